	.target	sm_90

	.elftype	@"ET_EXEC"


//--------------------- .note.nv.tkinfo           --------------------------
	.section	.note.nv.tkinfo,"",@"SHT_NOTE"
	.sectionflags	@"SHF_NOTE_NV_TKINFO"
	.tkinfo
        /*0018*/ 	.word	0x00000002
        /*0030*/ 	.string	""
        /*0030*/ 	.string	"ptxas"
        /*0030*/ 	.string	"Cuda compilation tools, release 13.0, V13.0.88"
        /*0030*/ 	.string	"Build cuda_13.0.r13.0/compiler.36424714_0"
        /*0030*/ 	.string	"-arch sm_90 -m 64 "



//--------------------- .note.nv.cuinfo           --------------------------
	.section	.note.nv.cuinfo,"",@"SHT_NOTE"
	.sectionflags	@"SHF_NOTE_NV_CUINFO"
        /*0018*/ 	.short	0x0002
        /*001a*/ 	.short	0x005a
        /*001c*/ 	.short	0x0082
	.zero		2


//--------------------- .nv.info                  --------------------------
	.section	.nv.info,"",@"SHT_CUDA_INFO"
	.align	4


	//----- nvinfo : EIATTR_REGCOUNT
	.align		4
        /*0000*/ 	.byte	0x04, 0x2f
        /*0002*/ 	.short	(.L_49 - .L_48)
	.align		4
.L_48:
        /*0004*/ 	.word	index@(_ZN2at6native29vectorized_elementwise_kernelILi8ENS0_13AUnaryFunctorIhhhZZZNS0_15binary_internal21div_floor_kernel_cudaERNS_18TensorIteratorBaseEENKUlvE_clEvENKUlvE_clEvEUlhhE_EESt5arrayIPcLm2EEEEviT0_T1_)
        /*0008*/ 	.word	0x00000020


	//----- nvinfo : EIATTR_FRAME_SIZE
	.align		4
.L_49:
        /*000c*/ 	.byte	0x04, 0x11
        /*000e*/ 	.short	(.L_51 - .L_50)
	.align		4
.L_50:
        /*0010*/ 	.word	index@($__internal_83_$__cuda_sm20_div_u16)
        /*0014*/ 	.word	0x00000000


	//----- nvinfo : EIATTR_FRAME_SIZE
	.align		4
.L_51:
        /*0018*/ 	.byte	0x04, 0x11
        /*001a*/ 	.short	(.L_53 - .L_52)
	.align		4
.L_52:
        /*001c*/ 	.word	index@(_ZN2at6native29vectorized_elementwise_kernelILi8ENS0_13AUnaryFunctorIhhhZZZNS0_15binary_internal21div_floor_kernel_cudaERNS_18TensorIteratorBaseEENKUlvE_clEvENKUlvE_clEvEUlhhE_EESt5arrayIPcLm2EEEEviT0_T1_)
        /*0020*/ 	.word	0x00000000


	//----- nvinfo : EIATTR_REGCOUNT
	.align		4
.L_53:
        /*0024*/ 	.byte	0x04, 0x2f
        /*0026*/ 	.short	(.L_55 - .L_54)
	.align		4
.L_54:
        /*0028*/ 	.word	index@(_ZN2at6native29vectorized_elementwise_kernelILi4ENS0_13AUnaryFunctorIhhhZZZNS0_15binary_internal21div_floor_kernel_cudaERNS_18TensorIteratorBaseEENKUlvE_clEvENKUlvE_clEvEUlhhE_EESt5arrayIPcLm2EEEEviT0_T1_)
        /*002c*/ 	.word	0x0000001e


	//----- nvinfo : EIATTR_FRAME_SIZE
	.align		4
.L_55:
        /*0030*/ 	.byte	0x04, 0x11
        /*0032*/ 	.short	(.L_57 - .L_56)
	.align		4
.L_56:
        /*0034*/ 	.word	index@($__internal_82_$__cuda_sm20_div_u16)
        /*0038*/ 	.word	0x00000000


	//----- nvinfo : EIATTR_FRAME_SIZE
	.align		4
.L_57:
        /*003c*/ 	.byte	0x04, 0x11
        /*003e*/ 	.short	(.L_59 - .L_58)
	.align		4
.L_58:
        /*0040*/ 	.word	index@(_ZN2at6native29vectorized_elementwise_kernelILi4ENS0_13AUnaryFunctorIhhhZZZNS0_15binary_internal21div_floor_kernel_cudaERNS_18TensorIteratorBaseEENKUlvE_clEvENKUlvE_clEvEUlhhE_EESt5arrayIPcLm2EEEEviT0_T1_)
        /*0044*/ 	.word	0x00000000


	//----- nvinfo : EIATTR_REGCOUNT
	.align		4
.L_59:
        /*0048*/ 	.byte	0x04, 0x2f
        /*004a*/ 	.short	(.L_61 - .L_60)
	.align		4
.L_60:
        /*004c*/ 	.word	index@(_ZN2at6native29vectorized_elementwise_kernelILi2ENS0_13AUnaryFunctorIhhhZZZNS0_15binary_internal21div_floor_kernel_cudaERNS_18TensorIteratorBaseEENKUlvE_clEvENKUlvE_clEvEUlhhE_EESt5arrayIPcLm2EEEEviT0_T1_)
        /*0050*/ 	.word	0x0000001e


	//----- nvinfo : EIATTR_FRAME_SIZE
	.align		4
.L_61:
        /*0054*/ 	.byte	0x04, 0x11
        /*0056*/ 	.short	(.L_63 - .L_62)
	.align		4
.L_62:
        /*0058*/ 	.word	index@($__internal_81_$__cuda_sm20_div_u16)
        /*005c*/ 	.word	0x00000000


	//----- nvinfo : EIATTR_FRAME_SIZE
	.align		4
.L_63:
        /*0060*/ 	.byte	0x04, 0x11
        /*0062*/ 	.short	(.L_65 - .L_64)
	.align		4
.L_64:
        /*0064*/ 	.word	index@(_ZN2at6native29vectorized_elementwise_kernelILi2ENS0_13AUnaryFunctorIhhhZZZNS0_15binary_internal21div_floor_kernel_cudaERNS_18TensorIteratorBaseEENKUlvE_clEvENKUlvE_clEvEUlhhE_EESt5arrayIPcLm2EEEEviT0_T1_)
        /*0068*/ 	.word	0x00000000


	//----- nvinfo : EIATTR_REGCOUNT
	.align		4
.L_65:
        /*006c*/ 	.byte	0x04, 0x2f
        /*006e*/ 	.short	(.L_67 - .L_66)
	.align		4
.L_66:
        /*0070*/ 	.word	index@(_ZN2at6native27unrolled_elementwise_kernelINS0_13AUnaryFunctorIhhhZZZNS0_15binary_internal21div_floor_kernel_cudaERNS_18TensorIteratorBaseEENKUlvE_clEvENKUlvE_clEvEUlhhE_EESt5arrayIPcLm2EELi4E23TrivialOffsetCalculatorILi1EjESE_NS0_6memory15LoadWithoutCastENSF_16StoreWithoutCastEEEviT_T0_T2_T3_T4_T5_)
        /*0074*/ 	.word	0x00000016


	//----- nvinfo : EIATTR_FRAME_SIZE
	.align		4
.L_67:
        /*0078*/ 	.byte	0x04, 0x11
        /*007a*/ 	.short	(.L_69 - .L_68)
	.align		4
.L_68:
        /*007c*/ 	.word	index@($__internal_80_$__cuda_sm20_div_u16)
        /*0080*/ 	.word	0x00000000


	//----- nvinfo : EIATTR_FRAME_SIZE
	.align		4
.L_69:
        /*0084*/ 	.byte	0x04, 0x11
        /*0086*/ 	.short	(.L_71 - .L_70)
	.align		4
.L_70:
        /*0088*/ 	.word	index@(_ZN2at6native27unrolled_elementwise_kernelINS0_13AUnaryFunctorIhhhZZZNS0_15binary_internal21div_floor_kernel_cudaERNS_18TensorIteratorBaseEENKUlvE_clEvENKUlvE_clEvEUlhhE_EESt5arrayIPcLm2EELi4E23TrivialOffsetCalculatorILi1EjESE_NS0_6memory15LoadWithoutCastENSF_16StoreWithoutCastEEEviT_T0_T2_T3_T4_T5_)
        /*008c*/ 	.word	0x00000000


	//----- nvinfo : EIATTR_REGCOUNT
	.align		4
.L_71:
        /*0090*/ 	.byte	0x04, 0x2f
        /*0092*/ 	.short	(.L_73 - .L_72)
	.align		4
.L_72:
        /*0094*/ 	.word	index@(_ZN2at6native18elementwise_kernelILi128ELi4EZNS0_22gpu_kernel_impl_nocastINS0_13AUnaryFunctorIhhhZZZNS0_15binary_internal21div_floor_kernel_cudaERNS_18TensorIteratorBaseEENKUlvE_clEvENKUlvE_clEvEUlhhE_EEEEvS6_RKT_EUliE_EEviT1_)
        /*0098*/ 	.word	0x00000012


	//----- nvinfo : EIATTR_FRAME_SIZE
	.align		4
.L_73:
        /*009c*/ 	.byte	0x04, 0x11
        /*009e*/ 	.short	(.L_75 - .L_74)
	.align		4
.L_74:
        /*00a0*/ 	.word	index@($__internal_79_$__cuda_sm20_div_u16)
        /*00a4*/ 	.word	0x00000000


	//----- nvinfo : EIATTR_FRAME_SIZE
	.align		4
.L_75:
        /*00a8*/ 	.byte	0x04, 0x11
        /*00aa*/ 	.short	(.L_77 - .L_76)
	.align		4
.L_76:
        /*00ac*/ 	.word	index@(_ZN2at6native18elementwise_kernelILi128ELi4EZNS0_22gpu_kernel_impl_nocastINS0_13AUnaryFunctorIhhhZZZNS0_15binary_internal21div_floor_kernel_cudaERNS_18TensorIteratorBaseEENKUlvE_clEvENKUlvE_clEvEUlhhE_EEEEvS6_RKT_EUliE_EEviT1_)
        /*00b0*/ 	.word	0x00000000


	//----- nvinfo : EIATTR_REGCOUNT
	.align		4
.L_77:
        /*00b4*/ 	.byte	0x04, 0x2f
        /*00b6*/ 	.short	(.L_79 - .L_78)
	.align		4
.L_78:
        /*00b8*/ 	.word	index@(_ZN2at6native27unrolled_elementwise_kernelINS0_13AUnaryFunctorIhhhZZZNS0_15binary_internal21div_floor_kernel_cudaERNS_18TensorIteratorBaseEENKUlvE_clEvENKUlvE_clEvEUlhhE_EESt5arrayIPcLm2EELi4E23TrivialOffsetCalculatorILi1EjESE_NS0_6memory12LoadWithCastILi1EEENSF_13StoreWithCastILi1EEEEEviT_T0_T2_T3_T4_T5_)
        /*00bc*/ 	.word	0x0000001c


	//----- nvinfo : EIATTR_FRAME_SIZE
	.align		4
.L_79:
        /*00c0*/ 	.byte	0x04, 0x11
        /*00c2*/ 	.short	(.L_81 - .L_80)
	.align		4
.L_80:
        /*00c4*/ 	.word	index@($__internal_78_$__cuda_sm20_div_u16)
        /*00c8*/ 	.word	0x00000000


	//----- nvinfo : EIATTR_FRAME_SIZE
	.align		4
.L_81:
        /*00cc*/ 	.byte	0x04, 0x11
        /*00ce*/ 	.short	(.L_83 - .L_82)
	.align		4
.L_82:
        /*00d0*/ 	.word	index@(_ZN2at6native27unrolled_elementwise_kernelINS0_13AUnaryFunctorIhhhZZZNS0_15binary_internal21div_floor_kernel_cudaERNS_18TensorIteratorBaseEENKUlvE_clEvENKUlvE_clEvEUlhhE_EESt5arrayIPcLm2EELi4E23TrivialOffsetCalculatorILi1EjESE_NS0_6memory12LoadWithCastILi1EEENSF_13StoreWithCastILi1EEEEEviT_T0_T2_T3_T4_T5_)
        /*00d4*/ 	.word	0x00000000


	//----- nvinfo : EIATTR_REGCOUNT
	.align		4
.L_83:
        /*00d8*/ 	.byte	0x04, 0x2f
        /*00da*/ 	.short	(.L_85 - .L_84)
	.align		4
.L_84:
        /*00dc*/ 	.word	index@(_ZN2at6native18elementwise_kernelILi128ELi4EZNS0_15gpu_kernel_implINS0_13AUnaryFunctorIhhhZZZNS0_15binary_internal21div_floor_kernel_cudaERNS_18TensorIteratorBaseEENKUlvE_clEvENKUlvE_clEvEUlhhE_EEEEvS6_RKT_EUliE_EEviT1_)
        /*00e0*/ 	.word	0x0000001a


	//----- nvinfo : EIATTR_FRAME_SIZE
	.align		4
.L_85:
        /*00e4*/ 	.byte	0x04, 0x11
        /*00e6*/ 	.short	(.L_87 - .L_86)
	.align		4
.L_86:
        /*00e8*/ 	.word	index@($__internal_77_$__cuda_sm20_div_u16)
        /*00ec*/ 	.word	0x00000000


	//----- nvinfo : EIATTR_FRAME_SIZE
	.align		4
.L_87:
        /*00f0*/ 	.byte	0x04, 0x11
        /*00f2*/ 	.short	(.L_89 - .L_88)
	.align		4
.L_88:
        /*00f4*/ 	.word	index@(_ZN2at6native18elementwise_kernelILi128ELi4EZNS0_15gpu_kernel_implINS0_13AUnaryFunctorIhhhZZZNS0_15binary_internal21div_floor_kernel_cudaERNS_18TensorIteratorBaseEENKUlvE_clEvENKUlvE_clEvEUlhhE_EEEEvS6_RKT_EUliE_EEviT1_)
        /*00f8*/ 	.word	0x00000000


	//----- nvinfo : EIATTR_REGCOUNT
	.align		4
.L_89:
        /*00fc*/ 	.byte	0x04, 0x2f
        /*00fe*/ 	.short	(.L_91 - .L_90)
	.align		4
.L_90:
        /*0100*/ 	.word	index@(_ZN2at6native29vectorized_elementwise_kernelILi8ENS0_13BUnaryFunctorIhhhZZZNS0_15binary_internal21div_floor_kernel_cudaERNS_18TensorIteratorBaseEENKUlvE_clEvENKUlvE_clEvEUlhhE_EESt5arrayIPcLm2EEEEviT0_T1_)
        /*0104*/ 	.word	0x00000020


	//----- nvinfo : EIATTR_FRAME_SIZE
	.align		4
.L_91:
        /*0108*/ 	.byte	0x04, 0x11
        /*010a*/ 	.short	(.L_93 - .L_92)
	.align		4
.L_92:
        /*010c*/ 	.word	index@($__internal_76_$__cuda_sm20_div_u16)
        /*0110*/ 	.word	0x00000000


	//----- nvinfo : EIATTR_FRAME_SIZE
	.align		4
.L_93:
        /*0114*/ 	.byte	0x04, 0x11
        /*0116*/ 	.short	(.L_95 - .L_94)
	.align		4
.L_94:
        /*0118*/ 	.word	index@(_ZN2at6native29vectorized_elementwise_kernelILi8ENS0_13BUnaryFunctorIhhhZZZNS0_15binary_internal21div_floor_kernel_cudaERNS_18TensorIteratorBaseEENKUlvE_clEvENKUlvE_clEvEUlhhE_EESt5arrayIPcLm2EEEEviT0_T1_)
        /*011c*/ 	.word	0x00000000


	//----- nvinfo : EIATTR_REGCOUNT
	.align		4
.L_95:
        /*0120*/ 	.byte	0x04, 0x2f
        /*0122*/ 	.short	(.L_97 - .L_96)
	.align		4
.L_96:
        /*0124*/ 	.word	index@(_ZN2at6native29vectorized_elementwise_kernelILi4ENS0_13BUnaryFunctorIhhhZZZNS0_15binary_internal21div_floor_kernel_cudaERNS_18TensorIteratorBaseEENKUlvE_clEvENKUlvE_clEvEUlhhE_EESt5arrayIPcLm2EEEEviT0_T1_)
        /*0128*/ 	.word	0x0000001e


	//----- nvinfo : EIATTR_FRAME_SIZE
	.align		4
.L_97:
        /*012c*/ 	.byte	0x04, 0x11
        /*012e*/ 	.short	(.L_99 - .L_98)
	.align		4
.L_98:
        /*0130*/ 	.word	index@($__internal_75_$__cuda_sm20_div_u16)
        /*0134*/ 	.word	0x00000000


	//----- nvinfo : EIATTR_FRAME_SIZE
	.align		4
.L_99:
        /*0138*/ 	.byte	0x04, 0x11
        /*013a*/ 	.short	(.L_101 - .L_100)
	.align		4
.L_100:
        /*013c*/ 	.word	index@(_ZN2at6native29vectorized_elementwise_kernelILi4ENS0_13BUnaryFunctorIhhhZZZNS0_15binary_internal21div_floor_kernel_cudaERNS_18TensorIteratorBaseEENKUlvE_clEvENKUlvE_clEvEUlhhE_EESt5arrayIPcLm2EEEEviT0_T1_)
        /*0140*/ 	.word	0x00000000


	//----- nvinfo : EIATTR_REGCOUNT
	.align		4
.L_101:
        /*0144*/ 	.byte	0x04, 0x2f
        /*0146*/ 	.short	(.L_103 - .L_102)
	.align		4
.L_102:
        /*0148*/ 	.word	index@(_ZN2at6native29vectorized_elementwise_kernelILi2ENS0_13BUnaryFunctorIhhhZZZNS0_15binary_internal21div_floor_kernel_cudaERNS_18TensorIteratorBaseEENKUlvE_clEvENKUlvE_clEvEUlhhE_EESt5arrayIPcLm2EEEEviT0_T1_)
        /*014c*/ 	.word	0x0000001e


	//----- nvinfo : EIATTR_FRAME_SIZE
	.align		4
.L_103:
        /*0150*/ 	.byte	0x04, 0x11
        /*0152*/ 	.short	(.L_105 - .L_104)
	.align		4
.L_104:
        /*0154*/ 	.word	index@($__internal_74_$__cuda_sm20_div_u16)
        /*0158*/ 	.word	0x00000000


	//----- nvinfo : EIATTR_FRAME_SIZE
	.align		4
.L_105:
        /*015c*/ 	.byte	0x04, 0x11
        /*015e*/ 	.short	(.L_107 - .L_106)
	.align		4
.L_106:
        /*0160*/ 	.word	index@(_ZN2at6native29vectorized_elementwise_kernelILi2ENS0_13BUnaryFunctorIhhhZZZNS0_15binary_internal21div_floor_kernel_cudaERNS_18TensorIteratorBaseEENKUlvE_clEvENKUlvE_clEvEUlhhE_EESt5arrayIPcLm2EEEEviT0_T1_)
        /*0164*/ 	.word	0x00000000


	//----- nvinfo : EIATTR_REGCOUNT
	.align		4
.L_107:
        /*0168*/ 	.byte	0x04, 0x2f
        /*016a*/ 	.short	(.L_109 - .L_108)
	.align		4
.L_108:
        /*016c*/ 	.word	index@(_ZN2at6native27unrolled_elementwise_kernelINS0_13BUnaryFunctorIhhhZZZNS0_15binary_internal21div_floor_kernel_cudaERNS_18TensorIteratorBaseEENKUlvE_clEvENKUlvE_clEvEUlhhE_EESt5arrayIPcLm2EELi4E23TrivialOffsetCalculatorILi1EjESE_NS0_6memory15LoadWithoutCastENSF_16StoreWithoutCastEEEviT_T0_T2_T3_T4_T5_)
        /*0170*/ 	.word	0x00000016


	//----- nvinfo : EIATTR_FRAME_SIZE
	.align		4
.L_109:
        /*0174*/ 	.byte	0x04, 0x11
        /*0176*/ 	.short	(.L_111 - .L_110)
	.align		4
.L_110:
        /*0178*/ 	.word	index@($__internal_73_$__cuda_sm20_div_u16)
        /*017c*/ 	.word	0x00000000


	//----- nvinfo : EIATTR_FRAME_SIZE
	.align		4
.L_111:
        /*0180*/ 	.byte	0x04, 0x11
        /*0182*/ 	.short	(.L_113 - .L_112)
	.align		4
.L_112:
        /*0184*/ 	.word	index@(_ZN2at6native27unrolled_elementwise_kernelINS0_13BUnaryFunctorIhhhZZZNS0_15binary_internal21div_floor_kernel_cudaERNS_18TensorIteratorBaseEENKUlvE_clEvENKUlvE_clEvEUlhhE_EESt5arrayIPcLm2EELi4E23TrivialOffsetCalculatorILi1EjESE_NS0_6memory15LoadWithoutCastENSF_16StoreWithoutCastEEEviT_T0_T2_T3_T4_T5_)
        /*0188*/ 	.word	0x00000000


	//----- nvinfo : EIATTR_REGCOUNT
	.align		4
.L_113:
        /*018c*/ 	.byte	0x04, 0x2f
        /*018e*/ 	.short	(.L_115 - .L_114)
	.align		4
.L_114:
        /*0190*/ 	.word	index@(_ZN2at6native18elementwise_kernelILi128ELi4EZNS0_22gpu_kernel_impl_nocastINS0_13BUnaryFunctorIhhhZZZNS0_15binary_internal21div_floor_kernel_cudaERNS_18TensorIteratorBaseEENKUlvE_clEvENKUlvE_clEvEUlhhE_EEEEvS6_RKT_EUliE_EEviT1_)
        /*0194*/ 	.word	0x00000012


	//----- nvinfo : EIATTR_FRAME_SIZE
	.align		4
.L_115:
        /*0198*/ 	.byte	0x04, 0x11
        /*019a*/ 	.short	(.L_117 - .L_116)
	.align		4
.L_116:
        /*019c*/ 	.word	index@($__internal_72_$__cuda_sm20_div_u16)
        /*01a0*/ 	.word	0x00000000


	//----- nvinfo : EIATTR_FRAME_SIZE
	.align		4
.L_117:
        /*01a4*/ 	.byte	0x04, 0x11
        /*01a6*/ 	.short	(.L_119 - .L_118)
	.align		4
.L_118:
        /*01a8*/ 	.word	index@(_ZN2at6native18elementwise_kernelILi128ELi4EZNS0_22gpu_kernel_impl_nocastINS0_13BUnaryFunctorIhhhZZZNS0_15binary_internal21div_floor_kernel_cudaERNS_18TensorIteratorBaseEENKUlvE_clEvENKUlvE_clEvEUlhhE_EEEEvS6_RKT_EUliE_EEviT1_)
        /*01ac*/ 	.word	0x00000000


	//----- nvinfo : EIATTR_REGCOUNT
	.align		4
.L_119:
        /*01b0*/ 	.byte	0x04, 0x2f
        /*01b2*/ 	.short	(.L_121 - .L_120)
	.align		4
.L_120:
        /*01b4*/ 	.word	index@(_ZN2at6native27unrolled_elementwise_kernelINS0_13BUnaryFunctorIhhhZZZNS0_15binary_internal21div_floor_kernel_cudaERNS_18TensorIteratorBaseEENKUlvE_clEvENKUlvE_clEvEUlhhE_EESt5arrayIPcLm2EELi4E23TrivialOffsetCalculatorILi1EjESE_NS0_6memory12LoadWithCastILi1EEENSF_13StoreWithCastILi1EEEEEviT_T0_T2_T3_T4_T5_)
        /*01b8*/ 	.word	0x0000001c


	//----- nvinfo : EIATTR_FRAME_SIZE
	.align		4
.L_121:
        /*01bc*/ 	.byte	0x04, 0x11
        /*01be*/ 	.short	(.L_123 - .L_122)
	.align		4
.L_122:
        /*01c0*/ 	.word	index@($__internal_71_$__cuda_sm20_div_u16)
        /*01c4*/ 	.word	0x00000000


	//----- nvinfo : EIATTR_FRAME_SIZE
	.align		4
.L_123:
        /*01c8*/ 	.byte	0x04, 0x11
        /*01ca*/ 	.short	(.L_125 - .L_124)
	.align		4
.L_124:
        /*01cc*/ 	.word	index@(_ZN2at6native27unrolled_elementwise_kernelINS0_13BUnaryFunctorIhhhZZZNS0_15binary_internal21div_floor_kernel_cudaERNS_18TensorIteratorBaseEENKUlvE_clEvENKUlvE_clEvEUlhhE_EESt5arrayIPcLm2EELi4E23TrivialOffsetCalculatorILi1EjESE_NS0_6memory12LoadWithCastILi1EEENSF_13StoreWithCastILi1EEEEEviT_T0_T2_T3_T4_T5_)
        /*01d0*/ 	.word	0x00000000


	//----- nvinfo : EIATTR_REGCOUNT
	.align		4
.L_125:
        /*01d4*/ 	.byte	0x04, 0x2f
        /*01d6*/ 	.short	(.L_127 - .L_126)
	.align		4
.L_126:
        /*01d8*/ 	.word	index@(_ZN2at6native18elementwise_kernelILi128ELi4EZNS0_15gpu_kernel_implINS0_13BUnaryFunctorIhhhZZZNS0_15binary_internal21div_floor_kernel_cudaERNS_18TensorIteratorBaseEENKUlvE_clEvENKUlvE_clEvEUlhhE_EEEEvS6_RKT_EUliE_EEviT1_)
        /*01dc*/ 	.word	0x0000001a


	//----- nvinfo : EIATTR_FRAME_SIZE
	.align		4
.L_127:
        /*01e0*/ 	.byte	0x04, 0x11
        /*01e2*/ 	.short	(.L_129 - .L_128)
	.align		4
.L_128:
        /*01e4*/ 	.word	index@($__internal_70_$__cuda_sm20_div_u16)
        /*01e8*/ 	.word	0x00000000


	//----- nvinfo : EIATTR_FRAME_SIZE
	.align		4
.L_129:
        /*01ec*/ 	.byte	0x04, 0x11
        /*01ee*/ 	.short	(.L_131 - .L_130)
	.align		4
.L_130:
        /*01f0*/ 	.word	index@(_ZN2at6native18elementwise_kernelILi128ELi4EZNS0_15gpu_kernel_implINS0_13BUnaryFunctorIhhhZZZNS0_15binary_internal21div_floor_kernel_cudaERNS_18TensorIteratorBaseEENKUlvE_clEvENKUlvE_clEvEUlhhE_EEEEvS6_RKT_EUliE_EEviT1_)
        /*01f4*/ 	.word	0x00000000


	//----- nvinfo : EIATTR_REGCOUNT
	.align		4
.L_131:
        /*01f8*/ 	.byte	0x04, 0x2f
        /*01fa*/ 	.short	(.L_133 - .L_132)
	.align		4
.L_132:
        /*01fc*/ 	.word	index@(_ZN2at6native29vectorized_elementwise_kernelILi8ENS0_13BinaryFunctorIhhhZZZNS0_15binary_internal21div_floor_kernel_cudaERNS_18TensorIteratorBaseEENKUlvE_clEvENKUlvE_clEvEUlhhE_EESt5arrayIPcLm3EEEEviT0_T1_)
        /*0200*/ 	.word	0x00000022


	//----- nvinfo : EIATTR_FRAME_SIZE
	.align		4
.L_133:
        /*0204*/ 	.byte	0x04, 0x11
        /*0206*/ 	.short	(.L_135 - .L_134)
	.align		4
.L_134:
        /*0208*/ 	.word	index@($__internal_69_$__cuda_sm20_div_u16)
        /*020c*/ 	.word	0x00000000


	//----- nvinfo : EIATTR_FRAME_SIZE
	.align		4
.L_135:
        /*0210*/ 	.byte	0x04, 0x11
        /*0212*/ 	.short	(.L_137 - .L_136)
	.align		4
.L_136:
        /*0214*/ 	.word	index@(_ZN2at6native29vectorized_elementwise_kernelILi8ENS0_13BinaryFunctorIhhhZZZNS0_15binary_internal21div_floor_kernel_cudaERNS_18TensorIteratorBaseEENKUlvE_clEvENKUlvE_clEvEUlhhE_EESt5arrayIPcLm3EEEEviT0_T1_)
        /*0218*/ 	.word	0x00000000


	//----- nvinfo : EIATTR_REGCOUNT
	.align		4
.L_137:
        /*021c*/ 	.byte	0x04, 0x2f
        /*021e*/ 	.short	(.L_139 - .L_138)
	.align		4
.L_138:
        /*0220*/ 	.word	index@(_ZN2at6native29vectorized_elementwise_kernelILi4ENS0_13BinaryFunctorIhhhZZZNS0_15binary_internal21div_floor_kernel_cudaERNS_18TensorIteratorBaseEENKUlvE_clEvENKUlvE_clEvEUlhhE_EESt5arrayIPcLm3EEEEviT0_T1_)
        /*0224*/ 	.word	0x00000022


	//----- nvinfo : EIATTR_FRAME_SIZE
	.align		4
.L_139:
        /*0228*/ 	.byte	0x04, 0x11
        /*022a*/ 	.short	(.L_141 - .L_140)
	.align		4
.L_140:
        /*022c*/ 	.word	index@($__internal_68_$__cuda_sm20_div_u16)
        /*0230*/ 	.word	0x00000000


	//----- nvinfo : EIATTR_FRAME_SIZE
	.align		4
.L_141:
        /*0234*/ 	.byte	0x04, 0x11
        /*0236*/ 	.short	(.L_143 - .L_142)
	.align		4
.L_142:
        /*0238*/ 	.word	index@(_ZN2at6native29vectorized_elementwise_kernelILi4ENS0_13BinaryFunctorIhhhZZZNS0_15binary_internal21div_floor_kernel_cudaERNS_18TensorIteratorBaseEENKUlvE_clEvENKUlvE_clEvEUlhhE_EESt5arrayIPcLm3EEEEviT0_T1_)
        /*023c*/ 	.word	0x00000000


	//----- nvinfo : EIATTR_REGCOUNT
	.align		4
.L_143:
        /*0240*/ 	.byte	0x04, 0x2f
        /*0242*/ 	.short	(.L_145 - .L_144)
	.align		4
.L_144:
        /*0244*/ 	.word	index@(_ZN2at6native29vectorized_elementwise_kernelILi2ENS0_13BinaryFunctorIhhhZZZNS0_15binary_internal21div_floor_kernel_cudaERNS_18TensorIteratorBaseEENKUlvE_clEvENKUlvE_clEvEUlhhE_EESt5arrayIPcLm3EEEEviT0_T1_)
        /*0248*/ 	.word	0x00000022


	//----- nvinfo : EIATTR_FRAME_SIZE
	.align		4
.L_145:
        /*024c*/ 	.byte	0x04, 0x11
        /*024e*/ 	.short	(.L_147 - .L_146)
	.align		4
.L_146:
        /*0250*/ 	.word	index@($__internal_67_$__cuda_sm20_div_u16)
        /*0254*/ 	.word	0x00000000


	//----- nvinfo : EIATTR_FRAME_SIZE
	.align		4
.L_147:
        /*0258*/ 	.byte	0x04, 0x11
        /*025a*/ 	.short	(.L_149 - .L_148)
	.align		4
.L_148:
        /*025c*/ 	.word	index@(_ZN2at6native29vectorized_elementwise_kernelILi2ENS0_13BinaryFunctorIhhhZZZNS0_15binary_internal21div_floor_kernel_cudaERNS_18TensorIteratorBaseEENKUlvE_clEvENKUlvE_clEvEUlhhE_EESt5arrayIPcLm3EEEEviT0_T1_)
        /*0260*/ 	.word	0x00000000


	//----- nvinfo : EIATTR_REGCOUNT
	.align		4
.L_149:
        /*0264*/ 	.byte	0x04, 0x2f
        /*0266*/ 	.short	(.L_151 - .L_150)
	.align		4
.L_150:
        /*0268*/ 	.word	index@(_ZN2at6native27unrolled_elementwise_kernelINS0_13BinaryFunctorIhhhZZZNS0_15binary_internal21div_floor_kernel_cudaERNS_18TensorIteratorBaseEENKUlvE_clEvENKUlvE_clEvEUlhhE_EESt5arrayIPcLm3EELi4E23TrivialOffsetCalculatorILi2EjESD_ILi1EjENS0_6memory15LoadWithoutCastENSG_16StoreWithoutCastEEEviT_T0_T2_T3_T4_T5_)
        /*026c*/ 	.word	0x0000001c


	//----- nvinfo : EIATTR_FRAME_SIZE
	.align		4
.L_151:
        /*0270*/ 	.byte	0x04, 0x11
        /*0272*/ 	.short	(.L_153 - .L_152)
	.align		4
.L_152:
        /*0274*/ 	.word	index@($__internal_66_$__cuda_sm20_div_u16)
        /*0278*/ 	.word	0x00000000


	//----- nvinfo : EIATTR_FRAME_SIZE
	.align		4
.L_153:
        /*027c*/ 	.byte	0x04, 0x11
        /*027e*/ 	.short	(.L_155 - .L_154)
	.align		4
.L_154:
        /*0280*/ 	.word	index@(_ZN2at6native27unrolled_elementwise_kernelINS0_13BinaryFunctorIhhhZZZNS0_15binary_internal21div_floor_kernel_cudaERNS_18TensorIteratorBaseEENKUlvE_clEvENKUlvE_clEvEUlhhE_EESt5arrayIPcLm3EELi4E23TrivialOffsetCalculatorILi2EjESD_ILi1EjENS0_6memory15LoadWithoutCastENSG_16StoreWithoutCastEEEviT_T0_T2_T3_T4_T5_)
        /*0284*/ 	.word	0x00000000


	//----- nvinfo : EIATTR_REGCOUNT
	.align		4
.L_155:
        /*0288*/ 	.byte	0x04, 0x2f
        /*028a*/ 	.short	(.L_157 - .L_156)
	.align		4
.L_156:
        /*028c*/ 	.word	index@(_ZN2at6native18elementwise_kernelILi128ELi4EZNS0_22gpu_kernel_impl_nocastINS0_13BinaryFunctorIhhhZZZNS0_15binary_internal21div_floor_kernel_cudaERNS_18TensorIteratorBaseEENKUlvE_clEvENKUlvE_clEvEUlhhE_EEEEvS6_RKT_EUliE_EEviT1_)
        /*0290*/ 	.word	0x00000014


	//----- nvinfo : EIATTR_FRAME_SIZE
	.align		4
.L_157:
        /*0294*/ 	.byte	0x04, 0x11
        /*0296*/ 	.short	(.L_159 - .L_158)
	.align		4
.L_158:
        /*0298*/ 	.word	index@($__internal_65_$__cuda_sm20_div_u16)
        /*029c*/ 	.word	0x00000000


	//----- nvinfo : EIATTR_FRAME_SIZE
	.align		4
.L_159:
        /*02a0*/ 	.byte	0x04, 0x11
        /*02a2*/ 	.short	(.L_161 - .L_160)
	.align		4
.L_160:
        /*02a4*/ 	.word	index@(_ZN2at6native18elementwise_kernelILi128ELi4EZNS0_22gpu_kernel_impl_nocastINS0_13BinaryFunctorIhhhZZZNS0_15binary_internal21div_floor_kernel_cudaERNS_18TensorIteratorBaseEENKUlvE_clEvENKUlvE_clEvEUlhhE_EEEEvS6_RKT_EUliE_EEviT1_)
        /*02a8*/ 	.word	0x00000000


	//----- nvinfo : EIATTR_REGCOUNT
	.align		4
.L_161:
        /*02ac*/ 	.byte	0x04, 0x2f
        /*02ae*/ 	.short	(.L_163 - .L_162)
	.align		4
.L_162:
        /*02b0*/ 	.word	index@(_ZN2at6native27unrolled_elementwise_kernelINS0_13BinaryFunctorIhhhZZZNS0_15binary_internal21div_floor_kernel_cudaERNS_18TensorIteratorBaseEENKUlvE_clEvENKUlvE_clEvEUlhhE_EESt5arrayIPcLm3EELi4E23TrivialOffsetCalculatorILi2EjESD_ILi1EjENS0_6memory12LoadWithCastILi2EEENSG_13StoreWithCastILi1EEEEEviT_T0_T2_T3_T4_T5_)
        /*02b4*/ 	.word	0x0000001f


	//----- nvinfo : EIATTR_FRAME_SIZE
	.align		4
.L_163:
        /*02b8*/ 	.byte	0x04, 0x11
        /*02ba*/ 	.short	(.L_165 - .L_164)
	.align		4
.L_164:
        /*02bc*/ 	.word	index@($__internal_64_$__cuda_sm20_div_u16)
        /*02c0*/ 	.word	0x00000000


	//----- nvinfo : EIATTR_FRAME_SIZE
	.align		4
.L_165:
        /*02c4*/ 	.byte	0x04, 0x11
        /*02c6*/ 	.short	(.L_167 - .L_166)
	.align		4
.L_166:
        /*02c8*/ 	.word	index@(_ZN2at6native27unrolled_elementwise_kernelINS0_13BinaryFunctorIhhhZZZNS0_15binary_internal21div_floor_kernel_cudaERNS_18TensorIteratorBaseEENKUlvE_clEvENKUlvE_clEvEUlhhE_EESt5arrayIPcLm3EELi4E23TrivialOffsetCalculatorILi2EjESD_ILi1EjENS0_6memory12LoadWithCastILi2EEENSG_13StoreWithCastILi1EEEEEviT_T0_T2_T3_T4_T5_)
        /*02cc*/ 	.word	0x00000000


	//----- nvinfo : EIATTR_REGCOUNT
	.align		4
.L_167:
        /*02d0*/ 	.byte	0x04, 0x2f
        /*02d2*/ 	.short	(.L_169 - .L_168)
	.align		4
.L_168:
        /*02d4*/ 	.word	index@(_ZN2at6native18elementwise_kernelILi128ELi4EZNS0_15gpu_kernel_implINS0_13BinaryFunctorIhhhZZZNS0_15binary_internal21div_floor_kernel_cudaERNS_18TensorIteratorBaseEENKUlvE_clEvENKUlvE_clEvEUlhhE_EEEEvS6_RKT_EUliE_EEviT1_)
        /*02d8*/ 	.word	0x0000001a


	//----- nvinfo : EIATTR_FRAME_SIZE
	.align		4
.L_169:
        /*02dc*/ 	.byte	0x04, 0x11
        /*02de*/ 	.short	(.L_171 - .L_170)
	.align		4
.L_170:
        /*02e0*/ 	.word	index@($__internal_63_$__cuda_sm20_div_u16)
        /*02e4*/ 	.word	0x00000000


	//----- nvinfo : EIATTR_FRAME_SIZE
	.align		4
.L_171:
        /*02e8*/ 	.byte	0x04, 0x11
        /*02ea*/ 	.short	(.L_173 - .L_172)
	.align		4
.L_172:
        /*02ec*/ 	.word	index@(_ZN2at6native18elementwise_kernelILi128ELi4EZNS0_15gpu_kernel_implINS0_13BinaryFunctorIhhhZZZNS0_15binary_internal21div_floor_kernel_cudaERNS_18TensorIteratorBaseEENKUlvE_clEvENKUlvE_clEvEUlhhE_EEEEvS6_RKT_EUliE_EEviT1_)
        /*02f0*/ 	.word	0x00000000


	//----- nvinfo : EIATTR_REGCOUNT
	.align		4
.L_173:
        /*02f4*/ 	.byte	0x04, 0x2f
        /*02f6*/ 	.short	(.L_175 - .L_174)
	.align		4
.L_174:
        /*02f8*/ 	.word	index@(_ZN2at6native29vectorized_elementwise_kernelILi8ENS0_13AUnaryFunctorIaaaZZZNS0_15binary_internal21div_floor_kernel_cudaERNS_18TensorIteratorBaseEENKUlvE_clEvENKUlvE0_clEvEUlaaE_EESt5arrayIPcLm2EEEEviT0_T1_)
        /*02fc*/ 	.word	0x00000020


	//----- nvinfo : EIATTR_FRAME_SIZE
	.align		4
.L_175:
        /*0300*/ 	.byte	0x04, 0x11
        /*0302*/ 	.short	(.L_177 - .L_176)
	.align		4
.L_176:
        /*0304*/ 	.word	index@(_ZN2at6native29vectorized_elementwise_kernelILi8ENS0_13AUnaryFunctorIaaaZZZNS0_15binary_internal21div_floor_kernel_cudaERNS_18TensorIteratorBaseEENKUlvE_clEvENKUlvE0_clEvEUlaaE_EESt5arrayIPcLm2EEEEviT0_T1_)
        /*0308*/ 	.word	0x00000000


	//----- nvinfo : EIATTR_REGCOUNT
	.align		4
.L_177:
        /*030c*/ 	.byte	0x04, 0x2f
        /*030e*/ 	.short	(.L_179 - .L_178)
	.align		4
.L_178:
        /*0310*/ 	.word	index@(_ZN2at6native29vectorized_elementwise_kernelILi4ENS0_13AUnaryFunctorIaaaZZZNS0_15binary_internal21div_floor_kernel_cudaERNS_18TensorIteratorBaseEENKUlvE_clEvENKUlvE0_clEvEUlaaE_EESt5arrayIPcLm2EEEEviT0_T1_)
        /*0314*/ 	.word	0x00000020


	//----- nvinfo : EIATTR_FRAME_SIZE
	.align		4
.L_179:
        /*0318*/ 	.byte	0x04, 0x11
        /*031a*/ 	.short	(.L_181 - .L_180)
	.align		4
.L_180:
        /*031c*/ 	.word	index@(_ZN2at6native29vectorized_elementwise_kernelILi4ENS0_13AUnaryFunctorIaaaZZZNS0_15binary_internal21div_floor_kernel_cudaERNS_18TensorIteratorBaseEENKUlvE_clEvENKUlvE0_clEvEUlaaE_EESt5arrayIPcLm2EEEEviT0_T1_)
        /*0320*/ 	.word	0x00000000


	//----- nvinfo : EIATTR_REGCOUNT
	.align		4
.L_181:
        /*0324*/ 	.byte	0x04, 0x2f
        /*0326*/ 	.short	(.L_183 - .L_182)
	.align		4
.L_182:
        /*0328*/ 	.word	index@(_ZN2at6native29vectorized_elementwise_kernelILi2ENS0_13AUnaryFunctorIaaaZZZNS0_15binary_internal21div_floor_kernel_cudaERNS_18TensorIteratorBaseEENKUlvE_clEvENKUlvE0_clEvEUlaaE_EESt5arrayIPcLm2EEEEviT0_T1_)
        /*032c*/ 	.word	0x00000020


	//----- nvinfo : EIATTR_FRAME_SIZE
	.align		4
.L_183:
        /*0330*/ 	.byte	0x04, 0x11
        /*0332*/ 	.short	(.L_185 - .L_184)
	.align		4
.L_184:
        /*0334*/ 	.word	index@(_ZN2at6native29vectorized_elementwise_kernelILi2ENS0_13AUnaryFunctorIaaaZZZNS0_15binary_internal21div_floor_kernel_cudaERNS_18TensorIteratorBaseEENKUlvE_clEvENKUlvE0_clEvEUlaaE_EESt5arrayIPcLm2EEEEviT0_T1_)
        /*0338*/ 	.word	0x00000000


	//----- nvinfo : EIATTR_REGCOUNT
	.align		4
.L_185:
        /*033c*/ 	.byte	0x04, 0x2f
        /*033e*/ 	.short	(.L_187 - .L_186)
	.align		4
.L_186:
        /*0340*/ 	.word	index@(_ZN2at6native27unrolled_elementwise_kernelINS0_13AUnaryFunctorIaaaZZZNS0_15binary_internal21div_floor_kernel_cudaERNS_18TensorIteratorBaseEENKUlvE_clEvENKUlvE0_clEvEUlaaE_EESt5arrayIPcLm2EELi4E23TrivialOffsetCalculatorILi1EjESE_NS0_6memory15LoadWithoutCastENSF_16StoreWithoutCastEEEviT_T0_T2_T3_T4_T5_)
        /*0344*/ 	.word	0x0000001a


	//----- nvinfo : EIATTR_FRAME_SIZE
	.align		4
.L_187:
        /*0348*/ 	.byte	0x04, 0x11
        /*034a*/ 	.short	(.L_189 - .L_188)
	.align		4
.L_188:
        /*034c*/ 	.word	index@(_ZN2at6native27unrolled_elementwise_kernelINS0_13AUnaryFunctorIaaaZZZNS0_15binary_internal21div_floor_kernel_cudaERNS_18TensorIteratorBaseEENKUlvE_clEvENKUlvE0_clEvEUlaaE_EESt5arrayIPcLm2EELi4E23TrivialOffsetCalculatorILi1EjESE_NS0_6memory15LoadWithoutCastENSF_16StoreWithoutCastEEEviT_T0_T2_T3_T4_T5_)
        /*0350*/ 	.word	0x00000000


	//----- nvinfo : EIATTR_REGCOUNT
	.align		4
.L_189:
        /*0354*/ 	.byte	0x04, 0x2f
        /*0356*/ 	.short	(.L_191 - .L_190)
	.align		4
.L_190:
        /*0358*/ 	.word	index@(_ZN2at6native18elementwise_kernelILi128ELi4EZNS0_22gpu_kernel_impl_nocastINS0_13AUnaryFunctorIaaaZZZNS0_15binary_internal21div_floor_kernel_cudaERNS_18TensorIteratorBaseEENKUlvE_clEvENKUlvE0_clEvEUlaaE_EEEEvS6_RKT_EUliE_EEviT1_)
        /*035c*/ 	.word	0x00000012


	//----- nvinfo : EIATTR_FRAME_SIZE
	.align		4
.L_191:
        /*0360*/ 	.byte	0x04, 0x11
        /*0362*/ 	.short	(.L_193 - .L_192)
	.align		4
.L_192:
        /*0364*/ 	.word	index@(_ZN2at6native18elementwise_kernelILi128ELi4EZNS0_22gpu_kernel_impl_nocastINS0_13AUnaryFunctorIaaaZZZNS0_15binary_internal21div_floor_kernel_cudaERNS_18TensorIteratorBaseEENKUlvE_clEvENKUlvE0_clEvEUlaaE_EEEEvS6_RKT_EUliE_EEviT1_)
        /*0368*/ 	.word	0x00000000


	//----- nvinfo : EIATTR_REGCOUNT
	.align		4
.L_193:
        /*036c*/ 	.byte	0x04, 0x2f
        /*036e*/ 	.short	(.L_195 - .L_194)
	.align		4
.L_194:
        /*0370*/ 	.word	index@(_ZN2at6native27unrolled_elementwise_kernelINS0_13AUnaryFunctorIaaaZZZNS0_15binary_internal21div_floor_kernel_cudaERNS_18TensorIteratorBaseEENKUlvE_clEvENKUlvE0_clEvEUlaaE_EESt5arrayIPcLm2EELi4E23TrivialOffsetCalculatorILi1EjESE_NS0_6memory12LoadWithCastILi1EEENSF_13StoreWithCastILi1EEEEEviT_T0_T2_T3_T4_T5_)
        /*0374*/ 	.word	0x00000020


	//----- nvinfo : EIATTR_FRAME_SIZE
	.align		4
.L_195:
        /*0378*/ 	.byte	0x04, 0x11
        /*037a*/ 	.short	(.L_197 - .L_196)
	.align		4
.L_196:
        /*037c*/ 	.word	index@(_ZN2at6native27unrolled_elementwise_kernelINS0_13AUnaryFunctorIaaaZZZNS0_15binary_internal21div_floor_kernel_cudaERNS_18TensorIteratorBaseEENKUlvE_clEvENKUlvE0_clEvEUlaaE_EESt5arrayIPcLm2EELi4E23TrivialOffsetCalculatorILi1EjESE_NS0_6memory12LoadWithCastILi1EEENSF_13StoreWithCastILi1EEEEEviT_T0_T2_T3_T4_T5_)
        /*0380*/ 	.word	0x00000000


	//----- nvinfo : EIATTR_REGCOUNT
	.align		4
.L_197:
        /*0384*/ 	.byte	0x04, 0x2f
        /*0386*/ 	.short	(.L_199 - .L_198)
	.align		4
.L_198:
        /*0388*/ 	.word	index@(_ZN2at6native18elementwise_kernelILi128ELi4EZNS0_15gpu_kernel_implINS0_13AUnaryFunctorIaaaZZZNS0_15binary_internal21div_floor_kernel_cudaERNS_18TensorIteratorBaseEENKUlvE_clEvENKUlvE0_clEvEUlaaE_EEEEvS6_RKT_EUliE_EEviT1_)
        /*038c*/ 	.word	0x0000001a


	//----- nvinfo : EIATTR_FRAME_SIZE
	.align		4
.L_199:
        /*0390*/ 	.byte	0x04, 0x11
        /*0392*/ 	.short	(.L_201 - .L_200)
	.align		4
.L_200:
        /*0394*/ 	.word	index@(_ZN2at6native18elementwise_kernelILi128ELi4EZNS0_15gpu_kernel_implINS0_13AUnaryFunctorIaaaZZZNS0_15binary_internal21div_floor_kernel_cudaERNS_18TensorIteratorBaseEENKUlvE_clEvENKUlvE0_clEvEUlaaE_EEEEvS6_RKT_EUliE_EEviT1_)
        /*0398*/ 	.word	0x00000000


	//----- nvinfo : EIATTR_REGCOUNT
	.align		4
.L_201:
        /*039c*/ 	.byte	0x04, 0x2f
        /*039e*/ 	.short	(.L_203 - .L_202)
	.align		4
.L_202:
        /*03a0*/ 	.word	index@(_ZN2at6native29vectorized_elementwise_kernelILi8ENS0_13BUnaryFunctorIaaaZZZNS0_15binary_internal21div_floor_kernel_cudaERNS_18TensorIteratorBaseEENKUlvE_clEvENKUlvE0_clEvEUlaaE_EESt5arrayIPcLm2EEEEviT0_T1_)
        /*03a4*/ 	.word	0x00000020


	//----- nvinfo : EIATTR_FRAME_SIZE
	.align		4
.L_203:
        /*03a8*/ 	.byte	0x04, 0x11
        /*03aa*/ 	.short	(.L_205 - .L_204)
	.align		4
.L_204:
        /*03ac*/ 	.word	index@(_ZN2at6native29vectorized_elementwise_kernelILi8ENS0_13BUnaryFunctorIaaaZZZNS0_15binary_internal21div_floor_kernel_cudaERNS_18TensorIteratorBaseEENKUlvE_clEvENKUlvE0_clEvEUlaaE_EESt5arrayIPcLm2EEEEviT0_T1_)
        /*03b0*/ 	.word	0x00000000


	//----- nvinfo : EIATTR_REGCOUNT
	.align		4
.L_205:
        /*03b4*/ 	.byte	0x04, 0x2f
        /*03b6*/ 	.short	(.L_207 - .L_206)
	.align		4
.L_206:
        /*03b8*/ 	.word	index@(_ZN2at6native29vectorized_elementwise_kernelILi4ENS0_13BUnaryFunctorIaaaZZZNS0_15binary_internal21div_floor_kernel_cudaERNS_18TensorIteratorBaseEENKUlvE_clEvENKUlvE0_clEvEUlaaE_EESt5arrayIPcLm2EEEEviT0_T1_)
        /*03bc*/ 	.word	0x00000020


	//----- nvinfo : EIATTR_FRAME_SIZE
	.align		4
.L_207:
        /*03c0*/ 	.byte	0x04, 0x11
        /*03c2*/ 	.short	(.L_209 - .L_208)
	.align		4
.L_208:
        /*03c4*/ 	.word	index@(_ZN2at6native29vectorized_elementwise_kernelILi4ENS0_13BUnaryFunctorIaaaZZZNS0_15binary_internal21div_floor_kernel_cudaERNS_18TensorIteratorBaseEENKUlvE_clEvENKUlvE0_clEvEUlaaE_EESt5arrayIPcLm2EEEEviT0_T1_)
        /*03c8*/ 	.word	0x00000000


	//----- nvinfo : EIATTR_REGCOUNT
	.align		4
.L_209:
        /*03cc*/ 	.byte	0x04, 0x2f
        /*03ce*/ 	.short	(.L_211 - .L_210)
	.align		4
.L_210:
        /*03d0*/ 	.word	index@(_ZN2at6native29vectorized_elementwise_kernelILi2ENS0_13BUnaryFunctorIaaaZZZNS0_15binary_internal21div_floor_kernel_cudaERNS_18TensorIteratorBaseEENKUlvE_clEvENKUlvE0_clEvEUlaaE_EESt5arrayIPcLm2EEEEviT0_T1_)
        /*03d4*/ 	.word	0x00000020


	//----- nvinfo : EIATTR_FRAME_SIZE
	.align		4
.L_211:
        /*03d8*/ 	.byte	0x04, 0x11
        /*03da*/ 	.short	(.L_213 - .L_212)
	.align		4
.L_212:
        /*03dc*/ 	.word	index@(_ZN2at6native29vectorized_elementwise_kernelILi2ENS0_13BUnaryFunctorIaaaZZZNS0_15binary_internal21div_floor_kernel_cudaERNS_18TensorIteratorBaseEENKUlvE_clEvENKUlvE0_clEvEUlaaE_EESt5arrayIPcLm2EEEEviT0_T1_)
        /*03e0*/ 	.word	0x00000000


	//----- nvinfo : EIATTR_REGCOUNT
	.align		4
.L_213:
        /*03e4*/ 	.byte	0x04, 0x2f
        /*03e6*/ 	.short	(.L_215 - .L_214)
	.align		4
.L_214:
        /*03e8*/ 	.word	index@(_ZN2at6native27unrolled_elementwise_kernelINS0_13BUnaryFunctorIaaaZZZNS0_15binary_internal21div_floor_kernel_cudaERNS_18TensorIteratorBaseEENKUlvE_clEvENKUlvE0_clEvEUlaaE_EESt5arrayIPcLm2EELi4E23TrivialOffsetCalculatorILi1EjESE_NS0_6memory15LoadWithoutCastENSF_16StoreWithoutCastEEEviT_T0_T2_T3_T4_T5_)
        /*03ec*/ 	.word	0x0000001a


	//----- nvinfo : EIATTR_FRAME_SIZE
	.align		4
.L_215:
        /*03f0*/ 	.byte	0x04, 0x11
        /*03f2*/ 	.short	(.L_217 - .L_216)
	.align		4
.L_216:
        /*03f4*/ 	.word	index@(_ZN2at6native27unrolled_elementwise_kernelINS0_13BUnaryFunctorIaaaZZZNS0_15binary_internal21div_floor_kernel_cudaERNS_18TensorIteratorBaseEENKUlvE_clEvENKUlvE0_clEvEUlaaE_EESt5arrayIPcLm2EELi4E23TrivialOffsetCalculatorILi1EjESE_NS0_6memory15LoadWithoutCastENSF_16StoreWithoutCastEEEviT_T0_T2_T3_T4_T5_)
        /*03f8*/ 	.word	0x00000000


	//----- nvinfo : EIATTR_REGCOUNT
	.align		4
.L_217:
        /*03fc*/ 	.byte	0x04, 0x2f
        /*03fe*/ 	.short	(.L_219 - .L_218)
	.align		4
.L_218:
        /*0400*/ 	.word	index@(_ZN2at6native18elementwise_kernelILi128ELi4EZNS0_22gpu_kernel_impl_nocastINS0_13BUnaryFunctorIaaaZZZNS0_15binary_internal21div_floor_kernel_cudaERNS_18TensorIteratorBaseEENKUlvE_clEvENKUlvE0_clEvEUlaaE_EEEEvS6_RKT_EUliE_EEviT1_)
        /*0404*/ 	.word	0x00000012


	//----- nvinfo : EIATTR_FRAME_SIZE
	.align		4
.L_219:
        /*0408*/ 	.byte	0x04, 0x11
        /*040a*/ 	.short	(.L_221 - .L_220)
	.align		4
.L_220:
        /*040c*/ 	.word	index@(_ZN2at6native18elementwise_kernelILi128ELi4EZNS0_22gpu_kernel_impl_nocastINS0_13BUnaryFunctorIaaaZZZNS0_15binary_internal21div_floor_kernel_cudaERNS_18TensorIteratorBaseEENKUlvE_clEvENKUlvE0_clEvEUlaaE_EEEEvS6_RKT_EUliE_EEviT1_)
        /*0410*/ 	.word	0x00000000


	//----- nvinfo : EIATTR_REGCOUNT
	.align		4
.L_221:
        /*0414*/ 	.byte	0x04, 0x2f
        /*0416*/ 	.short	(.L_223 - .L_222)
	.align		4
.L_222:
        /*0418*/ 	.word	index@(_ZN2at6native27unrolled_elementwise_kernelINS0_13BUnaryFunctorIaaaZZZNS0_15binary_internal21div_floor_kernel_cudaERNS_18TensorIteratorBaseEENKUlvE_clEvENKUlvE0_clEvEUlaaE_EESt5arrayIPcLm2EELi4E23TrivialOffsetCalculatorILi1EjESE_NS0_6memory12LoadWithCastILi1EEENSF_13StoreWithCastILi1EEEEEviT_T0_T2_T3_T4_T5_)
        /*041c*/ 	.word	0x00000020


	//----- nvinfo : EIATTR_FRAME_SIZE
	.align		4
.L_223:
        /*0420*/ 	.byte	0x04, 0x11
        /*0422*/ 	.short	(.L_225 - .L_224)
	.align		4
.L_224:
        /*0424*/ 	.word	index@(_ZN2at6native27unrolled_elementwise_kernelINS0_13BUnaryFunctorIaaaZZZNS0_15binary_internal21div_floor_kernel_cudaERNS_18TensorIteratorBaseEENKUlvE_clEvENKUlvE0_clEvEUlaaE_EESt5arrayIPcLm2EELi4E23TrivialOffsetCalculatorILi1EjESE_NS0_6memory12LoadWithCastILi1EEENSF_13StoreWithCastILi1EEEEEviT_T0_T2_T3_T4_T5_)
        /*0428*/ 	.word	0x00000000


	//----- nvinfo : EIATTR_REGCOUNT
	.align		4
.L_225:
        /*042c*/ 	.byte	0x04, 0x2f
        /*042e*/ 	.short	(.L_227 - .L_226)
	.align		4
.L_226:
        /*0430*/ 	.word	index@(_ZN2at6native18elementwise_kernelILi128ELi4EZNS0_15gpu_kernel_implINS0_13BUnaryFunctorIaaaZZZNS0_15binary_internal21div_floor_kernel_cudaERNS_18TensorIteratorBaseEENKUlvE_clEvENKUlvE0_clEvEUlaaE_EEEEvS6_RKT_EUliE_EEviT1_)
        /*0434*/ 	.word	0x0000001a


	//----- nvinfo : EIATTR_FRAME_SIZE
	.align		4
.L_227:
        /*0438*/ 	.byte	0x04, 0x11
        /*043a*/ 	.short	(.L_229 - .L_228)
	.align		4
.L_228:
        /*043c*/ 	.word	index@(_ZN2at6native18elementwise_kernelILi128ELi4EZNS0_15gpu_kernel_implINS0_13BUnaryFunctorIaaaZZZNS0_15binary_internal21div_floor_kernel_cudaERNS_18TensorIteratorBaseEENKUlvE_clEvENKUlvE0_clEvEUlaaE_EEEEvS6_RKT_EUliE_EEviT1_)
        /*0440*/ 	.word	0x00000000


	//----- nvinfo : EIATTR_REGCOUNT
	.align		4
.L_229:
        /*0444*/ 	.byte	0x04, 0x2f
        /*0446*/ 	.short	(.L_231 - .L_230)
	.align		4
.L_230:
        /*0448*/ 	.word	index@(_ZN2at6native29vectorized_elementwise_kernelILi8ENS0_13BinaryFunctorIaaaZZZNS0_15binary_internal21div_floor_kernel_cudaERNS_18TensorIteratorBaseEENKUlvE_clEvENKUlvE0_clEvEUlaaE_EESt5arrayIPcLm3EEEEviT0_T1_)
        /*044c*/ 	.word	0x00000020


	//----- nvinfo : EIATTR_FRAME_SIZE
	.align		4
.L_231:
        /*0450*/ 	.byte	0x04, 0x11
        /*0452*/ 	.short	(.L_233 - .L_232)
	.align		4
.L_232:
        /*0454*/ 	.word	index@(_ZN2at6native29vectorized_elementwise_kernelILi8ENS0_13BinaryFunctorIaaaZZZNS0_15binary_internal21div_floor_kernel_cudaERNS_18TensorIteratorBaseEENKUlvE_clEvENKUlvE0_clEvEUlaaE_EESt5arrayIPcLm3EEEEviT0_T1_)
        /*0458*/ 	.word	0x00000000


	//----- nvinfo : EIATTR_REGCOUNT
	.align		4
.L_233:
        /*045c*/ 	.byte	0x04, 0x2f
        /*045e*/ 	.short	(.L_235 - .L_234)
	.align		4
.L_234:
        /*0460*/ 	.word	index@(_ZN2at6native29vectorized_elementwise_kernelILi4ENS0_13BinaryFunctorIaaaZZZNS0_15binary_internal21div_floor_kernel_cudaERNS_18TensorIteratorBaseEENKUlvE_clEvENKUlvE0_clEvEUlaaE_EESt5arrayIPcLm3EEEEviT0_T1_)
        /*0464*/ 	.word	0x0000001f


	//----- nvinfo : EIATTR_FRAME_SIZE
	.align		4
.L_235:
        /*0468*/ 	.byte	0x04, 0x11
        /*046a*/ 	.short	(.L_237 - .L_236)
	.align		4
.L_236:
        /*046c*/ 	.word	index@(_ZN2at6native29vectorized_elementwise_kernelILi4ENS0_13BinaryFunctorIaaaZZZNS0_15binary_internal21div_floor_kernel_cudaERNS_18TensorIteratorBaseEENKUlvE_clEvENKUlvE0_clEvEUlaaE_EESt5arrayIPcLm3EEEEviT0_T1_)
        /*0470*/ 	.word	0x00000000


	//----- nvinfo : EIATTR_REGCOUNT
	.align		4
.L_237:
        /*0474*/ 	.byte	0x04, 0x2f
        /*0476*/ 	.short	(.L_239 - .L_238)
	.align		4
.L_238:
        /*0478*/ 	.word	index@(_ZN2at6native29vectorized_elementwise_kernelILi2ENS0_13BinaryFunctorIaaaZZZNS0_15binary_internal21div_floor_kernel_cudaERNS_18TensorIteratorBaseEENKUlvE_clEvENKUlvE0_clEvEUlaaE_EESt5arrayIPcLm3EEEEviT0_T1_)
        /*047c*/ 	.word	0x00000020


	//----- nvinfo : EIATTR_FRAME_SIZE
	.align		4
.L_239:
        /*0480*/ 	.byte	0x04, 0x11
        /*0482*/ 	.short	(.L_241 - .L_240)
	.align		4
.L_240:
        /*0484*/ 	.word	index@(_ZN2at6native29vectorized_elementwise_kernelILi2ENS0_13BinaryFunctorIaaaZZZNS0_15binary_internal21div_floor_kernel_cudaERNS_18TensorIteratorBaseEENKUlvE_clEvENKUlvE0_clEvEUlaaE_EESt5arrayIPcLm3EEEEviT0_T1_)
        /*0488*/ 	.word	0x00000000


	//----- nvinfo : EIATTR_REGCOUNT
	.align		4
.L_241:
        /*048c*/ 	.byte	0x04, 0x2f
        /*048e*/ 	.short	(.L_243 - .L_242)
	.align		4
.L_242:
        /*0490*/ 	.word	index@(_ZN2at6native27unrolled_elementwise_kernelINS0_13BinaryFunctorIaaaZZZNS0_15binary_internal21div_floor_kernel_cudaERNS_18TensorIteratorBaseEENKUlvE_clEvENKUlvE0_clEvEUlaaE_EESt5arrayIPcLm3EELi4E23TrivialOffsetCalculatorILi2EjESD_ILi1EjENS0_6memory15LoadWithoutCastENSG_16StoreWithoutCastEEEviT_T0_T2_T3_T4_T5_)
        /*0494*/ 	.word	0x0000001a


	//----- nvinfo : EIATTR_FRAME_SIZE
	.align		4
.L_243:
        /*0498*/ 	.byte	0x04, 0x11
        /*049a*/ 	.short	(.L_245 - .L_244)
	.align		4
.L_244:
        /*049c*/ 	.word	index@(_ZN2at6native27unrolled_elementwise_kernelINS0_13BinaryFunctorIaaaZZZNS0_15binary_internal21div_floor_kernel_cudaERNS_18TensorIteratorBaseEENKUlvE_clEvENKUlvE0_clEvEUlaaE_EESt5arrayIPcLm3EELi4E23TrivialOffsetCalculatorILi2EjESD_ILi1EjENS0_6memory15LoadWithoutCastENSG_16StoreWithoutCastEEEviT_T0_T2_T3_T4_T5_)
        /*04a0*/ 	.word	0x00000000


	//----- nvinfo : EIATTR_REGCOUNT
	.align		4
.L_245:
        /*04a4*/ 	.byte	0x04, 0x2f
        /*04a6*/ 	.short	(.L_247 - .L_246)
	.align		4
.L_246:
        /*04a8*/ 	.word	index@(_ZN2at6native18elementwise_kernelILi128ELi4EZNS0_22gpu_kernel_impl_nocastINS0_13BinaryFunctorIaaaZZZNS0_15binary_internal21div_floor_kernel_cudaERNS_18TensorIteratorBaseEENKUlvE_clEvENKUlvE0_clEvEUlaaE_EEEEvS6_RKT_EUliE_EEviT1_)
        /*04ac*/ 	.word	0x00000012


	//----- nvinfo : EIATTR_FRAME_SIZE
	.align		4
.L_247:
        /*04b0*/ 	.byte	0x04, 0x11
        /*04b2*/ 	.short	(.L_249 - .L_248)
	.align		4
.L_248:
        /*04b4*/ 	.word	index@(_ZN2at6native18elementwise_kernelILi128ELi4EZNS0_22gpu_kernel_impl_nocastINS0_13BinaryFunctorIaaaZZZNS0_15binary_internal21div_floor_kernel_cudaERNS_18TensorIteratorBaseEENKUlvE_clEvENKUlvE0_clEvEUlaaE_EEEEvS6_RKT_EUliE_EEviT1_)
        /*04b8*/ 	.word	0x00000000


	//----- nvinfo : EIATTR_REGCOUNT
	.align		4
.L_249:
        /*04bc*/ 	.byte	0x04, 0x2f
        /*04be*/ 	.short	(.L_251 - .L_250)
	.align		4
.L_250:
        /*04c0*/ 	.word	index@(_ZN2at6native27unrolled_elementwise_kernelINS0_13BinaryFunctorIaaaZZZNS0_15binary_internal21div_floor_kernel_cudaERNS_18TensorIteratorBaseEENKUlvE_clEvENKUlvE0_clEvEUlaaE_EESt5arrayIPcLm3EELi4E23TrivialOffsetCalculatorILi2EjESD_ILi1EjENS0_6memory12LoadWithCastILi2EEENSG_13StoreWithCastILi1EEEEEviT_T0_T2_T3_T4_T5_)
        /*04c4*/ 	.word	0x00000020


	//----- nvinfo : EIATTR_FRAME_SIZE
	.align		4
.L_251:
        /*04c8*/ 	.byte	0x04, 0x11
        /*04ca*/ 	.short	(.L_253 - .L_252)
	.align		4
.L_252:
        /*04cc*/ 	.word	index@(_ZN2at6native27unrolled_elementwise_kernelINS0_13BinaryFunctorIaaaZZZNS0_15binary_internal21div_floor_kernel_cudaERNS_18TensorIteratorBaseEENKUlvE_clEvENKUlvE0_clEvEUlaaE_EESt5arrayIPcLm3EELi4E23TrivialOffsetCalculatorILi2EjESD_ILi1EjENS0_6memory12LoadWithCastILi2EEENSG_13StoreWithCastILi1EEEEEviT_T0_T2_T3_T4_T5_)
        /*04d0*/ 	.word	0x00000000


	//----- nvinfo : EIATTR_REGCOUNT
	.align		4
.L_253:
        /*04d4*/ 	.byte	0x04, 0x2f
        /*04d6*/ 	.short	(.L_255 - .L_254)
	.align		4
.L_254:
        /*04d8*/ 	.word	index@(_ZN2at6native18elementwise_kernelILi128ELi4EZNS0_15gpu_kernel_implINS0_13BinaryFunctorIaaaZZZNS0_15binary_internal21div_floor_kernel_cudaERNS_18TensorIteratorBaseEENKUlvE_clEvENKUlvE0_clEvEUlaaE_EEEEvS6_RKT_EUliE_EEviT1_)
        /*04dc*/ 	.word	0x0000001a


	//----- nvinfo : EIATTR_FRAME_SIZE
	.align		4
.L_255:
        /*04e0*/ 	.byte	0x04, 0x11
        /*04e2*/ 	.short	(.L_257 - .L_256)
	.align		4
.L_256:
        /*04e4*/ 	.word	index@(_ZN2at6native18elementwise_kernelILi128ELi4EZNS0_15gpu_kernel_implINS0_13BinaryFunctorIaaaZZZNS0_15binary_internal21div_floor_kernel_cudaERNS_18TensorIteratorBaseEENKUlvE_clEvENKUlvE0_clEvEUlaaE_EEEEvS6_RKT_EUliE_EEviT1_)
        /*04e8*/ 	.word	0x00000000


	//----- nvinfo : EIATTR_REGCOUNT
	.align		4
.L_257:
        /*04ec*/ 	.byte	0x04, 0x2f
        /*04ee*/ 	.short	(.L_259 - .L_258)
	.align		4
.L_258:
        /*04f0*/ 	.word	index@(_ZN2at6native29vectorized_elementwise_kernelILi8ENS0_13AUnaryFunctorIiiiZZZNS0_15binary_internal21div_floor_kernel_cudaERNS_18TensorIteratorBaseEENKUlvE_clEvENKUlvE1_clEvEUliiE_EESt5arrayIPcLm2EEEEviT0_T1_)
        /*04f4*/ 	.word	0x00000020


	//----- nvinfo : EIATTR_FRAME_SIZE
	.align		4
.L_259:
        /*04f8*/ 	.byte	0x04, 0x11
        /*04fa*/ 	.short	(.L_261 - .L_260)
	.align		4
.L_260:
        /*04fc*/ 	.word	index@(_ZN2at6native29vectorized_elementwise_kernelILi8ENS0_13AUnaryFunctorIiiiZZZNS0_15binary_internal21div_floor_kernel_cudaERNS_18TensorIteratorBaseEENKUlvE_clEvENKUlvE1_clEvEUliiE_EESt5arrayIPcLm2EEEEviT0_T1_)
        /*0500*/ 	.word	0x00000000


	//----- nvinfo : EIATTR_REGCOUNT
	.align		4
.L_261:
        /*0504*/ 	.byte	0x04, 0x2f
        /*0506*/ 	.short	(.L_263 - .L_262)
	.align		4
.L_262:
        /*0508*/ 	.word	index@(_ZN2at6native29vectorized_elementwise_kernelILi4ENS0_13AUnaryFunctorIiiiZZZNS0_15binary_internal21div_floor_kernel_cudaERNS_18TensorIteratorBaseEENKUlvE_clEvENKUlvE1_clEvEUliiE_EESt5arrayIPcLm2EEEEviT0_T1_)
        /*050c*/ 	.word	0x00000020


	//----- nvinfo : EIATTR_FRAME_SIZE
	.align		4
.L_263:
        /*0510*/ 	.byte	0x04, 0x11
        /*0512*/ 	.short	(.L_265 - .L_264)
	.align		4
.L_264:
        /*0514*/ 	.word	index@(_ZN2at6native29vectorized_elementwise_kernelILi4ENS0_13AUnaryFunctorIiiiZZZNS0_15binary_internal21div_floor_kernel_cudaERNS_18TensorIteratorBaseEENKUlvE_clEvENKUlvE1_clEvEUliiE_EESt5arrayIPcLm2EEEEviT0_T1_)
        /*0518*/ 	.word	0x00000000


	//----- nvinfo : EIATTR_REGCOUNT
	.align		4
.L_265:
        /*051c*/ 	.byte	0x04, 0x2f
        /*051e*/ 	.short	(.L_267 - .L_266)
	.align		4
.L_266:
        /*0520*/ 	.word	index@(_ZN2at6native29vectorized_elementwise_kernelILi2ENS0_13AUnaryFunctorIiiiZZZNS0_15binary_internal21div_floor_kernel_cudaERNS_18TensorIteratorBaseEENKUlvE_clEvENKUlvE1_clEvEUliiE_EESt5arrayIPcLm2EEEEviT0_T1_)
        /*0524*/ 	.word	0x0000001f


	//----- nvinfo : EIATTR_FRAME_SIZE
	.align		4
.L_267:
        /*0528*/ 	.byte	0x04, 0x11
        /*052a*/ 	.short	(.L_269 - .L_268)
	.align		4
.L_268:
        /*052c*/ 	.word	index@(_ZN2at6native29vectorized_elementwise_kernelILi2ENS0_13AUnaryFunctorIiiiZZZNS0_15binary_internal21div_floor_kernel_cudaERNS_18TensorIteratorBaseEENKUlvE_clEvENKUlvE1_clEvEUliiE_EESt5arrayIPcLm2EEEEviT0_T1_)
        /*0530*/ 	.word	0x00000000


	//----- nvinfo : EIATTR_REGCOUNT
	.align		4
.L_269:
        /*0534*/ 	.byte	0x04, 0x2f
        /*0536*/ 	.short	(.L_271 - .L_270)
	.align		4
.L_270:
        /*0538*/ 	.word	index@(_ZN2at6native27unrolled_elementwise_kernelINS0_13AUnaryFunctorIiiiZZZNS0_15binary_internal21div_floor_kernel_cudaERNS_18TensorIteratorBaseEENKUlvE_clEvENKUlvE1_clEvEUliiE_EESt5arrayIPcLm2EELi4E23TrivialOffsetCalculatorILi1EjESE_NS0_6memory15LoadWithoutCastENSF_16StoreWithoutCastEEEviT_T0_T2_T3_T4_T5_)
        /*053c*/ 	.word	0x00000016


	//----- nvinfo : EIATTR_FRAME_SIZE
	.align		4
.L_271:
        /*0540*/ 	.byte	0x04, 0x11
        /*0542*/ 	.short	(.L_273 - .L_272)
	.align		4
.L_272:
        /*0544*/ 	.word	index@(_ZN2at6native27unrolled_elementwise_kernelINS0_13AUnaryFunctorIiiiZZZNS0_15binary_internal21div_floor_kernel_cudaERNS_18TensorIteratorBaseEENKUlvE_clEvENKUlvE1_clEvEUliiE_EESt5arrayIPcLm2EELi4E23TrivialOffsetCalculatorILi1EjESE_NS0_6memory15LoadWithoutCastENSF_16StoreWithoutCastEEEviT_T0_T2_T3_T4_T5_)
        /*0548*/ 	.word	0x00000000


	//----- nvinfo : EIATTR_REGCOUNT
	.align		4
.L_273:
        /*054c*/ 	.byte	0x04, 0x2f
        /*054e*/ 	.short	(.L_275 - .L_274)
	.align		4
.L_274:
        /*0550*/ 	.word	index@(_ZN2at6native18elementwise_kernelILi128ELi2EZNS0_22gpu_kernel_impl_nocastINS0_13AUnaryFunctorIiiiZZZNS0_15binary_internal21div_floor_kernel_cudaERNS_18TensorIteratorBaseEENKUlvE_clEvENKUlvE1_clEvEUliiE_EEEEvS6_RKT_EUliE_EEviT1_)
        /*0554*/ 	.word	0x00000012


	//----- nvinfo : EIATTR_FRAME_SIZE
	.align		4
.L_275:
        /*0558*/ 	.byte	0x04, 0x11
        /*055a*/ 	.short	(.L_277 - .L_276)
	.align		4
.L_276:
        /*055c*/ 	.word	index@(_ZN2at6native18elementwise_kernelILi128ELi2EZNS0_22gpu_kernel_impl_nocastINS0_13AUnaryFunctorIiiiZZZNS0_15binary_internal21div_floor_kernel_cudaERNS_18TensorIteratorBaseEENKUlvE_clEvENKUlvE1_clEvEUliiE_EEEEvS6_RKT_EUliE_EEviT1_)
        /*0560*/ 	.word	0x00000000


	//----- nvinfo : EIATTR_REGCOUNT
	.align		4
.L_277:
        /*0564*/ 	.byte	0x04, 0x2f
        /*0566*/ 	.short	(.L_279 - .L_278)
	.align		4
.L_278:
        /*0568*/ 	.word	index@(_ZN2at6native27unrolled_elementwise_kernelINS0_13AUnaryFunctorIiiiZZZNS0_15binary_internal21div_floor_kernel_cudaERNS_18TensorIteratorBaseEENKUlvE_clEvENKUlvE1_clEvEUliiE_EESt5arrayIPcLm2EELi4E23TrivialOffsetCalculatorILi1EjESE_NS0_6memory12LoadWithCastILi1EEENSF_13StoreWithCastILi1EEEEEviT_T0_T2_T3_T4_T5_)
        /*056c*/ 	.word	0x0000001e


	//----- nvinfo : EIATTR_FRAME_SIZE
	.align		4
.L_279:
        /*0570*/ 	.byte	0x04, 0x11
        /*0572*/ 	.short	(.L_281 - .L_280)
	.align		4
.L_280:
        /*0574*/ 	.word	index@(_ZN2at6native27unrolled_elementwise_kernelINS0_13AUnaryFunctorIiiiZZZNS0_15binary_internal21div_floor_kernel_cudaERNS_18TensorIteratorBaseEENKUlvE_clEvENKUlvE1_clEvEUliiE_EESt5arrayIPcLm2EELi4E23TrivialOffsetCalculatorILi1EjESE_NS0_6memory12LoadWithCastILi1EEENSF_13StoreWithCastILi1EEEEEviT_T0_T2_T3_T4_T5_)
        /*0578*/ 	.word	0x00000000


	//----- nvinfo : EIATTR_REGCOUNT
	.align		4
.L_281:
        /*057c*/ 	.byte	0x04, 0x2f
        /*057e*/ 	.short	(.L_283 - .L_282)
	.align		4
.L_282:
        /*0580*/ 	.word	index@(_ZN2at6native18elementwise_kernelILi128ELi4EZNS0_15gpu_kernel_implINS0_13AUnaryFunctorIiiiZZZNS0_15binary_internal21div_floor_kernel_cudaERNS_18TensorIteratorBaseEENKUlvE_clEvENKUlvE1_clEvEUliiE_EEEEvS6_RKT_EUliE_EEviT1_)
        /*0584*/ 	.word	0x0000001a


	//----- nvinfo : EIATTR_FRAME_SIZE
	.align		4
.L_283:
        /*0588*/ 	.byte	0x04, 0x11
        /*058a*/ 	.short	(.L_285 - .L_284)
	.align		4
.L_284:
        /*058c*/ 	.word	index@(_ZN2at6native18elementwise_kernelILi128ELi4EZNS0_15gpu_kernel_implINS0_13AUnaryFunctorIiiiZZZNS0_15binary_internal21div_floor_kernel_cudaERNS_18TensorIteratorBaseEENKUlvE_clEvENKUlvE1_clEvEUliiE_EEEEvS6_RKT_EUliE_EEviT1_)
        /*0590*/ 	.word	0x00000000


	//----- nvinfo : EIATTR_REGCOUNT
	.align		4
.L_285:
        /*0594*/ 	.byte	0x04, 0x2f
        /*0596*/ 	.short	(.L_287 - .L_286)
	.align		4
.L_286:
        /*0598*/ 	.word	index@(_ZN2at6native29vectorized_elementwise_kernelILi8ENS0_13BUnaryFunctorIiiiZZZNS0_15binary_internal21div_floor_kernel_cudaERNS_18TensorIteratorBaseEENKUlvE_clEvENKUlvE1_clEvEUliiE_EESt5arrayIPcLm2EEEEviT0_T1_)
        /*059c*/ 	.word	0x0000001d


	//----- nvinfo : EIATTR_FRAME_SIZE
	.align		4
.L_287:
        /*05a0*/ 	.byte	0x04, 0x11
        /*05a2*/ 	.short	(.L_289 - .L_288)
	.align		4
.L_288:
        /*05a4*/ 	.word	index@(_ZN2at6native29vectorized_elementwise_kernelILi8ENS0_13BUnaryFunctorIiiiZZZNS0_15binary_internal21div_floor_kernel_cudaERNS_18TensorIteratorBaseEENKUlvE_clEvENKUlvE1_clEvEUliiE_EESt5arrayIPcLm2EEEEviT0_T1_)
        /*05a8*/ 	.word	0x00000000


	//----- nvinfo : EIATTR_REGCOUNT
	.align		4
.L_289:
        /*05ac*/ 	.byte	0x04, 0x2f
        /*05ae*/ 	.short	(.L_291 - .L_290)
	.align		4
.L_290:
        /*05b0*/ 	.word	index@(_ZN2at6native29vectorized_elementwise_kernelILi4ENS0_13BUnaryFunctorIiiiZZZNS0_15binary_internal21div_floor_kernel_cudaERNS_18TensorIteratorBaseEENKUlvE_clEvENKUlvE1_clEvEUliiE_EESt5arrayIPcLm2EEEEviT0_T1_)
        /*05b4*/ 	.word	0x0000001d


	//----- nvinfo : EIATTR_FRAME_SIZE
	.align		4
.L_291:
        /*05b8*/ 	.byte	0x04, 0x11
        /*05ba*/ 	.short	(.L_293 - .L_292)
	.align		4
.L_292:
        /*05bc*/ 	.word	index@(_ZN2at6native29vectorized_elementwise_kernelILi4ENS0_13BUnaryFunctorIiiiZZZNS0_15binary_internal21div_floor_kernel_cudaERNS_18TensorIteratorBaseEENKUlvE_clEvENKUlvE1_clEvEUliiE_EESt5arrayIPcLm2EEEEviT0_T1_)
        /*05c0*/ 	.word	0x00000000


	//----- nvinfo : EIATTR_REGCOUNT
	.align		4
.L_293:
        /*05c4*/ 	.byte	0x04, 0x2f
        /*05c6*/ 	.short	(.L_295 - .L_294)
	.align		4
.L_294:
        /*05c8*/ 	.word	index@(_ZN2at6native29vectorized_elementwise_kernelILi2ENS0_13BUnaryFunctorIiiiZZZNS0_15binary_internal21div_floor_kernel_cudaERNS_18TensorIteratorBaseEENKUlvE_clEvENKUlvE1_clEvEUliiE_EESt5arrayIPcLm2EEEEviT0_T1_)
        /*05cc*/ 	.word	0x0000001e


	//----- nvinfo : EIATTR_FRAME_SIZE
	.align		4
.L_295:
        /*05d0*/ 	.byte	0x04, 0x11
        /*05d2*/ 	.short	(.L_297 - .L_296)
	.align		4
.L_296:
        /*05d4*/ 	.word	index@(_ZN2at6native29vectorized_elementwise_kernelILi2ENS0_13BUnaryFunctorIiiiZZZNS0_15binary_internal21div_floor_kernel_cudaERNS_18TensorIteratorBaseEENKUlvE_clEvENKUlvE1_clEvEUliiE_EESt5arrayIPcLm2EEEEviT0_T1_)
        /*05d8*/ 	.word	0x00000000


	//----- nvinfo : EIATTR_REGCOUNT
	.align		4
.L_297:
        /*05dc*/ 	.byte	0x04, 0x2f
        /*05de*/ 	.short	(.L_299 - .L_298)
	.align		4
.L_298:
        /*05e0*/ 	.word	index@(_ZN2at6native27unrolled_elementwise_kernelINS0_13BUnaryFunctorIiiiZZZNS0_15binary_internal21div_floor_kernel_cudaERNS_18TensorIteratorBaseEENKUlvE_clEvENKUlvE1_clEvEUliiE_EESt5arrayIPcLm2EELi4E23TrivialOffsetCalculatorILi1EjESE_NS0_6memory15LoadWithoutCastENSF_16StoreWithoutCastEEEviT_T0_T2_T3_T4_T5_)
        /*05e4*/ 	.word	0x00000016


	//----- nvinfo : EIATTR_FRAME_SIZE
	.align		4
.L_299:
        /*05e8*/ 	.byte	0x04, 0x11
        /*05ea*/ 	.short	(.L_301 - .L_300)
	.align		4
.L_300:
        /*05ec*/ 	.word	index@(_ZN2at6native27unrolled_elementwise_kernelINS0_13BUnaryFunctorIiiiZZZNS0_15binary_internal21div_floor_kernel_cudaERNS_18TensorIteratorBaseEENKUlvE_clEvENKUlvE1_clEvEUliiE_EESt5arrayIPcLm2EELi4E23TrivialOffsetCalculatorILi1EjESE_NS0_6memory15LoadWithoutCastENSF_16StoreWithoutCastEEEviT_T0_T2_T3_T4_T5_)
        /*05f0*/ 	.word	0x00000000


	//----- nvinfo : EIATTR_REGCOUNT
	.align		4
.L_301:
        /*05f4*/ 	.byte	0x04, 0x2f
        /*05f6*/ 	.short	(.L_303 - .L_302)
	.align		4
.L_302:
        /*05f8*/ 	.word	index@(_ZN2at6native18elementwise_kernelILi128ELi2EZNS0_22gpu_kernel_impl_nocastINS0_13BUnaryFunctorIiiiZZZNS0_15binary_internal21div_floor_kernel_cudaERNS_18TensorIteratorBaseEENKUlvE_clEvENKUlvE1_clEvEUliiE_EEEEvS6_RKT_EUliE_EEviT1_)
        /*05fc*/ 	.word	0x00000012


	//----- nvinfo : EIATTR_FRAME_SIZE
	.align		4
.L_303:
        /*0600*/ 	.byte	0x04, 0x11
        /*0602*/ 	.short	(.L_305 - .L_304)
	.align		4
.L_304:
        /*0604*/ 	.word	index@(_ZN2at6native18elementwise_kernelILi128ELi2EZNS0_22gpu_kernel_impl_nocastINS0_13BUnaryFunctorIiiiZZZNS0_15binary_internal21div_floor_kernel_cudaERNS_18TensorIteratorBaseEENKUlvE_clEvENKUlvE1_clEvEUliiE_EEEEvS6_RKT_EUliE_EEviT1_)
        /*0608*/ 	.word	0x00000000


	//----- nvinfo : EIATTR_REGCOUNT
	.align		4
.L_305:
        /*060c*/ 	.byte	0x04, 0x2f
        /*060e*/ 	.short	(.L_307 - .L_306)
	.align		4
.L_306:
        /*0610*/ 	.word	index@(_ZN2at6native27unrolled_elementwise_kernelINS0_13BUnaryFunctorIiiiZZZNS0_15binary_internal21div_floor_kernel_cudaERNS_18TensorIteratorBaseEENKUlvE_clEvENKUlvE1_clEvEUliiE_EESt5arrayIPcLm2EELi4E23TrivialOffsetCalculatorILi1EjESE_NS0_6memory12LoadWithCastILi1EEENSF_13StoreWithCastILi1EEEEEviT_T0_T2_T3_T4_T5_)
        /*0614*/ 	.word	0x0000001e


	//----- nvinfo : EIATTR_FRAME_SIZE
	.align		4
.L_307:
        /*0618*/ 	.byte	0x04, 0x11
        /*061a*/ 	.short	(.L_309 - .L_308)
	.align		4
.L_308:
        /*061c*/ 	.word	index@(_ZN2at6native27unrolled_elementwise_kernelINS0_13BUnaryFunctorIiiiZZZNS0_15binary_internal21div_floor_kernel_cudaERNS_18TensorIteratorBaseEENKUlvE_clEvENKUlvE1_clEvEUliiE_EESt5arrayIPcLm2EELi4E23TrivialOffsetCalculatorILi1EjESE_NS0_6memory12LoadWithCastILi1EEENSF_13StoreWithCastILi1EEEEEviT_T0_T2_T3_T4_T5_)
        /*0620*/ 	.word	0x00000000


	//----- nvinfo : EIATTR_REGCOUNT
	.align		4
.L_309:
        /*0624*/ 	.byte	0x04, 0x2f
        /*0626*/ 	.short	(.L_311 - .L_310)
	.align		4
.L_310:
        /*0628*/ 	.word	index@(_ZN2at6native18elementwise_kernelILi128ELi4EZNS0_15gpu_kernel_implINS0_13BUnaryFunctorIiiiZZZNS0_15binary_internal21div_floor_kernel_cudaERNS_18TensorIteratorBaseEENKUlvE_clEvENKUlvE1_clEvEUliiE_EEEEvS6_RKT_EUliE_EEviT1_)
        /*062c*/ 	.word	0x0000001a


	//----- nvinfo : EIATTR_FRAME_SIZE
	.align		4
.L_311:
        /*0630*/ 	.byte	0x04, 0x11
        /*0632*/ 	.short	(.L_313 - .L_312)
	.align		4
.L_312:
        /*0634*/ 	.word	index@(_ZN2at6native18elementwise_kernelILi128ELi4EZNS0_15gpu_kernel_implINS0_13BUnaryFunctorIiiiZZZNS0_15binary_internal21div_floor_kernel_cudaERNS_18TensorIteratorBaseEENKUlvE_clEvENKUlvE1_clEvEUliiE_EEEEvS6_RKT_EUliE_EEviT1_)
        /*0638*/ 	.word	0x00000000


	//----- nvinfo : EIATTR_REGCOUNT
	.align		4
.L_313:
        /*063c*/ 	.byte	0x04, 0x2f
        /*063e*/ 	.short	(.L_315 - .L_314)
	.align		4
.L_314:
        /*0640*/ 	.word	index@(_ZN2at6native29vectorized_elementwise_kernelILi8ENS0_13BinaryFunctorIiiiZZZNS0_15binary_internal21div_floor_kernel_cudaERNS_18TensorIteratorBaseEENKUlvE_clEvENKUlvE1_clEvEUliiE_EESt5arrayIPcLm3EEEEviT0_T1_)
        /*0644*/ 	.word	0x00000020


	//----- nvinfo : EIATTR_FRAME_SIZE
	.align		4
.L_315:
        /*0648*/ 	.byte	0x04, 0x11
        /*064a*/ 	.short	(.L_317 - .L_316)
	.align		4
.L_316:
        /*064c*/ 	.word	index@(_ZN2at6native29vectorized_elementwise_kernelILi8ENS0_13BinaryFunctorIiiiZZZNS0_15binary_internal21div_floor_kernel_cudaERNS_18TensorIteratorBaseEENKUlvE_clEvENKUlvE1_clEvEUliiE_EESt5arrayIPcLm3EEEEviT0_T1_)
        /*0650*/ 	.word	0x00000000


	//----- nvinfo : EIATTR_REGCOUNT
	.align		4
.L_317:
        /*0654*/ 	.byte	0x04, 0x2f
        /*0656*/ 	.short	(.L_319 - .L_318)
	.align		4
.L_318:
        /*0658*/ 	.word	index@(_ZN2at6native29vectorized_elementwise_kernelILi4ENS0_13BinaryFunctorIiiiZZZNS0_15binary_internal21div_floor_kernel_cudaERNS_18TensorIteratorBaseEENKUlvE_clEvENKUlvE1_clEvEUliiE_EESt5arrayIPcLm3EEEEviT0_T1_)
        /*065c*/ 	.word	0x00000020


	//----- nvinfo : EIATTR_FRAME_SIZE
	.align		4
.L_319:
        /*0660*/ 	.byte	0x04, 0x11
        /*0662*/ 	.short	(.L_321 - .L_320)
	.align		4
.L_320:
        /*0664*/ 	.word	index@(_ZN2at6native29vectorized_elementwise_kernelILi4ENS0_13BinaryFunctorIiiiZZZNS0_15binary_internal21div_floor_kernel_cudaERNS_18TensorIteratorBaseEENKUlvE_clEvENKUlvE1_clEvEUliiE_EESt5arrayIPcLm3EEEEviT0_T1_)
        /*0668*/ 	.word	0x00000000


	//----- nvinfo : EIATTR_REGCOUNT
	.align		4
.L_321:
        /*066c*/ 	.byte	0x04, 0x2f
        /*066e*/ 	.short	(.L_323 - .L_322)
	.align		4
.L_322:
        /*0670*/ 	.word	index@(_ZN2at6native29vectorized_elementwise_kernelILi2ENS0_13BinaryFunctorIiiiZZZNS0_15binary_internal21div_floor_kernel_cudaERNS_18TensorIteratorBaseEENKUlvE_clEvENKUlvE1_clEvEUliiE_EESt5arrayIPcLm3EEEEviT0_T1_)
        /*0674*/ 	.word	0x00000020


	//----- nvinfo : EIATTR_FRAME_SIZE
	.align		4
.L_323:
        /*0678*/ 	.byte	0x04, 0x11
        /*067a*/ 	.short	(.L_325 - .L_324)
	.align		4
.L_324:
        /*067c*/ 	.word	index@(_ZN2at6native29vectorized_elementwise_kernelILi2ENS0_13BinaryFunctorIiiiZZZNS0_15binary_internal21div_floor_kernel_cudaERNS_18TensorIteratorBaseEENKUlvE_clEvENKUlvE1_clEvEUliiE_EESt5arrayIPcLm3EEEEviT0_T1_)
        /*0680*/ 	.word	0x00000000


	//----- nvinfo : EIATTR_REGCOUNT
	.align		4
.L_325:
        /*0684*/ 	.byte	0x04, 0x2f
        /*0686*/ 	.short	(.L_327 - .L_326)
	.align		4
.L_326:
        /*0688*/ 	.word	index@(_ZN2at6native27unrolled_elementwise_kernelINS0_13BinaryFunctorIiiiZZZNS0_15binary_internal21div_floor_kernel_cudaERNS_18TensorIteratorBaseEENKUlvE_clEvENKUlvE1_clEvEUliiE_EESt5arrayIPcLm3EELi4E23TrivialOffsetCalculatorILi2EjESD_ILi1EjENS0_6memory15LoadWithoutCastENSG_16StoreWithoutCastEEEviT_T0_T2_T3_T4_T5_)
        /*068c*/ 	.word	0x0000001c


	//----- nvinfo : EIATTR_FRAME_SIZE
	.align		4
.L_327:
        /*0690*/ 	.byte	0x04, 0x11
        /*0692*/ 	.short	(.L_329 - .L_328)
	.align		4
.L_328:
        /*0694*/ 	.word	index@(_ZN2at6native27unrolled_elementwise_kernelINS0_13BinaryFunctorIiiiZZZNS0_15binary_internal21div_floor_kernel_cudaERNS_18TensorIteratorBaseEENKUlvE_clEvENKUlvE1_clEvEUliiE_EESt5arrayIPcLm3EELi4E23TrivialOffsetCalculatorILi2EjESD_ILi1EjENS0_6memory15LoadWithoutCastENSG_16StoreWithoutCastEEEviT_T0_T2_T3_T4_T5_)
        /*0698*/ 	.word	0x00000000


	//----- nvinfo : EIATTR_REGCOUNT
	.align		4
.L_329:
        /*069c*/ 	.byte	0x04, 0x2f
        /*069e*/ 	.short	(.L_331 - .L_330)
	.align		4
.L_330:
        /*06a0*/ 	.word	index@(_ZN2at6native18elementwise_kernelILi128ELi2EZNS0_22gpu_kernel_impl_nocastINS0_13BinaryFunctorIiiiZZZNS0_15binary_internal21div_floor_kernel_cudaERNS_18TensorIteratorBaseEENKUlvE_clEvENKUlvE1_clEvEUliiE_EEEEvS6_RKT_EUliE_EEviT1_)
        /*06a4*/ 	.word	0x00000012


	//----- nvinfo : EIATTR_FRAME_SIZE
	.align		4
.L_331:
        /*06a8*/ 	.byte	0x04, 0x11
        /*06aa*/ 	.short	(.L_333 - .L_332)
	.align		4
.L_332:
        /*06ac*/ 	.word	index@(_ZN2at6native18elementwise_kernelILi128ELi2EZNS0_22gpu_kernel_impl_nocastINS0_13BinaryFunctorIiiiZZZNS0_15binary_internal21div_floor_kernel_cudaERNS_18TensorIteratorBaseEENKUlvE_clEvENKUlvE1_clEvEUliiE_EEEEvS6_RKT_EUliE_EEviT1_)
        /*06b0*/ 	.word	0x00000000


	//----- nvinfo : EIATTR_REGCOUNT
	.align		4
.L_333:
        /*06b4*/ 	.byte	0x04, 0x2f
        /*06b6*/ 	.short	(.L_335 - .L_334)
	.align		4
.L_334:
        /*06b8*/ 	.word	index@(_ZN2at6native27unrolled_elementwise_kernelINS0_13BinaryFunctorIiiiZZZNS0_15binary_internal21div_floor_kernel_cudaERNS_18TensorIteratorBaseEENKUlvE_clEvENKUlvE1_clEvEUliiE_EESt5arrayIPcLm3EELi4E23TrivialOffsetCalculatorILi2EjESD_ILi1EjENS0_6memory12LoadWithCastILi2EEENSG_13StoreWithCastILi1EEEEEviT_T0_T2_T3_T4_T5_)
        /*06bc*/ 	.word	0x00000020


	//----- nvinfo : EIATTR_FRAME_SIZE
	.align		4
.L_335:
        /*06c0*/ 	.byte	0x04, 0x11
        /*06c2*/ 	.short	(.L_337 - .L_336)
	.align		4
.L_336:
        /*06c4*/ 	.word	index@(_ZN2at6native27unrolled_elementwise_kernelINS0_13BinaryFunctorIiiiZZZNS0_15binary_internal21div_floor_kernel_cudaERNS_18TensorIteratorBaseEENKUlvE_clEvENKUlvE1_clEvEUliiE_EESt5arrayIPcLm3EELi4E23TrivialOffsetCalculatorILi2EjESD_ILi1EjENS0_6memory12LoadWithCastILi2EEENSG_13StoreWithCastILi1EEEEEviT_T0_T2_T3_T4_T5_)
        /*06c8*/ 	.word	0x00000000


	//----- nvinfo : EIATTR_REGCOUNT
	.align		4
.L_337:
        /*06cc*/ 	.byte	0x04, 0x2f
        /*06ce*/ 	.short	(.L_339 - .L_338)
	.align		4
.L_338:
        /*06d0*/ 	.word	index@(_ZN2at6native18elementwise_kernelILi128ELi4EZNS0_15gpu_kernel_implINS0_13BinaryFunctorIiiiZZZNS0_15binary_internal21div_floor_kernel_cudaERNS_18TensorIteratorBaseEENKUlvE_clEvENKUlvE1_clEvEUliiE_EEEEvS6_RKT_EUliE_EEviT1_)
        /*06d4*/ 	.word	0x0000001a


	//----- nvinfo : EIATTR_FRAME_SIZE
	.align		4
.L_339:
        /*06d8*/ 	.byte	0x04, 0x11
        /*06da*/ 	.short	(.L_341 - .L_340)
	.align		4
.L_340:
        /*06dc*/ 	.word	index@(_ZN2at6native18elementwise_kernelILi128ELi4EZNS0_15gpu_kernel_implINS0_13BinaryFunctorIiiiZZZNS0_15binary_internal21div_floor_kernel_cudaERNS_18TensorIteratorBaseEENKUlvE_clEvENKUlvE1_clEvEUliiE_EEEEvS6_RKT_EUliE_EEviT1_)
        /*06e0*/ 	.word	0x00000000


	//----- nvinfo : EIATTR_REGCOUNT
	.align		4
.L_341:
        /*06e4*/ 	.byte	0x04, 0x2f
        /*06e6*/ 	.short	(.L_343 - .L_342)
	.align		4
.L_342:
        /*06e8*/ 	.word	index@(_ZN2at6native29vectorized_elementwise_kernelILi8ENS0_13AUnaryFunctorIlllZZZNS0_15binary_internal21div_floor_kernel_cudaERNS_18TensorIteratorBaseEENKUlvE_clEvENKUlvE2_clEvEUlllE_EESt5arrayIPcLm2EEEEviT0_T1_)
        /*06ec*/ 	.word	0x0000002a


	//----- nvinfo : EIATTR_FRAME_SIZE
	.align		4
.L_343:
        /*06f0*/ 	.byte	0x04, 0x11
        /*06f2*/ 	.short	(.L_345 - .L_344)
	.align		4
.L_344:
        /*06f4*/ 	.word	index@($__internal_62_$__cuda_sm20_rem_s64)
        /*06f8*/ 	.word	0x00000000


	//----- nvinfo : EIATTR_FRAME_SIZE
	.align		4
.L_345:
        /*06fc*/ 	.byte	0x04, 0x11
        /*06fe*/ 	.short	(.L_347 - .L_346)
	.align		4
.L_346:
        /*0700*/ 	.word	index@($__internal_61_$__cuda_sm20_div_s64)
        /*0704*/ 	.word	0x00000000


	//----- nvinfo : EIATTR_FRAME_SIZE
	.align		4
.L_347:
        /*0708*/ 	.byte	0x04, 0x11
        /*070a*/ 	.short	(.L_349 - .L_348)
	.align		4
.L_348:
        /*070c*/ 	.word	index@(_ZN2at6native29vectorized_elementwise_kernelILi8ENS0_13AUnaryFunctorIlllZZZNS0_15binary_internal21div_floor_kernel_cudaERNS_18TensorIteratorBaseEENKUlvE_clEvENKUlvE2_clEvEUlllE_EESt5arrayIPcLm2EEEEviT0_T1_)
        /*0710*/ 	.word	0x00000000


	//----- nvinfo : EIATTR_REGCOUNT
	.align		4
.L_349:
        /*0714*/ 	.byte	0x04, 0x2f
        /*0716*/ 	.short	(.L_351 - .L_350)
	.align		4
.L_350:
        /*0718*/ 	.word	index@(_ZN2at6native29vectorized_elementwise_kernelILi4ENS0_13AUnaryFunctorIlllZZZNS0_15binary_internal21div_floor_kernel_cudaERNS_18TensorIteratorBaseEENKUlvE_clEvENKUlvE2_clEvEUlllE_EESt5arrayIPcLm2EEEEviT0_T1_)
        /*071c*/ 	.word	0x0000002a


	//----- nvinfo : EIATTR_FRAME_SIZE
	.align		4
.L_351:
        /*0720*/ 	.byte	0x04, 0x11
        /*0722*/ 	.short	(.L_353 - .L_352)
	.align		4
.L_352:
        /*0724*/ 	.word	index@($__internal_60_$__cuda_sm20_rem_s64)
        /*0728*/ 	.word	0x00000000


	//----- nvinfo : EIATTR_FRAME_SIZE
	.align		4
.L_353:
        /*072c*/ 	.byte	0x04, 0x11
        /*072e*/ 	.short	(.L_355 - .L_354)
	.align		4
.L_354:
        /*0730*/ 	.word	index@($__internal_59_$__cuda_sm20_div_s64)
        /*0734*/ 	.word	0x00000000


	//----- nvinfo : EIATTR_FRAME_SIZE
	.align		4
.L_355:
        /*0738*/ 	.byte	0x04, 0x11
        /*073a*/ 	.short	(.L_357 - .L_356)
	.align		4
.L_356:
        /*073c*/ 	.word	index@(_ZN2at6native29vectorized_elementwise_kernelILi4ENS0_13AUnaryFunctorIlllZZZNS0_15binary_internal21div_floor_kernel_cudaERNS_18TensorIteratorBaseEENKUlvE_clEvENKUlvE2_clEvEUlllE_EESt5arrayIPcLm2EEEEviT0_T1_)
        /*0740*/ 	.word	0x00000000


	//----- nvinfo : EIATTR_REGCOUNT
	.align		4
.L_357:
        /*0744*/ 	.byte	0x04, 0x2f
        /*0746*/ 	.short	(.L_359 - .L_358)
	.align		4
.L_358:
        /*0748*/ 	.word	index@(_ZN2at6native29vectorized_elementwise_kernelILi2ENS0_13AUnaryFunctorIlllZZZNS0_15binary_internal21div_floor_kernel_cudaERNS_18TensorIteratorBaseEENKUlvE_clEvENKUlvE2_clEvEUlllE_EESt5arrayIPcLm2EEEEviT0_T1_)
        /*074c*/ 	.word	0x0000002a


	//----- nvinfo : EIATTR_FRAME_SIZE
	.align		4
.L_359:
        /*0750*/ 	.byte	0x04, 0x11
        /*0752*/ 	.short	(.L_361 - .L_360)
	.align		4
.L_360:
        /*0754*/ 	.word	index@($__internal_58_$__cuda_sm20_rem_s64)
        /*0758*/ 	.word	0x00000000


	//----- nvinfo : EIATTR_FRAME_SIZE
	.align		4
.L_361:
        /*075c*/ 	.byte	0x04, 0x11
        /*075e*/ 	.short	(.L_363 - .L_362)
	.align		4
.L_362:
        /*0760*/ 	.word	index@($__internal_57_$__cuda_sm20_div_s64)
        /*0764*/ 	.word	0x00000000


	//----- nvinfo : EIATTR_FRAME_SIZE
	.align		4
.L_363:
        /*0768*/ 	.byte	0x04, 0x11
        /*076a*/ 	.short	(.L_365 - .L_364)
	.align		4
.L_364:
        /*076c*/ 	.word	index@(_ZN2at6native29vectorized_elementwise_kernelILi2ENS0_13AUnaryFunctorIlllZZZNS0_15binary_internal21div_floor_kernel_cudaERNS_18TensorIteratorBaseEENKUlvE_clEvENKUlvE2_clEvEUlllE_EESt5arrayIPcLm2EEEEviT0_T1_)
        /*0770*/ 	.word	0x00000000


	//----- nvinfo : EIATTR_REGCOUNT
	.align		4
.L_365:
        /*0774*/ 	.byte	0x04, 0x2f
        /*0776*/ 	.short	(.L_367 - .L_366)
	.align		4
.L_366:
        /*0778*/ 	.word	index@(_ZN2at6native27unrolled_elementwise_kernelINS0_13AUnaryFunctorIlllZZZNS0_15binary_internal21div_floor_kernel_cudaERNS_18TensorIteratorBaseEENKUlvE_clEvENKUlvE2_clEvEUlllE_EESt5arrayIPcLm2EELi4E23TrivialOffsetCalculatorILi1EjESE_NS0_6memory15LoadWithoutCastENSF_16StoreWithoutCastEEEviT_T0_T2_T3_T4_T5_)
        /*077c*/ 	.word	0x00000020


	//----- nvinfo : EIATTR_FRAME_SIZE
	.align		4
.L_367:
        /*0780*/ 	.byte	0x04, 0x11
        /*0782*/ 	.short	(.L_369 - .L_368)
	.align		4
.L_368:
        /*0784*/ 	.word	index@($__internal_56_$__cuda_sm20_rem_s64)
        /*0788*/ 	.word	0x00000000


	//----- nvinfo : EIATTR_FRAME_SIZE
	.align		4
.L_369:
        /*078c*/ 	.byte	0x04, 0x11
        /*078e*/ 	.short	(.L_371 - .L_370)
	.align		4
.L_370:
        /*0790*/ 	.word	index@($__internal_55_$__cuda_sm20_div_s64)
        /*0794*/ 	.word	0x00000000


	//----- nvinfo : EIATTR_FRAME_SIZE
	.align		4
.L_371:
        /*0798*/ 	.byte	0x04, 0x11
        /*079a*/ 	.short	(.L_373 - .L_372)
	.align		4
.L_372:
        /*079c*/ 	.word	index@(_ZN2at6native27unrolled_elementwise_kernelINS0_13AUnaryFunctorIlllZZZNS0_15binary_internal21div_floor_kernel_cudaERNS_18TensorIteratorBaseEENKUlvE_clEvENKUlvE2_clEvEUlllE_EESt5arrayIPcLm2EELi4E23TrivialOffsetCalculatorILi1EjESE_NS0_6memory15LoadWithoutCastENSF_16StoreWithoutCastEEEviT_T0_T2_T3_T4_T5_)
        /*07a0*/ 	.word	0x00000000


	//----- nvinfo : EIATTR_REGCOUNT
	.align		4
.L_373:
        /*07a4*/ 	.byte	0x04, 0x2f
        /*07a6*/ 	.short	(.L_375 - .L_374)
	.align		4
.L_374:
        /*07a8*/ 	.word	index@(_ZN2at6native18elementwise_kernelILi128ELi2EZNS0_22gpu_kernel_impl_nocastINS0_13AUnaryFunctorIlllZZZNS0_15binary_internal21div_floor_kernel_cudaERNS_18TensorIteratorBaseEENKUlvE_clEvENKUlvE2_clEvEUlllE_EEEEvS6_RKT_EUliE_EEviT1_)
        /*07ac*/ 	.word	0x0000001c


	//----- nvinfo : EIATTR_FRAME_SIZE
	.align		4
.L_375:
        /*07b0*/ 	.byte	0x04, 0x11
        /*07b2*/ 	.short	(.L_377 - .L_376)
	.align		4
.L_376:
        /*07b4*/ 	.word	index@($__internal_54_$__cuda_sm20_rem_s64)
        /*07b8*/ 	.word	0x00000000


	//----- nvinfo : EIATTR_FRAME_SIZE
	.align		4
.L_377:
        /*07bc*/ 	.byte	0x04, 0x11
        /*07be*/ 	.short	(.L_379 - .L_378)
	.align		4
.L_378:
        /*07c0*/ 	.word	index@($__internal_53_$__cuda_sm20_div_s64)
        /*07c4*/ 	.word	0x00000000


	//----- nvinfo : EIATTR_FRAME_SIZE
	.align		4
.L_379:
        /*07c8*/ 	.byte	0x04, 0x11
        /*07ca*/ 	.short	(.L_381 - .L_380)
	.align		4
.L_380:
        /*07cc*/ 	.word	index@(_ZN2at6native18elementwise_kernelILi128ELi2EZNS0_22gpu_kernel_impl_nocastINS0_13AUnaryFunctorIlllZZZNS0_15binary_internal21div_floor_kernel_cudaERNS_18TensorIteratorBaseEENKUlvE_clEvENKUlvE2_clEvEUlllE_EEEEvS6_RKT_EUliE_EEviT1_)
        /*07d0*/ 	.word	0x00000000


	//----- nvinfo : EIATTR_REGCOUNT
	.align		4
.L_381:
        /*07d4*/ 	.byte	0x04, 0x2f
        /*07d6*/ 	.short	(.L_383 - .L_382)
	.align		4
.L_382:
        /*07d8*/ 	.word	index@(_ZN2at6native27unrolled_elementwise_kernelINS0_13AUnaryFunctorIlllZZZNS0_15binary_internal21div_floor_kernel_cudaERNS_18TensorIteratorBaseEENKUlvE_clEvENKUlvE2_clEvEUlllE_EESt5arrayIPcLm2EELi4E23TrivialOffsetCalculatorILi1EjESE_NS0_6memory12LoadWithCastILi1EEENSF_13StoreWithCastILi1EEEEEviT_T0_T2_T3_T4_T5_)
        /*07dc*/ 	.word	0x00000020


	//----- nvinfo : EIATTR_FRAME_SIZE
	.align		4
.L_383:
        /*07e0*/ 	.byte	0x04, 0x11
        /*07e2*/ 	.short	(.L_385 - .L_384)
	.align		4
.L_384:
        /*07e4*/ 	.word	index@($__internal_52_$__cuda_sm20_rem_s64)
        /*07e8*/ 	.word	0x00000000


	//----- nvinfo : EIATTR_FRAME_SIZE
	.align		4
.L_385:
        /*07ec*/ 	.byte	0x04, 0x11
        /*07ee*/ 	.short	(.L_387 - .L_386)
	.align		4
.L_386:
        /*07f0*/ 	.word	index@($__internal_51_$__cuda_sm20_div_s64)
        /*07f4*/ 	.word	0x00000000


	//----- nvinfo : EIATTR_FRAME_SIZE
	.align		4
.L_387:
        /*07f8*/ 	.byte	0x04, 0x11
        /*07fa*/ 	.short	(.L_389 - .L_388)
	.align		4
.L_388:
        /*07fc*/ 	.word	index@(_ZN2at6native27unrolled_elementwise_kernelINS0_13AUnaryFunctorIlllZZZNS0_15binary_internal21div_floor_kernel_cudaERNS_18TensorIteratorBaseEENKUlvE_clEvENKUlvE2_clEvEUlllE_EESt5arrayIPcLm2EELi4E23TrivialOffsetCalculatorILi1EjESE_NS0_6memory12LoadWithCastILi1EEENSF_13StoreWithCastILi1EEEEEviT_T0_T2_T3_T4_T5_)
        /*0800*/ 	.word	0x00000000


	//----- nvinfo : EIATTR_REGCOUNT
	.align		4
.L_389:
        /*0804*/ 	.byte	0x04, 0x2f
        /*0806*/ 	.short	(.L_391 - .L_390)
	.align		4
.L_390:
        /*0808*/ 	.word	index@(_ZN2at6native18elementwise_kernelILi128ELi4EZNS0_15gpu_kernel_implINS0_13AUnaryFunctorIlllZZZNS0_15binary_internal21div_floor_kernel_cudaERNS_18TensorIteratorBaseEENKUlvE_clEvENKUlvE2_clEvEUlllE_EEEEvS6_RKT_EUliE_EEviT1_)
        /*080c*/ 	.word	0x0000001a


	//----- nvinfo : EIATTR_FRAME_SIZE
	.align		4
.L_391:
        /*0810*/ 	.byte	0x04, 0x11
        /*0812*/ 	.short	(.L_393 - .L_392)
	.align		4
.L_392:
        /*0814*/ 	.word	index@($__internal_50_$__cuda_sm20_rem_s64)
        /*0818*/ 	.word	0x00000000


	//----- nvinfo : EIATTR_FRAME_SIZE
	.align		4
.L_393:
        /*081c*/ 	.byte	0x04, 0x11
        /*081e*/ 	.short	(.L_395 - .L_394)
	.align		4
.L_394:
        /*0820*/ 	.word	index@($__internal_49_$__cuda_sm20_div_s64)
        /*0824*/ 	.word	0x00000000


	//----- nvinfo : EIATTR_FRAME_SIZE
	.align		4
.L_395:
        /*0828*/ 	.byte	0x04, 0x11
        /*082a*/ 	.short	(.L_397 - .L_396)
	.align		4
.L_396:
        /*082c*/ 	.word	index@(_ZN2at6native18elementwise_kernelILi128ELi4EZNS0_15gpu_kernel_implINS0_13AUnaryFunctorIlllZZZNS0_15binary_internal21div_floor_kernel_cudaERNS_18TensorIteratorBaseEENKUlvE_clEvENKUlvE2_clEvEUlllE_EEEEvS6_RKT_EUliE_EEviT1_)
        /*0830*/ 	.word	0x00000000


	//----- nvinfo : EIATTR_REGCOUNT
	.align		4
.L_397:
        /*0834*/ 	.byte	0x04, 0x2f
        /*0836*/ 	.short	(.L_399 - .L_398)
	.align		4
.L_398:
        /*0838*/ 	.word	index@(_ZN2at6native29vectorized_elementwise_kernelILi8ENS0_13BUnaryFunctorIlllZZZNS0_15binary_internal21div_floor_kernel_cudaERNS_18TensorIteratorBaseEENKUlvE_clEvENKUlvE2_clEvEUlllE_EESt5arrayIPcLm2EEEEviT0_T1_)
        /*083c*/ 	.word	0x00000024


	//----- nvinfo : EIATTR_FRAME_SIZE
	.align		4
.L_399:
        /*0840*/ 	.byte	0x04, 0x11
        /*0842*/ 	.short	(.L_401 - .L_400)
	.align		4
.L_400:
        /*0844*/ 	.word	index@($__internal_48_$__cuda_sm20_rem_s64)
        /*0848*/ 	.word	0x00000000


	//----- nvinfo : EIATTR_FRAME_SIZE
	.align		4
.L_401:
        /*084c*/ 	.byte	0x04, 0x11
        /*084e*/ 	.short	(.L_403 - .L_402)
	.align		4
.L_402:
        /*0850*/ 	.word	index@($__internal_47_$__cuda_sm20_div_s64)
        /*0854*/ 	.word	0x00000000


	//----- nvinfo : EIATTR_FRAME_SIZE
	.align		4
.L_403:
        /*0858*/ 	.byte	0x04, 0x11
        /*085a*/ 	.short	(.L_405 - .L_404)
	.align		4
.L_404:
        /*085c*/ 	.word	index@(_ZN2at6native29vectorized_elementwise_kernelILi8ENS0_13BUnaryFunctorIlllZZZNS0_15binary_internal21div_floor_kernel_cudaERNS_18TensorIteratorBaseEENKUlvE_clEvENKUlvE2_clEvEUlllE_EESt5arrayIPcLm2EEEEviT0_T1_)
        /*0860*/ 	.word	0x00000000


	//----- nvinfo : EIATTR_REGCOUNT
	.align		4
.L_405:
        /*0864*/ 	.byte	0x04, 0x2f
        /*0866*/ 	.short	(.L_407 - .L_406)
	.align		4
.L_406:
        /*0868*/ 	.word	index@(_ZN2at6native29vectorized_elementwise_kernelILi4ENS0_13BUnaryFunctorIlllZZZNS0_15binary_internal21div_floor_kernel_cudaERNS_18TensorIteratorBaseEENKUlvE_clEvENKUlvE2_clEvEUlllE_EESt5arrayIPcLm2EEEEviT0_T1_)
        /*086c*/ 	.word	0x00000024


	//----- nvinfo : EIATTR_FRAME_SIZE
	.align		4
.L_407:
        /*0870*/ 	.byte	0x04, 0x11
        /*0872*/ 	.short	(.L_409 - .L_408)
	.align		4
.L_408:
        /*0874*/ 	.word	index@($__internal_46_$__cuda_sm20_rem_s64)
        /*0878*/ 	.word	0x00000000


	//----- nvinfo : EIATTR_FRAME_SIZE
	.align		4
.L_409:
        /*087c*/ 	.byte	0x04, 0x11
        /*087e*/ 	.short	(.L_411 - .L_410)
	.align		4
.L_410:
        /*0880*/ 	.word	index@($__internal_45_$__cuda_sm20_div_s64)
        /*0884*/ 	.word	0x00000000


	//----- nvinfo : EIATTR_FRAME_SIZE
	.align		4
.L_411:
        /*0888*/ 	.byte	0x04, 0x11
        /*088a*/ 	.short	(.L_413 - .L_412)
	.align		4
.L_412:
        /*088c*/ 	.word	index@(_ZN2at6native29vectorized_elementwise_kernelILi4ENS0_13BUnaryFunctorIlllZZZNS0_15binary_internal21div_floor_kernel_cudaERNS_18TensorIteratorBaseEENKUlvE_clEvENKUlvE2_clEvEUlllE_EESt5arrayIPcLm2EEEEviT0_T1_)
        /*0890*/ 	.word	0x00000000


	//----- nvinfo : EIATTR_REGCOUNT
	.align		4
.L_413:
        /*0894*/ 	.byte	0x04, 0x2f
        /*0896*/ 	.short	(.L_415 - .L_414)
	.align		4
.L_414:
        /*0898*/ 	.word	index@(_ZN2at6native29vectorized_elementwise_kernelILi2ENS0_13BUnaryFunctorIlllZZZNS0_15binary_internal21div_floor_kernel_cudaERNS_18TensorIteratorBaseEENKUlvE_clEvENKUlvE2_clEvEUlllE_EESt5arrayIPcLm2EEEEviT0_T1_)
        /*089c*/ 	.word	0x00000024


	//----- nvinfo : EIATTR_FRAME_SIZE
	.align		4
.L_415:
        /*08a0*/ 	.byte	0x04, 0x11
        /*08a2*/ 	.short	(.L_417 - .L_416)
	.align		4
.L_416:
        /*08a4*/ 	.word	index@($__internal_44_$__cuda_sm20_rem_s64)
        /*08a8*/ 	.word	0x00000000


	//----- nvinfo : EIATTR_FRAME_SIZE
	.align		4
.L_417:
        /*08ac*/ 	.byte	0x04, 0x11
        /*08ae*/ 	.short	(.L_419 - .L_418)
	.align		4
.L_418:
        /*08b0*/ 	.word	index@($__internal_43_$__cuda_sm20_div_s64)
        /*08b4*/ 	.word	0x00000000


	//----- nvinfo : EIATTR_FRAME_SIZE
	.align		4
.L_419:
        /*08b8*/ 	.byte	0x04, 0x11
        /*08ba*/ 	.short	(.L_421 - .L_420)
	.align		4
.L_420:
        /*08bc*/ 	.word	index@(_ZN2at6native29vectorized_elementwise_kernelILi2ENS0_13BUnaryFunctorIlllZZZNS0_15binary_internal21div_floor_kernel_cudaERNS_18TensorIteratorBaseEENKUlvE_clEvENKUlvE2_clEvEUlllE_EESt5arrayIPcLm2EEEEviT0_T1_)
        /*08c0*/ 	.word	0x00000000


	//----- nvinfo : EIATTR_REGCOUNT
	.align		4
.L_421:
        /*08c4*/ 	.byte	0x04, 0x2f
        /*08c6*/ 	.short	(.L_423 - .L_422)
	.align		4
.L_422:
        /*08c8*/ 	.word	index@(_ZN2at6native27unrolled_elementwise_kernelINS0_13BUnaryFunctorIlllZZZNS0_15binary_internal21div_floor_kernel_cudaERNS_18TensorIteratorBaseEENKUlvE_clEvENKUlvE2_clEvEUlllE_EESt5arrayIPcLm2EELi4E23TrivialOffsetCalculatorILi1EjESE_NS0_6memory15LoadWithoutCastENSF_16StoreWithoutCastEEEviT_T0_T2_T3_T4_T5_)
        /*08cc*/ 	.word	0x0000001e


	//----- nvinfo : EIATTR_FRAME_SIZE
	.align		4
.L_423:
        /*08d0*/ 	.byte	0x04, 0x11
        /*08d2*/ 	.short	(.L_425 - .L_424)
	.align		4
.L_424:
        /*08d4*/ 	.word	index@($__internal_42_$__cuda_sm20_rem_s64)
        /*08d8*/ 	.word	0x00000000


	//----- nvinfo : EIATTR_FRAME_SIZE
	.align		4
.L_425:
        /*08dc*/ 	.byte	0x04, 0x11
        /*08de*/ 	.short	(.L_427 - .L_426)
	.align		4
.L_426:
        /*08e0*/ 	.word	index@($__internal_41_$__cuda_sm20_div_s64)
        /*08e4*/ 	.word	0x00000000


	//----- nvinfo : EIATTR_FRAME_SIZE
	.align		4
.L_427:
        /*08e8*/ 	.byte	0x04, 0x11
        /*08ea*/ 	.short	(.L_429 - .L_428)
	.align		4
.L_428:
        /*08ec*/ 	.word	index@(_ZN2at6native27unrolled_elementwise_kernelINS0_13BUnaryFunctorIlllZZZNS0_15binary_internal21div_floor_kernel_cudaERNS_18TensorIteratorBaseEENKUlvE_clEvENKUlvE2_clEvEUlllE_EESt5arrayIPcLm2EELi4E23TrivialOffsetCalculatorILi1EjESE_NS0_6memory15LoadWithoutCastENSF_16StoreWithoutCastEEEviT_T0_T2_T3_T4_T5_)
        /*08f0*/ 	.word	0x00000000


	//----- nvinfo : EIATTR_REGCOUNT
	.align		4
.L_429:
        /*08f4*/ 	.byte	0x04, 0x2f
        /*08f6*/ 	.short	(.L_431 - .L_430)
	.align		4
.L_430:
        /*08f8*/ 	.word	index@(_ZN2at6native18elementwise_kernelILi128ELi2EZNS0_22gpu_kernel_impl_nocastINS0_13BUnaryFunctorIlllZZZNS0_15binary_internal21div_floor_kernel_cudaERNS_18TensorIteratorBaseEENKUlvE_clEvENKUlvE2_clEvEUlllE_EEEEvS6_RKT_EUliE_EEviT1_)
        /*08fc*/ 	.word	0x00000018


	//----- nvinfo : EIATTR_FRAME_SIZE
	.align		4
.L_431:
        /*0900*/ 	.byte	0x04, 0x11
        /*0902*/ 	.short	(.L_433 - .L_432)
	.align		4
.L_432:
        /*0904*/ 	.word	index@($__internal_40_$__cuda_sm20_rem_s64)
        /*0908*/ 	.word	0x00000000


	//----- nvinfo : EIATTR_FRAME_SIZE
	.align		4
.L_433:
        /*090c*/ 	.byte	0x04, 0x11
        /*090e*/ 	.short	(.L_435 - .L_434)
	.align		4
.L_434:
        /*0910*/ 	.word	index@($__internal_39_$__cuda_sm20_div_s64)
        /*0914*/ 	.word	0x00000000


	//----- nvinfo : EIATTR_FRAME_SIZE
	.align		4
.L_435:
        /*0918*/ 	.byte	0x04, 0x11
        /*091a*/ 	.short	(.L_437 - .L_436)
	.align		4
.L_436:
        /*091c*/ 	.word	index@(_ZN2at6native18elementwise_kernelILi128ELi2EZNS0_22gpu_kernel_impl_nocastINS0_13BUnaryFunctorIlllZZZNS0_15binary_internal21div_floor_kernel_cudaERNS_18TensorIteratorBaseEENKUlvE_clEvENKUlvE2_clEvEUlllE_EEEEvS6_RKT_EUliE_EEviT1_)
        /*0920*/ 	.word	0x00000000


	//----- nvinfo : EIATTR_REGCOUNT
	.align		4
.L_437:
        /*0924*/ 	.byte	0x04, 0x2f
        /*0926*/ 	.short	(.L_439 - .L_438)
	.align		4
.L_438:
        /*0928*/ 	.word	index@(_ZN2at6native27unrolled_elementwise_kernelINS0_13BUnaryFunctorIlllZZZNS0_15binary_internal21div_floor_kernel_cudaERNS_18TensorIteratorBaseEENKUlvE_clEvENKUlvE2_clEvEUlllE_EESt5arrayIPcLm2EELi4E23TrivialOffsetCalculatorILi1EjESE_NS0_6memory12LoadWithCastILi1EEENSF_13StoreWithCastILi1EEEEEviT_T0_T2_T3_T4_T5_)
        /*092c*/ 	.word	0x00000020


	//----- nvinfo : EIATTR_FRAME_SIZE
	.align		4
.L_439:
        /*0930*/ 	.byte	0x04, 0x11
        /*0932*/ 	.short	(.L_441 - .L_440)
	.align		4
.L_440:
        /*0934*/ 	.word	index@($__internal_38_$__cuda_sm20_rem_s64)
        /*0938*/ 	.word	0x00000000


	//----- nvinfo : EIATTR_FRAME_SIZE
	.align		4
.L_441:
        /*093c*/ 	.byte	0x04, 0x11
        /*093e*/ 	.short	(.L_443 - .L_442)
	.align		4
.L_442:
        /*0940*/ 	.word	index@($__internal_37_$__cuda_sm20_div_s64)
        /*0944*/ 	.word	0x00000000


	//----- nvinfo : EIATTR_FRAME_SIZE
	.align		4
.L_443:
        /*0948*/ 	.byte	0x04, 0x11
        /*094a*/ 	.short	(.L_445 - .L_444)
	.align		4
.L_444:
        /*094c*/ 	.word	index@(_ZN2at6native27unrolled_elementwise_kernelINS0_13BUnaryFunctorIlllZZZNS0_15binary_internal21div_floor_kernel_cudaERNS_18TensorIteratorBaseEENKUlvE_clEvENKUlvE2_clEvEUlllE_EESt5arrayIPcLm2EELi4E23TrivialOffsetCalculatorILi1EjESE_NS0_6memory12LoadWithCastILi1EEENSF_13StoreWithCastILi1EEEEEviT_T0_T2_T3_T4_T5_)
        /*0950*/ 	.word	0x00000000


	//----- nvinfo : EIATTR_REGCOUNT
	.align		4
.L_445:
        /*0954*/ 	.byte	0x04, 0x2f
        /*0956*/ 	.short	(.L_447 - .L_446)
	.align		4
.L_446:
        /*0958*/ 	.word	index@(_ZN2at6native18elementwise_kernelILi128ELi4EZNS0_15gpu_kernel_implINS0_13BUnaryFunctorIlllZZZNS0_15binary_internal21div_floor_kernel_cudaERNS_18TensorIteratorBaseEENKUlvE_clEvENKUlvE2_clEvEUlllE_EEEEvS6_RKT_EUliE_EEviT1_)
        /*095c*/ 	.word	0x0000001a


	//----- nvinfo : EIATTR_FRAME_SIZE
	.align		4
.L_447:
        /*0960*/ 	.byte	0x04, 0x11
        /*0962*/ 	.short	(.L_449 - .L_448)
	.align		4
.L_448:
        /*0964*/ 	.word	index@($__internal_36_$__cuda_sm20_rem_s64)
        /*0968*/ 	.word	0x00000000


	//----- nvinfo : EIATTR_FRAME_SIZE
	.align		4
.L_449:
        /*096c*/ 	.byte	0x04, 0x11
        /*096e*/ 	.short	(.L_451 - .L_450)
	.align		4
.L_450:
        /*0970*/ 	.word	index@($__internal_35_$__cuda_sm20_div_s64)
        /*0974*/ 	.word	0x00000000


	//----- nvinfo : EIATTR_FRAME_SIZE
	.align		4
.L_451:
        /*0978*/ 	.byte	0x04, 0x11
        /*097a*/ 	.short	(.L_453 - .L_452)
	.align		4
.L_452:
        /*097c*/ 	.word	index@(_ZN2at6native18elementwise_kernelILi128ELi4EZNS0_15gpu_kernel_implINS0_13BUnaryFunctorIlllZZZNS0_15binary_internal21div_floor_kernel_cudaERNS_18TensorIteratorBaseEENKUlvE_clEvENKUlvE2_clEvEUlllE_EEEEvS6_RKT_EUliE_EEviT1_)
        /*0980*/ 	.word	0x00000000


	//----- nvinfo : EIATTR_REGCOUNT
	.align		4
.L_453:
        /*0984*/ 	.byte	0x04, 0x2f
        /*0986*/ 	.short	(.L_455 - .L_454)
	.align		4
.L_454:
        /*0988*/ 	.word	index@(_ZN2at6native29vectorized_elementwise_kernelILi8ENS0_13BinaryFunctorIlllZZZNS0_15binary_internal21div_floor_kernel_cudaERNS_18TensorIteratorBaseEENKUlvE_clEvENKUlvE2_clEvEUlllE_EESt5arrayIPcLm3EEEEviT0_T1_)
        /*098c*/ 	.word	0x00000040


	//----- nvinfo : EIATTR_FRAME_SIZE
	.align		4
.L_455:
        /*0990*/ 	.byte	0x04, 0x11
        /*0992*/ 	.short	(.L_457 - .L_456)
	.align		4
.L_456:
        /*0994*/ 	.word	index@($__internal_34_$__cuda_sm20_rem_s64)
        /*0998*/ 	.word	0x00000000


	//----- nvinfo : EIATTR_FRAME_SIZE
	.align		4
.L_457:
        /*099c*/ 	.byte	0x04, 0x11
        /*099e*/ 	.short	(.L_459 - .L_458)
	.align		4
.L_458:
        /*09a0*/ 	.word	index@($__internal_33_$__cuda_sm20_div_s64)
        /*09a4*/ 	.word	0x00000000


	//----- nvinfo : EIATTR_FRAME_SIZE
	.align		4
.L_459:
        /*09a8*/ 	.byte	0x04, 0x11
        /*09aa*/ 	.short	(.L_461 - .L_460)
	.align		4
.L_460:
        /*09ac*/ 	.word	index@(_ZN2at6native29vectorized_elementwise_kernelILi8ENS0_13BinaryFunctorIlllZZZNS0_15binary_internal21div_floor_kernel_cudaERNS_18TensorIteratorBaseEENKUlvE_clEvENKUlvE2_clEvEUlllE_EESt5arrayIPcLm3EEEEviT0_T1_)
        /*09b0*/ 	.word	0x00000000


	//----- nvinfo : EIATTR_REGCOUNT
	.align		4
.L_461:
        /*09b4*/ 	.byte	0x04, 0x2f
        /*09b6*/ 	.short	(.L_463 - .L_462)
	.align		4
.L_462:
        /*09b8*/ 	.word	index@(_ZN2at6native29vectorized_elementwise_kernelILi4ENS0_13BinaryFunctorIlllZZZNS0_15binary_internal21div_floor_kernel_cudaERNS_18TensorIteratorBaseEENKUlvE_clEvENKUlvE2_clEvEUlllE_EESt5arrayIPcLm3EEEEviT0_T1_)
        /*09bc*/ 	.word	0x00000040


	//----- nvinfo : EIATTR_FRAME_SIZE
	.align		4
.L_463:
        /*09c0*/ 	.byte	0x04, 0x11
        /*09c2*/ 	.short	(.L_465 - .L_464)
	.align		4
.L_464:
        /*09c4*/ 	.word	index@($__internal_32_$__cuda_sm20_rem_s64)
        /*09c8*/ 	.word	0x00000000


	//----- nvinfo : EIATTR_FRAME_SIZE
	.align		4
.L_465:
        /*09cc*/ 	.byte	0x04, 0x11
        /*09ce*/ 	.short	(.L_467 - .L_466)
	.align		4
.L_466:
        /*09d0*/ 	.word	index@($__internal_31_$__cuda_sm20_div_s64)
        /*09d4*/ 	.word	0x00000000


	//----- nvinfo : EIATTR_FRAME_SIZE
	.align		4
.L_467:
        /*09d8*/ 	.byte	0x04, 0x11
        /*09da*/ 	.short	(.L_469 - .L_468)
	.align		4
.L_468:
        /*09dc*/ 	.word	index@(_ZN2at6native29vectorized_elementwise_kernelILi4ENS0_13BinaryFunctorIlllZZZNS0_15binary_internal21div_floor_kernel_cudaERNS_18TensorIteratorBaseEENKUlvE_clEvENKUlvE2_clEvEUlllE_EESt5arrayIPcLm3EEEEviT0_T1_)
        /*09e0*/ 	.word	0x00000000


	//----- nvinfo : EIATTR_REGCOUNT
	.align		4
.L_469:
        /*09e4*/ 	.byte	0x04, 0x2f
        /*09e6*/ 	.short	(.L_471 - .L_470)
	.align		4
.L_470:
        /*09e8*/ 	.word	index@(_ZN2at6native29vectorized_elementwise_kernelILi2ENS0_13BinaryFunctorIlllZZZNS0_15binary_internal21div_floor_kernel_cudaERNS_18TensorIteratorBaseEENKUlvE_clEvENKUlvE2_clEvEUlllE_EESt5arrayIPcLm3EEEEviT0_T1_)
        /*09ec*/ 	.word	0x00000040


	//----- nvinfo : EIATTR_FRAME_SIZE
	.align		4
.L_471:
        /*09f0*/ 	.byte	0x04, 0x11
        /*09f2*/ 	.short	(.L_473 - .L_472)
	.align		4
.L_472:
        /*09f4*/ 	.word	index@($__internal_30_$__cuda_sm20_rem_s64)
        /*09f8*/ 	.word	0x00000000


	//----- nvinfo : EIATTR_FRAME_SIZE
	.align		4
.L_473:
        /*09fc*/ 	.byte	0x04, 0x11
        /*09fe*/ 	.short	(.L_475 - .L_474)
	.align		4
.L_474:
        /*0a00*/ 	.word	index@($__internal_29_$__cuda_sm20_div_s64)
        /*0a04*/ 	.word	0x00000000


	//----- nvinfo : EIATTR_FRAME_SIZE
	.align		4
.L_475:
        /*0a08*/ 	.byte	0x04, 0x11
        /*0a0a*/ 	.short	(.L_477 - .L_476)
	.align		4
.L_476:
        /*0a0c*/ 	.word	index@(_ZN2at6native29vectorized_elementwise_kernelILi2ENS0_13BinaryFunctorIlllZZZNS0_15binary_internal21div_floor_kernel_cudaERNS_18TensorIteratorBaseEENKUlvE_clEvENKUlvE2_clEvEUlllE_EESt5arrayIPcLm3EEEEviT0_T1_)
        /*0a10*/ 	.word	0x00000000


	//----- nvinfo : EIATTR_REGCOUNT
	.align		4
.L_477:
        /*0a14*/ 	.byte	0x04, 0x2f
        /*0a16*/ 	.short	(.L_479 - .L_478)
	.align		4
.L_478:
        /*0a18*/ 	.word	index@(_ZN2at6native27unrolled_elementwise_kernelINS0_13BinaryFunctorIlllZZZNS0_15binary_internal21div_floor_kernel_cudaERNS_18TensorIteratorBaseEENKUlvE_clEvENKUlvE2_clEvEUlllE_EESt5arrayIPcLm3EELi4E23TrivialOffsetCalculatorILi2EjESD_ILi1EjENS0_6memory15LoadWithoutCastENSG_16StoreWithoutCastEEEviT_T0_T2_T3_T4_T5_)
        /*0a1c*/ 	.word	0x00000028


	//----- nvinfo : EIATTR_FRAME_SIZE
	.align		4
.L_479:
        /*0a20*/ 	.byte	0x04, 0x11
        /*0a22*/ 	.short	(.L_481 - .L_480)
	.align		4
.L_480:
        /*0a24*/ 	.word	index@($__internal_28_$__cuda_sm20_rem_s64)
        /*0a28*/ 	.word	0x00000000


	//----- nvinfo : EIATTR_FRAME_SIZE
	.align		4
.L_481:
        /*0a2c*/ 	.byte	0x04, 0x11
        /*0a2e*/ 	.short	(.L_483 - .L_482)
	.align		4
.L_482:
        /*0a30*/ 	.word	index@($__internal_27_$__cuda_sm20_div_s64)
        /*0a34*/ 	.word	0x00000000


	//----- nvinfo : EIATTR_FRAME_SIZE
	.align		4
.L_483:
        /*0a38*/ 	.byte	0x04, 0x11
        /*0a3a*/ 	.short	(.L_485 - .L_484)
	.align		4
.L_484:
        /*0a3c*/ 	.word	index@(_ZN2at6native27unrolled_elementwise_kernelINS0_13BinaryFunctorIlllZZZNS0_15binary_internal21div_floor_kernel_cudaERNS_18TensorIteratorBaseEENKUlvE_clEvENKUlvE2_clEvEUlllE_EESt5arrayIPcLm3EELi4E23TrivialOffsetCalculatorILi2EjESD_ILi1EjENS0_6memory15LoadWithoutCastENSG_16StoreWithoutCastEEEviT_T0_T2_T3_T4_T5_)
        /*0a40*/ 	.word	0x00000000


	//----- nvinfo : EIATTR_REGCOUNT
	.align		4
.L_485:
        /*0a44*/ 	.byte	0x04, 0x2f
        /*0a46*/ 	.short	(.L_487 - .L_486)
	.align		4
.L_486:
        /*0a48*/ 	.word	index@(_ZN2at6native18elementwise_kernelILi128ELi2EZNS0_22gpu_kernel_impl_nocastINS0_13BinaryFunctorIlllZZZNS0_15binary_internal21div_floor_kernel_cudaERNS_18TensorIteratorBaseEENKUlvE_clEvENKUlvE2_clEvEUlllE_EEEEvS6_RKT_EUliE_EEviT1_)
        /*0a4c*/ 	.word	0x0000001a


	//----- nvinfo : EIATTR_FRAME_SIZE
	.align		4
.L_487:
        /*0a50*/ 	.byte	0x04, 0x11
        /*0a52*/ 	.short	(.L_489 - .L_488)
	.align		4
.L_488:
        /*0a54*/ 	.word	index@($__internal_26_$__cuda_sm20_rem_s64)
        /*0a58*/ 	.word	0x00000000


	//----- nvinfo : EIATTR_FRAME_SIZE
	.align		4
.L_489:
        /*0a5c*/ 	.byte	0x04, 0x11
        /*0a5e*/ 	.short	(.L_491 - .L_490)
	.align		4
.L_490:
        /*0a60*/ 	.word	index@($__internal_25_$__cuda_sm20_div_s64)
        /*0a64*/ 	.word	0x00000000


	//----- nvinfo : EIATTR_FRAME_SIZE
	.align		4
.L_491:
        /*0a68*/ 	.byte	0x04, 0x11
        /*0a6a*/ 	.short	(.L_493 - .L_492)
	.align		4
.L_492:
        /*0a6c*/ 	.word	index@(_ZN2at6native18elementwise_kernelILi128ELi2EZNS0_22gpu_kernel_impl_nocastINS0_13BinaryFunctorIlllZZZNS0_15binary_internal21div_floor_kernel_cudaERNS_18TensorIteratorBaseEENKUlvE_clEvENKUlvE2_clEvEUlllE_EEEEvS6_RKT_EUliE_EEviT1_)
        /*0a70*/ 	.word	0x00000000


	//----- nvinfo : EIATTR_REGCOUNT
	.align		4
.L_493:
        /*0a74*/ 	.byte	0x04, 0x2f
        /*0a76*/ 	.short	(.L_495 - .L_494)
	.align		4
.L_494:
        /*0a78*/ 	.word	index@(_ZN2at6native27unrolled_elementwise_kernelINS0_13BinaryFunctorIlllZZZNS0_15binary_internal21div_floor_kernel_cudaERNS_18TensorIteratorBaseEENKUlvE_clEvENKUlvE2_clEvEUlllE_EESt5arrayIPcLm3EELi4E23TrivialOffsetCalculatorILi2EjESD_ILi1EjENS0_6memory12LoadWithCastILi2EEENSG_13StoreWithCastILi1EEEEEviT_T0_T2_T3_T4_T5_)
        /*0a7c*/ 	.word	0x00000028


	//----- nvinfo : EIATTR_FRAME_SIZE
	.align		4
.L_495:
        /*0a80*/ 	.byte	0x04, 0x11
        /*0a82*/ 	.short	(.L_497 - .L_496)
	.align		4
.L_496:
        /*0a84*/ 	.word	index@($__internal_24_$__cuda_sm20_rem_s64)
        /*0a88*/ 	.word	0x00000000


	//----- nvinfo : EIATTR_FRAME_SIZE
	.align		4
.L_497:
        /*0a8c*/ 	.byte	0x04, 0x11
        /*0a8e*/ 	.short	(.L_499 - .L_498)
	.align		4
.L_498:
        /*0a90*/ 	.word	index@($__internal_23_$__cuda_sm20_div_s64)
        /*0a94*/ 	.word	0x00000000


	//----- nvinfo : EIATTR_FRAME_SIZE
	.align		4
.L_499:
        /*0a98*/ 	.byte	0x04, 0x11
        /*0a9a*/ 	.short	(.L_501 - .L_500)
	.align		4
.L_500:
        /*0a9c*/ 	.word	index@(_ZN2at6native27unrolled_elementwise_kernelINS0_13BinaryFunctorIlllZZZNS0_15binary_internal21div_floor_kernel_cudaERNS_18TensorIteratorBaseEENKUlvE_clEvENKUlvE2_clEvEUlllE_EESt5arrayIPcLm3EELi4E23TrivialOffsetCalculatorILi2EjESD_ILi1EjENS0_6memory12LoadWithCastILi2EEENSG_13StoreWithCastILi1EEEEEviT_T0_T2_T3_T4_T5_)
        /*0aa0*/ 	.word	0x00000000


	//----- nvinfo : EIATTR_REGCOUNT
	.align		4
.L_501:
        /*0aa4*/ 	.byte	0x04, 0x2f
        /*0aa6*/ 	.short	(.L_503 - .L_502)
	.align		4
.L_502:
        /*0aa8*/ 	.word	index@(_ZN2at6native18elementwise_kernelILi128ELi4EZNS0_15gpu_kernel_implINS0_13BinaryFunctorIlllZZZNS0_15binary_internal21div_floor_kernel_cudaERNS_18TensorIteratorBaseEENKUlvE_clEvENKUlvE2_clEvEUlllE_EEEEvS6_RKT_EUliE_EEviT1_)
        /*0aac*/ 	.word	0x0000001e


	//----- nvinfo : EIATTR_FRAME_SIZE
	.align		4
.L_503:
        /*0ab0*/ 	.byte	0x04, 0x11
        /*0ab2*/ 	.short	(.L_505 - .L_504)
	.align		4
.L_504:
        /*0ab4*/ 	.word	index@($__internal_22_$__cuda_sm20_rem_s64)
        /*0ab8*/ 	.word	0x00000000


	//----- nvinfo : EIATTR_FRAME_SIZE
	.align		4
.L_505:
        /*0abc*/ 	.byte	0x04, 0x11
        /*0abe*/ 	.short	(.L_507 - .L_506)
	.align		4
.L_506:
        /*0ac0*/ 	.word	index@($__internal_21_$__cuda_sm20_div_s64)
        /*0ac4*/ 	.word	0x00000000


	//----- nvinfo : EIATTR_FRAME_SIZE
	.align		4
.L_507:
        /*0ac8*/ 	.byte	0x04, 0x11
        /*0aca*/ 	.short	(.L_509 - .L_508)
	.align		4
.L_508:
        /*0acc*/ 	.word	index@(_ZN2at6native18elementwise_kernelILi128ELi4EZNS0_15gpu_kernel_implINS0_13BinaryFunctorIlllZZZNS0_15binary_internal21div_floor_kernel_cudaERNS_18TensorIteratorBaseEENKUlvE_clEvENKUlvE2_clEvEUlllE_EEEEvS6_RKT_EUliE_EEviT1_)
        /*0ad0*/ 	.word	0x00000000


	//----- nvinfo : EIATTR_REGCOUNT
	.align		4
.L_509:
        /*0ad4*/ 	.byte	0x04, 0x2f
        /*0ad6*/ 	.short	(.L_511 - .L_510)
	.align		4
.L_510:
        /*0ad8*/ 	.word	index@(_ZN2at6native29vectorized_elementwise_kernelILi8ENS0_13AUnaryFunctorIsssZZZNS0_15binary_internal21div_floor_kernel_cudaERNS_18TensorIteratorBaseEENKUlvE_clEvENKUlvE3_clEvEUlssE_EESt5arrayIPcLm2EEEEviT0_T1_)
        /*0adc*/ 	.word	0x00000020


	//----- nvinfo : EIATTR_FRAME_SIZE
	.align		4
.L_511:
        /*0ae0*/ 	.byte	0x04, 0x11
        /*0ae2*/ 	.short	(.L_513 - .L_512)
	.align		4
.L_512:
        /*0ae4*/ 	.word	index@(_ZN2at6native29vectorized_elementwise_kernelILi8ENS0_13AUnaryFunctorIsssZZZNS0_15binary_internal21div_floor_kernel_cudaERNS_18TensorIteratorBaseEENKUlvE_clEvENKUlvE3_clEvEUlssE_EESt5arrayIPcLm2EEEEviT0_T1_)
        /*0ae8*/ 	.word	0x00000000


	//----- nvinfo : EIATTR_REGCOUNT
	.align		4
.L_513:
        /*0aec*/ 	.byte	0x04, 0x2f
        /*0aee*/ 	.short	(.L_515 - .L_514)
	.align		4
.L_514:
        /*0af0*/ 	.word	index@(_ZN2at6native29vectorized_elementwise_kernelILi4ENS0_13AUnaryFunctorIsssZZZNS0_15binary_internal21div_floor_kernel_cudaERNS_18TensorIteratorBaseEENKUlvE_clEvENKUlvE3_clEvEUlssE_EESt5arrayIPcLm2EEEEviT0_T1_)
        /*0af4*/ 	.word	0x0000001f


	//----- nvinfo : EIATTR_FRAME_SIZE
	.align		4
.L_515:
        /*0af8*/ 	.byte	0x04, 0x11
        /*0afa*/ 	.short	(.L_517 - .L_516)
	.align		4
.L_516:
        /*0afc*/ 	.word	index@(_ZN2at6native29vectorized_elementwise_kernelILi4ENS0_13AUnaryFunctorIsssZZZNS0_15binary_internal21div_floor_kernel_cudaERNS_18TensorIteratorBaseEENKUlvE_clEvENKUlvE3_clEvEUlssE_EESt5arrayIPcLm2EEEEviT0_T1_)
        /*0b00*/ 	.word	0x00000000


	//----- nvinfo : EIATTR_REGCOUNT
	.align		4
.L_517:
        /*0b04*/ 	.byte	0x04, 0x2f
        /*0b06*/ 	.short	(.L_519 - .L_518)
	.align		4
.L_518:
        /*0b08*/ 	.word	index@(_ZN2at6native29vectorized_elementwise_kernelILi2ENS0_13AUnaryFunctorIsssZZZNS0_15binary_internal21div_floor_kernel_cudaERNS_18TensorIteratorBaseEENKUlvE_clEvENKUlvE3_clEvEUlssE_EESt5arrayIPcLm2EEEEviT0_T1_)
        /*0b0c*/ 	.word	0x0000001f


	//----- nvinfo : EIATTR_FRAME_SIZE
	.align		4
.L_519:
        /*0b10*/ 	.byte	0x04, 0x11
        /*0b12*/ 	.short	(.L_521 - .L_520)
	.align		4
.L_520:
        /*0b14*/ 	.word	index@(_ZN2at6native29vectorized_elementwise_kernelILi2ENS0_13AUnaryFunctorIsssZZZNS0_15binary_internal21div_floor_kernel_cudaERNS_18TensorIteratorBaseEENKUlvE_clEvENKUlvE3_clEvEUlssE_EESt5arrayIPcLm2EEEEviT0_T1_)
        /*0b18*/ 	.word	0x00000000


	//----- nvinfo : EIATTR_REGCOUNT
	.align		4
.L_521:
        /*0b1c*/ 	.byte	0x04, 0x2f
        /*0b1e*/ 	.short	(.L_523 - .L_522)
	.align		4
.L_522:
        /*0b20*/ 	.word	index@(_ZN2at6native27unrolled_elementwise_kernelINS0_13AUnaryFunctorIsssZZZNS0_15binary_internal21div_floor_kernel_cudaERNS_18TensorIteratorBaseEENKUlvE_clEvENKUlvE3_clEvEUlssE_EESt5arrayIPcLm2EELi4E23TrivialOffsetCalculatorILi1EjESE_NS0_6memory15LoadWithoutCastENSF_16StoreWithoutCastEEEviT_T0_T2_T3_T4_T5_)
        /*0b24*/ 	.word	0x0000001a


	//----- nvinfo : EIATTR_FRAME_SIZE
	.align		4
.L_523:
        /*0b28*/ 	.byte	0x04, 0x11
        /*0b2a*/ 	.short	(.L_525 - .L_524)
	.align		4
.L_524:
        /*0b2c*/ 	.word	index@(_ZN2at6native27unrolled_elementwise_kernelINS0_13AUnaryFunctorIsssZZZNS0_15binary_internal21div_floor_kernel_cudaERNS_18TensorIteratorBaseEENKUlvE_clEvENKUlvE3_clEvEUlssE_EESt5arrayIPcLm2EELi4E23TrivialOffsetCalculatorILi1EjESE_NS0_6memory15LoadWithoutCastENSF_16StoreWithoutCastEEEviT_T0_T2_T3_T4_T5_)
        /*0b30*/ 	.word	0x00000000


	//----- nvinfo : EIATTR_REGCOUNT
	.align		4
.L_525:
        /*0b34*/ 	.byte	0x04, 0x2f
        /*0b36*/ 	.short	(.L_527 - .L_526)
	.align		4
.L_526:
        /*0b38*/ 	.word	index@(_ZN2at6native18elementwise_kernelILi128ELi4EZNS0_22gpu_kernel_impl_nocastINS0_13AUnaryFunctorIsssZZZNS0_15binary_internal21div_floor_kernel_cudaERNS_18TensorIteratorBaseEENKUlvE_clEvENKUlvE3_clEvEUlssE_EEEEvS6_RKT_EUliE_EEviT1_)
        /*0b3c*/ 	.word	0x00000012


	//----- nvinfo : EIATTR_FRAME_SIZE
	.align		4
.L_527:
        /*0b40*/ 	.byte	0x04, 0x11
        /*0b42*/ 	.short	(.L_529 - .L_528)
	.align		4
.L_528:
        /*0b44*/ 	.word	index@(_ZN2at6native18elementwise_kernelILi128ELi4EZNS0_22gpu_kernel_impl_nocastINS0_13AUnaryFunctorIsssZZZNS0_15binary_internal21div_floor_kernel_cudaERNS_18TensorIteratorBaseEENKUlvE_clEvENKUlvE3_clEvEUlssE_EEEEvS6_RKT_EUliE_EEviT1_)
        /*0b48*/ 	.word	0x00000000


	//----- nvinfo : EIATTR_REGCOUNT
	.align		4
.L_529:
        /*0b4c*/ 	.byte	0x04, 0x2f
        /*0b4e*/ 	.short	(.L_531 - .L_530)
	.align		4
.L_530:
        /*0b50*/ 	.word	index@(_ZN2at6native27unrolled_elementwise_kernelINS0_13AUnaryFunctorIsssZZZNS0_15binary_internal21div_floor_kernel_cudaERNS_18TensorIteratorBaseEENKUlvE_clEvENKUlvE3_clEvEUlssE_EESt5arrayIPcLm2EELi4E23TrivialOffsetCalculatorILi1EjESE_NS0_6memory12LoadWithCastILi1EEENSF_13StoreWithCastILi1EEEEEviT_T0_T2_T3_T4_T5_)
        /*0b54*/ 	.word	0x0000001c


	//----- nvinfo : EIATTR_FRAME_SIZE
	.align		4
.L_531:
        /*0b58*/ 	.byte	0x04, 0x11
        /*0b5a*/ 	.short	(.L_533 - .L_532)
	.align		4
.L_532:
        /*0b5c*/ 	.word	index@(_ZN2at6native27unrolled_elementwise_kernelINS0_13AUnaryFunctorIsssZZZNS0_15binary_internal21div_floor_kernel_cudaERNS_18TensorIteratorBaseEENKUlvE_clEvENKUlvE3_clEvEUlssE_EESt5arrayIPcLm2EELi4E23TrivialOffsetCalculatorILi1EjESE_NS0_6memory12LoadWithCastILi1EEENSF_13StoreWithCastILi1EEEEEviT_T0_T2_T3_T4_T5_)
        /*0b60*/ 	.word	0x00000000


	//----- nvinfo : EIATTR_REGCOUNT
	.align		4
.L_533:
        /*0b64*/ 	.byte	0x04, 0x2f
        /*0b66*/ 	.short	(.L_535 - .L_534)
	.align		4
.L_534:
        /*0b68*/ 	.word	index@(_ZN2at6native18elementwise_kernelILi128ELi4EZNS0_15gpu_kernel_implINS0_13AUnaryFunctorIsssZZZNS0_15binary_internal21div_floor_kernel_cudaERNS_18TensorIteratorBaseEENKUlvE_clEvENKUlvE3_clEvEUlssE_EEEEvS6_RKT_EUliE_EEviT1_)
        /*0b6c*/ 	.word	0x0000001a


	//----- nvinfo : EIATTR_FRAME_SIZE
	.align		4
.L_535:
        /*0b70*/ 	.byte	0x04, 0x11
        /*0b72*/ 	.short	(.L_537 - .L_536)
	.align		4
.L_536:
        /*0b74*/ 	.word	index@(_ZN2at6native18elementwise_kernelILi128ELi4EZNS0_15gpu_kernel_implINS0_13AUnaryFunctorIsssZZZNS0_15binary_internal21div_floor_kernel_cudaERNS_18TensorIteratorBaseEENKUlvE_clEvENKUlvE3_clEvEUlssE_EEEEvS6_RKT_EUliE_EEviT1_)
        /*0b78*/ 	.word	0x00000000


	//----- nvinfo : EIATTR_REGCOUNT
	.align		4
.L_537:
        /*0b7c*/ 	.byte	0x04, 0x2f
        /*0b7e*/ 	.short	(.L_539 - .L_538)
	.align		4
.L_538:
        /*0b80*/ 	.word	index@(_ZN2at6native29vectorized_elementwise_kernelILi8ENS0_13BUnaryFunctorIsssZZZNS0_15binary_internal21div_floor_kernel_cudaERNS_18TensorIteratorBaseEENKUlvE_clEvENKUlvE3_clEvEUlssE_EESt5arrayIPcLm2EEEEviT0_T1_)
        /*0b84*/ 	.word	0x00000020


	//----- nvinfo : EIATTR_FRAME_SIZE
	.align		4
.L_539:
        /*0b88*/ 	.byte	0x04, 0x11
        /*0b8a*/ 	.short	(.L_541 - .L_540)
	.align		4
.L_540:
        /*0b8c*/ 	.word	index@(_ZN2at6native29vectorized_elementwise_kernelILi8ENS0_13BUnaryFunctorIsssZZZNS0_15binary_internal21div_floor_kernel_cudaERNS_18TensorIteratorBaseEENKUlvE_clEvENKUlvE3_clEvEUlssE_EESt5arrayIPcLm2EEEEviT0_T1_)
        /*0b90*/ 	.word	0x00000000


	//----- nvinfo : EIATTR_REGCOUNT
	.align		4
.L_541:
        /*0b94*/ 	.byte	0x04, 0x2f
        /*0b96*/ 	.short	(.L_543 - .L_542)
	.align		4
.L_542:
        /*0b98*/ 	.word	index@(_ZN2at6native29vectorized_elementwise_kernelILi4ENS0_13BUnaryFunctorIsssZZZNS0_15binary_internal21div_floor_kernel_cudaERNS_18TensorIteratorBaseEENKUlvE_clEvENKUlvE3_clEvEUlssE_EESt5arrayIPcLm2EEEEviT0_T1_)
        /*0b9c*/ 	.word	0x0000001f


	//----- nvinfo : EIATTR_FRAME_SIZE
	.align		4
.L_543:
        /*0ba0*/ 	.byte	0x04, 0x11
        /*0ba2*/ 	.short	(.L_545 - .L_544)
	.align		4
.L_544:
        /*0ba4*/ 	.word	index@(_ZN2at6native29vectorized_elementwise_kernelILi4ENS0_13BUnaryFunctorIsssZZZNS0_15binary_internal21div_floor_kernel_cudaERNS_18TensorIteratorBaseEENKUlvE_clEvENKUlvE3_clEvEUlssE_EESt5arrayIPcLm2EEEEviT0_T1_)
        /*0ba8*/ 	.word	0x00000000


	//----- nvinfo : EIATTR_REGCOUNT
	.align		4
.L_545:
        /*0bac*/ 	.byte	0x04, 0x2f
        /*0bae*/ 	.short	(.L_547 - .L_546)
	.align		4
.L_546:
        /*0bb0*/ 	.word	index@(_ZN2at6native29vectorized_elementwise_kernelILi2ENS0_13BUnaryFunctorIsssZZZNS0_15binary_internal21div_floor_kernel_cudaERNS_18TensorIteratorBaseEENKUlvE_clEvENKUlvE3_clEvEUlssE_EESt5arrayIPcLm2EEEEviT0_T1_)
        /*0bb4*/ 	.word	0x00000020


	//----- nvinfo : EIATTR_FRAME_SIZE
	.align		4
.L_547:
        /*0bb8*/ 	.byte	0x04, 0x11
        /*0bba*/ 	.short	(.L_549 - .L_548)
	.align		4
.L_548:
        /*0bbc*/ 	.word	index@(_ZN2at6native29vectorized_elementwise_kernelILi2ENS0_13BUnaryFunctorIsssZZZNS0_15binary_internal21div_floor_kernel_cudaERNS_18TensorIteratorBaseEENKUlvE_clEvENKUlvE3_clEvEUlssE_EESt5arrayIPcLm2EEEEviT0_T1_)
        /*0bc0*/ 	.word	0x00000000


	//----- nvinfo : EIATTR_REGCOUNT
	.align		4
.L_549:
        /*0bc4*/ 	.byte	0x04, 0x2f
        /*0bc6*/ 	.short	(.L_551 - .L_550)
	.align		4
.L_550:
        /*0bc8*/ 	.word	index@(_ZN2at6native27unrolled_elementwise_kernelINS0_13BUnaryFunctorIsssZZZNS0_15binary_internal21div_floor_kernel_cudaERNS_18TensorIteratorBaseEENKUlvE_clEvENKUlvE3_clEvEUlssE_EESt5arrayIPcLm2EELi4E23TrivialOffsetCalculatorILi1EjESE_NS0_6memory15LoadWithoutCastENSF_16StoreWithoutCastEEEviT_T0_T2_T3_T4_T5_)
        /*0bcc*/ 	.word	0x0000001a


	//----- nvinfo : EIATTR_FRAME_SIZE
	.align		4
.L_551:
        /*0bd0*/ 	.byte	0x04, 0x11
        /*0bd2*/ 	.short	(.L_553 - .L_552)
	.align		4
.L_552:
        /*0bd4*/ 	.word	index@(_ZN2at6native27unrolled_elementwise_kernelINS0_13BUnaryFunctorIsssZZZNS0_15binary_internal21div_floor_kernel_cudaERNS_18TensorIteratorBaseEENKUlvE_clEvENKUlvE3_clEvEUlssE_EESt5arrayIPcLm2EELi4E23TrivialOffsetCalculatorILi1EjESE_NS0_6memory15LoadWithoutCastENSF_16StoreWithoutCastEEEviT_T0_T2_T3_T4_T5_)
        /*0bd8*/ 	.word	0x00000000


	//----- nvinfo : EIATTR_REGCOUNT
	.align		4
.L_553:
        /*0bdc*/ 	.byte	0x04, 0x2f
        /*0bde*/ 	.short	(.L_555 - .L_554)
	.align		4
.L_554:
        /*0be0*/ 	.word	index@(_ZN2at6native18elementwise_kernelILi128ELi4EZNS0_22gpu_kernel_impl_nocastINS0_13BUnaryFunctorIsssZZZNS0_15binary_internal21div_floor_kernel_cudaERNS_18TensorIteratorBaseEENKUlvE_clEvENKUlvE3_clEvEUlssE_EEEEvS6_RKT_EUliE_EEviT1_)
        /*0be4*/ 	.word	0x00000012


	//----- nvinfo : EIATTR_FRAME_SIZE
	.align		4
.L_555:
        /*0be8*/ 	.byte	0x04, 0x11
        /*0bea*/ 	.short	(.L_557 - .L_556)
	.align		4
.L_556:
        /*0bec*/ 	.word	index@(_ZN2at6native18elementwise_kernelILi128ELi4EZNS0_22gpu_kernel_impl_nocastINS0_13BUnaryFunctorIsssZZZNS0_15binary_internal21div_floor_kernel_cudaERNS_18TensorIteratorBaseEENKUlvE_clEvENKUlvE3_clEvEUlssE_EEEEvS6_RKT_EUliE_EEviT1_)
        /*0bf0*/ 	.word	0x00000000


	//----- nvinfo : EIATTR_REGCOUNT
	.align		4
.L_557:
        /*0bf4*/ 	.byte	0x04, 0x2f
        /*0bf6*/ 	.short	(.L_559 - .L_558)
	.align		4
.L_558:
        /*0bf8*/ 	.word	index@(_ZN2at6native27unrolled_elementwise_kernelINS0_13BUnaryFunctorIsssZZZNS0_15binary_internal21div_floor_kernel_cudaERNS_18TensorIteratorBaseEENKUlvE_clEvENKUlvE3_clEvEUlssE_EESt5arrayIPcLm2EELi4E23TrivialOffsetCalculatorILi1EjESE_NS0_6memory12LoadWithCastILi1EEENSF_13StoreWithCastILi1EEEEEviT_T0_T2_T3_T4_T5_)
        /*0bfc*/ 	.word	0x0000001c


	//----- nvinfo : EIATTR_FRAME_SIZE
	.align		4
.L_559:
        /*0c00*/ 	.byte	0x04, 0x11
        /*0c02*/ 	.short	(.L_561 - .L_560)
	.align		4
.L_560:
        /*0c04*/ 	.word	index@(_ZN2at6native27unrolled_elementwise_kernelINS0_13BUnaryFunctorIsssZZZNS0_15binary_internal21div_floor_kernel_cudaERNS_18TensorIteratorBaseEENKUlvE_clEvENKUlvE3_clEvEUlssE_EESt5arrayIPcLm2EELi4E23TrivialOffsetCalculatorILi1EjESE_NS0_6memory12LoadWithCastILi1EEENSF_13StoreWithCastILi1EEEEEviT_T0_T2_T3_T4_T5_)
        /*0c08*/ 	.word	0x00000000


	//----- nvinfo : EIATTR_REGCOUNT
	.align		4
.L_561:
        /*0c0c*/ 	.byte	0x04, 0x2f
        /*0c0e*/ 	.short	(.L_563 - .L_562)
	.align		4
.L_562:
        /*0c10*/ 	.word	index@(_ZN2at6native18elementwise_kernelILi128ELi4EZNS0_15gpu_kernel_implINS0_13BUnaryFunctorIsssZZZNS0_15binary_internal21div_floor_kernel_cudaERNS_18TensorIteratorBaseEENKUlvE_clEvENKUlvE3_clEvEUlssE_EEEEvS6_RKT_EUliE_EEviT1_)
        /*0c14*/ 	.word	0x0000001a


	//----- nvinfo : EIATTR_FRAME_SIZE
	.align		4
.L_563:
        /*0c18*/ 	.byte	0x04, 0x11
        /*0c1a*/ 	.short	(.L_565 - .L_564)
	.align		4
.L_564:
        /*0c1c*/ 	.word	index@(_ZN2at6native18elementwise_kernelILi128ELi4EZNS0_15gpu_kernel_implINS0_13BUnaryFunctorIsssZZZNS0_15binary_internal21div_floor_kernel_cudaERNS_18TensorIteratorBaseEENKUlvE_clEvENKUlvE3_clEvEUlssE_EEEEvS6_RKT_EUliE_EEviT1_)
        /*0c20*/ 	.word	0x00000000


	//----- nvinfo : EIATTR_REGCOUNT
	.align		4
.L_565:
        /*0c24*/ 	.byte	0x04, 0x2f
        /*0c26*/ 	.short	(.L_567 - .L_566)
	.align		4
.L_566:
        /*0c28*/ 	.word	index@(_ZN2at6native29vectorized_elementwise_kernelILi8ENS0_13BinaryFunctorIsssZZZNS0_15binary_internal21div_floor_kernel_cudaERNS_18TensorIteratorBaseEENKUlvE_clEvENKUlvE3_clEvEUlssE_EESt5arrayIPcLm3EEEEviT0_T1_)
        /*0c2c*/ 	.word	0x00000020


	//----- nvinfo : EIATTR_FRAME_SIZE
	.align		4
.L_567:
        /*0c30*/ 	.byte	0x04, 0x11
        /*0c32*/ 	.short	(.L_569 - .L_568)
	.align		4
.L_568:
        /*0c34*/ 	.word	index@(_ZN2at6native29vectorized_elementwise_kernelILi8ENS0_13BinaryFunctorIsssZZZNS0_15binary_internal21div_floor_kernel_cudaERNS_18TensorIteratorBaseEENKUlvE_clEvENKUlvE3_clEvEUlssE_EESt5arrayIPcLm3EEEEviT0_T1_)
        /*0c38*/ 	.word	0x00000000


	//----- nvinfo : EIATTR_REGCOUNT
	.align		4
.L_569:
        /*0c3c*/ 	.byte	0x04, 0x2f
        /*0c3e*/ 	.short	(.L_571 - .L_570)
	.align		4
.L_570:
        /*0c40*/ 	.word	index@(_ZN2at6native29vectorized_elementwise_kernelILi4ENS0_13BinaryFunctorIsssZZZNS0_15binary_internal21div_floor_kernel_cudaERNS_18TensorIteratorBaseEENKUlvE_clEvENKUlvE3_clEvEUlssE_EESt5arrayIPcLm3EEEEviT0_T1_)
        /*0c44*/ 	.word	0x00000020


	//----- nvinfo : EIATTR_FRAME_SIZE
	.align		4
.L_571:
        /*0c48*/ 	.byte	0x04, 0x11
        /*0c4a*/ 	.short	(.L_573 - .L_572)
	.align		4
.L_572:
        /*0c4c*/ 	.word	index@(_ZN2at6native29vectorized_elementwise_kernelILi4ENS0_13BinaryFunctorIsssZZZNS0_15binary_internal21div_floor_kernel_cudaERNS_18TensorIteratorBaseEENKUlvE_clEvENKUlvE3_clEvEUlssE_EESt5arrayIPcLm3EEEEviT0_T1_)
        /*0c50*/ 	.word	0x00000000


	//----- nvinfo : EIATTR_REGCOUNT
	.align		4
.L_573:
        /*0c54*/ 	.byte	0x04, 0x2f
        /*0c56*/ 	.short	(.L_575 - .L_574)
	.align		4
.L_574:
        /*0c58*/ 	.word	index@(_ZN2at6native29vectorized_elementwise_kernelILi2ENS0_13BinaryFunctorIsssZZZNS0_15binary_internal21div_floor_kernel_cudaERNS_18TensorIteratorBaseEENKUlvE_clEvENKUlvE3_clEvEUlssE_EESt5arrayIPcLm3EEEEviT0_T1_)
        /*0c5c*/ 	.word	0x00000020


	//----- nvinfo : EIATTR_FRAME_SIZE
	.align		4
.L_575:
        /*0c60*/ 	.byte	0x04, 0x11
        /*0c62*/ 	.short	(.L_577 - .L_576)
	.align		4
.L_576:
        /*0c64*/ 	.word	index@(_ZN2at6native29vectorized_elementwise_kernelILi2ENS0_13BinaryFunctorIsssZZZNS0_15binary_internal21div_floor_kernel_cudaERNS_18TensorIteratorBaseEENKUlvE_clEvENKUlvE3_clEvEUlssE_EESt5arrayIPcLm3EEEEviT0_T1_)
        /*0c68*/ 	.word	0x00000000


	//----- nvinfo : EIATTR_REGCOUNT
	.align		4
.L_577:
        /*0c6c*/ 	.byte	0x04, 0x2f
        /*0c6e*/ 	.short	(.L_579 - .L_578)
	.align		4
.L_578:
        /*0c70*/ 	.word	index@(_ZN2at6native27unrolled_elementwise_kernelINS0_13BinaryFunctorIsssZZZNS0_15binary_internal21div_floor_kernel_cudaERNS_18TensorIteratorBaseEENKUlvE_clEvENKUlvE3_clEvEUlssE_EESt5arrayIPcLm3EELi4E23TrivialOffsetCalculatorILi2EjESD_ILi1EjENS0_6memory15LoadWithoutCastENSG_16StoreWithoutCastEEEviT_T0_T2_T3_T4_T5_)
        /*0c74*/ 	.word	0x0000001c


	//----- nvinfo : EIATTR_FRAME_SIZE
	.align		4
.L_579:
        /*0c78*/ 	.byte	0x04, 0x11
        /*0c7a*/ 	.short	(.L_581 - .L_580)
	.align		4
.L_580:
        /*0c7c*/ 	.word	index@(_ZN2at6native27unrolled_elementwise_kernelINS0_13BinaryFunctorIsssZZZNS0_15binary_internal21div_floor_kernel_cudaERNS_18TensorIteratorBaseEENKUlvE_clEvENKUlvE3_clEvEUlssE_EESt5arrayIPcLm3EELi4E23TrivialOffsetCalculatorILi2EjESD_ILi1EjENS0_6memory15LoadWithoutCastENSG_16StoreWithoutCastEEEviT_T0_T2_T3_T4_T5_)
        /*0c80*/ 	.word	0x00000000


	//----- nvinfo : EIATTR_REGCOUNT
	.align		4
.L_581:
        /*0c84*/ 	.byte	0x04, 0x2f
        /*0c86*/ 	.short	(.L_583 - .L_582)
	.align		4
.L_582:
        /*0c88*/ 	.word	index@(_ZN2at6native18elementwise_kernelILi128ELi4EZNS0_22gpu_kernel_impl_nocastINS0_13BinaryFunctorIsssZZZNS0_15binary_internal21div_floor_kernel_cudaERNS_18TensorIteratorBaseEENKUlvE_clEvENKUlvE3_clEvEUlssE_EEEEvS6_RKT_EUliE_EEviT1_)
        /*0c8c*/ 	.word	0x00000012


	//----- nvinfo : EIATTR_FRAME_SIZE
	.align		4
.L_583:
        /*0c90*/ 	.byte	0x04, 0x11
        /*0c92*/ 	.short	(.L_585 - .L_584)
	.align		4
.L_584:
        /*0c94*/ 	.word	index@(_ZN2at6native18elementwise_kernelILi128ELi4EZNS0_22gpu_kernel_impl_nocastINS0_13BinaryFunctorIsssZZZNS0_15binary_internal21div_floor_kernel_cudaERNS_18TensorIteratorBaseEENKUlvE_clEvENKUlvE3_clEvEUlssE_EEEEvS6_RKT_EUliE_EEviT1_)
        /*0c98*/ 	.word	0x00000000


	//----- nvinfo : EIATTR_REGCOUNT
	.align		4
.L_585:
        /*0c9c*/ 	.byte	0x04, 0x2f
        /*0c9e*/ 	.short	(.L_587 - .L_586)
	.align		4
.L_586:
        /*0ca0*/ 	.word	index@(_ZN2at6native27unrolled_elementwise_kernelINS0_13BinaryFunctorIsssZZZNS0_15binary_internal21div_floor_kernel_cudaERNS_18TensorIteratorBaseEENKUlvE_clEvENKUlvE3_clEvEUlssE_EESt5arrayIPcLm3EELi4E23TrivialOffsetCalculatorILi2EjESD_ILi1EjENS0_6memory12LoadWithCastILi2EEENSG_13StoreWithCastILi1EEEEEviT_T0_T2_T3_T4_T5_)
        /*0ca4*/ 	.word	0x00000020


	//----- nvinfo : EIATTR_FRAME_SIZE
	.align		4
.L_587:
        /*0ca8*/ 	.byte	0x04, 0x11
        /*0caa*/ 	.short	(.L_589 - .L_588)
	.align		4
.L_588:
        /*0cac*/ 	.word	index@(_ZN2at6native27unrolled_elementwise_kernelINS0_13BinaryFunctorIsssZZZNS0_15binary_internal21div_floor_kernel_cudaERNS_18TensorIteratorBaseEENKUlvE_clEvENKUlvE3_clEvEUlssE_EESt5arrayIPcLm3EELi4E23TrivialOffsetCalculatorILi2EjESD_ILi1EjENS0_6memory12LoadWithCastILi2EEENSG_13StoreWithCastILi1EEEEEviT_T0_T2_T3_T4_T5_)
        /*0cb0*/ 	.word	0x00000000


	//----- nvinfo : EIATTR_REGCOUNT
	.align		4
.L_589:
        /*0cb4*/ 	.byte	0x04, 0x2f
        /*0cb6*/ 	.short	(.L_591 - .L_590)
	.align		4
.L_590:
        /*0cb8*/ 	.word	index@(_ZN2at6native18elementwise_kernelILi128ELi4EZNS0_15gpu_kernel_implINS0_13BinaryFunctorIsssZZZNS0_15binary_internal21div_floor_kernel_cudaERNS_18TensorIteratorBaseEENKUlvE_clEvENKUlvE3_clEvEUlssE_EEEEvS6_RKT_EUliE_EEviT1_)
        /*0cbc*/ 	.word	0x0000001a


	//----- nvinfo : EIATTR_FRAME_SIZE
	.align		4
.L_591:
        /*0cc0*/ 	.byte	0x04, 0x11
        /*0cc2*/ 	.short	(.L_593 - .L_592)
	.align		4
.L_592:
        /*0cc4*/ 	.word	index@(_ZN2at6native18elementwise_kernelILi128ELi4EZNS0_15gpu_kernel_implINS0_13BinaryFunctorIsssZZZNS0_15binary_internal21div_floor_kernel_cudaERNS_18TensorIteratorBaseEENKUlvE_clEvENKUlvE3_clEvEUlssE_EEEEvS6_RKT_EUliE_EEviT1_)
        /*0cc8*/ 	.word	0x00000000


	//----- nvinfo : EIATTR_REGCOUNT
	.align		4
.L_593:
        /*0ccc*/ 	.byte	0x04, 0x2f
        /*0cce*/ 	.short	(.L_595 - .L_594)
	.align		4
.L_594:
        /*0cd0*/ 	.word	index@(_ZN2at6native29vectorized_elementwise_kernelILi8EZZZNS0_15binary_internal21div_floor_kernel_cudaERNS_18TensorIteratorBaseEENKUlvE0_clEvENKUlvE_clEvEUldE_St5arrayIPcLm2EEEEviT0_T1_)
        /*0cd4*/ 	.word	0x00000020


	//----- nvinfo : EIATTR_FRAME_SIZE
	.align		4
.L_595:
        /*0cd8*/ 	.byte	0x04, 0x11
        /*0cda*/ 	.short	(.L_597 - .L_596)
	.align		4
.L_596:
        /*0cdc*/ 	.word	index@(_ZN2at6native29vectorized_elementwise_kernelILi8EZZZNS0_15binary_internal21div_floor_kernel_cudaERNS_18TensorIteratorBaseEENKUlvE0_clEvENKUlvE_clEvEUldE_St5arrayIPcLm2EEEEviT0_T1_)
        /*0ce0*/ 	.word	0x00000000


	//----- nvinfo : EIATTR_REGCOUNT
	.align		4
.L_597:
        /*0ce4*/ 	.byte	0x04, 0x2f
        /*0ce6*/ 	.short	(.L_599 - .L_598)
	.align		4
.L_598:
        /*0ce8*/ 	.word	index@(_ZN2at6native29vectorized_elementwise_kernelILi4EZZZNS0_15binary_internal21div_floor_kernel_cudaERNS_18TensorIteratorBaseEENKUlvE0_clEvENKUlvE_clEvEUldE_St5arrayIPcLm2EEEEviT0_T1_)
        /*0cec*/ 	.word	0x00000020


	//----- nvinfo : EIATTR_FRAME_SIZE
	.align		4
.L_599:
        /*0cf0*/ 	.byte	0x04, 0x11
        /*0cf2*/ 	.short	(.L_601 - .L_600)
	.align		4
.L_600:
        /*0cf4*/ 	.word	index@(_ZN2at6native29vectorized_elementwise_kernelILi4EZZZNS0_15binary_internal21div_floor_kernel_cudaERNS_18TensorIteratorBaseEENKUlvE0_clEvENKUlvE_clEvEUldE_St5arrayIPcLm2EEEEviT0_T1_)
        /*0cf8*/ 	.word	0x00000000


	//----- nvinfo : EIATTR_REGCOUNT
	.align		4
.L_601:
        /*0cfc*/ 	.byte	0x04, 0x2f
        /*0cfe*/ 	.short	(.L_603 - .L_602)
	.align		4
.L_602:
        /*0d00*/ 	.word	index@(_ZN2at6native29vectorized_elementwise_kernelILi2EZZZNS0_15binary_internal21div_floor_kernel_cudaERNS_18TensorIteratorBaseEENKUlvE0_clEvENKUlvE_clEvEUldE_St5arrayIPcLm2EEEEviT0_T1_)
        /*0d04*/ 	.word	0x00000020


	//----- nvinfo : EIATTR_FRAME_SIZE
	.align		4
.L_603:
        /*0d08*/ 	.byte	0x04, 0x11
        /*0d0a*/ 	.short	(.L_605 - .L_604)
	.align		4
.L_604:
        /*0d0c*/ 	.word	index@(_ZN2at6native29vectorized_elementwise_kernelILi2EZZZNS0_15binary_internal21div_floor_kernel_cudaERNS_18TensorIteratorBaseEENKUlvE0_clEvENKUlvE_clEvEUldE_St5arrayIPcLm2EEEEviT0_T1_)
        /*0d10*/ 	.word	0x00000000


	//----- nvinfo : EIATTR_REGCOUNT
	.align		4
.L_605:
        /*0d14*/ 	.byte	0x04, 0x2f
        /*0d16*/ 	.short	(.L_607 - .L_606)
	.align		4
.L_606:
        /*0d18*/ 	.word	index@(_ZN2at6native27unrolled_elementwise_kernelIZZZNS0_15binary_internal21div_floor_kernel_cudaERNS_18TensorIteratorBaseEENKUlvE0_clEvENKUlvE_clEvEUldE_St5arrayIPcLm2EELi4E23TrivialOffsetCalculatorILi1EjESC_NS0_6memory15LoadWithoutCastENSD_16StoreWithoutCastEEEviT_T0_T2_T3_T4_T5_)
        /*0d1c*/ 	.word	0x0000001b


	//----- nvinfo : EIATTR_FRAME_SIZE
	.align		4
.L_607:
        /*0d20*/ 	.byte	0x04, 0x11
        /*0d22*/ 	.short	(.L_609 - .L_608)
	.align		4
.L_608:
        /*0d24*/ 	.word	index@(_ZN2at6native27unrolled_elementwise_kernelIZZZNS0_15binary_internal21div_floor_kernel_cudaERNS_18TensorIteratorBaseEENKUlvE0_clEvENKUlvE_clEvEUldE_St5arrayIPcLm2EELi4E23TrivialOffsetCalculatorILi1EjESC_NS0_6memory15LoadWithoutCastENSD_16StoreWithoutCastEEEviT_T0_T2_T3_T4_T5_)
        /*0d28*/ 	.word	0x00000000


	//----- nvinfo : EIATTR_REGCOUNT
	.align		4
.L_609:
        /*0d2c*/ 	.byte	0x04, 0x2f
        /*0d2e*/ 	.short	(.L_611 - .L_610)
	.align		4
.L_610:
        /*0d30*/ 	.word	index@(_ZN2at6native18elementwise_kernelILi128ELi2EZNS0_22gpu_kernel_impl_nocastIZZZNS0_15binary_internal21div_floor_kernel_cudaERNS_18TensorIteratorBaseEENKUlvE0_clEvENKUlvE_clEvEUldE_EEvS5_RKT_EUliE_EEviT1_)
        /*0d34*/ 	.word	0x00000016


	//----- nvinfo : EIATTR_FRAME_SIZE
	.align		4
.L_611:
        /*0d38*/ 	.byte	0x04, 0x11
        /*0d3a*/ 	.short	(.L_613 - .L_612)
	.align		4
.L_612:
        /*0d3c*/ 	.word	index@(_ZN2at6native18elementwise_kernelILi128ELi2EZNS0_22gpu_kernel_impl_nocastIZZZNS0_15binary_internal21div_floor_kernel_cudaERNS_18TensorIteratorBaseEENKUlvE0_clEvENKUlvE_clEvEUldE_EEvS5_RKT_EUliE_EEviT1_)
        /*0d40*/ 	.word	0x00000000


	//----- nvinfo : EIATTR_REGCOUNT
	.align		4
.L_613:
        /*0d44*/ 	.byte	0x04, 0x2f
        /*0d46*/ 	.short	(.L_615 - .L_614)
	.align		4
.L_614:
        /*0d48*/ 	.word	index@(_ZN2at6native27unrolled_elementwise_kernelIZZZNS0_15binary_internal21div_floor_kernel_cudaERNS_18TensorIteratorBaseEENKUlvE0_clEvENKUlvE_clEvEUldE_St5arrayIPcLm2EELi4E23TrivialOffsetCalculatorILi1EjESC_NS0_6memory12LoadWithCastILi1EEENSD_13StoreWithCastILi1EEEEEviT_T0_T2_T3_T4_T5_)
        /*0d4c*/ 	.word	0x00000022


	//----- nvinfo : EIATTR_FRAME_SIZE
	.align		4
.L_615:
        /*0d50*/ 	.byte	0x04, 0x11
        /*0d52*/ 	.short	(.L_617 - .L_616)
	.align		4
.L_616:
        /*0d54*/ 	.word	index@(_ZN2at6native27unrolled_elementwise_kernelIZZZNS0_15binary_internal21div_floor_kernel_cudaERNS_18TensorIteratorBaseEENKUlvE0_clEvENKUlvE_clEvEUldE_St5arrayIPcLm2EELi4E23TrivialOffsetCalculatorILi1EjESC_NS0_6memory12LoadWithCastILi1EEENSD_13StoreWithCastILi1EEEEEviT_T0_T2_T3_T4_T5_)
        /*0d58*/ 	.word	0x00000000


	//----- nvinfo : EIATTR_REGCOUNT
	.align		4
.L_617:
        /*0d5c*/ 	.byte	0x04, 0x2f
        /*0d5e*/ 	.short	(.L_619 - .L_618)
	.align		4
.L_618:
        /*0d60*/ 	.word	index@(_ZN2at6native18elementwise_kernelILi128ELi4EZNS0_15gpu_kernel_implIZZZNS0_15binary_internal21div_floor_kernel_cudaERNS_18TensorIteratorBaseEENKUlvE0_clEvENKUlvE_clEvEUldE_EEvS5_RKT_EUliE_EEviT1_)
        /*0d64*/ 	.word	0x00000018


	//----- nvinfo : EIATTR_FRAME_SIZE
	.align		4
.L_619:
        /*0d68*/ 	.byte	0x04, 0x11
        /*0d6a*/ 	.short	(.L_621 - .L_620)
	.align		4
.L_620:
        /*0d6c*/ 	.word	index@(_ZN2at6native18elementwise_kernelILi128ELi4EZNS0_15gpu_kernel_implIZZZNS0_15binary_internal21div_floor_kernel_cudaERNS_18TensorIteratorBaseEENKUlvE0_clEvENKUlvE_clEvEUldE_EEvS5_RKT_EUliE_EEviT1_)
        /*0d70*/ 	.word	0x00000000


	//----- nvinfo : EIATTR_REGCOUNT
	.align		4
.L_621:
        /*0d74*/ 	.byte	0x04, 0x2f
        /*0d76*/ 	.short	(.L_623 - .L_622)
	.align		4
.L_622:
        /*0d78*/ 	.word	index@(_ZN2at6native29vectorized_elementwise_kernelILi8EZZZNS0_15binary_internal21div_floor_kernel_cudaERNS_18TensorIteratorBaseEENKUlvE0_clEvENKUlvE0_clEvEUlfE_St5arrayIPcLm2EEEEviT0_T1_)
        /*0d7c*/ 	.word	0x00000020


	//----- nvinfo : EIATTR_FRAME_SIZE
	.align		4
.L_623:
        /*0d80*/ 	.byte	0x04, 0x11
        /*0d82*/ 	.short	(.L_625 - .L_624)
	.align		4
.L_624:
        /*0d84*/ 	.word	index@(_ZN2at6native29vectorized_elementwise_kernelILi8EZZZNS0_15binary_internal21div_floor_kernel_cudaERNS_18TensorIteratorBaseEENKUlvE0_clEvENKUlvE0_clEvEUlfE_St5arrayIPcLm2EEEEviT0_T1_)
        /*0d88*/ 	.word	0x00000000


	//----- nvinfo : EIATTR_REGCOUNT
	.align		4
.L_625:
        /*0d8c*/ 	.byte	0x04, 0x2f
        /*0d8e*/ 	.short	(.L_627 - .L_626)
	.align		4
.L_626:
        /*0d90*/ 	.word	index@(_ZN2at6native29vectorized_elementwise_kernelILi4EZZZNS0_15binary_internal21div_floor_kernel_cudaERNS_18TensorIteratorBaseEENKUlvE0_clEvENKUlvE0_clEvEUlfE_St5arrayIPcLm2EEEEviT0_T1_)
        /*0d94*/ 	.word	0x00000020


	//----- nvinfo : EIATTR_FRAME_SIZE
	.align		4
.L_627:
        /*0d98*/ 	.byte	0x04, 0x11
        /*0d9a*/ 	.short	(.L_629 - .L_628)
	.align		4
.L_628:
        /*0d9c*/ 	.word	index@(_ZN2at6native29vectorized_elementwise_kernelILi4EZZZNS0_15binary_internal21div_floor_kernel_cudaERNS_18TensorIteratorBaseEENKUlvE0_clEvENKUlvE0_clEvEUlfE_St5arrayIPcLm2EEEEviT0_T1_)
        /*0da0*/ 	.word	0x00000000


	//----- nvinfo : EIATTR_REGCOUNT
	.align		4
.L_629:
        /*0da4*/ 	.byte	0x04, 0x2f
        /*0da6*/ 	.short	(.L_631 - .L_630)
	.align		4
.L_630:
        /*0da8*/ 	.word	index@(_ZN2at6native29vectorized_elementwise_kernelILi2EZZZNS0_15binary_internal21div_floor_kernel_cudaERNS_18TensorIteratorBaseEENKUlvE0_clEvENKUlvE0_clEvEUlfE_St5arrayIPcLm2EEEEviT0_T1_)
        /*0dac*/ 	.word	0x00000020


	//----- nvinfo : EIATTR_FRAME_SIZE
	.align		4
.L_631:
        /*0db0*/ 	.byte	0x04, 0x11
        /*0db2*/ 	.short	(.L_633 - .L_632)
	.align		4
.L_632:
        /*0db4*/ 	.word	index@(_ZN2at6native29vectorized_elementwise_kernelILi2EZZZNS0_15binary_internal21div_floor_kernel_cudaERNS_18TensorIteratorBaseEENKUlvE0_clEvENKUlvE0_clEvEUlfE_St5arrayIPcLm2EEEEviT0_T1_)
        /*0db8*/ 	.word	0x00000000


	//----- nvinfo : EIATTR_REGCOUNT
	.align		4
.L_633:
        /*0dbc*/ 	.byte	0x04, 0x2f
        /*0dbe*/ 	.short	(.L_635 - .L_634)
	.align		4
.L_634:
        /*0dc0*/ 	.word	index@(_ZN2at6native27unrolled_elementwise_kernelIZZZNS0_15binary_internal21div_floor_kernel_cudaERNS_18TensorIteratorBaseEENKUlvE0_clEvENKUlvE0_clEvEUlfE_St5arrayIPcLm2EELi4E23TrivialOffsetCalculatorILi1EjESC_NS0_6memory15LoadWithoutCastENSD_16StoreWithoutCastEEEviT_T0_T2_T3_T4_T5_)
        /*0dc4*/ 	.word	0x00000016


	//----- nvinfo : EIATTR_FRAME_SIZE
	.align		4
.L_635:
        /*0dc8*/ 	.byte	0x04, 0x11
        /*0dca*/ 	.short	(.L_637 - .L_636)
	.align		4
.L_636:
        /*0dcc*/ 	.word	index@(_ZN2at6native27unrolled_elementwise_kernelIZZZNS0_15binary_internal21div_floor_kernel_cudaERNS_18TensorIteratorBaseEENKUlvE0_clEvENKUlvE0_clEvEUlfE_St5arrayIPcLm2EELi4E23TrivialOffsetCalculatorILi1EjESC_NS0_6memory15LoadWithoutCastENSD_16StoreWithoutCastEEEviT_T0_T2_T3_T4_T5_)
        /*0dd0*/ 	.word	0x00000000


	//----- nvinfo : EIATTR_REGCOUNT
	.align		4
.L_637:
        /*0dd4*/ 	.byte	0x04, 0x2f
        /*0dd6*/ 	.short	(.L_639 - .L_638)
	.align		4
.L_638:
        /*0dd8*/ 	.word	index@(_ZN2at6native18elementwise_kernelILi128ELi2EZNS0_22gpu_kernel_impl_nocastIZZZNS0_15binary_internal21div_floor_kernel_cudaERNS_18TensorIteratorBaseEENKUlvE0_clEvENKUlvE0_clEvEUlfE_EEvS5_RKT_EUliE_EEviT1_)
        /*0ddc*/ 	.word	0x00000012


	//----- nvinfo : EIATTR_FRAME_SIZE
	.align		4
.L_639:
        /*0de0*/ 	.byte	0x04, 0x11
        /*0de2*/ 	.short	(.L_641 - .L_640)
	.align		4
.L_640:
        /*0de4*/ 	.word	index@(_ZN2at6native18elementwise_kernelILi128ELi2EZNS0_22gpu_kernel_impl_nocastIZZZNS0_15binary_internal21div_floor_kernel_cudaERNS_18TensorIteratorBaseEENKUlvE0_clEvENKUlvE0_clEvEUlfE_EEvS5_RKT_EUliE_EEviT1_)
        /*0de8*/ 	.word	0x00000000


	//----- nvinfo : EIATTR_REGCOUNT
	.align		4
.L_641:
        /*0dec*/ 	.byte	0x04, 0x2f
        /*0dee*/ 	.short	(.L_643 - .L_642)
	.align		4
.L_642:
        /*0df0*/ 	.word	index@(_ZN2at6native27unrolled_elementwise_kernelIZZZNS0_15binary_internal21div_floor_kernel_cudaERNS_18TensorIteratorBaseEENKUlvE0_clEvENKUlvE0_clEvEUlfE_St5arrayIPcLm2EELi4E23TrivialOffsetCalculatorILi1EjESC_NS0_6memory12LoadWithCastILi1EEENSD_13StoreWithCastILi1EEEEEviT_T0_T2_T3_T4_T5_)
        /*0df4*/ 	.word	0x0000001c


	//----- nvinfo : EIATTR_FRAME_SIZE
	.align		4
.L_643:
        /*0df8*/ 	.byte	0x04, 0x11
        /*0dfa*/ 	.short	(.L_645 - .L_644)
	.align		4
.L_644:
        /*0dfc*/ 	.word	index@(_ZN2at6native27unrolled_elementwise_kernelIZZZNS0_15binary_internal21div_floor_kernel_cudaERNS_18TensorIteratorBaseEENKUlvE0_clEvENKUlvE0_clEvEUlfE_St5arrayIPcLm2EELi4E23TrivialOffsetCalculatorILi1EjESC_NS0_6memory12LoadWithCastILi1EEENSD_13StoreWithCastILi1EEEEEviT_T0_T2_T3_T4_T5_)
        /*0e00*/ 	.word	0x00000000


	//----- nvinfo : EIATTR_REGCOUNT
	.align		4
.L_645:
        /*0e04*/ 	.byte	0x04, 0x2f
        /*0e06*/ 	.short	(.L_647 - .L_646)
	.align		4
.L_646:
        /*0e08*/ 	.word	index@(_ZN2at6native18elementwise_kernelILi128ELi4EZNS0_15gpu_kernel_implIZZZNS0_15binary_internal21div_floor_kernel_cudaERNS_18TensorIteratorBaseEENKUlvE0_clEvENKUlvE0_clEvEUlfE_EEvS5_RKT_EUliE_EEviT1_)
        /*0e0c*/ 	.word	0x0000001a


	//----- nvinfo : EIATTR_FRAME_SIZE
	.align		4
.L_647:
        /*0e10*/ 	.byte	0x04, 0x11
        /*0e12*/ 	.short	(.L_649 - .L_648)
	.align		4
.L_648:
        /*0e14*/ 	.word	index@(_ZN2at6native18elementwise_kernelILi128ELi4EZNS0_15gpu_kernel_implIZZZNS0_15binary_internal21div_floor_kernel_cudaERNS_18TensorIteratorBaseEENKUlvE0_clEvENKUlvE0_clEvEUlfE_EEvS5_RKT_EUliE_EEviT1_)
        /*0e18*/ 	.word	0x00000000


	//----- nvinfo : EIATTR_REGCOUNT
	.align		4
.L_649:
        /*0e1c*/ 	.byte	0x04, 0x2f
        /*0e1e*/ 	.short	(.L_651 - .L_650)
	.align		4
.L_650:
        /*0e20*/ 	.word	index@(_ZN2at6native29vectorized_elementwise_kernelILi8EZZZNS0_15binary_internal21div_floor_kernel_cudaERNS_18TensorIteratorBaseEENKUlvE0_clEvENKUlvE1_clEvEUlN3c104HalfEE_St5arrayIPcLm2EEEEviT0_T1_)
        /*0e24*/ 	.word	0x00000020


	//----- nvinfo : EIATTR_FRAME_SIZE
	.align		4
.L_651:
        /*0e28*/ 	.byte	0x04, 0x11
        /*0e2a*/ 	.short	(.L_653 - .L_652)
	.align		4
.L_652:
        /*0e2c*/ 	.word	index@(_ZN2at6native29vectorized_elementwise_kernelILi8EZZZNS0_15binary_internal21div_floor_kernel_cudaERNS_18TensorIteratorBaseEENKUlvE0_clEvENKUlvE1_clEvEUlN3c104HalfEE_St5arrayIPcLm2EEEEviT0_T1_)
        /*0e30*/ 	.word	0x00000000


	//----- nvinfo : EIATTR_REGCOUNT
	.align		4
.L_653:
        /*0e34*/ 	.byte	0x04, 0x2f
        /*0e36*/ 	.short	(.L_655 - .L_654)
	.align		4
.L_654:
        /*0e38*/ 	.word	index@(_ZN2at6native29vectorized_elementwise_kernelILi4EZZZNS0_15binary_internal21div_floor_kernel_cudaERNS_18TensorIteratorBaseEENKUlvE0_clEvENKUlvE1_clEvEUlN3c104HalfEE_St5arrayIPcLm2EEEEviT0_T1_)
        /*0e3c*/ 	.word	0x00000020


	//----- nvinfo : EIATTR_FRAME_SIZE
	.align		4
.L_655:
        /*0e40*/ 	.byte	0x04, 0x11
        /*0e42*/ 	.short	(.L_657 - .L_656)
	.align		4
.L_656:
        /*0e44*/ 	.word	index@(_ZN2at6native29vectorized_elementwise_kernelILi4EZZZNS0_15binary_internal21div_floor_kernel_cudaERNS_18TensorIteratorBaseEENKUlvE0_clEvENKUlvE1_clEvEUlN3c104HalfEE_St5arrayIPcLm2EEEEviT0_T1_)
        /*0e48*/ 	.word	0x00000000


	//----- nvinfo : EIATTR_REGCOUNT
	.align		4
.L_657:
        /*0e4c*/ 	.byte	0x04, 0x2f
        /*0e4e*/ 	.short	(.L_659 - .L_658)
	.align		4
.L_658:
        /*0e50*/ 	.word	index@(_ZN2at6native29vectorized_elementwise_kernelILi2EZZZNS0_15binary_internal21div_floor_kernel_cudaERNS_18TensorIteratorBaseEENKUlvE0_clEvENKUlvE1_clEvEUlN3c104HalfEE_St5arrayIPcLm2EEEEviT0_T1_)
        /*0e54*/ 	.word	0x00000020


	//----- nvinfo : EIATTR_FRAME_SIZE
	.align		4
.L_659:
        /*0e58*/ 	.byte	0x04, 0x11
        /*0e5a*/ 	.short	(.L_661 - .L_660)
	.align		4
.L_660:
        /*0e5c*/ 	.word	index@(_ZN2at6native29vectorized_elementwise_kernelILi2EZZZNS0_15binary_internal21div_floor_kernel_cudaERNS_18TensorIteratorBaseEENKUlvE0_clEvENKUlvE1_clEvEUlN3c104HalfEE_St5arrayIPcLm2EEEEviT0_T1_)
        /*0e60*/ 	.word	0x00000000


	//----- nvinfo : EIATTR_REGCOUNT
	.align		4
.L_661:
        /*0e64*/ 	.byte	0x04, 0x2f
        /*0e66*/ 	.short	(.L_663 - .L_662)
	.align		4
.L_662:
        /*0e68*/ 	.word	index@(_ZN2at6native27unrolled_elementwise_kernelIZZZNS0_15binary_internal21div_floor_kernel_cudaERNS_18TensorIteratorBaseEENKUlvE0_clEvENKUlvE1_clEvEUlN3c104HalfEE_St5arrayIPcLm2EELi4E23TrivialOffsetCalculatorILi1EjESE_NS0_6memory15LoadWithoutCastENSF_16StoreWithoutCastEEEviT_T0_T2_T3_T4_T5_)
        /*0e6c*/ 	.word	0x00000016


	//----- nvinfo : EIATTR_FRAME_SIZE
	.align		4
.L_663:
        /*0e70*/ 	.byte	0x04, 0x11
        /*0e72*/ 	.short	(.L_665 - .L_664)
	.align		4
.L_664:
        /*0e74*/ 	.word	index@(_ZN2at6native27unrolled_elementwise_kernelIZZZNS0_15binary_internal21div_floor_kernel_cudaERNS_18TensorIteratorBaseEENKUlvE0_clEvENKUlvE1_clEvEUlN3c104HalfEE_St5arrayIPcLm2EELi4E23TrivialOffsetCalculatorILi1EjESE_NS0_6memory15LoadWithoutCastENSF_16StoreWithoutCastEEEviT_T0_T2_T3_T4_T5_)
        /*0e78*/ 	.word	0x00000000


	//----- nvinfo : EIATTR_REGCOUNT
	.align		4
.L_665:
        /*0e7c*/ 	.byte	0x04, 0x2f
        /*0e7e*/ 	.short	(.L_667 - .L_666)
	.align		4
.L_666:
        /*0e80*/ 	.word	index@(_ZN2at6native18elementwise_kernelILi128ELi4EZNS0_22gpu_kernel_impl_nocastIZZZNS0_15binary_internal21div_floor_kernel_cudaERNS_18TensorIteratorBaseEENKUlvE0_clEvENKUlvE1_clEvEUlN3c104HalfEE_EEvS5_RKT_EUliE_EEviT1_)
        /*0e84*/ 	.word	0x00000012


	//----- nvinfo : EIATTR_FRAME_SIZE
	.align		4
.L_667:
        /*0e88*/ 	.byte	0x04, 0x11
        /*0e8a*/ 	.short	(.L_669 - .L_668)
	.align		4
.L_668:
        /*0e8c*/ 	.word	index@(_ZN2at6native18elementwise_kernelILi128ELi4EZNS0_22gpu_kernel_impl_nocastIZZZNS0_15binary_internal21div_floor_kernel_cudaERNS_18TensorIteratorBaseEENKUlvE0_clEvENKUlvE1_clEvEUlN3c104HalfEE_EEvS5_RKT_EUliE_EEviT1_)
        /*0e90*/ 	.word	0x00000000


	//----- nvinfo : EIATTR_REGCOUNT
	.align		4
.L_669:
        /*0e94*/ 	.byte	0x04, 0x2f
        /*0e96*/ 	.short	(.L_671 - .L_670)
	.align		4
.L_670:
        /*0e98*/ 	.word	index@(_ZN2at6native27unrolled_elementwise_kernelIZZZNS0_15binary_internal21div_floor_kernel_cudaERNS_18TensorIteratorBaseEENKUlvE0_clEvENKUlvE1_clEvEUlN3c104HalfEE_St5arrayIPcLm2EELi4E23TrivialOffsetCalculatorILi1EjESE_NS0_6memory12LoadWithCastILi1EEENSF_13StoreWithCastILi1EEEEEviT_T0_T2_T3_T4_T5_)
        /*0e9c*/ 	.word	0x0000001d


	//----- nvinfo : EIATTR_FRAME_SIZE
	.align		4
.L_671:
        /*0ea0*/ 	.byte	0x04, 0x11
        /*0ea2*/ 	.short	(.L_673 - .L_672)
	.align		4
.L_672:
        /*0ea4*/ 	.word	index@(_ZN2at6native27unrolled_elementwise_kernelIZZZNS0_15binary_internal21div_floor_kernel_cudaERNS_18TensorIteratorBaseEENKUlvE0_clEvENKUlvE1_clEvEUlN3c104HalfEE_St5arrayIPcLm2EELi4E23TrivialOffsetCalculatorILi1EjESE_NS0_6memory12LoadWithCastILi1EEENSF_13StoreWithCastILi1EEEEEviT_T0_T2_T3_T4_T5_)
        /*0ea8*/ 	.word	0x00000000


	//----- nvinfo : EIATTR_REGCOUNT
	.align		4
.L_673:
        /*0eac*/ 	.byte	0x04, 0x2f
        /*0eae*/ 	.short	(.L_675 - .L_674)
	.align		4
.L_674:
        /*0eb0*/ 	.word	index@(_ZN2at6native18elementwise_kernelILi128ELi4EZNS0_15gpu_kernel_implIZZZNS0_15binary_internal21div_floor_kernel_cudaERNS_18TensorIteratorBaseEENKUlvE0_clEvENKUlvE1_clEvEUlN3c104HalfEE_EEvS5_RKT_EUliE_EEviT1_)
        /*0eb4*/ 	.word	0x00000018


	//----- nvinfo : EIATTR_FRAME_SIZE
	.align		4
.L_675:
        /*0eb8*/ 	.byte	0x04, 0x11
        /*0eba*/ 	.short	(.L_677 - .L_676)
	.align		4
.L_676:
        /*0ebc*/ 	.word	index@(_ZN2at6native18elementwise_kernelILi128ELi4EZNS0_15gpu_kernel_implIZZZNS0_15binary_internal21div_floor_kernel_cudaERNS_18TensorIteratorBaseEENKUlvE0_clEvENKUlvE1_clEvEUlN3c104HalfEE_EEvS5_RKT_EUliE_EEviT1_)
        /*0ec0*/ 	.word	0x00000000


	//----- nvinfo : EIATTR_REGCOUNT
	.align		4
.L_677:
        /*0ec4*/ 	.byte	0x04, 0x2f
        /*0ec6*/ 	.short	(.L_679 - .L_678)
	.align		4
.L_678:
        /*0ec8*/ 	.word	index@(_ZN2at6native29vectorized_elementwise_kernelILi8EZZZNS0_15binary_internal21div_floor_kernel_cudaERNS_18TensorIteratorBaseEENKUlvE0_clEvENKUlvE2_clEvEUlN3c108BFloat16EE_St5arrayIPcLm2EEEEviT0_T1_)
        /*0ecc*/ 	.word	0x00000020


	//----- nvinfo : EIATTR_FRAME_SIZE
	.align		4
.L_679:
        /*0ed0*/ 	.byte	0x04, 0x11
        /*0ed2*/ 	.short	(.L_681 - .L_680)
	.align		4
.L_680:
        /*0ed4*/ 	.word	index@(_ZN2at6native29vectorized_elementwise_kernelILi8EZZZNS0_15binary_internal21div_floor_kernel_cudaERNS_18TensorIteratorBaseEENKUlvE0_clEvENKUlvE2_clEvEUlN3c108BFloat16EE_St5arrayIPcLm2EEEEviT0_T1_)
        /*0ed8*/ 	.word	0x00000000


	//----- nvinfo : EIATTR_REGCOUNT
	.align		4
.L_681:
        /*0edc*/ 	.byte	0x04, 0x2f
        /*0ede*/ 	.short	(.L_683 - .L_682)
	.align		4
.L_682:
        /*0ee0*/ 	.word	index@(_ZN2at6native29vectorized_elementwise_kernelILi4EZZZNS0_15binary_internal21div_floor_kernel_cudaERNS_18TensorIteratorBaseEENKUlvE0_clEvENKUlvE2_clEvEUlN3c108BFloat16EE_St5arrayIPcLm2EEEEviT0_T1_)
        /*0ee4*/ 	.word	0x00000020


	//----- nvinfo : EIATTR_FRAME_SIZE
	.align		4
.L_683:
        /*0ee8*/ 	.byte	0x04, 0x11
        /*0eea*/ 	.short	(.L_685 - .L_684)
	.align		4
.L_684:
        /*0eec*/ 	.word	index@(_ZN2at6native29vectorized_elementwise_kernelILi4EZZZNS0_15binary_internal21div_floor_kernel_cudaERNS_18TensorIteratorBaseEENKUlvE0_clEvENKUlvE2_clEvEUlN3c108BFloat16EE_St5arrayIPcLm2EEEEviT0_T1_)
        /*0ef0*/ 	.word	0x00000000


	//----- nvinfo : EIATTR_REGCOUNT
	.align		4
.L_685:
        /*0ef4*/ 	.byte	0x04, 0x2f
        /*0ef6*/ 	.short	(.L_687 - .L_686)
	.align		4
.L_686:
        /*0ef8*/ 	.word	index@(_ZN2at6native29vectorized_elementwise_kernelILi2EZZZNS0_15binary_internal21div_floor_kernel_cudaERNS_18TensorIteratorBaseEENKUlvE0_clEvENKUlvE2_clEvEUlN3c108BFloat16EE_St5arrayIPcLm2EEEEviT0_T1_)
        /*0efc*/ 	.word	0x00000020


	//----- nvinfo : EIATTR_FRAME_SIZE
	.align		4
.L_687:
        /*0f00*/ 	.byte	0x04, 0x11
        /*0f02*/ 	.short	(.L_689 - .L_688)
	.align		4
.L_688:
        /*0f04*/ 	.word	index@(_ZN2at6native29vectorized_elementwise_kernelILi2EZZZNS0_15binary_internal21div_floor_kernel_cudaERNS_18TensorIteratorBaseEENKUlvE0_clEvENKUlvE2_clEvEUlN3c108BFloat16EE_St5arrayIPcLm2EEEEviT0_T1_)
        /*0f08*/ 	.word	0x00000000


	//----- nvinfo : EIATTR_REGCOUNT
	.align		4
.L_689:
        /*0f0c*/ 	.byte	0x04, 0x2f
        /*0f0e*/ 	.short	(.L_691 - .L_690)
	.align		4
.L_690:
        /*0f10*/ 	.word	index@(_ZN2at6native27unrolled_elementwise_kernelIZZZNS0_15binary_internal21div_floor_kernel_cudaERNS_18TensorIteratorBaseEENKUlvE0_clEvENKUlvE2_clEvEUlN3c108BFloat16EE_St5arrayIPcLm2EELi4E23TrivialOffsetCalculatorILi1EjESE_NS0_6memory15LoadWithoutCastENSF_16StoreWithoutCastEEEviT_T0_T2_T3_T4_T5_)
        /*0f14*/ 	.word	0x00000016


	//----- nvinfo : EIATTR_FRAME_SIZE
	.align		4
.L_691:
        /*0f18*/ 	.byte	0x04, 0x11
        /*0f1a*/ 	.short	(.L_693 - .L_692)
	.align		4
.L_692:
        /*0f1c*/ 	.word	index@(_ZN2at6native27unrolled_elementwise_kernelIZZZNS0_15binary_internal21div_floor_kernel_cudaERNS_18TensorIteratorBaseEENKUlvE0_clEvENKUlvE2_clEvEUlN3c108BFloat16EE_St5arrayIPcLm2EELi4E23TrivialOffsetCalculatorILi1EjESE_NS0_6memory15LoadWithoutCastENSF_16StoreWithoutCastEEEviT_T0_T2_T3_T4_T5_)
        /*0f20*/ 	.word	0x00000000


	//----- nvinfo : EIATTR_REGCOUNT
	.align		4
.L_693:
        /*0f24*/ 	.byte	0x04, 0x2f
        /*0f26*/ 	.short	(.L_695 - .L_694)
	.align		4
.L_694:
        /*0f28*/ 	.word	index@(_ZN2at6native18elementwise_kernelILi128ELi4EZNS0_22gpu_kernel_impl_nocastIZZZNS0_15binary_internal21div_floor_kernel_cudaERNS_18TensorIteratorBaseEENKUlvE0_clEvENKUlvE2_clEvEUlN3c108BFloat16EE_EEvS5_RKT_EUliE_EEviT1_)
        /*0f2c*/ 	.word	0x00000012


	//----- nvinfo : EIATTR_FRAME_SIZE
	.align		4
.L_695:
        /*0f30*/ 	.byte	0x04, 0x11
        /*0f32*/ 	.short	(.L_697 - .L_696)
	.align		4
.L_696:
        /*0f34*/ 	.word	index@(_ZN2at6native18elementwise_kernelILi128ELi4EZNS0_22gpu_kernel_impl_nocastIZZZNS0_15binary_internal21div_floor_kernel_cudaERNS_18TensorIteratorBaseEENKUlvE0_clEvENKUlvE2_clEvEUlN3c108BFloat16EE_EEvS5_RKT_EUliE_EEviT1_)
        /*0f38*/ 	.word	0x00000000


	//----- nvinfo : EIATTR_REGCOUNT
	.align		4
.L_697:
        /*0f3c*/ 	.byte	0x04, 0x2f
        /*0f3e*/ 	.short	(.L_699 - .L_698)
	.align		4
.L_698:
        /*0f40*/ 	.word	index@(_ZN2at6native27unrolled_elementwise_kernelIZZZNS0_15binary_internal21div_floor_kernel_cudaERNS_18TensorIteratorBaseEENKUlvE0_clEvENKUlvE2_clEvEUlN3c108BFloat16EE_St5arrayIPcLm2EELi4E23TrivialOffsetCalculatorILi1EjESE_NS0_6memory12LoadWithCastILi1EEENSF_13StoreWithCastILi1EEEEEviT_T0_T2_T3_T4_T5_)
        /*0f44*/ 	.word	0x0000001c


	//----- nvinfo : EIATTR_FRAME_SIZE
	.align		4
.L_699:
        /*0f48*/ 	.byte	0x04, 0x11
        /*0f4a*/ 	.short	(.L_701 - .L_700)
	.align		4
.L_700:
        /*0f4c*/ 	.word	index@(_ZN2at6native27unrolled_elementwise_kernelIZZZNS0_15binary_internal21div_floor_kernel_cudaERNS_18TensorIteratorBaseEENKUlvE0_clEvENKUlvE2_clEvEUlN3c108BFloat16EE_St5arrayIPcLm2EELi4E23TrivialOffsetCalculatorILi1EjESE_NS0_6memory12LoadWithCastILi1EEENSF_13StoreWithCastILi1EEEEEviT_T0_T2_T3_T4_T5_)
        /*0f50*/ 	.word	0x00000000


	//----- nvinfo : EIATTR_REGCOUNT
	.align		4
.L_701:
        /*0f54*/ 	.byte	0x04, 0x2f
        /*0f56*/ 	.short	(.L_703 - .L_702)
	.align		4
.L_702:
        /*0f58*/ 	.word	index@(_ZN2at6native18elementwise_kernelILi128ELi4EZNS0_15gpu_kernel_implIZZZNS0_15binary_internal21div_floor_kernel_cudaERNS_18TensorIteratorBaseEENKUlvE0_clEvENKUlvE2_clEvEUlN3c108BFloat16EE_EEvS5_RKT_EUliE_EEviT1_)
        /*0f5c*/ 	.word	0x00000018


	//----- nvinfo : EIATTR_FRAME_SIZE
	.align		4
.L_703:
        /*0f60*/ 	.byte	0x04, 0x11
        /*0f62*/ 	.short	(.L_705 - .L_704)
	.align		4
.L_704:
        /*0f64*/ 	.word	index@(_ZN2at6native18elementwise_kernelILi128ELi4EZNS0_15gpu_kernel_implIZZZNS0_15binary_internal21div_floor_kernel_cudaERNS_18TensorIteratorBaseEENKUlvE0_clEvENKUlvE2_clEvEUlN3c108BFloat16EE_EEvS5_RKT_EUliE_EEviT1_)
        /*0f68*/ 	.word	0x00000000


	//----- nvinfo : EIATTR_REGCOUNT
	.align		4
.L_705:
        /*0f6c*/ 	.byte	0x04, 0x2f
        /*0f6e*/ 	.short	(.L_707 - .L_706)
	.align		4
.L_706:
        /*0f70*/ 	.word	index@(_ZN2at6native29vectorized_elementwise_kernelILi8ENS0_13AUnaryFunctorIdddZZZNS0_15binary_internal21div_floor_kernel_cudaERNS_18TensorIteratorBaseEENKUlvE1_clEvENKUlvE_clEvEUlddE_EESt5arrayIPcLm2EEEEviT0_T1_)
        /*0f74*/ 	.word	0x0000002c


	//----- nvinfo : EIATTR_FRAME_SIZE
	.align		4
.L_707:
        /*0f78*/ 	.byte	0x04, 0x11
        /*0f7a*/ 	.short	(.L_709 - .L_708)
	.align		4
.L_708:
        /*0f7c*/ 	.word	index@($__internal_20_$__cuda_sm20_div_rn_f64_full)
        /*0f80*/ 	.word	0x00000000


	//----- nvinfo : EIATTR_FRAME_SIZE
	.align		4
.L_709:
        /*0f84*/ 	.byte	0x04, 0x11
        /*0f86*/ 	.short	(.L_711 - .L_710)
	.align		4
.L_710:
        /*0f88*/ 	.word	index@(_ZN2at6native29vectorized_elementwise_kernelILi8ENS0_13AUnaryFunctorIdddZZZNS0_15binary_internal21div_floor_kernel_cudaERNS_18TensorIteratorBaseEENKUlvE1_clEvENKUlvE_clEvEUlddE_EESt5arrayIPcLm2EEEEviT0_T1_)
        /*0f8c*/ 	.word	0x00000000


	//----- nvinfo : EIATTR_REGCOUNT
	.align		4
.L_711:
        /*0f90*/ 	.byte	0x04, 0x2f
        /*0f92*/ 	.short	(.L_713 - .L_712)
	.align		4
.L_712:
        /*0f94*/ 	.word	index@(_ZN2at6native29vectorized_elementwise_kernelILi4ENS0_13AUnaryFunctorIdddZZZNS0_15binary_internal21div_floor_kernel_cudaERNS_18TensorIteratorBaseEENKUlvE1_clEvENKUlvE_clEvEUlddE_EESt5arrayIPcLm2EEEEviT0_T1_)
        /*0f98*/ 	.word	0x0000002c


	//----- nvinfo : EIATTR_FRAME_SIZE
	.align		4
.L_713:
        /*0f9c*/ 	.byte	0x04, 0x11
        /*0f9e*/ 	.short	(.L_715 - .L_714)
	.align		4
.L_714:
        /*0fa0*/ 	.word	index@($__internal_19_$__cuda_sm20_div_rn_f64_full)
        /*0fa4*/ 	.word	0x00000000


	//----- nvinfo : EIATTR_FRAME_SIZE
	.align		4
.L_715:
        /*0fa8*/ 	.byte	0x04, 0x11
        /*0faa*/ 	.short	(.L_717 - .L_716)
	.align		4
.L_716:
        /*0fac*/ 	.word	index@(_ZN2at6native29vectorized_elementwise_kernelILi4ENS0_13AUnaryFunctorIdddZZZNS0_15binary_internal21div_floor_kernel_cudaERNS_18TensorIteratorBaseEENKUlvE1_clEvENKUlvE_clEvEUlddE_EESt5arrayIPcLm2EEEEviT0_T1_)
        /*0fb0*/ 	.word	0x00000000


	//----- nvinfo : EIATTR_REGCOUNT
	.align		4
.L_717:
        /*0fb4*/ 	.byte	0x04, 0x2f
        /*0fb6*/ 	.short	(.L_719 - .L_718)
	.align		4
.L_718:
        /*0fb8*/ 	.word	index@(_ZN2at6native29vectorized_elementwise_kernelILi2ENS0_13AUnaryFunctorIdddZZZNS0_15binary_internal21div_floor_kernel_cudaERNS_18TensorIteratorBaseEENKUlvE1_clEvENKUlvE_clEvEUlddE_EESt5arrayIPcLm2EEEEviT0_T1_)
        /*0fbc*/ 	.word	0x0000002c


	//----- nvinfo : EIATTR_FRAME_SIZE
	.align		4
.L_719:
        /*0fc0*/ 	.byte	0x04, 0x11
        /*0fc2*/ 	.short	(.L_721 - .L_720)
	.align		4
.L_720:
        /*0fc4*/ 	.word	index@($__internal_18_$__cuda_sm20_div_rn_f64_full)
        /*0fc8*/ 	.word	0x00000000


	//----- nvinfo : EIATTR_FRAME_SIZE
	.align		4
.L_721:
        /*0fcc*/ 	.byte	0x04, 0x11
        /*0fce*/ 	.short	(.L_723 - .L_722)
	.align		4
.L_722:
        /*0fd0*/ 	.word	index@(_ZN2at6native29vectorized_elementwise_kernelILi2ENS0_13AUnaryFunctorIdddZZZNS0_15binary_internal21div_floor_kernel_cudaERNS_18TensorIteratorBaseEENKUlvE1_clEvENKUlvE_clEvEUlddE_EESt5arrayIPcLm2EEEEviT0_T1_)
        /*0fd4*/ 	.word	0x00000000


	//----- nvinfo : EIATTR_REGCOUNT
	.align		4
.L_723:
        /*0fd8*/ 	.byte	0x04, 0x2f
        /*0fda*/ 	.short	(.L_725 - .L_724)
	.align		4
.L_724:
        /*0fdc*/ 	.word	index@(_ZN2at6native27unrolled_elementwise_kernelINS0_13AUnaryFunctorIdddZZZNS0_15binary_internal21div_floor_kernel_cudaERNS_18TensorIteratorBaseEENKUlvE1_clEvENKUlvE_clEvEUlddE_EESt5arrayIPcLm2EELi4E23TrivialOffsetCalculatorILi1EjESE_NS0_6memory15LoadWithoutCastENSF_16StoreWithoutCastEEEviT_T0_T2_T3_T4_T5_)
        /*0fe0*/ 	.word	0x00000022


	//----- nvinfo : EIATTR_FRAME_SIZE
	.align		4
.L_725:
        /*0fe4*/ 	.byte	0x04, 0x11
        /*0fe6*/ 	.short	(.L_727 - .L_726)
	.align		4
.L_726:
        /*0fe8*/ 	.word	index@($__internal_17_$__cuda_sm20_div_rn_f64_full)
        /*0fec*/ 	.word	0x00000000


	//----- nvinfo : EIATTR_FRAME_SIZE
	.align		4
.L_727:
        /*0ff0*/ 	.byte	0x04, 0x11
        /*0ff2*/ 	.short	(.L_729 - .L_728)
	.align		4
.L_728:
        /*0ff4*/ 	.word	index@(_ZN2at6native27unrolled_elementwise_kernelINS0_13AUnaryFunctorIdddZZZNS0_15binary_internal21div_floor_kernel_cudaERNS_18TensorIteratorBaseEENKUlvE1_clEvENKUlvE_clEvEUlddE_EESt5arrayIPcLm2EELi4E23TrivialOffsetCalculatorILi1EjESE_NS0_6memory15LoadWithoutCastENSF_16StoreWithoutCastEEEviT_T0_T2_T3_T4_T5_)
        /*0ff8*/ 	.word	0x00000000


	//----- nvinfo : EIATTR_REGCOUNT
	.align		4
.L_729:
        /*0ffc*/ 	.byte	0x04, 0x2f
        /*0ffe*/ 	.short	(.L_731 - .L_730)
	.align		4
.L_730:
        /*1000*/ 	.word	index@(_ZN2at6native18elementwise_kernelILi128ELi2EZNS0_22gpu_kernel_impl_nocastINS0_13AUnaryFunctorIdddZZZNS0_15binary_internal21div_floor_kernel_cudaERNS_18TensorIteratorBaseEENKUlvE1_clEvENKUlvE_clEvEUlddE_EEEEvS6_RKT_EUliE_EEviT1_)
        /*1004*/ 	.word	0x0000001e


	//----- nvinfo : EIATTR_FRAME_SIZE
	.align		4
.L_731:
        /*1008*/ 	.byte	0x04, 0x11
        /*100a*/ 	.short	(.L_733 - .L_732)
	.align		4
.L_732:
        /*100c*/ 	.word	index@($__internal_16_$__cuda_sm20_div_rn_f64_full)
        /*1010*/ 	.word	0x00000000


	//----- nvinfo : EIATTR_FRAME_SIZE
	.align		4
.L_733:
        /*1014*/ 	.byte	0x04, 0x11
        /*1016*/ 	.short	(.L_735 - .L_734)
	.align		4
.L_734:
        /*1018*/ 	.word	index@(_ZN2at6native18elementwise_kernelILi128ELi2EZNS0_22gpu_kernel_impl_nocastINS0_13AUnaryFunctorIdddZZZNS0_15binary_internal21div_floor_kernel_cudaERNS_18TensorIteratorBaseEENKUlvE1_clEvENKUlvE_clEvEUlddE_EEEEvS6_RKT_EUliE_EEviT1_)
        /*101c*/ 	.word	0x00000000


	//----- nvinfo : EIATTR_REGCOUNT
	.align		4
.L_735:
        /*1020*/ 	.byte	0x04, 0x2f
        /*1022*/ 	.short	(.L_737 - .L_736)
	.align		4
.L_736:
        /*1024*/ 	.word	index@(_ZN2at6native27unrolled_elementwise_kernelINS0_13AUnaryFunctorIdddZZZNS0_15binary_internal21div_floor_kernel_cudaERNS_18TensorIteratorBaseEENKUlvE1_clEvENKUlvE_clEvEUlddE_EESt5arrayIPcLm2EELi4E23TrivialOffsetCalculatorILi1EjESE_NS0_6memory12LoadWithCastILi1EEENSF_13StoreWithCastILi1EEEEEviT_T0_T2_T3_T4_T5_)
        /*1028*/ 	.word	0x00000026


	//----- nvinfo : EIATTR_FRAME_SIZE
	.align		4
.L_737:
        /*102c*/ 	.byte	0x04, 0x11
        /*102e*/ 	.short	(.L_739 - .L_738)
	.align		4
.L_738:
        /*1030*/ 	.word	index@($__internal_15_$__cuda_sm20_div_rn_f64_full)
        /*1034*/ 	.word	0x00000000


	//----- nvinfo : EIATTR_FRAME_SIZE
	.align		4
.L_739:
        /*1038*/ 	.byte	0x04, 0x11
        /*103a*/ 	.short	(.L_741 - .L_740)
	.align		4
.L_740:
        /*103c*/ 	.word	index@(_ZN2at6native27unrolled_elementwise_kernelINS0_13AUnaryFunctorIdddZZZNS0_15binary_internal21div_floor_kernel_cudaERNS_18TensorIteratorBaseEENKUlvE1_clEvENKUlvE_clEvEUlddE_EESt5arrayIPcLm2EELi4E23TrivialOffsetCalculatorILi1EjESE_NS0_6memory12LoadWithCastILi1EEENSF_13StoreWithCastILi1EEEEEviT_T0_T2_T3_T4_T5_)
        /*1040*/ 	.word	0x00000000


	//----- nvinfo : EIATTR_REGCOUNT
	.align		4
.L_741:
        /*1044*/ 	.byte	0x04, 0x2f
        /*1046*/ 	.short	(.L_743 - .L_742)
	.align		4
.L_742:
        /*1048*/ 	.word	index@(_ZN2at6native18elementwise_kernelILi128ELi4EZNS0_15gpu_kernel_implINS0_13AUnaryFunctorIdddZZZNS0_15binary_internal21div_floor_kernel_cudaERNS_18TensorIteratorBaseEENKUlvE1_clEvENKUlvE_clEvEUlddE_EEEEvS6_RKT_EUliE_EEviT1_)
        /*104c*/ 	.word	0x00000020


	//----- nvinfo : EIATTR_FRAME_SIZE
	.align		4
.L_743:
        /*1050*/ 	.byte	0x04, 0x11
        /*1052*/ 	.short	(.L_745 - .L_744)
	.align		4
.L_744:
        /*1054*/ 	.word	index@($__internal_14_$__cuda_sm20_div_rn_f64_full)
        /*1058*/ 	.word	0x00000000


	//----- nvinfo : EIATTR_FRAME_SIZE
	.align		4
.L_745:
        /*105c*/ 	.byte	0x04, 0x11
        /*105e*/ 	.short	(.L_747 - .L_746)
	.align		4
.L_746:
        /*1060*/ 	.word	index@(_ZN2at6native18elementwise_kernelILi128ELi4EZNS0_15gpu_kernel_implINS0_13AUnaryFunctorIdddZZZNS0_15binary_internal21div_floor_kernel_cudaERNS_18TensorIteratorBaseEENKUlvE1_clEvENKUlvE_clEvEUlddE_EEEEvS6_RKT_EUliE_EEviT1_)
        /*1064*/ 	.word	0x00000000


	//----- nvinfo : EIATTR_REGCOUNT
	.align		4
.L_747:
        /*1068*/ 	.byte	0x04, 0x2f
        /*106a*/ 	.short	(.L_749 - .L_748)
	.align		4
.L_748:
        /*106c*/ 	.word	index@(_ZN2at6native29vectorized_elementwise_kernelILi8ENS0_13BUnaryFunctorIdddZZZNS0_15binary_internal21div_floor_kernel_cudaERNS_18TensorIteratorBaseEENKUlvE1_clEvENKUlvE_clEvEUlddE_EESt5arrayIPcLm2EEEEviT0_T1_)
        /*1070*/ 	.word	0x0000002a


	//----- nvinfo : EIATTR_FRAME_SIZE
	.align		4
.L_749:
        /*1074*/ 	.byte	0x04, 0x11
        /*1076*/ 	.short	(.L_751 - .L_750)
	.align		4
.L_750:
        /*1078*/ 	.word	index@($__internal_13_$__cuda_sm20_div_rn_f64_full)
        /*107c*/ 	.word	0x00000000


	//----- nvinfo : EIATTR_FRAME_SIZE
	.align		4
.L_751:
        /*1080*/ 	.byte	0x04, 0x11
        /*1082*/ 	.short	(.L_753 - .L_752)
	.align		4
.L_752:
        /*1084*/ 	.word	index@(_ZN2at6native29vectorized_elementwise_kernelILi8ENS0_13BUnaryFunctorIdddZZZNS0_15binary_internal21div_floor_kernel_cudaERNS_18TensorIteratorBaseEENKUlvE1_clEvENKUlvE_clEvEUlddE_EESt5arrayIPcLm2EEEEviT0_T1_)
        /*1088*/ 	.word	0x00000000


	//----- nvinfo : EIATTR_REGCOUNT
	.align		4
.L_753:
        /*108c*/ 	.byte	0x04, 0x2f
        /*108e*/ 	.short	(.L_755 - .L_754)
	.align		4
.L_754:
        /*1090*/ 	.word	index@(_ZN2at6native29vectorized_elementwise_kernelILi4ENS0_13BUnaryFunctorIdddZZZNS0_15binary_internal21div_floor_kernel_cudaERNS_18TensorIteratorBaseEENKUlvE1_clEvENKUlvE_clEvEUlddE_EESt5arrayIPcLm2EEEEviT0_T1_)
        /*1094*/ 	.word	0x0000002a


	//----- nvinfo : EIATTR_FRAME_SIZE
	.align		4
.L_755:
        /*1098*/ 	.byte	0x04, 0x11
        /*109a*/ 	.short	(.L_757 - .L_756)
	.align		4
.L_756:
        /*109c*/ 	.word	index@($__internal_12_$__cuda_sm20_div_rn_f64_full)
        /*10a0*/ 	.word	0x00000000


	//----- nvinfo : EIATTR_FRAME_SIZE
	.align		4
.L_757:
        /*10a4*/ 	.byte	0x04, 0x11
        /*10a6*/ 	.short	(.L_759 - .L_758)
	.align		4
.L_758:
        /*10a8*/ 	.word	index@(_ZN2at6native29vectorized_elementwise_kernelILi4ENS0_13BUnaryFunctorIdddZZZNS0_15binary_internal21div_floor_kernel_cudaERNS_18TensorIteratorBaseEENKUlvE1_clEvENKUlvE_clEvEUlddE_EESt5arrayIPcLm2EEEEviT0_T1_)
        /*10ac*/ 	.word	0x00000000


	//----- nvinfo : EIATTR_REGCOUNT
	.align		4
.L_759:
        /*10b0*/ 	.byte	0x04, 0x2f
        /*10b2*/ 	.short	(.L_761 - .L_760)
	.align		4
.L_760:
        /*10b4*/ 	.word	index@(_ZN2at6native29vectorized_elementwise_kernelILi2ENS0_13BUnaryFunctorIdddZZZNS0_15binary_internal21div_floor_kernel_cudaERNS_18TensorIteratorBaseEENKUlvE1_clEvENKUlvE_clEvEUlddE_EESt5arrayIPcLm2EEEEviT0_T1_)
        /*10b8*/ 	.word	0x0000002a


	//----- nvinfo : EIATTR_FRAME_SIZE
	.align		4
.L_761:
        /*10bc*/ 	.byte	0x04, 0x11
        /*10be*/ 	.short	(.L_763 - .L_762)
	.align		4
.L_762:
        /*10c0*/ 	.word	index@($__internal_11_$__cuda_sm20_div_rn_f64_full)
        /*10c4*/ 	.word	0x00000000


	//----- nvinfo : EIATTR_FRAME_SIZE
	.align		4
.L_763:
        /*10c8*/ 	.byte	0x04, 0x11
        /*10ca*/ 	.short	(.L_765 - .L_764)
	.align		4
.L_764:
        /*10cc*/ 	.word	index@(_ZN2at6native29vectorized_elementwise_kernelILi2ENS0_13BUnaryFunctorIdddZZZNS0_15binary_internal21div_floor_kernel_cudaERNS_18TensorIteratorBaseEENKUlvE1_clEvENKUlvE_clEvEUlddE_EESt5arrayIPcLm2EEEEviT0_T1_)
        /*10d0*/ 	.word	0x00000000


	//----- nvinfo : EIATTR_REGCOUNT
	.align		4
.L_765:
        /*10d4*/ 	.byte	0x04, 0x2f
        /*10d6*/ 	.short	(.L_767 - .L_766)
	.align		4
.L_766:
        /*10d8*/ 	.word	index@(_ZN2at6native27unrolled_elementwise_kernelINS0_13BUnaryFunctorIdddZZZNS0_15binary_internal21div_floor_kernel_cudaERNS_18TensorIteratorBaseEENKUlvE1_clEvENKUlvE_clEvEUlddE_EESt5arrayIPcLm2EELi4E23TrivialOffsetCalculatorILi1EjESE_NS0_6memory15LoadWithoutCastENSF_16StoreWithoutCastEEEviT_T0_T2_T3_T4_T5_)
        /*10dc*/ 	.word	0x00000020


	//----- nvinfo : EIATTR_FRAME_SIZE
	.align		4
.L_767:
        /*10e0*/ 	.byte	0x04, 0x11
        /*10e2*/ 	.short	(.L_769 - .L_768)
	.align		4
.L_768:
        /*10e4*/ 	.word	index@($__internal_10_$__cuda_sm20_div_rn_f64_full)
        /*10e8*/ 	.word	0x00000000


	//----- nvinfo : EIATTR_FRAME_SIZE
	.align		4
.L_769:
        /*10ec*/ 	.byte	0x04, 0x11
        /*10ee*/ 	.short	(.L_771 - .L_770)
	.align		4
.L_770:
        /*10f0*/ 	.word	index@(_ZN2at6native27unrolled_elementwise_kernelINS0_13BUnaryFunctorIdddZZZNS0_15binary_internal21div_floor_kernel_cudaERNS_18TensorIteratorBaseEENKUlvE1_clEvENKUlvE_clEvEUlddE_EESt5arrayIPcLm2EELi4E23TrivialOffsetCalculatorILi1EjESE_NS0_6memory15LoadWithoutCastENSF_16StoreWithoutCastEEEviT_T0_T2_T3_T4_T5_)
        /*10f4*/ 	.word	0x00000000


	//----- nvinfo : EIATTR_REGCOUNT
	.align		4
.L_771:
        /*10f8*/ 	.byte	0x04, 0x2f
        /*10fa*/ 	.short	(.L_773 - .L_772)
	.align		4
.L_772:
        /*10fc*/ 	.word	index@(_ZN2at6native18elementwise_kernelILi128ELi2EZNS0_22gpu_kernel_impl_nocastINS0_13BUnaryFunctorIdddZZZNS0_15binary_internal21div_floor_kernel_cudaERNS_18TensorIteratorBaseEENKUlvE1_clEvENKUlvE_clEvEUlddE_EEEEvS6_RKT_EUliE_EEviT1_)
        /*1100*/ 	.word	0x0000001e


	//----- nvinfo : EIATTR_FRAME_SIZE
	.align		4
.L_773:
        /*1104*/ 	.byte	0x04, 0x11
        /*1106*/ 	.short	(.L_775 - .L_774)
	.align		4
.L_774:
        /*1108*/ 	.word	index@($__internal_9_$__cuda_sm20_div_rn_f64_full)
        /*110c*/ 	.word	0x00000000


	//----- nvinfo : EIATTR_FRAME_SIZE
	.align		4
.L_775:
        /*1110*/ 	.byte	0x04, 0x11
        /*1112*/ 	.short	(.L_777 - .L_776)
	.align		4
.L_776:
        /*1114*/ 	.word	index@(_ZN2at6native18elementwise_kernelILi128ELi2EZNS0_22gpu_kernel_impl_nocastINS0_13BUnaryFunctorIdddZZZNS0_15binary_internal21div_floor_kernel_cudaERNS_18TensorIteratorBaseEENKUlvE1_clEvENKUlvE_clEvEUlddE_EEEEvS6_RKT_EUliE_EEviT1_)
        /*1118*/ 	.word	0x00000000


	//----- nvinfo : EIATTR_REGCOUNT
	.align		4
.L_777:
        /*111c*/ 	.byte	0x04, 0x2f
        /*111e*/ 	.short	(.L_779 - .L_778)
	.align		4
.L_778:
        /*1120*/ 	.word	index@(_ZN2at6native27unrolled_elementwise_kernelINS0_13BUnaryFunctorIdddZZZNS0_15binary_internal21div_floor_kernel_cudaERNS_18TensorIteratorBaseEENKUlvE1_clEvENKUlvE_clEvEUlddE_EESt5arrayIPcLm2EELi4E23TrivialOffsetCalculatorILi1EjESE_NS0_6memory12LoadWithCastILi1EEENSF_13StoreWithCastILi1EEEEEviT_T0_T2_T3_T4_T5_)
        /*1124*/ 	.word	0x00000025


	//----- nvinfo : EIATTR_FRAME_SIZE
	.align		4
.L_779:
        /*1128*/ 	.byte	0x04, 0x11
        /*112a*/ 	.short	(.L_781 - .L_780)
	.align		4
.L_780:
        /*112c*/ 	.word	index@($__internal_8_$__cuda_sm20_div_rn_f64_full)
        /*1130*/ 	.word	0x00000000


	//----- nvinfo : EIATTR_FRAME_SIZE
	.align		4
.L_781:
        /*1134*/ 	.byte	0x04, 0x11
        /*1136*/ 	.short	(.L_783 - .L_782)
	.align		4
.L_782:
        /*1138*/ 	.word	index@(_ZN2at6native27unrolled_elementwise_kernelINS0_13BUnaryFunctorIdddZZZNS0_15binary_internal21div_floor_kernel_cudaERNS_18TensorIteratorBaseEENKUlvE1_clEvENKUlvE_clEvEUlddE_EESt5arrayIPcLm2EELi4E23TrivialOffsetCalculatorILi1EjESE_NS0_6memory12LoadWithCastILi1EEENSF_13StoreWithCastILi1EEEEEviT_T0_T2_T3_T4_T5_)
        /*113c*/ 	.word	0x00000000


	//----- nvinfo : EIATTR_REGCOUNT
	.align		4
.L_783:
        /*1140*/ 	.byte	0x04, 0x2f
        /*1142*/ 	.short	(.L_785 - .L_784)
	.align		4
.L_784:
        /*1144*/ 	.word	index@(_ZN2at6native18elementwise_kernelILi128ELi4EZNS0_15gpu_kernel_implINS0_13BUnaryFunctorIdddZZZNS0_15binary_internal21div_floor_kernel_cudaERNS_18TensorIteratorBaseEENKUlvE1_clEvENKUlvE_clEvEUlddE_EEEEvS6_RKT_EUliE_EEviT1_)
        /*1148*/ 	.word	0x00000020


	//----- nvinfo : EIATTR_FRAME_SIZE
	.align		4
.L_785:
        /*114c*/ 	.byte	0x04, 0x11
        /*114e*/ 	.short	(.L_787 - .L_786)
	.align		4
.L_786:
        /*1150*/ 	.word	index@($__internal_7_$__cuda_sm20_div_rn_f64_full)
        /*1154*/ 	.word	0x00000000


	//----- nvinfo : EIATTR_FRAME_SIZE
	.align		4
.L_787:
        /*1158*/ 	.byte	0x04, 0x11
        /*115a*/ 	.short	(.L_789 - .L_788)
	.align		4
.L_788:
        /*115c*/ 	.word	index@(_ZN2at6native18elementwise_kernelILi128ELi4EZNS0_15gpu_kernel_implINS0_13BUnaryFunctorIdddZZZNS0_15binary_internal21div_floor_kernel_cudaERNS_18TensorIteratorBaseEENKUlvE1_clEvENKUlvE_clEvEUlddE_EEEEvS6_RKT_EUliE_EEviT1_)
        /*1160*/ 	.word	0x00000000


	//----- nvinfo : EIATTR_REGCOUNT
	.align		4
.L_789:
        /*1164*/ 	.byte	0x04, 0x2f
        /*1166*/ 	.short	(.L_791 - .L_790)
	.align		4
.L_790:
        /*1168*/ 	.word	index@(_ZN2at6native29vectorized_elementwise_kernelILi8ENS0_13BinaryFunctorIdddZZZNS0_15binary_internal21div_floor_kernel_cudaERNS_18TensorIteratorBaseEENKUlvE1_clEvENKUlvE_clEvEUlddE_EESt5arrayIPcLm3EEEEviT0_T1_)
        /*116c*/ 	.word	0x0000003c


	//----- nvinfo : EIATTR_FRAME_SIZE
	.align		4
.L_791:
        /*1170*/ 	.byte	0x04, 0x11
        /*1172*/ 	.short	(.L_793 - .L_792)
	.align		4
.L_792:
        /*1174*/ 	.word	index@($__internal_6_$__cuda_sm20_div_rn_f64_full)
        /*1178*/ 	.word	0x00000000


	//----- nvinfo : EIATTR_FRAME_SIZE
	.align		4
.L_793:
        /*117c*/ 	.byte	0x04, 0x11
        /*117e*/ 	.short	(.L_795 - .L_794)
	.align		4
.L_794:
        /*1180*/ 	.word	index@(_ZN2at6native29vectorized_elementwise_kernelILi8ENS0_13BinaryFunctorIdddZZZNS0_15binary_internal21div_floor_kernel_cudaERNS_18TensorIteratorBaseEENKUlvE1_clEvENKUlvE_clEvEUlddE_EESt5arrayIPcLm3EEEEviT0_T1_)
        /*1184*/ 	.word	0x00000000


	//----- nvinfo : EIATTR_REGCOUNT
	.align		4
.L_795:
        /*1188*/ 	.byte	0x04, 0x2f
        /*118a*/ 	.short	(.L_797 - .L_796)
	.align		4
.L_796:
        /*118c*/ 	.word	index@(_ZN2at6native29vectorized_elementwise_kernelILi4ENS0_13BinaryFunctorIdddZZZNS0_15binary_internal21div_floor_kernel_cudaERNS_18TensorIteratorBaseEENKUlvE1_clEvENKUlvE_clEvEUlddE_EESt5arrayIPcLm3EEEEviT0_T1_)
        /*1190*/ 	.word	0x0000003c


	//----- nvinfo : EIATTR_FRAME_SIZE
	.align		4
.L_797:
        /*1194*/ 	.byte	0x04, 0x11
        /*1196*/ 	.short	(.L_799 - .L_798)
	.align		4
.L_798:
        /*1198*/ 	.word	index@($__internal_5_$__cuda_sm20_div_rn_f64_full)
        /*119c*/ 	.word	0x00000000


	//----- nvinfo : EIATTR_FRAME_SIZE
	.align		4
.L_799:
        /*11a0*/ 	.byte	0x04, 0x11
        /*11a2*/ 	.short	(.L_801 - .L_800)
	.align		4
.L_800:
        /*11a4*/ 	.word	index@(_ZN2at6native29vectorized_elementwise_kernelILi4ENS0_13BinaryFunctorIdddZZZNS0_15binary_internal21div_floor_kernel_cudaERNS_18TensorIteratorBaseEENKUlvE1_clEvENKUlvE_clEvEUlddE_EESt5arrayIPcLm3EEEEviT0_T1_)
        /*11a8*/ 	.word	0x00000000


	//----- nvinfo : EIATTR_REGCOUNT
	.align		4
.L_801:
        /*11ac*/ 	.byte	0x04, 0x2f
        /*11ae*/ 	.short	(.L_803 - .L_802)
	.align		4
.L_802:
        /*11b0*/ 	.word	index@(_ZN2at6native29vectorized_elementwise_kernelILi2ENS0_13BinaryFunctorIdddZZZNS0_15binary_internal21div_floor_kernel_cudaERNS_18TensorIteratorBaseEENKUlvE1_clEvENKUlvE_clEvEUlddE_EESt5arrayIPcLm3EEEEviT0_T1_)
        /*11b4*/ 	.word	0x0000003c


	//----- nvinfo : EIATTR_FRAME_SIZE
	.align		4
.L_803:
        /*11b8*/ 	.byte	0x04, 0x11
        /*11ba*/ 	.short	(.L_805 - .L_804)
	.align		4
.L_804:
        /*11bc*/ 	.word	index@($__internal_4_$__cuda_sm20_div_rn_f64_full)
        /*11c0*/ 	.word	0x00000000


	//----- nvinfo : EIATTR_FRAME_SIZE
	.align		4
.L_805:
        /*11c4*/ 	.byte	0x04, 0x11
        /*11c6*/ 	.short	(.L_807 - .L_806)
	.align		4
.L_806:
        /*11c8*/ 	.word	index@(_ZN2at6native29vectorized_elementwise_kernelILi2ENS0_13BinaryFunctorIdddZZZNS0_15binary_internal21div_floor_kernel_cudaERNS_18TensorIteratorBaseEENKUlvE1_clEvENKUlvE_clEvEUlddE_EESt5arrayIPcLm3EEEEviT0_T1_)
        /*11cc*/ 	.word	0x00000000


	//----- nvinfo : EIATTR_REGCOUNT
	.align		4
.L_807:
        /*11d0*/ 	.byte	0x04, 0x2f
        /*11d2*/ 	.short	(.L_809 - .L_808)
	.align		4
.L_808:
        /*11d4*/ 	.word	index@(_ZN2at6native27unrolled_elementwise_kernelINS0_13BinaryFunctorIdddZZZNS0_15binary_internal21div_floor_kernel_cudaERNS_18TensorIteratorBaseEENKUlvE1_clEvENKUlvE_clEvEUlddE_EESt5arrayIPcLm3EELi4E23TrivialOffsetCalculatorILi2EjESD_ILi1EjENS0_6memory15LoadWithoutCastENSG_16StoreWithoutCastEEEviT_T0_T2_T3_T4_T5_)
        /*11d8*/ 	.word	0x0000002a


	//----- nvinfo : EIATTR_FRAME_SIZE
	.align		4
.L_809:
        /*11dc*/ 	.byte	0x04, 0x11
        /*11de*/ 	.short	(.L_811 - .L_810)
	.align		4
.L_810:
        /*11e0*/ 	.word	index@($__internal_3_$__cuda_sm20_div_rn_f64_full)
        /*11e4*/ 	.word	0x00000000


	//----- nvinfo : EIATTR_FRAME_SIZE
	.align		4
.L_811:
        /*11e8*/ 	.byte	0x04, 0x11
        /*11ea*/ 	.short	(.L_813 - .L_812)
	.align		4
.L_812:
        /*11ec*/ 	.word	index@(_ZN2at6native27unrolled_elementwise_kernelINS0_13BinaryFunctorIdddZZZNS0_15binary_internal21div_floor_kernel_cudaERNS_18TensorIteratorBaseEENKUlvE1_clEvENKUlvE_clEvEUlddE_EESt5arrayIPcLm3EELi4E23TrivialOffsetCalculatorILi2EjESD_ILi1EjENS0_6memory15LoadWithoutCastENSG_16StoreWithoutCastEEEviT_T0_T2_T3_T4_T5_)
        /*11f0*/ 	.word	0x00000000


	//----- nvinfo : EIATTR_REGCOUNT
	.align		4
.L_813:
        /*11f4*/ 	.byte	0x04, 0x2f
        /*11f6*/ 	.short	(.L_815 - .L_814)
	.align		4
.L_814:
        /*11f8*/ 	.word	index@(_ZN2at6native18elementwise_kernelILi128ELi2EZNS0_22gpu_kernel_impl_nocastINS0_13BinaryFunctorIdddZZZNS0_15binary_internal21div_floor_kernel_cudaERNS_18TensorIteratorBaseEENKUlvE1_clEvENKUlvE_clEvEUlddE_EEEEvS6_RKT_EUliE_EEviT1_)
        /*11fc*/ 	.word	0x00000020


	//----- nvinfo : EIATTR_FRAME_SIZE
	.align		4
.L_815:
        /*1200*/ 	.byte	0x04, 0x11
        /*1202*/ 	.short	(.L_817 - .L_816)
	.align		4
.L_816:
        /*1204*/ 	.word	index@($__internal_2_$__cuda_sm20_div_rn_f64_full)
        /*1208*/ 	.word	0x00000000


	//----- nvinfo : EIATTR_FRAME_SIZE
	.align		4
.L_817:
        /*120c*/ 	.byte	0x04, 0x11
        /*120e*/ 	.short	(.L_819 - .L_818)
	.align		4
.L_818:
        /*1210*/ 	.word	index@(_ZN2at6native18elementwise_kernelILi128ELi2EZNS0_22gpu_kernel_impl_nocastINS0_13BinaryFunctorIdddZZZNS0_15binary_internal21div_floor_kernel_cudaERNS_18TensorIteratorBaseEENKUlvE1_clEvENKUlvE_clEvEUlddE_EEEEvS6_RKT_EUliE_EEviT1_)
        /*1214*/ 	.word	0x00000000


	//----- nvinfo : EIATTR_REGCOUNT
	.align		4
.L_819:
        /*1218*/ 	.byte	0x04, 0x2f
        /*121a*/ 	.short	(.L_821 - .L_820)
	.align		4
.L_820:
        /*121c*/ 	.word	index@(_ZN2at6native27unrolled_elementwise_kernelINS0_13BinaryFunctorIdddZZZNS0_15binary_internal21div_floor_kernel_cudaERNS_18TensorIteratorBaseEENKUlvE1_clEvENKUlvE_clEvEUlddE_EESt5arrayIPcLm3EELi4E23TrivialOffsetCalculatorILi2EjESD_ILi1EjENS0_6memory12LoadWithCastILi2EEENSG_13StoreWithCastILi1EEEEEviT_T0_T2_T3_T4_T5_)
        /*1220*/ 	.word	0x00000028


	//----- nvinfo : EIATTR_FRAME_SIZE
	.align		4
.L_821:
        /*1224*/ 	.byte	0x04, 0x11
        /*1226*/ 	.short	(.L_823 - .L_822)
	.align		4
.L_822:
        /*1228*/ 	.word	index@($__internal_1_$__cuda_sm20_div_rn_f64_full)
        /*122c*/ 	.word	0x00000018


	//----- nvinfo : EIATTR_FRAME_SIZE
	.align		4
.L_823:
        /*1230*/ 	.byte	0x04, 0x11
        /*1232*/ 	.short	(.L_825 - .L_824)
	.align		4
.L_824:
        /*1234*/ 	.word	index@(_ZN2at6native27unrolled_elementwise_kernelINS0_13BinaryFunctorIdddZZZNS0_15binary_internal21div_floor_kernel_cudaERNS_18TensorIteratorBaseEENKUlvE1_clEvENKUlvE_clEvEUlddE_EESt5arrayIPcLm3EELi4E23TrivialOffsetCalculatorILi2EjESD_ILi1EjENS0_6memory12LoadWithCastILi2EEENSG_13StoreWithCastILi1EEEEEviT_T0_T2_T3_T4_T5_)
        /*1238*/ 	.word	0x00000018


	//----- nvinfo : EIATTR_REGCOUNT
	.align		4
.L_825:
        /*123c*/ 	.byte	0x04, 0x2f
        /*123e*/ 	.short	(.L_827 - .L_826)
	.align		4
.L_826:
        /*1240*/ 	.word	index@(_ZN2at6native18elementwise_kernelILi128ELi4EZNS0_15gpu_kernel_implINS0_13BinaryFunctorIdddZZZNS0_15binary_internal21div_floor_kernel_cudaERNS_18TensorIteratorBaseEENKUlvE1_clEvENKUlvE_clEvEUlddE_EEEEvS6_RKT_EUliE_EEviT1_)
        /*1244*/ 	.word	0x00000022


	//----- nvinfo : EIATTR_FRAME_SIZE
	.align		4
.L_827:
        /*1248*/ 	.byte	0x04, 0x11
        /*124a*/ 	.short	(.L_829 - .L_828)
	.align		4
.L_828:
        /*124c*/ 	.word	index@($__internal_0_$__cuda_sm20_div_rn_f64_full)
        /*1250*/ 	.word	0x00000000


	//----- nvinfo : EIATTR_FRAME_SIZE
	.align		4
.L_829:
        /*1254*/ 	.byte	0x04, 0x11
        /*1256*/ 	.short	(.L_831 - .L_830)
	.align		4
.L_830:
        /*1258*/ 	.word	index@(_ZN2at6native18elementwise_kernelILi128ELi4EZNS0_15gpu_kernel_implINS0_13BinaryFunctorIdddZZZNS0_15binary_internal21div_floor_kernel_cudaERNS_18TensorIteratorBaseEENKUlvE1_clEvENKUlvE_clEvEUlddE_EEEEvS6_RKT_EUliE_EEviT1_)
        /*125c*/ 	.word	0x00000000


	//----- nvinfo : EIATTR_REGCOUNT
	.align		4
.L_831:
        /*1260*/ 	.byte	0x04, 0x2f
        /*1262*/ 	.short	(.L_833 - .L_832)
	.align		4
.L_832:
        /*1264*/ 	.word	index@(_ZN2at6native29vectorized_elementwise_kernelILi8ENS0_13AUnaryFunctorIfffZZZNS0_15binary_internal21div_floor_kernel_cudaERNS_18TensorIteratorBaseEENKUlvE1_clEvENKUlvE0_clEvEUlffE_EESt5arrayIPcLm2EEEEviT0_T1_)
        /*1268*/ 	.word	0x00000020


	//----- nvinfo : EIATTR_FRAME_SIZE
	.align		4
.L_833:
        /*126c*/ 	.byte	0x04, 0x11
        /*126e*/ 	.short	(.L_835 - .L_834)
	.align		4
.L_834:
        /*1270*/ 	.word	index@(_ZN2at6native29vectorized_elementwise_kernelILi8ENS0_13AUnaryFunctorIfffZZZNS0_15binary_internal21div_floor_kernel_cudaERNS_18TensorIteratorBaseEENKUlvE1_clEvENKUlvE0_clEvEUlffE_EESt5arrayIPcLm2EEEEviT0_T1_)
        /*1274*/ 	.word	0x00000000


	//----- nvinfo : EIATTR_REGCOUNT
	.align		4
.L_835:
        /*1278*/ 	.byte	0x04, 0x2f
        /*127a*/ 	.short	(.L_837 - .L_836)
	.align		4
.L_836:
        /*127c*/ 	.word	index@(_ZN2at6native29vectorized_elementwise_kernelILi4ENS0_13AUnaryFunctorIfffZZZNS0_15binary_internal21div_floor_kernel_cudaERNS_18TensorIteratorBaseEENKUlvE1_clEvENKUlvE0_clEvEUlffE_EESt5arrayIPcLm2EEEEviT0_T1_)
        /*1280*/ 	.word	0x00000020


	//----- nvinfo : EIATTR_FRAME_SIZE
	.align		4
.L_837:
        /*1284*/ 	.byte	0x04, 0x11
        /*1286*/ 	.short	(.L_839 - .L_838)
	.align		4
.L_838:
        /*1288*/ 	.word	index@(_ZN2at6native29vectorized_elementwise_kernelILi4ENS0_13AUnaryFunctorIfffZZZNS0_15binary_internal21div_floor_kernel_cudaERNS_18TensorIteratorBaseEENKUlvE1_clEvENKUlvE0_clEvEUlffE_EESt5arrayIPcLm2EEEEviT0_T1_)
        /*128c*/ 	.word	0x00000000


	//----- nvinfo : EIATTR_REGCOUNT
	.align		4
.L_839:
        /*1290*/ 	.byte	0x04, 0x2f
        /*1292*/ 	.short	(.L_841 - .L_840)
	.align		4
.L_840:
        /*1294*/ 	.word	index@(_ZN2at6native29vectorized_elementwise_kernelILi2ENS0_13AUnaryFunctorIfffZZZNS0_15binary_internal21div_floor_kernel_cudaERNS_18TensorIteratorBaseEENKUlvE1_clEvENKUlvE0_clEvEUlffE_EESt5arrayIPcLm2EEEEviT0_T1_)
        /*1298*/ 	.word	0x00000020


	//----- nvinfo : EIATTR_FRAME_SIZE
	.align		4
.L_841:
        /*129c*/ 	.byte	0x04, 0x11
        /*129e*/ 	.short	(.L_843 - .L_842)
	.align		4
.L_842:
        /*12a0*/ 	.word	index@(_ZN2at6native29vectorized_elementwise_kernelILi2ENS0_13AUnaryFunctorIfffZZZNS0_15binary_internal21div_floor_kernel_cudaERNS_18TensorIteratorBaseEENKUlvE1_clEvENKUlvE0_clEvEUlffE_EESt5arrayIPcLm2EEEEviT0_T1_)
        /*12a4*/ 	.word	0x00000000


	//----- nvinfo : EIATTR_REGCOUNT
	.align		4
.L_843:
        /*12a8*/ 	.byte	0x04, 0x2f
        /*12aa*/ 	.short	(.L_845 - .L_844)
	.align		4
.L_844:
        /*12ac*/ 	.word	index@(_ZN2at6native27unrolled_elementwise_kernelINS0_13AUnaryFunctorIfffZZZNS0_15binary_internal21div_floor_kernel_cudaERNS_18TensorIteratorBaseEENKUlvE1_clEvENKUlvE0_clEvEUlffE_EESt5arrayIPcLm2EELi4E23TrivialOffsetCalculatorILi1EjESE_NS0_6memory15LoadWithoutCastENSF_16StoreWithoutCastEEEviT_T0_T2_T3_T4_T5_)
        /*12b0*/ 	.word	0x00000016


	//----- nvinfo : EIATTR_FRAME_SIZE
	.align		4
.L_845:
        /*12b4*/ 	.byte	0x04, 0x11
        /*12b6*/ 	.short	(.L_847 - .L_846)
	.align		4
.L_846:
        /*12b8*/ 	.word	index@(_ZN2at6native27unrolled_elementwise_kernelINS0_13AUnaryFunctorIfffZZZNS0_15binary_internal21div_floor_kernel_cudaERNS_18TensorIteratorBaseEENKUlvE1_clEvENKUlvE0_clEvEUlffE_EESt5arrayIPcLm2EELi4E23TrivialOffsetCalculatorILi1EjESE_NS0_6memory15LoadWithoutCastENSF_16StoreWithoutCastEEEviT_T0_T2_T3_T4_T5_)
        /*12bc*/ 	.word	0x00000000


	//----- nvinfo : EIATTR_REGCOUNT
	.align		4
.L_847:
        /*12c0*/ 	.byte	0x04, 0x2f
        /*12c2*/ 	.short	(.L_849 - .L_848)
	.align		4
.L_848:
        /*12c4*/ 	.word	index@(_ZN2at6native18elementwise_kernelILi128ELi2EZNS0_22gpu_kernel_impl_nocastINS0_13AUnaryFunctorIfffZZZNS0_15binary_internal21div_floor_kernel_cudaERNS_18TensorIteratorBaseEENKUlvE1_clEvENKUlvE0_clEvEUlffE_EEEEvS6_RKT_EUliE_EEviT1_)
        /*12c8*/ 	.word	0x00000012


	//----- nvinfo : EIATTR_FRAME_SIZE
	.align		4
.L_849:
        /*12cc*/ 	.byte	0x04, 0x11
        /*12ce*/ 	.short	(.L_851 - .L_850)
	.align		4
.L_850:
        /*12d0*/ 	.word	index@(_ZN2at6native18elementwise_kernelILi128ELi2EZNS0_22gpu_kernel_impl_nocastINS0_13AUnaryFunctorIfffZZZNS0_15binary_internal21div_floor_kernel_cudaERNS_18TensorIteratorBaseEENKUlvE1_clEvENKUlvE0_clEvEUlffE_EEEEvS6_RKT_EUliE_EEviT1_)
        /*12d4*/ 	.word	0x00000000


	//----- nvinfo : EIATTR_REGCOUNT
	.align		4
.L_851:
        /*12d8*/ 	.byte	0x04, 0x2f
        /*12da*/ 	.short	(.L_853 - .L_852)
	.align		4
.L_852:
        /*12dc*/ 	.word	index@(_ZN2at6native27unrolled_elementwise_kernelINS0_13AUnaryFunctorIfffZZZNS0_15binary_internal21div_floor_kernel_cudaERNS_18TensorIteratorBaseEENKUlvE1_clEvENKUlvE0_clEvEUlffE_EESt5arrayIPcLm2EELi4E23TrivialOffsetCalculatorILi1EjESE_NS0_6memory12LoadWithCastILi1EEENSF_13StoreWithCastILi1EEEEEviT_T0_T2_T3_T4_T5_)
        /*12e0*/ 	.word	0x0000001c


	//----- nvinfo : EIATTR_FRAME_SIZE
	.align		4
.L_853:
        /*12e4*/ 	.byte	0x04, 0x11
        /*12e6*/ 	.short	(.L_855 - .L_854)
	.align		4
.L_854:
        /*12e8*/ 	.word	index@(_ZN2at6native27unrolled_elementwise_kernelINS0_13AUnaryFunctorIfffZZZNS0_15binary_internal21div_floor_kernel_cudaERNS_18TensorIteratorBaseEENKUlvE1_clEvENKUlvE0_clEvEUlffE_EESt5arrayIPcLm2EELi4E23TrivialOffsetCalculatorILi1EjESE_NS0_6memory12LoadWithCastILi1EEENSF_13StoreWithCastILi1EEEEEviT_T0_T2_T3_T4_T5_)
        /*12ec*/ 	.word	0x00000000


	//----- nvinfo : EIATTR_REGCOUNT
	.align		4
.L_855:
        /*12f0*/ 	.byte	0x04, 0x2f
        /*12f2*/ 	.short	(.L_857 - .L_856)
	.align		4
.L_856:
        /*12f4*/ 	.word	index@(_ZN2at6native18elementwise_kernelILi128ELi4EZNS0_15gpu_kernel_implINS0_13AUnaryFunctorIfffZZZNS0_15binary_internal21div_floor_kernel_cudaERNS_18TensorIteratorBaseEENKUlvE1_clEvENKUlvE0_clEvEUlffE_EEEEvS6_RKT_EUliE_EEviT1_)
        /*12f8*/ 	.word	0x0000001a


	//----- nvinfo : EIATTR_FRAME_SIZE
	.align		4
.L_857:
        /*12fc*/ 	.byte	0x04, 0x11
        /*12fe*/ 	.short	(.L_859 - .L_858)
	.align		4
.L_858:
        /*1300*/ 	.word	index@(_ZN2at6native18elementwise_kernelILi128ELi4EZNS0_15gpu_kernel_implINS0_13AUnaryFunctorIfffZZZNS0_15binary_internal21div_floor_kernel_cudaERNS_18TensorIteratorBaseEENKUlvE1_clEvENKUlvE0_clEvEUlffE_EEEEvS6_RKT_EUliE_EEviT1_)
        /*1304*/ 	.word	0x00000000


	//----- nvinfo : EIATTR_REGCOUNT
	.align		4
.L_859:
        /*1308*/ 	.byte	0x04, 0x2f
        /*130a*/ 	.short	(.L_861 - .L_860)
	.align		4
.L_860:
        /*130c*/ 	.word	index@(_ZN2at6native29vectorized_elementwise_kernelILi8ENS0_13BUnaryFunctorIfffZZZNS0_15binary_internal21div_floor_kernel_cudaERNS_18TensorIteratorBaseEENKUlvE1_clEvENKUlvE0_clEvEUlffE_EESt5arrayIPcLm2EEEEviT0_T1_)
        /*1310*/ 	.word	0x00000020


	//----- nvinfo : EIATTR_FRAME_SIZE
	.align		4
.L_861:
        /*1314*/ 	.byte	0x04, 0x11
        /*1316*/ 	.short	(.L_863 - .L_862)
	.align		4
.L_862:
        /*1318*/ 	.word	index@(_ZN2at6native29vectorized_elementwise_kernelILi8ENS0_13BUnaryFunctorIfffZZZNS0_15binary_internal21div_floor_kernel_cudaERNS_18TensorIteratorBaseEENKUlvE1_clEvENKUlvE0_clEvEUlffE_EESt5arrayIPcLm2EEEEviT0_T1_)
        /*131c*/ 	.word	0x00000000


	//----- nvinfo : EIATTR_REGCOUNT
	.align		4
.L_863:
        /*1320*/ 	.byte	0x04, 0x2f
        /*1322*/ 	.short	(.L_865 - .L_864)
	.align		4
.L_864:
        /*1324*/ 	.word	index@(_ZN2at6native29vectorized_elementwise_kernelILi4ENS0_13BUnaryFunctorIfffZZZNS0_15binary_internal21div_floor_kernel_cudaERNS_18TensorIteratorBaseEENKUlvE1_clEvENKUlvE0_clEvEUlffE_EESt5arrayIPcLm2EEEEviT0_T1_)
        /*1328*/ 	.word	0x00000020


	//----- nvinfo : EIATTR_FRAME_SIZE
	.align		4
.L_865:
        /*132c*/ 	.byte	0x04, 0x11
        /*132e*/ 	.short	(.L_867 - .L_866)
	.align		4
.L_866:
        /*1330*/ 	.word	index@(_ZN2at6native29vectorized_elementwise_kernelILi4ENS0_13BUnaryFunctorIfffZZZNS0_15binary_internal21div_floor_kernel_cudaERNS_18TensorIteratorBaseEENKUlvE1_clEvENKUlvE0_clEvEUlffE_EESt5arrayIPcLm2EEEEviT0_T1_)
        /*1334*/ 	.word	0x00000000


	//----- nvinfo : EIATTR_REGCOUNT
	.align		4
.L_867:
        /*1338*/ 	.byte	0x04, 0x2f
        /*133a*/ 	.short	(.L_869 - .L_868)
	.align		4
.L_868:
        /*133c*/ 	.word	index@(_ZN2at6native29vectorized_elementwise_kernelILi2ENS0_13BUnaryFunctorIfffZZZNS0_15binary_internal21div_floor_kernel_cudaERNS_18TensorIteratorBaseEENKUlvE1_clEvENKUlvE0_clEvEUlffE_EESt5arrayIPcLm2EEEEviT0_T1_)
        /*1340*/ 	.word	0x00000020


	//----- nvinfo : EIATTR_FRAME_SIZE
	.align		4
.L_869:
        /*1344*/ 	.byte	0x04, 0x11
        /*1346*/ 	.short	(.L_871 - .L_870)
	.align		4
.L_870:
        /*1348*/ 	.word	index@(_ZN2at6native29vectorized_elementwise_kernelILi2ENS0_13BUnaryFunctorIfffZZZNS0_15binary_internal21div_floor_kernel_cudaERNS_18TensorIteratorBaseEENKUlvE1_clEvENKUlvE0_clEvEUlffE_EESt5arrayIPcLm2EEEEviT0_T1_)
        /*134c*/ 	.word	0x00000000


	//----- nvinfo : EIATTR_REGCOUNT
	.align		4
.L_871:
        /*1350*/ 	.byte	0x04, 0x2f
        /*1352*/ 	.short	(.L_873 - .L_872)
	.align		4
.L_872:
        /*1354*/ 	.word	index@(_ZN2at6native27unrolled_elementwise_kernelINS0_13BUnaryFunctorIfffZZZNS0_15binary_internal21div_floor_kernel_cudaERNS_18TensorIteratorBaseEENKUlvE1_clEvENKUlvE0_clEvEUlffE_EESt5arrayIPcLm2EELi4E23TrivialOffsetCalculatorILi1EjESE_NS0_6memory15LoadWithoutCastENSF_16StoreWithoutCastEEEviT_T0_T2_T3_T4_T5_)
        /*1358*/ 	.word	0x00000018


	//----- nvinfo : EIATTR_FRAME_SIZE
	.align		4
.L_873:
        /*135c*/ 	.byte	0x04, 0x11
        /*135e*/ 	.short	(.L_875 - .L_874)
	.align		4
.L_874:
        /*1360*/ 	.word	index@(_ZN2at6native27unrolled_elementwise_kernelINS0_13BUnaryFunctorIfffZZZNS0_15binary_internal21div_floor_kernel_cudaERNS_18TensorIteratorBaseEENKUlvE1_clEvENKUlvE0_clEvEUlffE_EESt5arrayIPcLm2EELi4E23TrivialOffsetCalculatorILi1EjESE_NS0_6memory15LoadWithoutCastENSF_16StoreWithoutCastEEEviT_T0_T2_T3_T4_T5_)
        /*1364*/ 	.word	0x00000000


	//----- nvinfo : EIATTR_REGCOUNT
	.align		4
.L_875:
        /*1368*/ 	.byte	0x04, 0x2f
        /*136a*/ 	.short	(.L_877 - .L_876)
	.align		4
.L_876:
        /*136c*/ 	.word	index@(_ZN2at6native18elementwise_kernelILi128ELi2EZNS0_22gpu_kernel_impl_nocastINS0_13BUnaryFunctorIfffZZZNS0_15binary_internal21div_floor_kernel_cudaERNS_18TensorIteratorBaseEENKUlvE1_clEvENKUlvE0_clEvEUlffE_EEEEvS6_RKT_EUliE_EEviT1_)
        /*1370*/ 	.word	0x00000012


	//----- nvinfo : EIATTR_FRAME_SIZE
	.align		4
.L_877:
        /*1374*/ 	.byte	0x04, 0x11
        /*1376*/ 	.short	(.L_879 - .L_878)
	.align		4
.L_878:
        /*1378*/ 	.word	index@(_ZN2at6native18elementwise_kernelILi128ELi2EZNS0_22gpu_kernel_impl_nocastINS0_13BUnaryFunctorIfffZZZNS0_15binary_internal21div_floor_kernel_cudaERNS_18TensorIteratorBaseEENKUlvE1_clEvENKUlvE0_clEvEUlffE_EEEEvS6_RKT_EUliE_EEviT1_)
        /*137c*/ 	.word	0x00000000


	//----- nvinfo : EIATTR_REGCOUNT
	.align		4
.L_879:
        /*1380*/ 	.byte	0x04, 0x2f
        /*1382*/ 	.short	(.L_881 - .L_880)
	.align		4
.L_880:
        /*1384*/ 	.word	index@(_ZN2at6native27unrolled_elementwise_kernelINS0_13BUnaryFunctorIfffZZZNS0_15binary_internal21div_floor_kernel_cudaERNS_18TensorIteratorBaseEENKUlvE1_clEvENKUlvE0_clEvEUlffE_EESt5arrayIPcLm2EELi4E23TrivialOffsetCalculatorILi1EjESE_NS0_6memory12LoadWithCastILi1EEENSF_13StoreWithCastILi1EEEEEviT_T0_T2_T3_T4_T5_)
        /*1388*/ 	.word	0x0000001c


	//----- nvinfo : EIATTR_FRAME_SIZE
	.align		4
.L_881:
        /*138c*/ 	.byte	0x04, 0x11
        /*138e*/ 	.short	(.L_883 - .L_882)
	.align		4
.L_882:
        /*1390*/ 	.word	index@(_ZN2at6native27unrolled_elementwise_kernelINS0_13BUnaryFunctorIfffZZZNS0_15binary_internal21div_floor_kernel_cudaERNS_18TensorIteratorBaseEENKUlvE1_clEvENKUlvE0_clEvEUlffE_EESt5arrayIPcLm2EELi4E23TrivialOffsetCalculatorILi1EjESE_NS0_6memory12LoadWithCastILi1EEENSF_13StoreWithCastILi1EEEEEviT_T0_T2_T3_T4_T5_)
        /*1394*/ 	.word	0x00000000


	//----- nvinfo : EIATTR_REGCOUNT
	.align		4
.L_883:
        /*1398*/ 	.byte	0x04, 0x2f
        /*139a*/ 	.short	(.L_885 - .L_884)
	.align		4
.L_884:
        /*139c*/ 	.word	index@(_ZN2at6native18elementwise_kernelILi128ELi4EZNS0_15gpu_kernel_implINS0_13BUnaryFunctorIfffZZZNS0_15binary_internal21div_floor_kernel_cudaERNS_18TensorIteratorBaseEENKUlvE1_clEvENKUlvE0_clEvEUlffE_EEEEvS6_RKT_EUliE_EEviT1_)
        /*13a0*/ 	.word	0x0000001a


	//----- nvinfo : EIATTR_FRAME_SIZE
	.align		4
.L_885:
        /*13a4*/ 	.byte	0x04, 0x11
        /*13a6*/ 	.short	(.L_887 - .L_886)
	.align		4
.L_886:
        /*13a8*/ 	.word	index@(_ZN2at6native18elementwise_kernelILi128ELi4EZNS0_15gpu_kernel_implINS0_13BUnaryFunctorIfffZZZNS0_15binary_internal21div_floor_kernel_cudaERNS_18TensorIteratorBaseEENKUlvE1_clEvENKUlvE0_clEvEUlffE_EEEEvS6_RKT_EUliE_EEviT1_)
        /*13ac*/ 	.word	0x00000000


	//----- nvinfo : EIATTR_REGCOUNT
	.align		4
.L_887:
        /*13b0*/ 	.byte	0x04, 0x2f
        /*13b2*/ 	.short	(.L_889 - .L_888)
	.align		4
.L_888:
        /*13b4*/ 	.word	index@(_ZN2at6native29vectorized_elementwise_kernelILi8ENS0_13BinaryFunctorIfffZZZNS0_15binary_internal21div_floor_kernel_cudaERNS_18TensorIteratorBaseEENKUlvE1_clEvENKUlvE0_clEvEUlffE_EESt5arrayIPcLm3EEEEviT0_T1_)
        /*13b8*/ 	.word	0x00000020


	//----- nvinfo : EIATTR_FRAME_SIZE
	.align		4
.L_889:
        /*13bc*/ 	.byte	0x04, 0x11
        /*13be*/ 	.short	(.L_891 - .L_890)
	.align		4
.L_890:
        /*13c0*/ 	.word	index@(_ZN2at6native29vectorized_elementwise_kernelILi8ENS0_13BinaryFunctorIfffZZZNS0_15binary_internal21div_floor_kernel_cudaERNS_18TensorIteratorBaseEENKUlvE1_clEvENKUlvE0_clEvEUlffE_EESt5arrayIPcLm3EEEEviT0_T1_)
        /*13c4*/ 	.word	0x00000000


	//----- nvinfo : EIATTR_REGCOUNT
	.align		4
.L_891:
        /*13c8*/ 	.byte	0x04, 0x2f
        /*13ca*/ 	.short	(.L_893 - .L_892)
	.align		4
.L_892:
        /*13cc*/ 	.word	index@(_ZN2at6native29vectorized_elementwise_kernelILi4ENS0_13BinaryFunctorIfffZZZNS0_15binary_internal21div_floor_kernel_cudaERNS_18TensorIteratorBaseEENKUlvE1_clEvENKUlvE0_clEvEUlffE_EESt5arrayIPcLm3EEEEviT0_T1_)
        /*13d0*/ 	.word	0x00000020


	//----- nvinfo : EIATTR_FRAME_SIZE
	.align		4
.L_893:
        /*13d4*/ 	.byte	0x04, 0x11
        /*13d6*/ 	.short	(.L_895 - .L_894)
	.align		4
.L_894:
        /*13d8*/ 	.word	index@(_ZN2at6native29vectorized_elementwise_kernelILi4ENS0_13BinaryFunctorIfffZZZNS0_15binary_internal21div_floor_kernel_cudaERNS_18TensorIteratorBaseEENKUlvE1_clEvENKUlvE0_clEvEUlffE_EESt5arrayIPcLm3EEEEviT0_T1_)
        /*13dc*/ 	.word	0x00000000


	//----- nvinfo : EIATTR_REGCOUNT
	.align		4
.L_895:
        /*13e0*/ 	.byte	0x04, 0x2f
        /*13e2*/ 	.short	(.L_897 - .L_896)
	.align		4
.L_896:
        /*13e4*/ 	.word	index@(_ZN2at6native29vectorized_elementwise_kernelILi2ENS0_13BinaryFunctorIfffZZZNS0_15binary_internal21div_floor_kernel_cudaERNS_18TensorIteratorBaseEENKUlvE1_clEvENKUlvE0_clEvEUlffE_EESt5arrayIPcLm3EEEEviT0_T1_)
        /*13e8*/ 	.word	0x00000020


	//----- nvinfo : EIATTR_FRAME_SIZE
	.align		4
.L_897:
        /*13ec*/ 	.byte	0x04, 0x11
        /*13ee*/ 	.short	(.L_899 - .L_898)
	.align		4
.L_898:
        /*13f0*/ 	.word	index@(_ZN2at6native29vectorized_elementwise_kernelILi2ENS0_13BinaryFunctorIfffZZZNS0_15binary_internal21div_floor_kernel_cudaERNS_18TensorIteratorBaseEENKUlvE1_clEvENKUlvE0_clEvEUlffE_EESt5arrayIPcLm3EEEEviT0_T1_)
        /*13f4*/ 	.word	0x00000000


	//----- nvinfo : EIATTR_REGCOUNT
	.align		4
.L_899:
        /*13f8*/ 	.byte	0x04, 0x2f
        /*13fa*/ 	.short	(.L_901 - .L_900)
	.align		4
.L_900:
        /*13fc*/ 	.word	index@(_ZN2at6native27unrolled_elementwise_kernelINS0_13BinaryFunctorIfffZZZNS0_15binary_internal21div_floor_kernel_cudaERNS_18TensorIteratorBaseEENKUlvE1_clEvENKUlvE0_clEvEUlffE_EESt5arrayIPcLm3EELi4E23TrivialOffsetCalculatorILi2EjESD_ILi1EjENS0_6memory15LoadWithoutCastENSG_16StoreWithoutCastEEEviT_T0_T2_T3_T4_T5_)
        /*1400*/ 	.word	0x00000020


	//----- nvinfo : EIATTR_FRAME_SIZE
	.align		4
.L_901:
        /*1404*/ 	.byte	0x04, 0x11
        /*1406*/ 	.short	(.L_903 - .L_902)
	.align		4
.L_902:
        /*1408*/ 	.word	index@(_ZN2at6native27unrolled_elementwise_kernelINS0_13BinaryFunctorIfffZZZNS0_15binary_internal21div_floor_kernel_cudaERNS_18TensorIteratorBaseEENKUlvE1_clEvENKUlvE0_clEvEUlffE_EESt5arrayIPcLm3EELi4E23TrivialOffsetCalculatorILi2EjESD_ILi1EjENS0_6memory15LoadWithoutCastENSG_16StoreWithoutCastEEEviT_T0_T2_T3_T4_T5_)
        /*140c*/ 	.word	0x00000000


	//----- nvinfo : EIATTR_REGCOUNT
	.align		4
.L_903:
        /*1410*/ 	.byte	0x04, 0x2f
        /*1412*/ 	.short	(.L_905 - .L_904)
	.align		4
.L_904:
        /*1414*/ 	.word	index@(_ZN2at6native18elementwise_kernelILi128ELi2EZNS0_22gpu_kernel_impl_nocastINS0_13BinaryFunctorIfffZZZNS0_15binary_internal21div_floor_kernel_cudaERNS_18TensorIteratorBaseEENKUlvE1_clEvENKUlvE0_clEvEUlffE_EEEEvS6_RKT_EUliE_EEviT1_)
        /*1418*/ 	.word	0x00000012


	//----- nvinfo : EIATTR_FRAME_SIZE
	.align		4
.L_905:
        /*141c*/ 	.byte	0x04, 0x11
        /*141e*/ 	.short	(.L_907 - .L_906)
	.align		4
.L_906:
        /*1420*/ 	.word	index@(_ZN2at6native18elementwise_kernelILi128ELi2EZNS0_22gpu_kernel_impl_nocastINS0_13BinaryFunctorIfffZZZNS0_15binary_internal21div_floor_kernel_cudaERNS_18TensorIteratorBaseEENKUlvE1_clEvENKUlvE0_clEvEUlffE_EEEEvS6_RKT_EUliE_EEviT1_)
        /*1424*/ 	.word	0x00000000


	//----- nvinfo : EIATTR_REGCOUNT
	.align		4
.L_907:
        /*1428*/ 	.byte	0x04, 0x2f
        /*142a*/ 	.short	(.L_909 - .L_908)
	.align		4
.L_908:
        /*142c*/ 	.word	index@(_ZN2at6native27unrolled_elementwise_kernelINS0_13BinaryFunctorIfffZZZNS0_15binary_internal21div_floor_kernel_cudaERNS_18TensorIteratorBaseEENKUlvE1_clEvENKUlvE0_clEvEUlffE_EESt5arrayIPcLm3EELi4E23TrivialOffsetCalculatorILi2EjESD_ILi1EjENS0_6memory12LoadWithCastILi2EEENSG_13StoreWithCastILi1EEEEEviT_T0_T2_T3_T4_T5_)
        /*1430*/ 	.word	0x00000020


	//----- nvinfo : EIATTR_FRAME_SIZE
	.align		4
.L_909:
        /*1434*/ 	.byte	0x04, 0x11
        /*1436*/ 	.short	(.L_911 - .L_910)
	.align		4
.L_910:
        /*1438*/ 	.word	index@(_ZN2at6native27unrolled_elementwise_kernelINS0_13BinaryFunctorIfffZZZNS0_15binary_internal21div_floor_kernel_cudaERNS_18TensorIteratorBaseEENKUlvE1_clEvENKUlvE0_clEvEUlffE_EESt5arrayIPcLm3EELi4E23TrivialOffsetCalculatorILi2EjESD_ILi1EjENS0_6memory12LoadWithCastILi2EEENSG_13StoreWithCastILi1EEEEEviT_T0_T2_T3_T4_T5_)
        /*143c*/ 	.word	0x00000000


	//----- nvinfo : EIATTR_REGCOUNT
	.align		4
.L_911:
        /*1440*/ 	.byte	0x04, 0x2f
        /*1442*/ 	.short	(.L_913 - .L_912)
	.align		4
.L_912:
        /*1444*/ 	.word	index@(_ZN2at6native18elementwise_kernelILi128ELi4EZNS0_15gpu_kernel_implINS0_13BinaryFunctorIfffZZZNS0_15binary_internal21div_floor_kernel_cudaERNS_18TensorIteratorBaseEENKUlvE1_clEvENKUlvE0_clEvEUlffE_EEEEvS6_RKT_EUliE_EEviT1_)
        /*1448*/ 	.word	0x0000001a


	//----- nvinfo : EIATTR_FRAME_SIZE
	.align		4
.L_913:
        /*144c*/ 	.byte	0x04, 0x11
        /*144e*/ 	.short	(.L_915 - .L_914)
	.align		4
.L_914:
        /*1450*/ 	.word	index@(_ZN2at6native18elementwise_kernelILi128ELi4EZNS0_15gpu_kernel_implINS0_13BinaryFunctorIfffZZZNS0_15binary_internal21div_floor_kernel_cudaERNS_18TensorIteratorBaseEENKUlvE1_clEvENKUlvE0_clEvEUlffE_EEEEvS6_RKT_EUliE_EEviT1_)
        /*1454*/ 	.word	0x00000000


	//----- nvinfo : EIATTR_REGCOUNT
	.align		4
.L_915:
        /*1458*/ 	.byte	0x04, 0x2f
        /*145a*/ 	.short	(.L_917 - .L_916)
	.align		4
.L_916:
        /*145c*/ 	.word	index@(_ZN2at6native29vectorized_elementwise_kernelILi8ENS0_13AUnaryFunctorIN3c104HalfES4_S4_ZZZNS0_15binary_internal21div_floor_kernel_cudaERNS_18TensorIteratorBaseEENKUlvE1_clEvENKUlvE1_clEvEUlS4_S4_E_EESt5arrayIPcLm2EEEEviT0_T1_)
        /*1460*/ 	.word	0x00000020


	//----- nvinfo : EIATTR_FRAME_SIZE
	.align		4
.L_917:
        /*1464*/ 	.byte	0x04, 0x11
        /*1466*/ 	.short	(.L_919 - .L_918)
	.align		4
.L_918:
        /*1468*/ 	.word	index@(_ZN2at6native29vectorized_elementwise_kernelILi8ENS0_13AUnaryFunctorIN3c104HalfES4_S4_ZZZNS0_15binary_internal21div_floor_kernel_cudaERNS_18TensorIteratorBaseEENKUlvE1_clEvENKUlvE1_clEvEUlS4_S4_E_EESt5arrayIPcLm2EEEEviT0_T1_)
        /*146c*/ 	.word	0x00000000


	//----- nvinfo : EIATTR_REGCOUNT
	.align		4
.L_919:
        /*1470*/ 	.byte	0x04, 0x2f
        /*1472*/ 	.short	(.L_921 - .L_920)
	.align		4
.L_920:
        /*1474*/ 	.word	index@(_ZN2at6native29vectorized_elementwise_kernelILi4ENS0_13AUnaryFunctorIN3c104HalfES4_S4_ZZZNS0_15binary_internal21div_floor_kernel_cudaERNS_18TensorIteratorBaseEENKUlvE1_clEvENKUlvE1_clEvEUlS4_S4_E_EESt5arrayIPcLm2EEEEviT0_T1_)
        /*1478*/ 	.word	0x00000020


	//----- nvinfo : EIATTR_FRAME_SIZE
	.align		4
.L_921:
        /*147c*/ 	.byte	0x04, 0x11
        /*147e*/ 	.short	(.L_923 - .L_922)
	.align		4
.L_922:
        /*1480*/ 	.word	index@(_ZN2at6native29vectorized_elementwise_kernelILi4ENS0_13AUnaryFunctorIN3c104HalfES4_S4_ZZZNS0_15binary_internal21div_floor_kernel_cudaERNS_18TensorIteratorBaseEENKUlvE1_clEvENKUlvE1_clEvEUlS4_S4_E_EESt5arrayIPcLm2EEEEviT0_T1_)
        /*1484*/ 	.word	0x00000000


	//----- nvinfo : EIATTR_REGCOUNT
	.align		4
.L_923:
        /*1488*/ 	.byte	0x04, 0x2f
        /*148a*/ 	.short	(.L_925 - .L_924)
	.align		4
.L_924:
        /*148c*/ 	.word	index@(_ZN2at6native29vectorized_elementwise_kernelILi2ENS0_13AUnaryFunctorIN3c104HalfES4_S4_ZZZNS0_15binary_internal21div_floor_kernel_cudaERNS_18TensorIteratorBaseEENKUlvE1_clEvENKUlvE1_clEvEUlS4_S4_E_EESt5arrayIPcLm2EEEEviT0_T1_)
        /*1490*/ 	.word	0x00000020


	//----- nvinfo : EIATTR_FRAME_SIZE
	.align		4
.L_925:
        /*1494*/ 	.byte	0x04, 0x11
        /*1496*/ 	.short	(.L_927 - .L_926)
	.align		4
.L_926:
        /*1498*/ 	.word	index@(_ZN2at6native29vectorized_elementwise_kernelILi2ENS0_13AUnaryFunctorIN3c104HalfES4_S4_ZZZNS0_15binary_internal21div_floor_kernel_cudaERNS_18TensorIteratorBaseEENKUlvE1_clEvENKUlvE1_clEvEUlS4_S4_E_EESt5arrayIPcLm2EEEEviT0_T1_)
        /*149c*/ 	.word	0x00000000


	//----- nvinfo : EIATTR_REGCOUNT
	.align		4
.L_927:
        /*14a0*/ 	.byte	0x04, 0x2f
        /*14a2*/ 	.short	(.L_929 - .L_928)
	.align		4
.L_928:
        /*14a4*/ 	.word	index@(_ZN2at6native27unrolled_elementwise_kernelINS0_13AUnaryFunctorIN3c104HalfES4_S4_ZZZNS0_15binary_internal21div_floor_kernel_cudaERNS_18TensorIteratorBaseEENKUlvE1_clEvENKUlvE1_clEvEUlS4_S4_E_EESt5arrayIPcLm2EELi4E23TrivialOffsetCalculatorILi1EjESG_NS0_6memory15LoadWithoutCastENSH_16StoreWithoutCastEEEviT_T0_T2_T3_T4_T5_)
        /*14a8*/ 	.word	0x00000016


	//----- nvinfo : EIATTR_FRAME_SIZE
	.align		4
.L_929:
        /*14ac*/ 	.byte	0x04, 0x11
        /*14ae*/ 	.short	(.L_931 - .L_930)
	.align		4
.L_930:
        /*14b0*/ 	.word	index@(_ZN2at6native27unrolled_elementwise_kernelINS0_13AUnaryFunctorIN3c104HalfES4_S4_ZZZNS0_15binary_internal21div_floor_kernel_cudaERNS_18TensorIteratorBaseEENKUlvE1_clEvENKUlvE1_clEvEUlS4_S4_E_EESt5arrayIPcLm2EELi4E23TrivialOffsetCalculatorILi1EjESG_NS0_6memory15LoadWithoutCastENSH_16StoreWithoutCastEEEviT_T0_T2_T3_T4_T5_)
        /*14b4*/ 	.word	0x00000000


	//----- nvinfo : EIATTR_REGCOUNT
	.align		4
.L_931:
        /*14b8*/ 	.byte	0x04, 0x2f
        /*14ba*/ 	.short	(.L_933 - .L_932)
	.align		4
.L_932:
        /*14bc*/ 	.word	index@(_ZN2at6native18elementwise_kernelILi128ELi4EZNS0_22gpu_kernel_impl_nocastINS0_13AUnaryFunctorIN3c104HalfES5_S5_ZZZNS0_15binary_internal21div_floor_kernel_cudaERNS_18TensorIteratorBaseEENKUlvE1_clEvENKUlvE1_clEvEUlS5_S5_E_EEEEvS8_RKT_EUliE_EEviT1_)
        /*14c0*/ 	.word	0x00000012


	//----- nvinfo : EIATTR_FRAME_SIZE
	.align		4
.L_933:
        /*14c4*/ 	.byte	0x04, 0x11
        /*14c6*/ 	.short	(.L_935 - .L_934)
	.align		4
.L_934:
        /*14c8*/ 	.word	index@(_ZN2at6native18elementwise_kernelILi128ELi4EZNS0_22gpu_kernel_impl_nocastINS0_13AUnaryFunctorIN3c104HalfES5_S5_ZZZNS0_15binary_internal21div_floor_kernel_cudaERNS_18TensorIteratorBaseEENKUlvE1_clEvENKUlvE1_clEvEUlS5_S5_E_EEEEvS8_RKT_EUliE_EEviT1_)
        /*14cc*/ 	.word	0x00000000


	//----- nvinfo : EIATTR_REGCOUNT
	.align		4
.L_935:
        /*14d0*/ 	.byte	0x04, 0x2f
        /*14d2*/ 	.short	(.L_937 - .L_936)
	.align		4
.L_936:
        /*14d4*/ 	.word	index@(_ZN2at6native27unrolled_elementwise_kernelINS0_13AUnaryFunctorIN3c104HalfES4_S4_ZZZNS0_15binary_internal21div_floor_kernel_cudaERNS_18TensorIteratorBaseEENKUlvE1_clEvENKUlvE1_clEvEUlS4_S4_E_EESt5arrayIPcLm2EELi4E23TrivialOffsetCalculatorILi1EjESG_NS0_6memory12LoadWithCastILi1EEENSH_13StoreWithCastILi1EEEEEviT_T0_T2_T3_T4_T5_)
        /*14d8*/ 	.word	0x0000001d


	//----- nvinfo : EIATTR_FRAME_SIZE
	.align		4
.L_937:
        /*14dc*/ 	.byte	0x04, 0x11
        /*14de*/ 	.short	(.L_939 - .L_938)
	.align		4
.L_938:
        /*14e0*/ 	.word	index@(_ZN2at6native27unrolled_elementwise_kernelINS0_13AUnaryFunctorIN3c104HalfES4_S4_ZZZNS0_15binary_internal21div_floor_kernel_cudaERNS_18TensorIteratorBaseEENKUlvE1_clEvENKUlvE1_clEvEUlS4_S4_E_EESt5arrayIPcLm2EELi4E23TrivialOffsetCalculatorILi1EjESG_NS0_6memory12LoadWithCastILi1EEENSH_13StoreWithCastILi1EEEEEviT_T0_T2_T3_T4_T5_)
        /*14e4*/ 	.word	0x00000000


	//----- nvinfo : EIATTR_REGCOUNT
	.align		4
.L_939:
        /*14e8*/ 	.byte	0x04, 0x2f
        /*14ea*/ 	.short	(.L_941 - .L_940)
	.align		4
.L_940:
        /*14ec*/ 	.word	index@(_ZN2at6native18elementwise_kernelILi128ELi4EZNS0_15gpu_kernel_implINS0_13AUnaryFunctorIN3c104HalfES5_S5_ZZZNS0_15binary_internal21div_floor_kernel_cudaERNS_18TensorIteratorBaseEENKUlvE1_clEvENKUlvE1_clEvEUlS5_S5_E_EEEEvS8_RKT_EUliE_EEviT1_)
        /*14f0*/ 	.word	0x00000018


	//----- nvinfo : EIATTR_FRAME_SIZE
	.align		4
.L_941:
        /*14f4*/ 	.byte	0x04, 0x11
        /*14f6*/ 	.short	(.L_943 - .L_942)
	.align		4
.L_942:
        /*14f8*/ 	.word	index@(_ZN2at6native18elementwise_kernelILi128ELi4EZNS0_15gpu_kernel_implINS0_13AUnaryFunctorIN3c104HalfES5_S5_ZZZNS0_15binary_internal21div_floor_kernel_cudaERNS_18TensorIteratorBaseEENKUlvE1_clEvENKUlvE1_clEvEUlS5_S5_E_EEEEvS8_RKT_EUliE_EEviT1_)
        /*14fc*/ 	.word	0x00000000


	//----- nvinfo : EIATTR_REGCOUNT
	.align		4
.L_943:
        /*1500*/ 	.byte	0x04, 0x2f
        /*1502*/ 	.short	(.L_945 - .L_944)
	.align		4
.L_944:
        /*1504*/ 	.word	index@(_ZN2at6native29vectorized_elementwise_kernelILi8ENS0_13BUnaryFunctorIN3c104HalfES4_S4_ZZZNS0_15binary_internal21div_floor_kernel_cudaERNS_18TensorIteratorBaseEENKUlvE1_clEvENKUlvE1_clEvEUlS4_S4_E_EESt5arrayIPcLm2EEEEviT0_T1_)
        /*1508*/ 	.word	0x00000020


	//----- nvinfo : EIATTR_FRAME_SIZE
	.align		4
.L_945:
        /*150c*/ 	.byte	0x04, 0x11
        /*150e*/ 	.short	(.L_947 - .L_946)
	.align		4
.L_946:
        /*1510*/ 	.word	index@(_ZN2at6native29vectorized_elementwise_kernelILi8ENS0_13BUnaryFunctorIN3c104HalfES4_S4_ZZZNS0_15binary_internal21div_floor_kernel_cudaERNS_18TensorIteratorBaseEENKUlvE1_clEvENKUlvE1_clEvEUlS4_S4_E_EESt5arrayIPcLm2EEEEviT0_T1_)
        /*1514*/ 	.word	0x00000000


	//----- nvinfo : EIATTR_REGCOUNT
	.align		4
.L_947:
        /*1518*/ 	.byte	0x04, 0x2f
        /*151a*/ 	.short	(.L_949 - .L_948)
	.align		4
.L_948:
        /*151c*/ 	.word	index@(_ZN2at6native29vectorized_elementwise_kernelILi4ENS0_13BUnaryFunctorIN3c104HalfES4_S4_ZZZNS0_15binary_internal21div_floor_kernel_cudaERNS_18TensorIteratorBaseEENKUlvE1_clEvENKUlvE1_clEvEUlS4_S4_E_EESt5arrayIPcLm2EEEEviT0_T1_)
        /*1520*/ 	.word	0x00000020


	//----- nvinfo : EIATTR_FRAME_SIZE
	.align		4
.L_949:
        /*1524*/ 	.byte	0x04, 0x11
        /*1526*/ 	.short	(.L_951 - .L_950)
	.align		4
.L_950:
        /*1528*/ 	.word	index@(_ZN2at6native29vectorized_elementwise_kernelILi4ENS0_13BUnaryFunctorIN3c104HalfES4_S4_ZZZNS0_15binary_internal21div_floor_kernel_cudaERNS_18TensorIteratorBaseEENKUlvE1_clEvENKUlvE1_clEvEUlS4_S4_E_EESt5arrayIPcLm2EEEEviT0_T1_)
        /*152c*/ 	.word	0x00000000


	//----- nvinfo : EIATTR_REGCOUNT
	.align		4
.L_951:
        /*1530*/ 	.byte	0x04, 0x2f
        /*1532*/ 	.short	(.L_953 - .L_952)
	.align		4
.L_952:
        /*1534*/ 	.word	index@(_ZN2at6native29vectorized_elementwise_kernelILi2ENS0_13BUnaryFunctorIN3c104HalfES4_S4_ZZZNS0_15binary_internal21div_floor_kernel_cudaERNS_18TensorIteratorBaseEENKUlvE1_clEvENKUlvE1_clEvEUlS4_S4_E_EESt5arrayIPcLm2EEEEviT0_T1_)
        /*1538*/ 	.word	0x00000020


	//----- nvinfo : EIATTR_FRAME_SIZE
	.align		4
.L_953:
        /*153c*/ 	.byte	0x04, 0x11
        /*153e*/ 	.short	(.L_955 - .L_954)
	.align		4
.L_954:
        /*1540*/ 	.word	index@(_ZN2at6native29vectorized_elementwise_kernelILi2ENS0_13BUnaryFunctorIN3c104HalfES4_S4_ZZZNS0_15binary_internal21div_floor_kernel_cudaERNS_18TensorIteratorBaseEENKUlvE1_clEvENKUlvE1_clEvEUlS4_S4_E_EESt5arrayIPcLm2EEEEviT0_T1_)
        /*1544*/ 	.word	0x00000000


	//----- nvinfo : EIATTR_REGCOUNT
	.align		4
.L_955:
        /*1548*/ 	.byte	0x04, 0x2f
        /*154a*/ 	.short	(.L_957 - .L_956)
	.align		4
.L_956:
        /*154c*/ 	.word	index@(_ZN2at6native27unrolled_elementwise_kernelINS0_13BUnaryFunctorIN3c104HalfES4_S4_ZZZNS0_15binary_internal21div_floor_kernel_cudaERNS_18TensorIteratorBaseEENKUlvE1_clEvENKUlvE1_clEvEUlS4_S4_E_EESt5arrayIPcLm2EELi4E23TrivialOffsetCalculatorILi1EjESG_NS0_6memory15LoadWithoutCastENSH_16StoreWithoutCastEEEviT_T0_T2_T3_T4_T5_)
        /*1550*/ 	.word	0x00000016


	//----- nvinfo : EIATTR_FRAME_SIZE
	.align		4
.L_957:
        /*1554*/ 	.byte	0x04, 0x11
        /*1556*/ 	.short	(.L_959 - .L_958)
	.align		4
.L_958:
        /*1558*/ 	.word	index@(_ZN2at6native27unrolled_elementwise_kernelINS0_13BUnaryFunctorIN3c104HalfES4_S4_ZZZNS0_15binary_internal21div_floor_kernel_cudaERNS_18TensorIteratorBaseEENKUlvE1_clEvENKUlvE1_clEvEUlS4_S4_E_EESt5arrayIPcLm2EELi4E23TrivialOffsetCalculatorILi1EjESG_NS0_6memory15LoadWithoutCastENSH_16StoreWithoutCastEEEviT_T0_T2_T3_T4_T5_)
        /*155c*/ 	.word	0x00000000


	//----- nvinfo : EIATTR_REGCOUNT
	.align		4
.L_959:
        /*1560*/ 	.byte	0x04, 0x2f
        /*1562*/ 	.short	(.L_961 - .L_960)
	.align		4
.L_960:
        /*1564*/ 	.word	index@(_ZN2at6native18elementwise_kernelILi128ELi4EZNS0_22gpu_kernel_impl_nocastINS0_13BUnaryFunctorIN3c104HalfES5_S5_ZZZNS0_15binary_internal21div_floor_kernel_cudaERNS_18TensorIteratorBaseEENKUlvE1_clEvENKUlvE1_clEvEUlS5_S5_E_EEEEvS8_RKT_EUliE_EEviT1_)
        /*1568*/ 	.word	0x00000012


	//----- nvinfo : EIATTR_FRAME_SIZE
	.align		4
.L_961:
        /*156c*/ 	.byte	0x04, 0x11
        /*156e*/ 	.short	(.L_963 - .L_962)
	.align		4
.L_962:
        /*1570*/ 	.word	index@(_ZN2at6native18elementwise_kernelILi128ELi4EZNS0_22gpu_kernel_impl_nocastINS0_13BUnaryFunctorIN3c104HalfES5_S5_ZZZNS0_15binary_internal21div_floor_kernel_cudaERNS_18TensorIteratorBaseEENKUlvE1_clEvENKUlvE1_clEvEUlS5_S5_E_EEEEvS8_RKT_EUliE_EEviT1_)
        /*1574*/ 	.word	0x00000000


	//----- nvinfo : EIATTR_REGCOUNT
	.align		4
.L_963:
        /*1578*/ 	.byte	0x04, 0x2f
        /*157a*/ 	.short	(.L_965 - .L_964)
	.align		4
.L_964:
        /*157c*/ 	.word	index@(_ZN2at6native27unrolled_elementwise_kernelINS0_13BUnaryFunctorIN3c104HalfES4_S4_ZZZNS0_15binary_internal21div_floor_kernel_cudaERNS_18TensorIteratorBaseEENKUlvE1_clEvENKUlvE1_clEvEUlS4_S4_E_EESt5arrayIPcLm2EELi4E23TrivialOffsetCalculatorILi1EjESG_NS0_6memory12LoadWithCastILi1EEENSH_13StoreWithCastILi1EEEEEviT_T0_T2_T3_T4_T5_)
        /*1580*/ 	.word	0x0000001d


	//----- nvinfo : EIATTR_FRAME_SIZE
	.align		4
.L_965:
        /*1584*/ 	.byte	0x04, 0x11
        /*1586*/ 	.short	(.L_967 - .L_966)
	.align		4
.L_966:
        /*1588*/ 	.word	index@(_ZN2at6native27unrolled_elementwise_kernelINS0_13BUnaryFunctorIN3c104HalfES4_S4_ZZZNS0_15binary_internal21div_floor_kernel_cudaERNS_18TensorIteratorBaseEENKUlvE1_clEvENKUlvE1_clEvEUlS4_S4_E_EESt5arrayIPcLm2EELi4E23TrivialOffsetCalculatorILi1EjESG_NS0_6memory12LoadWithCastILi1EEENSH_13StoreWithCastILi1EEEEEviT_T0_T2_T3_T4_T5_)
        /*158c*/ 	.word	0x00000000


	//----- nvinfo : EIATTR_REGCOUNT
	.align		4
.L_967:
        /*1590*/ 	.byte	0x04, 0x2f
        /*1592*/ 	.short	(.L_969 - .L_968)
	.align		4
.L_968:
        /*1594*/ 	.word	index@(_ZN2at6native18elementwise_kernelILi128ELi4EZNS0_15gpu_kernel_implINS0_13BUnaryFunctorIN3c104HalfES5_S5_ZZZNS0_15binary_internal21div_floor_kernel_cudaERNS_18TensorIteratorBaseEENKUlvE1_clEvENKUlvE1_clEvEUlS5_S5_E_EEEEvS8_RKT_EUliE_EEviT1_)
        /*1598*/ 	.word	0x00000018


	//----- nvinfo : EIATTR_FRAME_SIZE
	.align		4
.L_969:
        /*159c*/ 	.byte	0x04, 0x11
        /*159e*/ 	.short	(.L_971 - .L_970)
	.align		4
.L_970:
        /*15a0*/ 	.word	index@(_ZN2at6native18elementwise_kernelILi128ELi4EZNS0_15gpu_kernel_implINS0_13BUnaryFunctorIN3c104HalfES5_S5_ZZZNS0_15binary_internal21div_floor_kernel_cudaERNS_18TensorIteratorBaseEENKUlvE1_clEvENKUlvE1_clEvEUlS5_S5_E_EEEEvS8_RKT_EUliE_EEviT1_)
        /*15a4*/ 	.word	0x00000000


	//----- nvinfo : EIATTR_REGCOUNT
	.align		4
.L_971:
        /*15a8*/ 	.byte	0x04, 0x2f
        /*15aa*/ 	.short	(.L_973 - .L_972)
	.align		4
.L_972:
        /*15ac*/ 	.word	index@(_ZN2at6native29vectorized_elementwise_kernelILi8ENS0_13BinaryFunctorIN3c104HalfES4_S4_ZZZNS0_15binary_internal21div_floor_kernel_cudaERNS_18TensorIteratorBaseEENKUlvE1_clEvENKUlvE1_clEvEUlS4_S4_E_EESt5arrayIPcLm3EEEEviT0_T1_)
        /*15b0*/ 	.word	0x00000020


	//----- nvinfo : EIATTR_FRAME_SIZE
	.align		4
.L_973:
        /*15b4*/ 	.byte	0x04, 0x11
        /*15b6*/ 	.short	(.L_975 - .L_974)
	.align		4
.L_974:
        /*15b8*/ 	.word	index@(_ZN2at6native29vectorized_elementwise_kernelILi8ENS0_13BinaryFunctorIN3c104HalfES4_S4_ZZZNS0_15binary_internal21div_floor_kernel_cudaERNS_18TensorIteratorBaseEENKUlvE1_clEvENKUlvE1_clEvEUlS4_S4_E_EESt5arrayIPcLm3EEEEviT0_T1_)
        /*15bc*/ 	.word	0x00000000


	//----- nvinfo : EIATTR_REGCOUNT
	.align		4
.L_975:
        /*15c0*/ 	.byte	0x04, 0x2f
        /*15c2*/ 	.short	(.L_977 - .L_976)
	.align		4
.L_976:
        /*15c4*/ 	.word	index@(_ZN2at6native29vectorized_elementwise_kernelILi4ENS0_13BinaryFunctorIN3c104HalfES4_S4_ZZZNS0_15binary_internal21div_floor_kernel_cudaERNS_18TensorIteratorBaseEENKUlvE1_clEvENKUlvE1_clEvEUlS4_S4_E_EESt5arrayIPcLm3EEEEviT0_T1_)
        /*15c8*/ 	.word	0x00000020


	//----- nvinfo : EIATTR_FRAME_SIZE
	.align		4
.L_977:
        /*15cc*/ 	.byte	0x04, 0x11
        /*15ce*/ 	.short	(.L_979 - .L_978)
	.align		4
.L_978:
        /*15d0*/ 	.word	index@(_ZN2at6native29vectorized_elementwise_kernelILi4ENS0_13BinaryFunctorIN3c104HalfES4_S4_ZZZNS0_15binary_internal21div_floor_kernel_cudaERNS_18TensorIteratorBaseEENKUlvE1_clEvENKUlvE1_clEvEUlS4_S4_E_EESt5arrayIPcLm3EEEEviT0_T1_)
        /*15d4*/ 	.word	0x00000000


	//----- nvinfo : EIATTR_REGCOUNT
	.align		4
.L_979:
        /*15d8*/ 	.byte	0x04, 0x2f
        /*15da*/ 	.short	(.L_981 - .L_980)
	.align		4
.L_980:
        /*15dc*/ 	.word	index@(_ZN2at6native29vectorized_elementwise_kernelILi2ENS0_13BinaryFunctorIN3c104HalfES4_S4_ZZZNS0_15binary_internal21div_floor_kernel_cudaERNS_18TensorIteratorBaseEENKUlvE1_clEvENKUlvE1_clEvEUlS4_S4_E_EESt5arrayIPcLm3EEEEviT0_T1_)
        /*15e0*/ 	.word	0x00000020


	//----- nvinfo : EIATTR_FRAME_SIZE
	.align		4
.L_981:
        /*15e4*/ 	.byte	0x04, 0x11
        /*15e6*/ 	.short	(.L_983 - .L_982)
	.align		4
.L_982:
        /*15e8*/ 	.word	index@(_ZN2at6native29vectorized_elementwise_kernelILi2ENS0_13BinaryFunctorIN3c104HalfES4_S4_ZZZNS0_15binary_internal21div_floor_kernel_cudaERNS_18TensorIteratorBaseEENKUlvE1_clEvENKUlvE1_clEvEUlS4_S4_E_EESt5arrayIPcLm3EEEEviT0_T1_)
        /*15ec*/ 	.word	0x00000000


	//----- nvinfo : EIATTR_REGCOUNT
	.align		4
.L_983:
        /*15f0*/ 	.byte	0x04, 0x2f
        /*15f2*/ 	.short	(.L_985 - .L_984)
	.align		4
.L_984:
        /*15f4*/ 	.word	index@(_ZN2at6native27unrolled_elementwise_kernelINS0_13BinaryFunctorIN3c104HalfES4_S4_ZZZNS0_15binary_internal21div_floor_kernel_cudaERNS_18TensorIteratorBaseEENKUlvE1_clEvENKUlvE1_clEvEUlS4_S4_E_EESt5arrayIPcLm3EELi4E23TrivialOffsetCalculatorILi2EjESF_ILi1EjENS0_6memory15LoadWithoutCastENSI_16StoreWithoutCastEEEviT_T0_T2_T3_T4_T5_)
        /*15f8*/ 	.word	0x00000020


	//----- nvinfo : EIATTR_FRAME_SIZE
	.align		4
.L_985:
        /*15fc*/ 	.byte	0x04, 0x11
        /*15fe*/ 	.short	(.L_987 - .L_986)
	.align		4
.L_986:
        /*1600*/ 	.word	index@(_ZN2at6native27unrolled_elementwise_kernelINS0_13BinaryFunctorIN3c104HalfES4_S4_ZZZNS0_15binary_internal21div_floor_kernel_cudaERNS_18TensorIteratorBaseEENKUlvE1_clEvENKUlvE1_clEvEUlS4_S4_E_EESt5arrayIPcLm3EELi4E23TrivialOffsetCalculatorILi2EjESF_ILi1EjENS0_6memory15LoadWithoutCastENSI_16StoreWithoutCastEEEviT_T0_T2_T3_T4_T5_)
        /*1604*/ 	.word	0x00000000


	//----- nvinfo : EIATTR_REGCOUNT
	.align		4
.L_987:
        /*1608*/ 	.byte	0x04, 0x2f
        /*160a*/ 	.short	(.L_989 - .L_988)
	.align		4
.L_988:
        /*160c*/ 	.word	index@(_ZN2at6native18elementwise_kernelILi128ELi4EZNS0_22gpu_kernel_impl_nocastINS0_13BinaryFunctorIN3c104HalfES5_S5_ZZZNS0_15binary_internal21div_floor_kernel_cudaERNS_18TensorIteratorBaseEENKUlvE1_clEvENKUlvE1_clEvEUlS5_S5_E_EEEEvS8_RKT_EUliE_EEviT1_)
        /*1610*/ 	.word	0x00000012


	//----- nvinfo : EIATTR_FRAME_SIZE
	.align		4
.L_989:
        /*1614*/ 	.byte	0x04, 0x11
        /*1616*/ 	.short	(.L_991 - .L_990)
	.align		4
.L_990:
        /*1618*/ 	.word	index@(_ZN2at6native18elementwise_kernelILi128ELi4EZNS0_22gpu_kernel_impl_nocastINS0_13BinaryFunctorIN3c104HalfES5_S5_ZZZNS0_15binary_internal21div_floor_kernel_cudaERNS_18TensorIteratorBaseEENKUlvE1_clEvENKUlvE1_clEvEUlS5_S5_E_EEEEvS8_RKT_EUliE_EEviT1_)
        /*161c*/ 	.word	0x00000000


	//----- nvinfo : EIATTR_REGCOUNT
	.align		4
.L_991:
        /*1620*/ 	.byte	0x04, 0x2f
        /*1622*/ 	.short	(.L_993 - .L_992)
	.align		4
.L_992:
        /*1624*/ 	.word	index@(_ZN2at6native27unrolled_elementwise_kernelINS0_13BinaryFunctorIN3c104HalfES4_S4_ZZZNS0_15binary_internal21div_floor_kernel_cudaERNS_18TensorIteratorBaseEENKUlvE1_clEvENKUlvE1_clEvEUlS4_S4_E_EESt5arrayIPcLm3EELi4E23TrivialOffsetCalculatorILi2EjESF_ILi1EjENS0_6memory12LoadWithCastILi2EEENSI_13StoreWithCastILi1EEEEEviT_T0_T2_T3_T4_T5_)
        /*1628*/ 	.word	0x0000001e


	//----- nvinfo : EIATTR_FRAME_SIZE
	.align		4
.L_993:
        /*162c*/ 	.byte	0x04, 0x11
        /*162e*/ 	.short	(.L_995 - .L_994)
	.align		4
.L_994:
        /*1630*/ 	.word	index@(_ZN2at6native27unrolled_elementwise_kernelINS0_13BinaryFunctorIN3c104HalfES4_S4_ZZZNS0_15binary_internal21div_floor_kernel_cudaERNS_18TensorIteratorBaseEENKUlvE1_clEvENKUlvE1_clEvEUlS4_S4_E_EESt5arrayIPcLm3EELi4E23TrivialOffsetCalculatorILi2EjESF_ILi1EjENS0_6memory12LoadWithCastILi2EEENSI_13StoreWithCastILi1EEEEEviT_T0_T2_T3_T4_T5_)
        /*1634*/ 	.word	0x00000000


	//----- nvinfo : EIATTR_REGCOUNT
	.align		4
.L_995:
        /*1638*/ 	.byte	0x04, 0x2f
        /*163a*/ 	.short	(.L_997 - .L_996)
	.align		4
.L_996:
        /*163c*/ 	.word	index@(_ZN2at6native18elementwise_kernelILi128ELi4EZNS0_15gpu_kernel_implINS0_13BinaryFunctorIN3c104HalfES5_S5_ZZZNS0_15binary_internal21div_floor_kernel_cudaERNS_18TensorIteratorBaseEENKUlvE1_clEvENKUlvE1_clEvEUlS5_S5_E_EEEEvS8_RKT_EUliE_EEviT1_)
        /*1640*/ 	.word	0x0000001a


	//----- nvinfo : EIATTR_FRAME_SIZE
	.align		4
.L_997:
        /*1644*/ 	.byte	0x04, 0x11
        /*1646*/ 	.short	(.L_999 - .L_998)
	.align		4
.L_998:
        /*1648*/ 	.word	index@(_ZN2at6native18elementwise_kernelILi128ELi4EZNS0_15gpu_kernel_implINS0_13BinaryFunctorIN3c104HalfES5_S5_ZZZNS0_15binary_internal21div_floor_kernel_cudaERNS_18TensorIteratorBaseEENKUlvE1_clEvENKUlvE1_clEvEUlS5_S5_E_EEEEvS8_RKT_EUliE_EEviT1_)
        /*164c*/ 	.word	0x00000000


	//----- nvinfo : EIATTR_REGCOUNT
	.align		4
.L_999:
        /*1650*/ 	.byte	0x04, 0x2f
        /*1652*/ 	.short	(.L_1001 - .L_1000)
	.align		4
.L_1000:
        /*1654*/ 	.word	index@(_ZN2at6native29vectorized_elementwise_kernelILi8ENS0_13AUnaryFunctorIN3c108BFloat16ES4_S4_ZZZNS0_15binary_internal21div_floor_kernel_cudaERNS_18TensorIteratorBaseEENKUlvE1_clEvENKUlvE2_clEvEUlS4_S4_E_EESt5arrayIPcLm2EEEEviT0_T1_)
        /*1658*/ 	.word	0x00000020


	//----- nvinfo : EIATTR_FRAME_SIZE
	.align		4
.L_1001:
        /*165c*/ 	.byte	0x04, 0x11
        /*165e*/ 	.short	(.L_1003 - .L_1002)
	.align		4
.L_1002:
        /*1660*/ 	.word	index@(_ZN2at6native29vectorized_elementwise_kernelILi8ENS0_13AUnaryFunctorIN3c108BFloat16ES4_S4_ZZZNS0_15binary_internal21div_floor_kernel_cudaERNS_18TensorIteratorBaseEENKUlvE1_clEvENKUlvE2_clEvEUlS4_S4_E_EESt5arrayIPcLm2EEEEviT0_T1_)
        /*1664*/ 	.word	0x00000000


	//----- nvinfo : EIATTR_REGCOUNT
	.align		4
.L_1003:
        /*1668*/ 	.byte	0x04, 0x2f
        /*166a*/ 	.short	(.L_1005 - .L_1004)
	.align		4
.L_1004:
        /*166c*/ 	.word	index@(_ZN2at6native29vectorized_elementwise_kernelILi4ENS0_13AUnaryFunctorIN3c108BFloat16ES4_S4_ZZZNS0_15binary_internal21div_floor_kernel_cudaERNS_18TensorIteratorBaseEENKUlvE1_clEvENKUlvE2_clEvEUlS4_S4_E_EESt5arrayIPcLm2EEEEviT0_T1_)
        /*1670*/ 	.word	0x00000020


	//----- nvinfo : EIATTR_FRAME_SIZE
	.align		4
.L_1005:
        /*1674*/ 	.byte	0x04, 0x11
        /*1676*/ 	.short	(.L_1007 - .L_1006)
	.align		4
.L_1006:
        /*1678*/ 	.word	index@(_ZN2at6native29vectorized_elementwise_kernelILi4ENS0_13AUnaryFunctorIN3c108BFloat16ES4_S4_ZZZNS0_15binary_internal21div_floor_kernel_cudaERNS_18TensorIteratorBaseEENKUlvE1_clEvENKUlvE2_clEvEUlS4_S4_E_EESt5arrayIPcLm2EEEEviT0_T1_)
        /*167c*/ 	.word	0x00000000


	//----- nvinfo : EIATTR_REGCOUNT
	.align		4
.L_1007:
        /*1680*/ 	.byte	0x04, 0x2f
        /*1682*/ 	.short	(.L_1009 - .L_1008)
	.align		4
.L_1008:
        /*1684*/ 	.word	index@(_ZN2at6native29vectorized_elementwise_kernelILi2ENS0_13AUnaryFunctorIN3c108BFloat16ES4_S4_ZZZNS0_15binary_internal21div_floor_kernel_cudaERNS_18TensorIteratorBaseEENKUlvE1_clEvENKUlvE2_clEvEUlS4_S4_E_EESt5arrayIPcLm2EEEEviT0_T1_)
        /*1688*/ 	.word	0x00000020


	//----- nvinfo : EIATTR_FRAME_SIZE
	.align		4
.L_1009:
        /*168c*/ 	.byte	0x04, 0x11
        /*168e*/ 	.short	(.L_1011 - .L_1010)
	.align		4
.L_1010:
        /*1690*/ 	.word	index@(_ZN2at6native29vectorized_elementwise_kernelILi2ENS0_13AUnaryFunctorIN3c108BFloat16ES4_S4_ZZZNS0_15binary_internal21div_floor_kernel_cudaERNS_18TensorIteratorBaseEENKUlvE1_clEvENKUlvE2_clEvEUlS4_S4_E_EESt5arrayIPcLm2EEEEviT0_T1_)
        /*1694*/ 	.word	0x00000000


	//----- nvinfo : EIATTR_REGCOUNT
	.align		4
.L_1011:
        /*1698*/ 	.byte	0x04, 0x2f
        /*169a*/ 	.short	(.L_1013 - .L_1012)
	.align		4
.L_1012:
        /*169c*/ 	.word	index@(_ZN2at6native27unrolled_elementwise_kernelINS0_13AUnaryFunctorIN3c108BFloat16ES4_S4_ZZZNS0_15binary_internal21div_floor_kernel_cudaERNS_18TensorIteratorBaseEENKUlvE1_clEvENKUlvE2_clEvEUlS4_S4_E_EESt5arrayIPcLm2EELi4E23TrivialOffsetCalculatorILi1EjESG_NS0_6memory15LoadWithoutCastENSH_16StoreWithoutCastEEEviT_T0_T2_T3_T4_T5_)
        /*16a0*/ 	.word	0x00000018


	//----- nvinfo : EIATTR_FRAME_SIZE
	.align		4
.L_1013:
        /*16a4*/ 	.byte	0x04, 0x11
        /*16a6*/ 	.short	(.L_1015 - .L_1014)
	.align		4
.L_1014:
        /*16a8*/ 	.word	index@(_ZN2at6native27unrolled_elementwise_kernelINS0_13AUnaryFunctorIN3c108BFloat16ES4_S4_ZZZNS0_15binary_internal21div_floor_kernel_cudaERNS_18TensorIteratorBaseEENKUlvE1_clEvENKUlvE2_clEvEUlS4_S4_E_EESt5arrayIPcLm2EELi4E23TrivialOffsetCalculatorILi1EjESG_NS0_6memory15LoadWithoutCastENSH_16StoreWithoutCastEEEviT_T0_T2_T3_T4_T5_)
        /*16ac*/ 	.word	0x00000000


	//----- nvinfo : EIATTR_REGCOUNT
	.align		4
.L_1015:
        /*16b0*/ 	.byte	0x04, 0x2f
        /*16b2*/ 	.short	(.L_1017 - .L_1016)
	.align		4
.L_1016:
        /*16b4*/ 	.word	index@(_ZN2at6native18elementwise_kernelILi128ELi4EZNS0_22gpu_kernel_impl_nocastINS0_13AUnaryFunctorIN3c108BFloat16ES5_S5_ZZZNS0_15binary_internal21div_floor_kernel_cudaERNS_18TensorIteratorBaseEENKUlvE1_clEvENKUlvE2_clEvEUlS5_S5_E_EEEEvS8_RKT_EUliE_EEviT1_)
        /*16b8*/ 	.word	0x00000012


	//----- nvinfo : EIATTR_FRAME_SIZE
	.align		4
.L_1017:
        /*16bc*/ 	.byte	0x04, 0x11
        /*16be*/ 	.short	(.L_1019 - .L_1018)
	.align		4
.L_1018:
        /*16c0*/ 	.word	index@(_ZN2at6native18elementwise_kernelILi128ELi4EZNS0_22gpu_kernel_impl_nocastINS0_13AUnaryFunctorIN3c108BFloat16ES5_S5_ZZZNS0_15binary_internal21div_floor_kernel_cudaERNS_18TensorIteratorBaseEENKUlvE1_clEvENKUlvE2_clEvEUlS5_S5_E_EEEEvS8_RKT_EUliE_EEviT1_)
        /*16c4*/ 	.word	0x00000000


	//----- nvinfo : EIATTR_REGCOUNT
	.align		4
.L_1019:
        /*16c8*/ 	.byte	0x04, 0x2f
        /*16ca*/ 	.short	(.L_1021 - .L_1020)
	.align		4
.L_1020:
        /*16cc*/ 	.word	index@(_ZN2at6native27unrolled_elementwise_kernelINS0_13AUnaryFunctorIN3c108BFloat16ES4_S4_ZZZNS0_15binary_internal21div_floor_kernel_cudaERNS_18TensorIteratorBaseEENKUlvE1_clEvENKUlvE2_clEvEUlS4_S4_E_EESt5arrayIPcLm2EELi4E23TrivialOffsetCalculatorILi1EjESG_NS0_6memory12LoadWithCastILi1EEENSH_13StoreWithCastILi1EEEEEviT_T0_T2_T3_T4_T5_)
        /*16d0*/ 	.word	0x0000001c


	//----- nvinfo : EIATTR_FRAME_SIZE
	.align		4
.L_1021:
        /*16d4*/ 	.byte	0x04, 0x11
        /*16d6*/ 	.short	(.L_1023 - .L_1022)
	.align		4
.L_1022:
        /*16d8*/ 	.word	index@(_ZN2at6native27unrolled_elementwise_kernelINS0_13AUnaryFunctorIN3c108BFloat16ES4_S4_ZZZNS0_15binary_internal21div_floor_kernel_cudaERNS_18TensorIteratorBaseEENKUlvE1_clEvENKUlvE2_clEvEUlS4_S4_E_EESt5arrayIPcLm2EELi4E23TrivialOffsetCalculatorILi1EjESG_NS0_6memory12LoadWithCastILi1EEENSH_13StoreWithCastILi1EEEEEviT_T0_T2_T3_T4_T5_)
        /*16dc*/ 	.word	0x00000000


	//----- nvinfo : EIATTR_REGCOUNT
	.align		4
.L_1023:
        /*16e0*/ 	.byte	0x04, 0x2f
        /*16e2*/ 	.short	(.L_1025 - .L_1024)
	.align		4
.L_1024:
        /*16e4*/ 	.word	index@(_ZN2at6native18elementwise_kernelILi128ELi4EZNS0_15gpu_kernel_implINS0_13AUnaryFunctorIN3c108BFloat16ES5_S5_ZZZNS0_15binary_internal21div_floor_kernel_cudaERNS_18TensorIteratorBaseEENKUlvE1_clEvENKUlvE2_clEvEUlS5_S5_E_EEEEvS8_RKT_EUliE_EEviT1_)
        /*16e8*/ 	.word	0x00000018


	//----- nvinfo : EIATTR_FRAME_SIZE
	.align		4
.L_1025:
        /*16ec*/ 	.byte	0x04, 0x11
        /*16ee*/ 	.short	(.L_1027 - .L_1026)
	.align		4
.L_1026:
        /*16f0*/ 	.word	index@(_ZN2at6native18elementwise_kernelILi128ELi4EZNS0_15gpu_kernel_implINS0_13AUnaryFunctorIN3c108BFloat16ES5_S5_ZZZNS0_15binary_internal21div_floor_kernel_cudaERNS_18TensorIteratorBaseEENKUlvE1_clEvENKUlvE2_clEvEUlS5_S5_E_EEEEvS8_RKT_EUliE_EEviT1_)
        /*16f4*/ 	.word	0x00000000


	//----- nvinfo : EIATTR_REGCOUNT
	.align		4
.L_1027:
        /*16f8*/ 	.byte	0x04, 0x2f
        /*16fa*/ 	.short	(.L_1029 - .L_1028)
	.align		4
.L_1028:
        /*16fc*/ 	.word	index@(_ZN2at6native29vectorized_elementwise_kernelILi8ENS0_13BUnaryFunctorIN3c108BFloat16ES4_S4_ZZZNS0_15binary_internal21div_floor_kernel_cudaERNS_18TensorIteratorBaseEENKUlvE1_clEvENKUlvE2_clEvEUlS4_S4_E_EESt5arrayIPcLm2EEEEviT0_T1_)
        /*1700*/ 	.word	0x00000020


	//----- nvinfo : EIATTR_FRAME_SIZE
	.align		4
.L_1029:
        /*1704*/ 	.byte	0x04, 0x11
        /*1706*/ 	.short	(.L_1031 - .L_1030)
	.align		4
.L_1030:
        /*1708*/ 	.word	index@(_ZN2at6native29vectorized_elementwise_kernelILi8ENS0_13BUnaryFunctorIN3c108BFloat16ES4_S4_ZZZNS0_15binary_internal21div_floor_kernel_cudaERNS_18TensorIteratorBaseEENKUlvE1_clEvENKUlvE2_clEvEUlS4_S4_E_EESt5arrayIPcLm2EEEEviT0_T1_)
        /*170c*/ 	.word	0x00000000


	//----- nvinfo : EIATTR_REGCOUNT
	.align		4
.L_1031:
        /*1710*/ 	.byte	0x04, 0x2f
        /*1712*/ 	.short	(.L_1033 - .L_1032)
	.align		4
.L_1032:
        /*1714*/ 	.word	index@(_ZN2at6native29vectorized_elementwise_kernelILi4ENS0_13BUnaryFunctorIN3c108BFloat16ES4_S4_ZZZNS0_15binary_internal21div_floor_kernel_cudaERNS_18TensorIteratorBaseEENKUlvE1_clEvENKUlvE2_clEvEUlS4_S4_E_EESt5arrayIPcLm2EEEEviT0_T1_)
        /*1718*/ 	.word	0x00000020


	//----- nvinfo : EIATTR_FRAME_SIZE
	.align		4
.L_1033:
        /*171c*/ 	.byte	0x04, 0x11
        /*171e*/ 	.short	(.L_1035 - .L_1034)
	.align		4
.L_1034:
        /*1720*/ 	.word	index@(_ZN2at6native29vectorized_elementwise_kernelILi4ENS0_13BUnaryFunctorIN3c108BFloat16ES4_S4_ZZZNS0_15binary_internal21div_floor_kernel_cudaERNS_18TensorIteratorBaseEENKUlvE1_clEvENKUlvE2_clEvEUlS4_S4_E_EESt5arrayIPcLm2EEEEviT0_T1_)
        /*1724*/ 	.word	0x00000000


	//----- nvinfo : EIATTR_REGCOUNT
	.align		4
.L_1035:
        /*1728*/ 	.byte	0x04, 0x2f
        /*172a*/ 	.short	(.L_1037 - .L_1036)
	.align		4
.L_1036:
        /*172c*/ 	.word	index@(_ZN2at6native29vectorized_elementwise_kernelILi2ENS0_13BUnaryFunctorIN3c108BFloat16ES4_S4_ZZZNS0_15binary_internal21div_floor_kernel_cudaERNS_18TensorIteratorBaseEENKUlvE1_clEvENKUlvE2_clEvEUlS4_S4_E_EESt5arrayIPcLm2EEEEviT0_T1_)
        /*1730*/ 	.word	0x00000020


	//----- nvinfo : EIATTR_FRAME_SIZE
	.align		4
.L_1037:
        /*1734*/ 	.byte	0x04, 0x11
        /*1736*/ 	.short	(.L_1039 - .L_1038)
	.align		4
.L_1038:
        /*1738*/ 	.word	index@(_ZN2at6native29vectorized_elementwise_kernelILi2ENS0_13BUnaryFunctorIN3c108BFloat16ES4_S4_ZZZNS0_15binary_internal21div_floor_kernel_cudaERNS_18TensorIteratorBaseEENKUlvE1_clEvENKUlvE2_clEvEUlS4_S4_E_EESt5arrayIPcLm2EEEEviT0_T1_)
        /*173c*/ 	.word	0x00000000


	//----- nvinfo : EIATTR_REGCOUNT
	.align		4
.L_1039:
        /*1740*/ 	.byte	0x04, 0x2f
        /*1742*/ 	.short	(.L_1041 - .L_1040)
	.align		4
.L_1040:
        /*1744*/ 	.word	index@(_ZN2at6native27unrolled_elementwise_kernelINS0_13BUnaryFunctorIN3c108BFloat16ES4_S4_ZZZNS0_15binary_internal21div_floor_kernel_cudaERNS_18TensorIteratorBaseEENKUlvE1_clEvENKUlvE2_clEvEUlS4_S4_E_EESt5arrayIPcLm2EELi4E23TrivialOffsetCalculatorILi1EjESG_NS0_6memory15LoadWithoutCastENSH_16StoreWithoutCastEEEviT_T0_T2_T3_T4_T5_)
        /*1748*/ 	.word	0x00000018


	//----- nvinfo : EIATTR_FRAME_SIZE
	.align		4
.L_1041:
        /*174c*/ 	.byte	0x04, 0x11
        /*174e*/ 	.short	(.L_1043 - .L_1042)
	.align		4
.L_1042:
        /*1750*/ 	.word	index@(_ZN2at6native27unrolled_elementwise_kernelINS0_13BUnaryFunctorIN3c108BFloat16ES4_S4_ZZZNS0_15binary_internal21div_floor_kernel_cudaERNS_18TensorIteratorBaseEENKUlvE1_clEvENKUlvE2_clEvEUlS4_S4_E_EESt5arrayIPcLm2EELi4E23TrivialOffsetCalculatorILi1EjESG_NS0_6memory15LoadWithoutCastENSH_16StoreWithoutCastEEEviT_T0_T2_T3_T4_T5_)
        /*1754*/ 	.word	0x00000000


	//----- nvinfo : EIATTR_REGCOUNT
	.align		4
.L_1043:
        /*1758*/ 	.byte	0x04, 0x2f
        /*175a*/ 	.short	(.L_1045 - .L_1044)
	.align		4
.L_1044:
        /*175c*/ 	.word	index@(_ZN2at6native18elementwise_kernelILi128ELi4EZNS0_22gpu_kernel_impl_nocastINS0_13BUnaryFunctorIN3c108BFloat16ES5_S5_ZZZNS0_15binary_internal21div_floor_kernel_cudaERNS_18TensorIteratorBaseEENKUlvE1_clEvENKUlvE2_clEvEUlS5_S5_E_EEEEvS8_RKT_EUliE_EEviT1_)
        /*1760*/ 	.word	0x00000012


	//----- nvinfo : EIATTR_FRAME_SIZE
	.align		4
.L_1045:
        /*1764*/ 	.byte	0x04, 0x11
        /*1766*/ 	.short	(.L_1047 - .L_1046)
	.align		4
.L_1046:
        /*1768*/ 	.word	index@(_ZN2at6native18elementwise_kernelILi128ELi4EZNS0_22gpu_kernel_impl_nocastINS0_13BUnaryFunctorIN3c108BFloat16ES5_S5_ZZZNS0_15binary_internal21div_floor_kernel_cudaERNS_18TensorIteratorBaseEENKUlvE1_clEvENKUlvE2_clEvEUlS5_S5_E_EEEEvS8_RKT_EUliE_EEviT1_)
        /*176c*/ 	.word	0x00000000


	//----- nvinfo : EIATTR_REGCOUNT
	.align		4
.L_1047:
        /*1770*/ 	.byte	0x04, 0x2f
        /*1772*/ 	.short	(.L_1049 - .L_1048)
	.align		4
.L_1048:
        /*1774*/ 	.word	index@(_ZN2at6native27unrolled_elementwise_kernelINS0_13BUnaryFunctorIN3c108BFloat16ES4_S4_ZZZNS0_15binary_internal21div_floor_kernel_cudaERNS_18TensorIteratorBaseEENKUlvE1_clEvENKUlvE2_clEvEUlS4_S4_E_EESt5arrayIPcLm2EELi4E23TrivialOffsetCalculatorILi1EjESG_NS0_6memory12LoadWithCastILi1EEENSH_13StoreWithCastILi1EEEEEviT_T0_T2_T3_T4_T5_)
        /*1778*/ 	.word	0x0000001c


	//----- nvinfo : EIATTR_FRAME_SIZE
	.align		4
.L_1049:
        /*177c*/ 	.byte	0x04, 0x11
        /*177e*/ 	.short	(.L_1051 - .L_1050)
	.align		4
.L_1050:
        /*1780*/ 	.word	index@(_ZN2at6native27unrolled_elementwise_kernelINS0_13BUnaryFunctorIN3c108BFloat16ES4_S4_ZZZNS0_15binary_internal21div_floor_kernel_cudaERNS_18TensorIteratorBaseEENKUlvE1_clEvENKUlvE2_clEvEUlS4_S4_E_EESt5arrayIPcLm2EELi4E23TrivialOffsetCalculatorILi1EjESG_NS0_6memory12LoadWithCastILi1EEENSH_13StoreWithCastILi1EEEEEviT_T0_T2_T3_T4_T5_)
        /*1784*/ 	.word	0x00000000


	//----- nvinfo : EIATTR_REGCOUNT
	.align		4
.L_1051:
        /*1788*/ 	.byte	0x04, 0x2f
        /*178a*/ 	.short	(.L_1053 - .L_1052)
	.align		4
.L_1052:
        /*178c*/ 	.word	index@(_ZN2at6native18elementwise_kernelILi128ELi4EZNS0_15gpu_kernel_implINS0_13BUnaryFunctorIN3c108BFloat16ES5_S5_ZZZNS0_15binary_internal21div_floor_kernel_cudaERNS_18TensorIteratorBaseEENKUlvE1_clEvENKUlvE2_clEvEUlS5_S5_E_EEEEvS8_RKT_EUliE_EEviT1_)
        /*1790*/ 	.word	0x00000018


	//----- nvinfo : EIATTR_FRAME_SIZE
	.align		4
.L_1053:
        /*1794*/ 	.byte	0x04, 0x11
        /*1796*/ 	.short	(.L_1055 - .L_1054)
	.align		4
.L_1054:
        /*1798*/ 	.word	index@(_ZN2at6native18elementwise_kernelILi128ELi4EZNS0_15gpu_kernel_implINS0_13BUnaryFunctorIN3c108BFloat16ES5_S5_ZZZNS0_15binary_internal21div_floor_kernel_cudaERNS_18TensorIteratorBaseEENKUlvE1_clEvENKUlvE2_clEvEUlS5_S5_E_EEEEvS8_RKT_EUliE_EEviT1_)
        /*179c*/ 	.word	0x00000000


	//----- nvinfo : EIATTR_REGCOUNT
	.align		4
.L_1055:
        /*17a0*/ 	.byte	0x04, 0x2f
        /*17a2*/ 	.short	(.L_1057 - .L_1056)
	.align		4
.L_1056:
        /*17a4*/ 	.word	index@(_ZN2at6native29vectorized_elementwise_kernelILi8ENS0_13BinaryFunctorIN3c108BFloat16ES4_S4_ZZZNS0_15binary_internal21div_floor_kernel_cudaERNS_18TensorIteratorBaseEENKUlvE1_clEvENKUlvE2_clEvEUlS4_S4_E_EESt5arrayIPcLm3EEEEviT0_T1_)
        /*17a8*/ 	.word	0x00000020


	//----- nvinfo : EIATTR_FRAME_SIZE
	.align		4
.L_1057:
        /*17ac*/ 	.byte	0x04, 0x11
        /*17ae*/ 	.short	(.L_1059 - .L_1058)
	.align		4
.L_1058:
        /*17b0*/ 	.word	index@(_ZN2at6native29vectorized_elementwise_kernelILi8ENS0_13BinaryFunctorIN3c108BFloat16ES4_S4_ZZZNS0_15binary_internal21div_floor_kernel_cudaERNS_18TensorIteratorBaseEENKUlvE1_clEvENKUlvE2_clEvEUlS4_S4_E_EESt5arrayIPcLm3EEEEviT0_T1_)
        /*17b4*/ 	.word	0x00000000


	//----- nvinfo : EIATTR_REGCOUNT
	.align		4
.L_1059:
        /*17b8*/ 	.byte	0x04, 0x2f
        /*17ba*/ 	.short	(.L_1061 - .L_1060)
	.align		4
.L_1060:
        /*17bc*/ 	.word	index@(_ZN2at6native29vectorized_elementwise_kernelILi4ENS0_13BinaryFunctorIN3c108BFloat16ES4_S4_ZZZNS0_15binary_internal21div_floor_kernel_cudaERNS_18TensorIteratorBaseEENKUlvE1_clEvENKUlvE2_clEvEUlS4_S4_E_EESt5arrayIPcLm3EEEEviT0_T1_)
        /*17c0*/ 	.word	0x00000020


	//----- nvinfo : EIATTR_FRAME_SIZE
	.align		4
.L_1061:
        /*17c4*/ 	.byte	0x04, 0x11
        /*17c6*/ 	.short	(.L_1063 - .L_1062)
	.align		4
.L_1062:
        /*17c8*/ 	.word	index@(_ZN2at6native29vectorized_elementwise_kernelILi4ENS0_13BinaryFunctorIN3c108BFloat16ES4_S4_ZZZNS0_15binary_internal21div_floor_kernel_cudaERNS_18TensorIteratorBaseEENKUlvE1_clEvENKUlvE2_clEvEUlS4_S4_E_EESt5arrayIPcLm3EEEEviT0_T1_)
        /*17cc*/ 	.word	0x00000000


	//----- nvinfo : EIATTR_REGCOUNT
	.align		4
.L_1063:
        /*17d0*/ 	.byte	0x04, 0x2f
        /*17d2*/ 	.short	(.L_1065 - .L_1064)
	.align		4
.L_1064:
        /*17d4*/ 	.word	index@(_ZN2at6native29vectorized_elementwise_kernelILi2ENS0_13BinaryFunctorIN3c108BFloat16ES4_S4_ZZZNS0_15binary_internal21div_floor_kernel_cudaERNS_18TensorIteratorBaseEENKUlvE1_clEvENKUlvE2_clEvEUlS4_S4_E_EESt5arrayIPcLm3EEEEviT0_T1_)
        /*17d8*/ 	.word	0x00000020


	//----- nvinfo : EIATTR_FRAME_SIZE
	.align		4
.L_1065:
        /*17dc*/ 	.byte	0x04, 0x11
        /*17de*/ 	.short	(.L_1067 - .L_1066)
	.align		4
.L_1066:
        /*17e0*/ 	.word	index@(_ZN2at6native29vectorized_elementwise_kernelILi2ENS0_13BinaryFunctorIN3c108BFloat16ES4_S4_ZZZNS0_15binary_internal21div_floor_kernel_cudaERNS_18TensorIteratorBaseEENKUlvE1_clEvENKUlvE2_clEvEUlS4_S4_E_EESt5arrayIPcLm3EEEEviT0_T1_)
        /*17e4*/ 	.word	0x00000000


	//----- nvinfo : EIATTR_REGCOUNT
	.align		4
.L_1067:
        /*17e8*/ 	.byte	0x04, 0x2f
        /*17ea*/ 	.short	(.L_1069 - .L_1068)
	.align		4
.L_1068:
        /*17ec*/ 	.word	index@(_ZN2at6native27unrolled_elementwise_kernelINS0_13BinaryFunctorIN3c108BFloat16ES4_S4_ZZZNS0_15binary_internal21div_floor_kernel_cudaERNS_18TensorIteratorBaseEENKUlvE1_clEvENKUlvE2_clEvEUlS4_S4_E_EESt5arrayIPcLm3EELi4E23TrivialOffsetCalculatorILi2EjESF_ILi1EjENS0_6memory15LoadWithoutCastENSI_16StoreWithoutCastEEEviT_T0_T2_T3_T4_T5_)
        /*17f0*/ 	.word	0x00000020


	//----- nvinfo : EIATTR_FRAME_SIZE
	.align		4
.L_1069:
        /*17f4*/ 	.byte	0x04, 0x11
        /*17f6*/ 	.short	(.L_1071 - .L_1070)
	.align		4
.L_1070:
        /*17f8*/ 	.word	index@(_ZN2at6native27unrolled_elementwise_kernelINS0_13BinaryFunctorIN3c108BFloat16ES4_S4_ZZZNS0_15binary_internal21div_floor_kernel_cudaERNS_18TensorIteratorBaseEENKUlvE1_clEvENKUlvE2_clEvEUlS4_S4_E_EESt5arrayIPcLm3EELi4E23TrivialOffsetCalculatorILi2EjESF_ILi1EjENS0_6memory15LoadWithoutCastENSI_16StoreWithoutCastEEEviT_T0_T2_T3_T4_T5_)
        /*17fc*/ 	.word	0x00000000


	//----- nvinfo : EIATTR_REGCOUNT
	.align		4
.L_1071:
        /*1800*/ 	.byte	0x04, 0x2f
        /*1802*/ 	.short	(.L_1073 - .L_1072)
	.align		4
.L_1072:
        /*1804*/ 	.word	index@(_ZN2at6native18elementwise_kernelILi128ELi4EZNS0_22gpu_kernel_impl_nocastINS0_13BinaryFunctorIN3c108BFloat16ES5_S5_ZZZNS0_15binary_internal21div_floor_kernel_cudaERNS_18TensorIteratorBaseEENKUlvE1_clEvENKUlvE2_clEvEUlS5_S5_E_EEEEvS8_RKT_EUliE_EEviT1_)
        /*1808*/ 	.word	0x00000012


	//----- nvinfo : EIATTR_FRAME_SIZE
	.align		4
.L_1073:
        /*180c*/ 	.byte	0x04, 0x11
        /*180e*/ 	.short	(.L_1075 - .L_1074)
	.align		4
.L_1074:
        /*1810*/ 	.word	index@(_ZN2at6native18elementwise_kernelILi128ELi4EZNS0_22gpu_kernel_impl_nocastINS0_13BinaryFunctorIN3c108BFloat16ES5_S5_ZZZNS0_15binary_internal21div_floor_kernel_cudaERNS_18TensorIteratorBaseEENKUlvE1_clEvENKUlvE2_clEvEUlS5_S5_E_EEEEvS8_RKT_EUliE_EEviT1_)
        /*1814*/ 	.word	0x00000000


	//----- nvinfo : EIATTR_REGCOUNT
	.align		4
.L_1075:
        /*1818*/ 	.byte	0x04, 0x2f
        /*181a*/ 	.short	(.L_1077 - .L_1076)
	.align		4
.L_1076:
        /*181c*/ 	.word	index@(_ZN2at6native27unrolled_elementwise_kernelINS0_13BinaryFunctorIN3c108BFloat16ES4_S4_ZZZNS0_15binary_internal21div_floor_kernel_cudaERNS_18TensorIteratorBaseEENKUlvE1_clEvENKUlvE2_clEvEUlS4_S4_E_EESt5arrayIPcLm3EELi4E23TrivialOffsetCalculatorILi2EjESF_ILi1EjENS0_6memory12LoadWithCastILi2EEENSI_13StoreWithCastILi1EEEEEviT_T0_T2_T3_T4_T5_)
        /*1820*/ 	.word	0x0000001e


	//----- nvinfo : EIATTR_FRAME_SIZE
	.align		4
.L_1077:
        /*1824*/ 	.byte	0x04, 0x11
        /*1826*/ 	.short	(.L_1079 - .L_1078)
	.align		4
.L_1078:
        /*1828*/ 	.word	index@(_ZN2at6native27unrolled_elementwise_kernelINS0_13BinaryFunctorIN3c108BFloat16ES4_S4_ZZZNS0_15binary_internal21div_floor_kernel_cudaERNS_18TensorIteratorBaseEENKUlvE1_clEvENKUlvE2_clEvEUlS4_S4_E_EESt5arrayIPcLm3EELi4E23TrivialOffsetCalculatorILi2EjESF_ILi1EjENS0_6memory12LoadWithCastILi2EEENSI_13StoreWithCastILi1EEEEEviT_T0_T2_T3_T4_T5_)
        /*182c*/ 	.word	0x00000000


	//----- nvinfo : EIATTR_REGCOUNT
	.align		4
.L_1079:
        /*1830*/ 	.byte	0x04, 0x2f
        /*1832*/ 	.short	(.L_1081 - .L_1080)
	.align		4
.L_1080:
        /*1834*/ 	.word	index@(_ZN2at6native18elementwise_kernelILi128ELi4EZNS0_15gpu_kernel_implINS0_13BinaryFunctorIN3c108BFloat16ES5_S5_ZZZNS0_15binary_internal21div_floor_kernel_cudaERNS_18TensorIteratorBaseEENKUlvE1_clEvENKUlvE2_clEvEUlS5_S5_E_EEEEvS8_RKT_EUliE_EEviT1_)
        /*1838*/ 	.word	0x0000001a


	//----- nvinfo : EIATTR_FRAME_SIZE
	.align		4
.L_1081:
        /*183c*/ 	.byte	0x04, 0x11
        /*183e*/ 	.short	(.L_1083 - .L_1082)
	.align		4
.L_1082:
        /*1840*/ 	.word	index@(_ZN2at6native18elementwise_kernelILi128ELi4EZNS0_15gpu_kernel_implINS0_13BinaryFunctorIN3c108BFloat16ES5_S5_ZZZNS0_15binary_internal21div_floor_kernel_cudaERNS_18TensorIteratorBaseEENKUlvE1_clEvENKUlvE2_clEvEUlS5_S5_E_EEEEvS8_RKT_EUliE_EEviT1_)
        /*1844*/ 	.word	0x00000000


	//----- nvinfo : EIATTR_MIN_STACK_SIZE
	.align		4
.L_1083:
        /*1848*/ 	.byte	0x04, 0x12
        /*184a*/ 	.short	(.L_1085 - .L_1084)
	.align		4
.L_1084:
        /*184c*/ 	.word	index@(_ZN2at6native18elementwise_kernelILi128ELi4EZNS0_15gpu_kernel_implINS0_13BinaryFunctorIN3c108BFloat16ES5_S5_ZZZNS0_15binary_internal21div_floor_kernel_cudaERNS_18TensorIteratorBaseEENKUlvE1_clEvENKUlvE2_clEvEUlS5_S5_E_EEEEvS8_RKT_EUliE_EEviT1_)
        /*1850*/ 	.word	0x00000000


	//----- nvinfo : EIATTR_MIN_STACK_SIZE
	.align		4
.L_1085:
        /*1854*/ 	.byte	0x04, 0x12
        /*1856*/ 	.short	(.L_1087 - .L_1086)
	.align		4
.L_1086:
        /*1858*/ 	.word	index@(_ZN2at6native27unrolled_elementwise_kernelINS0_13BinaryFunctorIN3c108BFloat16ES4_S4_ZZZNS0_15binary_internal21div_floor_kernel_cudaERNS_18TensorIteratorBaseEENKUlvE1_clEvENKUlvE2_clEvEUlS4_S4_E_EESt5arrayIPcLm3EELi4E23TrivialOffsetCalculatorILi2EjESF_ILi1EjENS0_6memory12LoadWithCastILi2EEENSI_13StoreWithCastILi1EEEEEviT_T0_T2_T3_T4_T5_)
        /*185c*/ 	.word	0x00000000


	//----- nvinfo : EIATTR_MIN_STACK_SIZE
	.align		4
.L_1087:
        /*1860*/ 	.byte	0x04, 0x12
        /*1862*/ 	.short	(.L_1089 - .L_1088)
	.align		4
.L_1088:
        /*1864*/ 	.word	index@(_ZN2at6native18elementwise_kernelILi128ELi4EZNS0_22gpu_kernel_impl_nocastINS0_13BinaryFunctorIN3c108BFloat16ES5_S5_ZZZNS0_15binary_internal21div_floor_kernel_cudaERNS_18TensorIteratorBaseEENKUlvE1_clEvENKUlvE2_clEvEUlS5_S5_E_EEEEvS8_RKT_EUliE_EEviT1_)
        /*1868*/ 	.word	0x00000000


	//----- nvinfo : EIATTR_MIN_STACK_SIZE
	.align		4
.L_1089:
        /*186c*/ 	.byte	0x04, 0x12
        /*186e*/ 	.short	(.L_1091 - .L_1090)
	.align		4
.L_1090:
        /*1870*/ 	.word	index@(_ZN2at6native27unrolled_elementwise_kernelINS0_13BinaryFunctorIN3c108BFloat16ES4_S4_ZZZNS0_15binary_internal21div_floor_kernel_cudaERNS_18TensorIteratorBaseEENKUlvE1_clEvENKUlvE2_clEvEUlS4_S4_E_EESt5arrayIPcLm3EELi4E23TrivialOffsetCalculatorILi2EjESF_ILi1EjENS0_6memory15LoadWithoutCastENSI_16StoreWithoutCastEEEviT_T0_T2_T3_T4_T5_)
        /*1874*/ 	.word	0x00000000


	//----- nvinfo : EIATTR_MIN_STACK_SIZE
	.align		4
.L_1091:
        /*1878*/ 	.byte	0x04, 0x12
        /*187a*/ 	.short	(.L_1093 - .L_1092)
	.align		4
.L_1092:
        /*187c*/ 	.word	index@(_ZN2at6native29vectorized_elementwise_kernelILi2ENS0_13BinaryFunctorIN3c108BFloat16ES4_S4_ZZZNS0_15binary_internal21div_floor_kernel_cudaERNS_18TensorIteratorBaseEENKUlvE1_clEvENKUlvE2_clEvEUlS4_S4_E_EESt5arrayIPcLm3EEEEviT0_T1_)
        /*1880*/ 	.word	0x00000000


	//----- nvinfo : EIATTR_MIN_STACK_SIZE
	.align		4
.L_1093:
        /*1884*/ 	.byte	0x04, 0x12
        /*1886*/ 	.short	(.L_1095 - .L_1094)
	.align		4
.L_1094:
        /*1888*/ 	.word	index@(_ZN2at6native29vectorized_elementwise_kernelILi4ENS0_13BinaryFunctorIN3c108BFloat16ES4_S4_ZZZNS0_15binary_internal21div_floor_kernel_cudaERNS_18TensorIteratorBaseEENKUlvE1_clEvENKUlvE2_clEvEUlS4_S4_E_EESt5arrayIPcLm3EEEEviT0_T1_)
        /*188c*/ 	.word	0x00000000


	//----- nvinfo : EIATTR_MIN_STACK_SIZE
	.align		4
.L_1095:
        /*1890*/ 	.byte	0x04, 0x12
        /*1892*/ 	.short	(.L_1097 - .L_1096)
	.align		4
.L_1096:
        /*1894*/ 	.word	index@(_ZN2at6native29vectorized_elementwise_kernelILi8ENS0_13BinaryFunctorIN3c108BFloat16ES4_S4_ZZZNS0_15binary_internal21div_floor_kernel_cudaERNS_18TensorIteratorBaseEENKUlvE1_clEvENKUlvE2_clEvEUlS4_S4_E_EESt5arrayIPcLm3EEEEviT0_T1_)
        /*1898*/ 	.word	0x00000000


	//----- nvinfo : EIATTR_MIN_STACK_SIZE
	.align		4
.L_1097:
        /*189c*/ 	.byte	0x04, 0x12
        /*189e*/ 	.short	(.L_1099 - .L_1098)
	.align		4
.L_1098:
        /*18a0*/ 	.word	index@(_ZN2at6native18elementwise_kernelILi128ELi4EZNS0_15gpu_kernel_implINS0_13BUnaryFunctorIN3c108BFloat16ES5_S5_ZZZNS0_15binary_internal21div_floor_kernel_cudaERNS_18TensorIteratorBaseEENKUlvE1_clEvENKUlvE2_clEvEUlS5_S5_E_EEEEvS8_RKT_EUliE_EEviT1_)
        /*18a4*/ 	.word	0x00000000


	//----- nvinfo : EIATTR_MIN_STACK_SIZE
	.align		4
.L_1099:
        /*18a8*/ 	.byte	0x04, 0x12
        /*18aa*/ 	.short	(.L_1101 - .L_1100)
	.align		4
.L_1100:
        /*18ac*/ 	.word	index@(_ZN2at6native27unrolled_elementwise_kernelINS0_13BUnaryFunctorIN3c108BFloat16ES4_S4_ZZZNS0_15binary_internal21div_floor_kernel_cudaERNS_18TensorIteratorBaseEENKUlvE1_clEvENKUlvE2_clEvEUlS4_S4_E_EESt5arrayIPcLm2EELi4E23TrivialOffsetCalculatorILi1EjESG_NS0_6memory12LoadWithCastILi1EEENSH_13StoreWithCastILi1EEEEEviT_T0_T2_T3_T4_T5_)
        /*18b0*/ 	.word	0x00000000


	//----- nvinfo : EIATTR_MIN_STACK_SIZE
	.align		4
.L_1101:
        /*18b4*/ 	.byte	0x04, 0x12
        /*18b6*/ 	.short	(.L_1103 - .L_1102)
	.align		4
.L_1102:
        /*18b8*/ 	.word	index@(_ZN2at6native18elementwise_kernelILi128ELi4EZNS0_22gpu_kernel_impl_nocastINS0_13BUnaryFunctorIN3c108BFloat16ES5_S5_ZZZNS0_15binary_internal21div_floor_kernel_cudaERNS_18TensorIteratorBaseEENKUlvE1_clEvENKUlvE2_clEvEUlS5_S5_E_EEEEvS8_RKT_EUliE_EEviT1_)
        /*18bc*/ 	.word	0x00000000


	//----- nvinfo : EIATTR_MIN_STACK_SIZE
	.align		4
.L_1103:
        /*18c0*/ 	.byte	0x04, 0x12
        /*18c2*/ 	.short	(.L_1105 - .L_1104)
	.align		4
.L_1104:
        /*18c4*/ 	.word	index@(_ZN2at6native27unrolled_elementwise_kernelINS0_13BUnaryFunctorIN3c108BFloat16ES4_S4_ZZZNS0_15binary_internal21div_floor_kernel_cudaERNS_18TensorIteratorBaseEENKUlvE1_clEvENKUlvE2_clEvEUlS4_S4_E_EESt5arrayIPcLm2EELi4E23TrivialOffsetCalculatorILi1EjESG_NS0_6memory15LoadWithoutCastENSH_16StoreWithoutCastEEEviT_T0_T2_T3_T4_T5_)
        /*18c8*/ 	.word	0x00000000


	//----- nvinfo : EIATTR_MIN_STACK_SIZE
	.align		4
.L_1105:
        /*18cc*/ 	.byte	0x04, 0x12
        /*18ce*/ 	.short	(.L_1107 - .L_1106)
	.align		4
.L_1106:
        /*18d0*/ 	.word	index@(_ZN2at6native29vectorized_elementwise_kernelILi2ENS0_13BUnaryFunctorIN3c108BFloat16ES4_S4_ZZZNS0_15binary_internal21div_floor_kernel_cudaERNS_18TensorIteratorBaseEENKUlvE1_clEvENKUlvE2_clEvEUlS4_S4_E_EESt5arrayIPcLm2EEEEviT0_T1_)
        /*18d4*/ 	.word	0x00000000


	//----- nvinfo : EIATTR_MIN_STACK_SIZE
	.align		4
.L_1107:
        /*18d8*/ 	.byte	0x04, 0x12
        /*18da*/ 	.short	(.L_1109 - .L_1108)
	.align		4
.L_1108:
        /*18dc*/ 	.word	index@(_ZN2at6native29vectorized_elementwise_kernelILi4ENS0_13BUnaryFunctorIN3c108BFloat16ES4_S4_ZZZNS0_15binary_internal21div_floor_kernel_cudaERNS_18TensorIteratorBaseEENKUlvE1_clEvENKUlvE2_clEvEUlS4_S4_E_EESt5arrayIPcLm2EEEEviT0_T1_)
        /*18e0*/ 	.word	0x00000000


	//----- nvinfo : EIATTR_MIN_STACK_SIZE
	.align		4
.L_1109:
        /*18e4*/ 	.byte	0x04, 0x12
        /*18e6*/ 	.short	(.L_1111 - .L_1110)
	.align		4
.L_1110:
        /*18e8*/ 	.word	index@(_ZN2at6native29vectorized_elementwise_kernelILi8ENS0_13BUnaryFunctorIN3c108BFloat16ES4_S4_ZZZNS0_15binary_internal21div_floor_kernel_cudaERNS_18TensorIteratorBaseEENKUlvE1_clEvENKUlvE2_clEvEUlS4_S4_E_EESt5arrayIPcLm2EEEEviT0_T1_)
        /*18ec*/ 	.word	0x00000000


	//----- nvinfo : EIATTR_MIN_STACK_SIZE
	.align		4
.L_1111:
        /*18f0*/ 	.byte	0x04, 0x12
        /*18f2*/ 	.short	(.L_1113 - .L_1112)
	.align		4
.L_1112:
        /*18f4*/ 	.word	index@(_ZN2at6native18elementwise_kernelILi128ELi4EZNS0_15gpu_kernel_implINS0_13AUnaryFunctorIN3c108BFloat16ES5_S5_ZZZNS0_15binary_internal21div_floor_kernel_cudaERNS_18TensorIteratorBaseEENKUlvE1_clEvENKUlvE2_clEvEUlS5_S5_E_EEEEvS8_RKT_EUliE_EEviT1_)
        /*18f8*/ 	.word	0x00000000


	//----- nvinfo : EIATTR_MIN_STACK_SIZE
	.align		4
.L_1113:
        /*18fc*/ 	.byte	0x04, 0x12
        /*18fe*/ 	.short	(.L_1115 - .L_1114)
	.align		4
.L_1114:
        /*1900*/ 	.word	index@(_ZN2at6native27unrolled_elementwise_kernelINS0_13AUnaryFunctorIN3c108BFloat16ES4_S4_ZZZNS0_15binary_internal21div_floor_kernel_cudaERNS_18TensorIteratorBaseEENKUlvE1_clEvENKUlvE2_clEvEUlS4_S4_E_EESt5arrayIPcLm2EELi4E23TrivialOffsetCalculatorILi1EjESG_NS0_6memory12LoadWithCastILi1EEENSH_13StoreWithCastILi1EEEEEviT_T0_T2_T3_T4_T5_)
        /*1904*/ 	.word	0x00000000


	//----- nvinfo : EIATTR_MIN_STACK_SIZE
	.align		4
.L_1115:
        /*1908*/ 	.byte	0x04, 0x12
        /*190a*/ 	.short	(.L_1117 - .L_1116)
	.align		4
.L_1116:
        /*190c*/ 	.word	index@(_ZN2at6native18elementwise_kernelILi128ELi4EZNS0_22gpu_kernel_impl_nocastINS0_13AUnaryFunctorIN3c108BFloat16ES5_S5_ZZZNS0_15binary_internal21div_floor_kernel_cudaERNS_18TensorIteratorBaseEENKUlvE1_clEvENKUlvE2_clEvEUlS5_S5_E_EEEEvS8_RKT_EUliE_EEviT1_)
        /*1910*/ 	.word	0x00000000


	//----- nvinfo : EIATTR_MIN_STACK_SIZE
	.align		4
.L_1117:
        /*1914*/ 	.byte	0x04, 0x12
        /*1916*/ 	.short	(.L_1119 - .L_1118)
	.align		4
.L_1118:
        /*1918*/ 	.word	index@(_ZN2at6native27unrolled_elementwise_kernelINS0_13AUnaryFunctorIN3c108BFloat16ES4_S4_ZZZNS0_15binary_internal21div_floor_kernel_cudaERNS_18TensorIteratorBaseEENKUlvE1_clEvENKUlvE2_clEvEUlS4_S4_E_EESt5arrayIPcLm2EELi4E23TrivialOffsetCalculatorILi1EjESG_NS0_6memory15LoadWithoutCastENSH_16StoreWithoutCastEEEviT_T0_T2_T3_T4_T5_)
        /*191c*/ 	.word	0x00000000


	//----- nvinfo : EIATTR_MIN_STACK_SIZE
	.align		4
.L_1119:
        /*1920*/ 	.byte	0x04, 0x12
        /*1922*/ 	.short	(.L_1121 - .L_1120)
	.align		4
.L_1120:
        /*1924*/ 	.word	index@(_ZN2at6native29vectorized_elementwise_kernelILi2ENS0_13AUnaryFunctorIN3c108BFloat16ES4_S4_ZZZNS0_15binary_internal21div_floor_kernel_cudaERNS_18TensorIteratorBaseEENKUlvE1_clEvENKUlvE2_clEvEUlS4_S4_E_EESt5arrayIPcLm2EEEEviT0_T1_)
        /*1928*/ 	.word	0x00000000


	//----- nvinfo : EIATTR_MIN_STACK_SIZE
	.align		4
.L_1121:
        /*192c*/ 	.byte	0x04, 0x12
        /*192e*/ 	.short	(.L_1123 - .L_1122)
	.align		4
.L_1122:
        /*1930*/ 	.word	index@(_ZN2at6native29vectorized_elementwise_kernelILi4ENS0_13AUnaryFunctorIN3c108BFloat16ES4_S4_ZZZNS0_15binary_internal21div_floor_kernel_cudaERNS_18TensorIteratorBaseEENKUlvE1_clEvENKUlvE2_clEvEUlS4_S4_E_EESt5arrayIPcLm2EEEEviT0_T1_)
        /*1934*/ 	.word	0x00000000


	//----- nvinfo : EIATTR_MIN_STACK_SIZE
	.align		4
.L_1123:
        /*1938*/ 	.byte	0x04, 0x12
        /*193a*/ 	.short	(.L_1125 - .L_1124)
	.align		4
.L_1124:
        /*193c*/ 	.word	index@(_ZN2at6native29vectorized_elementwise_kernelILi8ENS0_13AUnaryFunctorIN3c108BFloat16ES4_S4_ZZZNS0_15binary_internal21div_floor_kernel_cudaERNS_18TensorIteratorBaseEENKUlvE1_clEvENKUlvE2_clEvEUlS4_S4_E_EESt5arrayIPcLm2EEEEviT0_T1_)
        /*1940*/ 	.word	0x00000000


	//----- nvinfo : EIATTR_MIN_STACK_SIZE
	.align		4
.L_1125:
        /*1944*/ 	.byte	0x04, 0x12
        /*1946*/ 	.short	(.L_1127 - .L_1126)
	.align		4
.L_1126:
        /*1948*/ 	.word	index@(_ZN2at6native18elementwise_kernelILi128ELi4EZNS0_15gpu_kernel_implINS0_13BinaryFunctorIN3c104HalfES5_S5_ZZZNS0_15binary_internal21div_floor_kernel_cudaERNS_18TensorIteratorBaseEENKUlvE1_clEvENKUlvE1_clEvEUlS5_S5_E_EEEEvS8_RKT_EUliE_EEviT1_)
        /*194c*/ 	.word	0x00000000


	//----- nvinfo : EIATTR_MIN_STACK_SIZE
	.align		4
.L_1127:
        /*1950*/ 	.byte	0x04, 0x12
        /*1952*/ 	.short	(.L_1129 - .L_1128)
	.align		4
.L_1128:
        /*1954*/ 	.word	index@(_ZN2at6native27unrolled_elementwise_kernelINS0_13BinaryFunctorIN3c104HalfES4_S4_ZZZNS0_15binary_internal21div_floor_kernel_cudaERNS_18TensorIteratorBaseEENKUlvE1_clEvENKUlvE1_clEvEUlS4_S4_E_EESt5arrayIPcLm3EELi4E23TrivialOffsetCalculatorILi2EjESF_ILi1EjENS0_6memory12LoadWithCastILi2EEENSI_13StoreWithCastILi1EEEEEviT_T0_T2_T3_T4_T5_)
        /*1958*/ 	.word	0x00000000


	//----- nvinfo : EIATTR_MIN_STACK_SIZE
	.align		4
.L_1129:
        /*195c*/ 	.byte	0x04, 0x12
        /*195e*/ 	.short	(.L_1131 - .L_1130)
	.align		4
.L_1130:
        /*1960*/ 	.word	index@(_ZN2at6native18elementwise_kernelILi128ELi4EZNS0_22gpu_kernel_impl_nocastINS0_13BinaryFunctorIN3c104HalfES5_S5_ZZZNS0_15binary_internal21div_floor_kernel_cudaERNS_18TensorIteratorBaseEENKUlvE1_clEvENKUlvE1_clEvEUlS5_S5_E_EEEEvS8_RKT_EUliE_EEviT1_)
        /*1964*/ 	.word	0x00000000


	//----- nvinfo : EIATTR_MIN_STACK_SIZE
	.align		4
.L_1131:
        /*1968*/ 	.byte	0x04, 0x12
        /*196a*/ 	.short	(.L_1133 - .L_1132)
	.align		4
.L_1132:
        /*196c*/ 	.word	index@(_ZN2at6native27unrolled_elementwise_kernelINS0_13BinaryFunctorIN3c104HalfES4_S4_ZZZNS0_15binary_internal21div_floor_kernel_cudaERNS_18TensorIteratorBaseEENKUlvE1_clEvENKUlvE1_clEvEUlS4_S4_E_EESt5arrayIPcLm3EELi4E23TrivialOffsetCalculatorILi2EjESF_ILi1EjENS0_6memory15LoadWithoutCastENSI_16StoreWithoutCastEEEviT_T0_T2_T3_T4_T5_)
        /*1970*/ 	.word	0x00000000


	//----- nvinfo : EIATTR_MIN_STACK_SIZE
	.align		4
.L_1133:
        /*1974*/ 	.byte	0x04, 0x12
        /*1976*/ 	.short	(.L_1135 - .L_1134)
	.align		4
.L_1134:
        /*1978*/ 	.word	index@(_ZN2at6native29vectorized_elementwise_kernelILi2ENS0_13BinaryFunctorIN3c104HalfES4_S4_ZZZNS0_15binary_internal21div_floor_kernel_cudaERNS_18TensorIteratorBaseEENKUlvE1_clEvENKUlvE1_clEvEUlS4_S4_E_EESt5arrayIPcLm3EEEEviT0_T1_)
        /*197c*/ 	.word	0x00000000


	//----- nvinfo : EIATTR_MIN_STACK_SIZE
	.align		4
.L_1135:
        /*1980*/ 	.byte	0x04, 0x12
        /*1982*/ 	.short	(.L_1137 - .L_1136)
	.align		4
.L_1136:
        /*1984*/ 	.word	index@(_ZN2at6native29vectorized_elementwise_kernelILi4ENS0_13BinaryFunctorIN3c104HalfES4_S4_ZZZNS0_15binary_internal21div_floor_kernel_cudaERNS_18TensorIteratorBaseEENKUlvE1_clEvENKUlvE1_clEvEUlS4_S4_E_EESt5arrayIPcLm3EEEEviT0_T1_)
        /*1988*/ 	.word	0x00000000


	//----- nvinfo : EIATTR_MIN_STACK_SIZE
	.align		4
.L_1137:
        /*198c*/ 	.byte	0x04, 0x12
        /*198e*/ 	.short	(.L_1139 - .L_1138)
	.align		4
.L_1138:
        /*1990*/ 	.word	index@(_ZN2at6native29vectorized_elementwise_kernelILi8ENS0_13BinaryFunctorIN3c104HalfES4_S4_ZZZNS0_15binary_internal21div_floor_kernel_cudaERNS_18TensorIteratorBaseEENKUlvE1_clEvENKUlvE1_clEvEUlS4_S4_E_EESt5arrayIPcLm3EEEEviT0_T1_)
        /*1994*/ 	.word	0x00000000


	//----- nvinfo : EIATTR_MIN_STACK_SIZE
	.align		4
.L_1139:
        /*1998*/ 	.byte	0x04, 0x12
        /*199a*/ 	.short	(.L_1141 - .L_1140)
	.align		4
.L_1140:
        /*199c*/ 	.word	index@(_ZN2at6native18elementwise_kernelILi128ELi4EZNS0_15gpu_kernel_implINS0_13BUnaryFunctorIN3c104HalfES5_S5_ZZZNS0_15binary_internal21div_floor_kernel_cudaERNS_18TensorIteratorBaseEENKUlvE1_clEvENKUlvE1_clEvEUlS5_S5_E_EEEEvS8_RKT_EUliE_EEviT1_)
        /*19a0*/ 	.word	0x00000000


	//----- nvinfo : EIATTR_MIN_STACK_SIZE
	.align		4
.L_1141:
        /*19a4*/ 	.byte	0x04, 0x12
        /*19a6*/ 	.short	(.L_1143 - .L_1142)
	.align		4
.L_1142:
        /*19a8*/ 	.word	index@(_ZN2at6native27unrolled_elementwise_kernelINS0_13BUnaryFunctorIN3c104HalfES4_S4_ZZZNS0_15binary_internal21div_floor_kernel_cudaERNS_18TensorIteratorBaseEENKUlvE1_clEvENKUlvE1_clEvEUlS4_S4_E_EESt5arrayIPcLm2EELi4E23TrivialOffsetCalculatorILi1EjESG_NS0_6memory12LoadWithCastILi1EEENSH_13StoreWithCastILi1EEEEEviT_T0_T2_T3_T4_T5_)
        /*19ac*/ 	.word	0x00000000


	//----- nvinfo : EIATTR_MIN_STACK_SIZE
	.align		4
.L_1143:
        /*19b0*/ 	.byte	0x04, 0x12
        /*19b2*/ 	.short	(.L_1145 - .L_1144)
	.align		4
.L_1144:
        /*19b4*/ 	.word	index@(_ZN2at6native18elementwise_kernelILi128ELi4EZNS0_22gpu_kernel_impl_nocastINS0_13BUnaryFunctorIN3c104HalfES5_S5_ZZZNS0_15binary_internal21div_floor_kernel_cudaERNS_18TensorIteratorBaseEENKUlvE1_clEvENKUlvE1_clEvEUlS5_S5_E_EEEEvS8_RKT_EUliE_EEviT1_)
        /*19b8*/ 	.word	0x00000000


	//----- nvinfo : EIATTR_MIN_STACK_SIZE
	.align		4
.L_1145:
        /*19bc*/ 	.byte	0x04, 0x12
        /*19be*/ 	.short	(.L_1147 - .L_1146)
	.align		4
.L_1146:
        /*19c0*/ 	.word	index@(_ZN2at6native27unrolled_elementwise_kernelINS0_13BUnaryFunctorIN3c104HalfES4_S4_ZZZNS0_15binary_internal21div_floor_kernel_cudaERNS_18TensorIteratorBaseEENKUlvE1_clEvENKUlvE1_clEvEUlS4_S4_E_EESt5arrayIPcLm2EELi4E23TrivialOffsetCalculatorILi1EjESG_NS0_6memory15LoadWithoutCastENSH_16StoreWithoutCastEEEviT_T0_T2_T3_T4_T5_)
        /*19c4*/ 	.word	0x00000000


	//----- nvinfo : EIATTR_MIN_STACK_SIZE
	.align		4
.L_1147:
        /*19c8*/ 	.byte	0x04, 0x12
        /*19ca*/ 	.short	(.L_1149 - .L_1148)
	.align		4
.L_1148:
        /*19cc*/ 	.word	index@(_ZN2at6native29vectorized_elementwise_kernelILi2ENS0_13BUnaryFunctorIN3c104HalfES4_S4_ZZZNS0_15binary_internal21div_floor_kernel_cudaERNS_18TensorIteratorBaseEENKUlvE1_clEvENKUlvE1_clEvEUlS4_S4_E_EESt5arrayIPcLm2EEEEviT0_T1_)
        /*19d0*/ 	.word	0x00000000


	//----- nvinfo : EIATTR_MIN_STACK_SIZE
	.align		4
.L_1149:
        /*19d4*/ 	.byte	0x04, 0x12
        /*19d6*/ 	.short	(.L_1151 - .L_1150)
	.align		4
.L_1150:
        /*19d8*/ 	.word	index@(_ZN2at6native29vectorized_elementwise_kernelILi4ENS0_13BUnaryFunctorIN3c104HalfES4_S4_ZZZNS0_15binary_internal21div_floor_kernel_cudaERNS_18TensorIteratorBaseEENKUlvE1_clEvENKUlvE1_clEvEUlS4_S4_E_EESt5arrayIPcLm2EEEEviT0_T1_)
        /*19dc*/ 	.word	0x00000000


	//----- nvinfo : EIATTR_MIN_STACK_SIZE
	.align		4
.L_1151:
        /*19e0*/ 	.byte	0x04, 0x12
        /*19e2*/ 	.short	(.L_1153 - .L_1152)
	.align		4
.L_1152:
        /*19e4*/ 	.word	index@(_ZN2at6native29vectorized_elementwise_kernelILi8ENS0_13BUnaryFunctorIN3c104HalfES4_S4_ZZZNS0_15binary_internal21div_floor_kernel_cudaERNS_18TensorIteratorBaseEENKUlvE1_clEvENKUlvE1_clEvEUlS4_S4_E_EESt5arrayIPcLm2EEEEviT0_T1_)
        /*19e8*/ 	.word	0x00000000


	//----- nvinfo : EIATTR_MIN_STACK_SIZE
	.align		4
.L_1153:
        /*19ec*/ 	.byte	0x04, 0x12
        /*19ee*/ 	.short	(.L_1155 - .L_1154)
	.align		4
.L_1154:
        /*19f0*/ 	.word	index@(_ZN2at6native18elementwise_kernelILi128ELi4EZNS0_15gpu_kernel_implINS0_13AUnaryFunctorIN3c104HalfES5_S5_ZZZNS0_15binary_internal21div_floor_kernel_cudaERNS_18TensorIteratorBaseEENKUlvE1_clEvENKUlvE1_clEvEUlS5_S5_E_EEEEvS8_RKT_EUliE_EEviT1_)
        /*19f4*/ 	.word	0x00000000


	//----- nvinfo : EIATTR_MIN_STACK_SIZE
	.align		4
.L_1155:
        /*19f8*/ 	.byte	0x04, 0x12
        /*19fa*/ 	.short	(.L_1157 - .L_1156)
	.align		4
.L_1156:
        /*19fc*/ 	.word	index@(_ZN2at6native27unrolled_elementwise_kernelINS0_13AUnaryFunctorIN3c104HalfES4_S4_ZZZNS0_15binary_internal21div_floor_kernel_cudaERNS_18TensorIteratorBaseEENKUlvE1_clEvENKUlvE1_clEvEUlS4_S4_E_EESt5arrayIPcLm2EELi4E23TrivialOffsetCalculatorILi1EjESG_NS0_6memory12LoadWithCastILi1EEENSH_13StoreWithCastILi1EEEEEviT_T0_T2_T3_T4_T5_)
        /*1a00*/ 	.word	0x00000000


	//----- nvinfo : EIATTR_MIN_STACK_SIZE
	.align		4
.L_1157:
        /*1a04*/ 	.byte	0x04, 0x12
        /*1a06*/ 	.short	(.L_1159 - .L_1158)
	.align		4
.L_1158:
        /*1a08*/ 	.word	index@(_ZN2at6native18elementwise_kernelILi128ELi4EZNS0_22gpu_kernel_impl_nocastINS0_13AUnaryFunctorIN3c104HalfES5_S5_ZZZNS0_15binary_internal21div_floor_kernel_cudaERNS_18TensorIteratorBaseEENKUlvE1_clEvENKUlvE1_clEvEUlS5_S5_E_EEEEvS8_RKT_EUliE_EEviT1_)
        /*1a0c*/ 	.word	0x00000000


	//----- nvinfo : EIATTR_MIN_STACK_SIZE
	.align		4
.L_1159:
        /*1a10*/ 	.byte	0x04, 0x12
        /*1a12*/ 	.short	(.L_1161 - .L_1160)
	.align		4
.L_1160:
        /*1a14*/ 	.word	index@(_ZN2at6native27unrolled_elementwise_kernelINS0_13AUnaryFunctorIN3c104HalfES4_S4_ZZZNS0_15binary_internal21div_floor_kernel_cudaERNS_18TensorIteratorBaseEENKUlvE1_clEvENKUlvE1_clEvEUlS4_S4_E_EESt5arrayIPcLm2EELi4E23TrivialOffsetCalculatorILi1EjESG_NS0_6memory15LoadWithoutCastENSH_16StoreWithoutCastEEEviT_T0_T2_T3_T4_T5_)
        /*1a18*/ 	.word	0x00000000


	//----- nvinfo : EIATTR_MIN_STACK_SIZE
	.align		4
.L_1161:
        /*1a1c*/ 	.byte	0x04, 0x12
        /*1a1e*/ 	.short	(.L_1163 - .L_1162)
	.align		4
.L_1162:
        /*1a20*/ 	.word	index@(_ZN2at6native29vectorized_elementwise_kernelILi2ENS0_13AUnaryFunctorIN3c104HalfES4_S4_ZZZNS0_15binary_internal21div_floor_kernel_cudaERNS_18TensorIteratorBaseEENKUlvE1_clEvENKUlvE1_clEvEUlS4_S4_E_EESt5arrayIPcLm2EEEEviT0_T1_)
        /*1a24*/ 	.word	0x00000000


	//----- nvinfo : EIATTR_MIN_STACK_SIZE
	.align		4
.L_1163:
        /*1a28*/ 	.byte	0x04, 0x12
        /*1a2a*/ 	.short	(.L_1165 - .L_1164)
	.align		4
.L_1164:
        /*1a2c*/ 	.word	index@(_ZN2at6native29vectorized_elementwise_kernelILi4ENS0_13AUnaryFunctorIN3c104HalfES4_S4_ZZZNS0_15binary_internal21div_floor_kernel_cudaERNS_18TensorIteratorBaseEENKUlvE1_clEvENKUlvE1_clEvEUlS4_S4_E_EESt5arrayIPcLm2EEEEviT0_T1_)
        /*1a30*/ 	.word	0x00000000


	//----- nvinfo : EIATTR_MIN_STACK_SIZE
	.align		4
.L_1165:
        /*1a34*/ 	.byte	0x04, 0x12
        /*1a36*/ 	.short	(.L_1167 - .L_1166)
	.align		4
.L_1166:
        /*1a38*/ 	.word	index@(_ZN2at6native29vectorized_elementwise_kernelILi8ENS0_13AUnaryFunctorIN3c104HalfES4_S4_ZZZNS0_15binary_internal21div_floor_kernel_cudaERNS_18TensorIteratorBaseEENKUlvE1_clEvENKUlvE1_clEvEUlS4_S4_E_EESt5arrayIPcLm2EEEEviT0_T1_)
        /*1a3c*/ 	.word	0x00000000


	//----- nvinfo : EIATTR_MIN_STACK_SIZE
	.align		4
.L_1167:
        /*1a40*/ 	.byte	0x04, 0x12
        /*1a42*/ 	.short	(.L_1169 - .L_1168)
	.align		4
.L_1168:
        /*1a44*/ 	.word	index@(_ZN2at6native18elementwise_kernelILi128ELi4EZNS0_15gpu_kernel_implINS0_13BinaryFunctorIfffZZZNS0_15binary_internal21div_floor_kernel_cudaERNS_18TensorIteratorBaseEENKUlvE1_clEvENKUlvE0_clEvEUlffE_EEEEvS6_RKT_EUliE_EEviT1_)
        /*1a48*/ 	.word	0x00000000


	//----- nvinfo : EIATTR_MIN_STACK_SIZE
	.align		4
.L_1169:
        /*1a4c*/ 	.byte	0x04, 0x12
        /*1a4e*/ 	.short	(.L_1171 - .L_1170)
	.align		4
.L_1170:
        /*1a50*/ 	.word	index@(_ZN2at6native27unrolled_elementwise_kernelINS0_13BinaryFunctorIfffZZZNS0_15binary_internal21div_floor_kernel_cudaERNS_18TensorIteratorBaseEENKUlvE1_clEvENKUlvE0_clEvEUlffE_EESt5arrayIPcLm3EELi4E23TrivialOffsetCalculatorILi2EjESD_ILi1EjENS0_6memory12LoadWithCastILi2EEENSG_13StoreWithCastILi1EEEEEviT_T0_T2_T3_T4_T5_)
        /*1a54*/ 	.word	0x00000000


	//----- nvinfo : EIATTR_MIN_STACK_SIZE
	.align		4
.L_1171:
        /*1a58*/ 	.byte	0x04, 0x12
        /*1a5a*/ 	.short	(.L_1173 - .L_1172)
	.align		4
.L_1172:
        /*1a5c*/ 	.word	index@(_ZN2at6native18elementwise_kernelILi128ELi2EZNS0_22gpu_kernel_impl_nocastINS0_13BinaryFunctorIfffZZZNS0_15binary_internal21div_floor_kernel_cudaERNS_18TensorIteratorBaseEENKUlvE1_clEvENKUlvE0_clEvEUlffE_EEEEvS6_RKT_EUliE_EEviT1_)
        /*1a60*/ 	.word	0x00000000


	//----- nvinfo : EIATTR_MIN_STACK_SIZE
	.align		4
.L_1173:
        /*1a64*/ 	.byte	0x04, 0x12
        /*1a66*/ 	.short	(.L_1175 - .L_1174)
	.align		4
.L_1174:
        /*1a68*/ 	.word	index@(_ZN2at6native27unrolled_elementwise_kernelINS0_13BinaryFunctorIfffZZZNS0_15binary_internal21div_floor_kernel_cudaERNS_18TensorIteratorBaseEENKUlvE1_clEvENKUlvE0_clEvEUlffE_EESt5arrayIPcLm3EELi4E23TrivialOffsetCalculatorILi2EjESD_ILi1EjENS0_6memory15LoadWithoutCastENSG_16StoreWithoutCastEEEviT_T0_T2_T3_T4_T5_)
        /*1a6c*/ 	.word	0x00000000


	//----- nvinfo : EIATTR_MIN_STACK_SIZE
	.align		4
.L_1175:
        /*1a70*/ 	.byte	0x04, 0x12
        /*1a72*/ 	.short	(.L_1177 - .L_1176)
	.align		4
.L_1176:
        /*1a74*/ 	.word	index@(_ZN2at6native29vectorized_elementwise_kernelILi2ENS0_13BinaryFunctorIfffZZZNS0_15binary_internal21div_floor_kernel_cudaERNS_18TensorIteratorBaseEENKUlvE1_clEvENKUlvE0_clEvEUlffE_EESt5arrayIPcLm3EEEEviT0_T1_)
        /*1a78*/ 	.word	0x00000000


	//----- nvinfo : EIATTR_MIN_STACK_SIZE
	.align		4
.L_1177:
        /*1a7c*/ 	.byte	0x04, 0x12
        /*1a7e*/ 	.short	(.L_1179 - .L_1178)
	.align		4
.L_1178:
        /*1a80*/ 	.word	index@(_ZN2at6native29vectorized_elementwise_kernelILi4ENS0_13BinaryFunctorIfffZZZNS0_15binary_internal21div_floor_kernel_cudaERNS_18TensorIteratorBaseEENKUlvE1_clEvENKUlvE0_clEvEUlffE_EESt5arrayIPcLm3EEEEviT0_T1_)
        /*1a84*/ 	.word	0x00000000


	//----- nvinfo : EIATTR_MIN_STACK_SIZE
	.align		4
.L_1179:
        /*1a88*/ 	.byte	0x04, 0x12
        /*1a8a*/ 	.short	(.L_1181 - .L_1180)
	.align		4
.L_1180:
        /*1a8c*/ 	.word	index@(_ZN2at6native29vectorized_elementwise_kernelILi8ENS0_13BinaryFunctorIfffZZZNS0_15binary_internal21div_floor_kernel_cudaERNS_18TensorIteratorBaseEENKUlvE1_clEvENKUlvE0_clEvEUlffE_EESt5arrayIPcLm3EEEEviT0_T1_)
        /*1a90*/ 	.word	0x00000000


	//----- nvinfo : EIATTR_MIN_STACK_SIZE
	.align		4
.L_1181:
        /*1a94*/ 	.byte	0x04, 0x12
        /*1a96*/ 	.short	(.L_1183 - .L_1182)
	.align		4
.L_1182:
        /*1a98*/ 	.word	index@(_ZN2at6native18elementwise_kernelILi128ELi4EZNS0_15gpu_kernel_implINS0_13BUnaryFunctorIfffZZZNS0_15binary_internal21div_floor_kernel_cudaERNS_18TensorIteratorBaseEENKUlvE1_clEvENKUlvE0_clEvEUlffE_EEEEvS6_RKT_EUliE_EEviT1_)
        /*1a9c*/ 	.word	0x00000000


	//----- nvinfo : EIATTR_MIN_STACK_SIZE
	.align		4
.L_1183:
        /*1aa0*/ 	.byte	0x04, 0x12
        /*1aa2*/ 	.short	(.L_1185 - .L_1184)
	.align		4
.L_1184:
        /*1aa4*/ 	.word	index@(_ZN2at6native27unrolled_elementwise_kernelINS0_13BUnaryFunctorIfffZZZNS0_15binary_internal21div_floor_kernel_cudaERNS_18TensorIteratorBaseEENKUlvE1_clEvENKUlvE0_clEvEUlffE_EESt5arrayIPcLm2EELi4E23TrivialOffsetCalculatorILi1EjESE_NS0_6memory12LoadWithCastILi1EEENSF_13StoreWithCastILi1EEEEEviT_T0_T2_T3_T4_T5_)
        /*1aa8*/ 	.word	0x00000000


	//----- nvinfo : EIATTR_MIN_STACK_SIZE
	.align		4
.L_1185:
        /*1aac*/ 	.byte	0x04, 0x12
        /*1aae*/ 	.short	(.L_1187 - .L_1186)
	.align		4
.L_1186:
        /*1ab0*/ 	.word	index@(_ZN2at6native18elementwise_kernelILi128ELi2EZNS0_22gpu_kernel_impl_nocastINS0_13BUnaryFunctorIfffZZZNS0_15binary_internal21div_floor_kernel_cudaERNS_18TensorIteratorBaseEENKUlvE1_clEvENKUlvE0_clEvEUlffE_EEEEvS6_RKT_EUliE_EEviT1_)
        /*1ab4*/ 	.word	0x00000000


	//----- nvinfo : EIATTR_MIN_STACK_SIZE
	.align		4
.L_1187:
        /*1ab8*/ 	.byte	0x04, 0x12
        /*1aba*/ 	.short	(.L_1189 - .L_1188)
	.align		4
.L_1188:
        /*1abc*/ 	.word	index@(_ZN2at6native27unrolled_elementwise_kernelINS0_13BUnaryFunctorIfffZZZNS0_15binary_internal21div_floor_kernel_cudaERNS_18TensorIteratorBaseEENKUlvE1_clEvENKUlvE0_clEvEUlffE_EESt5arrayIPcLm2EELi4E23TrivialOffsetCalculatorILi1EjESE_NS0_6memory15LoadWithoutCastENSF_16StoreWithoutCastEEEviT_T0_T2_T3_T4_T5_)
        /*1ac0*/ 	.word	0x00000000


	//----- nvinfo : EIATTR_MIN_STACK_SIZE
	.align		4
.L_1189:
        /*1ac4*/ 	.byte	0x04, 0x12
        /*1ac6*/ 	.short	(.L_1191 - .L_1190)
	.align		4
.L_1190:
        /*1ac8*/ 	.word	index@(_ZN2at6native29vectorized_elementwise_kernelILi2ENS0_13BUnaryFunctorIfffZZZNS0_15binary_internal21div_floor_kernel_cudaERNS_18TensorIteratorBaseEENKUlvE1_clEvENKUlvE0_clEvEUlffE_EESt5arrayIPcLm2EEEEviT0_T1_)
        /*1acc*/ 	.word	0x00000000


	//----- nvinfo : EIATTR_MIN_STACK_SIZE
	.align		4
.L_1191:
        /*1ad0*/ 	.byte	0x04, 0x12
        /*1ad2*/ 	.short	(.L_1193 - .L_1192)
	.align		4
.L_1192:
        /*1ad4*/ 	.word	index@(_ZN2at6native29vectorized_elementwise_kernelILi4ENS0_13BUnaryFunctorIfffZZZNS0_15binary_internal21div_floor_kernel_cudaERNS_18TensorIteratorBaseEENKUlvE1_clEvENKUlvE0_clEvEUlffE_EESt5arrayIPcLm2EEEEviT0_T1_)
        /*1ad8*/ 	.word	0x00000000


	//----- nvinfo : EIATTR_MIN_STACK_SIZE
	.align		4
.L_1193:
        /*1adc*/ 	.byte	0x04, 0x12
        /*1ade*/ 	.short	(.L_1195 - .L_1194)
	.align		4
.L_1194:
        /*1ae0*/ 	.word	index@(_ZN2at6native29vectorized_elementwise_kernelILi8ENS0_13BUnaryFunctorIfffZZZNS0_15binary_internal21div_floor_kernel_cudaERNS_18TensorIteratorBaseEENKUlvE1_clEvENKUlvE0_clEvEUlffE_EESt5arrayIPcLm2EEEEviT0_T1_)
        /*1ae4*/ 	.word	0x00000000


	//----- nvinfo : EIATTR_MIN_STACK_SIZE
	.align		4
.L_1195:
        /*1ae8*/ 	.byte	0x04, 0x12
        /*1aea*/ 	.short	(.L_1197 - .L_1196)
	.align		4
.L_1196:
        /*1aec*/ 	.word	index@(_ZN2at6native18elementwise_kernelILi128ELi4EZNS0_15gpu_kernel_implINS0_13AUnaryFunctorIfffZZZNS0_15binary_internal21div_floor_kernel_cudaERNS_18TensorIteratorBaseEENKUlvE1_clEvENKUlvE0_clEvEUlffE_EEEEvS6_RKT_EUliE_EEviT1_)
        /*1af0*/ 	.word	0x00000000


	//----- nvinfo : EIATTR_MIN_STACK_SIZE
	.align		4
.L_1197:
        /*1af4*/ 	.byte	0x04, 0x12
        /*1af6*/ 	.short	(.L_1199 - .L_1198)
	.align		4
.L_1198:
        /*1af8*/ 	.word	index@(_ZN2at6native27unrolled_elementwise_kernelINS0_13AUnaryFunctorIfffZZZNS0_15binary_internal21div_floor_kernel_cudaERNS_18TensorIteratorBaseEENKUlvE1_clEvENKUlvE0_clEvEUlffE_EESt5arrayIPcLm2EELi4E23TrivialOffsetCalculatorILi1EjESE_NS0_6memory12LoadWithCastILi1EEENSF_13StoreWithCastILi1EEEEEviT_T0_T2_T3_T4_T5_)
        /*1afc*/ 	.word	0x00000000


	//----- nvinfo : EIATTR_MIN_STACK_SIZE
	.align		4
.L_1199:
        /*1b00*/ 	.byte	0x04, 0x12
        /*1b02*/ 	.short	(.L_1201 - .L_1200)
	.align		4
.L_1200:
        /*1b04*/ 	.word	index@(_ZN2at6native18elementwise_kernelILi128ELi2EZNS0_22gpu_kernel_impl_nocastINS0_13AUnaryFunctorIfffZZZNS0_15binary_internal21div_floor_kernel_cudaERNS_18TensorIteratorBaseEENKUlvE1_clEvENKUlvE0_clEvEUlffE_EEEEvS6_RKT_EUliE_EEviT1_)
        /*1b08*/ 	.word	0x00000000


	//----- nvinfo : EIATTR_MIN_STACK_SIZE
	.align		4
.L_1201:
        /*1b0c*/ 	.byte	0x04, 0x12
        /*1b0e*/ 	.short	(.L_1203 - .L_1202)
	.align		4
.L_1202:
        /*1b10*/ 	.word	index@(_ZN2at6native27unrolled_elementwise_kernelINS0_13AUnaryFunctorIfffZZZNS0_15binary_internal21div_floor_kernel_cudaERNS_18TensorIteratorBaseEENKUlvE1_clEvENKUlvE0_clEvEUlffE_EESt5arrayIPcLm2EELi4E23TrivialOffsetCalculatorILi1EjESE_NS0_6memory15LoadWithoutCastENSF_16StoreWithoutCastEEEviT_T0_T2_T3_T4_T5_)
        /*1b14*/ 	.word	0x00000000


	//----- nvinfo : EIATTR_MIN_STACK_SIZE
	.align		4
.L_1203:
        /*1b18*/ 	.byte	0x04, 0x12
        /*1b1a*/ 	.short	(.L_1205 - .L_1204)
	.align		4
.L_1204:
        /*1b1c*/ 	.word	index@(_ZN2at6native29vectorized_elementwise_kernelILi2ENS0_13AUnaryFunctorIfffZZZNS0_15binary_internal21div_floor_kernel_cudaERNS_18TensorIteratorBaseEENKUlvE1_clEvENKUlvE0_clEvEUlffE_EESt5arrayIPcLm2EEEEviT0_T1_)
        /*1b20*/ 	.word	0x00000000


	//----- nvinfo : EIATTR_MIN_STACK_SIZE
	.align		4
.L_1205:
        /*1b24*/ 	.byte	0x04, 0x12
        /*1b26*/ 	.short	(.L_1207 - .L_1206)
	.align		4
.L_1206:
        /*1b28*/ 	.word	index@(_ZN2at6native29vectorized_elementwise_kernelILi4ENS0_13AUnaryFunctorIfffZZZNS0_15binary_internal21div_floor_kernel_cudaERNS_18TensorIteratorBaseEENKUlvE1_clEvENKUlvE0_clEvEUlffE_EESt5arrayIPcLm2EEEEviT0_T1_)
        /*1b2c*/ 	.word	0x00000000


	//----- nvinfo : EIATTR_MIN_STACK_SIZE
	.align		4
.L_1207:
        /*1b30*/ 	.byte	0x04, 0x12
        /*1b32*/ 	.short	(.L_1209 - .L_1208)
	.align		4
.L_1208:
        /*1b34*/ 	.word	index@(_ZN2at6native29vectorized_elementwise_kernelILi8ENS0_13AUnaryFunctorIfffZZZNS0_15binary_internal21div_floor_kernel_cudaERNS_18TensorIteratorBaseEENKUlvE1_clEvENKUlvE0_clEvEUlffE_EESt5arrayIPcLm2EEEEviT0_T1_)
        /*1b38*/ 	.word	0x00000000


	//----- nvinfo : EIATTR_MIN_STACK_SIZE
	.align		4
.L_1209:
        /*1b3c*/ 	.byte	0x04, 0x12
        /*1b3e*/ 	.short	(.L_1211 - .L_1210)
	.align		4
.L_1210:
        /*1b40*/ 	.word	index@(_ZN2at6native18elementwise_kernelILi128ELi4EZNS0_15gpu_kernel_implINS0_13BinaryFunctorIdddZZZNS0_15binary_internal21div_floor_kernel_cudaERNS_18TensorIteratorBaseEENKUlvE1_clEvENKUlvE_clEvEUlddE_EEEEvS6_RKT_EUliE_EEviT1_)
        /*1b44*/ 	.word	0x00000000


	//----- nvinfo : EIATTR_MIN_STACK_SIZE
	.align		4
.L_1211:
        /*1b48*/ 	.byte	0x04, 0x12
        /*1b4a*/ 	.short	(.L_1213 - .L_1212)
	.align		4
.L_1212:
        /*1b4c*/ 	.word	index@(_ZN2at6native27unrolled_elementwise_kernelINS0_13BinaryFunctorIdddZZZNS0_15binary_internal21div_floor_kernel_cudaERNS_18TensorIteratorBaseEENKUlvE1_clEvENKUlvE_clEvEUlddE_EESt5arrayIPcLm3EELi4E23TrivialOffsetCalculatorILi2EjESD_ILi1EjENS0_6memory12LoadWithCastILi2EEENSG_13StoreWithCastILi1EEEEEviT_T0_T2_T3_T4_T5_)
        /*1b50*/ 	.word	0x00000018


	//----- nvinfo : EIATTR_MIN_STACK_SIZE
	.align		4
.L_1213:
        /*1b54*/ 	.byte	0x04, 0x12
        /*1b56*/ 	.short	(.L_1215 - .L_1214)
	.align		4
.L_1214:
        /*1b58*/ 	.word	index@(_ZN2at6native18elementwise_kernelILi128ELi2EZNS0_22gpu_kernel_impl_nocastINS0_13BinaryFunctorIdddZZZNS0_15binary_internal21div_floor_kernel_cudaERNS_18TensorIteratorBaseEENKUlvE1_clEvENKUlvE_clEvEUlddE_EEEEvS6_RKT_EUliE_EEviT1_)
        /*1b5c*/ 	.word	0x00000000


	//----- nvinfo : EIATTR_MIN_STACK_SIZE
	.align		4
.L_1215:
        /*1b60*/ 	.byte	0x04, 0x12
        /*1b62*/ 	.short	(.L_1217 - .L_1216)
	.align		4
.L_1216:
        /*1b64*/ 	.word	index@(_ZN2at6native27unrolled_elementwise_kernelINS0_13BinaryFunctorIdddZZZNS0_15binary_internal21div_floor_kernel_cudaERNS_18TensorIteratorBaseEENKUlvE1_clEvENKUlvE_clEvEUlddE_EESt5arrayIPcLm3EELi4E23TrivialOffsetCalculatorILi2EjESD_ILi1EjENS0_6memory15LoadWithoutCastENSG_16StoreWithoutCastEEEviT_T0_T2_T3_T4_T5_)
        /*1b68*/ 	.word	0x00000000


	//----- nvinfo : EIATTR_MIN_STACK_SIZE
	.align		4
.L_1217:
        /*1b6c*/ 	.byte	0x04, 0x12
        /*1b6e*/ 	.short	(.L_1219 - .L_1218)
	.align		4
.L_1218:
        /*1b70*/ 	.word	index@(_ZN2at6native29vectorized_elementwise_kernelILi2ENS0_13BinaryFunctorIdddZZZNS0_15binary_internal21div_floor_kernel_cudaERNS_18TensorIteratorBaseEENKUlvE1_clEvENKUlvE_clEvEUlddE_EESt5arrayIPcLm3EEEEviT0_T1_)
        /*1b74*/ 	.word	0x00000000


	//----- nvinfo : EIATTR_MIN_STACK_SIZE
	.align		4
.L_1219:
        /*1b78*/ 	.byte	0x04, 0x12
        /*1b7a*/ 	.short	(.L_1221 - .L_1220)
	.align		4
.L_1220:
        /*1b7c*/ 	.word	index@(_ZN2at6native29vectorized_elementwise_kernelILi4ENS0_13BinaryFunctorIdddZZZNS0_15binary_internal21div_floor_kernel_cudaERNS_18TensorIteratorBaseEENKUlvE1_clEvENKUlvE_clEvEUlddE_EESt5arrayIPcLm3EEEEviT0_T1_)
        /*1b80*/ 	.word	0x00000000


	//----- nvinfo : EIATTR_MIN_STACK_SIZE
	.align		4
.L_1221:
        /*1b84*/ 	.byte	0x04, 0x12
        /*1b86*/ 	.short	(.L_1223 - .L_1222)
	.align		4
.L_1222:
        /*1b88*/ 	.word	index@(_ZN2at6native29vectorized_elementwise_kernelILi8ENS0_13BinaryFunctorIdddZZZNS0_15binary_internal21div_floor_kernel_cudaERNS_18TensorIteratorBaseEENKUlvE1_clEvENKUlvE_clEvEUlddE_EESt5arrayIPcLm3EEEEviT0_T1_)
        /*1b8c*/ 	.word	0x00000000


	//----- nvinfo : EIATTR_MIN_STACK_SIZE
	.align		4
.L_1223:
        /*1b90*/ 	.byte	0x04, 0x12
        /*1b92*/ 	.short	(.L_1225 - .L_1224)
	.align		4
.L_1224:
        /*1b94*/ 	.word	index@(_ZN2at6native18elementwise_kernelILi128ELi4EZNS0_15gpu_kernel_implINS0_13BUnaryFunctorIdddZZZNS0_15binary_internal21div_floor_kernel_cudaERNS_18TensorIteratorBaseEENKUlvE1_clEvENKUlvE_clEvEUlddE_EEEEvS6_RKT_EUliE_EEviT1_)
        /*1b98*/ 	.word	0x00000000


	//----- nvinfo : EIATTR_MIN_STACK_SIZE
	.align		4
.L_1225:
        /*1b9c*/ 	.byte	0x04, 0x12
        /*1b9e*/ 	.short	(.L_1227 - .L_1226)
	.align		4
.L_1226:
        /*1ba0*/ 	.word	index@(_ZN2at6native27unrolled_elementwise_kernelINS0_13BUnaryFunctorIdddZZZNS0_15binary_internal21div_floor_kernel_cudaERNS_18TensorIteratorBaseEENKUlvE1_clEvENKUlvE_clEvEUlddE_EESt5arrayIPcLm2EELi4E23TrivialOffsetCalculatorILi1EjESE_NS0_6memory12LoadWithCastILi1EEENSF_13StoreWithCastILi1EEEEEviT_T0_T2_T3_T4_T5_)
        /*1ba4*/ 	.word	0x00000000


	//----- nvinfo : EIATTR_MIN_STACK_SIZE
	.align		4
.L_1227:
        /*1ba8*/ 	.byte	0x04, 0x12
        /*1baa*/ 	.short	(.L_1229 - .L_1228)
	.align		4
.L_1228:
        /*1bac*/ 	.word	index@(_ZN2at6native18elementwise_kernelILi128ELi2EZNS0_22gpu_kernel_impl_nocastINS0_13BUnaryFunctorIdddZZZNS0_15binary_internal21div_floor_kernel_cudaERNS_18TensorIteratorBaseEENKUlvE1_clEvENKUlvE_clEvEUlddE_EEEEvS6_RKT_EUliE_EEviT1_)
        /*1bb0*/ 	.word	0x00000000


	//----- nvinfo : EIATTR_MIN_STACK_SIZE
	.align		4
.L_1229:
        /*1bb4*/ 	.byte	0x04, 0x12
        /*1bb6*/ 	.short	(.L_1231 - .L_1230)
	.align		4
.L_1230:
        /*1bb8*/ 	.word	index@(_ZN2at6native27unrolled_elementwise_kernelINS0_13BUnaryFunctorIdddZZZNS0_15binary_internal21div_floor_kernel_cudaERNS_18TensorIteratorBaseEENKUlvE1_clEvENKUlvE_clEvEUlddE_EESt5arrayIPcLm2EELi4E23TrivialOffsetCalculatorILi1EjESE_NS0_6memory15LoadWithoutCastENSF_16StoreWithoutCastEEEviT_T0_T2_T3_T4_T5_)
        /*1bbc*/ 	.word	0x00000000


	//----- nvinfo : EIATTR_MIN_STACK_SIZE
	.align		4
.L_1231:
        /*1bc0*/ 	.byte	0x04, 0x12
        /*1bc2*/ 	.short	(.L_1233 - .L_1232)
	.align		4
.L_1232:
        /*1bc4*/ 	.word	index@(_ZN2at6native29vectorized_elementwise_kernelILi2ENS0_13BUnaryFunctorIdddZZZNS0_15binary_internal21div_floor_kernel_cudaERNS_18TensorIteratorBaseEENKUlvE1_clEvENKUlvE_clEvEUlddE_EESt5arrayIPcLm2EEEEviT0_T1_)
        /*1bc8*/ 	.word	0x00000000


	//----- nvinfo : EIATTR_MIN_STACK_SIZE
	.align		4
.L_1233:
        /*1bcc*/ 	.byte	0x04, 0x12
        /*1bce*/ 	.short	(.L_1235 - .L_1234)
	.align		4
.L_1234:
        /*1bd0*/ 	.word	index@(_ZN2at6native29vectorized_elementwise_kernelILi4ENS0_13BUnaryFunctorIdddZZZNS0_15binary_internal21div_floor_kernel_cudaERNS_18TensorIteratorBaseEENKUlvE1_clEvENKUlvE_clEvEUlddE_EESt5arrayIPcLm2EEEEviT0_T1_)
        /*1bd4*/ 	.word	0x00000000


	//----- nvinfo : EIATTR_MIN_STACK_SIZE
	.align		4
.L_1235:
        /*1bd8*/ 	.byte	0x04, 0x12
        /*1bda*/ 	.short	(.L_1237 - .L_1236)
	.align		4
.L_1236:
        /*1bdc*/ 	.word	index@(_ZN2at6native29vectorized_elementwise_kernelILi8ENS0_13BUnaryFunctorIdddZZZNS0_15binary_internal21div_floor_kernel_cudaERNS_18TensorIteratorBaseEENKUlvE1_clEvENKUlvE_clEvEUlddE_EESt5arrayIPcLm2EEEEviT0_T1_)
        /*1be0*/ 	.word	0x00000000


	//----- nvinfo : EIATTR_MIN_STACK_SIZE
	.align		4
.L_1237:
        /*1be4*/ 	.byte	0x04, 0x12
        /*1be6*/ 	.short	(.L_1239 - .L_1238)
	.align		4
.L_1238:
        /*1be8*/ 	.word	index@(_ZN2at6native18elementwise_kernelILi128ELi4EZNS0_15gpu_kernel_implINS0_13AUnaryFunctorIdddZZZNS0_15binary_internal21div_floor_kernel_cudaERNS_18TensorIteratorBaseEENKUlvE1_clEvENKUlvE_clEvEUlddE_EEEEvS6_RKT_EUliE_EEviT1_)
        /*1bec*/ 	.word	0x00000000


	//----- nvinfo : EIATTR_MIN_STACK_SIZE
	.align		4
.L_1239:
        /*1bf0*/ 	.byte	0x04, 0x12
        /*1bf2*/ 	.short	(.L_1241 - .L_1240)
	.align		4
.L_1240:
        /*1bf4*/ 	.word	index@(_ZN2at6native27unrolled_elementwise_kernelINS0_13AUnaryFunctorIdddZZZNS0_15binary_internal21div_floor_kernel_cudaERNS_18TensorIteratorBaseEENKUlvE1_clEvENKUlvE_clEvEUlddE_EESt5arrayIPcLm2EELi4E23TrivialOffsetCalculatorILi1EjESE_NS0_6memory12LoadWithCastILi1EEENSF_13StoreWithCastILi1EEEEEviT_T0_T2_T3_T4_T5_)
        /*1bf8*/ 	.word	0x00000000


	//----- nvinfo : EIATTR_MIN_STACK_SIZE
	.align		4
.L_1241:
        /*1bfc*/ 	.byte	0x04, 0x12
        /*1bfe*/ 	.short	(.L_1243 - .L_1242)
	.align		4
.L_1242:
        /*1c00*/ 	.word	index@(_ZN2at6native18elementwise_kernelILi128ELi2EZNS0_22gpu_kernel_impl_nocastINS0_13AUnaryFunctorIdddZZZNS0_15binary_internal21div_floor_kernel_cudaERNS_18TensorIteratorBaseEENKUlvE1_clEvENKUlvE_clEvEUlddE_EEEEvS6_RKT_EUliE_EEviT1_)
        /*1c04*/ 	.word	0x00000000


	//----- nvinfo : EIATTR_MIN_STACK_SIZE
	.align		4
.L_1243:
        /*1c08*/ 	.byte	0x04, 0x12
        /*1c0a*/ 	.short	(.L_1245 - .L_1244)
	.align		4
.L_1244:
        /*1c0c*/ 	.word	index@(_ZN2at6native27unrolled_elementwise_kernelINS0_13AUnaryFunctorIdddZZZNS0_15binary_internal21div_floor_kernel_cudaERNS_18TensorIteratorBaseEENKUlvE1_clEvENKUlvE_clEvEUlddE_EESt5arrayIPcLm2EELi4E23TrivialOffsetCalculatorILi1EjESE_NS0_6memory15LoadWithoutCastENSF_16StoreWithoutCastEEEviT_T0_T2_T3_T4_T5_)
        /*1c10*/ 	.word	0x00000000


	//----- nvinfo : EIATTR_MIN_STACK_SIZE
	.align		4
.L_1245:
        /*1c14*/ 	.byte	0x04, 0x12
        /*1c16*/ 	.short	(.L_1247 - .L_1246)
	.align		4
.L_1246:
        /*1c18*/ 	.word	index@(_ZN2at6native29vectorized_elementwise_kernelILi2ENS0_13AUnaryFunctorIdddZZZNS0_15binary_internal21div_floor_kernel_cudaERNS_18TensorIteratorBaseEENKUlvE1_clEvENKUlvE_clEvEUlddE_EESt5arrayIPcLm2EEEEviT0_T1_)
        /*1c1c*/ 	.word	0x00000000


	//----- nvinfo : EIATTR_MIN_STACK_SIZE
	.align		4
.L_1247:
        /*1c20*/ 	.byte	0x04, 0x12
        /*1c22*/ 	.short	(.L_1249 - .L_1248)
	.align		4
.L_1248:
        /*1c24*/ 	.word	index@(_ZN2at6native29vectorized_elementwise_kernelILi4ENS0_13AUnaryFunctorIdddZZZNS0_15binary_internal21div_floor_kernel_cudaERNS_18TensorIteratorBaseEENKUlvE1_clEvENKUlvE_clEvEUlddE_EESt5arrayIPcLm2EEEEviT0_T1_)
        /*1c28*/ 	.word	0x00000000


	//----- nvinfo : EIATTR_MIN_STACK_SIZE
	.align		4
.L_1249:
        /*1c2c*/ 	.byte	0x04, 0x12
        /*1c2e*/ 	.short	(.L_1251 - .L_1250)
	.align		4
.L_1250:
        /*1c30*/ 	.word	index@(_ZN2at6native29vectorized_elementwise_kernelILi8ENS0_13AUnaryFunctorIdddZZZNS0_15binary_internal21div_floor_kernel_cudaERNS_18TensorIteratorBaseEENKUlvE1_clEvENKUlvE_clEvEUlddE_EESt5arrayIPcLm2EEEEviT0_T1_)
        /*1c34*/ 	.word	0x00000000


	//----- nvinfo : EIATTR_MIN_STACK_SIZE
	.align		4
.L_1251:
        /*1c38*/ 	.byte	0x04, 0x12
        /*1c3a*/ 	.short	(.L_1253 - .L_1252)
	.align		4
.L_1252:
        /*1c3c*/ 	.word	index@(_ZN2at6native18elementwise_kernelILi128ELi4EZNS0_15gpu_kernel_implIZZZNS0_15binary_internal21div_floor_kernel_cudaERNS_18TensorIteratorBaseEENKUlvE0_clEvENKUlvE2_clEvEUlN3c108BFloat16EE_EEvS5_RKT_EUliE_EEviT1_)
        /*1c40*/ 	.word	0x00000000


	//----- nvinfo : EIATTR_MIN_STACK_SIZE
	.align		4
.L_1253:
        /*1c44*/ 	.byte	0x04, 0x12
        /*1c46*/ 	.short	(.L_1255 - .L_1254)
	.align		4
.L_1254:
        /*1c48*/ 	.word	index@(_ZN2at6native27unrolled_elementwise_kernelIZZZNS0_15binary_internal21div_floor_kernel_cudaERNS_18TensorIteratorBaseEENKUlvE0_clEvENKUlvE2_clEvEUlN3c108BFloat16EE_St5arrayIPcLm2EELi4E23TrivialOffsetCalculatorILi1EjESE_NS0_6memory12LoadWithCastILi1EEENSF_13StoreWithCastILi1EEEEEviT_T0_T2_T3_T4_T5_)
        /*1c4c*/ 	.word	0x00000000


	//----- nvinfo : EIATTR_MIN_STACK_SIZE
	.align		4
.L_1255:
        /*1c50*/ 	.byte	0x04, 0x12
        /*1c52*/ 	.short	(.L_1257 - .L_1256)
	.align		4
.L_1256:
        /*1c54*/ 	.word	index@(_ZN2at6native18elementwise_kernelILi128ELi4EZNS0_22gpu_kernel_impl_nocastIZZZNS0_15binary_internal21div_floor_kernel_cudaERNS_18TensorIteratorBaseEENKUlvE0_clEvENKUlvE2_clEvEUlN3c108BFloat16EE_EEvS5_RKT_EUliE_EEviT1_)
        /*1c58*/ 	.word	0x00000000


	//----- nvinfo : EIATTR_MIN_STACK_SIZE
	.align		4
.L_1257:
        /*1c5c*/ 	.byte	0x04, 0x12
        /*1c5e*/ 	.short	(.L_1259 - .L_1258)
	.align		4
.L_1258:
        /*1c60*/ 	.word	index@(_ZN2at6native27unrolled_elementwise_kernelIZZZNS0_15binary_internal21div_floor_kernel_cudaERNS_18TensorIteratorBaseEENKUlvE0_clEvENKUlvE2_clEvEUlN3c108BFloat16EE_St5arrayIPcLm2EELi4E23TrivialOffsetCalculatorILi1EjESE_NS0_6memory15LoadWithoutCastENSF_16StoreWithoutCastEEEviT_T0_T2_T3_T4_T5_)
        /*1c64*/ 	.word	0x00000000


	//----- nvinfo : EIATTR_MIN_STACK_SIZE
	.align		4
.L_1259:
        /*1c68*/ 	.byte	0x04, 0x12
        /*1c6a*/ 	.short	(.L_1261 - .L_1260)
	.align		4
.L_1260:
        /*1c6c*/ 	.word	index@(_ZN2at6native29vectorized_elementwise_kernelILi2EZZZNS0_15binary_internal21div_floor_kernel_cudaERNS_18TensorIteratorBaseEENKUlvE0_clEvENKUlvE2_clEvEUlN3c108BFloat16EE_St5arrayIPcLm2EEEEviT0_T1_)
        /*1c70*/ 	.word	0x00000000


	//----- nvinfo : EIATTR_MIN_STACK_SIZE
	.align		4
.L_1261:
        /*1c74*/ 	.byte	0x04, 0x12
        /*1c76*/ 	.short	(.L_1263 - .L_1262)
	.align		4
.L_1262:
        /*1c78*/ 	.word	index@(_ZN2at6native29vectorized_elementwise_kernelILi4EZZZNS0_15binary_internal21div_floor_kernel_cudaERNS_18TensorIteratorBaseEENKUlvE0_clEvENKUlvE2_clEvEUlN3c108BFloat16EE_St5arrayIPcLm2EEEEviT0_T1_)
        /*1c7c*/ 	.word	0x00000000


	//----- nvinfo : EIATTR_MIN_STACK_SIZE
	.align		4
.L_1263:
        /*1c80*/ 	.byte	0x04, 0x12
        /*1c82*/ 	.short	(.L_1265 - .L_1264)
	.align		4
.L_1264:
        /*1c84*/ 	.word	index@(_ZN2at6native29vectorized_elementwise_kernelILi8EZZZNS0_15binary_internal21div_floor_kernel_cudaERNS_18TensorIteratorBaseEENKUlvE0_clEvENKUlvE2_clEvEUlN3c108BFloat16EE_St5arrayIPcLm2EEEEviT0_T1_)
        /*1c88*/ 	.word	0x00000000


	//----- nvinfo : EIATTR_MIN_STACK_SIZE
	.align		4
.L_1265:
        /*1c8c*/ 	.byte	0x04, 0x12
        /*1c8e*/ 	.short	(.L_1267 - .L_1266)
	.align		4
.L_1266:
        /*1c90*/ 	.word	index@(_ZN2at6native18elementwise_kernelILi128ELi4EZNS0_15gpu_kernel_implIZZZNS0_15binary_internal21div_floor_kernel_cudaERNS_18TensorIteratorBaseEENKUlvE0_clEvENKUlvE1_clEvEUlN3c104HalfEE_EEvS5_RKT_EUliE_EEviT1_)
        /*1c94*/ 	.word	0x00000000


	//----- nvinfo : EIATTR_MIN_STACK_SIZE
	.align		4
.L_1267:
        /*1c98*/ 	.byte	0x04, 0x12
        /*1c9a*/ 	.short	(.L_1269 - .L_1268)
	.align		4
.L_1268:
        /*1c9c*/ 	.word	index@(_ZN2at6native27unrolled_elementwise_kernelIZZZNS0_15binary_internal21div_floor_kernel_cudaERNS_18TensorIteratorBaseEENKUlvE0_clEvENKUlvE1_clEvEUlN3c104HalfEE_St5arrayIPcLm2EELi4E23TrivialOffsetCalculatorILi1EjESE_NS0_6memory12LoadWithCastILi1EEENSF_13StoreWithCastILi1EEEEEviT_T0_T2_T3_T4_T5_)
        /*1ca0*/ 	.word	0x00000000


	//----- nvinfo : EIATTR_MIN_STACK_SIZE
	.align		4
.L_1269:
        /*1ca4*/ 	.byte	0x04, 0x12
        /*1ca6*/ 	.short	(.L_1271 - .L_1270)
	.align		4
.L_1270:
        /*1ca8*/ 	.word	index@(_ZN2at6native18elementwise_kernelILi128ELi4EZNS0_22gpu_kernel_impl_nocastIZZZNS0_15binary_internal21div_floor_kernel_cudaERNS_18TensorIteratorBaseEENKUlvE0_clEvENKUlvE1_clEvEUlN3c104HalfEE_EEvS5_RKT_EUliE_EEviT1_)
        /*1cac*/ 	.word	0x00000000


	//----- nvinfo : EIATTR_MIN_STACK_SIZE
	.align		4
.L_1271:
        /*1cb0*/ 	.byte	0x04, 0x12
        /*1cb2*/ 	.short	(.L_1273 - .L_1272)
	.align		4
.L_1272:
        /*1cb4*/ 	.word	index@(_ZN2at6native27unrolled_elementwise_kernelIZZZNS0_15binary_internal21div_floor_kernel_cudaERNS_18TensorIteratorBaseEENKUlvE0_clEvENKUlvE1_clEvEUlN3c104HalfEE_St5arrayIPcLm2EELi4E23TrivialOffsetCalculatorILi1EjESE_NS0_6memory15LoadWithoutCastENSF_16StoreWithoutCastEEEviT_T0_T2_T3_T4_T5_)
        /*1cb8*/ 	.word	0x00000000


	//----- nvinfo : EIATTR_MIN_STACK_SIZE
	.align		4
.L_1273:
        /*1cbc*/ 	.byte	0x04, 0x12
        /*1cbe*/ 	.short	(.L_1275 - .L_1274)
	.align		4
.L_1274:
        /*1cc0*/ 	.word	index@(_ZN2at6native29vectorized_elementwise_kernelILi2EZZZNS0_15binary_internal21div_floor_kernel_cudaERNS_18TensorIteratorBaseEENKUlvE0_clEvENKUlvE1_clEvEUlN3c104HalfEE_St5arrayIPcLm2EEEEviT0_T1_)
        /*1cc4*/ 	.word	0x00000000


	//----- nvinfo : EIATTR_MIN_STACK_SIZE
	.align		4
.L_1275:
        /*1cc8*/ 	.byte	0x04, 0x12
        /*1cca*/ 	.short	(.L_1277 - .L_1276)
	.align		4
.L_1276:
        /*1ccc*/ 	.word	index@(_ZN2at6native29vectorized_elementwise_kernelILi4EZZZNS0_15binary_internal21div_floor_kernel_cudaERNS_18TensorIteratorBaseEENKUlvE0_clEvENKUlvE1_clEvEUlN3c104HalfEE_St5arrayIPcLm2EEEEviT0_T1_)
        /*1cd0*/ 	.word	0x00000000


	//----- nvinfo : EIATTR_MIN_STACK_SIZE
	.align		4
.L_1277:
        /*1cd4*/ 	.byte	0x04, 0x12
        /*1cd6*/ 	.short	(.L_1279 - .L_1278)
	.align		4
.L_1278:
        /*1cd8*/ 	.word	index@(_ZN2at6native29vectorized_elementwise_kernelILi8EZZZNS0_15binary_internal21div_floor_kernel_cudaERNS_18TensorIteratorBaseEENKUlvE0_clEvENKUlvE1_clEvEUlN3c104HalfEE_St5arrayIPcLm2EEEEviT0_T1_)
        /*1cdc*/ 	.word	0x00000000


	//----- nvinfo : EIATTR_MIN_STACK_SIZE
	.align		4
.L_1279:
        /*1ce0*/ 	.byte	0x04, 0x12
        /*1ce2*/ 	.short	(.L_1281 - .L_1280)
	.align		4
.L_1280:
        /*1ce4*/ 	.word	index@(_ZN2at6native18elementwise_kernelILi128ELi4EZNS0_15gpu_kernel_implIZZZNS0_15binary_internal21div_floor_kernel_cudaERNS_18TensorIteratorBaseEENKUlvE0_clEvENKUlvE0_clEvEUlfE_EEvS5_RKT_EUliE_EEviT1_)
        /*1ce8*/ 	.word	0x00000000


	//----- nvinfo : EIATTR_MIN_STACK_SIZE
	.align		4
.L_1281:
        /*1cec*/ 	.byte	0x04, 0x12
        /*1cee*/ 	.short	(.L_1283 - .L_1282)
	.align		4
.L_1282:
        /*1cf0*/ 	.word	index@(_ZN2at6native27unrolled_elementwise_kernelIZZZNS0_15binary_internal21div_floor_kernel_cudaERNS_18TensorIteratorBaseEENKUlvE0_clEvENKUlvE0_clEvEUlfE_St5arrayIPcLm2EELi4E23TrivialOffsetCalculatorILi1EjESC_NS0_6memory12LoadWithCastILi1EEENSD_13StoreWithCastILi1EEEEEviT_T0_T2_T3_T4_T5_)
        /*1cf4*/ 	.word	0x00000000


	//----- nvinfo : EIATTR_MIN_STACK_SIZE
	.align		4
.L_1283:
        /*1cf8*/ 	.byte	0x04, 0x12
        /*1cfa*/ 	.short	(.L_1285 - .L_1284)
	.align		4
.L_1284:
        /*1cfc*/ 	.word	index@(_ZN2at6native18elementwise_kernelILi128ELi2EZNS0_22gpu_kernel_impl_nocastIZZZNS0_15binary_internal21div_floor_kernel_cudaERNS_18TensorIteratorBaseEENKUlvE0_clEvENKUlvE0_clEvEUlfE_EEvS5_RKT_EUliE_EEviT1_)
        /*1d00*/ 	.word	0x00000000


	//----- nvinfo : EIATTR_MIN_STACK_SIZE
	.align		4
.L_1285:
        /*1d04*/ 	.byte	0x04, 0x12
        /*1d06*/ 	.short	(.L_1287 - .L_1286)
	.align		4
.L_1286:
        /*1d08*/ 	.word	index@(_ZN2at6native27unrolled_elementwise_kernelIZZZNS0_15binary_internal21div_floor_kernel_cudaERNS_18TensorIteratorBaseEENKUlvE0_clEvENKUlvE0_clEvEUlfE_St5arrayIPcLm2EELi4E23TrivialOffsetCalculatorILi1EjESC_NS0_6memory15LoadWithoutCastENSD_16StoreWithoutCastEEEviT_T0_T2_T3_T4_T5_)
        /*1d0c*/ 	.word	0x00000000


	//----- nvinfo : EIATTR_MIN_STACK_SIZE
	.align		4
.L_1287:
        /*1d10*/ 	.byte	0x04, 0x12
        /*1d12*/ 	.short	(.L_1289 - .L_1288)
	.align		4
.L_1288:
        /*1d14*/ 	.word	index@(_ZN2at6native29vectorized_elementwise_kernelILi2EZZZNS0_15binary_internal21div_floor_kernel_cudaERNS_18TensorIteratorBaseEENKUlvE0_clEvENKUlvE0_clEvEUlfE_St5arrayIPcLm2EEEEviT0_T1_)
        /*1d18*/ 	.word	0x00000000


	//----- nvinfo : EIATTR_MIN_STACK_SIZE
	.align		4
.L_1289:
        /*1d1c*/ 	.byte	0x04, 0x12
        /*1d1e*/ 	.short	(.L_1291 - .L_1290)
	.align		4
.L_1290:
        /*1d20*/ 	.word	index@(_ZN2at6native29vectorized_elementwise_kernelILi4EZZZNS0_15binary_internal21div_floor_kernel_cudaERNS_18TensorIteratorBaseEENKUlvE0_clEvENKUlvE0_clEvEUlfE_St5arrayIPcLm2EEEEviT0_T1_)
        /*1d24*/ 	.word	0x00000000


	//----- nvinfo : EIATTR_MIN_STACK_SIZE
	.align		4
.L_1291:
        /*1d28*/ 	.byte	0x04, 0x12
        /*1d2a*/ 	.short	(.L_1293 - .L_1292)
	.align		4
.L_1292:
        /*1d2c*/ 	.word	index@(_ZN2at6native29vectorized_elementwise_kernelILi8EZZZNS0_15binary_internal21div_floor_kernel_cudaERNS_18TensorIteratorBaseEENKUlvE0_clEvENKUlvE0_clEvEUlfE_St5arrayIPcLm2EEEEviT0_T1_)
        /*1d30*/ 	.word	0x00000000


	//----- nvinfo : EIATTR_MIN_STACK_SIZE
	.align		4
.L_1293:
        /*1d34*/ 	.byte	0x04, 0x12
        /*1d36*/ 	.short	(.L_1295 - .L_1294)
	.align		4
.L_1294:
        /*1d38*/ 	.word	index@(_ZN2at6native18elementwise_kernelILi128ELi4EZNS0_15gpu_kernel_implIZZZNS0_15binary_internal21div_floor_kernel_cudaERNS_18TensorIteratorBaseEENKUlvE0_clEvENKUlvE_clEvEUldE_EEvS5_RKT_EUliE_EEviT1_)
        /*1d3c*/ 	.word	0x00000000


	//----- nvinfo : EIATTR_MIN_STACK_SIZE
	.align		4
.L_1295:
        /*1d40*/ 	.byte	0x04, 0x12
        /*1d42*/ 	.short	(.L_1297 - .L_1296)
	.align		4
.L_1296:
        /*1d44*/ 	.word	index@(_ZN2at6native27unrolled_elementwise_kernelIZZZNS0_15binary_internal21div_floor_kernel_cudaERNS_18TensorIteratorBaseEENKUlvE0_clEvENKUlvE_clEvEUldE_St5arrayIPcLm2EELi4E23TrivialOffsetCalculatorILi1EjESC_NS0_6memory12LoadWithCastILi1EEENSD_13StoreWithCastILi1EEEEEviT_T0_T2_T3_T4_T5_)
        /*1d48*/ 	.word	0x00000000


	//----- nvinfo : EIATTR_MIN_STACK_SIZE
	.align		4
.L_1297:
        /*1d4c*/ 	.byte	0x04, 0x12
        /*1d4e*/ 	.short	(.L_1299 - .L_1298)
	.align		4
.L_1298:
        /*1d50*/ 	.word	index@(_ZN2at6native18elementwise_kernelILi128ELi2EZNS0_22gpu_kernel_impl_nocastIZZZNS0_15binary_internal21div_floor_kernel_cudaERNS_18TensorIteratorBaseEENKUlvE0_clEvENKUlvE_clEvEUldE_EEvS5_RKT_EUliE_EEviT1_)
        /*1d54*/ 	.word	0x00000000


	//----- nvinfo : EIATTR_MIN_STACK_SIZE
	.align		4
.L_1299:
        /*1d58*/ 	.byte	0x04, 0x12
        /*1d5a*/ 	.short	(.L_1301 - .L_1300)
	.align		4
.L_1300:
        /*1d5c*/ 	.word	index@(_ZN2at6native27unrolled_elementwise_kernelIZZZNS0_15binary_internal21div_floor_kernel_cudaERNS_18TensorIteratorBaseEENKUlvE0_clEvENKUlvE_clEvEUldE_St5arrayIPcLm2EELi4E23TrivialOffsetCalculatorILi1EjESC_NS0_6memory15LoadWithoutCastENSD_16StoreWithoutCastEEEviT_T0_T2_T3_T4_T5_)
        /*1d60*/ 	.word	0x00000000


	//----- nvinfo : EIATTR_MIN_STACK_SIZE
	.align		4
.L_1301:
        /*1d64*/ 	.byte	0x04, 0x12
        /*1d66*/ 	.short	(.L_1303 - .L_1302)
	.align		4
.L_1302:
        /*1d68*/ 	.word	index@(_ZN2at6native29vectorized_elementwise_kernelILi2EZZZNS0_15binary_internal21div_floor_kernel_cudaERNS_18TensorIteratorBaseEENKUlvE0_clEvENKUlvE_clEvEUldE_St5arrayIPcLm2EEEEviT0_T1_)
        /*1d6c*/ 	.word	0x00000000


	//----- nvinfo : EIATTR_MIN_STACK_SIZE
	.align		4
.L_1303:
        /*1d70*/ 	.byte	0x04, 0x12
        /*1d72*/ 	.short	(.L_1305 - .L_1304)
	.align		4
.L_1304:
        /*1d74*/ 	.word	index@(_ZN2at6native29vectorized_elementwise_kernelILi4EZZZNS0_15binary_internal21div_floor_kernel_cudaERNS_18TensorIteratorBaseEENKUlvE0_clEvENKUlvE_clEvEUldE_St5arrayIPcLm2EEEEviT0_T1_)
        /*1d78*/ 	.word	0x00000000


	//----- nvinfo : EIATTR_MIN_STACK_SIZE
	.align		4
.L_1305:
        /*1d7c*/ 	.byte	0x04, 0x12
        /*1d7e*/ 	.short	(.L_1307 - .L_1306)
	.align		4
.L_1306:
        /*1d80*/ 	.word	index@(_ZN2at6native29vectorized_elementwise_kernelILi8EZZZNS0_15binary_internal21div_floor_kernel_cudaERNS_18TensorIteratorBaseEENKUlvE0_clEvENKUlvE_clEvEUldE_St5arrayIPcLm2EEEEviT0_T1_)
        /*1d84*/ 	.word	0x00000000


	//----- nvinfo : EIATTR_MIN_STACK_SIZE
	.align		4
.L_1307:
        /*1d88*/ 	.byte	0x04, 0x12
        /*1d8a*/ 	.short	(.L_1309 - .L_1308)
	.align		4
.L_1308:
        /*1d8c*/ 	.word	index@(_ZN2at6native18elementwise_kernelILi128ELi4EZNS0_15gpu_kernel_implINS0_13BinaryFunctorIsssZZZNS0_15binary_internal21div_floor_kernel_cudaERNS_18TensorIteratorBaseEENKUlvE_clEvENKUlvE3_clEvEUlssE_EEEEvS6_RKT_EUliE_EEviT1_)
        /*1d90*/ 	.word	0x00000000


	//----- nvinfo : EIATTR_MIN_STACK_SIZE
	.align		4
.L_1309:
        /*1d94*/ 	.byte	0x04, 0x12
        /*1d96*/ 	.short	(.L_1311 - .L_1310)
	.align		4
.L_1310:
        /*1d98*/ 	.word	index@(_ZN2at6native27unrolled_elementwise_kernelINS0_13BinaryFunctorIsssZZZNS0_15binary_internal21div_floor_kernel_cudaERNS_18TensorIteratorBaseEENKUlvE_clEvENKUlvE3_clEvEUlssE_EESt5arrayIPcLm3EELi4E23TrivialOffsetCalculatorILi2EjESD_ILi1EjENS0_6memory12LoadWithCastILi2EEENSG_13StoreWithCastILi1EEEEEviT_T0_T2_T3_T4_T5_)
        /*1d9c*/ 	.word	0x00000000


	//----- nvinfo : EIATTR_MIN_STACK_SIZE
	.align		4
.L_1311:
        /*1da0*/ 	.byte	0x04, 0x12
        /*1da2*/ 	.short	(.L_1313 - .L_1312)
	.align		4
.L_1312:
        /*1da4*/ 	.word	index@(_ZN2at6native18elementwise_kernelILi128ELi4EZNS0_22gpu_kernel_impl_nocastINS0_13BinaryFunctorIsssZZZNS0_15binary_internal21div_floor_kernel_cudaERNS_18TensorIteratorBaseEENKUlvE_clEvENKUlvE3_clEvEUlssE_EEEEvS6_RKT_EUliE_EEviT1_)
        /*1da8*/ 	.word	0x00000000


	//----- nvinfo : EIATTR_MIN_STACK_SIZE
	.align		4
.L_1313:
        /*1dac*/ 	.byte	0x04, 0x12
        /*1dae*/ 	.short	(.L_1315 - .L_1314)
	.align		4
.L_1314:
        /*1db0*/ 	.word	index@(_ZN2at6native27unrolled_elementwise_kernelINS0_13BinaryFunctorIsssZZZNS0_15binary_internal21div_floor_kernel_cudaERNS_18TensorIteratorBaseEENKUlvE_clEvENKUlvE3_clEvEUlssE_EESt5arrayIPcLm3EELi4E23TrivialOffsetCalculatorILi2EjESD_ILi1EjENS0_6memory15LoadWithoutCastENSG_16StoreWithoutCastEEEviT_T0_T2_T3_T4_T5_)
        /*1db4*/ 	.word	0x00000000


	//----- nvinfo : EIATTR_MIN_STACK_SIZE
	.align		4
.L_1315:
        /*1db8*/ 	.byte	0x04, 0x12
        /*1dba*/ 	.short	(.L_1317 - .L_1316)
	.align		4
.L_1316:
        /*1dbc*/ 	.word	index@(_ZN2at6native29vectorized_elementwise_kernelILi2ENS0_13BinaryFunctorIsssZZZNS0_15binary_internal21div_floor_kernel_cudaERNS_18TensorIteratorBaseEENKUlvE_clEvENKUlvE3_clEvEUlssE_EESt5arrayIPcLm3EEEEviT0_T1_)
        /*1dc0*/ 	.word	0x00000000


	//----- nvinfo : EIATTR_MIN_STACK_SIZE
	.align		4
.L_1317:
        /*1dc4*/ 	.byte	0x04, 0x12
        /*1dc6*/ 	.short	(.L_1319 - .L_1318)
	.align		4
.L_1318:
        /*1dc8*/ 	.word	index@(_ZN2at6native29vectorized_elementwise_kernelILi4ENS0_13BinaryFunctorIsssZZZNS0_15binary_internal21div_floor_kernel_cudaERNS_18TensorIteratorBaseEENKUlvE_clEvENKUlvE3_clEvEUlssE_EESt5arrayIPcLm3EEEEviT0_T1_)
        /*1dcc*/ 	.word	0x00000000


	//----- nvinfo : EIATTR_MIN_STACK_SIZE
	.align		4
.L_1319:
        /*1dd0*/ 	.byte	0x04, 0x12
        /*1dd2*/ 	.short	(.L_1321 - .L_1320)
	.align		4
.L_1320:
        /*1dd4*/ 	.word	index@(_ZN2at6native29vectorized_elementwise_kernelILi8ENS0_13BinaryFunctorIsssZZZNS0_15binary_internal21div_floor_kernel_cudaERNS_18TensorIteratorBaseEENKUlvE_clEvENKUlvE3_clEvEUlssE_EESt5arrayIPcLm3EEEEviT0_T1_)
        /*1dd8*/ 	.word	0x00000000


	//----- nvinfo : EIATTR_MIN_STACK_SIZE
	.align		4
.L_1321:
        /*1ddc*/ 	.byte	0x04, 0x12
        /*1dde*/ 	.short	(.L_1323 - .L_1322)
	.align		4
.L_1322:
        /*1de0*/ 	.word	index@(_ZN2at6native18elementwise_kernelILi128ELi4EZNS0_15gpu_kernel_implINS0_13BUnaryFunctorIsssZZZNS0_15binary_internal21div_floor_kernel_cudaERNS_18TensorIteratorBaseEENKUlvE_clEvENKUlvE3_clEvEUlssE_EEEEvS6_RKT_EUliE_EEviT1_)
        /*1de4*/ 	.word	0x00000000


	//----- nvinfo : EIATTR_MIN_STACK_SIZE
	.align		4
.L_1323:
        /*1de8*/ 	.byte	0x04, 0x12
        /*1dea*/ 	.short	(.L_1325 - .L_1324)
	.align		4
.L_1324:
        /*1dec*/ 	.word	index@(_ZN2at6native27unrolled_elementwise_kernelINS0_13BUnaryFunctorIsssZZZNS0_15binary_internal21div_floor_kernel_cudaERNS_18TensorIteratorBaseEENKUlvE_clEvENKUlvE3_clEvEUlssE_EESt5arrayIPcLm2EELi4E23TrivialOffsetCalculatorILi1EjESE_NS0_6memory12LoadWithCastILi1EEENSF_13StoreWithCastILi1EEEEEviT_T0_T2_T3_T4_T5_)
        /*1df0*/ 	.word	0x00000000


	//----- nvinfo : EIATTR_MIN_STACK_SIZE
	.align		4
.L_1325:
        /*1df4*/ 	.byte	0x04, 0x12
        /*1df6*/ 	.short	(.L_1327 - .L_1326)
	.align		4
.L_1326:
        /*1df8*/ 	.word	index@(_ZN2at6native18elementwise_kernelILi128ELi4EZNS0_22gpu_kernel_impl_nocastINS0_13BUnaryFunctorIsssZZZNS0_15binary_internal21div_floor_kernel_cudaERNS_18TensorIteratorBaseEENKUlvE_clEvENKUlvE3_clEvEUlssE_EEEEvS6_RKT_EUliE_EEviT1_)
        /*1dfc*/ 	.word	0x00000000


	//----- nvinfo : EIATTR_MIN_STACK_SIZE
	.align		4
.L_1327:
        /*1e00*/ 	.byte	0x04, 0x12
        /*1e02*/ 	.short	(.L_1329 - .L_1328)
	.align		4
.L_1328:
        /*1e04*/ 	.word	index@(_ZN2at6native27unrolled_elementwise_kernelINS0_13BUnaryFunctorIsssZZZNS0_15binary_internal21div_floor_kernel_cudaERNS_18TensorIteratorBaseEENKUlvE_clEvENKUlvE3_clEvEUlssE_EESt5arrayIPcLm2EELi4E23TrivialOffsetCalculatorILi1EjESE_NS0_6memory15LoadWithoutCastENSF_16StoreWithoutCastEEEviT_T0_T2_T3_T4_T5_)
        /*1e08*/ 	.word	0x00000000


	//----- nvinfo : EIATTR_MIN_STACK_SIZE
	.align		4
.L_1329:
        /*1e0c*/ 	.byte	0x04, 0x12
        /*1e0e*/ 	.short	(.L_1331 - .L_1330)
	.align		4
.L_1330:
        /*1e10*/ 	.word	index@(_ZN2at6native29vectorized_elementwise_kernelILi2ENS0_13BUnaryFunctorIsssZZZNS0_15binary_internal21div_floor_kernel_cudaERNS_18TensorIteratorBaseEENKUlvE_clEvENKUlvE3_clEvEUlssE_EESt5arrayIPcLm2EEEEviT0_T1_)
        /*1e14*/ 	.word	0x00000000


	//----- nvinfo : EIATTR_MIN_STACK_SIZE
	.align		4
.L_1331:
        /*1e18*/ 	.byte	0x04, 0x12
        /*1e1a*/ 	.short	(.L_1333 - .L_1332)
	.align		4
.L_1332:
        /*1e1c*/ 	.word	index@(_ZN2at6native29vectorized_elementwise_kernelILi4ENS0_13BUnaryFunctorIsssZZZNS0_15binary_internal21div_floor_kernel_cudaERNS_18TensorIteratorBaseEENKUlvE_clEvENKUlvE3_clEvEUlssE_EESt5arrayIPcLm2EEEEviT0_T1_)
        /*1e20*/ 	.word	0x00000000


	//----- nvinfo : EIATTR_MIN_STACK_SIZE
	.align		4
.L_1333:
        /*1e24*/ 	.byte	0x04, 0x12
        /*1e26*/ 	.short	(.L_1335 - .L_1334)
	.align		4
.L_1334:
        /*1e28*/ 	.word	index@(_ZN2at6native29vectorized_elementwise_kernelILi8ENS0_13BUnaryFunctorIsssZZZNS0_15binary_internal21div_floor_kernel_cudaERNS_18TensorIteratorBaseEENKUlvE_clEvENKUlvE3_clEvEUlssE_EESt5arrayIPcLm2EEEEviT0_T1_)
        /*1e2c*/ 	.word	0x00000000


	//----- nvinfo : EIATTR_MIN_STACK_SIZE
	.align		4
.L_1335:
        /*1e30*/ 	.byte	0x04, 0x12
        /*1e32*/ 	.short	(.L_1337 - .L_1336)
	.align		4
.L_1336:
        /*1e34*/ 	.word	index@(_ZN2at6native18elementwise_kernelILi128ELi4EZNS0_15gpu_kernel_implINS0_13AUnaryFunctorIsssZZZNS0_15binary_internal21div_floor_kernel_cudaERNS_18TensorIteratorBaseEENKUlvE_clEvENKUlvE3_clEvEUlssE_EEEEvS6_RKT_EUliE_EEviT1_)
        /*1e38*/ 	.word	0x00000000


	//----- nvinfo : EIATTR_MIN_STACK_SIZE
	.align		4
.L_1337:
        /*1e3c*/ 	.byte	0x04, 0x12
        /*1e3e*/ 	.short	(.L_1339 - .L_1338)
	.align		4
.L_1338:
        /*1e40*/ 	.word	index@(_ZN2at6native27unrolled_elementwise_kernelINS0_13AUnaryFunctorIsssZZZNS0_15binary_internal21div_floor_kernel_cudaERNS_18TensorIteratorBaseEENKUlvE_clEvENKUlvE3_clEvEUlssE_EESt5arrayIPcLm2EELi4E23TrivialOffsetCalculatorILi1EjESE_NS0_6memory12LoadWithCastILi1EEENSF_13StoreWithCastILi1EEEEEviT_T0_T2_T3_T4_T5_)
        /*1e44*/ 	.word	0x00000000


	//----- nvinfo : EIATTR_MIN_STACK_SIZE
	.align		4
.L_1339:
        /*1e48*/ 	.byte	0x04, 0x12
        /*1e4a*/ 	.short	(.L_1341 - .L_1340)
	.align		4
.L_1340:
        /*1e4c*/ 	.word	index@(_ZN2at6native18elementwise_kernelILi128ELi4EZNS0_22gpu_kernel_impl_nocastINS0_13AUnaryFunctorIsssZZZNS0_15binary_internal21div_floor_kernel_cudaERNS_18TensorIteratorBaseEENKUlvE_clEvENKUlvE3_clEvEUlssE_EEEEvS6_RKT_EUliE_EEviT1_)
        /*1e50*/ 	.word	0x00000000


	//----- nvinfo : EIATTR_MIN_STACK_SIZE
	.align		4
.L_1341:
        /*1e54*/ 	.byte	0x04, 0x12
        /*1e56*/ 	.short	(.L_1343 - .L_1342)
	.align		4
.L_1342:
        /*1e58*/ 	.word	index@(_ZN2at6native27unrolled_elementwise_kernelINS0_13AUnaryFunctorIsssZZZNS0_15binary_internal21div_floor_kernel_cudaERNS_18TensorIteratorBaseEENKUlvE_clEvENKUlvE3_clEvEUlssE_EESt5arrayIPcLm2EELi4E23TrivialOffsetCalculatorILi1EjESE_NS0_6memory15LoadWithoutCastENSF_16StoreWithoutCastEEEviT_T0_T2_T3_T4_T5_)
        /*1e5c*/ 	.word	0x00000000


	//----- nvinfo : EIATTR_MIN_STACK_SIZE
	.align		4
.L_1343:
        /*1e60*/ 	.byte	0x04, 0x12
        /*1e62*/ 	.short	(.L_1345 - .L_1344)
	.align		4
.L_1344:
        /*1e64*/ 	.word	index@(_ZN2at6native29vectorized_elementwise_kernelILi2ENS0_13AUnaryFunctorIsssZZZNS0_15binary_internal21div_floor_kernel_cudaERNS_18TensorIteratorBaseEENKUlvE_clEvENKUlvE3_clEvEUlssE_EESt5arrayIPcLm2EEEEviT0_T1_)
        /*1e68*/ 	.word	0x00000000


	//----- nvinfo : EIATTR_MIN_STACK_SIZE
	.align		4
.L_1345:
        /*1e6c*/ 	.byte	0x04, 0x12
        /*1e6e*/ 	.short	(.L_1347 - .L_1346)
	.align		4
.L_1346:
        /*1e70*/ 	.word	index@(_ZN2at6native29vectorized_elementwise_kernelILi4ENS0_13AUnaryFunctorIsssZZZNS0_15binary_internal21div_floor_kernel_cudaERNS_18TensorIteratorBaseEENKUlvE_clEvENKUlvE3_clEvEUlssE_EESt5arrayIPcLm2EEEEviT0_T1_)
        /*1e74*/ 	.word	0x00000000


	//----- nvinfo : EIATTR_MIN_STACK_SIZE
	.align		4
.L_1347:
        /*1e78*/ 	.byte	0x04, 0x12
        /*1e7a*/ 	.short	(.L_1349 - .L_1348)
	.align		4
.L_1348:
        /*1e7c*/ 	.word	index@(_ZN2at6native29vectorized_elementwise_kernelILi8ENS0_13AUnaryFunctorIsssZZZNS0_15binary_internal21div_floor_kernel_cudaERNS_18TensorIteratorBaseEENKUlvE_clEvENKUlvE3_clEvEUlssE_EESt5arrayIPcLm2EEEEviT0_T1_)
        /*1e80*/ 	.word	0x00000000


	//----- nvinfo : EIATTR_MIN_STACK_SIZE
	.align		4
.L_1349:
        /*1e84*/ 	.byte	0x04, 0x12
        /*1e86*/ 	.short	(.L_1351 - .L_1350)
	.align		4
.L_1350:
        /*1e88*/ 	.word	index@(_ZN2at6native18elementwise_kernelILi128ELi4EZNS0_15gpu_kernel_implINS0_13BinaryFunctorIlllZZZNS0_15binary_internal21div_floor_kernel_cudaERNS_18TensorIteratorBaseEENKUlvE_clEvENKUlvE2_clEvEUlllE_EEEEvS6_RKT_EUliE_EEviT1_)
        /*1e8c*/ 	.word	0x00000000


	//----- nvinfo : EIATTR_MIN_STACK_SIZE
	.align		4
.L_1351:
        /*1e90*/ 	.byte	0x04, 0x12
        /*1e92*/ 	.short	(.L_1353 - .L_1352)
	.align		4
.L_1352:
        /*1e94*/ 	.word	index@(_ZN2at6native27unrolled_elementwise_kernelINS0_13BinaryFunctorIlllZZZNS0_15binary_internal21div_floor_kernel_cudaERNS_18TensorIteratorBaseEENKUlvE_clEvENKUlvE2_clEvEUlllE_EESt5arrayIPcLm3EELi4E23TrivialOffsetCalculatorILi2EjESD_ILi1EjENS0_6memory12LoadWithCastILi2EEENSG_13StoreWithCastILi1EEEEEviT_T0_T2_T3_T4_T5_)
        /*1e98*/ 	.word	0x00000000


	//----- nvinfo : EIATTR_MIN_STACK_SIZE
	.align		4
.L_1353:
        /*1e9c*/ 	.byte	0x04, 0x12
        /*1e9e*/ 	.short	(.L_1355 - .L_1354)
	.align		4
.L_1354:
        /*1ea0*/ 	.word	index@(_ZN2at6native18elementwise_kernelILi128ELi2EZNS0_22gpu_kernel_impl_nocastINS0_13BinaryFunctorIlllZZZNS0_15binary_internal21div_floor_kernel_cudaERNS_18TensorIteratorBaseEENKUlvE_clEvENKUlvE2_clEvEUlllE_EEEEvS6_RKT_EUliE_EEviT1_)
        /*1ea4*/ 	.word	0x00000000


	//----- nvinfo : EIATTR_MIN_STACK_SIZE
	.align		4
.L_1355:
        /*1ea8*/ 	.byte	0x04, 0x12
        /*1eaa*/ 	.short	(.L_1357 - .L_1356)
	.align		4
.L_1356:
        /*1eac*/ 	.word	index@(_ZN2at6native27unrolled_elementwise_kernelINS0_13BinaryFunctorIlllZZZNS0_15binary_internal21div_floor_kernel_cudaERNS_18TensorIteratorBaseEENKUlvE_clEvENKUlvE2_clEvEUlllE_EESt5arrayIPcLm3EELi4E23TrivialOffsetCalculatorILi2EjESD_ILi1EjENS0_6memory15LoadWithoutCastENSG_16StoreWithoutCastEEEviT_T0_T2_T3_T4_T5_)
        /*1eb0*/ 	.word	0x00000000


	//----- nvinfo : EIATTR_MIN_STACK_SIZE
	.align		4
.L_1357:
        /*1eb4*/ 	.byte	0x04, 0x12
        /*1eb6*/ 	.short	(.L_1359 - .L_1358)
	.align		4
.L_1358:
        /*1eb8*/ 	.word	index@(_ZN2at6native29vectorized_elementwise_kernelILi2ENS0_13BinaryFunctorIlllZZZNS0_15binary_internal21div_floor_kernel_cudaERNS_18TensorIteratorBaseEENKUlvE_clEvENKUlvE2_clEvEUlllE_EESt5arrayIPcLm3EEEEviT0_T1_)
        /*1ebc*/ 	.word	0x00000000


	//----- nvinfo : EIATTR_MIN_STACK_SIZE
	.align		4
.L_1359:
        /*1ec0*/ 	.byte	0x04, 0x12
        /*1ec2*/ 	.short	(.L_1361 - .L_1360)
	.align		4
.L_1360:
        /*1ec4*/ 	.word	index@(_ZN2at6native29vectorized_elementwise_kernelILi4ENS0_13BinaryFunctorIlllZZZNS0_15binary_internal21div_floor_kernel_cudaERNS_18TensorIteratorBaseEENKUlvE_clEvENKUlvE2_clEvEUlllE_EESt5arrayIPcLm3EEEEviT0_T1_)
        /*1ec8*/ 	.word	0x00000000


	//----- nvinfo : EIATTR_MIN_STACK_SIZE
	.align		4
.L_1361:
        /*1ecc*/ 	.byte	0x04, 0x12
        /*1ece*/ 	.short	(.L_1363 - .L_1362)
	.align		4
.L_1362:
        /*1ed0*/ 	.word	index@(_ZN2at6native29vectorized_elementwise_kernelILi8ENS0_13BinaryFunctorIlllZZZNS0_15binary_internal21div_floor_kernel_cudaERNS_18TensorIteratorBaseEENKUlvE_clEvENKUlvE2_clEvEUlllE_EESt5arrayIPcLm3EEEEviT0_T1_)
        /*1ed4*/ 	.word	0x00000000


	//----- nvinfo : EIATTR_MIN_STACK_SIZE
	.align		4
.L_1363:
        /*1ed8*/ 	.byte	0x04, 0x12
        /*1eda*/ 	.short	(.L_1365 - .L_1364)
	.align		4
.L_1364:
        /*1edc*/ 	.word	index@(_ZN2at6native18elementwise_kernelILi128ELi4EZNS0_15gpu_kernel_implINS0_13BUnaryFunctorIlllZZZNS0_15binary_internal21div_floor_kernel_cudaERNS_18TensorIteratorBaseEENKUlvE_clEvENKUlvE2_clEvEUlllE_EEEEvS6_RKT_EUliE_EEviT1_)
        /*1ee0*/ 	.word	0x00000000


	//----- nvinfo : EIATTR_MIN_STACK_SIZE
	.align		4
.L_1365:
        /*1ee4*/ 	.byte	0x04, 0x12
        /*1ee6*/ 	.short	(.L_1367 - .L_1366)
	.align		4
.L_1366:
        /*1ee8*/ 	.word	index@(_ZN2at6native27unrolled_elementwise_kernelINS0_13BUnaryFunctorIlllZZZNS0_15binary_internal21div_floor_kernel_cudaERNS_18TensorIteratorBaseEENKUlvE_clEvENKUlvE2_clEvEUlllE_EESt5arrayIPcLm2EELi4E23TrivialOffsetCalculatorILi1EjESE_NS0_6memory12LoadWithCastILi1EEENSF_13StoreWithCastILi1EEEEEviT_T0_T2_T3_T4_T5_)
        /*1eec*/ 	.word	0x00000000


	//----- nvinfo : EIATTR_MIN_STACK_SIZE
	.align		4
.L_1367:
        /*1ef0*/ 	.byte	0x04, 0x12
        /*1ef2*/ 	.short	(.L_1369 - .L_1368)
	.align		4
.L_1368:
        /*1ef4*/ 	.word	index@(_ZN2at6native18elementwise_kernelILi128ELi2EZNS0_22gpu_kernel_impl_nocastINS0_13BUnaryFunctorIlllZZZNS0_15binary_internal21div_floor_kernel_cudaERNS_18TensorIteratorBaseEENKUlvE_clEvENKUlvE2_clEvEUlllE_EEEEvS6_RKT_EUliE_EEviT1_)
        /*1ef8*/ 	.word	0x00000000


	//----- nvinfo : EIATTR_MIN_STACK_SIZE
	.align		4
.L_1369:
        /*1efc*/ 	.byte	0x04, 0x12
        /*1efe*/ 	.short	(.L_1371 - .L_1370)
	.align		4
.L_1370:
        /*1f00*/ 	.word	index@(_ZN2at6native27unrolled_elementwise_kernelINS0_13BUnaryFunctorIlllZZZNS0_15binary_internal21div_floor_kernel_cudaERNS_18TensorIteratorBaseEENKUlvE_clEvENKUlvE2_clEvEUlllE_EESt5arrayIPcLm2EELi4E23TrivialOffsetCalculatorILi1EjESE_NS0_6memory15LoadWithoutCastENSF_16StoreWithoutCastEEEviT_T0_T2_T3_T4_T5_)
        /*1f04*/ 	.word	0x00000000


	//----- nvinfo : EIATTR_MIN_STACK_SIZE
	.align		4
.L_1371:
        /*1f08*/ 	.byte	0x04, 0x12
        /*1f0a*/ 	.short	(.L_1373 - .L_1372)
	.align		4
.L_1372:
        /*1f0c*/ 	.word	index@(_ZN2at6native29vectorized_elementwise_kernelILi2ENS0_13BUnaryFunctorIlllZZZNS0_15binary_internal21div_floor_kernel_cudaERNS_18TensorIteratorBaseEENKUlvE_clEvENKUlvE2_clEvEUlllE_EESt5arrayIPcLm2EEEEviT0_T1_)
        /*1f10*/ 	.word	0x00000000


	//----- nvinfo : EIATTR_MIN_STACK_SIZE
	.align		4
.L_1373:
        /*1f14*/ 	.byte	0x04, 0x12
        /*1f16*/ 	.short	(.L_1375 - .L_1374)
	.align		4
.L_1374:
        /*1f18*/ 	.word	index@(_ZN2at6native29vectorized_elementwise_kernelILi4ENS0_13BUnaryFunctorIlllZZZNS0_15binary_internal21div_floor_kernel_cudaERNS_18TensorIteratorBaseEENKUlvE_clEvENKUlvE2_clEvEUlllE_EESt5arrayIPcLm2EEEEviT0_T1_)
        /*1f1c*/ 	.word	0x00000000


	//----- nvinfo : EIATTR_MIN_STACK_SIZE
	.align		4
.L_1375:
        /*1f20*/ 	.byte	0x04, 0x12
        /*1f22*/ 	.short	(.L_1377 - .L_1376)
	.align		4
.L_1376:
        /*1f24*/ 	.word	index@(_ZN2at6native29vectorized_elementwise_kernelILi8ENS0_13BUnaryFunctorIlllZZZNS0_15binary_internal21div_floor_kernel_cudaERNS_18TensorIteratorBaseEENKUlvE_clEvENKUlvE2_clEvEUlllE_EESt5arrayIPcLm2EEEEviT0_T1_)
        /*1f28*/ 	.word	0x00000000


	//----- nvinfo : EIATTR_MIN_STACK_SIZE
	.align		4
.L_1377:
        /*1f2c*/ 	.byte	0x04, 0x12
        /*1f2e*/ 	.short	(.L_1379 - .L_1378)
	.align		4
.L_1378:
        /*1f30*/ 	.word	index@(_ZN2at6native18elementwise_kernelILi128ELi4EZNS0_15gpu_kernel_implINS0_13AUnaryFunctorIlllZZZNS0_15binary_internal21div_floor_kernel_cudaERNS_18TensorIteratorBaseEENKUlvE_clEvENKUlvE2_clEvEUlllE_EEEEvS6_RKT_EUliE_EEviT1_)
        /*1f34*/ 	.word	0x00000000


	//----- nvinfo : EIATTR_MIN_STACK_SIZE
	.align		4
.L_1379:
        /*1f38*/ 	.byte	0x04, 0x12
        /*1f3a*/ 	.short	(.L_1381 - .L_1380)
	.align		4
.L_1380:
        /*1f3c*/ 	.word	index@(_ZN2at6native27unrolled_elementwise_kernelINS0_13AUnaryFunctorIlllZZZNS0_15binary_internal21div_floor_kernel_cudaERNS_18TensorIteratorBaseEENKUlvE_clEvENKUlvE2_clEvEUlllE_EESt5arrayIPcLm2EELi4E23TrivialOffsetCalculatorILi1EjESE_NS0_6memory12LoadWithCastILi1EEENSF_13StoreWithCastILi1EEEEEviT_T0_T2_T3_T4_T5_)
        /*1f40*/ 	.word	0x00000000


	//----- nvinfo : EIATTR_MIN_STACK_SIZE
	.align		4
.L_1381:
        /*1f44*/ 	.byte	0x04, 0x12
        /*1f46*/ 	.short	(.L_1383 - .L_1382)
	.align		4
.L_1382:
        /*1f48*/ 	.word	index@(_ZN2at6native18elementwise_kernelILi128ELi2EZNS0_22gpu_kernel_impl_nocastINS0_13AUnaryFunctorIlllZZZNS0_15binary_internal21div_floor_kernel_cudaERNS_18TensorIteratorBaseEENKUlvE_clEvENKUlvE2_clEvEUlllE_EEEEvS6_RKT_EUliE_EEviT1_)
        /*1f4c*/ 	.word	0x00000000


	//----- nvinfo : EIATTR_MIN_STACK_SIZE
	.align		4
.L_1383:
        /*1f50*/ 	.byte	0x04, 0x12
        /*1f52*/ 	.short	(.L_1385 - .L_1384)
	.align		4
.L_1384:
        /*1f54*/ 	.word	index@(_ZN2at6native27unrolled_elementwise_kernelINS0_13AUnaryFunctorIlllZZZNS0_15binary_internal21div_floor_kernel_cudaERNS_18TensorIteratorBaseEENKUlvE_clEvENKUlvE2_clEvEUlllE_EESt5arrayIPcLm2EELi4E23TrivialOffsetCalculatorILi1EjESE_NS0_6memory15LoadWithoutCastENSF_16StoreWithoutCastEEEviT_T0_T2_T3_T4_T5_)
        /*1f58*/ 	.word	0x00000000


	//----- nvinfo : EIATTR_MIN_STACK_SIZE
	.align		4
.L_1385:
        /*1f5c*/ 	.byte	0x04, 0x12
        /*1f5e*/ 	.short	(.L_1387 - .L_1386)
	.align		4
.L_1386:
        /*1f60*/ 	.word	index@(_ZN2at6native29vectorized_elementwise_kernelILi2ENS0_13AUnaryFunctorIlllZZZNS0_15binary_internal21div_floor_kernel_cudaERNS_18TensorIteratorBaseEENKUlvE_clEvENKUlvE2_clEvEUlllE_EESt5arrayIPcLm2EEEEviT0_T1_)
        /*1f64*/ 	.word	0x00000000


	//----- nvinfo : EIATTR_MIN_STACK_SIZE
	.align		4
.L_1387:
        /*1f68*/ 	.byte	0x04, 0x12
        /*1f6a*/ 	.short	(.L_1389 - .L_1388)
	.align		4
.L_1388:
        /*1f6c*/ 	.word	index@(_ZN2at6native29vectorized_elementwise_kernelILi4ENS0_13AUnaryFunctorIlllZZZNS0_15binary_internal21div_floor_kernel_cudaERNS_18TensorIteratorBaseEENKUlvE_clEvENKUlvE2_clEvEUlllE_EESt5arrayIPcLm2EEEEviT0_T1_)
        /*1f70*/ 	.word	0x00000000


	//----- nvinfo : EIATTR_MIN_STACK_SIZE
	.align		4
.L_1389:
        /*1f74*/ 	.byte	0x04, 0x12
        /*1f76*/ 	.short	(.L_1391 - .L_1390)
	.align		4
.L_1390:
        /*1f78*/ 	.word	index@(_ZN2at6native29vectorized_elementwise_kernelILi8ENS0_13AUnaryFunctorIlllZZZNS0_15binary_internal21div_floor_kernel_cudaERNS_18TensorIteratorBaseEENKUlvE_clEvENKUlvE2_clEvEUlllE_EESt5arrayIPcLm2EEEEviT0_T1_)
        /*1f7c*/ 	.word	0x00000000


	//----- nvinfo : EIATTR_MIN_STACK_SIZE
	.align		4
.L_1391:
        /*1f80*/ 	.byte	0x04, 0x12
        /*1f82*/ 	.short	(.L_1393 - .L_1392)
	.align		4
.L_1392:
        /*1f84*/ 	.word	index@(_ZN2at6native18elementwise_kernelILi128ELi4EZNS0_15gpu_kernel_implINS0_13BinaryFunctorIiiiZZZNS0_15binary_internal21div_floor_kernel_cudaERNS_18TensorIteratorBaseEENKUlvE_clEvENKUlvE1_clEvEUliiE_EEEEvS6_RKT_EUliE_EEviT1_)
        /*1f88*/ 	.word	0x00000000


	//----- nvinfo : EIATTR_MIN_STACK_SIZE
	.align		4
.L_1393:
        /*1f8c*/ 	.byte	0x04, 0x12
        /*1f8e*/ 	.short	(.L_1395 - .L_1394)
	.align		4
.L_1394:
        /*1f90*/ 	.word	index@(_ZN2at6native27unrolled_elementwise_kernelINS0_13BinaryFunctorIiiiZZZNS0_15binary_internal21div_floor_kernel_cudaERNS_18TensorIteratorBaseEENKUlvE_clEvENKUlvE1_clEvEUliiE_EESt5arrayIPcLm3EELi4E23TrivialOffsetCalculatorILi2EjESD_ILi1EjENS0_6memory12LoadWithCastILi2EEENSG_13StoreWithCastILi1EEEEEviT_T0_T2_T3_T4_T5_)
        /*1f94*/ 	.word	0x00000000


	//----- nvinfo : EIATTR_MIN_STACK_SIZE
	.align		4
.L_1395:
        /*1f98*/ 	.byte	0x04, 0x12
        /*1f9a*/ 	.short	(.L_1397 - .L_1396)
	.align		4
.L_1396:
        /*1f9c*/ 	.word	index@(_ZN2at6native18elementwise_kernelILi128ELi2EZNS0_22gpu_kernel_impl_nocastINS0_13BinaryFunctorIiiiZZZNS0_15binary_internal21div_floor_kernel_cudaERNS_18TensorIteratorBaseEENKUlvE_clEvENKUlvE1_clEvEUliiE_EEEEvS6_RKT_EUliE_EEviT1_)
        /*1fa0*/ 	.word	0x00000000


	//----- nvinfo : EIATTR_MIN_STACK_SIZE
	.align		4
.L_1397:
        /*1fa4*/ 	.byte	0x04, 0x12
        /*1fa6*/ 	.short	(.L_1399 - .L_1398)
	.align		4
.L_1398:
        /*1fa8*/ 	.word	index@(_ZN2at6native27unrolled_elementwise_kernelINS0_13BinaryFunctorIiiiZZZNS0_15binary_internal21div_floor_kernel_cudaERNS_18TensorIteratorBaseEENKUlvE_clEvENKUlvE1_clEvEUliiE_EESt5arrayIPcLm3EELi4E23TrivialOffsetCalculatorILi2EjESD_ILi1EjENS0_6memory15LoadWithoutCastENSG_16StoreWithoutCastEEEviT_T0_T2_T3_T4_T5_)
        /*1fac*/ 	.word	0x00000000


	//----- nvinfo : EIATTR_MIN_STACK_SIZE
	.align		4
.L_1399:
        /*1fb0*/ 	.byte	0x04, 0x12
        /*1fb2*/ 	.short	(.L_1401 - .L_1400)
	.align		4
.L_1400:
        /*1fb4*/ 	.word	index@(_ZN2at6native29vectorized_elementwise_kernelILi2ENS0_13BinaryFunctorIiiiZZZNS0_15binary_internal21div_floor_kernel_cudaERNS_18TensorIteratorBaseEENKUlvE_clEvENKUlvE1_clEvEUliiE_EESt5arrayIPcLm3EEEEviT0_T1_)
        /*1fb8*/ 	.word	0x00000000


	//----- nvinfo : EIATTR_MIN_STACK_SIZE
	.align		4
.L_1401:
        /*1fbc*/ 	.byte	0x04, 0x12
        /*1fbe*/ 	.short	(.L_1403 - .L_1402)
	.align		4
.L_1402:
        /*1fc0*/ 	.word	index@(_ZN2at6native29vectorized_elementwise_kernelILi4ENS0_13BinaryFunctorIiiiZZZNS0_15binary_internal21div_floor_kernel_cudaERNS_18TensorIteratorBaseEENKUlvE_clEvENKUlvE1_clEvEUliiE_EESt5arrayIPcLm3EEEEviT0_T1_)
        /*1fc4*/ 	.word	0x00000000


	//----- nvinfo : EIATTR_MIN_STACK_SIZE
	.align		4
.L_1403:
        /*1fc8*/ 	.byte	0x04, 0x12
        /*1fca*/ 	.short	(.L_1405 - .L_1404)
	.align		4
.L_1404:
        /*1fcc*/ 	.word	index@(_ZN2at6native29vectorized_elementwise_kernelILi8ENS0_13BinaryFunctorIiiiZZZNS0_15binary_internal21div_floor_kernel_cudaERNS_18TensorIteratorBaseEENKUlvE_clEvENKUlvE1_clEvEUliiE_EESt5arrayIPcLm3EEEEviT0_T1_)
        /*1fd0*/ 	.word	0x00000000


	//----- nvinfo : EIATTR_MIN_STACK_SIZE
	.align		4
.L_1405:
        /*1fd4*/ 	.byte	0x04, 0x12
        /*1fd6*/ 	.short	(.L_1407 - .L_1406)
	.align		4
.L_1406:
        /*1fd8*/ 	.word	index@(_ZN2at6native18elementwise_kernelILi128ELi4EZNS0_15gpu_kernel_implINS0_13BUnaryFunctorIiiiZZZNS0_15binary_internal21div_floor_kernel_cudaERNS_18TensorIteratorBaseEENKUlvE_clEvENKUlvE1_clEvEUliiE_EEEEvS6_RKT_EUliE_EEviT1_)
        /*1fdc*/ 	.word	0x00000000


	//----- nvinfo : EIATTR_MIN_STACK_SIZE
	.align		4
.L_1407:
        /*1fe0*/ 	.byte	0x04, 0x12
        /*1fe2*/ 	.short	(.L_1409 - .L_1408)
	.align		4
.L_1408:
        /*1fe4*/ 	.word	index@(_ZN2at6native27unrolled_elementwise_kernelINS0_13BUnaryFunctorIiiiZZZNS0_15binary_internal21div_floor_kernel_cudaERNS_18TensorIteratorBaseEENKUlvE_clEvENKUlvE1_clEvEUliiE_EESt5arrayIPcLm2EELi4E23TrivialOffsetCalculatorILi1EjESE_NS0_6memory12LoadWithCastILi1EEENSF_13StoreWithCastILi1EEEEEviT_T0_T2_T3_T4_T5_)
        /*1fe8*/ 	.word	0x00000000


	//----- nvinfo : EIATTR_MIN_STACK_SIZE
	.align		4
.L_1409:
        /*1fec*/ 	.byte	0x04, 0x12
        /*1fee*/ 	.short	(.L_1411 - .L_1410)
	.align		4
.L_1410:
        /*1ff0*/ 	.word	index@(_ZN2at6native18elementwise_kernelILi128ELi2EZNS0_22gpu_kernel_impl_nocastINS0_13BUnaryFunctorIiiiZZZNS0_15binary_internal21div_floor_kernel_cudaERNS_18TensorIteratorBaseEENKUlvE_clEvENKUlvE1_clEvEUliiE_EEEEvS6_RKT_EUliE_EEviT1_)
        /*1ff4*/ 	.word	0x00000000


	//----- nvinfo : EIATTR_MIN_STACK_SIZE
	.align		4
.L_1411:
        /*1ff8*/ 	.byte	0x04, 0x12
        /*1ffa*/ 	.short	(.L_1413 - .L_1412)
	.align		4
.L_1412:
        /*1ffc*/ 	.word	index@(_ZN2at6native27unrolled_elementwise_kernelINS0_13BUnaryFunctorIiiiZZZNS0_15binary_internal21div_floor_kernel_cudaERNS_18TensorIteratorBaseEENKUlvE_clEvENKUlvE1_clEvEUliiE_EESt5arrayIPcLm2EELi4E23TrivialOffsetCalculatorILi1EjESE_NS0_6memory15LoadWithoutCastENSF_16StoreWithoutCastEEEviT_T0_T2_T3_T4_T5_)
        /*2000*/ 	.word	0x00000000


	//----- nvinfo : EIATTR_MIN_STACK_SIZE
	.align		4
.L_1413:
        /*2004*/ 	.byte	0x04, 0x12
        /*2006*/ 	.short	(.L_1415 - .L_1414)
	.align		4
.L_1414:
        /*2008*/ 	.word	index@(_ZN2at6native29vectorized_elementwise_kernelILi2ENS0_13BUnaryFunctorIiiiZZZNS0_15binary_internal21div_floor_kernel_cudaERNS_18TensorIteratorBaseEENKUlvE_clEvENKUlvE1_clEvEUliiE_EESt5arrayIPcLm2EEEEviT0_T1_)
        /*200c*/ 	.word	0x00000000


	//----- nvinfo : EIATTR_MIN_STACK_SIZE
	.align		4
.L_1415:
        /*2010*/ 	.byte	0x04, 0x12
        /*2012*/ 	.short	(.L_1417 - .L_1416)
	.align		4
.L_1416:
        /*2014*/ 	.word	index@(_ZN2at6native29vectorized_elementwise_kernelILi4ENS0_13BUnaryFunctorIiiiZZZNS0_15binary_internal21div_floor_kernel_cudaERNS_18TensorIteratorBaseEENKUlvE_clEvENKUlvE1_clEvEUliiE_EESt5arrayIPcLm2EEEEviT0_T1_)
        /*2018*/ 	.word	0x00000000


	//----- nvinfo : EIATTR_MIN_STACK_SIZE
	.align		4
.L_1417:
        /*201c*/ 	.byte	0x04, 0x12
        /*201e*/ 	.short	(.L_1419 - .L_1418)
	.align		4
.L_1418:
        /*2020*/ 	.word	index@(_ZN2at6native29vectorized_elementwise_kernelILi8ENS0_13BUnaryFunctorIiiiZZZNS0_15binary_internal21div_floor_kernel_cudaERNS_18TensorIteratorBaseEENKUlvE_clEvENKUlvE1_clEvEUliiE_EESt5arrayIPcLm2EEEEviT0_T1_)
        /*2024*/ 	.word	0x00000000


	//----- nvinfo : EIATTR_MIN_STACK_SIZE
	.align		4
.L_1419:
        /*2028*/ 	.byte	0x04, 0x12
        /*202a*/ 	.short	(.L_1421 - .L_1420)
	.align		4
.L_1420:
        /*202c*/ 	.word	index@(_ZN2at6native18elementwise_kernelILi128ELi4EZNS0_15gpu_kernel_implINS0_13AUnaryFunctorIiiiZZZNS0_15binary_internal21div_floor_kernel_cudaERNS_18TensorIteratorBaseEENKUlvE_clEvENKUlvE1_clEvEUliiE_EEEEvS6_RKT_EUliE_EEviT1_)
        /*2030*/ 	.word	0x00000000


	//----- nvinfo : EIATTR_MIN_STACK_SIZE
	.align		4
.L_1421:
        /*2034*/ 	.byte	0x04, 0x12
        /*2036*/ 	.short	(.L_1423 - .L_1422)
	.align		4
.L_1422:
        /*2038*/ 	.word	index@(_ZN2at6native27unrolled_elementwise_kernelINS0_13AUnaryFunctorIiiiZZZNS0_15binary_internal21div_floor_kernel_cudaERNS_18TensorIteratorBaseEENKUlvE_clEvENKUlvE1_clEvEUliiE_EESt5arrayIPcLm2EELi4E23TrivialOffsetCalculatorILi1EjESE_NS0_6memory12LoadWithCastILi1EEENSF_13StoreWithCastILi1EEEEEviT_T0_T2_T3_T4_T5_)
        /*203c*/ 	.word	0x00000000


	//----- nvinfo : EIATTR_MIN_STACK_SIZE
	.align		4
.L_1423:
        /*2040*/ 	.byte	0x04, 0x12
        /*2042*/ 	.short	(.L_1425 - .L_1424)
	.align		4
.L_1424:
        /*2044*/ 	.word	index@(_ZN2at6native18elementwise_kernelILi128ELi2EZNS0_22gpu_kernel_impl_nocastINS0_13AUnaryFunctorIiiiZZZNS0_15binary_internal21div_floor_kernel_cudaERNS_18TensorIteratorBaseEENKUlvE_clEvENKUlvE1_clEvEUliiE_EEEEvS6_RKT_EUliE_EEviT1_)
        /*2048*/ 	.word	0x00000000


	//----- nvinfo : EIATTR_MIN_STACK_SIZE
	.align		4
.L_1425:
        /*204c*/ 	.byte	0x04, 0x12
        /*204e*/ 	.short	(.L_1427 - .L_1426)
	.align		4
.L_1426:
        /*2050*/ 	.word	index@(_ZN2at6native27unrolled_elementwise_kernelINS0_13AUnaryFunctorIiiiZZZNS0_15binary_internal21div_floor_kernel_cudaERNS_18TensorIteratorBaseEENKUlvE_clEvENKUlvE1_clEvEUliiE_EESt5arrayIPcLm2EELi4E23TrivialOffsetCalculatorILi1EjESE_NS0_6memory15LoadWithoutCastENSF_16StoreWithoutCastEEEviT_T0_T2_T3_T4_T5_)
        /*2054*/ 	.word	0x00000000


	//----- nvinfo : EIATTR_MIN_STACK_SIZE
	.align		4
.L_1427:
        /*2058*/ 	.byte	0x04, 0x12
        /*205a*/ 	.short	(.L_1429 - .L_1428)
	.align		4
.L_1428:
        /*205c*/ 	.word	index@(_ZN2at6native29vectorized_elementwise_kernelILi2ENS0_13AUnaryFunctorIiiiZZZNS0_15binary_internal21div_floor_kernel_cudaERNS_18TensorIteratorBaseEENKUlvE_clEvENKUlvE1_clEvEUliiE_EESt5arrayIPcLm2EEEEviT0_T1_)
        /*2060*/ 	.word	0x00000000


	//----- nvinfo : EIATTR_MIN_STACK_SIZE
	.align		4
.L_1429:
        /*2064*/ 	.byte	0x04, 0x12
        /*2066*/ 	.short	(.L_1431 - .L_1430)
	.align		4
.L_1430:
        /*2068*/ 	.word	index@(_ZN2at6native29vectorized_elementwise_kernelILi4ENS0_13AUnaryFunctorIiiiZZZNS0_15binary_internal21div_floor_kernel_cudaERNS_18TensorIteratorBaseEENKUlvE_clEvENKUlvE1_clEvEUliiE_EESt5arrayIPcLm2EEEEviT0_T1_)
        /*206c*/ 	.word	0x00000000


	//----- nvinfo : EIATTR_MIN_STACK_SIZE
	.align		4
.L_1431:
        /*2070*/ 	.byte	0x04, 0x12
        /*2072*/ 	.short	(.L_1433 - .L_1432)
	.align		4
.L_1432:
        /*2074*/ 	.word	index@(_ZN2at6native29vectorized_elementwise_kernelILi8ENS0_13AUnaryFunctorIiiiZZZNS0_15binary_internal21div_floor_kernel_cudaERNS_18TensorIteratorBaseEENKUlvE_clEvENKUlvE1_clEvEUliiE_EESt5arrayIPcLm2EEEEviT0_T1_)
        /*2078*/ 	.word	0x00000000


	//----- nvinfo : EIATTR_MIN_STACK_SIZE
	.align		4
.L_1433:
        /*207c*/ 	.byte	0x04, 0x12
        /*207e*/ 	.short	(.L_1435 - .L_1434)
	.align		4
.L_1434:
        /*2080*/ 	.word	index@(_ZN2at6native18elementwise_kernelILi128ELi4EZNS0_15gpu_kernel_implINS0_13BinaryFunctorIaaaZZZNS0_15binary_internal21div_floor_kernel_cudaERNS_18TensorIteratorBaseEENKUlvE_clEvENKUlvE0_clEvEUlaaE_EEEEvS6_RKT_EUliE_EEviT1_)
        /*2084*/ 	.word	0x00000000


	//----- nvinfo : EIATTR_MIN_STACK_SIZE
	.align		4
.L_1435:
        /*2088*/ 	.byte	0x04, 0x12
        /*208a*/ 	.short	(.L_1437 - .L_1436)
	.align		4
.L_1436:
        /*208c*/ 	.word	index@(_ZN2at6native27unrolled_elementwise_kernelINS0_13BinaryFunctorIaaaZZZNS0_15binary_internal21div_floor_kernel_cudaERNS_18TensorIteratorBaseEENKUlvE_clEvENKUlvE0_clEvEUlaaE_EESt5arrayIPcLm3EELi4E23TrivialOffsetCalculatorILi2EjESD_ILi1EjENS0_6memory12LoadWithCastILi2EEENSG_13StoreWithCastILi1EEEEEviT_T0_T2_T3_T4_T5_)
        /*2090*/ 	.word	0x00000000


	//----- nvinfo : EIATTR_MIN_STACK_SIZE
	.align		4
.L_1437:
        /*2094*/ 	.byte	0x04, 0x12
        /*2096*/ 	.short	(.L_1439 - .L_1438)
	.align		4
.L_1438:
        /*2098*/ 	.word	index@(_ZN2at6native18elementwise_kernelILi128ELi4EZNS0_22gpu_kernel_impl_nocastINS0_13BinaryFunctorIaaaZZZNS0_15binary_internal21div_floor_kernel_cudaERNS_18TensorIteratorBaseEENKUlvE_clEvENKUlvE0_clEvEUlaaE_EEEEvS6_RKT_EUliE_EEviT1_)
        /*209c*/ 	.word	0x00000000


	//----- nvinfo : EIATTR_MIN_STACK_SIZE
	.align		4
.L_1439:
        /*20a0*/ 	.byte	0x04, 0x12
        /*20a2*/ 	.short	(.L_1441 - .L_1440)
	.align		4
.L_1440:
        /*20a4*/ 	.word	index@(_ZN2at6native27unrolled_elementwise_kernelINS0_13BinaryFunctorIaaaZZZNS0_15binary_internal21div_floor_kernel_cudaERNS_18TensorIteratorBaseEENKUlvE_clEvENKUlvE0_clEvEUlaaE_EESt5arrayIPcLm3EELi4E23TrivialOffsetCalculatorILi2EjESD_ILi1EjENS0_6memory15LoadWithoutCastENSG_16StoreWithoutCastEEEviT_T0_T2_T3_T4_T5_)
        /*20a8*/ 	.word	0x00000000


	//----- nvinfo : EIATTR_MIN_STACK_SIZE
	.align		4
.L_1441:
        /*20ac*/ 	.byte	0x04, 0x12
        /*20ae*/ 	.short	(.L_1443 - .L_1442)
	.align		4
.L_1442:
        /*20b0*/ 	.word	index@(_ZN2at6native29vectorized_elementwise_kernelILi2ENS0_13BinaryFunctorIaaaZZZNS0_15binary_internal21div_floor_kernel_cudaERNS_18TensorIteratorBaseEENKUlvE_clEvENKUlvE0_clEvEUlaaE_EESt5arrayIPcLm3EEEEviT0_T1_)
        /*20b4*/ 	.word	0x00000000


	//----- nvinfo : EIATTR_MIN_STACK_SIZE
	.align		4
.L_1443:
        /*20b8*/ 	.byte	0x04, 0x12
        /*20ba*/ 	.short	(.L_1445 - .L_1444)
	.align		4
.L_1444:
        /*20bc*/ 	.word	index@(_ZN2at6native29vectorized_elementwise_kernelILi4ENS0_13BinaryFunctorIaaaZZZNS0_15binary_internal21div_floor_kernel_cudaERNS_18TensorIteratorBaseEENKUlvE_clEvENKUlvE0_clEvEUlaaE_EESt5arrayIPcLm3EEEEviT0_T1_)
        /*20c0*/ 	.word	0x00000000


	//----- nvinfo : EIATTR_MIN_STACK_SIZE
	.align		4
.L_1445:
        /*20c4*/ 	.byte	0x04, 0x12
        /*20c6*/ 	.short	(.L_1447 - .L_1446)
	.align		4
.L_1446:
        /*20c8*/ 	.word	index@(_ZN2at6native29vectorized_elementwise_kernelILi8ENS0_13BinaryFunctorIaaaZZZNS0_15binary_internal21div_floor_kernel_cudaERNS_18TensorIteratorBaseEENKUlvE_clEvENKUlvE0_clEvEUlaaE_EESt5arrayIPcLm3EEEEviT0_T1_)
        /*20cc*/ 	.word	0x00000000


	//----- nvinfo : EIATTR_MIN_STACK_SIZE
	.align		4
.L_1447:
        /*20d0*/ 	.byte	0x04, 0x12
        /*20d2*/ 	.short	(.L_1449 - .L_1448)
	.align		4
.L_1448:
        /*20d4*/ 	.word	index@(_ZN2at6native18elementwise_kernelILi128ELi4EZNS0_15gpu_kernel_implINS0_13BUnaryFunctorIaaaZZZNS0_15binary_internal21div_floor_kernel_cudaERNS_18TensorIteratorBaseEENKUlvE_clEvENKUlvE0_clEvEUlaaE_EEEEvS6_RKT_EUliE_EEviT1_)
        /*20d8*/ 	.word	0x00000000


	//----- nvinfo : EIATTR_MIN_STACK_SIZE
	.align		4
.L_1449:
        /*20dc*/ 	.byte	0x04, 0x12
        /*20de*/ 	.short	(.L_1451 - .L_1450)
	.align		4
.L_1450:
        /*20e0*/ 	.word	index@(_ZN2at6native27unrolled_elementwise_kernelINS0_13BUnaryFunctorIaaaZZZNS0_15binary_internal21div_floor_kernel_cudaERNS_18TensorIteratorBaseEENKUlvE_clEvENKUlvE0_clEvEUlaaE_EESt5arrayIPcLm2EELi4E23TrivialOffsetCalculatorILi1EjESE_NS0_6memory12LoadWithCastILi1EEENSF_13StoreWithCastILi1EEEEEviT_T0_T2_T3_T4_T5_)
        /*20e4*/ 	.word	0x00000000


	//----- nvinfo : EIATTR_MIN_STACK_SIZE
	.align		4
.L_1451:
        /*20e8*/ 	.byte	0x04, 0x12
        /*20ea*/ 	.short	(.L_1453 - .L_1452)
	.align		4
.L_1452:
        /*20ec*/ 	.word	index@(_ZN2at6native18elementwise_kernelILi128ELi4EZNS0_22gpu_kernel_impl_nocastINS0_13BUnaryFunctorIaaaZZZNS0_15binary_internal21div_floor_kernel_cudaERNS_18TensorIteratorBaseEENKUlvE_clEvENKUlvE0_clEvEUlaaE_EEEEvS6_RKT_EUliE_EEviT1_)
        /*20f0*/ 	.word	0x00000000


	//----- nvinfo : EIATTR_MIN_STACK_SIZE
	.align		4
.L_1453:
        /*20f4*/ 	.byte	0x04, 0x12
        /*20f6*/ 	.short	(.L_1455 - .L_1454)
	.align		4
.L_1454:
        /*20f8*/ 	.word	index@(_ZN2at6native27unrolled_elementwise_kernelINS0_13BUnaryFunctorIaaaZZZNS0_15binary_internal21div_floor_kernel_cudaERNS_18TensorIteratorBaseEENKUlvE_clEvENKUlvE0_clEvEUlaaE_EESt5arrayIPcLm2EELi4E23TrivialOffsetCalculatorILi1EjESE_NS0_6memory15LoadWithoutCastENSF_16StoreWithoutCastEEEviT_T0_T2_T3_T4_T5_)
        /*20fc*/ 	.word	0x00000000


	//----- nvinfo : EIATTR_MIN_STACK_SIZE
	.align		4
.L_1455:
        /*2100*/ 	.byte	0x04, 0x12
        /*2102*/ 	.short	(.L_1457 - .L_1456)
	.align		4
.L_1456:
        /*2104*/ 	.word	index@(_ZN2at6native29vectorized_elementwise_kernelILi2ENS0_13BUnaryFunctorIaaaZZZNS0_15binary_internal21div_floor_kernel_cudaERNS_18TensorIteratorBaseEENKUlvE_clEvENKUlvE0_clEvEUlaaE_EESt5arrayIPcLm2EEEEviT0_T1_)
        /*2108*/ 	.word	0x00000000


	//----- nvinfo : EIATTR_MIN_STACK_SIZE
	.align		4
.L_1457:
        /*210c*/ 	.byte	0x04, 0x12
        /*210e*/ 	.short	(.L_1459 - .L_1458)
	.align		4
.L_1458:
        /*2110*/ 	.word	index@(_ZN2at6native29vectorized_elementwise_kernelILi4ENS0_13BUnaryFunctorIaaaZZZNS0_15binary_internal21div_floor_kernel_cudaERNS_18TensorIteratorBaseEENKUlvE_clEvENKUlvE0_clEvEUlaaE_EESt5arrayIPcLm2EEEEviT0_T1_)
        /*2114*/ 	.word	0x00000000


	//----- nvinfo : EIATTR_MIN_STACK_SIZE
	.align		4
.L_1459:
        /*2118*/ 	.byte	0x04, 0x12
        /*211a*/ 	.short	(.L_1461 - .L_1460)
	.align		4
.L_1460:
        /*211c*/ 	.word	index@(_ZN2at6native29vectorized_elementwise_kernelILi8ENS0_13BUnaryFunctorIaaaZZZNS0_15binary_internal21div_floor_kernel_cudaERNS_18TensorIteratorBaseEENKUlvE_clEvENKUlvE0_clEvEUlaaE_EESt5arrayIPcLm2EEEEviT0_T1_)
        /*2120*/ 	.word	0x00000000


	//----- nvinfo : EIATTR_MIN_STACK_SIZE
	.align		4
.L_1461:
        /*2124*/ 	.byte	0x04, 0x12
        /*2126*/ 	.short	(.L_1463 - .L_1462)
	.align		4
.L_1462:
        /*2128*/ 	.word	index@(_ZN2at6native18elementwise_kernelILi128ELi4EZNS0_15gpu_kernel_implINS0_13AUnaryFunctorIaaaZZZNS0_15binary_internal21div_floor_kernel_cudaERNS_18TensorIteratorBaseEENKUlvE_clEvENKUlvE0_clEvEUlaaE_EEEEvS6_RKT_EUliE_EEviT1_)
        /*212c*/ 	.word	0x00000000


	//----- nvinfo : EIATTR_MIN_STACK_SIZE
	.align		4
.L_1463:
        /*2130*/ 	.byte	0x04, 0x12
        /*2132*/ 	.short	(.L_1465 - .L_1464)
	.align		4
.L_1464:
        /*2134*/ 	.word	index@(_ZN2at6native27unrolled_elementwise_kernelINS0_13AUnaryFunctorIaaaZZZNS0_15binary_internal21div_floor_kernel_cudaERNS_18TensorIteratorBaseEENKUlvE_clEvENKUlvE0_clEvEUlaaE_EESt5arrayIPcLm2EELi4E23TrivialOffsetCalculatorILi1EjESE_NS0_6memory12LoadWithCastILi1EEENSF_13StoreWithCastILi1EEEEEviT_T0_T2_T3_T4_T5_)
        /*2138*/ 	.word	0x00000000


	//----- nvinfo : EIATTR_MIN_STACK_SIZE
	.align		4
.L_1465:
        /*213c*/ 	.byte	0x04, 0x12
        /*213e*/ 	.short	(.L_1467 - .L_1466)
	.align		4
.L_1466:
        /*2140*/ 	.word	index@(_ZN2at6native18elementwise_kernelILi128ELi4EZNS0_22gpu_kernel_impl_nocastINS0_13AUnaryFunctorIaaaZZZNS0_15binary_internal21div_floor_kernel_cudaERNS_18TensorIteratorBaseEENKUlvE_clEvENKUlvE0_clEvEUlaaE_EEEEvS6_RKT_EUliE_EEviT1_)
        /*2144*/ 	.word	0x00000000


	//----- nvinfo : EIATTR_MIN_STACK_SIZE
	.align		4
.L_1467:
        /*2148*/ 	.byte	0x04, 0x12
        /*214a*/ 	.short	(.L_1469 - .L_1468)
	.align		4
.L_1468:
        /*214c*/ 	.word	index@(_ZN2at6native27unrolled_elementwise_kernelINS0_13AUnaryFunctorIaaaZZZNS0_15binary_internal21div_floor_kernel_cudaERNS_18TensorIteratorBaseEENKUlvE_clEvENKUlvE0_clEvEUlaaE_EESt5arrayIPcLm2EELi4E23TrivialOffsetCalculatorILi1EjESE_NS0_6memory15LoadWithoutCastENSF_16StoreWithoutCastEEEviT_T0_T2_T3_T4_T5_)
        /*2150*/ 	.word	0x00000000


	//----- nvinfo : EIATTR_MIN_STACK_SIZE
	.align		4
.L_1469:
        /*2154*/ 	.byte	0x04, 0x12
        /*2156*/ 	.short	(.L_1471 - .L_1470)
	.align		4
.L_1470:
        /*2158*/ 	.word	index@(_ZN2at6native29vectorized_elementwise_kernelILi2ENS0_13AUnaryFunctorIaaaZZZNS0_15binary_internal21div_floor_kernel_cudaERNS_18TensorIteratorBaseEENKUlvE_clEvENKUlvE0_clEvEUlaaE_EESt5arrayIPcLm2EEEEviT0_T1_)
        /*215c*/ 	.word	0x00000000


	//----- nvinfo : EIATTR_MIN_STACK_SIZE
	.align		4
.L_1471:
        /*2160*/ 	.byte	0x04, 0x12
        /*2162*/ 	.short	(.L_1473 - .L_1472)
	.align		4
.L_1472:
        /*2164*/ 	.word	index@(_ZN2at6native29vectorized_elementwise_kernelILi4ENS0_13AUnaryFunctorIaaaZZZNS0_15binary_internal21div_floor_kernel_cudaERNS_18TensorIteratorBaseEENKUlvE_clEvENKUlvE0_clEvEUlaaE_EESt5arrayIPcLm2EEEEviT0_T1_)
        /*2168*/ 	.word	0x00000000


	//----- nvinfo : EIATTR_MIN_STACK_SIZE
	.align		4
.L_1473:
        /*216c*/ 	.byte	0x04, 0x12
        /*216e*/ 	.short	(.L_1475 - .L_1474)
	.align		4
.L_1474:
        /*2170*/ 	.word	index@(_ZN2at6native29vectorized_elementwise_kernelILi8ENS0_13AUnaryFunctorIaaaZZZNS0_15binary_internal21div_floor_kernel_cudaERNS_18TensorIteratorBaseEENKUlvE_clEvENKUlvE0_clEvEUlaaE_EESt5arrayIPcLm2EEEEviT0_T1_)
        /*2174*/ 	.word	0x00000000


	//----- nvinfo : EIATTR_MIN_STACK_SIZE
	.align		4
.L_1475:
        /*2178*/ 	.byte	0x04, 0x12
        /*217a*/ 	.short	(.L_1477 - .L_1476)
	.align		4
.L_1476:
        /*217c*/ 	.word	index@(_ZN2at6native18elementwise_kernelILi128ELi4EZNS0_15gpu_kernel_implINS0_13BinaryFunctorIhhhZZZNS0_15binary_internal21div_floor_kernel_cudaERNS_18TensorIteratorBaseEENKUlvE_clEvENKUlvE_clEvEUlhhE_EEEEvS6_RKT_EUliE_EEviT1_)
        /*2180*/ 	.word	0x00000000


	//----- nvinfo : EIATTR_MIN_STACK_SIZE
	.align		4
.L_1477:
        /*2184*/ 	.byte	0x04, 0x12
        /*2186*/ 	.short	(.L_1479 - .L_1478)
	.align		4
.L_1478:
        /*2188*/ 	.word	index@(_ZN2at6native27unrolled_elementwise_kernelINS0_13BinaryFunctorIhhhZZZNS0_15binary_internal21div_floor_kernel_cudaERNS_18TensorIteratorBaseEENKUlvE_clEvENKUlvE_clEvEUlhhE_EESt5arrayIPcLm3EELi4E23TrivialOffsetCalculatorILi2EjESD_ILi1EjENS0_6memory12LoadWithCastILi2EEENSG_13StoreWithCastILi1EEEEEviT_T0_T2_T3_T4_T5_)
        /*218c*/ 	.word	0x00000000


	//----- nvinfo : EIATTR_MIN_STACK_SIZE
	.align		4
.L_1479:
        /*2190*/ 	.byte	0x04, 0x12
        /*2192*/ 	.short	(.L_1481 - .L_1480)
	.align		4
.L_1480:
        /*2194*/ 	.word	index@(_ZN2at6native18elementwise_kernelILi128ELi4EZNS0_22gpu_kernel_impl_nocastINS0_13BinaryFunctorIhhhZZZNS0_15binary_internal21div_floor_kernel_cudaERNS_18TensorIteratorBaseEENKUlvE_clEvENKUlvE_clEvEUlhhE_EEEEvS6_RKT_EUliE_EEviT1_)
        /*2198*/ 	.word	0x00000000


	//----- nvinfo : EIATTR_MIN_STACK_SIZE
	.align		4
.L_1481:
        /*219c*/ 	.byte	0x04, 0x12
        /*219e*/ 	.short	(.L_1483 - .L_1482)
	.align		4
.L_1482:
        /*21a0*/ 	.word	index@(_ZN2at6native27unrolled_elementwise_kernelINS0_13BinaryFunctorIhhhZZZNS0_15binary_internal21div_floor_kernel_cudaERNS_18TensorIteratorBaseEENKUlvE_clEvENKUlvE_clEvEUlhhE_EESt5arrayIPcLm3EELi4E23TrivialOffsetCalculatorILi2EjESD_ILi1EjENS0_6memory15LoadWithoutCastENSG_16StoreWithoutCastEEEviT_T0_T2_T3_T4_T5_)
        /*21a4*/ 	.word	0x00000000


	//----- nvinfo : EIATTR_MIN_STACK_SIZE
	.align		4
.L_1483:
        /*21a8*/ 	.byte	0x04, 0x12
        /*21aa*/ 	.short	(.L_1485 - .L_1484)
	.align		4
.L_1484:
        /*21ac*/ 	.word	index@(_ZN2at6native29vectorized_elementwise_kernelILi2ENS0_13BinaryFunctorIhhhZZZNS0_15binary_internal21div_floor_kernel_cudaERNS_18TensorIteratorBaseEENKUlvE_clEvENKUlvE_clEvEUlhhE_EESt5arrayIPcLm3EEEEviT0_T1_)
        /*21b0*/ 	.word	0x00000000


	//----- nvinfo : EIATTR_MIN_STACK_SIZE
	.align		4
.L_1485:
        /*21b4*/ 	.byte	0x04, 0x12
        /*21b6*/ 	.short	(.L_1487 - .L_1486)
	.align		4
.L_1486:
        /*21b8*/ 	.word	index@(_ZN2at6native29vectorized_elementwise_kernelILi4ENS0_13BinaryFunctorIhhhZZZNS0_15binary_internal21div_floor_kernel_cudaERNS_18TensorIteratorBaseEENKUlvE_clEvENKUlvE_clEvEUlhhE_EESt5arrayIPcLm3EEEEviT0_T1_)
        /*21bc*/ 	.word	0x00000000


	//----- nvinfo : EIATTR_MIN_STACK_SIZE
	.align		4
.L_1487:
        /*21c0*/ 	.byte	0x04, 0x12
        /*21c2*/ 	.short	(.L_1489 - .L_1488)
	.align		4
.L_1488:
        /*21c4*/ 	.word	index@(_ZN2at6native29vectorized_elementwise_kernelILi8ENS0_13BinaryFunctorIhhhZZZNS0_15binary_internal21div_floor_kernel_cudaERNS_18TensorIteratorBaseEENKUlvE_clEvENKUlvE_clEvEUlhhE_EESt5arrayIPcLm3EEEEviT0_T1_)
        /*21c8*/ 	.word	0x00000000


	//----- nvinfo : EIATTR_MIN_STACK_SIZE
	.align		4
.L_1489:
        /*21cc*/ 	.byte	0x04, 0x12
        /*21ce*/ 	.short	(.L_1491 - .L_1490)
	.align		4
.L_1490:
        /*21d0*/ 	.word	index@(_ZN2at6native18elementwise_kernelILi128ELi4EZNS0_15gpu_kernel_implINS0_13BUnaryFunctorIhhhZZZNS0_15binary_internal21div_floor_kernel_cudaERNS_18TensorIteratorBaseEENKUlvE_clEvENKUlvE_clEvEUlhhE_EEEEvS6_RKT_EUliE_EEviT1_)
        /*21d4*/ 	.word	0x00000000


	//----- nvinfo : EIATTR_MIN_STACK_SIZE
	.align		4
.L_1491:
        /*21d8*/ 	.byte	0x04, 0x12
        /*21da*/ 	.short	(.L_1493 - .L_1492)
	.align		4
.L_1492:
        /*21dc*/ 	.word	index@(_ZN2at6native27unrolled_elementwise_kernelINS0_13BUnaryFunctorIhhhZZZNS0_15binary_internal21div_floor_kernel_cudaERNS_18TensorIteratorBaseEENKUlvE_clEvENKUlvE_clEvEUlhhE_EESt5arrayIPcLm2EELi4E23TrivialOffsetCalculatorILi1EjESE_NS0_6memory12LoadWithCastILi1EEENSF_13StoreWithCastILi1EEEEEviT_T0_T2_T3_T4_T5_)
        /*21e0*/ 	.word	0x00000000


	//----- nvinfo : EIATTR_MIN_STACK_SIZE
	.align		4
.L_1493:
        /*21e4*/ 	.byte	0x04, 0x12
        /*21e6*/ 	.short	(.L_1495 - .L_1494)
	.align		4
.L_1494:
        /*21e8*/ 	.word	index@(_ZN2at6native18elementwise_kernelILi128ELi4EZNS0_22gpu_kernel_impl_nocastINS0_13BUnaryFunctorIhhhZZZNS0_15binary_internal21div_floor_kernel_cudaERNS_18TensorIteratorBaseEENKUlvE_clEvENKUlvE_clEvEUlhhE_EEEEvS6_RKT_EUliE_EEviT1_)
        /*21ec*/ 	.word	0x00000000


	//----- nvinfo : EIATTR_MIN_STACK_SIZE
	.align		4
.L_1495:
        /*21f0*/ 	.byte	0x04, 0x12
        /*21f2*/ 	.short	(.L_1497 - .L_1496)
	.align		4
.L_1496:
        /*21f4*/ 	.word	index@(_ZN2at6native27unrolled_elementwise_kernelINS0_13BUnaryFunctorIhhhZZZNS0_15binary_internal21div_floor_kernel_cudaERNS_18TensorIteratorBaseEENKUlvE_clEvENKUlvE_clEvEUlhhE_EESt5arrayIPcLm2EELi4E23TrivialOffsetCalculatorILi1EjESE_NS0_6memory15LoadWithoutCastENSF_16StoreWithoutCastEEEviT_T0_T2_T3_T4_T5_)
        /*21f8*/ 	.word	0x00000000


	//----- nvinfo : EIATTR_MIN_STACK_SIZE
	.align		4
.L_1497:
        /*21fc*/ 	.byte	0x04, 0x12
        /*21fe*/ 	.short	(.L_1499 - .L_1498)
	.align		4
.L_1498:
        /*2200*/ 	.word	index@(_ZN2at6native29vectorized_elementwise_kernelILi2ENS0_13BUnaryFunctorIhhhZZZNS0_15binary_internal21div_floor_kernel_cudaERNS_18TensorIteratorBaseEENKUlvE_clEvENKUlvE_clEvEUlhhE_EESt5arrayIPcLm2EEEEviT0_T1_)
        /*2204*/ 	.word	0x00000000


	//----- nvinfo : EIATTR_MIN_STACK_SIZE
	.align		4
.L_1499:
        /*2208*/ 	.byte	0x04, 0x12
        /*220a*/ 	.short	(.L_1501 - .L_1500)
	.align		4
.L_1500:
        /*220c*/ 	.word	index@(_ZN2at6native29vectorized_elementwise_kernelILi4ENS0_13BUnaryFunctorIhhhZZZNS0_15binary_internal21div_floor_kernel_cudaERNS_18TensorIteratorBaseEENKUlvE_clEvENKUlvE_clEvEUlhhE_EESt5arrayIPcLm2EEEEviT0_T1_)
        /*2210*/ 	.word	0x00000000


	//----- nvinfo : EIATTR_MIN_STACK_SIZE
	.align		4
.L_1501:
        /*2214*/ 	.byte	0x04, 0x12
        /*2216*/ 	.short	(.L_1503 - .L_1502)
	.align		4
.L_1502:
        /*2218*/ 	.word	index@(_ZN2at6native29vectorized_elementwise_kernelILi8ENS0_13BUnaryFunctorIhhhZZZNS0_15binary_internal21div_floor_kernel_cudaERNS_18TensorIteratorBaseEENKUlvE_clEvENKUlvE_clEvEUlhhE_EESt5arrayIPcLm2EEEEviT0_T1_)
        /*221c*/ 	.word	0x00000000


	//----- nvinfo : EIATTR_MIN_STACK_SIZE
	.align		4
.L_1503:
        /*2220*/ 	.byte	0x04, 0x12
        /*2222*/ 	.short	(.L_1505 - .L_1504)
	.align		4
.L_1504:
        /*2224*/ 	.word	index@(_ZN2at6native18elementwise_kernelILi128ELi4EZNS0_15gpu_kernel_implINS0_13AUnaryFunctorIhhhZZZNS0_15binary_internal21div_floor_kernel_cudaERNS_18TensorIteratorBaseEENKUlvE_clEvENKUlvE_clEvEUlhhE_EEEEvS6_RKT_EUliE_EEviT1_)
        /*2228*/ 	.word	0x00000000


	//----- nvinfo : EIATTR_MIN_STACK_SIZE
	.align		4
.L_1505:
        /*222c*/ 	.byte	0x04, 0x12
        /*222e*/ 	.short	(.L_1507 - .L_1506)
	.align		4
.L_1506:
        /*2230*/ 	.word	index@(_ZN2at6native27unrolled_elementwise_kernelINS0_13AUnaryFunctorIhhhZZZNS0_15binary_internal21div_floor_kernel_cudaERNS_18TensorIteratorBaseEENKUlvE_clEvENKUlvE_clEvEUlhhE_EESt5arrayIPcLm2EELi4E23TrivialOffsetCalculatorILi1EjESE_NS0_6memory12LoadWithCastILi1EEENSF_13StoreWithCastILi1EEEEEviT_T0_T2_T3_T4_T5_)
        /*2234*/ 	.word	0x00000000


	//----- nvinfo : EIATTR_MIN_STACK_SIZE
	.align		4
.L_1507:
        /*2238*/ 	.byte	0x04, 0x12
        /*223a*/ 	.short	(.L_1509 - .L_1508)
	.align		4
.L_1508:
        /*223c*/ 	.word	index@(_ZN2at6native18elementwise_kernelILi128ELi4EZNS0_22gpu_kernel_impl_nocastINS0_13AUnaryFunctorIhhhZZZNS0_15binary_internal21div_floor_kernel_cudaERNS_18TensorIteratorBaseEENKUlvE_clEvENKUlvE_clEvEUlhhE_EEEEvS6_RKT_EUliE_EEviT1_)
        /*2240*/ 	.word	0x00000000


	//----- nvinfo : EIATTR_MIN_STACK_SIZE
	.align		4
.L_1509:
        /*2244*/ 	.byte	0x04, 0x12
        /*2246*/ 	.short	(.L_1511 - .L_1510)
	.align		4
.L_1510:
        /*2248*/ 	.word	index@(_ZN2at6native27unrolled_elementwise_kernelINS0_13AUnaryFunctorIhhhZZZNS0_15binary_internal21div_floor_kernel_cudaERNS_18TensorIteratorBaseEENKUlvE_clEvENKUlvE_clEvEUlhhE_EESt5arrayIPcLm2EELi4E23TrivialOffsetCalculatorILi1EjESE_NS0_6memory15LoadWithoutCastENSF_16StoreWithoutCastEEEviT_T0_T2_T3_T4_T5_)
        /*224c*/ 	.word	0x00000000


	//----- nvinfo : EIATTR_MIN_STACK_SIZE
	.align		4
.L_1511:
        /*2250*/ 	.byte	0x04, 0x12
        /*2252*/ 	.short	(.L_1513 - .L_1512)
	.align		4
.L_1512:
        /*2254*/ 	.word	index@(_ZN2at6native29vectorized_elementwise_kernelILi2ENS0_13AUnaryFunctorIhhhZZZNS0_15binary_internal21div_floor_kernel_cudaERNS_18TensorIteratorBaseEENKUlvE_clEvENKUlvE_clEvEUlhhE_EESt5arrayIPcLm2EEEEviT0_T1_)
        /*2258*/ 	.word	0x00000000


	//----- nvinfo : EIATTR_MIN_STACK_SIZE
	.align		4
.L_1513:
        /*225c*/ 	.byte	0x04, 0x12
        /*225e*/ 	.short	(.L_1515 - .L_1514)
	.align		4
.L_1514:
        /*2260*/ 	.word	index@(_ZN2at6native29vectorized_elementwise_kernelILi4ENS0_13AUnaryFunctorIhhhZZZNS0_15binary_internal21div_floor_kernel_cudaERNS_18TensorIteratorBaseEENKUlvE_clEvENKUlvE_clEvEUlhhE_EESt5arrayIPcLm2EEEEviT0_T1_)
        /*2264*/ 	.word	0x00000000


	//----- nvinfo : EIATTR_MIN_STACK_SIZE
	.align		4
.L_1515:
        /*2268*/ 	.byte	0x04, 0x12
        /*226a*/ 	.short	(.L_1517 - .L_1516)
	.align		4
.L_1516:
        /*226c*/ 	.word	index@(_ZN2at6native29vectorized_elementwise_kernelILi8ENS0_13AUnaryFunctorIhhhZZZNS0_15binary_internal21div_floor_kernel_cudaERNS_18TensorIteratorBaseEENKUlvE_clEvENKUlvE_clEvEUlhhE_EESt5arrayIPcLm2EEEEviT0_T1_)
        /*2270*/ 	.word	0x00000000
.L_1517:


//--------------------- .nv.compat                --------------------------
	.section	.nv.compat,"",@"SHT_CUDA_COMPAT_INFO"
	.align	4
        /*0000*/ 	.byte	0x02, 0x09, 0x00, 0x00, 0x02, 0x02, 0x01, 0x00, 0x02, 0x05, 0x05, 0x00, 0x03, 0x07, 0x01, 0x01
        /*0010*/ 	.byte	0x02, 0x03, 0x00, 0x00, 0x02, 0x06, 0x01, 0x00, 0x04, 0x0b, 0x08, 0x00, 0x00, 0x00, 0x00, 0x00
        /*0020*/ 	.byte	0x00, 0x00, 0x00, 0x00


//--------------------- .nv.info._ZN2at6native18elementwise_kernelILi128ELi4EZNS0_15gpu_kernel_implINS0_13BinaryFunctorIN3c108BFloat16ES5_S5_ZZZNS0_15binary_internal21div_floor_kernel_cudaERNS_18TensorIteratorBaseEENKUlvE1_clEvENKUlvE2_clEvEUlS5_S5_E_EEEEvS8_RKT_EUliE_EEviT1_ --------------------------
	.section	.nv.info._ZN2at6native18elementwise_kernelILi128ELi4EZNS0_15gpu_kernel_implINS0_13BinaryFunctorIN3c108BFloat16ES5_S5_ZZZNS0_15binary_internal21div_floor_kernel_cudaERNS_18TensorIteratorBaseEENKUlvE1_clEvENKUlvE2_clEvEUlS5_S5_E_EEEEvS8_RKT_EUliE_EEviT1_,"",@"SHT_CUDA_INFO"
	.sectionflags	@""
	.align	4


	//----- nvinfo : EIATTR_CUDA_API_VERSION
	.align		4
        /*0000*/ 	.byte	0x04, 0x37
        /*0002*/ 	.short	(.L_1519 - .L_1518)
.L_1518:
        /*0004*/ 	.word	0x00000082


	//----- nvinfo : EIATTR_KPARAM_INFO
	.align		4
.L_1519:
        /*0008*/ 	.byte	0x04, 0x17
        /*000a*/ 	.short	(.L_1521 - .L_1520)
.L_1520:
        /*000c*/ 	.word	0x00000000
        /*0010*/ 	.short	0x0001
        /*0012*/ 	.short	0x0008
        /*0014*/ 	.byte	0x00, 0xf0, 0x21, 0x0a


	//----- nvinfo : EIATTR_KPARAM_INFO
	.align		4
.L_1521:
        /*0018*/ 	.byte	0x04, 0x17
        /*001a*/ 	.short	(.L_1523 - .L_1522)
.L_1522:
        /*001c*/ 	.word	0x00000000
        /*0020*/ 	.short	0x0000
        /*0022*/ 	.short	0x0000
        /*0024*/ 	.byte	0x00, 0xf0, 0x11, 0x00


	//----- nvinfo : EIATTR_SPARSE_MMA_MASK
	.align		4
.L_1523:
        /*0028*/ 	.byte	0x03, 0x50
        /*002a*/ 	.short	0x0000


	//----- nvinfo : EIATTR_MAXREG_COUNT
	.align		4
        /*002c*/ 	.byte	0x03, 0x1b
        /*002e*/ 	.short	0x0080


	//----- nvinfo : EIATTR_EXTERNS
	.align		4
        /*0030*/ 	.byte	0x04, 0x0f
        /*0032*/ 	.short	(.L_1525 - .L_1524)


	//   ....[0]....
	.align		4
.L_1524:
        /*0034*/ 	.word	index@(__assertfail)


	//----- nvinfo : EIATTR_MERCURY_ISA_VERSION
	.align		4
.L_1525:
        /*0038*/ 	.byte	0x03, 0x5f
        /*003a*/ 	.short	0x0101


	//----- nvinfo : EIATTR_SYSCALL_OFFSETS
	.align		4
        /*003c*/ 	.byte	0x04, 0x46
        /*003e*/ 	.short	(.L_1527 - .L_1526)


	//   ....[0]....
.L_1526:
        /*0040*/ 	.word	0x000026e0


	//   ....[1]....
        /*0044*/ 	.word	0x00003780


	//   ....[2]....
        /*0048*/ 	.word	0x00004da0


	//   ....[3]....
        /*004c*/ 	.word	0x000074e0


	//   ....[4]....
        /*0050*/ 	.word	0x00008580


	//   ....[5]....
        /*0054*/ 	.word	0x00009ba0


	//   ....[6]....
        /*0058*/ 	.word	0x0000c2d0


	//   ....[7]....
        /*005c*/ 	.word	0x0000d370


	//   ....[8]....
        /*0060*/ 	.word	0x0000e990


	//   ....[9]....
        /*0064*/ 	.word	0x000110b0


	//   ....[10]....
        /*0068*/ 	.word	0x00012150


	//   ....[11]....
        /*006c*/ 	.word	0x00013770


	//----- nvinfo : EIATTR_EXIT_INSTR_OFFSETS
	.align		4
.L_1527:
        /*0070*/ 	.byte	0x04, 0x1c
        /*0072*/ 	.short	(.L_1529 - .L_1528)


	//   ....[0]....
.L_1528:
        /*0074*/ 	.word	0x0000ea60


	//   ....[1]....
        /*0078*/ 	.word	0x000129a0


	//   ....[2]....
        /*007c*/ 	.word	0x000129e0


	//   ....[3]....
        /*0080*/ 	.word	0x00012a80


	//   ....[4]....
        /*0084*/ 	.word	0x00012ac0


	//   ....[5]....
        /*0088*/ 	.word	0x00012b00


	//   ....[6]....
        /*008c*/ 	.word	0x00012b90


	//   ....[7]....
        /*0090*/ 	.word	0x00012bd0


	//   ....[8]....
        /*0094*/ 	.word	0x00012c70


	//   ....[9]....
        /*0098*/ 	.word	0x00012cc0


	//   ....[10]....
        /*009c*/ 	.word	0x00012d10


	//   ....[11]....
        /*00a0*/ 	.word	0x00012de0


	//   ....[12]....
        /*00a4*/ 	.word	0x00012e40


	//   ....[13]....
        /*00a8*/ 	.word	0x00012fd0


	//   ....[14]....
        /*00ac*/ 	.word	0x00013130


	//   ....[15]....
        /*00b0*/ 	.word	0x00013150


	//   ....[16]....
        /*00b4*/ 	.word	0x00013210


	//   ....[17]....
        /*00b8*/ 	.word	0x00013390


	//   ....[18]....
        /*00bc*/ 	.word	0x00013510


	//   ....[19]....
        /*00c0*/ 	.word	0x00013670


	//   ....[20]....
        /*00c4*/ 	.word	0x00013780


	//   ....[21]....
        /*00c8*/ 	.word	0x000137c0


	//   ....[22]....
        /*00cc*/ 	.word	0x00013800


	//----- nvinfo : EIATTR_MAX_THREADS
	.align		4
.L_1529:
        /*00d0*/ 	.byte	0x04, 0x05
        /*00d2*/ 	.short	(.L_1531 - .L_1530)
.L_1530:
        /*00d4*/ 	.word	0x00000080
        /*00d8*/ 	.word	0x00000001
        /*00dc*/ 	.word	0x00000001


	//----- nvinfo : EIATTR_CRS_STACK_SIZE
	.align		4
.L_1531:
        /*00e0*/ 	.byte	0x04, 0x1e
        /*00e2*/ 	.short	(.L_1533 - .L_1532)
.L_1532:
        /*00e4*/ 	.word	0x00000000


	//----- nvinfo : EIATTR_CBANK_PARAM_SIZE
	.align		4
.L_1533:
        /*00e8*/ 	.byte	0x03, 0x19
        /*00ea*/ 	.short	0x0290


	//----- nvinfo : EIATTR_PARAM_CBANK
	.align		4
        /*00ec*/ 	.byte	0x04, 0x0a
        /*00ee*/ 	.short	(.L_1535 - .L_1534)
	.align		4
.L_1534:
        /*00f0*/ 	.word	index@(.nv.constant0._ZN2at6native18elementwise_kernelILi128ELi4EZNS0_15gpu_kernel_implINS0_13BinaryFunctorIN3c108BFloat16ES5_S5_ZZZNS0_15binary_internal21div_floor_kernel_cudaERNS_18TensorIteratorBaseEENKUlvE1_clEvENKUlvE2_clEvEUlS5_S5_E_EEEEvS8_RKT_EUliE_EEviT1_)
        /*00f4*/ 	.short	0x0210
        /*00f6*/ 	.short	0x0290


	//----- nvinfo : EIATTR_SW_WAR
	.align		4
.L_1535:
        /*00f8*/ 	.byte	0x04, 0x36
        /*00fa*/ 	.short	(.L_1537 - .L_1536)
.L_1536:
        /*00fc*/ 	.word	0x00000008
.L_1537:


//--------------------- .nv.info._ZN2at6native27unrolled_elementwise_kernelINS0_13BinaryFunctorIN3c108BFloat16ES4_S4_ZZZNS0_15binary_internal21div_floor_kernel_cudaERNS_18TensorIteratorBaseEENKUlvE1_clEvENKUlvE2_clEvEUlS4_S4_E_EESt5arrayIPcLm3EELi4E23TrivialOffsetCalculatorILi2EjESF_ILi1EjENS0_6memory12LoadWithCastILi2EEENSI_13StoreWithCastILi1EEEEEviT_T0_T2_T3_T4_T5_ --------------------------
	.section	.nv.info._ZN2at6native27unrolled_elementwise_kernelINS0_13BinaryFunctorIN3c108BFloat16ES4_S4_ZZZNS0_15binary_internal21div_floor_kernel_cudaERNS_18TensorIteratorBaseEENKUlvE1_clEvENKUlvE2_clEvEUlS4_S4_E_EESt5arrayIPcLm3EELi4E23TrivialOffsetCalculatorILi2EjESF_ILi1EjENS0_6memory12LoadWithCastILi2EEENSI_13StoreWithCastILi1EEEEEviT_T0_T2_T3_T4_T5_,"",@"SHT_CUDA_INFO"
	.sectionflags	@""
	.align	4


	//----- nvinfo : EIATTR_CUDA_API_VERSION
	.align		4
        /*0000*/ 	.byte	0x04, 0x37
        /*0002*/ 	.short	(.L_1539 - .L_1538)
.L_1538:
        /*0004*/ 	.word	0x00000082


	//----- nvinfo : EIATTR_KPARAM_INFO
	.align		4
.L_1539:
        /*0008*/ 	.byte	0x04, 0x17
        /*000a*/ 	.short	(.L_1541 - .L_1540)
.L_1540:
        /*000c*/ 	.word	0x00000000
        /*0010*/ 	.short	0x0006
        /*0012*/ 	.short	0x0030
        /*0014*/ 	.byte	0x00, 0xf0, 0x21, 0x00


	//----- nvinfo : EIATTR_KPARAM_INFO
	.align		4
.L_1541:
        /*0018*/ 	.byte	0x04, 0x17
        /*001a*/ 	.short	(.L_1543 - .L_1542)
.L_1542:
        /*001c*/ 	.word	0x00000000
        /*0020*/ 	.short	0x0005
        /*0022*/ 	.short	0x0024
        /*0024*/ 	.byte	0x00, 0xf0, 0x31, 0x00


	//----- nvinfo : EIATTR_KPARAM_INFO
	.align		4
.L_1543:
        /*0028*/ 	.byte	0x04, 0x17
        /*002a*/ 	.short	(.L_1545 - .L_1544)
.L_1544:
        /*002c*/ 	.word	0x00000000
        /*0030*/ 	.short	0x0004
        /*0032*/ 	.short	0x0021
        /*0034*/ 	.byte	0x00, 0xf0, 0x05, 0x00


	//----- nvinfo : EIATTR_KPARAM_INFO
	.align		4
.L_1545:
        /*0038*/ 	.byte	0x04, 0x17
        /*003a*/ 	.short	(.L_1547 - .L_1546)
.L_1546:
        /*003c*/ 	.word	0x00000000
        /*0040*/ 	.short	0x0003
        /*0042*/ 	.short	0x0020
        /*0044*/ 	.byte	0x00, 0xf0, 0x05, 0x00


	//----- nvinfo : EIATTR_KPARAM_INFO
	.align		4
.L_1547:
        /*0048*/ 	.byte	0x04, 0x17
        /*004a*/ 	.short	(.L_1549 - .L_1548)
.L_1548:
        /*004c*/ 	.word	0x00000000
        /*0050*/ 	.short	0x0002
        /*0052*/ 	.short	0x0008
        /*0054*/ 	.byte	0x00, 0xf0, 0x61, 0x00


	//----- nvinfo : EIATTR_KPARAM_INFO
	.align		4
.L_1549:
        /*0058*/ 	.byte	0x04, 0x17
        /*005a*/ 	.short	(.L_1551 - .L_1550)
.L_1550:
        /*005c*/ 	.word	0x00000000
        /*0060*/ 	.short	0x0001
        /*0062*/ 	.short	0x0004
        /*0064*/ 	.byte	0x00, 0xf0, 0x05, 0x00


	//----- nvinfo : EIATTR_KPARAM_INFO
	.align		4
.L_1551:
        /*0068*/ 	.byte	0x04, 0x17
        /*006a*/ 	.short	(.L_1553 - .L_1552)
.L_1552:
        /*006c*/ 	.word	0x00000000
        /*0070*/ 	.short	0x0000
        /*0072*/ 	.short	0x0000
        /*0074*/ 	.byte	0x00, 0xf0, 0x11, 0x00


	//----- nvinfo : EIATTR_SPARSE_MMA_MASK
	.align		4
.L_1553:
        /*0078*/ 	.byte	0x03, 0x50
        /*007a*/ 	.short	0x0000


	//----- nvinfo : EIATTR_MAXREG_COUNT
	.align		4
        /*007c*/ 	.byte	0x03, 0x1b
        /*007e*/ 	.short	0x00ff


	//----- nvinfo : EIATTR_EXTERNS
	.align		4
        /*0080*/ 	.byte	0x04, 0x0f
        /*0082*/ 	.short	(.L_1555 - .L_1554)


	//   ....[0]....
	.align		4
.L_1554:
        /*0084*/ 	.word	index@(__assertfail)


	//----- nvinfo : EIATTR_MERCURY_ISA_VERSION
	.align		4
.L_1555:
        /*0088*/ 	.byte	0x03, 0x5f
        /*008a*/ 	.short	0x0101


	//----- nvinfo : EIATTR_SYSCALL_OFFSETS
	.align		4
        /*008c*/ 	.byte	0x04, 0x46
        /*008e*/ 	.short	(.L_1557 - .L_1556)


	//   ....[0]....
.L_1556:
        /*0090*/ 	.word	0x000010f0


	//   ....[1]....
        /*0094*/ 	.word	0x000021b0


	//   ....[2]....
        /*0098*/ 	.word	0x000032e0


	//   ....[3]....
        /*009c*/ 	.word	0x000043a0


	//   ....[4]....
        /*00a0*/ 	.word	0x000054f0


	//   ....[5]....
        /*00a4*/ 	.word	0x000065c0


	//   ....[6]....
        /*00a8*/ 	.word	0x000076f0


	//   ....[7]....
        /*00ac*/ 	.word	0x000087c0


	//   ....[8]....
        /*00b0*/ 	.word	0x0000b420


	//   ....[9]....
        /*00b4*/ 	.word	0x0000c440


	//   ....[10]....
        /*00b8*/ 	.word	0x0000d420


	//   ....[11]....
        /*00bc*/ 	.word	0x0000e400


	//----- nvinfo : EIATTR_EXIT_INSTR_OFFSETS
	.align		4
.L_1557:
        /*00c0*/ 	.byte	0x04, 0x1c
        /*00c2*/ 	.short	(.L_1559 - .L_1558)


	//   ....[0]....
.L_1558:
        /*00c4*/ 	.word	0x0000d4e0


	//   ....[1]....
        /*00c8*/ 	.word	0x0000d630


	//   ....[2]....
        /*00cc*/ 	.word	0x0000d670


	//   ....[3]....
        /*00d0*/ 	.word	0x0000d710


	//   ....[4]....
        /*00d4*/ 	.word	0x0000d750


	//   ....[5]....
        /*00d8*/ 	.word	0x0000d790


	//   ....[6]....
        /*00dc*/ 	.word	0x0000d820


	//   ....[7]....
        /*00e0*/ 	.word	0x0000d860


	//   ....[8]....
        /*00e4*/ 	.word	0x0000d900


	//   ....[9]....
        /*00e8*/ 	.word	0x0000d950


	//   ....[10]....
        /*00ec*/ 	.word	0x0000d9a0


	//   ....[11]....
        /*00f0*/ 	.word	0x0000da70


	//   ....[12]....
        /*00f4*/ 	.word	0x0000dad0


	//   ....[13]....
        /*00f8*/ 	.word	0x0000dc60


	//   ....[14]....
        /*00fc*/ 	.word	0x0000ddc0


	//   ....[15]....
        /*0100*/ 	.word	0x0000dde0


	//   ....[16]....
        /*0104*/ 	.word	0x0000dea0


	//   ....[17]....
        /*0108*/ 	.word	0x0000e020


	//   ....[18]....
        /*010c*/ 	.word	0x0000e1a0


	//   ....[19]....
        /*0110*/ 	.word	0x0000e300


	//   ....[20]....
        /*0114*/ 	.word	0x0000e410


	//   ....[21]....
        /*0118*/ 	.word	0x0000e450


	//   ....[22]....
        /*011c*/ 	.word	0x0000e490


	//----- nvinfo : EIATTR_MAX_THREADS
	.align		4
.L_1559:
        /*0120*/ 	.byte	0x04, 0x05
        /*0122*/ 	.short	(.L_1561 - .L_1560)
.L_1560:
        /*0124*/ 	.word	0x00000080
        /*0128*/ 	.word	0x00000001
        /*012c*/ 	.word	0x00000001


	//----- nvinfo : EIATTR_CRS_STACK_SIZE
	.align		4
.L_1561:
        /*0130*/ 	.byte	0x04, 0x1e
        /*0132*/ 	.short	(.L_1563 - .L_1562)
.L_1562:
        /*0134*/ 	.word	0x00000000


	//----- nvinfo : EIATTR_CBANK_PARAM_SIZE
	.align		4
.L_1563:
        /*0138*/ 	.byte	0x03, 0x19
        /*013a*/ 	.short	0x0038


	//----- nvinfo : EIATTR_PARAM_CBANK
	.align		4
        /*013c*/ 	.byte	0x04, 0x0a
        /*013e*/ 	.short	(.L_1565 - .L_1564)
	.align		4
.L_1564:
        /*0140*/ 	.word	index@(.nv.constant0._ZN2at6native27unrolled_elementwise_kernelINS0_13BinaryFunctorIN3c108BFloat16ES4_S4_ZZZNS0_15binary_internal21div_floor_kernel_cudaERNS_18TensorIteratorBaseEENKUlvE1_clEvENKUlvE2_clEvEUlS4_S4_E_EESt5arrayIPcLm3EELi4E23TrivialOffsetCalculatorILi2EjESF_ILi1EjENS0_6memory12LoadWithCastILi2EEENSI_13StoreWithCastILi1EEEEEviT_T0_T2_T3_T4_T5_)
        /*0144*/ 	.short	0x0210
        /*0146*/ 	.short	0x0038


	//----- nvinfo : EIATTR_SW_WAR
	.align		4
.L_1565:
        /*0148*/ 	.byte	0x04, 0x36
        /*014a*/ 	.short	(.L_1567 - .L_1566)
.L_1566:
        /*014c*/ 	.word	0x00000008
.L_1567:


//--------------------- .nv.info._ZN2at6native18elementwise_kernelILi128ELi4EZNS0_22gpu_kernel_impl_nocastINS0_13BinaryFunctorIN3c108BFloat16ES5_S5_ZZZNS0_15binary_internal21div_floor_kernel_cudaERNS_18TensorIteratorBaseEENKUlvE1_clEvENKUlvE2_clEvEUlS5_S5_E_EEEEvS8_RKT_EUliE_EEviT1_ --------------------------
	.section	.nv.info._ZN2at6native18elementwise_kernelILi128ELi4EZNS0_22gpu_kernel_impl_nocastINS0_13BinaryFunctorIN3c108BFloat16ES5_S5_ZZZNS0_15binary_internal21div_floor_kernel_cudaERNS_18TensorIteratorBaseEENKUlvE1_clEvENKUlvE2_clEvEUlS5_S5_E_EEEEvS8_RKT_EUliE_EEviT1_,"",@"SHT_CUDA_INFO"
	.sectionflags	@""
	.align	4


	//----- nvinfo : EIATTR_CUDA_API_VERSION
	.align		4
        /*0000*/ 	.byte	0x04, 0x37
        /*0002*/ 	.short	(.L_1569 - .L_1568)
.L_1568:
        /*0004*/ 	.word	0x00000082


	//----- nvinfo : EIATTR_KPARAM_INFO
	.align		4
.L_1569:
        /*0008*/ 	.byte	0x04, 0x17
        /*000a*/ 	.short	(.L_1571 - .L_1570)
.L_1570:
        /*000c*/ 	.word	0x00000000
        /*0010*/ 	.short	0x0001
        /*0012*/ 	.short	0x0008
        /*0014*/ 	.byte	0x00, 0xf0, 0x21, 0x0a


	//----- nvinfo : EIATTR_KPARAM_INFO
	.align		4
.L_1571:
        /*0018*/ 	.byte	0x04, 0x17
        /*001a*/ 	.short	(.L_1573 - .L_1572)
.L_1572:
        /*001c*/ 	.word	0x00000000
        /*0020*/ 	.short	0x0000
        /*0022*/ 	.short	0x0000
        /*0024*/ 	.byte	0x00, 0xf0, 0x11, 0x00


	//----- nvinfo : EIATTR_SPARSE_MMA_MASK
	.align		4
.L_1573:
        /*0028*/ 	.byte	0x03, 0x50
        /*002a*/ 	.short	0x0000


	//----- nvinfo : EIATTR_MAXREG_COUNT
	.align		4
        /*002c*/ 	.byte	0x03, 0x1b
        /*002e*/ 	.short	0x0080


	//----- nvinfo : EIATTR_MERCURY_ISA_VERSION
	.align		4
        /*0030*/ 	.byte	0x03, 0x5f
        /*0032*/ 	.short	0x0101


	//----- nvinfo : EIATTR_EXIT_INSTR_OFFSETS
	.align		4
        /*0034*/ 	.byte	0x04, 0x1c
        /*0036*/ 	.short	(.L_1575 - .L_1574)


	//   ....[0]....
.L_1574:
        /*0038*/ 	.word	0x000059a0


	//   ....[1]....
        /*003c*/ 	.word	0x00007720


	//----- nvinfo : EIATTR_MAX_THREADS
	.align		4
.L_1575:
        /*0040*/ 	.byte	0x04, 0x05
        /*0042*/ 	.short	(.L_1577 - .L_1576)
.L_1576:
        /*0044*/ 	.word	0x00000080
        /*0048*/ 	.word	0x00000001
        /*004c*/ 	.word	0x00000001


	//----- nvinfo : EIATTR_CRS_STACK_SIZE
	.align		4
.L_1577:
        /*0050*/ 	.byte	0x04, 0x1e
        /*0052*/ 	.short	(.L_1579 - .L_1578)
.L_1578:
        /*0054*/ 	.word	0x00000000


	//----- nvinfo : EIATTR_CBANK_PARAM_SIZE
	.align		4
.L_1579:
        /*0058*/ 	.byte	0x03, 0x19
        /*005a*/ 	.short	0x0290


	//----- nvinfo : EIATTR_PARAM_CBANK
	.align		4
        /*005c*/ 	.byte	0x04, 0x0a
        /*005e*/ 	.short	(.L_1581 - .L_1580)
	.align		4
.L_1580:
        /*0060*/ 	.word	index@(.nv.constant0._ZN2at6native18elementwise_kernelILi128ELi4EZNS0_22gpu_kernel_impl_nocastINS0_13BinaryFunctorIN3c108BFloat16ES5_S5_ZZZNS0_15binary_internal21div_floor_kernel_cudaERNS_18TensorIteratorBaseEENKUlvE1_clEvENKUlvE2_clEvEUlS5_S5_E_EEEEvS8_RKT_EUliE_EEviT1_)
        /*0064*/ 	.short	0x0210
        /*0066*/ 	.short	0x0290


	//----- nvinfo : EIATTR_SW_WAR
	.align		4
.L_1581:
        /*0068*/ 	.byte	0x04, 0x36
        /*006a*/ 	.short	(.L_1583 - .L_1582)
.L_1582:
        /*006c*/ 	.word	0x00000008
.L_1583:


//--------------------- .nv.info._ZN2at6native27unrolled_elementwise_kernelINS0_13BinaryFunctorIN3c108BFloat16ES4_S4_ZZZNS0_15binary_internal21div_floor_kernel_cudaERNS_18TensorIteratorBaseEENKUlvE1_clEvENKUlvE2_clEvEUlS4_S4_E_EESt5arrayIPcLm3EELi4E23TrivialOffsetCalculatorILi2EjESF_ILi1EjENS0_6memory15LoadWithoutCastENSI_16StoreWithoutCastEEEviT_T0_T2_T3_T4_T5_ --------------------------
	.section	.nv.info._ZN2at6native27unrolled_elementwise_kernelINS0_13BinaryFunctorIN3c108BFloat16ES4_S4_ZZZNS0_15binary_internal21div_floor_kernel_cudaERNS_18TensorIteratorBaseEENKUlvE1_clEvENKUlvE2_clEvEUlS4_S4_E_EESt5arrayIPcLm3EELi4E23TrivialOffsetCalculatorILi2EjESF_ILi1EjENS0_6memory15LoadWithoutCastENSI_16StoreWithoutCastEEEviT_T0_T2_T3_T4_T5_,"",@"SHT_CUDA_INFO"
	.sectionflags	@""
	.align	4


	//----- nvinfo : EIATTR_CUDA_API_VERSION
	.align		4
        /*0000*/ 	.byte	0x04, 0x37
        /*0002*/ 	.short	(.L_1585 - .L_1584)
.L_1584:
        /*0004*/ 	.word	0x00000082


	//----- nvinfo : EIATTR_KPARAM_INFO
	.align		4
.L_1585:
        /*0008*/ 	.byte	0x04, 0x17
        /*000a*/ 	.short	(.L_1587 - .L_1586)
.L_1586:
        /*000c*/ 	.word	0x00000000
        /*0010*/ 	.short	0x0006
        /*0012*/ 	.short	0x0023
        /*0014*/ 	.byte	0x00, 0xf0, 0x05, 0x00


	//----- nvinfo : EIATTR_KPARAM_INFO
	.align		4
.L_1587:
        /*0018*/ 	.byte	0x04, 0x17
        /*001a*/ 	.short	(.L_1589 - .L_1588)
.L_1588:
        /*001c*/ 	.word	0x00000000
        /*0020*/ 	.short	0x0005
        /*0022*/ 	.short	0x0022
        /*0024*/ 	.byte	0x00, 0xf0, 0x05, 0x00


	//----- nvinfo : EIATTR_KPARAM_INFO
	.align		4
.L_1589:
        /*0028*/ 	.byte	0x04, 0x17
        /*002a*/ 	.short	(.L_1591 - .L_1590)
.L_1590:
        /*002c*/ 	.word	0x00000000
        /*0030*/ 	.short	0x0004
        /*0032*/ 	.short	0x0021
        /*0034*/ 	.byte	0x00, 0xf0, 0x05, 0x00


	//----- nvinfo : EIATTR_KPARAM_INFO
	.align		4
.L_1591:
        /*0038*/ 	.byte	0x04, 0x17
        /*003a*/ 	.short	(.L_1593 - .L_1592)
.L_1592:
        /*003c*/ 	.word	0x00000000
        /*0040*/ 	.short	0x0003
        /*0042*/ 	.short	0x0020
        /*0044*/ 	.byte	0x00, 0xf0, 0x05, 0x00


	//----- nvinfo : EIATTR_KPARAM_INFO
	.align		4
.L_1593:
        /*0048*/ 	.byte	0x04, 0x17
        /*004a*/ 	.short	(.L_1595 - .L_1594)
.L_1594:
        /*004c*/ 	.word	0x00000000
        /*0050*/ 	.short	0x0002
        /*0052*/ 	.short	0x0008
        /*0054*/ 	.byte	0x00, 0xf0, 0x61, 0x00


	//----- nvinfo : EIATTR_KPARAM_INFO
	.align		4
.L_1595:
        /*0058*/ 	.byte	0x04, 0x17
        /*005a*/ 	.short	(.L_1597 - .L_1596)
.L_1596:
        /*005c*/ 	.word	0x00000000
        /*0060*/ 	.short	0x0001
        /*0062*/ 	.short	0x0004
        /*0064*/ 	.byte	0x00, 0xf0, 0x05, 0x00


	//----- nvinfo : EIATTR_KPARAM_INFO
	.align		4
.L_1597:
        /*0068*/ 	.byte	0x04, 0x17
        /*006a*/ 	.short	(.L_1599 - .L_1598)
.L_1598:
        /*006c*/ 	.word	0x00000000
        /*0070*/ 	.short	0x0000
        /*0072*/ 	.short	0x0000
        /*0074*/ 	.byte	0x00, 0xf0, 0x11, 0x00


	//----- nvinfo : EIATTR_SPARSE_MMA_MASK
	.align		4
.L_1599:
        /*0078*/ 	.byte	0x03, 0x50
        /*007a*/ 	.short	0x0000


	//----- nvinfo : EIATTR_MAXREG_COUNT
	.align		4
        /*007c*/ 	.byte	0x03, 0x1b
        /*007e*/ 	.short	0x00ff


	//----- nvinfo : EIATTR_MERCURY_ISA_VERSION
	.align		4
        /*0080*/ 	.byte	0x03, 0x5f
        /*0082*/ 	.short	0x0101


	//----- nvinfo : EIATTR_EXIT_INSTR_OFFSETS
	.align		4
        /*0084*/ 	.byte	0x04, 0x1c
        /*0086*/ 	.short	(.L_1601 - .L_1600)


	//   ....[0]....
.L_1600:
        /*0088*/ 	.word	0x00001f90


	//   ....[1]....
        /*008c*/ 	.word	0x00001fe0


	//----- nvinfo : EIATTR_MAX_THREADS
	.align		4
.L_1601:
        /*0090*/ 	.byte	0x04, 0x05
        /*0092*/ 	.short	(.L_1603 - .L_1602)
.L_1602:
        /*0094*/ 	.word	0x00000080
        /*0098*/ 	.word	0x00000001
        /*009c*/ 	.word	0x00000001


	//----- nvinfo : EIATTR_CRS_STACK_SIZE
	.align		4
.L_1603:
        /*00a0*/ 	.byte	0x04, 0x1e
        /*00a2*/ 	.short	(.L_1605 - .L_1604)
.L_1604:
        /*00a4*/ 	.word	0x00000000


	//----- nvinfo : EIATTR_CBANK_PARAM_SIZE
	.align		4
.L_1605:
        /*00a8*/ 	.byte	0x03, 0x19
        /*00aa*/ 	.short	0x0024


	//----- nvinfo : EIATTR_PARAM_CBANK
	.align		4
        /*00ac*/ 	.byte	0x04, 0x0a
        /*00ae*/ 	.short	(.L_1607 - .L_1606)
	.align		4
.L_1606:
        /*00b0*/ 	.word	index@(.nv.constant0._ZN2at6native27unrolled_elementwise_kernelINS0_13BinaryFunctorIN3c108BFloat16ES4_S4_ZZZNS0_15binary_internal21div_floor_kernel_cudaERNS_18TensorIteratorBaseEENKUlvE1_clEvENKUlvE2_clEvEUlS4_S4_E_EESt5arrayIPcLm3EELi4E23TrivialOffsetCalculatorILi2EjESF_ILi1EjENS0_6memory15LoadWithoutCastENSI_16StoreWithoutCastEEEviT_T0_T2_T3_T4_T5_)
        /*00b4*/ 	.short	0x0210
        /*00b6*/ 	.short	0x0024


	//----- nvinfo : EIATTR_SW_WAR
	.align		4
.L_1607:
        /*00b8*/ 	.byte	0x04, 0x36
        /*00ba*/ 	.short	(.L_1609 - .L_1608)
.L_1608:
        /*00bc*/ 	.word	0x00000008
.L_1609:


//--------------------- .nv.info._ZN2at6native29vectorized_elementwise_kernelILi2ENS0_13BinaryFunctorIN3c108BFloat16ES4_S4_ZZZNS0_15binary_internal21div_floor_kernel_cudaERNS_18TensorIteratorBaseEENKUlvE1_clEvENKUlvE2_clEvEUlS4_S4_E_EESt5arrayIPcLm3EEEEviT0_T1_ --------------------------
	.section	.nv.info._ZN2at6native29vectorized_elementwise_kernelILi2ENS0_13BinaryFunctorIN3c108BFloat16ES4_S4_ZZZNS0_15binary_internal21div_floor_kernel_cudaERNS_18TensorIteratorBaseEENKUlvE1_clEvENKUlvE2_clEvEUlS4_S4_E_EESt5arrayIPcLm3EEEEviT0_T1_,"",@"SHT_CUDA_INFO"
	.sectionflags	@""
	.align	4


	//----- nvinfo : EIATTR_CUDA_API_VERSION
	.align		4
        /*0000*/ 	.byte	0x04, 0x37
        /*0002*/ 	.short	(.L_1611 - .L_1610)
.L_1610:
        /*0004*/ 	.word	0x00000082


	//----- nvinfo : EIATTR_KPARAM_INFO
	.align		4
.L_1611:
        /*0008*/ 	.byte	0x04, 0x17
        /*000a*/ 	.short	(.L_1613 - .L_1612)
.L_1612:
        /*000c*/ 	.word	0x00000000
        /*0010*/ 	.short	0x0002
        /*0012*/ 	.short	0x0008
        /*0014*/ 	.byte	0x00, 0xf0, 0x61, 0x00


	//----- nvinfo : EIATTR_KPARAM_INFO
	.align		4
.L_1613:
        /*0018*/ 	.byte	0x04, 0x17
        /*001a*/ 	.short	(.L_1615 - .L_1614)
.L_1614:
        /*001c*/ 	.word	0x00000000
        /*0020*/ 	.short	0x0001
        /*0022*/ 	.short	0x0004
        /*0024*/ 	.byte	0x00, 0xf0, 0x05, 0x00


	//----- nvinfo : EIATTR_KPARAM_INFO
	.align		4
.L_1615:
        /*0028*/ 	.byte	0x04, 0x17
        /*002a*/ 	.short	(.L_1617 - .L_1616)
.L_1616:
        /*002c*/ 	.word	0x00000000
        /*0030*/ 	.short	0x0000
        /*0032*/ 	.short	0x0000
        /*0034*/ 	.byte	0x00, 0xf0, 0x11, 0x00


	//----- nvinfo : EIATTR_SPARSE_MMA_MASK
	.align		4
.L_1617:
        /*0038*/ 	.byte	0x03, 0x50
        /*003a*/ 	.short	0x0000


	//----- nvinfo : EIATTR_MAXREG_COUNT
	.align		4
        /*003c*/ 	.byte	0x03, 0x1b
        /*003e*/ 	.short	0x00ff


	//----- nvinfo : EIATTR_MERCURY_ISA_VERSION
	.align		4
        /*0040*/ 	.byte	0x03, 0x5f
        /*0042*/ 	.short	0x0101


	//----- nvinfo : EIATTR_EXIT_INSTR_OFFSETS
	.align		4
        /*0044*/ 	.byte	0x04, 0x1c
        /*0046*/ 	.short	(.L_1619 - .L_1618)


	//   ....[0]....
.L_1618:
        /*0048*/ 	.word	0x00003640


	//   ....[1]....
        /*004c*/ 	.word	0x000075c0


	//   ....[2]....
        /*0050*/ 	.word	0x00007610


	//----- nvinfo : EIATTR_MAX_THREADS
	.align		4
.L_1619:
        /*0054*/ 	.byte	0x04, 0x05
        /*0056*/ 	.short	(.L_1621 - .L_1620)
.L_1620:
        /*0058*/ 	.word	0x00000080
        /*005c*/ 	.word	0x00000001
        /*0060*/ 	.word	0x00000001


	//----- nvinfo : EIATTR_CRS_STACK_SIZE
	.align		4
.L_1621:
        /*0064*/ 	.byte	0x04, 0x1e
        /*0066*/ 	.short	(.L_1623 - .L_1622)
.L_1622:
        /*0068*/ 	.word	0x00000000


	//----- nvinfo : EIATTR_CBANK_PARAM_SIZE
	.align		4
.L_1623:
        /*006c*/ 	.byte	0x03, 0x19
        /*006e*/ 	.short	0x0020


	//----- nvinfo : EIATTR_PARAM_CBANK
	.align		4
        /*0070*/ 	.byte	0x04, 0x0a
        /*0072*/ 	.short	(.L_1625 - .L_1624)
	.align		4
.L_1624:
        /*0074*/ 	.word	index@(.nv.constant0._ZN2at6native29vectorized_elementwise_kernelILi2ENS0_13BinaryFunctorIN3c108BFloat16ES4_S4_ZZZNS0_15binary_internal21div_floor_kernel_cudaERNS_18TensorIteratorBaseEENKUlvE1_clEvENKUlvE2_clEvEUlS4_S4_E_EESt5arrayIPcLm3EEEEviT0_T1_)
        /*0078*/ 	.short	0x0210
        /*007a*/ 	.short	0x0020


	//----- nvinfo : EIATTR_SW_WAR
	.align		4
.L_1625:
        /*007c*/ 	.byte	0x04, 0x36
        /*007e*/ 	.short	(.L_1627 - .L_1626)
.L_1626:
        /*0080*/ 	.word	0x00000008
.L_1627:


//--------------------- .nv.info._ZN2at6native29vectorized_elementwise_kernelILi4ENS0_13BinaryFunctorIN3c108BFloat16ES4_S4_ZZZNS0_15binary_internal21div_floor_kernel_cudaERNS_18TensorIteratorBaseEENKUlvE1_clEvENKUlvE2_clEvEUlS4_S4_E_EESt5arrayIPcLm3EEEEviT0_T1_ --------------------------
	.section	.nv.info._ZN2at6native29vectorized_elementwise_kernelILi4ENS0_13BinaryFunctorIN3c108BFloat16ES4_S4_ZZZNS0_15binary_internal21div_floor_kernel_cudaERNS_18TensorIteratorBaseEENKUlvE1_clEvENKUlvE2_clEvEUlS4_S4_E_EESt5arrayIPcLm3EEEEviT0_T1_,"",@"SHT_CUDA_INFO"
	.sectionflags	@""
	.align	4


	//----- nvinfo : EIATTR_CUDA_API_VERSION
	.align		4
        /*0000*/ 	.byte	0x04, 0x37
        /*0002*/ 	.short	(.L_1629 - .L_1628)
.L_1628:
        /*0004*/ 	.word	0x00000082


	//----- nvinfo : EIATTR_KPARAM_INFO
	.align		4
.L_1629:
        /*0008*/ 	.byte	0x04, 0x17
        /*000a*/ 	.short	(.L_1631 - .L_1630)
.L_1630:
        /*000c*/ 	.word	0x00000000
        /*0010*/ 	.short	0x0002
        /*0012*/ 	.short	0x0008
        /*0014*/ 	.byte	0x00, 0xf0, 0x61, 0x00


	//----- nvinfo : EIATTR_KPARAM_INFO
	.align		4
.L_1631:
        /*0018*/ 	.byte	0x04, 0x17
        /*001a*/ 	.short	(.L_1633 - .L_1632)
.L_1632:
        /*001c*/ 	.word	0x00000000
        /*0020*/ 	.short	0x0001
        /*0022*/ 	.short	0x0004
        /*0024*/ 	.byte	0x00, 0xf0, 0x05, 0x00


	//----- nvinfo : EIATTR_KPARAM_INFO
	.align		4
.L_1633:
        /*0028*/ 	.byte	0x04, 0x17
        /*002a*/ 	.short	(.L_1635 - .L_1634)
.L_1634:
        /*002c*/ 	.word	0x00000000
        /*0030*/ 	.short	0x0000
        /*0032*/ 	.short	0x0000
        /*0034*/ 	.byte	0x00, 0xf0, 0x11, 0x00


	//----- nvinfo : EIATTR_SPARSE_MMA_MASK
	.align		4
.L_1635:
        /*0038*/ 	.byte	0x03, 0x50
        /*003a*/ 	.short	0x0000


	//----- nvinfo : EIATTR_MAXREG_COUNT
	.align		4
        /*003c*/ 	.byte	0x03, 0x1b
        /*003e*/ 	.short	0x00ff


	//----- nvinfo : EIATTR_MERCURY_ISA_VERSION
	.align		4
        /*0040*/ 	.byte	0x03, 0x5f
        /*0042*/ 	.short	0x0101


	//----- nvinfo : EIATTR_EXIT_INSTR_OFFSETS
	.align		4
        /*0044*/ 	.byte	0x04, 0x1c
        /*0046*/ 	.short	(.L_1637 - .L_1636)


	//   ....[0]....
.L_1636:
        /*0048*/ 	.word	0x00003610


	//   ....[1]....
        /*004c*/ 	.word	0x00007590


	//   ....[2]....
        /*0050*/ 	.word	0x000075e0


	//----- nvinfo : EIATTR_MAX_THREADS
	.align		4
.L_1637:
        /*0054*/ 	.byte	0x04, 0x05
        /*0056*/ 	.short	(.L_1639 - .L_1638)
.L_1638:
        /*0058*/ 	.word	0x00000080
        /*005c*/ 	.word	0x00000001
        /*0060*/ 	.word	0x00000001


	//----- nvinfo : EIATTR_CRS_STACK_SIZE
	.align		4
.L_1639:
        /*0064*/ 	.byte	0x04, 0x1e
        /*0066*/ 	.short	(.L_1641 - .L_1640)
.L_1640:
        /*0068*/ 	.word	0x00000000


	//----- nvinfo : EIATTR_CBANK_PARAM_SIZE
	.align		4
.L_1641:
        /*006c*/ 	.byte	0x03, 0x19
        /*006e*/ 	.short	0x0020


	//----- nvinfo : EIATTR_PARAM_CBANK
	.align		4
        /*0070*/ 	.byte	0x04, 0x0a
        /*0072*/ 	.short	(.L_1643 - .L_1642)
	.align		4
.L_1642:
        /*0074*/ 	.word	index@(.nv.constant0._ZN2at6native29vectorized_elementwise_kernelILi4ENS0_13BinaryFunctorIN3c108BFloat16ES4_S4_ZZZNS0_15binary_internal21div_floor_kernel_cudaERNS_18TensorIteratorBaseEENKUlvE1_clEvENKUlvE2_clEvEUlS4_S4_E_EESt5arrayIPcLm3EEEEviT0_T1_)
        /*0078*/ 	.short	0x0210
        /*007a*/ 	.short	0x0020


	//----- nvinfo : EIATTR_SW_WAR
	.align		4
.L_1643:
        /*007c*/ 	.byte	0x04, 0x36
        /*007e*/ 	.short	(.L_1645 - .L_1644)
.L_1644:
        /*0080*/ 	.word	0x00000008
.L_1645:


//--------------------- .nv.info._ZN2at6native29vectorized_elementwise_kernelILi8ENS0_13BinaryFunctorIN3c108BFloat16ES4_S4_ZZZNS0_15binary_internal21div_floor_kernel_cudaERNS_18TensorIteratorBaseEENKUlvE1_clEvENKUlvE2_clEvEUlS4_S4_E_EESt5arrayIPcLm3EEEEviT0_T1_ --------------------------
	.section	.nv.info._ZN2at6native29vectorized_elementwise_kernelILi8ENS0_13BinaryFunctorIN3c108BFloat16ES4_S4_ZZZNS0_15binary_internal21div_floor_kernel_cudaERNS_18TensorIteratorBaseEENKUlvE1_clEvENKUlvE2_clEvEUlS4_S4_E_EESt5arrayIPcLm3EEEEviT0_T1_,"",@"SHT_CUDA_INFO"
	.sectionflags	@""
	.align	4


	//----- nvinfo : EIATTR_CUDA_API_VERSION
	.align		4
        /*0000*/ 	.byte	0x04, 0x37
        /*0002*/ 	.short	(.L_1647 - .L_1646)
.L_1646:
        /*0004*/ 	.word	0x00000082


	//----- nvinfo : EIATTR_KPARAM_INFO
	.align		4
.L_1647:
        /*0008*/ 	.byte	0x04, 0x17
        /*000a*/ 	.short	(.L_1649 - .L_1648)
.L_1648:
        /*000c*/ 	.word	0x00000000
        /*0010*/ 	.short	0x0002
        /*0012*/ 	.short	0x0008
        /*0014*/ 	.byte	0x00, 0xf0, 0x61, 0x00


	//----- nvinfo : EIATTR_KPARAM_INFO
	.align		4
.L_1649:
        /*0018*/ 	.byte	0x04, 0x17
        /*001a*/ 	.short	(.L_1651 - .L_1650)
.L_1650:
        /*001c*/ 	.word	0x00000000
        /*0020*/ 	.short	0x0001
        /*0022*/ 	.short	0x0004
        /*0024*/ 	.byte	0x00, 0xf0, 0x05, 0x00


	//----- nvinfo : EIATTR_KPARAM_INFO
	.align		4
.L_1651:
        /*0028*/ 	.byte	0x04, 0x17
        /*002a*/ 	.short	(.L_1653 - .L_1652)
.L_1652:
        /*002c*/ 	.word	0x00000000
        /*0030*/ 	.short	0x0000
        /*0032*/ 	.short	0x0000
        /*0034*/ 	.byte	0x00, 0xf0, 0x11, 0x00


	//----- nvinfo : EIATTR_SPARSE_MMA_MASK
	.align		4
.L_1653:
        /*0038*/ 	.byte	0x03, 0x50
        /*003a*/ 	.short	0x0000


	//----- nvinfo : EIATTR_MAXREG_COUNT
	.align		4
        /*003c*/ 	.byte	0x03, 0x1b
        /*003e*/ 	.short	0x00ff


	//----- nvinfo : EIATTR_MERCURY_ISA_VERSION
	.align		4
        /*0040*/ 	.byte	0x03, 0x5f
        /*0042*/ 	.short	0x0101


	//----- nvinfo : EIATTR_EXIT_INSTR_OFFSETS
	.align		4
        /*0044*/ 	.byte	0x04, 0x1c
        /*0046*/ 	.short	(.L_1655 - .L_1654)


	//   ....[0]....
.L_1654:
        /*0048*/ 	.word	0x000035f0


	//   ....[1]....
        /*004c*/ 	.word	0x00007570


	//   ....[2]....
        /*0050*/ 	.word	0x000075c0


	//----- nvinfo : EIATTR_MAX_THREADS
	.align		4
.L_1655:
        /*0054*/ 	.byte	0x04, 0x05
        /*0056*/ 	.short	(.L_1657 - .L_1656)
.L_1656:
        /*0058*/ 	.word	0x00000080
        /*005c*/ 	.word	0x00000001
        /*0060*/ 	.word	0x00000001


	//----- nvinfo : EIATTR_CRS_STACK_SIZE
	.align		4
.L_1657:
        /*0064*/ 	.byte	0x04, 0x1e
        /*0066*/ 	.short	(.L_1659 - .L_1658)
.L_1658:
        /*0068*/ 	.word	0x00000000


	//----- nvinfo : EIATTR_CBANK_PARAM_SIZE
	.align		4
.L_1659:
        /*006c*/ 	.byte	0x03, 0x19
        /*006e*/ 	.short	0x0020


	//----- nvinfo : EIATTR_PARAM_CBANK
	.align		4
        /*0070*/ 	.byte	0x04, 0x0a
        /*0072*/ 	.short	(.L_1661 - .L_1660)
	.align		4
.L_1660:
        /*0074*/ 	.word	index@(.nv.constant0._ZN2at6native29vectorized_elementwise_kernelILi8ENS0_13BinaryFunctorIN3c108BFloat16ES4_S4_ZZZNS0_15binary_internal21div_floor_kernel_cudaERNS_18TensorIteratorBaseEENKUlvE1_clEvENKUlvE2_clEvEUlS4_S4_E_EESt5arrayIPcLm3EEEEviT0_T1_)
        /*0078*/ 	.short	0x0210
        /*007a*/ 	.short	0x0020


	//----- nvinfo : EIATTR_SW_WAR
	.align		4
.L_1661:
        /*007c*/ 	.byte	0x04, 0x36
        /*007e*/ 	.short	(.L_1663 - .L_1662)
.L_1662:
        /*0080*/ 	.word	0x00000008
.L_1663:


//--------------------- .nv.info._ZN2at6native18elementwise_kernelILi128ELi4EZNS0_15gpu_kernel_implINS0_13BUnaryFunctorIN3c108BFloat16ES5_S5_ZZZNS0_15binary_internal21div_floor_kernel_cudaERNS_18TensorIteratorBaseEENKUlvE1_clEvENKUlvE2_clEvEUlS5_S5_E_EEEEvS8_RKT_EUliE_EEviT1_ --------------------------
	.section	.nv.info._ZN2at6native18elementwise_kernelILi128ELi4EZNS0_15gpu_kernel_implINS0_13BUnaryFunctorIN3c108BFloat16ES5_S5_ZZZNS0_15binary_internal21div_floor_kernel_cudaERNS_18TensorIteratorBaseEENKUlvE1_clEvENKUlvE2_clEvEUlS5_S5_E_EEEEvS8_RKT_EUliE_EEviT1_,"",@"SHT_CUDA_INFO"
	.sectionflags	@""
	.align	4


	//----- nvinfo : EIATTR_CUDA_API_VERSION
	.align		4
        /*0000*/ 	.byte	0x04, 0x37
        /*0002*/ 	.short	(.L_1665 - .L_1664)
.L_1664:
        /*0004*/ 	.word	0x00000082


	//----- nvinfo : EIATTR_KPARAM_INFO
	.align		4
.L_1665:
        /*0008*/ 	.byte	0x04, 0x17
        /*000a*/ 	.short	(.L_1667 - .L_1666)
.L_1666:
        /*000c*/ 	.word	0x00000000
        /*0010*/ 	.short	0x0001
        /*0012*/ 	.short	0x0008
        /*0014*/ 	.byte	0x00, 0xf0, 0x61, 0x08


	//----- nvinfo : EIATTR_KPARAM_INFO
	.align		4
.L_1667:
        /*0018*/ 	.byte	0x04, 0x17
        /*001a*/ 	.short	(.L_1669 - .L_1668)
.L_1668:
        /*001c*/ 	.word	0x00000000
        /*0020*/ 	.short	0x0000
        /*0022*/ 	.short	0x0000
        /*0024*/ 	.byte	0x00, 0xf0, 0x11, 0x00


	//----- nvinfo : EIATTR_SPARSE_MMA_MASK
	.align		4
.L_1669:
        /*0028*/ 	.byte	0x03, 0x50
        /*002a*/ 	.short	0x0000


	//----- nvinfo : EIATTR_MAXREG_COUNT
	.align		4
        /*002c*/ 	.byte	0x03, 0x1b
        /*002e*/ 	.short	0x0080


	//----- nvinfo : EIATTR_EXTERNS
	.align		4
        /*0030*/ 	.byte	0x04, 0x0f
        /*0032*/ 	.short	(.L_1671 - .L_1670)


	//   ....[0]....
	.align		4
.L_1670:
        /*0034*/ 	.word	index@(__assertfail)


	//----- nvinfo : EIATTR_MERCURY_ISA_VERSION
	.align		4
.L_1671:
        /*0038*/ 	.byte	0x03, 0x5f
        /*003a*/ 	.short	0x0101


	//----- nvinfo : EIATTR_SYSCALL_OFFSETS
	.align		4
        /*003c*/ 	.byte	0x04, 0x46
        /*003e*/ 	.short	(.L_1673 - .L_1672)


	//   ....[0]....
.L_1672:
        /*0040*/ 	.word	0x00002390


	//   ....[1]....
        /*0044*/ 	.word	0x000039b0


	//   ....[2]....
        /*0048*/ 	.word	0x00005da0


	//   ....[3]....
        /*004c*/ 	.word	0x000073c0


	//   ....[4]....
        /*0050*/ 	.word	0x000097b0


	//   ....[5]....
        /*0054*/ 	.word	0x0000add0


	//   ....[6]....
        /*0058*/ 	.word	0x0000d1b0


	//   ....[7]....
        /*005c*/ 	.word	0x0000e7d0


	//----- nvinfo : EIATTR_EXIT_INSTR_OFFSETS
	.align		4
.L_1673:
        /*0060*/ 	.byte	0x04, 0x1c
        /*0062*/ 	.short	(.L_1675 - .L_1674)


	//   ....[0]....
.L_1674:
        /*0064*/ 	.word	0x0000aea0


	//   ....[1]....
        /*0068*/ 	.word	0x0000da00


	//   ....[2]....
        /*006c*/ 	.word	0x0000da40


	//   ....[3]....
        /*0070*/ 	.word	0x0000dae0


	//   ....[4]....
        /*0074*/ 	.word	0x0000db20


	//   ....[5]....
        /*0078*/ 	.word	0x0000db60


	//   ....[6]....
        /*007c*/ 	.word	0x0000dbf0


	//   ....[7]....
        /*0080*/ 	.word	0x0000dc30


	//   ....[8]....
        /*0084*/ 	.word	0x0000dcd0


	//   ....[9]....
        /*0088*/ 	.word	0x0000dd20


	//   ....[10]....
        /*008c*/ 	.word	0x0000dd70


	//   ....[11]....
        /*0090*/ 	.word	0x0000de40


	//   ....[12]....
        /*0094*/ 	.word	0x0000dea0


	//   ....[13]....
        /*0098*/ 	.word	0x0000e030


	//   ....[14]....
        /*009c*/ 	.word	0x0000e190


	//   ....[15]....
        /*00a0*/ 	.word	0x0000e1b0


	//   ....[16]....
        /*00a4*/ 	.word	0x0000e270


	//   ....[17]....
        /*00a8*/ 	.word	0x0000e3f0


	//   ....[18]....
        /*00ac*/ 	.word	0x0000e570


	//   ....[19]....
        /*00b0*/ 	.word	0x0000e6d0


	//   ....[20]....
        /*00b4*/ 	.word	0x0000e7e0


	//   ....[21]....
        /*00b8*/ 	.word	0x0000e820


	//   ....[22]....
        /*00bc*/ 	.word	0x0000e860


	//----- nvinfo : EIATTR_MAX_THREADS
	.align		4
.L_1675:
        /*00c0*/ 	.byte	0x04, 0x05
        /*00c2*/ 	.short	(.L_1677 - .L_1676)
.L_1676:
        /*00c4*/ 	.word	0x00000080
        /*00c8*/ 	.word	0x00000001
        /*00cc*/ 	.word	0x00000001


	//----- nvinfo : EIATTR_CRS_STACK_SIZE
	.align		4
.L_1677:
        /*00d0*/ 	.byte	0x04, 0x1e
        /*00d2*/ 	.short	(.L_1679 - .L_1678)
.L_1678:
        /*00d4*/ 	.word	0x00000000


	//----- nvinfo : EIATTR_CBANK_PARAM_SIZE
	.align		4
.L_1679:
        /*00d8*/ 	.byte	0x03, 0x19
        /*00da*/ 	.short	0x0220


	//----- nvinfo : EIATTR_PARAM_CBANK
	.align		4
        /*00dc*/ 	.byte	0x04, 0x0a
        /*00de*/ 	.short	(.L_1681 - .L_1680)
	.align		4
.L_1680:
        /*00e0*/ 	.word	index@(.nv.constant0._ZN2at6native18elementwise_kernelILi128ELi4EZNS0_15gpu_kernel_implINS0_13BUnaryFunctorIN3c108BFloat16ES5_S5_ZZZNS0_15binary_internal21div_floor_kernel_cudaERNS_18TensorIteratorBaseEENKUlvE1_clEvENKUlvE2_clEvEUlS5_S5_E_EEEEvS8_RKT_EUliE_EEviT1_)
        /*00e4*/ 	.short	0x0210
        /*00e6*/ 	.short	0x0220


	//----- nvinfo : EIATTR_SW_WAR
	.align		4
.L_1681:
        /*00e8*/ 	.byte	0x04, 0x36
        /*00ea*/ 	.short	(.L_1683 - .L_1682)
.L_1682:
        /*00ec*/ 	.word	0x00000008
.L_1683:


//--------------------- .nv.info._ZN2at6native27unrolled_elementwise_kernelINS0_13BUnaryFunctorIN3c108BFloat16ES4_S4_ZZZNS0_15binary_internal21div_floor_kernel_cudaERNS_18TensorIteratorBaseEENKUlvE1_clEvENKUlvE2_clEvEUlS4_S4_E_EESt5arrayIPcLm2EELi4E23TrivialOffsetCalculatorILi1EjESG_NS0_6memory12LoadWithCastILi1EEENSH_13StoreWithCastILi1EEEEEviT_T0_T2_T3_T4_T5_ --------------------------
	.section	.nv.info._ZN2at6native27unrolled_elementwise_kernelINS0_13BUnaryFunctorIN3c108BFloat16ES4_S4_ZZZNS0_15binary_internal21div_floor_kernel_cudaERNS_18TensorIteratorBaseEENKUlvE1_clEvENKUlvE2_clEvEUlS4_S4_E_EESt5arrayIPcLm2EELi4E23TrivialOffsetCalculatorILi1EjESG_NS0_6memory12LoadWithCastILi1EEENSH_13StoreWithCastILi1EEEEEviT_T0_T2_T3_T4_T5_,"",@"SHT_CUDA_INFO"
	.sectionflags	@""
	.align	4


	//----- nvinfo : EIATTR_CUDA_API_VERSION
	.align		4
        /*0000*/ 	.byte	0x04, 0x37
        /*0002*/ 	.short	(.L_1685 - .L_1684)
.L_1684:
        /*0004*/ 	.word	0x00000082


	//----- nvinfo : EIATTR_KPARAM_INFO
	.align		4
.L_1685:
        /*0008*/ 	.byte	0x04, 0x17
        /*000a*/ 	.short	(.L_1687 - .L_1686)
.L_1686:
        /*000c*/ 	.word	0x00000000
        /*0010*/ 	.short	0x0006
        /*0012*/ 	.short	0x0024
        /*0014*/ 	.byte	0x00, 0xf0, 0x21, 0x00


	//----- nvinfo : EIATTR_KPARAM_INFO
	.align		4
.L_1687:
        /*0018*/ 	.byte	0x04, 0x17
        /*001a*/ 	.short	(.L_1689 - .L_1688)
.L_1688:
        /*001c*/ 	.word	0x00000000
        /*0020*/ 	.short	0x0005
        /*0022*/ 	.short	0x001c
        /*0024*/ 	.byte	0x00, 0xf0, 0x21, 0x00


	//----- nvinfo : EIATTR_KPARAM_INFO
	.align		4
.L_1689:
        /*0028*/ 	.byte	0x04, 0x17
        /*002a*/ 	.short	(.L_1691 - .L_1690)
.L_1690:
        /*002c*/ 	.word	0x00000000
        /*0030*/ 	.short	0x0004
        /*0032*/ 	.short	0x0019
        /*0034*/ 	.byte	0x00, 0xf0, 0x05, 0x00


	//----- nvinfo : EIATTR_KPARAM_INFO
	.align		4
.L_1691:
        /*0038*/ 	.byte	0x04, 0x17
        /*003a*/ 	.short	(.L_1693 - .L_1692)
.L_1692:
        /*003c*/ 	.word	0x00000000
        /*0040*/ 	.short	0x0003
        /*0042*/ 	.short	0x0018
        /*0044*/ 	.byte	0x00, 0xf0, 0x05, 0x00


	//----- nvinfo : EIATTR_KPARAM_INFO
	.align		4
.L_1693:
        /*0048*/ 	.byte	0x04, 0x17
        /*004a*/ 	.short	(.L_1695 - .L_1694)
.L_1694:
        /*004c*/ 	.word	0x00000000
        /*0050*/ 	.short	0x0002
        /*0052*/ 	.short	0x0008
        /*0054*/ 	.byte	0x00, 0xf0, 0x41, 0x00


	//----- nvinfo : EIATTR_KPARAM_INFO
	.align		4
.L_1695:
        /*0058*/ 	.byte	0x04, 0x17
        /*005a*/ 	.short	(.L_1697 - .L_1696)
.L_1696:
        /*005c*/ 	.word	0x00000000
        /*0060*/ 	.short	0x0001
        /*0062*/ 	.short	0x0004
        /*0064*/ 	.byte	0x00, 0xf0, 0x11, 0x00


	//----- nvinfo : EIATTR_KPARAM_INFO
	.align		4
.L_1697:
        /*0068*/ 	.byte	0x04, 0x17
        /*006a*/ 	.short	(.L_1699 - .L_1698)
.L_1698:
        /*006c*/ 	.word	0x00000000
        /*0070*/ 	.short	0x0000
        /*0072*/ 	.short	0x0000
        /*0074*/ 	.byte	0x00, 0xf0, 0x11, 0x00


	//----- nvinfo : EIATTR_SPARSE_MMA_MASK
	.align		4
.L_1699:
        /*0078*/ 	.byte	0x03, 0x50
        /*007a*/ 	.short	0x0000


	//----- nvinfo : EIATTR_MAXREG_COUNT
	.align		4
        /*007c*/ 	.byte	0x03, 0x1b
        /*007e*/ 	.short	0x00ff


	//----- nvinfo : EIATTR_EXTERNS
	.align		4
        /*0080*/ 	.byte	0x04, 0x0f
        /*0082*/ 	.short	(.L_1701 - .L_1700)


	//   ....[0]....
	.align		4
.L_1700:
        /*0084*/ 	.word	index@(__assertfail)


	//----- nvinfo : EIATTR_MERCURY_ISA_VERSION
	.align		4
.L_1701:
        /*0088*/ 	.byte	0x03, 0x5f
        /*008a*/ 	.short	0x0101


	//----- nvinfo : EIATTR_SYSCALL_OFFSETS
	.align		4
        /*008c*/ 	.byte	0x04, 0x46
        /*008e*/ 	.short	(.L_1703 - .L_1702)


	//   ....[0]....
.L_1702:
        /*0090*/ 	.word	0x000010f0


	//   ....[1]....
        /*0094*/ 	.word	0x00002220


	//   ....[2]....
        /*0098*/ 	.word	0x00003360


	//   ....[3]....
        /*009c*/ 	.word	0x00004480


	//   ....[4]....
        /*00a0*/ 	.word	0x000070f0


	//   ....[5]....
        /*00a4*/ 	.word	0x00008100


	//   ....[6]....
        /*00a8*/ 	.word	0x00009100


	//   ....[7]....
        /*00ac*/ 	.word	0x0000a0e0


	//----- nvinfo : EIATTR_EXIT_INSTR_OFFSETS
	.align		4
.L_1703:
        /*00b0*/ 	.byte	0x04, 0x1c
        /*00b2*/ 	.short	(.L_1705 - .L_1704)


	//   ....[0]....
.L_1704:
        /*00b4*/ 	.word	0x000091c0


	//   ....[1]....
        /*00b8*/ 	.word	0x00009310


	//   ....[2]....
        /*00bc*/ 	.word	0x00009350


	//   ....[3]....
        /*00c0*/ 	.word	0x000093f0


	//   ....[4]....
        /*00c4*/ 	.word	0x00009430


	//   ....[5]....
        /*00c8*/ 	.word	0x00009470


	//   ....[6]....
        /*00cc*/ 	.word	0x00009500


	//   ....[7]....
        /*00d0*/ 	.word	0x00009540


	//   ....[8]....
        /*00d4*/ 	.word	0x000095e0


	//   ....[9]....
        /*00d8*/ 	.word	0x00009630


	//   ....[10]....
        /*00dc*/ 	.word	0x00009680


	//   ....[11]....
        /*00e0*/ 	.word	0x00009750


	//   ....[12]....
        /*00e4*/ 	.word	0x000097b0


	//   ....[13]....
        /*00e8*/ 	.word	0x00009940


	//   ....[14]....
        /*00ec*/ 	.word	0x00009aa0


	//   ....[15]....
        /*00f0*/ 	.word	0x00009ac0


	//   ....[16]....
        /*00f4*/ 	.word	0x00009b80


	//   ....[17]....
        /*00f8*/ 	.word	0x00009d00


	//   ....[18]....
        /*00fc*/ 	.word	0x00009e80


	//   ....[19]....
        /*0100*/ 	.word	0x00009fe0


	//   ....[20]....
        /*0104*/ 	.word	0x0000a0f0


	//   ....[21]....
        /*0108*/ 	.word	0x0000a130


	//   ....[22]....
        /*010c*/ 	.word	0x0000a170


	//----- nvinfo : EIATTR_MAX_THREADS
	.align		4
.L_1705:
        /*0110*/ 	.byte	0x04, 0x05
        /*0112*/ 	.short	(.L_1707 - .L_1706)
.L_1706:
        /*0114*/ 	.word	0x00000080
        /*0118*/ 	.word	0x00000001
        /*011c*/ 	.word	0x00000001


	//----- nvinfo : EIATTR_CRS_STACK_SIZE
	.align		4
.L_1707:
        /*0120*/ 	.byte	0x04, 0x1e
        /*0122*/ 	.short	(.L_1709 - .L_1708)
.L_1708:
        /*0124*/ 	.word	0x00000000


	//----- nvinfo : EIATTR_CBANK_PARAM_SIZE
	.align		4
.L_1709:
        /*0128*/ 	.byte	0x03, 0x19
        /*012a*/ 	.short	0x002c


	//----- nvinfo : EIATTR_PARAM_CBANK
	.align		4
        /*012c*/ 	.byte	0x04, 0x0a
        /*012e*/ 	.short	(.L_1711 - .L_1710)
	.align		4
.L_1710:
        /*0130*/ 	.word	index@(.nv.constant0._ZN2at6native27unrolled_elementwise_kernelINS0_13BUnaryFunctorIN3c108BFloat16ES4_S4_ZZZNS0_15binary_internal21div_floor_kernel_cudaERNS_18TensorIteratorBaseEENKUlvE1_clEvENKUlvE2_clEvEUlS4_S4_E_EESt5arrayIPcLm2EELi4E23TrivialOffsetCalculatorILi1EjESG_NS0_6memory12LoadWithCastILi1EEENSH_13StoreWithCastILi1EEEEEviT_T0_T2_T3_T4_T5_)
        /*0134*/ 	.short	0x0210
        /*0136*/ 	.short	0x002c


	//----- nvinfo : EIATTR_SW_WAR
	.align		4
.L_1711:
        /*0138*/ 	.byte	0x04, 0x36
        /*013a*/ 	.short	(.L_1713 - .L_1712)
.L_1712:
        /*013c*/ 	.word	0x00000008
.L_1713:


//--------------------- .nv.info._ZN2at6native18elementwise_kernelILi128ELi4EZNS0_22gpu_kernel_impl_nocastINS0_13BUnaryFunctorIN3c108BFloat16ES5_S5_ZZZNS0_15binary_internal21div_floor_kernel_cudaERNS_18TensorIteratorBaseEENKUlvE1_clEvENKUlvE2_clEvEUlS5_S5_E_EEEEvS8_RKT_EUliE_EEviT1_ --------------------------
	.section	.nv.info._ZN2at6native18elementwise_kernelILi128ELi4EZNS0_22gpu_kernel_impl_nocastINS0_13BUnaryFunctorIN3c108BFloat16ES5_S5_ZZZNS0_15binary_internal21div_floor_kernel_cudaERNS_18TensorIteratorBaseEENKUlvE1_clEvENKUlvE2_clEvEUlS5_S5_E_EEEEvS8_RKT_EUliE_EEviT1_,"",@"SHT_CUDA_INFO"
	.sectionflags	@""
	.align	4


	//----- nvinfo : EIATTR_CUDA_API_VERSION
	.align		4
        /*0000*/ 	.byte	0x04, 0x37
        /*0002*/ 	.short	(.L_1715 - .L_1714)
.L_1714:
        /*0004*/ 	.word	0x00000082


	//----- nvinfo : EIATTR_KPARAM_INFO
	.align		4
.L_1715:
        /*0008*/ 	.byte	0x04, 0x17
        /*000a*/ 	.short	(.L_1717 - .L_1716)
.L_1716:
        /*000c*/ 	.word	0x00000000
        /*0010*/ 	.short	0x0001
        /*0012*/ 	.short	0x0008
        /*0014*/ 	.byte	0x00, 0xf0, 0x61, 0x08


	//----- nvinfo : EIATTR_KPARAM_INFO
	.align		4
.L_1717:
        /*0018*/ 	.byte	0x04, 0x17
        /*001a*/ 	.short	(.L_1719 - .L_1718)
.L_1718:
        /*001c*/ 	.word	0x00000000
        /*0020*/ 	.short	0x0000
        /*0022*/ 	.short	0x0000
        /*0024*/ 	.byte	0x00, 0xf0, 0x11, 0x00


	//----- nvinfo : EIATTR_SPARSE_MMA_MASK
	.align		4
.L_1719:
        /*0028*/ 	.byte	0x03, 0x50
        /*002a*/ 	.short	0x0000


	//----- nvinfo : EIATTR_MAXREG_COUNT
	.align		4
        /*002c*/ 	.byte	0x03, 0x1b
        /*002e*/ 	.short	0x0080


	//----- nvinfo : EIATTR_MERCURY_ISA_VERSION
	.align		4
        /*0030*/ 	.byte	0x03, 0x5f
        /*0032*/ 	.short	0x0101


	//----- nvinfo : EIATTR_EXIT_INSTR_OFFSETS
	.align		4
        /*0034*/ 	.byte	0x04, 0x1c
        /*0036*/ 	.short	(.L_1721 - .L_1720)


	//   ....[0]....
.L_1720:
        /*0038*/ 	.word	0x00004f40


	//   ....[1]....
        /*003c*/ 	.word	0x00006950


	//----- nvinfo : EIATTR_MAX_THREADS
	.align		4
.L_1721:
        /*0040*/ 	.byte	0x04, 0x05
        /*0042*/ 	.short	(.L_1723 - .L_1722)
.L_1722:
        /*0044*/ 	.word	0x00000080
        /*0048*/ 	.word	0x00000001
        /*004c*/ 	.word	0x00000001


	//----- nvinfo : EIATTR_CRS_STACK_SIZE
	.align		4
.L_1723:
        /*0050*/ 	.byte	0x04, 0x1e
        /*0052*/ 	.short	(.L_1725 - .L_1724)
.L_1724:
        /*0054*/ 	.word	0x00000000


	//----- nvinfo : EIATTR_CBANK_PARAM_SIZE
	.align		4
.L_1725:
        /*0058*/ 	.byte	0x03, 0x19
        /*005a*/ 	.short	0x0220


	//----- nvinfo : EIATTR_PARAM_CBANK
	.align		4
        /*005c*/ 	.byte	0x04, 0x0a
        /*005e*/ 	.short	(.L_1727 - .L_1726)
	.align		4
.L_1726:
        /*0060*/ 	.word	index@(.nv.constant0._ZN2at6native18elementwise_kernelILi128ELi4EZNS0_22gpu_kernel_impl_nocastINS0_13BUnaryFunctorIN3c108BFloat16ES5_S5_ZZZNS0_15binary_internal21div_floor_kernel_cudaERNS_18TensorIteratorBaseEENKUlvE1_clEvENKUlvE2_clEvEUlS5_S5_E_EEEEvS8_RKT_EUliE_EEviT1_)
        /*0064*/ 	.short	0x0210
        /*0066*/ 	.short	0x0220


	//----- nvinfo : EIATTR_SW_WAR
	.align		4
.L_1727:
        /*0068*/ 	.byte	0x04, 0x36
        /*006a*/ 	.short	(.L_1729 - .L_1728)
.L_1728:
        /*006c*/ 	.word	0x00000008
.L_1729:


//--------------------- .nv.info._ZN2at6native27unrolled_elementwise_kernelINS0_13BUnaryFunctorIN3c108BFloat16ES4_S4_ZZZNS0_15binary_internal21div_floor_kernel_cudaERNS_18TensorIteratorBaseEENKUlvE1_clEvENKUlvE2_clEvEUlS4_S4_E_EESt5arrayIPcLm2EELi4E23TrivialOffsetCalculatorILi1EjESG_NS0_6memory15LoadWithoutCastENSH_16StoreWithoutCastEEEviT_T0_T2_T3_T4_T5_ --------------------------
	.section	.nv.info._ZN2at6native27unrolled_elementwise_kernelINS0_13BUnaryFunctorIN3c108BFloat16ES4_S4_ZZZNS0_15binary_internal21div_floor_kernel_cudaERNS_18TensorIteratorBaseEENKUlvE1_clEvENKUlvE2_clEvEUlS4_S4_E_EESt5arrayIPcLm2EELi4E23TrivialOffsetCalculatorILi1EjESG_NS0_6memory15LoadWithoutCastENSH_16StoreWithoutCastEEEviT_T0_T2_T3_T4_T5_,"",@"SHT_CUDA_INFO"
	.sectionflags	@""
	.align	4


	//----- nvinfo : EIATTR_CUDA_API_VERSION
	.align		4
        /*0000*/ 	.byte	0x04, 0x37
        /*0002*/ 	.short	(.L_1731 - .L_1730)
.L_1730:
        /*0004*/ 	.word	0x00000082


	//----- nvinfo : EIATTR_KPARAM_INFO
	.align		4
.L_1731:
        /*0008*/ 	.byte	0x04, 0x17
        /*000a*/ 	.short	(.L_1733 - .L_1732)
.L_1732:
        /*000c*/ 	.word	0x00000000
        /*0010*/ 	.short	0x0006
        /*0012*/ 	.short	0x001b
        /*0014*/ 	.byte	0x00, 0xf0, 0x05, 0x00


	//----- nvinfo : EIATTR_KPARAM_INFO
	.align		4
.L_1733:
        /*0018*/ 	.byte	0x04, 0x17
        /*001a*/ 	.short	(.L_1735 - .L_1734)
.L_1734:
        /*001c*/ 	.word	0x00000000
        /*0020*/ 	.short	0x0005
        /*0022*/ 	.short	0x001a
        /*0024*/ 	.byte	0x00, 0xf0, 0x05, 0x00


	//----- nvinfo : EIATTR_KPARAM_INFO
	.align		4
.L_1735:
        /*0028*/ 	.byte	0x04, 0x17
        /*002a*/ 	.short	(.L_1737 - .L_1736)
.L_1736:
        /*002c*/ 	.word	0x00000000
        /*0030*/ 	.short	0x0004
        /*0032*/ 	.short	0x0019
        /*0034*/ 	.byte	0x00, 0xf0, 0x05, 0x00


	//----- nvinfo : EIATTR_KPARAM_INFO
	.align		4
.L_1737:
        /*0038*/ 	.byte	0x04, 0x17
        /*003a*/ 	.short	(.L_1739 - .L_1738)
.L_1738:
        /*003c*/ 	.word	0x00000000
        /*0040*/ 	.short	0x0003
        /*0042*/ 	.short	0x0018
        /*0044*/ 	.byte	0x00, 0xf0, 0x05, 0x00


	//----- nvinfo : EIATTR_KPARAM_INFO
	.align		4
.L_1739:
        /*0048*/ 	.byte	0x04, 0x17
        /*004a*/ 	.short	(.L_1741 - .L_1740)
.L_1740:
        /*004c*/ 	.word	0x00000000
        /*0050*/ 	.short	0x0002
        /*0052*/ 	.short	0x0008
        /*0054*/ 	.byte	0x00, 0xf0, 0x41, 0x00


	//----- nvinfo : EIATTR_KPARAM_INFO
	.align		4
.L_1741:
        /*0058*/ 	.byte	0x04, 0x17
        /*005a*/ 	.short	(.L_1743 - .L_1742)
.L_1742:
        /*005c*/ 	.word	0x00000000
        /*0060*/ 	.short	0x0001
        /*0062*/ 	.short	0x0004
        /*0064*/ 	.byte	0x00, 0xf0, 0x11, 0x00


	//----- nvinfo : EIATTR_KPARAM_INFO
	.align		4
.L_1743:
        /*0068*/ 	.byte	0x04, 0x17
        /*006a*/ 	.short	(.L_1745 - .L_1744)
.L_1744:
        /*006c*/ 	.word	0x00000000
        /*0070*/ 	.short	0x0000
        /*0072*/ 	.short	0x0000
        /*0074*/ 	.byte	0x00, 0xf0, 0x11, 0x00


	//----- nvinfo : EIATTR_SPARSE_MMA_MASK
	.align		4
.L_1745:
        /*0078*/ 	.byte	0x03, 0x50
        /*007a*/ 	.short	0x0000


	//----- nvinfo : EIATTR_MAXREG_COUNT
	.align		4
        /*007c*/ 	.byte	0x03, 0x1b
        /*007e*/ 	.short	0x00ff


	//----- nvinfo : EIATTR_MERCURY_ISA_VERSION
	.align		4
        /*0080*/ 	.byte	0x03, 0x5f
        /*0082*/ 	.short	0x0101


	//----- nvinfo : EIATTR_EXIT_INSTR_OFFSETS
	.align		4
        /*0084*/ 	.byte	0x04, 0x1c
        /*0086*/ 	.short	(.L_1747 - .L_1746)


	//   ....[0]....
.L_1746:
        /*0088*/ 	.word	0x00001e80


	//   ....[1]....
        /*008c*/ 	.word	0x00001ed0


	//----- nvinfo : EIATTR_MAX_THREADS
	.align		4
.L_1747:
        /*0090*/ 	.byte	0x04, 0x05
        /*0092*/ 	.short	(.L_1749 - .L_1748)
.L_1748:
        /*0094*/ 	.word	0x00000080
        /*0098*/ 	.word	0x00000001
        /*009c*/ 	.word	0x00000001


	//----- nvinfo : EIATTR_CRS_STACK_SIZE
	.align		4
.L_1749:
        /*00a0*/ 	.byte	0x04, 0x1e
        /*00a2*/ 	.short	(.L_1751 - .L_1750)
.L_1750:
        /*00a4*/ 	.word	0x00000000


	//----- nvinfo : EIATTR_CBANK_PARAM_SIZE
	.align		4
.L_1751:
        /*00a8*/ 	.byte	0x03, 0x19
        /*00aa*/ 	.short	0x001c


	//----- nvinfo : EIATTR_PARAM_CBANK
	.align		4
        /*00ac*/ 	.byte	0x04, 0x0a
        /*00ae*/ 	.short	(.L_1753 - .L_1752)
	.align		4
.L_1752:
        /*00b0*/ 	.word	index@(.nv.constant0._ZN2at6native27unrolled_elementwise_kernelINS0_13BUnaryFunctorIN3c108BFloat16ES4_S4_ZZZNS0_15binary_internal21div_floor_kernel_cudaERNS_18TensorIteratorBaseEENKUlvE1_clEvENKUlvE2_clEvEUlS4_S4_E_EESt5arrayIPcLm2EELi4E23TrivialOffsetCalculatorILi1EjESG_NS0_6memory15LoadWithoutCastENSH_16StoreWithoutCastEEEviT_T0_T2_T3_T4_T5_)
        /*00b4*/ 	.short	0x0210
        /*00b6*/ 	.short	0x001c


	//----- nvinfo : EIATTR_SW_WAR
	.align		4
.L_1753:
        /*00b8*/ 	.byte	0x04, 0x36
        /*00ba*/ 	.short	(.L_1755 - .L_1754)
.L_1754:
        /*00bc*/ 	.word	0x00000008
.L_1755:


//--------------------- .nv.info._ZN2at6native29vectorized_elementwise_kernelILi2ENS0_13BUnaryFunctorIN3c108BFloat16ES4_S4_ZZZNS0_15binary_internal21div_floor_kernel_cudaERNS_18TensorIteratorBaseEENKUlvE1_clEvENKUlvE2_clEvEUlS4_S4_E_EESt5arrayIPcLm2EEEEviT0_T1_ --------------------------
	.section	.nv.info._ZN2at6native29vectorized_elementwise_kernelILi2ENS0_13BUnaryFunctorIN3c108BFloat16ES4_S4_ZZZNS0_15binary_internal21div_floor_kernel_cudaERNS_18TensorIteratorBaseEENKUlvE1_clEvENKUlvE2_clEvEUlS4_S4_E_EESt5arrayIPcLm2EEEEviT0_T1_,"",@"SHT_CUDA_INFO"
	.sectionflags	@""
	.align	4


	//----- nvinfo : EIATTR_CUDA_API_VERSION
	.align		4
        /*0000*/ 	.byte	0x04, 0x37
        /*0002*/ 	.short	(.L_1757 - .L_1756)
.L_1756:
        /*0004*/ 	.word	0x00000082


	//----- nvinfo : EIATTR_KPARAM_INFO
	.align		4
.L_1757:
        /*0008*/ 	.byte	0x04, 0x17
        /*000a*/ 	.short	(.L_1759 - .L_1758)
.L_1758:
        /*000c*/ 	.word	0x00000000
        /*0010*/ 	.short	0x0002
        /*0012*/ 	.short	0x0008
        /*0014*/ 	.byte	0x00, 0xf0, 0x41, 0x00


	//----- nvinfo : EIATTR_KPARAM_INFO
	.align		4
.L_1759:
        /*0018*/ 	.byte	0x04, 0x17
        /*001a*/ 	.short	(.L_1761 - .L_1760)
.L_1760:
        /*001c*/ 	.word	0x00000000
        /*0020*/ 	.short	0x0001
        /*0022*/ 	.short	0x0004
        /*0024*/ 	.byte	0x00, 0xf0, 0x11, 0x00


	//----- nvinfo : EIATTR_KPARAM_INFO
	.align		4
.L_1761:
        /*0028*/ 	.byte	0x04, 0x17
        /*002a*/ 	.short	(.L_1763 - .L_1762)
.L_1762:
        /*002c*/ 	.word	0x00000000
        /*0030*/ 	.short	0x0000
        /*0032*/ 	.short	0x0000
        /*0034*/ 	.byte	0x00, 0xf0, 0x11, 0x00


	//----- nvinfo : EIATTR_SPARSE_MMA_MASK
	.align		4
.L_1763:
        /*0038*/ 	.byte	0x03, 0x50
        /*003a*/ 	.short	0x0000


	//----- nvinfo : EIATTR_MAXREG_COUNT
	.align		4
        /*003c*/ 	.byte	0x03, 0x1b
        /*003e*/ 	.short	0x00ff


	//----- nvinfo : EIATTR_MERCURY_ISA_VERSION
	.align		4
        /*0040*/ 	.byte	0x03, 0x5f
        /*0042*/ 	.short	0x0101


	//----- nvinfo : EIATTR_EXIT_INSTR_OFFSETS
	.align		4
        /*0044*/ 	.byte	0x04, 0x1c
        /*0046*/ 	.short	(.L_1765 - .L_1764)


	//   ....[0]....
.L_1764:
        /*0048*/ 	.word	0x000033f0


	//   ....[1]....
        /*004c*/ 	.word	0x00007170


	//   ....[2]....
        /*0050*/ 	.word	0x000071c0


	//----- nvinfo : EIATTR_MAX_THREADS
	.align		4
.L_1765:
        /*0054*/ 	.byte	0x04, 0x05
        /*0056*/ 	.short	(.L_1767 - .L_1766)
.L_1766:
        /*0058*/ 	.word	0x00000080
        /*005c*/ 	.word	0x00000001
        /*0060*/ 	.word	0x00000001


	//----- nvinfo : EIATTR_CRS_STACK_SIZE
	.align		4
.L_1767:
        /*0064*/ 	.byte	0x04, 0x1e
        /*0066*/ 	.short	(.L_1769 - .L_1768)
.L_1768:
        /*0068*/ 	.word	0x00000000


	//----- nvinfo : EIATTR_CBANK_PARAM_SIZE
	.align		4
.L_1769:
        /*006c*/ 	.byte	0x03, 0x19
        /*006e*/ 	.short	0x0018


	//----- nvinfo : EIATTR_PARAM_CBANK
	.align		4
        /*0070*/ 	.byte	0x04, 0x0a
        /*0072*/ 	.short	(.L_1771 - .L_1770)
	.align		4
.L_1770:
        /*0074*/ 	.word	index@(.nv.constant0._ZN2at6native29vectorized_elementwise_kernelILi2ENS0_13BUnaryFunctorIN3c108BFloat16ES4_S4_ZZZNS0_15binary_internal21div_floor_kernel_cudaERNS_18TensorIteratorBaseEENKUlvE1_clEvENKUlvE2_clEvEUlS4_S4_E_EESt5arrayIPcLm2EEEEviT0_T1_)
        /*0078*/ 	.short	0x0210
        /*007a*/ 	.short	0x0018


	//----- nvinfo : EIATTR_SW_WAR
	.align		4
.L_1771:
        /*007c*/ 	.byte	0x04, 0x36
        /*007e*/ 	.short	(.L_1773 - .L_1772)
.L_1772:
        /*0080*/ 	.word	0x00000008
.L_1773:


//--------------------- .nv.info._ZN2at6native29vectorized_elementwise_kernelILi4ENS0_13BUnaryFunctorIN3c108BFloat16ES4_S4_ZZZNS0_15binary_internal21div_floor_kernel_cudaERNS_18TensorIteratorBaseEENKUlvE1_clEvENKUlvE2_clEvEUlS4_S4_E_EESt5arrayIPcLm2EEEEviT0_T1_ --------------------------
	.section	.nv.info._ZN2at6native29vectorized_elementwise_kernelILi4ENS0_13BUnaryFunctorIN3c108BFloat16ES4_S4_ZZZNS0_15binary_internal21div_floor_kernel_cudaERNS_18TensorIteratorBaseEENKUlvE1_clEvENKUlvE2_clEvEUlS4_S4_E_EESt5arrayIPcLm2EEEEviT0_T1_,"",@"SHT_CUDA_INFO"
	.sectionflags	@""
	.align	4


	//----- nvinfo : EIATTR_CUDA_API_VERSION
	.align		4
        /*0000*/ 	.byte	0x04, 0x37
        /*0002*/ 	.short	(.L_1775 - .L_1774)
.L_1774:
        /*0004*/ 	.word	0x00000082


	//----- nvinfo : EIATTR_KPARAM_INFO
	.align		4
.L_1775:
        /*0008*/ 	.byte	0x04, 0x17
        /*000a*/ 	.short	(.L_1777 - .L_1776)
.L_1776:
        /*000c*/ 	.word	0x00000000
        /*0010*/ 	.short	0x0002
        /*0012*/ 	.short	0x0008
        /*0014*/ 	.byte	0x00, 0xf0, 0x41, 0x00


	//----- nvinfo : EIATTR_KPARAM_INFO
	.align		4
.L_1777:
        /*0018*/ 	.byte	0x04, 0x17
        /*001a*/ 	.short	(.L_1779 - .L_1778)
.L_1778:
        /*001c*/ 	.word	0x00000000
        /*0020*/ 	.short	0x0001
        /*0022*/ 	.short	0x0004
        /*0024*/ 	.byte	0x00, 0xf0, 0x11, 0x00


	//----- nvinfo : EIATTR_KPARAM_INFO
	.align		4
.L_1779:
        /*0028*/ 	.byte	0x04, 0x17
        /*002a*/ 	.short	(.L_1781 - .L_1780)
.L_1780:
        /*002c*/ 	.word	0x00000000
        /*0030*/ 	.short	0x0000
        /*0032*/ 	.short	0x0000
        /*0034*/ 	.byte	0x00, 0xf0, 0x11, 0x00


	//----- nvinfo : EIATTR_SPARSE_MMA_MASK
	.align		4
.L_1781:
        /*0038*/ 	.byte	0x03, 0x50
        /*003a*/ 	.short	0x0000


	//----- nvinfo : EIATTR_MAXREG_COUNT
	.align		4
        /*003c*/ 	.byte	0x03, 0x1b
        /*003e*/ 	.short	0x00ff


	//----- nvinfo : EIATTR_MERCURY_ISA_VERSION
	.align		4
        /*0040*/ 	.byte	0x03, 0x5f
        /*0042*/ 	.short	0x0101


	//----- nvinfo : EIATTR_EXIT_INSTR_OFFSETS
	.align		4
        /*0044*/ 	.byte	0x04, 0x1c
        /*0046*/ 	.short	(.L_1783 - .L_1782)


	//   ....[0]....
.L_1782:
        /*0048*/ 	.word	0x000033f0


	//   ....[1]....
        /*004c*/ 	.word	0x00007170


	//   ....[2]....
        /*0050*/ 	.word	0x000071c0


	//----- nvinfo : EIATTR_MAX_THREADS
	.align		4
.L_1783:
        /*0054*/ 	.byte	0x04, 0x05
        /*0056*/ 	.short	(.L_1785 - .L_1784)
.L_1784:
        /*0058*/ 	.word	0x00000080
        /*005c*/ 	.word	0x00000001
        /*0060*/ 	.word	0x00000001


	//----- nvinfo : EIATTR_CRS_STACK_SIZE
	.align		4
.L_1785:
        /*0064*/ 	.byte	0x04, 0x1e
        /*0066*/ 	.short	(.L_1787 - .L_1786)
.L_1786:
        /*0068*/ 	.word	0x00000000


	//----- nvinfo : EIATTR_CBANK_PARAM_SIZE
	.align		4
.L_1787:
        /*006c*/ 	.byte	0x03, 0x19
        /*006e*/ 	.short	0x0018


	//----- nvinfo : EIATTR_PARAM_CBANK
	.align		4
        /*0070*/ 	.byte	0x04, 0x0a
        /*0072*/ 	.short	(.L_1789 - .L_1788)
	.align		4
.L_1788:
        /*0074*/ 	.word	index@(.nv.constant0._ZN2at6native29vectorized_elementwise_kernelILi4ENS0_13BUnaryFunctorIN3c108BFloat16ES4_S4_ZZZNS0_15binary_internal21div_floor_kernel_cudaERNS_18TensorIteratorBaseEENKUlvE1_clEvENKUlvE2_clEvEUlS4_S4_E_EESt5arrayIPcLm2EEEEviT0_T1_)
        /*0078*/ 	.short	0x0210
        /*007a*/ 	.short	0x0018


	//----- nvinfo : EIATTR_SW_WAR
	.align		4
.L_1789:
        /*007c*/ 	.byte	0x04, 0x36
        /*007e*/ 	.short	(.L_1791 - .L_1790)
.L_1790:
        /*0080*/ 	.word	0x00000008
.L_1791:


//--------------------- .nv.info._ZN2at6native29vectorized_elementwise_kernelILi8ENS0_13BUnaryFunctorIN3c108BFloat16ES4_S4_ZZZNS0_15binary_internal21div_floor_kernel_cudaERNS_18TensorIteratorBaseEENKUlvE1_clEvENKUlvE2_clEvEUlS4_S4_E_EESt5arrayIPcLm2EEEEviT0_T1_ --------------------------
	.section	.nv.info._ZN2at6native29vectorized_elementwise_kernelILi8ENS0_13BUnaryFunctorIN3c108BFloat16ES4_S4_ZZZNS0_15binary_internal21div_floor_kernel_cudaERNS_18TensorIteratorBaseEENKUlvE1_clEvENKUlvE2_clEvEUlS4_S4_E_EESt5arrayIPcLm2EEEEviT0_T1_,"",@"SHT_CUDA_INFO"
	.sectionflags	@""
	.align	4


	//----- nvinfo : EIATTR_CUDA_API_VERSION
	.align		4
        /*0000*/ 	.byte	0x04, 0x37
        /*0002*/ 	.short	(.L_1793 - .L_1792)
.L_1792:
        /*0004*/ 	.word	0x00000082


	//----- nvinfo : EIATTR_KPARAM_INFO
	.align		4
.L_1793:
        /*0008*/ 	.byte	0x04, 0x17
        /*000a*/ 	.short	(.L_1795 - .L_1794)
.L_1794:
        /*000c*/ 	.word	0x00000000
        /*0010*/ 	.short	0x0002
        /*0012*/ 	.short	0x0008
        /*0014*/ 	.byte	0x00, 0xf0, 0x41, 0x00


	//----- nvinfo : EIATTR_KPARAM_INFO
	.align		4
.L_1795:
        /*0018*/ 	.byte	0x04, 0x17
        /*001a*/ 	.short	(.L_1797 - .L_1796)
.L_1796:
        /*001c*/ 	.word	0x00000000
        /*0020*/ 	.short	0x0001
        /*0022*/ 	.short	0x0004
        /*0024*/ 	.byte	0x00, 0xf0, 0x11, 0x00


	//----- nvinfo : EIATTR_KPARAM_INFO
	.align		4
.L_1797:
        /*0028*/ 	.byte	0x04, 0x17
        /*002a*/ 	.short	(.L_1799 - .L_1798)
.L_1798:
        /*002c*/ 	.word	0x00000000
        /*0030*/ 	.short	0x0000
        /*0032*/ 	.short	0x0000
        /*0034*/ 	.byte	0x00, 0xf0, 0x11, 0x00


	//----- nvinfo : EIATTR_SPARSE_MMA_MASK
	.align		4
.L_1799:
        /*0038*/ 	.byte	0x03, 0x50
        /*003a*/ 	.short	0x0000


	//----- nvinfo : EIATTR_MAXREG_COUNT
	.align		4
        /*003c*/ 	.byte	0x03, 0x1b
        /*003e*/ 	.short	0x00ff


	//----- nvinfo : EIATTR_MERCURY_ISA_VERSION
	.align		4
        /*0040*/ 	.byte	0x03, 0x5f
        /*0042*/ 	.short	0x0101


	//----- nvinfo : EIATTR_EXIT_INSTR_OFFSETS
	.align		4
        /*0044*/ 	.byte	0x04, 0x1c
        /*0046*/ 	.short	(.L_1801 - .L_1800)


	//   ....[0]....
.L_1800:
        /*0048*/ 	.word	0x000033b0


	//   ....[1]....
        /*004c*/ 	.word	0x00007130


	//   ....[2]....
        /*0050*/ 	.word	0x00007180


	//----- nvinfo : EIATTR_MAX_THREADS
	.align		4
.L_1801:
        /*0054*/ 	.byte	0x04, 0x05
        /*0056*/ 	.short	(.L_1803 - .L_1802)
.L_1802:
        /*0058*/ 	.word	0x00000080
        /*005c*/ 	.word	0x00000001
        /*0060*/ 	.word	0x00000001


	//----- nvinfo : EIATTR_CRS_STACK_SIZE
	.align		4
.L_1803:
        /*0064*/ 	.byte	0x04, 0x1e
        /*0066*/ 	.short	(.L_1805 - .L_1804)
.L_1804:
        /*0068*/ 	.word	0x00000000


	//----- nvinfo : EIATTR_CBANK_PARAM_SIZE
	.align		4
.L_1805:
        /*006c*/ 	.byte	0x03, 0x19
        /*006e*/ 	.short	0x0018


	//----- nvinfo : EIATTR_PARAM_CBANK
	.align		4
        /*0070*/ 	.byte	0x04, 0x0a
        /*0072*/ 	.short	(.L_1807 - .L_1806)
	.align		4
.L_1806:
        /*0074*/ 	.word	index@(.nv.constant0._ZN2at6native29vectorized_elementwise_kernelILi8ENS0_13BUnaryFunctorIN3c108BFloat16ES4_S4_ZZZNS0_15binary_internal21div_floor_kernel_cudaERNS_18TensorIteratorBaseEENKUlvE1_clEvENKUlvE2_clEvEUlS4_S4_E_EESt5arrayIPcLm2EEEEviT0_T1_)
        /*0078*/ 	.short	0x0210
        /*007a*/ 	.short	0x0018


	//----- nvinfo : EIATTR_SW_WAR
	.align		4
.L_1807:
        /*007c*/ 	.byte	0x04, 0x36
        /*007e*/ 	.short	(.L_1809 - .L_1808)
.L_1808:
        /*0080*/ 	.word	0x00000008
.L_1809:


//--------------------- .nv.info._ZN2at6native18elementwise_kernelILi128ELi4EZNS0_15gpu_kernel_implINS0_13AUnaryFunctorIN3c108BFloat16ES5_S5_ZZZNS0_15binary_internal21div_floor_kernel_cudaERNS_18TensorIteratorBaseEENKUlvE1_clEvENKUlvE2_clEvEUlS5_S5_E_EEEEvS8_RKT_EUliE_EEviT1_ --------------------------
	.section	.nv.info._ZN2at6native18elementwise_kernelILi128ELi4EZNS0_15gpu_kernel_implINS0_13AUnaryFunctorIN3c108BFloat16ES5_S5_ZZZNS0_15binary_internal21div_floor_kernel_cudaERNS_18TensorIteratorBaseEENKUlvE1_clEvENKUlvE2_clEvEUlS5_S5_E_EEEEvS8_RKT_EUliE_EEviT1_,"",@"SHT_CUDA_INFO"
	.sectionflags	@""
	.align	4


	//----- nvinfo : EIATTR_CUDA_API_VERSION
	.align		4
        /*0000*/ 	.byte	0x04, 0x37
        /*0002*/ 	.short	(.L_1811 - .L_1810)
.L_1810:
        /*0004*/ 	.word	0x00000082


	//----- nvinfo : EIATTR_KPARAM_INFO
	.align		4
.L_1811:
        /*0008*/ 	.byte	0x04, 0x17
        /*000a*/ 	.short	(.L_1813 - .L_1812)
.L_1812:
        /*000c*/ 	.word	0x00000000
        /*0010*/ 	.short	0x0001
        /*0012*/ 	.short	0x0008
        /*0014*/ 	.byte	0x00, 0xf0, 0x61, 0x08


	//----- nvinfo : EIATTR_KPARAM_INFO
	.align		4
.L_1813:
        /*0018*/ 	.byte	0x04, 0x17
        /*001a*/ 	.short	(.L_1815 - .L_1814)
.L_1814:
        /*001c*/ 	.word	0x00000000
        /*0020*/ 	.short	0x0000
        /*0022*/ 	.short	0x0000
        /*0024*/ 	.byte	0x00, 0xf0, 0x11, 0x00


	//----- nvinfo : EIATTR_SPARSE_MMA_MASK
	.align		4
.L_1815:
        /*0028*/ 	.byte	0x03, 0x50
        /*002a*/ 	.short	0x0000


	//----- nvinfo : EIATTR_MAXREG_COUNT
	.align		4
        /*002c*/ 	.byte	0x03, 0x1b
        /*002e*/ 	.short	0x0080


	//----- nvinfo : EIATTR_EXTERNS
	.align		4
        /*0030*/ 	.byte	0x04, 0x0f
        /*0032*/ 	.short	(.L_1817 - .L_1816)


	//   ....[0]....
	.align		4
.L_1816:
        /*0034*/ 	.word	index@(__assertfail)


	//----- nvinfo : EIATTR_MERCURY_ISA_VERSION
	.align		4
.L_1817:
        /*0038*/ 	.byte	0x03, 0x5f
        /*003a*/ 	.short	0x0101


	//----- nvinfo : EIATTR_SYSCALL_OFFSETS
	.align		4
        /*003c*/ 	.byte	0x04, 0x46
        /*003e*/ 	.short	(.L_1819 - .L_1818)


	//   ....[0]....
.L_1818:
        /*0040*/ 	.word	0x00002390


	//   ....[1]....
        /*0044*/ 	.word	0x000039b0


	//   ....[2]....
        /*0048*/ 	.word	0x00005da0


	//   ....[3]....
        /*004c*/ 	.word	0x000073c0


	//   ....[4]....
        /*0050*/ 	.word	0x000097b0


	//   ....[5]....
        /*0054*/ 	.word	0x0000add0


	//   ....[6]....
        /*0058*/ 	.word	0x0000d1b0


	//   ....[7]....
        /*005c*/ 	.word	0x0000e7d0


	//----- nvinfo : EIATTR_EXIT_INSTR_OFFSETS
	.align		4
.L_1819:
        /*0060*/ 	.byte	0x04, 0x1c
        /*0062*/ 	.short	(.L_1821 - .L_1820)


	//   ....[0]....
.L_1820:
        /*0064*/ 	.word	0x0000aea0


	//   ....[1]....
        /*0068*/ 	.word	0x0000da00


	//   ....[2]....
        /*006c*/ 	.word	0x0000da40


	//   ....[3]....
        /*0070*/ 	.word	0x0000dae0


	//   ....[4]....
        /*0074*/ 	.word	0x0000db20


	//   ....[5]....
        /*0078*/ 	.word	0x0000db60


	//   ....[6]....
        /*007c*/ 	.word	0x0000dbf0


	//   ....[7]....
        /*0080*/ 	.word	0x0000dc30


	//   ....[8]....
        /*0084*/ 	.word	0x0000dcd0


	//   ....[9]....
        /*0088*/ 	.word	0x0000dd20


	//   ....[10]....
        /*008c*/ 	.word	0x0000dd70


	//   ....[11]....
        /*0090*/ 	.word	0x0000de40


	//   ....[12]....
        /*0094*/ 	.word	0x0000dea0


	//   ....[13]....
        /*0098*/ 	.word	0x0000e030


	//   ....[14]....
        /*009c*/ 	.word	0x0000e190


	//   ....[15]....
        /*00a0*/ 	.word	0x0000e1b0


	//   ....[16]....
        /*00a4*/ 	.word	0x0000e270


	//   ....[17]....
        /*00a8*/ 	.word	0x0000e3f0


	//   ....[18]....
        /*00ac*/ 	.word	0x0000e570


	//   ....[19]....
        /*00b0*/ 	.word	0x0000e6d0


	//   ....[20]....
        /*00b4*/ 	.word	0x0000e7e0


	//   ....[21]....
        /*00b8*/ 	.word	0x0000e820


	//   ....[22]....
        /*00bc*/ 	.word	0x0000e860


	//----- nvinfo : EIATTR_MAX_THREADS
	.align		4
.L_1821:
        /*00c0*/ 	.byte	0x04, 0x05
        /*00c2*/ 	.short	(.L_1823 - .L_1822)
.L_1822:
        /*00c4*/ 	.word	0x00000080
        /*00c8*/ 	.word	0x00000001
        /*00cc*/ 	.word	0x00000001


	//----- nvinfo : EIATTR_CRS_STACK_SIZE
	.align		4
.L_1823:
        /*00d0*/ 	.byte	0x04, 0x1e
        /*00d2*/ 	.short	(.L_1825 - .L_1824)
.L_1824:
        /*00d4*/ 	.word	0x00000000


	//----- nvinfo : EIATTR_CBANK_PARAM_SIZE
	.align		4
.L_1825:
        /*00d8*/ 	.byte	0x03, 0x19
        /*00da*/ 	.short	0x0220


	//----- nvinfo : EIATTR_PARAM_CBANK
	.align		4
        /*00dc*/ 	.byte	0x04, 0x0a
        /*00de*/ 	.short	(.L_1827 - .L_1826)
	.align		4
.L_1826:
        /*00e0*/ 	.word	index@(.nv.constant0._ZN2at6native18elementwise_kernelILi128ELi4EZNS0_15gpu_kernel_implINS0_13AUnaryFunctorIN3c108BFloat16ES5_S5_ZZZNS0_15binary_internal21div_floor_kernel_cudaERNS_18TensorIteratorBaseEENKUlvE1_clEvENKUlvE2_clEvEUlS5_S5_E_EEEEvS8_RKT_EUliE_EEviT1_)
        /*00e4*/ 	.short	0x0210
        /*00e6*/ 	.short	0x0220


	//----- nvinfo : EIATTR_SW_WAR
	.align		4
.L_1827:
        /*00e8*/ 	.byte	0x04, 0x36
        /*00ea*/ 	.short	(.L_1829 - .L_1828)
.L_1828:
        /*00ec*/ 	.word	0x00000008
.L_1829:


//--------------------- .nv.info._ZN2at6native27unrolled_elementwise_kernelINS0_13AUnaryFunctorIN3c108BFloat16ES4_S4_ZZZNS0_15binary_internal21div_floor_kernel_cudaERNS_18TensorIteratorBaseEENKUlvE1_clEvENKUlvE2_clEvEUlS4_S4_E_EESt5arrayIPcLm2EELi4E23TrivialOffsetCalculatorILi1EjESG_NS0_6memory12LoadWithCastILi1EEENSH_13StoreWithCastILi1EEEEEviT_T0_T2_T3_T4_T5_ --------------------------
	.section	.nv.info._ZN2at6native27unrolled_elementwise_kernelINS0_13AUnaryFunctorIN3c108BFloat16ES4_S4_ZZZNS0_15binary_internal21div_floor_kernel_cudaERNS_18TensorIteratorBaseEENKUlvE1_clEvENKUlvE2_clEvEUlS4_S4_E_EESt5arrayIPcLm2EELi4E23TrivialOffsetCalculatorILi1EjESG_NS0_6memory12LoadWithCastILi1EEENSH_13StoreWithCastILi1EEEEEviT_T0_T2_T3_T4_T5_,"",@"SHT_CUDA_INFO"
	.sectionflags	@""
	.align	4


	//----- nvinfo : EIATTR_CUDA_API_VERSION
	.align		4
        /*0000*/ 	.byte	0x04, 0x37
        /*0002*/ 	.short	(.L_1831 - .L_1830)
.L_1830:
        /*0004*/ 	.word	0x00000082


	//----- nvinfo : EIATTR_KPARAM_INFO
	.align		4
.L_1831:
        /*0008*/ 	.byte	0x04, 0x17
        /*000a*/ 	.short	(.L_1833 - .L_1832)
.L_1832:
        /*000c*/ 	.word	0x00000000
        /*0010*/ 	.short	0x0006
        /*0012*/ 	.short	0x0024
        /*0014*/ 	.byte	0x00, 0xf0, 0x21, 0x00


	//----- nvinfo : EIATTR_KPARAM_INFO
	.align		4
.L_1833:
        /*0018*/ 	.byte	0x04, 0x17
        /*001a*/ 	.short	(.L_1835 - .L_1834)
.L_1834:
        /*001c*/ 	.word	0x00000000
        /*0020*/ 	.short	0x0005
        /*0022*/ 	.short	0x001c
        /*0024*/ 	.byte	0x00, 0xf0, 0x21, 0x00


	//----- nvinfo : EIATTR_KPARAM_INFO
	.align		4
.L_1835:
        /*0028*/ 	.byte	0x04, 0x17
        /*002a*/ 	.short	(.L_1837 - .L_1836)
.L_1836:
        /*002c*/ 	.word	0x00000000
        /*0030*/ 	.short	0x0004
        /*0032*/ 	.short	0x0019
        /*0034*/ 	.byte	0x00, 0xf0, 0x05, 0x00


	//----- nvinfo : EIATTR_KPARAM_INFO
	.align		4
.L_1837:
        /*0038*/ 	.byte	0x04, 0x17
        /*003a*/ 	.short	(.L_1839 - .L_1838)
.L_1838:
        /*003c*/ 	.word	0x00000000
        /*0040*/ 	.short	0x0003
        /*0042*/ 	.short	0x0018
        /*0044*/ 	.byte	0x00, 0xf0, 0x05, 0x00


	//----- nvinfo : EIATTR_KPARAM_INFO
	.align		4
.L_1839:
        /*0048*/ 	.byte	0x04, 0x17
        /*004a*/ 	.short	(.L_1841 - .L_1840)
.L_1840:
        /*004c*/ 	.word	0x00000000
        /*0050*/ 	.short	0x0002
        /*0052*/ 	.short	0x0008
        /*0054*/ 	.byte	0x00, 0xf0, 0x41, 0x00


	//----- nvinfo : EIATTR_KPARAM_INFO
	.align		4
.L_1841:
        /*0058*/ 	.byte	0x04, 0x17
        /*005a*/ 	.short	(.L_1843 - .L_1842)
.L_1842:
        /*005c*/ 	.word	0x00000000
        /*0060*/ 	.short	0x0001
        /*0062*/ 	.short	0x0004
        /*0064*/ 	.byte	0x00, 0xf0, 0x11, 0x00


	//----- nvinfo : EIATTR_KPARAM_INFO
	.align		4
.L_1843:
        /*0068*/ 	.byte	0x04, 0x17
        /*006a*/ 	.short	(.L_1845 - .L_1844)
.L_1844:
        /*006c*/ 	.word	0x00000000
        /*0070*/ 	.short	0x0000
        /*0072*/ 	.short	0x0000
        /*0074*/ 	.byte	0x00, 0xf0, 0x11, 0x00


	//----- nvinfo : EIATTR_SPARSE_MMA_MASK
	.align		4
.L_1845:
        /*0078*/ 	.byte	0x03, 0x50
        /*007a*/ 	.short	0x0000


	//----- nvinfo : EIATTR_MAXREG_COUNT
	.align		4
        /*007c*/ 	.byte	0x03, 0x1b
        /*007e*/ 	.short	0x00ff


	//----- nvinfo : EIATTR_EXTERNS
	.align		4
        /*0080*/ 	.byte	0x04, 0x0f
        /*0082*/ 	.short	(.L_1847 - .L_1846)


	//   ....[0]....
	.align		4
.L_1846:
        /*0084*/ 	.word	index@(__assertfail)


	//----- nvinfo : EIATTR_MERCURY_ISA_VERSION
	.align		4
.L_1847:
        /*0088*/ 	.byte	0x03, 0x5f
        /*008a*/ 	.short	0x0101


	//----- nvinfo : EIATTR_SYSCALL_OFFSETS
	.align		4
        /*008c*/ 	.byte	0x04, 0x46
        /*008e*/ 	.short	(.L_1849 - .L_1848)


	//   ....[0]....
.L_1848:
        /*0090*/ 	.word	0x000010f0


	//   ....[1]....
        /*0094*/ 	.word	0x00002220


	//   ....[2]....
        /*0098*/ 	.word	0x00003360


	//   ....[3]....
        /*009c*/ 	.word	0x00004480


	//   ....[4]....
        /*00a0*/ 	.word	0x000070f0


	//   ....[5]....
        /*00a4*/ 	.word	0x00008100


	//   ....[6]....
        /*00a8*/ 	.word	0x00009100


	//   ....[7]....
        /*00ac*/ 	.word	0x0000a0e0


	//----- nvinfo : EIATTR_EXIT_INSTR_OFFSETS
	.align		4
.L_1849:
        /*00b0*/ 	.byte	0x04, 0x1c
        /*00b2*/ 	.short	(.L_1851 - .L_1850)


	//   ....[0]....
.L_1850:
        /*00b4*/ 	.word	0x000091c0


	//   ....[1]....
        /*00b8*/ 	.word	0x00009310


	//   ....[2]....
        /*00bc*/ 	.word	0x00009350


	//   ....[3]....
        /*00c0*/ 	.word	0x000093f0


	//   ....[4]....
        /*00c4*/ 	.word	0x00009430


	//   ....[5]....
        /*00c8*/ 	.word	0x00009470


	//   ....[6]....
        /*00cc*/ 	.word	0x00009500


	//   ....[7]....
        /*00d0*/ 	.word	0x00009540


	//   ....[8]....
        /*00d4*/ 	.word	0x000095e0


	//   ....[9]....
        /*00d8*/ 	.word	0x00009630


	//   ....[10]....
        /*00dc*/ 	.word	0x00009680


	//   ....[11]....
        /*00e0*/ 	.word	0x00009750


	//   ....[12]....
        /*00e4*/ 	.word	0x000097b0


	//   ....[13]....
        /*00e8*/ 	.word	0x00009940


	//   ....[14]....
        /*00ec*/ 	.word	0x00009aa0


	//   ....[15]....
        /*00f0*/ 	.word	0x00009ac0


	//   ....[16]....
        /*00f4*/ 	.word	0x00009b80


	//   ....[17]....
        /*00f8*/ 	.word	0x00009d00


	//   ....[18]....
        /*00fc*/ 	.word	0x00009e80


	//   ....[19]....
        /*0100*/ 	.word	0x00009fe0


	//   ....[20]....
        /*0104*/ 	.word	0x0000a0f0


	//   ....[21]....
        /*0108*/ 	.word	0x0000a130


	//   ....[22]....
        /*010c*/ 	.word	0x0000a170


	//----- nvinfo : EIATTR_MAX_THREADS
	.align		4
.L_1851:
        /*0110*/ 	.byte	0x04, 0x05
        /*0112*/ 	.short	(.L_1853 - .L_1852)
.L_1852:
        /*0114*/ 	.word	0x00000080
        /*0118*/ 	.word	0x00000001
        /*011c*/ 	.word	0x00000001


	//----- nvinfo : EIATTR_CRS_STACK_SIZE
	.align		4
.L_1853:
        /*0120*/ 	.byte	0x04, 0x1e
        /*0122*/ 	.short	(.L_1855 - .L_1854)
.L_1854:
        /*0124*/ 	.word	0x00000000


	//----- nvinfo : EIATTR_CBANK_PARAM_SIZE
	.align		4
.L_1855:
        /*0128*/ 	.byte	0x03, 0x19
        /*012a*/ 	.short	0x002c


	//----- nvinfo : EIATTR_PARAM_CBANK
	.align		4
        /*012c*/ 	.byte	0x04, 0x0a
        /*012e*/ 	.short	(.L_1857 - .L_1856)
	.align		4
.L_1856:
        /*0130*/ 	.word	index@(.nv.constant0._ZN2at6native27unrolled_elementwise_kernelINS0_13AUnaryFunctorIN3c108BFloat16ES4_S4_ZZZNS0_15binary_internal21div_floor_kernel_cudaERNS_18TensorIteratorBaseEENKUlvE1_clEvENKUlvE2_clEvEUlS4_S4_E_EESt5arrayIPcLm2EELi4E23TrivialOffsetCalculatorILi1EjESG_NS0_6memory12LoadWithCastILi1EEENSH_13StoreWithCastILi1EEEEEviT_T0_T2_T3_T4_T5_)
        /*0134*/ 	.short	0x0210
        /*0136*/ 	.short	0x002c


	//----- nvinfo : EIATTR_SW_WAR
	.align		4
.L_1857:
        /*0138*/ 	.byte	0x04, 0x36
        /*013a*/ 	.short	(.L_1859 - .L_1858)
.L_1858:
        /*013c*/ 	.word	0x00000008
.L_1859:


//--------------------- .nv.info._ZN2at6native18elementwise_kernelILi128ELi4EZNS0_22gpu_kernel_impl_nocastINS0_13AUnaryFunctorIN3c108BFloat16ES5_S5_ZZZNS0_15binary_internal21div_floor_kernel_cudaERNS_18TensorIteratorBaseEENKUlvE1_clEvENKUlvE2_clEvEUlS5_S5_E_EEEEvS8_RKT_EUliE_EEviT1_ --------------------------
	.section	.nv.info._ZN2at6native18elementwise_kernelILi128ELi4EZNS0_22gpu_kernel_impl_nocastINS0_13AUnaryFunctorIN3c108BFloat16ES5_S5_ZZZNS0_15binary_internal21div_floor_kernel_cudaERNS_18TensorIteratorBaseEENKUlvE1_clEvENKUlvE2_clEvEUlS5_S5_E_EEEEvS8_RKT_EUliE_EEviT1_,"",@"SHT_CUDA_INFO"
	.sectionflags	@""
	.align	4


	//----- nvinfo : EIATTR_CUDA_API_VERSION
	.align		4
        /*0000*/ 	.byte	0x04, 0x37
        /*0002*/ 	.short	(.L_1861 - .L_1860)
.L_1860:
        /*0004*/ 	.word	0x00000082


	//----- nvinfo : EIATTR_KPARAM_INFO
	.align		4
.L_1861:
        /*0008*/ 	.byte	0x04, 0x17
        /*000a*/ 	.short	(.L_1863 - .L_1862)
.L_1862:
        /*000c*/ 	.word	0x00000000
        /*0010*/ 	.short	0x0001
        /*0012*/ 	.short	0x0008
        /*0014*/ 	.byte	0x00, 0xf0, 0x61, 0x08


	//----- nvinfo : EIATTR_KPARAM_INFO
	.align		4
.L_1863:
        /*0018*/ 	.byte	0x04, 0x17
        /*001a*/ 	.short	(.L_1865 - .L_1864)
.L_1864:
        /*001c*/ 	.word	0x00000000
        /*0020*/ 	.short	0x0000
        /*0022*/ 	.short	0x0000
        /*0024*/ 	.byte	0x00, 0xf0, 0x11, 0x00


	//----- nvinfo : EIATTR_SPARSE_MMA_MASK
	.align		4
.L_1865:
        /*0028*/ 	.byte	0x03, 0x50
        /*002a*/ 	.short	0x0000


	//----- nvinfo : EIATTR_MAXREG_COUNT
	.align		4
        /*002c*/ 	.byte	0x03, 0x1b
        /*002e*/ 	.short	0x0080


	//----- nvinfo : EIATTR_MERCURY_ISA_VERSION
	.align		4
        /*0030*/ 	.byte	0x03, 0x5f
        /*0032*/ 	.short	0x0101


	//----- nvinfo : EIATTR_EXIT_INSTR_OFFSETS
	.align		4
        /*0034*/ 	.byte	0x04, 0x1c
        /*0036*/ 	.short	(.L_1867 - .L_1866)


	//   ....[0]....
.L_1866:
        /*0038*/ 	.word	0x00004f40


	//   ....[1]....
        /*003c*/ 	.word	0x00006950


	//----- nvinfo : EIATTR_MAX_THREADS
	.align		4
.L_1867:
        /*0040*/ 	.byte	0x04, 0x05
        /*0042*/ 	.short	(.L_1869 - .L_1868)
.L_1868:
        /*0044*/ 	.word	0x00000080
        /*0048*/ 	.word	0x00000001
        /*004c*/ 	.word	0x00000001


	//----- nvinfo : EIATTR_CRS_STACK_SIZE
	.align		4
.L_1869:
        /*0050*/ 	.byte	0x04, 0x1e
        /*0052*/ 	.short	(.L_1871 - .L_1870)
.L_1870:
        /*0054*/ 	.word	0x00000000


	//----- nvinfo : EIATTR_CBANK_PARAM_SIZE
	.align		4
.L_1871:
        /*0058*/ 	.byte	0x03, 0x19
        /*005a*/ 	.short	0x0220


	//----- nvinfo : EIATTR_PARAM_CBANK
	.align		4
        /*005c*/ 	.byte	0x04, 0x0a
        /*005e*/ 	.short	(.L_1873 - .L_1872)
	.align		4
.L_1872:
        /*0060*/ 	.word	index@(.nv.constant0._ZN2at6native18elementwise_kernelILi128ELi4EZNS0_22gpu_kernel_impl_nocastINS0_13AUnaryFunctorIN3c108BFloat16ES5_S5_ZZZNS0_15binary_internal21div_floor_kernel_cudaERNS_18TensorIteratorBaseEENKUlvE1_clEvENKUlvE2_clEvEUlS5_S5_E_EEEEvS8_RKT_EUliE_EEviT1_)
        /*0064*/ 	.short	0x0210
        /*0066*/ 	.short	0x0220


	//----- nvinfo : EIATTR_SW_WAR
	.align		4
.L_1873:
        /*0068*/ 	.byte	0x04, 0x36
        /*006a*/ 	.short	(.L_1875 - .L_1874)
.L_1874:
        /*006c*/ 	.word	0x00000008
.L_1875:


//--------------------- .nv.info._ZN2at6native27unrolled_elementwise_kernelINS0_13AUnaryFunctorIN3c108BFloat16ES4_S4_ZZZNS0_15binary_internal21div_floor_kernel_cudaERNS_18TensorIteratorBaseEENKUlvE1_clEvENKUlvE2_clEvEUlS4_S4_E_EESt5arrayIPcLm2EELi4E23TrivialOffsetCalculatorILi1EjESG_NS0_6memory15LoadWithoutCastENSH_16StoreWithoutCastEEEviT_T0_T2_T3_T4_T5_ --------------------------
	.section	.nv.info._ZN2at6native27unrolled_elementwise_kernelINS0_13AUnaryFunctorIN3c108BFloat16ES4_S4_ZZZNS0_15binary_internal21div_floor_kernel_cudaERNS_18TensorIteratorBaseEENKUlvE1_clEvENKUlvE2_clEvEUlS4_S4_E_EESt5arrayIPcLm2EELi4E23TrivialOffsetCalculatorILi1EjESG_NS0_6memory15LoadWithoutCastENSH_16StoreWithoutCastEEEviT_T0_T2_T3_T4_T5_,"",@"SHT_CUDA_INFO"
	.sectionflags	@""
	.align	4


	//----- nvinfo : EIATTR_CUDA_API_VERSION
	.align		4
        /*0000*/ 	.byte	0x04, 0x37
        /*0002*/ 	.short	(.L_1877 - .L_1876)
.L_1876:
        /*0004*/ 	.word	0x00000082


	//----- nvinfo : EIATTR_KPARAM_INFO
	.align		4
.L_1877:
        /*0008*/ 	.byte	0x04, 0x17
        /*000a*/ 	.short	(.L_1879 - .L_1878)
.L_1878:
        /*000c*/ 	.word	0x00000000
        /*0010*/ 	.short	0x0006
        /*0012*/ 	.short	0x001b
        /*0014*/ 	.byte	0x00, 0xf0, 0x05, 0x00


	//----- nvinfo : EIATTR_KPARAM_INFO
	.align		4
.L_1879:
        /*0018*/ 	.byte	0x04, 0x17
        /*001a*/ 	.short	(.L_1881 - .L_1880)
.L_1880:
        /*001c*/ 	.word	0x00000000
        /*0020*/ 	.short	0x0005
        /*0022*/ 	.short	0x001a
        /*0024*/ 	.byte	0x00, 0xf0, 0x05, 0x00


	//----- nvinfo : EIATTR_KPARAM_INFO
	.align		4
.L_1881:
        /*0028*/ 	.byte	0x04, 0x17
        /*002a*/ 	.short	(.L_1883 - .L_1882)
.L_1882:
        /*002c*/ 	.word	0x00000000
        /*0030*/ 	.short	0x0004
        /*0032*/ 	.short	0x0019
        /*0034*/ 	.byte	0x00, 0xf0, 0x05, 0x00


	//----- nvinfo : EIATTR_KPARAM_INFO
	.align		4
.L_1883:
        /*0038*/ 	.byte	0x04, 0x17
        /*003a*/ 	.short	(.L_1885 - .L_1884)
.L_1884:
        /*003c*/ 	.word	0x00000000
        /*0040*/ 	.short	0x0003
        /*0042*/ 	.short	0x0018
        /*0044*/ 	.byte	0x00, 0xf0, 0x05, 0x00


	//----- nvinfo : EIATTR_KPARAM_INFO
	.align		4
.L_1885:
        /*0048*/ 	.byte	0x04, 0x17
        /*004a*/ 	.short	(.L_1887 - .L_1886)
.L_1886:
        /*004c*/ 	.word	0x00000000
        /*0050*/ 	.short	0x0002
        /*0052*/ 	.short	0x0008
        /*0054*/ 	.byte	0x00, 0xf0, 0x41, 0x00


	//----- nvinfo : EIATTR_KPARAM_INFO
	.align		4
.L_1887:
        /*0058*/ 	.byte	0x04, 0x17
        /*005a*/ 	.short	(.L_1889 - .L_1888)
.L_1888:
        /*005c*/ 	.word	0x00000000
        /*0060*/ 	.short	0x0001
        /*0062*/ 	.short	0x0004
        /*0064*/ 	.byte	0x00, 0xf0, 0x11, 0x00


	//----- nvinfo : EIATTR_KPARAM_INFO
	.align		4
.L_1889:
        /*0068*/ 	.byte	0x04, 0x17
        /*006a*/ 	.short	(.L_1891 - .L_1890)
.L_1890:
        /*006c*/ 	.word	0x00000000
        /*0070*/ 	.short	0x0000
        /*0072*/ 	.short	0x0000
        /*0074*/ 	.byte	0x00, 0xf0, 0x11, 0x00


	//----- nvinfo : EIATTR_SPARSE_MMA_MASK
	.align		4
.L_1891:
        /*0078*/ 	.byte	0x03, 0x50
        /*007a*/ 	.short	0x0000


	//----- nvinfo : EIATTR_MAXREG_COUNT
	.align		4
        /*007c*/ 	.byte	0x03, 0x1b
        /*007e*/ 	.short	0x00ff


	//----- nvinfo : EIATTR_MERCURY_ISA_VERSION
	.align		4
        /*0080*/ 	.byte	0x03, 0x5f
        /*0082*/ 	.short	0x0101


	//----- nvinfo : EIATTR_EXIT_INSTR_OFFSETS
	.align		4
        /*0084*/ 	.byte	0x04, 0x1c
        /*0086*/ 	.short	(.L_1893 - .L_1892)


	//   ....[0]....
.L_1892:
        /*0088*/ 	.word	0x00001e70


	//   ....[1]....
        /*008c*/ 	.word	0x00001ec0


	//----- nvinfo : EIATTR_MAX_THREADS
	.align		4
.L_1893:
        /*0090*/ 	.byte	0x04, 0x05
        /*0092*/ 	.short	(.L_1895 - .L_1894)
.L_1894:
        /*0094*/ 	.word	0x00000080
        /*0098*/ 	.word	0x00000001
        /*009c*/ 	.word	0x00000001


	//----- nvinfo : EIATTR_CRS_STACK_SIZE
	.align		4
.L_1895:
        /*00a0*/ 	.byte	0x04, 0x1e
        /*00a2*/ 	.short	(.L_1897 - .L_1896)
.L_1896:
        /*00a4*/ 	.word	0x00000000


	//----- nvinfo : EIATTR_CBANK_PARAM_SIZE
	.align		4
.L_1897:
        /*00a8*/ 	.byte	0x03, 0x19
        /*00aa*/ 	.short	0x001c


	//----- nvinfo : EIATTR_PARAM_CBANK
	.align		4
        /*00ac*/ 	.byte	0x04, 0x0a
        /*00ae*/ 	.short	(.L_1899 - .L_1898)
	.align		4
.L_1898:
        /*00b0*/ 	.word	index@(.nv.constant0._ZN2at6native27unrolled_elementwise_kernelINS0_13AUnaryFunctorIN3c108BFloat16ES4_S4_ZZZNS0_15binary_internal21div_floor_kernel_cudaERNS_18TensorIteratorBaseEENKUlvE1_clEvENKUlvE2_clEvEUlS4_S4_E_EESt5arrayIPcLm2EELi4E23TrivialOffsetCalculatorILi1EjESG_NS0_6memory15LoadWithoutCastENSH_16StoreWithoutCastEEEviT_T0_T2_T3_T4_T5_)
        /*00b4*/ 	.short	0x0210
        /*00b6*/ 	.short	0x001c


	//----- nvinfo : EIATTR_SW_WAR
	.align		4
.L_1899:
        /*00b8*/ 	.byte	0x04, 0x36
        /*00ba*/ 	.short	(.L_1901 - .L_1900)
.L_1900:
        /*00bc*/ 	.word	0x00000008
.L_1901:


//--------------------- .nv.info._ZN2at6native29vectorized_elementwise_kernelILi2ENS0_13AUnaryFunctorIN3c108BFloat16ES4_S4_ZZZNS0_15binary_internal21div_floor_kernel_cudaERNS_18TensorIteratorBaseEENKUlvE1_clEvENKUlvE2_clEvEUlS4_S4_E_EESt5arrayIPcLm2EEEEviT0_T1_ --------------------------
	.section	.nv.info._ZN2at6native29vectorized_elementwise_kernelILi2ENS0_13AUnaryFunctorIN3c108BFloat16ES4_S4_ZZZNS0_15binary_internal21div_floor_kernel_cudaERNS_18TensorIteratorBaseEENKUlvE1_clEvENKUlvE2_clEvEUlS4_S4_E_EESt5arrayIPcLm2EEEEviT0_T1_,"",@"SHT_CUDA_INFO"
	.sectionflags	@""
	.align	4


	//----- nvinfo : EIATTR_CUDA_API_VERSION
	.align		4
        /*0000*/ 	.byte	0x04, 0x37
        /*0002*/ 	.short	(.L_1903 - .L_1902)
.L_1902:
        /*0004*/ 	.word	0x00000082


	//----- nvinfo : EIATTR_KPARAM_INFO
	.align		4
.L_1903:
        /*0008*/ 	.byte	0x04, 0x17
        /*000a*/ 	.short	(.L_1905 - .L_1904)
.L_1904:
        /*000c*/ 	.word	0x00000000
        /*0010*/ 	.short	0x0002
        /*0012*/ 	.short	0x0008
        /*0014*/ 	.byte	0x00, 0xf0, 0x41, 0x00


	//----- nvinfo : EIATTR_KPARAM_INFO
	.align		4
.L_1905:
        /*0018*/ 	.byte	0x04, 0x17
        /*001a*/ 	.short	(.L_1907 - .L_1906)
.L_1906:
        /*001c*/ 	.word	0x00000000
        /*0020*/ 	.short	0x0001
        /*0022*/ 	.short	0x0004
        /*0024*/ 	.byte	0x00, 0xf0, 0x11, 0x00


	//----- nvinfo : EIATTR_KPARAM_INFO
	.align		4
.L_1907:
        /*0028*/ 	.byte	0x04, 0x17
        /*002a*/ 	.short	(.L_1909 - .L_1908)
.L_1908:
        /*002c*/ 	.word	0x00000000
        /*0030*/ 	.short	0x0000
        /*0032*/ 	.short	0x0000
        /*0034*/ 	.byte	0x00, 0xf0, 0x11, 0x00


	//----- nvinfo : EIATTR_SPARSE_MMA_MASK
	.align		4
.L_1909:
        /*0038*/ 	.byte	0x03, 0x50
        /*003a*/ 	.short	0x0000


	//----- nvinfo : EIATTR_MAXREG_COUNT
	.align		4
        /*003c*/ 	.byte	0x03, 0x1b
        /*003e*/ 	.short	0x00ff


	//----- nvinfo : EIATTR_MERCURY_ISA_VERSION
	.align		4
        /*0040*/ 	.byte	0x03, 0x5f
        /*0042*/ 	.short	0x0101


	//----- nvinfo : EIATTR_EXIT_INSTR_OFFSETS
	.align		4
        /*0044*/ 	.byte	0x04, 0x1c
        /*0046*/ 	.short	(.L_1911 - .L_1910)


	//   ....[0]....
.L_1910:
        /*0048*/ 	.word	0x00003540


	//   ....[1]....
        /*004c*/ 	.word	0x00007170


	//   ....[2]....
        /*0050*/ 	.word	0x000071c0


	//----- nvinfo : EIATTR_MAX_THREADS
	.align		4
.L_1911:
        /*0054*/ 	.byte	0x04, 0x05
        /*0056*/ 	.short	(.L_1913 - .L_1912)
.L_1912:
        /*0058*/ 	.word	0x00000080
        /*005c*/ 	.word	0x00000001
        /*0060*/ 	.word	0x00000001


	//----- nvinfo : EIATTR_CRS_STACK_SIZE
	.align		4
.L_1913:
        /*0064*/ 	.byte	0x04, 0x1e
        /*0066*/ 	.short	(.L_1915 - .L_1914)
.L_1914:
        /*0068*/ 	.word	0x00000000


	//----- nvinfo : EIATTR_CBANK_PARAM_SIZE
	.align		4
.L_1915:
        /*006c*/ 	.byte	0x03, 0x19
        /*006e*/ 	.short	0x0018


	//----- nvinfo : EIATTR_PARAM_CBANK
	.align		4
        /*0070*/ 	.byte	0x04, 0x0a
        /*0072*/ 	.short	(.L_1917 - .L_1916)
	.align		4
.L_1916:
        /*0074*/ 	.word	index@(.nv.constant0._ZN2at6native29vectorized_elementwise_kernelILi2ENS0_13AUnaryFunctorIN3c108BFloat16ES4_S4_ZZZNS0_15binary_internal21div_floor_kernel_cudaERNS_18TensorIteratorBaseEENKUlvE1_clEvENKUlvE2_clEvEUlS4_S4_E_EESt5arrayIPcLm2EEEEviT0_T1_)
        /*0078*/ 	.short	0x0210
        /*007a*/ 	.short	0x0018


	//----- nvinfo : EIATTR_SW_WAR
	.align		4
.L_1917:
        /*007c*/ 	.byte	0x04, 0x36
        /*007e*/ 	.short	(.L_1919 - .L_1918)
.L_1918:
        /*0080*/ 	.word	0x00000008
.L_1919:


//--------------------- .nv.info._ZN2at6native29vectorized_elementwise_kernelILi4ENS0_13AUnaryFunctorIN3c108BFloat16ES4_S4_ZZZNS0_15binary_internal21div_floor_kernel_cudaERNS_18TensorIteratorBaseEENKUlvE1_clEvENKUlvE2_clEvEUlS4_S4_E_EESt5arrayIPcLm2EEEEviT0_T1_ --------------------------
	.section	.nv.info._ZN2at6native29vectorized_elementwise_kernelILi4ENS0_13AUnaryFunctorIN3c108BFloat16ES4_S4_ZZZNS0_15binary_internal21div_floor_kernel_cudaERNS_18TensorIteratorBaseEENKUlvE1_clEvENKUlvE2_clEvEUlS4_S4_E_EESt5arrayIPcLm2EEEEviT0_T1_,"",@"SHT_CUDA_INFO"
	.sectionflags	@""
	.align	4


	//----- nvinfo : EIATTR_CUDA_API_VERSION
	.align		4
        /*0000*/ 	.byte	0x04, 0x37
        /*0002*/ 	.short	(.L_1921 - .L_1920)
.L_1920:
        /*0004*/ 	.word	0x00000082


	//----- nvinfo : EIATTR_KPARAM_INFO
	.align		4
.L_1921:
        /*0008*/ 	.byte	0x04, 0x17
        /*000a*/ 	.short	(.L_1923 - .L_1922)
.L_1922:
        /*000c*/ 	.word	0x00000000
        /*0010*/ 	.short	0x0002
        /*0012*/ 	.short	0x0008
        /*0014*/ 	.byte	0x00, 0xf0, 0x41, 0x00


	//----- nvinfo : EIATTR_KPARAM_INFO
	.align		4
.L_1923:
        /*0018*/ 	.byte	0x04, 0x17
        /*001a*/ 	.short	(.L_1925 - .L_1924)
.L_1924:
        /*001c*/ 	.word	0x00000000
        /*0020*/ 	.short	0x0001
        /*0022*/ 	.short	0x0004
        /*0024*/ 	.byte	0x00, 0xf0, 0x11, 0x00


	//----- nvinfo : EIATTR_KPARAM_INFO
	.align		4
.L_1925:
        /*0028*/ 	.byte	0x04, 0x17
        /*002a*/ 	.short	(.L_1927 - .L_1926)
.L_1926:
        /*002c*/ 	.word	0x00000000
        /*0030*/ 	.short	0x0000
        /*0032*/ 	.short	0x0000
        /*0034*/ 	.byte	0x00, 0xf0, 0x11, 0x00


	//----- nvinfo : EIATTR_SPARSE_MMA_MASK
	.align		4
.L_1927:
        /*0038*/ 	.byte	0x03, 0x50
        /*003a*/ 	.short	0x0000


	//----- nvinfo : EIATTR_MAXREG_COUNT
	.align		4
        /*003c*/ 	.byte	0x03, 0x1b
        /*003e*/ 	.short	0x00ff


	//----- nvinfo : EIATTR_MERCURY_ISA_VERSION
	.align		4
        /*0040*/ 	.byte	0x03, 0x5f
        /*0042*/ 	.short	0x0101


	//----- nvinfo : EIATTR_EXIT_INSTR_OFFSETS
	.align		4
        /*0044*/ 	.byte	0x04, 0x1c
        /*0046*/ 	.short	(.L_1929 - .L_1928)


	//   ....[0]....
.L_1928:
        /*0048*/ 	.word	0x00003530


	//   ....[1]....
        /*004c*/ 	.word	0x00007160


	//   ....[2]....
        /*0050*/ 	.word	0x000071b0


	//----- nvinfo : EIATTR_MAX_THREADS
	.align		4
.L_1929:
        /*0054*/ 	.byte	0x04, 0x05
        /*0056*/ 	.short	(.L_1931 - .L_1930)
.L_1930:
        /*0058*/ 	.word	0x00000080
        /*005c*/ 	.word	0x00000001
        /*0060*/ 	.word	0x00000001


	//----- nvinfo : EIATTR_CRS_STACK_SIZE
	.align		4
.L_1931:
        /*0064*/ 	.byte	0x04, 0x1e
        /*0066*/ 	.short	(.L_1933 - .L_1932)
.L_1932:
        /*0068*/ 	.word	0x00000000


	//----- nvinfo : EIATTR_CBANK_PARAM_SIZE
	.align		4
.L_1933:
        /*006c*/ 	.byte	0x03, 0x19
        /*006e*/ 	.short	0x0018


	//----- nvinfo : EIATTR_PARAM_CBANK
	.align		4
        /*0070*/ 	.byte	0x04, 0x0a
        /*0072*/ 	.short	(.L_1935 - .L_1934)
	.align		4
.L_1934:
        /*0074*/ 	.word	index@(.nv.constant0._ZN2at6native29vectorized_elementwise_kernelILi4ENS0_13AUnaryFunctorIN3c108BFloat16ES4_S4_ZZZNS0_15binary_internal21div_floor_kernel_cudaERNS_18TensorIteratorBaseEENKUlvE1_clEvENKUlvE2_clEvEUlS4_S4_E_EESt5arrayIPcLm2EEEEviT0_T1_)
        /*0078*/ 	.short	0x0210
        /*007a*/ 	.short	0x0018


	//----- nvinfo : EIATTR_SW_WAR
	.align		4
.L_1935:
        /*007c*/ 	.byte	0x04, 0x36
        /*007e*/ 	.short	(.L_1937 - .L_1936)
.L_1936:
        /*0080*/ 	.word	0x00000008
.L_1937:


//--------------------- .nv.info._ZN2at6native29vectorized_elementwise_kernelILi8ENS0_13AUnaryFunctorIN3c108BFloat16ES4_S4_ZZZNS0_15binary_internal21div_floor_kernel_cudaERNS_18TensorIteratorBaseEENKUlvE1_clEvENKUlvE2_clEvEUlS4_S4_E_EESt5arrayIPcLm2EEEEviT0_T1_ --------------------------
	.section	.nv.info._ZN2at6native29vectorized_elementwise_kernelILi8ENS0_13AUnaryFunctorIN3c108BFloat16ES4_S4_ZZZNS0_15binary_internal21div_floor_kernel_cudaERNS_18TensorIteratorBaseEENKUlvE1_clEvENKUlvE2_clEvEUlS4_S4_E_EESt5arrayIPcLm2EEEEviT0_T1_,"",@"SHT_CUDA_INFO"
	.sectionflags	@""
	.align	4


	//----- nvinfo : EIATTR_CUDA_API_VERSION
	.align		4
        /*0000*/ 	.byte	0x04, 0x37
        /*0002*/ 	.short	(.L_1939 - .L_1938)
.L_1938:
        /*0004*/ 	.word	0x00000082


	//----- nvinfo : EIATTR_KPARAM_INFO
	.align		4
.L_1939:
        /*0008*/ 	.byte	0x04, 0x17
        /*000a*/ 	.short	(.L_1941 - .L_1940)
.L_1940:
        /*000c*/ 	.word	0x00000000
        /*0010*/ 	.short	0x0002
        /*0012*/ 	.short	0x0008
        /*0014*/ 	.byte	0x00, 0xf0, 0x41, 0x00


	//----- nvinfo : EIATTR_KPARAM_INFO
	.align		4
.L_1941:
        /*0018*/ 	.byte	0x04, 0x17
        /*001a*/ 	.short	(.L_1943 - .L_1942)
.L_1942:
        /*001c*/ 	.word	0x00000000
        /*0020*/ 	.short	0x0001
        /*0022*/ 	.short	0x0004
        /*0024*/ 	.byte	0x00, 0xf0, 0x11, 0x00


	//----- nvinfo : EIATTR_KPARAM_INFO
	.align		4
.L_1943:
        /*0028*/ 	.byte	0x04, 0x17
        /*002a*/ 	.short	(.L_1945 - .L_1944)
.L_1944:
        /*002c*/ 	.word	0x00000000
        /*0030*/ 	.short	0x0000
        /*0032*/ 	.short	0x0000
        /*0034*/ 	.byte	0x00, 0xf0, 0x11, 0x00


	//----- nvinfo : EIATTR_SPARSE_MMA_MASK
	.align		4
.L_1945:
        /*0038*/ 	.byte	0x03, 0x50
        /*003a*/ 	.short	0x0000


	//----- nvinfo : EIATTR_MAXREG_COUNT
	.align		4
        /*003c*/ 	.byte	0x03, 0x1b
        /*003e*/ 	.short	0x00ff


	//----- nvinfo : EIATTR_MERCURY_ISA_VERSION
	.align		4
        /*0040*/ 	.byte	0x03, 0x5f
        /*0042*/ 	.short	0x0101


	//----- nvinfo : EIATTR_EXIT_INSTR_OFFSETS
	.align		4
        /*0044*/ 	.byte	0x04, 0x1c
        /*0046*/ 	.short	(.L_1947 - .L_1946)


	//   ....[0]....
.L_1946:
        /*0048*/ 	.word	0x000034e0


	//   ....[1]....
        /*004c*/ 	.word	0x00007100


	//   ....[2]....
        /*0050*/ 	.word	0x00007150


	//----- nvinfo : EIATTR_MAX_THREADS
	.align		4
.L_1947:
        /*0054*/ 	.byte	0x04, 0x05
        /*0056*/ 	.short	(.L_1949 - .L_1948)
.L_1948:
        /*0058*/ 	.word	0x00000080
        /*005c*/ 	.word	0x00000001
        /*0060*/ 	.word	0x00000001


	//----- nvinfo : EIATTR_CRS_STACK_SIZE
	.align		4
.L_1949:
        /*0064*/ 	.byte	0x04, 0x1e
        /*0066*/ 	.short	(.L_1951 - .L_1950)
.L_1950:
        /*0068*/ 	.word	0x00000000


	//----- nvinfo : EIATTR_CBANK_PARAM_SIZE
	.align		4
.L_1951:
        /*006c*/ 	.byte	0x03, 0x19
        /*006e*/ 	.short	0x0018


	//----- nvinfo : EIATTR_PARAM_CBANK
	.align		4
        /*0070*/ 	.byte	0x04, 0x0a
        /*0072*/ 	.short	(.L_1953 - .L_1952)
	.align		4
.L_1952:
        /*0074*/ 	.word	index@(.nv.constant0._ZN2at6native29vectorized_elementwise_kernelILi8ENS0_13AUnaryFunctorIN3c108BFloat16ES4_S4_ZZZNS0_15binary_internal21div_floor_kernel_cudaERNS_18TensorIteratorBaseEENKUlvE1_clEvENKUlvE2_clEvEUlS4_S4_E_EESt5arrayIPcLm2EEEEviT0_T1_)
        /*0078*/ 	.short	0x0210
        /*007a*/ 	.short	0x0018


	//----- nvinfo : EIATTR_SW_WAR
	.align		4
.L_1953:
        /*007c*/ 	.byte	0x04, 0x36
        /*007e*/ 	.short	(.L_1955 - .L_1954)
.L_1954:
        /*0080*/ 	.word	0x00000008
.L_1955:


//--------------------- .nv.info._ZN2at6native18elementwise_kernelILi128ELi4EZNS0_15gpu_kernel_implINS0_13BinaryFunctorIN3c104HalfES5_S5_ZZZNS0_15binary_internal21div_floor_kernel_cudaERNS_18TensorIteratorBaseEENKUlvE1_clEvENKUlvE1_clEvEUlS5_S5_E_EEEEvS8_RKT_EUliE_EEviT1_ --------------------------
	.section	.nv.info._ZN2at6native18elementwise_kernelILi128ELi4EZNS0_15gpu_kernel_implINS0_13BinaryFunctorIN3c104HalfES5_S5_ZZZNS0_15binary_internal21div_floor_kernel_cudaERNS_18TensorIteratorBaseEENKUlvE1_clEvENKUlvE1_clEvEUlS5_S5_E_EEEEvS8_RKT_EUliE_EEviT1_,"",@"SHT_CUDA_INFO"
	.sectionflags	@""
	.align	4


	//----- nvinfo : EIATTR_CUDA_API_VERSION
	.align		4
        /*0000*/ 	.byte	0x04, 0x37
        /*0002*/ 	.short	(.L_1957 - .L_1956)
.L_1956:
        /*0004*/ 	.word	0x00000082


	//----- nvinfo : EIATTR_KPARAM_INFO
	.align		4
.L_1957:
        /*0008*/ 	.byte	0x04, 0x17
        /*000a*/ 	.short	(.L_1959 - .L_1958)
.L_1958:
        /*000c*/ 	.word	0x00000000
        /*0010*/ 	.short	0x0001
        /*0012*/ 	.short	0x0008
        /*0014*/ 	.byte	0x00, 0xf0, 0x21, 0x0a


	//----- nvinfo : EIATTR_KPARAM_INFO
	.align		4
.L_1959:
        /*0018*/ 	.byte	0x04, 0x17
        /*001a*/ 	.short	(.L_1961 - .L_1960)
.L_1960:
        /*001c*/ 	.word	0x00000000
        /*0020*/ 	.short	0x0000
        /*0022*/ 	.short	0x0000
        /*0024*/ 	.byte	0x00, 0xf0, 0x11, 0x00


	//----- nvinfo : EIATTR_SPARSE_MMA_MASK
	.align		4
.L_1961:
        /*0028*/ 	.byte	0x03, 0x50
        /*002a*/ 	.short	0x0000


	//----- nvinfo : EIATTR_MAXREG_COUNT
	.align		4
        /*002c*/ 	.byte	0x03, 0x1b
        /*002e*/ 	.short	0x0080


	//----- nvinfo : EIATTR_EXTERNS
	.align		4
        /*0030*/ 	.byte	0x04, 0x0f
        /*0032*/ 	.short	(.L_1963 - .L_1962)


	//   ....[0]....
	.align		4
.L_1962:
        /*0034*/ 	.word	index@(__assertfail)


	//----- nvinfo : EIATTR_MERCURY_ISA_VERSION
	.align		4
.L_1963:
        /*0038*/ 	.byte	0x03, 0x5f
        /*003a*/ 	.short	0x0101


	//----- nvinfo : EIATTR_SYSCALL_OFFSETS
	.align		4
        /*003c*/ 	.byte	0x04, 0x46
        /*003e*/ 	.short	(.L_1965 - .L_1964)


	//   ....[0]....
.L_1964:
        /*0040*/ 	.word	0x000026b0


	//   ....[1]....
        /*0044*/ 	.word	0x00003720


	//   ....[2]....
        /*0048*/ 	.word	0x00004d00


	//   ....[3]....
        /*004c*/ 	.word	0x00007410


	//   ....[4]....
        /*0050*/ 	.word	0x00008480


	//   ....[5]....
        /*0054*/ 	.word	0x00009a60


	//   ....[6]....
        /*0058*/ 	.word	0x0000c160


	//   ....[7]....
        /*005c*/ 	.word	0x0000d1d0


	//   ....[8]....
        /*0060*/ 	.word	0x0000e7b0


	//   ....[9]....
        /*0064*/ 	.word	0x00010ea0


	//   ....[10]....
        /*0068*/ 	.word	0x00011f10


	//   ....[11]....
        /*006c*/ 	.word	0x000134f0


	//----- nvinfo : EIATTR_EXIT_INSTR_OFFSETS
	.align		4
.L_1965:
        /*0070*/ 	.byte	0x04, 0x1c
        /*0072*/ 	.short	(.L_1967 - .L_1966)


	//   ....[0]....
.L_1966:
        /*0074*/ 	.word	0x0000e880


	//   ....[1]....
        /*0078*/ 	.word	0x00012720


	//   ....[2]....
        /*007c*/ 	.word	0x00012760


	//   ....[3]....
        /*0080*/ 	.word	0x00012800


	//   ....[4]....
        /*0084*/ 	.word	0x00012840


	//   ....[5]....
        /*0088*/ 	.word	0x00012880


	//   ....[6]....
        /*008c*/ 	.word	0x00012910


	//   ....[7]....
        /*0090*/ 	.word	0x00012930


	//   ....[8]....
        /*0094*/ 	.word	0x000129d0


	//   ....[9]....
        /*0098*/ 	.word	0x00012a20


	//   ....[10]....
        /*009c*/ 	.word	0x00012a70


	//   ....[11]....
        /*00a0*/ 	.word	0x00012b40


	//   ....[12]....
        /*00a4*/ 	.word	0x00012ba0


	//   ....[13]....
        /*00a8*/ 	.word	0x00012d30


	//   ....[14]....
        /*00ac*/ 	.word	0x00012e90


	//   ....[15]....
        /*00b0*/ 	.word	0x00012ed0


	//   ....[16]....
        /*00b4*/ 	.word	0x00012f90


	//   ....[17]....
        /*00b8*/ 	.word	0x00013110


	//   ....[18]....
        /*00bc*/ 	.word	0x00013290


	//   ....[19]....
        /*00c0*/ 	.word	0x000133f0


	//   ....[20]....
        /*00c4*/ 	.word	0x00013500


	//   ....[21]....
        /*00c8*/ 	.word	0x00013540


	//   ....[22]....
        /*00cc*/ 	.word	0x00013580


	//----- nvinfo : EIATTR_MAX_THREADS
	.align		4
.L_1967:
        /*00d0*/ 	.byte	0x04, 0x05
        /*00d2*/ 	.short	(.L_1969 - .L_1968)
.L_1968:
        /*00d4*/ 	.word	0x00000080
        /*00d8*/ 	.word	0x00000001
        /*00dc*/ 	.word	0x00000001


	//----- nvinfo : EIATTR_CRS_STACK_SIZE
	.align		4
.L_1969:
        /*00e0*/ 	.byte	0x04, 0x1e
        /*00e2*/ 	.short	(.L_1971 - .L_1970)
.L_1970:
        /*00e4*/ 	.word	0x00000000


	//----- nvinfo : EIATTR_CBANK_PARAM_SIZE
	.align		4
.L_1971:
        /*00e8*/ 	.byte	0x03, 0x19
        /*00ea*/ 	.short	0x0290


	//----- nvinfo : EIATTR_PARAM_CBANK
	.align		4
        /*00ec*/ 	.byte	0x04, 0x0a
        /*00ee*/ 	.short	(.L_1973 - .L_1972)
	.align		4
.L_1972:
        /*00f0*/ 	.word	index@(.nv.constant0._ZN2at6native18elementwise_kernelILi128ELi4EZNS0_15gpu_kernel_implINS0_13BinaryFunctorIN3c104HalfES5_S5_ZZZNS0_15binary_internal21div_floor_kernel_cudaERNS_18TensorIteratorBaseEENKUlvE1_clEvENKUlvE1_clEvEUlS5_S5_E_EEEEvS8_RKT_EUliE_EEviT1_)
        /*00f4*/ 	.short	0x0210
        /*00f6*/ 	.short	0x0290


	//----- nvinfo : EIATTR_SW_WAR
	.align		4
.L_1973:
        /*00f8*/ 	.byte	0x04, 0x36
        /*00fa*/ 	.short	(.L_1975 - .L_1974)
.L_1974:
        /*00fc*/ 	.word	0x00000008
.L_1975:


//--------------------- .nv.info._ZN2at6native27unrolled_elementwise_kernelINS0_13BinaryFunctorIN3c104HalfES4_S4_ZZZNS0_15binary_internal21div_floor_kernel_cudaERNS_18TensorIteratorBaseEENKUlvE1_clEvENKUlvE1_clEvEUlS4_S4_E_EESt5arrayIPcLm3EELi4E23TrivialOffsetCalculatorILi2EjESF_ILi1EjENS0_6memory12LoadWithCastILi2EEENSI_13StoreWithCastILi1EEEEEviT_T0_T2_T3_T4_T5_ --------------------------
	.section	.nv.info._ZN2at6native27unrolled_elementwise_kernelINS0_13BinaryFunctorIN3c104HalfES4_S4_ZZZNS0_15binary_internal21div_floor_kernel_cudaERNS_18TensorIteratorBaseEENKUlvE1_clEvENKUlvE1_clEvEUlS4_S4_E_EESt5arrayIPcLm3EELi4E23TrivialOffsetCalculatorILi2EjESF_ILi1EjENS0_6memory12LoadWithCastILi2EEENSI_13StoreWithCastILi1EEEEEviT_T0_T2_T3_T4_T5_,"",@"SHT_CUDA_INFO"
	.sectionflags	@""
	.align	4


	//----- nvinfo : EIATTR_CUDA_API_VERSION
	.align		4
        /*0000*/ 	.byte	0x04, 0x37
        /*0002*/ 	.short	(.L_1977 - .L_1976)
.L_1976:
        /*0004*/ 	.word	0x00000082


	//----- nvinfo : EIATTR_KPARAM_INFO
	.align		4
.L_1977:
        /*0008*/ 	.byte	0x04, 0x17
        /*000a*/ 	.short	(.L_1979 - .L_1978)
.L_1978:
        /*000c*/ 	.word	0x00000000
        /*0010*/ 	.short	0x0006
        /*0012*/ 	.short	0x0030
        /*0014*/ 	.byte	0x00, 0xf0, 0x21, 0x00


	//----- nvinfo : EIATTR_KPARAM_INFO
	.align		4
.L_1979:
        /*0018*/ 	.byte	0x04, 0x17
        /*001a*/ 	.short	(.L_1981 - .L_1980)
.L_1980:
        /*001c*/ 	.word	0x00000000
        /*0020*/ 	.short	0x0005
        /*0022*/ 	.short	0x0024
        /*0024*/ 	.byte	0x00, 0xf0, 0x31, 0x00


	//----- nvinfo : EIATTR_KPARAM_INFO
	.align		4
.L_1981:
        /*0028*/ 	.byte	0x04, 0x17
        /*002a*/ 	.short	(.L_1983 - .L_1982)
.L_1982:
        /*002c*/ 	.word	0x00000000
        /*0030*/ 	.short	0x0004
        /*0032*/ 	.short	0x0021
        /*0034*/ 	.byte	0x00, 0xf0, 0x05, 0x00


	//----- nvinfo : EIATTR_KPARAM_INFO
	.align		4
.L_1983:
        /*0038*/ 	.byte	0x04, 0x17
        /*003a*/ 	.short	(.L_1985 - .L_1984)
.L_1984:
        /*003c*/ 	.word	0x00000000
        /*0040*/ 	.short	0x0003
        /*0042*/ 	.short	0x0020
        /*0044*/ 	.byte	0x00, 0xf0, 0x05, 0x00


	//----- nvinfo : EIATTR_KPARAM_INFO
	.align		4
.L_1985:
        /*0048*/ 	.byte	0x04, 0x17
        /*004a*/ 	.short	(.L_1987 - .L_1986)
.L_1986:
        /*004c*/ 	.word	0x00000000
        /*0050*/ 	.short	0x0002
        /*0052*/ 	.short	0x0008
        /*0054*/ 	.byte	0x00, 0xf0, 0x61, 0x00


	//----- nvinfo : EIATTR_KPARAM_INFO
	.align		4
.L_1987:
        /*0058*/ 	.byte	0x04, 0x17
        /*005a*/ 	.short	(.L_1989 - .L_1988)
.L_1988:
        /*005c*/ 	.word	0x00000000
        /*0060*/ 	.short	0x0001
        /*0062*/ 	.short	0x0004
        /*0064*/ 	.byte	0x00, 0xf0, 0x05, 0x00


	//----- nvinfo : EIATTR_KPARAM_INFO
	.align		4
.L_1989:
        /*0068*/ 	.byte	0x04, 0x17
        /*006a*/ 	.short	(.L_1991 - .L_1990)
.L_1990:
        /*006c*/ 	.word	0x00000000
        /*0070*/ 	.short	0x0000
        /*0072*/ 	.short	0x0000
        /*0074*/ 	.byte	0x00, 0xf0, 0x11, 0x00


	//----- nvinfo : EIATTR_SPARSE_MMA_MASK
	.align		4
.L_1991:
        /*0078*/ 	.byte	0x03, 0x50
        /*007a*/ 	.short	0x0000


	//----- nvinfo : EIATTR_MAXREG_COUNT
	.align		4
        /*007c*/ 	.byte	0x03, 0x1b
        /*007e*/ 	.short	0x00ff


	//----- nvinfo : EIATTR_EXTERNS
	.align		4
        /*0080*/ 	.byte	0x04, 0x0f
        /*0082*/ 	.short	(.L_1993 - .L_1992)


	//   ....[0]....
	.align		4
.L_1992:
        /*0084*/ 	.word	index@(__assertfail)


	//----- nvinfo : EIATTR_MERCURY_ISA_VERSION
	.align		4
.L_1993:
        /*0088*/ 	.byte	0x03, 0x5f
        /*008a*/ 	.short	0x0101


	//----- nvinfo : EIATTR_SYSCALL_OFFSETS
	.align		4
        /*008c*/ 	.byte	0x04, 0x46
        /*008e*/ 	.short	(.L_1995 - .L_1994)


	//   ....[0]....
.L_1994:
        /*0090*/ 	.word	0x000010c0


	//   ....[1]....
        /*0094*/ 	.word	0x00002150


	//   ....[2]....
        /*0098*/ 	.word	0x00003250


	//   ....[3]....
        /*009c*/ 	.word	0x000042e0


	//   ....[4]....
        /*00a0*/ 	.word	0x000053f0


	//   ....[5]....
        /*00a4*/ 	.word	0x00006490


	//   ....[6]....
        /*00a8*/ 	.word	0x00007590


	//   ....[7]....
        /*00ac*/ 	.word	0x00008630


	//   ....[8]....
        /*00b0*/ 	.word	0x0000b1b0


	//   ....[9]....
        /*00b4*/ 	.word	0x0000c1d0


	//   ....[10]....
        /*00b8*/ 	.word	0x0000d1b0


	//   ....[11]....
        /*00bc*/ 	.word	0x0000e190


	//----- nvinfo : EIATTR_EXIT_INSTR_OFFSETS
	.align		4
.L_1995:
        /*00c0*/ 	.byte	0x04, 0x1c
        /*00c2*/ 	.short	(.L_1997 - .L_1996)


	//   ....[0]....
.L_1996:
        /*00c4*/ 	.word	0x0000d270


	//   ....[1]....
        /*00c8*/ 	.word	0x0000d3c0


	//   ....[2]....
        /*00cc*/ 	.word	0x0000d400


	//   ....[3]....
        /*00d0*/ 	.word	0x0000d4a0


	//   ....[4]....
        /*00d4*/ 	.word	0x0000d4e0


	//   ....[5]....
        /*00d8*/ 	.word	0x0000d520


	//   ....[6]....
        /*00dc*/ 	.word	0x0000d5b0


	//   ....[7]....
        /*00e0*/ 	.word	0x0000d5d0


	//   ....[8]....
        /*00e4*/ 	.word	0x0000d670


	//   ....[9]....
        /*00e8*/ 	.word	0x0000d6c0


	//   ....[10]....
        /*00ec*/ 	.word	0x0000d710


	//   ....[11]....
        /*00f0*/ 	.word	0x0000d7e0


	//   ....[12]....
        /*00f4*/ 	.word	0x0000d840


	//   ....[13]....
        /*00f8*/ 	.word	0x0000d9d0


	//   ....[14]....
        /*00fc*/ 	.word	0x0000db30


	//   ....[15]....
        /*0100*/ 	.word	0x0000db70


	//   ....[16]....
        /*0104*/ 	.word	0x0000dc30


	//   ....[17]....
        /*0108*/ 	.word	0x0000ddb0


	//   ....[18]....
        /*010c*/ 	.word	0x0000df30


	//   ....[19]....
        /*0110*/ 	.word	0x0000e090


	//   ....[20]....
        /*0114*/ 	.word	0x0000e1a0


	//   ....[21]....
        /*0118*/ 	.word	0x0000e1e0


	//   ....[22]....
        /*011c*/ 	.word	0x0000e220


	//----- nvinfo : EIATTR_MAX_THREADS
	.align		4
.L_1997:
        /*0120*/ 	.byte	0x04, 0x05
        /*0122*/ 	.short	(.L_1999 - .L_1998)
.L_1998:
        /*0124*/ 	.word	0x00000080
        /*0128*/ 	.word	0x00000001
        /*012c*/ 	.word	0x00000001


	//----- nvinfo : EIATTR_CRS_STACK_SIZE
	.align		4
.L_1999:
        /*0130*/ 	.byte	0x04, 0x1e
        /*0132*/ 	.short	(.L_2001 - .L_2000)
.L_2000:
        /*0134*/ 	.word	0x00000000


	//----- nvinfo : EIATTR_CBANK_PARAM_SIZE
	.align		4
.L_2001:
        /*0138*/ 	.byte	0x03, 0x19
        /*013a*/ 	.short	0x0038


	//----- nvinfo : EIATTR_PARAM_CBANK
	.align		4
        /*013c*/ 	.byte	0x04, 0x0a
        /*013e*/ 	.short	(.L_2003 - .L_2002)
	.align		4
.L_2002:
        /*0140*/ 	.word	index@(.nv.constant0._ZN2at6native27unrolled_elementwise_kernelINS0_13BinaryFunctorIN3c104HalfES4_S4_ZZZNS0_15binary_internal21div_floor_kernel_cudaERNS_18TensorIteratorBaseEENKUlvE1_clEvENKUlvE1_clEvEUlS4_S4_E_EESt5arrayIPcLm3EELi4E23TrivialOffsetCalculatorILi2EjESF_ILi1EjENS0_6memory12LoadWithCastILi2EEENSI_13StoreWithCastILi1EEEEEviT_T0_T2_T3_T4_T5_)
        /*0144*/ 	.short	0x0210
        /*0146*/ 	.short	0x0038


	//----- nvinfo : EIATTR_SW_WAR
	.align		4
.L_2003:
        /*0148*/ 	.byte	0x04, 0x36
        /*014a*/ 	.short	(.L_2005 - .L_2004)
.L_2004:
        /*014c*/ 	.word	0x00000008
.L_2005:


//--------------------- .nv.info._ZN2at6native18elementwise_kernelILi128ELi4EZNS0_22gpu_kernel_impl_nocastINS0_13BinaryFunctorIN3c104HalfES5_S5_ZZZNS0_15binary_internal21div_floor_kernel_cudaERNS_18TensorIteratorBaseEENKUlvE1_clEvENKUlvE1_clEvEUlS5_S5_E_EEEEvS8_RKT_EUliE_EEviT1_ --------------------------
	.section	.nv.info._ZN2at6native18elementwise_kernelILi128ELi4EZNS0_22gpu_kernel_impl_nocastINS0_13BinaryFunctorIN3c104HalfES5_S5_ZZZNS0_15binary_internal21div_floor_kernel_cudaERNS_18TensorIteratorBaseEENKUlvE1_clEvENKUlvE1_clEvEUlS5_S5_E_EEEEvS8_RKT_EUliE_EEviT1_,"",@"SHT_CUDA_INFO"
	.sectionflags	@""
	.align	4


	//----- nvinfo : EIATTR_CUDA_API_VERSION
	.align		4
        /*0000*/ 	.byte	0x04, 0x37
        /*0002*/ 	.short	(.L_2007 - .L_2006)
.L_2006:
        /*0004*/ 	.word	0x00000082


	//----- nvinfo : EIATTR_KPARAM_INFO
	.align		4
.L_2007:
        /*0008*/ 	.byte	0x04, 0x17
        /*000a*/ 	.short	(.L_2009 - .L_2008)
.L_2008:
        /*000c*/ 	.word	0x00000000
        /*0010*/ 	.short	0x0001
        /*0012*/ 	.short	0x0008
        /*0014*/ 	.byte	0x00, 0xf0, 0x21, 0x0a


	//----- nvinfo : EIATTR_KPARAM_INFO
	.align		4
.L_2009:
        /*0018*/ 	.byte	0x04, 0x17
        /*001a*/ 	.short	(.L_2011 - .L_2010)
.L_2010:
        /*001c*/ 	.word	0x00000000
        /*0020*/ 	.short	0x0000
        /*0022*/ 	.short	0x0000
        /*0024*/ 	.byte	0x00, 0xf0, 0x11, 0x00


	//----- nvinfo : EIATTR_SPARSE_MMA_MASK
	.align		4
.L_2011:
        /*0028*/ 	.byte	0x03, 0x50
        /*002a*/ 	.short	0x0000


	//----- nvinfo : EIATTR_MAXREG_COUNT
	.align		4
        /*002c*/ 	.byte	0x03, 0x1b
        /*002e*/ 	.short	0x0080


	//----- nvinfo : EIATTR_MERCURY_ISA_VERSION
	.align		4
        /*0030*/ 	.byte	0x03, 0x5f
        /*0032*/ 	.short	0x0101


	//----- nvinfo : EIATTR_EXIT_INSTR_OFFSETS
	.align		4
        /*0034*/ 	.byte	0x04, 0x1c
        /*0036*/ 	.short	(.L_2013 - .L_2012)


	//   ....[0]....
.L_2012:
        /*0038*/ 	.word	0x000058e0


	//   ....[1]....
        /*003c*/ 	.word	0x00007620


	//----- nvinfo : EIATTR_MAX_THREADS
	.align		4
.L_2013:
        /*0040*/ 	.byte	0x04, 0x05
        /*0042*/ 	.short	(.L_2015 - .L_2014)
.L_2014:
        /*0044*/ 	.word	0x00000080
        /*0048*/ 	.word	0x00000001
        /*004c*/ 	.word	0x00000001


	//----- nvinfo : EIATTR_CRS_STACK_SIZE
	.align		4
.L_2015:
        /*0050*/ 	.byte	0x04, 0x1e
        /*0052*/ 	.short	(.L_2017 - .L_2016)
.L_2016:
        /*0054*/ 	.word	0x00000000


	//----- nvinfo : EIATTR_CBANK_PARAM_SIZE
	.align		4
.L_2017:
        /*0058*/ 	.byte	0x03, 0x19
        /*005a*/ 	.short	0x0290


	//----- nvinfo : EIATTR_PARAM_CBANK
	.align		4
        /*005c*/ 	.byte	0x04, 0x0a
        /*005e*/ 	.short	(.L_2019 - .L_2018)
	.align		4
.L_2018:
        /*0060*/ 	.word	index@(.nv.constant0._ZN2at6native18elementwise_kernelILi128ELi4EZNS0_22gpu_kernel_impl_nocastINS0_13BinaryFunctorIN3c104HalfES5_S5_ZZZNS0_15binary_internal21div_floor_kernel_cudaERNS_18TensorIteratorBaseEENKUlvE1_clEvENKUlvE1_clEvEUlS5_S5_E_EEEEvS8_RKT_EUliE_EEviT1_)
        /*0064*/ 	.short	0x0210
        /*0066*/ 	.short	0x0290


	//----- nvinfo : EIATTR_SW_WAR
	.align		4
.L_2019:
        /*0068*/ 	.byte	0x04, 0x36
        /*006a*/ 	.short	(.L_2021 - .L_2020)
.L_2020:
        /*006c*/ 	.word	0x00000008
.L_2021:


//--------------------- .nv.info._ZN2at6native27unrolled_elementwise_kernelINS0_13BinaryFunctorIN3c104HalfES4_S4_ZZZNS0_15binary_internal21div_floor_kernel_cudaERNS_18TensorIteratorBaseEENKUlvE1_clEvENKUlvE1_clEvEUlS4_S4_E_EESt5arrayIPcLm3EELi4E23TrivialOffsetCalculatorILi2EjESF_ILi1EjENS0_6memory15LoadWithoutCastENSI_16StoreWithoutCastEEEviT_T0_T2_T3_T4_T5_ --------------------------
	.section	.nv.info._ZN2at6native27unrolled_elementwise_kernelINS0_13BinaryFunctorIN3c104HalfES4_S4_ZZZNS0_15binary_internal21div_floor_kernel_cudaERNS_18TensorIteratorBaseEENKUlvE1_clEvENKUlvE1_clEvEUlS4_S4_E_EESt5arrayIPcLm3EELi4E23TrivialOffsetCalculatorILi2EjESF_ILi1EjENS0_6memory15LoadWithoutCastENSI_16StoreWithoutCastEEEviT_T0_T2_T3_T4_T5_,"",@"SHT_CUDA_INFO"
	.sectionflags	@""
	.align	4


	//----- nvinfo : EIATTR_CUDA_API_VERSION
	.align		4
        /*0000*/ 	.byte	0x04, 0x37
        /*0002*/ 	.short	(.L_2023 - .L_2022)
.L_2022:
        /*0004*/ 	.word	0x00000082


	//----- nvinfo : EIATTR_KPARAM_INFO
	.align		4
.L_2023:
        /*0008*/ 	.byte	0x04, 0x17
        /*000a*/ 	.short	(.L_2025 - .L_2024)
.L_2024:
        /*000c*/ 	.word	0x00000000
        /*0010*/ 	.short	0x0006
        /*0012*/ 	.short	0x0023
        /*0014*/ 	.byte	0x00, 0xf0, 0x05, 0x00


	//----- nvinfo : EIATTR_KPARAM_INFO
	.align		4
.L_2025:
        /*0018*/ 	.byte	0x04, 0x17
        /*001a*/ 	.short	(.L_2027 - .L_2026)
.L_2026:
        /*001c*/ 	.word	0x00000000
        /*0020*/ 	.short	0x0005
        /*0022*/ 	.short	0x0022
        /*0024*/ 	.byte	0x00, 0xf0, 0x05, 0x00


	//----- nvinfo : EIATTR_KPARAM_INFO
	.align		4
.L_2027:
        /*0028*/ 	.byte	0x04, 0x17
        /*002a*/ 	.short	(.L_2029 - .L_2028)
.L_2028:
        /*002c*/ 	.word	0x00000000
        /*0030*/ 	.short	0x0004
        /*0032*/ 	.short	0x0021
        /*0034*/ 	.byte	0x00, 0xf0, 0x05, 0x00


	//----- nvinfo : EIATTR_KPARAM_INFO
	.align		4
.L_2029:
        /*0038*/ 	.byte	0x04, 0x17
        /*003a*/ 	.short	(.L_2031 - .L_2030)
.L_2030:
        /*003c*/ 	.word	0x00000000
        /*0040*/ 	.short	0x0003
        /*0042*/ 	.short	0x0020
        /*0044*/ 	.byte	0x00, 0xf0, 0x05, 0x00


	//----- nvinfo : EIATTR_KPARAM_INFO
	.align		4
.L_2031:
        /*0048*/ 	.byte	0x04, 0x17
        /*004a*/ 	.short	(.L_2033 - .L_2032)
.L_2032:
        /*004c*/ 	.word	0x00000000
        /*0050*/ 	.short	0x0002
        /*0052*/ 	.short	0x0008
        /*0054*/ 	.byte	0x00, 0xf0, 0x61, 0x00


	//----- nvinfo : EIATTR_KPARAM_INFO
	.align		4
.L_2033:
        /*0058*/ 	.byte	0x04, 0x17
        /*005a*/ 	.short	(.L_2035 - .L_2034)
.L_2034:
        /*005c*/ 	.word	0x00000000
        /*0060*/ 	.short	0x0001
        /*0062*/ 	.short	0x0004
        /*0064*/ 	.byte	0x00, 0xf0, 0x05, 0x00


	//----- nvinfo : EIATTR_KPARAM_INFO
	.align		4
.L_2035:
        /*0068*/ 	.byte	0x04, 0x17
        /*006a*/ 	.short	(.L_2037 - .L_2036)
.L_2036:
        /*006c*/ 	.word	0x00000000
        /*0070*/ 	.short	0x0000
        /*0072*/ 	.short	0x0000
        /*0074*/ 	.byte	0x00, 0xf0, 0x11, 0x00


	//----- nvinfo : EIATTR_SPARSE_MMA_MASK
	.align		4
.L_2037:
        /*0078*/ 	.byte	0x03, 0x50
        /*007a*/ 	.short	0x0000


	//----- nvinfo : EIATTR_MAXREG_COUNT
	.align		4
        /*007c*/ 	.byte	0x03, 0x1b
        /*007e*/ 	.short	0x00ff


	//----- nvinfo : EIATTR_MERCURY_ISA_VERSION
	.align		4
        /*0080*/ 	.byte	0x03, 0x5f
        /*0082*/ 	.short	0x0101


	//----- nvinfo : EIATTR_EXIT_INSTR_OFFSETS
	.align		4
        /*0084*/ 	.byte	0x04, 0x1c
        /*0086*/ 	.short	(.L_2039 - .L_2038)


	//   ....[0]....
.L_2038:
        /*0088*/ 	.word	0x00001ef0


	//   ....[1]....
        /*008c*/ 	.word	0x00001f40


	//----- nvinfo : EIATTR_MAX_THREADS
	.align		4
.L_2039:
        /*0090*/ 	.byte	0x04, 0x05
        /*0092*/ 	.short	(.L_2041 - .L_2040)
.L_2040:
        /*0094*/ 	.word	0x00000080
        /*0098*/ 	.word	0x00000001
        /*009c*/ 	.word	0x00000001


	//----- nvinfo : EIATTR_CRS_STACK_SIZE
	.align		4
.L_2041:
        /*00a0*/ 	.byte	0x04, 0x1e
        /*00a2*/ 	.short	(.L_2043 - .L_2042)
.L_2042:
        /*00a4*/ 	.word	0x00000000


	//----- nvinfo : EIATTR_CBANK_PARAM_SIZE
	.align		4
.L_2043:
        /*00a8*/ 	.byte	0x03, 0x19
        /*00aa*/ 	.short	0x0024


	//----- nvinfo : EIATTR_PARAM_CBANK
	.align		4
        /*00ac*/ 	.byte	0x04, 0x0a
        /*00ae*/ 	.short	(.L_2045 - .L_2044)
	.align		4
.L_2044:
        /*00b0*/ 	.word	index@(.nv.constant0._ZN2at6native27unrolled_elementwise_kernelINS0_13BinaryFunctorIN3c104HalfES4_S4_ZZZNS0_15binary_internal21div_floor_kernel_cudaERNS_18TensorIteratorBaseEENKUlvE1_clEvENKUlvE1_clEvEUlS4_S4_E_EESt5arrayIPcLm3EELi4E23TrivialOffsetCalculatorILi2EjESF_ILi1EjENS0_6memory15LoadWithoutCastENSI_16StoreWithoutCastEEEviT_T0_T2_T3_T4_T5_)
        /*00b4*/ 	.short	0x0210
        /*00b6*/ 	.short	0x0024


	//----- nvinfo : EIATTR_SW_WAR
	.align		4
.L_2045:
        /*00b8*/ 	.byte	0x04, 0x36
        /*00ba*/ 	.short	(.L_2047 - .L_2046)
.L_2046:
        /*00bc*/ 	.word	0x00000008
.L_2047:


//--------------------- .nv.info._ZN2at6native29vectorized_elementwise_kernelILi2ENS0_13BinaryFunctorIN3c104HalfES4_S4_ZZZNS0_15binary_internal21div_floor_kernel_cudaERNS_18TensorIteratorBaseEENKUlvE1_clEvENKUlvE1_clEvEUlS4_S4_E_EESt5arrayIPcLm3EEEEviT0_T1_ --------------------------
	.section	.nv.info._ZN2at6native29vectorized_elementwise_kernelILi2ENS0_13BinaryFunctorIN3c104HalfES4_S4_ZZZNS0_15binary_internal21div_floor_kernel_cudaERNS_18TensorIteratorBaseEENKUlvE1_clEvENKUlvE1_clEvEUlS4_S4_E_EESt5arrayIPcLm3EEEEviT0_T1_,"",@"SHT_CUDA_INFO"
	.sectionflags	@""
	.align	4


	//----- nvinfo : EIATTR_CUDA_API_VERSION
	.align		4
        /*0000*/ 	.byte	0x04, 0x37
        /*0002*/ 	.short	(.L_2049 - .L_2048)
.L_2048:
        /*0004*/ 	.word	0x00000082


	//----- nvinfo : EIATTR_KPARAM_INFO
	.align		4
.L_2049:
        /*0008*/ 	.byte	0x04, 0x17
        /*000a*/ 	.short	(.L_2051 - .L_2050)
.L_2050:
        /*000c*/ 	.word	0x00000000
        /*0010*/ 	.short	0x0002
        /*0012*/ 	.short	0x0008
        /*0014*/ 	.byte	0x00, 0xf0, 0x61, 0x00


	//----- nvinfo : EIATTR_KPARAM_INFO
	.align		4
.L_2051:
        /*0018*/ 	.byte	0x04, 0x17
        /*001a*/ 	.short	(.L_2053 - .L_2052)
.L_2052:
        /*001c*/ 	.word	0x00000000
        /*0020*/ 	.short	0x0001
        /*0022*/ 	.short	0x0004
        /*0024*/ 	.byte	0x00, 0xf0, 0x05, 0x00


	//----- nvinfo : EIATTR_KPARAM_INFO
	.align		4
.L_2053:
        /*0028*/ 	.byte	0x04, 0x17
        /*002a*/ 	.short	(.L_2055 - .L_2054)
.L_2054:
        /*002c*/ 	.word	0x00000000
        /*0030*/ 	.short	0x0000
        /*0032*/ 	.short	0x0000
        /*0034*/ 	.byte	0x00, 0xf0, 0x11, 0x00


	//----- nvinfo : EIATTR_SPARSE_MMA_MASK
	.align		4
.L_2055:
        /*0038*/ 	.byte	0x03, 0x50
        /*003a*/ 	.short	0x0000


	//----- nvinfo : EIATTR_MAXREG_COUNT
	.align		4
        /*003c*/ 	.byte	0x03, 0x1b
        /*003e*/ 	.short	0x00ff


	//----- nvinfo : EIATTR_MERCURY_ISA_VERSION
	.align		4
        /*0040*/ 	.byte	0x03, 0x5f
        /*0042*/ 	.short	0x0101


	//----- nvinfo : EIATTR_EXIT_INSTR_OFFSETS
	.align		4
        /*0044*/ 	.byte	0x04, 0x1c
        /*0046*/ 	.short	(.L_2057 - .L_2056)


	//   ....[0]....
.L_2056:
        /*0048*/ 	.word	0x00003420


	//   ....[1]....
        /*004c*/ 	.word	0x00007250


	//   ....[2]....
        /*0050*/ 	.word	0x000072a0


	//----- nvinfo : EIATTR_MAX_THREADS
	.align		4
.L_2057:
        /*0054*/ 	.byte	0x04, 0x05
        /*0056*/ 	.short	(.L_2059 - .L_2058)
.L_2058:
        /*0058*/ 	.word	0x00000080
        /*005c*/ 	.word	0x00000001
        /*0060*/ 	.word	0x00000001


	//----- nvinfo : EIATTR_CRS_STACK_SIZE
	.align		4
.L_2059:
        /*0064*/ 	.byte	0x04, 0x1e
        /*0066*/ 	.short	(.L_2061 - .L_2060)
.L_2060:
        /*0068*/ 	.word	0x00000000


	//----- nvinfo : EIATTR_CBANK_PARAM_SIZE
	.align		4
.L_2061:
        /*006c*/ 	.byte	0x03, 0x19
        /*006e*/ 	.short	0x0020


	//----- nvinfo : EIATTR_PARAM_CBANK
	.align		4
        /*0070*/ 	.byte	0x04, 0x0a
        /*0072*/ 	.short	(.L_2063 - .L_2062)
	.align		4
.L_2062:
        /*0074*/ 	.word	index@(.nv.constant0._ZN2at6native29vectorized_elementwise_kernelILi2ENS0_13BinaryFunctorIN3c104HalfES4_S4_ZZZNS0_15binary_internal21div_floor_kernel_cudaERNS_18TensorIteratorBaseEENKUlvE1_clEvENKUlvE1_clEvEUlS4_S4_E_EESt5arrayIPcLm3EEEEviT0_T1_)
        /*0078*/ 	.short	0x0210
        /*007a*/ 	.short	0x0020


	//----- nvinfo : EIATTR_SW_WAR
	.align		4
.L_2063:
        /*007c*/ 	.byte	0x04, 0x36
        /*007e*/ 	.short	(.L_2065 - .L_2064)
.L_2064:
        /*0080*/ 	.word	0x00000008
.L_2065:


//--------------------- .nv.info._ZN2at6native29vectorized_elementwise_kernelILi4ENS0_13BinaryFunctorIN3c104HalfES4_S4_ZZZNS0_15binary_internal21div_floor_kernel_cudaERNS_18TensorIteratorBaseEENKUlvE1_clEvENKUlvE1_clEvEUlS4_S4_E_EESt5arrayIPcLm3EEEEviT0_T1_ --------------------------
	.section	.nv.info._ZN2at6native29vectorized_elementwise_kernelILi4ENS0_13BinaryFunctorIN3c104HalfES4_S4_ZZZNS0_15binary_internal21div_floor_kernel_cudaERNS_18TensorIteratorBaseEENKUlvE1_clEvENKUlvE1_clEvEUlS4_S4_E_EESt5arrayIPcLm3EEEEviT0_T1_,"",@"SHT_CUDA_INFO"
	.sectionflags	@""
	.align	4


	//----- nvinfo : EIATTR_CUDA_API_VERSION
	.align		4
        /*0000*/ 	.byte	0x04, 0x37
        /*0002*/ 	.short	(.L_2067 - .L_2066)
.L_2066:
        /*0004*/ 	.word	0x00000082


	//----- nvinfo : EIATTR_KPARAM_INFO
	.align		4
.L_2067:
        /*0008*/ 	.byte	0x04, 0x17
        /*000a*/ 	.short	(.L_2069 - .L_2068)
.L_2068:
        /*000c*/ 	.word	0x00000000
        /*0010*/ 	.short	0x0002
        /*0012*/ 	.short	0x0008
        /*0014*/ 	.byte	0x00, 0xf0, 0x61, 0x00


	//----- nvinfo : EIATTR_KPARAM_INFO
	.align		4
.L_2069:
        /*0018*/ 	.byte	0x04, 0x17
        /*001a*/ 	.short	(.L_2071 - .L_2070)
.L_2070:
        /*001c*/ 	.word	0x00000000
        /*0020*/ 	.short	0x0001
        /*0022*/ 	.short	0x0004
        /*0024*/ 	.byte	0x00, 0xf0, 0x05, 0x00


	//----- nvinfo : EIATTR_KPARAM_INFO
	.align		4
.L_2071:
        /*0028*/ 	.byte	0x04, 0x17
        /*002a*/ 	.short	(.L_2073 - .L_2072)
.L_2072:
        /*002c*/ 	.word	0x00000000
        /*0030*/ 	.short	0x0000
        /*0032*/ 	.short	0x0000
        /*0034*/ 	.byte	0x00, 0xf0, 0x11, 0x00


	//----- nvinfo : EIATTR_SPARSE_MMA_MASK
	.align		4
.L_2073:
        /*0038*/ 	.byte	0x03, 0x50
        /*003a*/ 	.short	0x0000


	//----- nvinfo : EIATTR_MAXREG_COUNT
	.align		4
        /*003c*/ 	.byte	0x03, 0x1b
        /*003e*/ 	.short	0x00ff


	//----- nvinfo : EIATTR_MERCURY_ISA_VERSION
	.align		4
        /*0040*/ 	.byte	0x03, 0x5f
        /*0042*/ 	.short	0x0101


	//----- nvinfo : EIATTR_EXIT_INSTR_OFFSETS
	.align		4
        /*0044*/ 	.byte	0x04, 0x1c
        /*0046*/ 	.short	(.L_2075 - .L_2074)


	//   ....[0]....
.L_2074:
        /*0048*/ 	.word	0x000033c0


	//   ....[1]....
        /*004c*/ 	.word	0x000071f0


	//   ....[2]....
        /*0050*/ 	.word	0x00007240


	//----- nvinfo : EIATTR_MAX_THREADS
	.align		4
.L_2075:
        /*0054*/ 	.byte	0x04, 0x05
        /*0056*/ 	.short	(.L_2077 - .L_2076)
.L_2076:
        /*0058*/ 	.word	0x00000080
        /*005c*/ 	.word	0x00000001
        /*0060*/ 	.word	0x00000001


	//----- nvinfo : EIATTR_CRS_STACK_SIZE
	.align		4
.L_2077:
        /*0064*/ 	.byte	0x04, 0x1e
        /*0066*/ 	.short	(.L_2079 - .L_2078)
.L_2078:
        /*0068*/ 	.word	0x00000000


	//----- nvinfo : EIATTR_CBANK_PARAM_SIZE
	.align		4
.L_2079:
        /*006c*/ 	.byte	0x03, 0x19
        /*006e*/ 	.short	0x0020


	//----- nvinfo : EIATTR_PARAM_CBANK
	.align		4
        /*0070*/ 	.byte	0x04, 0x0a
        /*0072*/ 	.short	(.L_2081 - .L_2080)
	.align		4
.L_2080:
        /*0074*/ 	.word	index@(.nv.constant0._ZN2at6native29vectorized_elementwise_kernelILi4ENS0_13BinaryFunctorIN3c104HalfES4_S4_ZZZNS0_15binary_internal21div_floor_kernel_cudaERNS_18TensorIteratorBaseEENKUlvE1_clEvENKUlvE1_clEvEUlS4_S4_E_EESt5arrayIPcLm3EEEEviT0_T1_)
        /*0078*/ 	.short	0x0210
        /*007a*/ 	.short	0x0020


	//----- nvinfo : EIATTR_SW_WAR
	.align		4
.L_2081:
        /*007c*/ 	.byte	0x04, 0x36
        /*007e*/ 	.short	(.L_2083 - .L_2082)
.L_2082:
        /*0080*/ 	.word	0x00000008
.L_2083:


//--------------------- .nv.info._ZN2at6native29vectorized_elementwise_kernelILi8ENS0_13BinaryFunctorIN3c104HalfES4_S4_ZZZNS0_15binary_internal21div_floor_kernel_cudaERNS_18TensorIteratorBaseEENKUlvE1_clEvENKUlvE1_clEvEUlS4_S4_E_EESt5arrayIPcLm3EEEEviT0_T1_ --------------------------
	.section	.nv.info._ZN2at6native29vectorized_elementwise_kernelILi8ENS0_13BinaryFunctorIN3c104HalfES4_S4_ZZZNS0_15binary_internal21div_floor_kernel_cudaERNS_18TensorIteratorBaseEENKUlvE1_clEvENKUlvE1_clEvEUlS4_S4_E_EESt5arrayIPcLm3EEEEviT0_T1_,"",@"SHT_CUDA_INFO"
	.sectionflags	@""
	.align	4


	//----- nvinfo : EIATTR_CUDA_API_VERSION
	.align		4
        /*0000*/ 	.byte	0x04, 0x37
        /*0002*/ 	.short	(.L_2085 - .L_2084)
.L_2084:
        /*0004*/ 	.word	0x00000082


	//----- nvinfo : EIATTR_KPARAM_INFO
	.align		4
.L_2085:
        /*0008*/ 	.byte	0x04, 0x17
        /*000a*/ 	.short	(.L_2087 - .L_2086)
.L_2086:
        /*000c*/ 	.word	0x00000000
        /*0010*/ 	.short	0x0002
        /*0012*/ 	.short	0x0008
        /*0014*/ 	.byte	0x00, 0xf0, 0x61, 0x00


	//----- nvinfo : EIATTR_KPARAM_INFO
	.align		4
.L_2087:
        /*0018*/ 	.byte	0x04, 0x17
        /*001a*/ 	.short	(.L_2089 - .L_2088)
.L_2088:
        /*001c*/ 	.word	0x00000000
        /*0020*/ 	.short	0x0001
        /*0022*/ 	.short	0x0004
        /*0024*/ 	.byte	0x00, 0xf0, 0x05, 0x00


	//----- nvinfo : EIATTR_KPARAM_INFO
	.align		4
.L_2089:
        /*0028*/ 	.byte	0x04, 0x17
        /*002a*/ 	.short	(.L_2091 - .L_2090)
.L_2090:
        /*002c*/ 	.word	0x00000000
        /*0030*/ 	.short	0x0000
        /*0032*/ 	.short	0x0000
        /*0034*/ 	.byte	0x00, 0xf0, 0x11, 0x00


	//----- nvinfo : EIATTR_SPARSE_MMA_MASK
	.align		4
.L_2091:
        /*0038*/ 	.byte	0x03, 0x50
        /*003a*/ 	.short	0x0000


	//----- nvinfo : EIATTR_MAXREG_COUNT
	.align		4
        /*003c*/ 	.byte	0x03, 0x1b
        /*003e*/ 	.short	0x00ff


	//----- nvinfo : EIATTR_MERCURY_ISA_VERSION
	.align		4
        /*0040*/ 	.byte	0x03, 0x5f
        /*0042*/ 	.short	0x0101


	//----- nvinfo : EIATTR_EXIT_INSTR_OFFSETS
	.align		4
        /*0044*/ 	.byte	0x04, 0x1c
        /*0046*/ 	.short	(.L_2093 - .L_2092)


	//   ....[0]....
.L_2092:
        /*0048*/ 	.word	0x00003390


	//   ....[1]....
        /*004c*/ 	.word	0x000071c0


	//   ....[2]....
        /*0050*/ 	.word	0x00007210


	//----- nvinfo : EIATTR_MAX_THREADS
	.align		4
.L_2093:
        /*0054*/ 	.byte	0x04, 0x05
        /*0056*/ 	.short	(.L_2095 - .L_2094)
.L_2094:
        /*0058*/ 	.word	0x00000080
        /*005c*/ 	.word	0x00000001
        /*0060*/ 	.word	0x00000001


	//----- nvinfo : EIATTR_CRS_STACK_SIZE
	.align		4
.L_2095:
        /*0064*/ 	.byte	0x04, 0x1e
        /*0066*/ 	.short	(.L_2097 - .L_2096)
.L_2096:
        /*0068*/ 	.word	0x00000000


	//----- nvinfo : EIATTR_CBANK_PARAM_SIZE
	.align		4
.L_2097:
        /*006c*/ 	.byte	0x03, 0x19
        /*006e*/ 	.short	0x0020


	//----- nvinfo : EIATTR_PARAM_CBANK
	.align		4
        /*0070*/ 	.byte	0x04, 0x0a
        /*0072*/ 	.short	(.L_2099 - .L_2098)
	.align		4
.L_2098:
        /*0074*/ 	.word	index@(.nv.constant0._ZN2at6native29vectorized_elementwise_kernelILi8ENS0_13BinaryFunctorIN3c104HalfES4_S4_ZZZNS0_15binary_internal21div_floor_kernel_cudaERNS_18TensorIteratorBaseEENKUlvE1_clEvENKUlvE1_clEvEUlS4_S4_E_EESt5arrayIPcLm3EEEEviT0_T1_)
        /*0078*/ 	.short	0x0210
        /*007a*/ 	.short	0x0020


	//----- nvinfo : EIATTR_SW_WAR
	.align		4
.L_2099:
        /*007c*/ 	.byte	0x04, 0x36
        /*007e*/ 	.short	(.L_2101 - .L_2100)
.L_2100:
        /*0080*/ 	.word	0x00000008
.L_2101:


//--------------------- .nv.info._ZN2at6native18elementwise_kernelILi128ELi4EZNS0_15gpu_kernel_implINS0_13BUnaryFunctorIN3c104HalfES5_S5_ZZZNS0_15binary_internal21div_floor_kernel_cudaERNS_18TensorIteratorBaseEENKUlvE1_clEvENKUlvE1_clEvEUlS5_S5_E_EEEEvS8_RKT_EUliE_EEviT1_ --------------------------
	.section	.nv.info._ZN2at6native18elementwise_kernelILi128ELi4EZNS0_15gpu_kernel_implINS0_13BUnaryFunctorIN3c104HalfES5_S5_ZZZNS0_15binary_internal21div_floor_kernel_cudaERNS_18TensorIteratorBaseEENKUlvE1_clEvENKUlvE1_clEvEUlS5_S5_E_EEEEvS8_RKT_EUliE_EEviT1_,"",@"SHT_CUDA_INFO"
	.sectionflags	@""
	.align	4


	//----- nvinfo : EIATTR_CUDA_API_VERSION
	.align		4
        /*0000*/ 	.byte	0x04, 0x37
        /*0002*/ 	.short	(.L_2103 - .L_2102)
.L_2102:
        /*0004*/ 	.word	0x00000082


	//----- nvinfo : EIATTR_KPARAM_INFO
	.align		4
.L_2103:
        /*0008*/ 	.byte	0x04, 0x17
        /*000a*/ 	.short	(.L_2105 - .L_2104)
.L_2104:
        /*000c*/ 	.word	0x00000000
        /*0010*/ 	.short	0x0001
        /*0012*/ 	.short	0x0008
        /*0014*/ 	.byte	0x00, 0xf0, 0x61, 0x08


	//----- nvinfo : EIATTR_KPARAM_INFO
	.align		4
.L_2105:
        /*0018*/ 	.byte	0x04, 0x17
        /*001a*/ 	.short	(.L_2107 - .L_2106)
.L_2106:
        /*001c*/ 	.word	0x00000000
        /*0020*/ 	.short	0x0000
        /*0022*/ 	.short	0x0000
        /*0024*/ 	.byte	0x00, 0xf0, 0x11, 0x00


	//----- nvinfo : EIATTR_SPARSE_MMA_MASK
	.align		4
.L_2107:
        /*0028*/ 	.byte	0x03, 0x50
        /*002a*/ 	.short	0x0000


	//----- nvinfo : EIATTR_MAXREG_COUNT
	.align		4
        /*002c*/ 	.byte	0x03, 0x1b
        /*002e*/ 	.short	0x0080


	//----- nvinfo : EIATTR_EXTERNS
	.align		4
        /*0030*/ 	.byte	0x04, 0x0f
        /*0032*/ 	.short	(.L_2109 - .L_2108)


	//   ....[0]....
	.align		4
.L_2108:
        /*0034*/ 	.word	index@(__assertfail)


	//----- nvinfo : EIATTR_MERCURY_ISA_VERSION
	.align		4
.L_2109:
        /*0038*/ 	.byte	0x03, 0x5f
        /*003a*/ 	.short	0x0101


	//----- nvinfo : EIATTR_SYSCALL_OFFSETS
	.align		4
        /*003c*/ 	.byte	0x04, 0x46
        /*003e*/ 	.short	(.L_2111 - .L_2110)


	//   ....[0]....
.L_2110:
        /*0040*/ 	.word	0x00002360


	//   ....[1]....
        /*0044*/ 	.word	0x00003940


	//   ....[2]....
        /*0048*/ 	.word	0x00005d00


	//   ....[3]....
        /*004c*/ 	.word	0x000072e0


	//   ....[4]....
        /*0050*/ 	.word	0x000096a0


	//   ....[5]....
        /*0054*/ 	.word	0x0000ac80


	//   ....[6]....
        /*0058*/ 	.word	0x0000d030


	//   ....[7]....
        /*005c*/ 	.word	0x0000e610


	//----- nvinfo : EIATTR_EXIT_INSTR_OFFSETS
	.align		4
.L_2111:
        /*0060*/ 	.byte	0x04, 0x1c
        /*0062*/ 	.short	(.L_2113 - .L_2112)


	//   ....[0]....
.L_2112:
        /*0064*/ 	.word	0x0000ad50


	//   ....[1]....
        /*0068*/ 	.word	0x0000d840


	//   ....[2]....
        /*006c*/ 	.word	0x0000d880


	//   ....[3]....
        /*0070*/ 	.word	0x0000d920


	//   ....[4]....
        /*0074*/ 	.word	0x0000d960


	//   ....[5]....
        /*0078*/ 	.word	0x0000d9a0


	//   ....[6]....
        /*007c*/ 	.word	0x0000da30


	//   ....[7]....
        /*0080*/ 	.word	0x0000da50


	//   ....[8]....
        /*0084*/ 	.word	0x0000daf0


	//   ....[9]....
        /*0088*/ 	.word	0x0000db40


	//   ....[10]....
        /*008c*/ 	.word	0x0000db90


	//   ....[11]....
        /*0090*/ 	.word	0x0000dc60


	//   ....[12]....
        /*0094*/ 	.word	0x0000dcc0


	//   ....[13]....
        /*0098*/ 	.word	0x0000de50


	//   ....[14]....
        /*009c*/ 	.word	0x0000dfb0


	//   ....[15]....
        /*00a0*/ 	.word	0x0000dff0


	//   ....[16]....
        /*00a4*/ 	.word	0x0000e0b0


	//   ....[17]....
        /*00a8*/ 	.word	0x0000e230


	//   ....[18]....
        /*00ac*/ 	.word	0x0000e3b0


	//   ....[19]....
        /*00b0*/ 	.word	0x0000e510


	//   ....[20]....
        /*00b4*/ 	.word	0x0000e620


	//   ....[21]....
        /*00b8*/ 	.word	0x0000e660


	//   ....[22]....
        /*00bc*/ 	.word	0x0000e6a0


	//----- nvinfo : EIATTR_MAX_THREADS
	.align		4
.L_2113:
        /*00c0*/ 	.byte	0x04, 0x05
        /*00c2*/ 	.short	(.L_2115 - .L_2114)
.L_2114:
        /*00c4*/ 	.word	0x00000080
        /*00c8*/ 	.word	0x00000001
        /*00cc*/ 	.word	0x00000001


	//----- nvinfo : EIATTR_CRS_STACK_SIZE
	.align		4
.L_2115:
        /*00d0*/ 	.byte	0x04, 0x1e
        /*00d2*/ 	.short	(.L_2117 - .L_2116)
.L_2116:
        /*00d4*/ 	.word	0x00000000


	//----- nvinfo : EIATTR_CBANK_PARAM_SIZE
	.align		4
.L_2117:
        /*00d8*/ 	.byte	0x03, 0x19
        /*00da*/ 	.short	0x0220


	//----- nvinfo : EIATTR_PARAM_CBANK
	.align		4
        /*00dc*/ 	.byte	0x04, 0x0a
        /*00de*/ 	.short	(.L_2119 - .L_2118)
	.align		4
.L_2118:
        /*00e0*/ 	.word	index@(.nv.constant0._ZN2at6native18elementwise_kernelILi128ELi4EZNS0_15gpu_kernel_implINS0_13BUnaryFunctorIN3c104HalfES5_S5_ZZZNS0_15binary_internal21div_floor_kernel_cudaERNS_18TensorIteratorBaseEENKUlvE1_clEvENKUlvE1_clEvEUlS5_S5_E_EEEEvS8_RKT_EUliE_EEviT1_)
        /*00e4*/ 	.short	0x0210
        /*00e6*/ 	.short	0x0220


	//----- nvinfo : EIATTR_SW_WAR
	.align		4
.L_2119:
        /*00e8*/ 	.byte	0x04, 0x36
        /*00ea*/ 	.short	(.L_2121 - .L_2120)
.L_2120:
        /*00ec*/ 	.word	0x00000008
.L_2121:


//--------------------- .nv.info._ZN2at6native27unrolled_elementwise_kernelINS0_13BUnaryFunctorIN3c104HalfES4_S4_ZZZNS0_15binary_internal21div_floor_kernel_cudaERNS_18TensorIteratorBaseEENKUlvE1_clEvENKUlvE1_clEvEUlS4_S4_E_EESt5arrayIPcLm2EELi4E23TrivialOffsetCalculatorILi1EjESG_NS0_6memory12LoadWithCastILi1EEENSH_13StoreWithCastILi1EEEEEviT_T0_T2_T3_T4_T5_ --------------------------
	.section	.nv.info._ZN2at6native27unrolled_elementwise_kernelINS0_13BUnaryFunctorIN3c104HalfES4_S4_ZZZNS0_15binary_internal21div_floor_kernel_cudaERNS_18TensorIteratorBaseEENKUlvE1_clEvENKUlvE1_clEvEUlS4_S4_E_EESt5arrayIPcLm2EELi4E23TrivialOffsetCalculatorILi1EjESG_NS0_6memory12LoadWithCastILi1EEENSH_13StoreWithCastILi1EEEEEviT_T0_T2_T3_T4_T5_,"",@"SHT_CUDA_INFO"
	.sectionflags	@""
	.align	4


	//----- nvinfo : EIATTR_CUDA_API_VERSION
	.align		4
        /*0000*/ 	.byte	0x04, 0x37
        /*0002*/ 	.short	(.L_2123 - .L_2122)
.L_2122:
        /*0004*/ 	.word	0x00000082


	//----- nvinfo : EIATTR_KPARAM_INFO
	.align		4
.L_2123:
        /*0008*/ 	.byte	0x04, 0x17
        /*000a*/ 	.short	(.L_2125 - .L_2124)
.L_2124:
        /*000c*/ 	.word	0x00000000
        /*0010*/ 	.short	0x0006
        /*0012*/ 	.short	0x0024
        /*0014*/ 	.byte	0x00, 0xf0, 0x21, 0x00


	//----- nvinfo : EIATTR_KPARAM_INFO
	.align		4
.L_2125:
        /*0018*/ 	.byte	0x04, 0x17
        /*001a*/ 	.short	(.L_2127 - .L_2126)
.L_2126:
        /*001c*/ 	.word	0x00000000
        /*0020*/ 	.short	0x0005
        /*0022*/ 	.short	0x001c
        /*0024*/ 	.byte	0x00, 0xf0, 0x21, 0x00


	//----- nvinfo : EIATTR_KPARAM_INFO
	.align		4
.L_2127:
        /*0028*/ 	.byte	0x04, 0x17
        /*002a*/ 	.short	(.L_2129 - .L_2128)
.L_2128:
        /*002c*/ 	.word	0x00000000
        /*0030*/ 	.short	0x0004
        /*0032*/ 	.short	0x0019
        /*0034*/ 	.byte	0x00, 0xf0, 0x05, 0x00


	//----- nvinfo : EIATTR_KPARAM_INFO
	.align		4
.L_2129:
        /*0038*/ 	.byte	0x04, 0x17
        /*003a*/ 	.short	(.L_2131 - .L_2130)
.L_2130:
        /*003c*/ 	.word	0x00000000
        /*0040*/ 	.short	0x0003
        /*0042*/ 	.short	0x0018
        /*0044*/ 	.byte	0x00, 0xf0, 0x05, 0x00


	//----- nvinfo : EIATTR_KPARAM_INFO
	.align		4
.L_2131:
        /*0048*/ 	.byte	0x04, 0x17
        /*004a*/ 	.short	(.L_2133 - .L_2132)
.L_2132:
        /*004c*/ 	.word	0x00000000
        /*0050*/ 	.short	0x0002
        /*0052*/ 	.short	0x0008
        /*0054*/ 	.byte	0x00, 0xf0, 0x41, 0x00


	//----- nvinfo : EIATTR_KPARAM_INFO
	.align		4
.L_2133:
        /*0058*/ 	.byte	0x04, 0x17
        /*005a*/ 	.short	(.L_2135 - .L_2134)
.L_2134:
        /*005c*/ 	.word	0x00000000
        /*0060*/ 	.short	0x0001
        /*0062*/ 	.short	0x0004
        /*0064*/ 	.byte	0x00, 0xf0, 0x11, 0x00


	//----- nvinfo : EIATTR_KPARAM_INFO
	.align		4
.L_2135:
        /*0068*/ 	.byte	0x04, 0x17
        /*006a*/ 	.short	(.L_2137 - .L_2136)
.L_2136:
        /*006c*/ 	.word	0x00000000
        /*0070*/ 	.short	0x0000
        /*0072*/ 	.short	0x0000
        /*0074*/ 	.byte	0x00, 0xf0, 0x11, 0x00


	//----- nvinfo : EIATTR_SPARSE_MMA_MASK
	.align		4
.L_2137:
        /*0078*/ 	.byte	0x03, 0x50
        /*007a*/ 	.short	0x0000


	//----- nvinfo : EIATTR_MAXREG_COUNT
	.align		4
        /*007c*/ 	.byte	0x03, 0x1b
        /*007e*/ 	.short	0x00ff


	//----- nvinfo : EIATTR_EXTERNS
	.align		4
        /*0080*/ 	.byte	0x04, 0x0f
        /*0082*/ 	.short	(.L_2139 - .L_2138)


	//   ....[0]....
	.align		4
.L_2138:
        /*0084*/ 	.word	index@(__assertfail)


	//----- nvinfo : EIATTR_MERCURY_ISA_VERSION
	.align		4
.L_2139:
        /*0088*/ 	.byte	0x03, 0x5f
        /*008a*/ 	.short	0x0101


	//----- nvinfo : EIATTR_SYSCALL_OFFSETS
	.align		4
        /*008c*/ 	.byte	0x04, 0x46
        /*008e*/ 	.short	(.L_2141 - .L_2140)


	//   ....[0]....
.L_2140:
        /*0090*/ 	.word	0x000010c0


	//   ....[1]....
        /*0094*/ 	.word	0x000021c0


	//   ....[2]....
        /*0098*/ 	.word	0x000032e0


	//   ....[3]....
        /*009c*/ 	.word	0x000043d0


	//   ....[4]....
        /*00a0*/ 	.word	0x00006f80


	//   ....[5]....
        /*00a4*/ 	.word	0x00007f90


	//   ....[6]....
        /*00a8*/ 	.word	0x00008f90


	//   ....[7]....
        /*00ac*/ 	.word	0x00009f70


	//----- nvinfo : EIATTR_EXIT_INSTR_OFFSETS
	.align		4
.L_2141:
        /*00b0*/ 	.byte	0x04, 0x1c
        /*00b2*/ 	.short	(.L_2143 - .L_2142)


	//   ....[0]....
.L_2142:
        /*00b4*/ 	.word	0x00009050


	//   ....[1]....
        /*00b8*/ 	.word	0x000091a0


	//   ....[2]....
        /*00bc*/ 	.word	0x000091e0


	//   ....[3]....
        /*00c0*/ 	.word	0x00009280


	//   ....[4]....
        /*00c4*/ 	.word	0x000092c0


	//   ....[5]....
        /*00c8*/ 	.word	0x00009300


	//   ....[6]....
        /*00cc*/ 	.word	0x00009390


	//   ....[7]....
        /*00d0*/ 	.word	0x000093b0


	//   ....[8]....
        /*00d4*/ 	.word	0x00009450


	//   ....[9]....
        /*00d8*/ 	.word	0x000094a0


	//   ....[10]....
        /*00dc*/ 	.word	0x000094f0


	//   ....[11]....
        /*00e0*/ 	.word	0x000095c0


	//   ....[12]....
        /*00e4*/ 	.word	0x00009620


	//   ....[13]....
        /*00e8*/ 	.word	0x000097b0


	//   ....[14]....
        /*00ec*/ 	.word	0x00009910


	//   ....[15]....
        /*00f0*/ 	.word	0x00009950


	//   ....[16]....
        /*00f4*/ 	.word	0x00009a10


	//   ....[17]....
        /*00f8*/ 	.word	0x00009b90


	//   ....[18]....
        /*00fc*/ 	.word	0x00009d10


	//   ....[19]....
        /*0100*/ 	.word	0x00009e70


	//   ....[20]....
        /*0104*/ 	.word	0x00009f80


	//   ....[21]....
        /*0108*/ 	.word	0x00009fc0


	//   ....[22]....
        /*010c*/ 	.word	0x0000a000


	//----- nvinfo : EIATTR_MAX_THREADS
	.align		4
.L_2143:
        /*0110*/ 	.byte	0x04, 0x05
        /*0112*/ 	.short	(.L_2145 - .L_2144)
.L_2144:
        /*0114*/ 	.word	0x00000080
        /*0118*/ 	.word	0x00000001
        /*011c*/ 	.word	0x00000001


	//----- nvinfo : EIATTR_CRS_STACK_SIZE
	.align		4
.L_2145:
        /*0120*/ 	.byte	0x04, 0x1e
        /*0122*/ 	.short	(.L_2147 - .L_2146)
.L_2146:
        /*0124*/ 	.word	0x00000000


	//----- nvinfo : EIATTR_CBANK_PARAM_SIZE
	.align		4
.L_2147:
        /*0128*/ 	.byte	0x03, 0x19
        /*012a*/ 	.short	0x002c


	//----- nvinfo : EIATTR_PARAM_CBANK
	.align		4
        /*012c*/ 	.byte	0x04, 0x0a
        /*012e*/ 	.short	(.L_2149 - .L_2148)
	.align		4
.L_2148:
        /*0130*/ 	.word	index@(.nv.constant0._ZN2at6native27unrolled_elementwise_kernelINS0_13BUnaryFunctorIN3c104HalfES4_S4_ZZZNS0_15binary_internal21div_floor_kernel_cudaERNS_18TensorIteratorBaseEENKUlvE1_clEvENKUlvE1_clEvEUlS4_S4_E_EESt5arrayIPcLm2EELi4E23TrivialOffsetCalculatorILi1EjESG_NS0_6memory12LoadWithCastILi1EEENSH_13StoreWithCastILi1EEEEEviT_T0_T2_T3_T4_T5_)
        /*0134*/ 	.short	0x0210
        /*0136*/ 	.short	0x002c


	//----- nvinfo : EIATTR_SW_WAR
	.align		4
.L_2149:
        /*0138*/ 	.byte	0x04, 0x36
        /*013a*/ 	.short	(.L_2151 - .L_2150)
.L_2150:
        /*013c*/ 	.word	0x00000008
.L_2151:


//--------------------- .nv.info._ZN2at6native18elementwise_kernelILi128ELi4EZNS0_22gpu_kernel_impl_nocastINS0_13BUnaryFunctorIN3c104HalfES5_S5_ZZZNS0_15binary_internal21div_floor_kernel_cudaERNS_18TensorIteratorBaseEENKUlvE1_clEvENKUlvE1_clEvEUlS5_S5_E_EEEEvS8_RKT_EUliE_EEviT1_ --------------------------
	.section	.nv.info._ZN2at6native18elementwise_kernelILi128ELi4EZNS0_22gpu_kernel_impl_nocastINS0_13BUnaryFunctorIN3c104HalfES5_S5_ZZZNS0_15binary_internal21div_floor_kernel_cudaERNS_18TensorIteratorBaseEENKUlvE1_clEvENKUlvE1_clEvEUlS5_S5_E_EEEEvS8_RKT_EUliE_EEviT1_,"",@"SHT_CUDA_INFO"
	.sectionflags	@""
	.align	4


	//----- nvinfo : EIATTR_CUDA_API_VERSION
	.align		4
        /*0000*/ 	.byte	0x04, 0x37
        /*0002*/ 	.short	(.L_2153 - .L_2152)
.L_2152:
        /*0004*/ 	.word	0x00000082


	//----- nvinfo : EIATTR_KPARAM_INFO
	.align		4
.L_2153:
        /*0008*/ 	.byte	0x04, 0x17
        /*000a*/ 	.short	(.L_2155 - .L_2154)
.L_2154:
        /*000c*/ 	.word	0x00000000
        /*0010*/ 	.short	0x0001
        /*0012*/ 	.short	0x0008
        /*0014*/ 	.byte	0x00, 0xf0, 0x61, 0x08


	//----- nvinfo : EIATTR_KPARAM_INFO
	.align		4
.L_2155:
        /*0018*/ 	.byte	0x04, 0x17
        /*001a*/ 	.short	(.L_2157 - .L_2156)
.L_2156:
        /*001c*/ 	.word	0x00000000
        /*0020*/ 	.short	0x0000
        /*0022*/ 	.short	0x0000
        /*0024*/ 	.byte	0x00, 0xf0, 0x11, 0x00


	//----- nvinfo : EIATTR_SPARSE_MMA_MASK
	.align		4
.L_2157:
        /*0028*/ 	.byte	0x03, 0x50
        /*002a*/ 	.short	0x0000


	//----- nvinfo : EIATTR_MAXREG_COUNT
	.align		4
        /*002c*/ 	.byte	0x03, 0x1b
        /*002e*/ 	.short	0x0080


	//----- nvinfo : EIATTR_MERCURY_ISA_VERSION
	.align		4
        /*0030*/ 	.byte	0x03, 0x5f
        /*0032*/ 	.short	0x0101


	//----- nvinfo : EIATTR_EXIT_INSTR_OFFSETS
	.align		4
        /*0034*/ 	.byte	0x04, 0x1c
        /*0036*/ 	.short	(.L_2159 - .L_2158)


	//   ....[0]....
.L_2158:
        /*0038*/ 	.word	0x00004e80


	//   ....[1]....
        /*003c*/ 	.word	0x00006850


	//----- nvinfo : EIATTR_MAX_THREADS
	.align		4
.L_2159:
        /*0040*/ 	.byte	0x04, 0x05
        /*0042*/ 	.short	(.L_2161 - .L_2160)
.L_2160:
        /*0044*/ 	.word	0x00000080
        /*0048*/ 	.word	0x00000001
        /*004c*/ 	.word	0x00000001


	//----- nvinfo : EIATTR_CRS_STACK_SIZE
	.align		4
.L_2161:
        /*0050*/ 	.byte	0x04, 0x1e
        /*0052*/ 	.short	(.L_2163 - .L_2162)
.L_2162:
        /*0054*/ 	.word	0x00000000


	//----- nvinfo : EIATTR_CBANK_PARAM_SIZE
	.align		4
.L_2163:
        /*0058*/ 	.byte	0x03, 0x19
        /*005a*/ 	.short	0x0220


	//----- nvinfo : EIATTR_PARAM_CBANK
	.align		4
        /*005c*/ 	.byte	0x04, 0x0a
        /*005e*/ 	.short	(.L_2165 - .L_2164)
	.align		4
.L_2164:
        /*0060*/ 	.word	index@(.nv.constant0._ZN2at6native18elementwise_kernelILi128ELi4EZNS0_22gpu_kernel_impl_nocastINS0_13BUnaryFunctorIN3c104HalfES5_S5_ZZZNS0_15binary_internal21div_floor_kernel_cudaERNS_18TensorIteratorBaseEENKUlvE1_clEvENKUlvE1_clEvEUlS5_S5_E_EEEEvS8_RKT_EUliE_EEviT1_)
        /*0064*/ 	.short	0x0210
        /*0066*/ 	.short	0x0220


	//----- nvinfo : EIATTR_SW_WAR
	.align		4
.L_2165:
        /*0068*/ 	.byte	0x04, 0x36
        /*006a*/ 	.short	(.L_2167 - .L_2166)
.L_2166:
        /*006c*/ 	.word	0x00000008
.L_2167:


//--------------------- .nv.info._ZN2at6native27unrolled_elementwise_kernelINS0_13BUnaryFunctorIN3c104HalfES4_S4_ZZZNS0_15binary_internal21div_floor_kernel_cudaERNS_18TensorIteratorBaseEENKUlvE1_clEvENKUlvE1_clEvEUlS4_S4_E_EESt5arrayIPcLm2EELi4E23TrivialOffsetCalculatorILi1EjESG_NS0_6memory15LoadWithoutCastENSH_16StoreWithoutCastEEEviT_T0_T2_T3_T4_T5_ --------------------------
	.section	.nv.info._ZN2at6native27unrolled_elementwise_kernelINS0_13BUnaryFunctorIN3c104HalfES4_S4_ZZZNS0_15binary_internal21div_floor_kernel_cudaERNS_18TensorIteratorBaseEENKUlvE1_clEvENKUlvE1_clEvEUlS4_S4_E_EESt5arrayIPcLm2EELi4E23TrivialOffsetCalculatorILi1EjESG_NS0_6memory15LoadWithoutCastENSH_16StoreWithoutCastEEEviT_T0_T2_T3_T4_T5_,"",@"SHT_CUDA_INFO"
	.sectionflags	@""
	.align	4


	//----- nvinfo : EIATTR_CUDA_API_VERSION
	.align		4
        /*0000*/ 	.byte	0x04, 0x37
        /*0002*/ 	.short	(.L_2169 - .L_2168)
.L_2168:
        /*0004*/ 	.word	0x00000082


	//----- nvinfo : EIATTR_KPARAM_INFO
	.align		4
.L_2169:
        /*0008*/ 	.byte	0x04, 0x17
        /*000a*/ 	.short	(.L_2171 - .L_2170)
.L_2170:
        /*000c*/ 	.word	0x00000000
        /*0010*/ 	.short	0x0006
        /*0012*/ 	.short	0x001b
        /*0014*/ 	.byte	0x00, 0xf0, 0x05, 0x00


	//----- nvinfo : EIATTR_KPARAM_INFO
	.align		4
.L_2171:
        /*0018*/ 	.byte	0x04, 0x17
        /*001a*/ 	.short	(.L_2173 - .L_2172)
.L_2172:
        /*001c*/ 	.word	0x00000000
        /*0020*/ 	.short	0x0005
        /*0022*/ 	.short	0x001a
        /*0024*/ 	.byte	0x00, 0xf0, 0x05, 0x00


	//----- nvinfo : EIATTR_KPARAM_INFO
	.align		4
.L_2173:
        /*0028*/ 	.byte	0x04, 0x17
        /*002a*/ 	.short	(.L_2175 - .L_2174)
.L_2174:
        /*002c*/ 	.word	0x00000000
        /*0030*/ 	.short	0x0004
        /*0032*/ 	.short	0x0019
        /*0034*/ 	.byte	0x00, 0xf0, 0x05, 0x00


	//----- nvinfo : EIATTR_KPARAM_INFO
	.align		4
.L_2175:
        /*0038*/ 	.byte	0x04, 0x17
        /*003a*/ 	.short	(.L_2177 - .L_2176)
.L_2176:
        /*003c*/ 	.word	0x00000000
        /*0040*/ 	.short	0x0003
        /*0042*/ 	.short	0x0018
        /*0044*/ 	.byte	0x00, 0xf0, 0x05, 0x00


	//----- nvinfo : EIATTR_KPARAM_INFO
	.align		4
.L_2177:
        /*0048*/ 	.byte	0x04, 0x17
        /*004a*/ 	.short	(.L_2179 - .L_2178)
.L_2178:
        /*004c*/ 	.word	0x00000000
        /*0050*/ 	.short	0x0002
        /*0052*/ 	.short	0x0008
        /*0054*/ 	.byte	0x00, 0xf0, 0x41, 0x00


	//----- nvinfo : EIATTR_KPARAM_INFO
	.align		4
.L_2179:
        /*0058*/ 	.byte	0x04, 0x17
        /*005a*/ 	.short	(.L_2181 - .L_2180)
.L_2180:
        /*005c*/ 	.word	0x00000000
        /*0060*/ 	.short	0x0001
        /*0062*/ 	.short	0x0004
        /*0064*/ 	.byte	0x00, 0xf0, 0x11, 0x00


	//----- nvinfo : EIATTR_KPARAM_INFO
	.align		4
.L_2181:
        /*0068*/ 	.byte	0x04, 0x17
        /*006a*/ 	.short	(.L_2183 - .L_2182)
.L_2182:
        /*006c*/ 	.word	0x00000000
        /*0070*/ 	.short	0x0000
        /*0072*/ 	.short	0x0000
        /*0074*/ 	.byte	0x00, 0xf0, 0x11, 0x00


	//----- nvinfo : EIATTR_SPARSE_MMA_MASK
	.align		4
.L_2183:
        /*0078*/ 	.byte	0x03, 0x50
        /*007a*/ 	.short	0x0000


	//----- nvinfo : EIATTR_MAXREG_COUNT
	.align		4
        /*007c*/ 	.byte	0x03, 0x1b
        /*007e*/ 	.short	0x00ff


	//----- nvinfo : EIATTR_MERCURY_ISA_VERSION
	.align		4
        /*0080*/ 	.byte	0x03, 0x5f
        /*0082*/ 	.short	0x0101


	//----- nvinfo : EIATTR_EXIT_INSTR_OFFSETS
	.align		4
        /*0084*/ 	.byte	0x04, 0x1c
        /*0086*/ 	.short	(.L_2185 - .L_2184)


	//   ....[0]....
.L_2184:
        /*0088*/ 	.word	0x00001df0


	//   ....[1]....
        /*008c*/ 	.word	0x00001e40


	//----- nvinfo : EIATTR_MAX_THREADS
	.align		4
.L_2185:
        /*0090*/ 	.byte	0x04, 0x05
        /*0092*/ 	.short	(.L_2187 - .L_2186)
.L_2186:
        /*0094*/ 	.word	0x00000080
        /*0098*/ 	.word	0x00000001
        /*009c*/ 	.word	0x00000001


	//----- nvinfo : EIATTR_CRS_STACK_SIZE
	.align		4
.L_2187:
        /*00a0*/ 	.byte	0x04, 0x1e
        /*00a2*/ 	.short	(.L_2189 - .L_2188)
.L_2188:
        /*00a4*/ 	.word	0x00000000


	//----- nvinfo : EIATTR_CBANK_PARAM_SIZE
	.align		4
.L_2189:
        /*00a8*/ 	.byte	0x03, 0x19
        /*00aa*/ 	.short	0x001c


	//----- nvinfo : EIATTR_PARAM_CBANK
	.align		4
        /*00ac*/ 	.byte	0x04, 0x0a
        /*00ae*/ 	.short	(.L_2191 - .L_2190)
	.align		4
.L_2190:
        /*00b0*/ 	.word	index@(.nv.constant0._ZN2at6native27unrolled_elementwise_kernelINS0_13BUnaryFunctorIN3c104HalfES4_S4_ZZZNS0_15binary_internal21div_floor_kernel_cudaERNS_18TensorIteratorBaseEENKUlvE1_clEvENKUlvE1_clEvEUlS4_S4_E_EESt5arrayIPcLm2EELi4E23TrivialOffsetCalculatorILi1EjESG_NS0_6memory15LoadWithoutCastENSH_16StoreWithoutCastEEEviT_T0_T2_T3_T4_T5_)
        /*00b4*/ 	.short	0x0210
        /*00b6*/ 	.short	0x001c


	//----- nvinfo : EIATTR_SW_WAR
	.align		4
.L_2191:
        /*00b8*/ 	.byte	0x04, 0x36
        /*00ba*/ 	.short	(.L_2193 - .L_2192)
.L_2192:
        /*00bc*/ 	.word	0x00000008
.L_2193:


//--------------------- .nv.info._ZN2at6native29vectorized_elementwise_kernelILi2ENS0_13BUnaryFunctorIN3c104HalfES4_S4_ZZZNS0_15binary_internal21div_floor_kernel_cudaERNS_18TensorIteratorBaseEENKUlvE1_clEvENKUlvE1_clEvEUlS4_S4_E_EESt5arrayIPcLm2EEEEviT0_T1_ --------------------------
	.section	.nv.info._ZN2at6native29vectorized_elementwise_kernelILi2ENS0_13BUnaryFunctorIN3c104HalfES4_S4_ZZZNS0_15binary_internal21div_floor_kernel_cudaERNS_18TensorIteratorBaseEENKUlvE1_clEvENKUlvE1_clEvEUlS4_S4_E_EESt5arrayIPcLm2EEEEviT0_T1_,"",@"SHT_CUDA_INFO"
	.sectionflags	@""
	.align	4


	//----- nvinfo : EIATTR_CUDA_API_VERSION
	.align		4
        /*0000*/ 	.byte	0x04, 0x37
        /*0002*/ 	.short	(.L_2195 - .L_2194)
.L_2194:
        /*0004*/ 	.word	0x00000082


	//----- nvinfo : EIATTR_KPARAM_INFO
	.align		4
.L_2195:
        /*0008*/ 	.byte	0x04, 0x17
        /*000a*/ 	.short	(.L_2197 - .L_2196)
.L_2196:
        /*000c*/ 	.word	0x00000000
        /*0010*/ 	.short	0x0002
        /*0012*/ 	.short	0x0008
        /*0014*/ 	.byte	0x00, 0xf0, 0x41, 0x00


	//----- nvinfo : EIATTR_KPARAM_INFO
	.align		4
.L_2197:
        /*0018*/ 	.byte	0x04, 0x17
        /*001a*/ 	.short	(.L_2199 - .L_2198)
.L_2198:
        /*001c*/ 	.word	0x00000000
        /*0020*/ 	.short	0x0001
        /*0022*/ 	.short	0x0004
        /*0024*/ 	.byte	0x00, 0xf0, 0x11, 0x00


	//----- nvinfo : EIATTR_KPARAM_INFO
	.align		4
.L_2199:
        /*0028*/ 	.byte	0x04, 0x17
        /*002a*/ 	.short	(.L_2201 - .L_2200)
.L_2200:
        /*002c*/ 	.word	0x00000000
        /*0030*/ 	.short	0x0000
        /*0032*/ 	.short	0x0000
        /*0034*/ 	.byte	0x00, 0xf0, 0x11, 0x00


	//----- nvinfo : EIATTR_SPARSE_MMA_MASK
	.align		4
.L_2201:
        /*0038*/ 	.byte	0x03, 0x50
        /*003a*/ 	.short	0x0000


	//----- nvinfo : EIATTR_MAXREG_COUNT
	.align		4
        /*003c*/ 	.byte	0x03, 0x1b
        /*003e*/ 	.short	0x00ff


	//----- nvinfo : EIATTR_MERCURY_ISA_VERSION
	.align		4
        /*0040*/ 	.byte	0x03, 0x5f
        /*0042*/ 	.short	0x0101


	//----- nvinfo : EIATTR_EXIT_INSTR_OFFSETS
	.align		4
        /*0044*/ 	.byte	0x04, 0x1c
        /*0046*/ 	.short	(.L_2203 - .L_2202)


	//   ....[0]....
.L_2202:
        /*0048*/ 	.word	0x00003200


	//   ....[1]....
        /*004c*/ 	.word	0x00006d80


	//   ....[2]....
        /*0050*/ 	.word	0x00006dd0


	//----- nvinfo : EIATTR_MAX_THREADS
	.align		4
.L_2203:
        /*0054*/ 	.byte	0x04, 0x05
        /*0056*/ 	.short	(.L_2205 - .L_2204)
.L_2204:
        /*0058*/ 	.word	0x00000080
        /*005c*/ 	.word	0x00000001
        /*0060*/ 	.word	0x00000001


	//----- nvinfo : EIATTR_CRS_STACK_SIZE
	.align		4
.L_2205:
        /*0064*/ 	.byte	0x04, 0x1e
        /*0066*/ 	.short	(.L_2207 - .L_2206)
.L_2206:
        /*0068*/ 	.word	0x00000000


	//----- nvinfo : EIATTR_CBANK_PARAM_SIZE
	.align		4
.L_2207:
        /*006c*/ 	.byte	0x03, 0x19
        /*006e*/ 	.short	0x0018


	//----- nvinfo : EIATTR_PARAM_CBANK
	.align		4
        /*0070*/ 	.byte	0x04, 0x0a
        /*0072*/ 	.short	(.L_2209 - .L_2208)
	.align		4
.L_2208:
        /*0074*/ 	.word	index@(.nv.constant0._ZN2at6native29vectorized_elementwise_kernelILi2ENS0_13BUnaryFunctorIN3c104HalfES4_S4_ZZZNS0_15binary_internal21div_floor_kernel_cudaERNS_18TensorIteratorBaseEENKUlvE1_clEvENKUlvE1_clEvEUlS4_S4_E_EESt5arrayIPcLm2EEEEviT0_T1_)
        /*0078*/ 	.short	0x0210
        /*007a*/ 	.short	0x0018


	//----- nvinfo : EIATTR_SW_WAR
	.align		4
.L_2209:
        /*007c*/ 	.byte	0x04, 0x36
        /*007e*/ 	.short	(.L_2211 - .L_2210)
.L_2210:
        /*0080*/ 	.word	0x00000008
.L_2211:


//--------------------- .nv.info._ZN2at6native29vectorized_elementwise_kernelILi4ENS0_13BUnaryFunctorIN3c104HalfES4_S4_ZZZNS0_15binary_internal21div_floor_kernel_cudaERNS_18TensorIteratorBaseEENKUlvE1_clEvENKUlvE1_clEvEUlS4_S4_E_EESt5arrayIPcLm2EEEEviT0_T1_ --------------------------
	.section	.nv.info._ZN2at6native29vectorized_elementwise_kernelILi4ENS0_13BUnaryFunctorIN3c104HalfES4_S4_ZZZNS0_15binary_internal21div_floor_kernel_cudaERNS_18TensorIteratorBaseEENKUlvE1_clEvENKUlvE1_clEvEUlS4_S4_E_EESt5arrayIPcLm2EEEEviT0_T1_,"",@"SHT_CUDA_INFO"
	.sectionflags	@""
	.align	4


	//----- nvinfo : EIATTR_CUDA_API_VERSION
	.align		4
        /*0000*/ 	.byte	0x04, 0x37
        /*0002*/ 	.short	(.L_2213 - .L_2212)
.L_2212:
        /*0004*/ 	.word	0x00000082


	//----- nvinfo : EIATTR_KPARAM_INFO
	.align		4
.L_2213:
        /*0008*/ 	.byte	0x04, 0x17
        /*000a*/ 	.short	(.L_2215 - .L_2214)
.L_2214:
        /*000c*/ 	.word	0x00000000
        /*0010*/ 	.short	0x0002
        /*0012*/ 	.short	0x0008
        /*0014*/ 	.byte	0x00, 0xf0, 0x41, 0x00


	//----- nvinfo : EIATTR_KPARAM_INFO
	.align		4
.L_2215:
        /*0018*/ 	.byte	0x04, 0x17
        /*001a*/ 	.short	(.L_2217 - .L_2216)
.L_2216:
        /*001c*/ 	.word	0x00000000
        /*0020*/ 	.short	0x0001
        /*0022*/ 	.short	0x0004
        /*0024*/ 	.byte	0x00, 0xf0, 0x11, 0x00


	//----- nvinfo : EIATTR_KPARAM_INFO
	.align		4
.L_2217:
        /*0028*/ 	.byte	0x04, 0x17
        /*002a*/ 	.short	(.L_2219 - .L_2218)
.L_2218:
        /*002c*/ 	.word	0x00000000
        /*0030*/ 	.short	0x0000
        /*0032*/ 	.short	0x0000
        /*0034*/ 	.byte	0x00, 0xf0, 0x11, 0x00


	//----- nvinfo : EIATTR_SPARSE_MMA_MASK
	.align		4
.L_2219:
        /*0038*/ 	.byte	0x03, 0x50
        /*003a*/ 	.short	0x0000


	//----- nvinfo : EIATTR_MAXREG_COUNT
	.align		4
        /*003c*/ 	.byte	0x03, 0x1b
        /*003e*/ 	.short	0x00ff


	//----- nvinfo : EIATTR_MERCURY_ISA_VERSION
	.align		4
        /*0040*/ 	.byte	0x03, 0x5f
        /*0042*/ 	.short	0x0101


	//----- nvinfo : EIATTR_EXIT_INSTR_OFFSETS
	.align		4
        /*0044*/ 	.byte	0x04, 0x1c
        /*0046*/ 	.short	(.L_2221 - .L_2220)


	//   ....[0]....
.L_2220:
        /*0048*/ 	.word	0x000031c0


	//   ....[1]....
        /*004c*/ 	.word	0x00006d40


	//   ....[2]....
        /*0050*/ 	.word	0x00006d90


	//----- nvinfo : EIATTR_MAX_THREADS
	.align		4
.L_2221:
        /*0054*/ 	.byte	0x04, 0x05
        /*0056*/ 	.short	(.L_2223 - .L_2222)
.L_2222:
        /*0058*/ 	.word	0x00000080
        /*005c*/ 	.word	0x00000001
        /*0060*/ 	.word	0x00000001


	//----- nvinfo : EIATTR_CRS_STACK_SIZE
	.align		4
.L_2223:
        /*0064*/ 	.byte	0x04, 0x1e
        /*0066*/ 	.short	(.L_2225 - .L_2224)
.L_2224:
        /*0068*/ 	.word	0x00000000


	//----- nvinfo : EIATTR_CBANK_PARAM_SIZE
	.align		4
.L_2225:
        /*006c*/ 	.byte	0x03, 0x19
        /*006e*/ 	.short	0x0018


	//----- nvinfo : EIATTR_PARAM_CBANK
	.align		4
        /*0070*/ 	.byte	0x04, 0x0a
        /*0072*/ 	.short	(.L_2227 - .L_2226)
	.align		4
.L_2226:
        /*0074*/ 	.word	index@(.nv.constant0._ZN2at6native29vectorized_elementwise_kernelILi4ENS0_13BUnaryFunctorIN3c104HalfES4_S4_ZZZNS0_15binary_internal21div_floor_kernel_cudaERNS_18TensorIteratorBaseEENKUlvE1_clEvENKUlvE1_clEvEUlS4_S4_E_EESt5arrayIPcLm2EEEEviT0_T1_)
        /*0078*/ 	.short	0x0210
        /*007a*/ 	.short	0x0018


	//----- nvinfo : EIATTR_SW_WAR
	.align		4
.L_2227:
        /*007c*/ 	.byte	0x04, 0x36
        /*007e*/ 	.short	(.L_2229 - .L_2228)
.L_2228:
        /*0080*/ 	.word	0x00000008
.L_2229:


//--------------------- .nv.info._ZN2at6native29vectorized_elementwise_kernelILi8ENS0_13BUnaryFunctorIN3c104HalfES4_S4_ZZZNS0_15binary_internal21div_floor_kernel_cudaERNS_18TensorIteratorBaseEENKUlvE1_clEvENKUlvE1_clEvEUlS4_S4_E_EESt5arrayIPcLm2EEEEviT0_T1_ --------------------------
	.section	.nv.info._ZN2at6native29vectorized_elementwise_kernelILi8ENS0_13BUnaryFunctorIN3c104HalfES4_S4_ZZZNS0_15binary_internal21div_floor_kernel_cudaERNS_18TensorIteratorBaseEENKUlvE1_clEvENKUlvE1_clEvEUlS4_S4_E_EESt5arrayIPcLm2EEEEviT0_T1_,"",@"SHT_CUDA_INFO"
	.sectionflags	@""
	.align	4


	//----- nvinfo : EIATTR_CUDA_API_VERSION
	.align		4
        /*0000*/ 	.byte	0x04, 0x37
        /*0002*/ 	.short	(.L_2231 - .L_2230)
.L_2230:
        /*0004*/ 	.word	0x00000082


	//----- nvinfo : EIATTR_KPARAM_INFO
	.align		4
.L_2231:
        /*0008*/ 	.byte	0x04, 0x17
        /*000a*/ 	.short	(.L_2233 - .L_2232)
.L_2232:
        /*000c*/ 	.word	0x00000000
        /*0010*/ 	.short	0x0002
        /*0012*/ 	.short	0x0008
        /*0014*/ 	.byte	0x00, 0xf0, 0x41, 0x00


	//----- nvinfo : EIATTR_KPARAM_INFO
	.align		4
.L_2233:
        /*0018*/ 	.byte	0x04, 0x17
        /*001a*/ 	.short	(.L_2235 - .L_2234)
.L_2234:
        /*001c*/ 	.word	0x00000000
        /*0020*/ 	.short	0x0001
        /*0022*/ 	.short	0x0004
        /*0024*/ 	.byte	0x00, 0xf0, 0x11, 0x00


	//----- nvinfo : EIATTR_KPARAM_INFO
	.align		4
.L_2235:
        /*0028*/ 	.byte	0x04, 0x17
        /*002a*/ 	.short	(.L_2237 - .L_2236)
.L_2236:
        /*002c*/ 	.word	0x00000000
        /*0030*/ 	.short	0x0000
        /*0032*/ 	.short	0x0000
        /*0034*/ 	.byte	0x00, 0xf0, 0x11, 0x00


	//----- nvinfo : EIATTR_SPARSE_MMA_MASK
	.align		4
.L_2237:
        /*0038*/ 	.byte	0x03, 0x50
        /*003a*/ 	.short	0x0000


	//----- nvinfo : EIATTR_MAXREG_COUNT
	.align		4
        /*003c*/ 	.byte	0x03, 0x1b
        /*003e*/ 	.short	0x00ff


	//----- nvinfo : EIATTR_MERCURY_ISA_VERSION
	.align		4
        /*0040*/ 	.byte	0x03, 0x5f
        /*0042*/ 	.short	0x0101


	//----- nvinfo : EIATTR_EXIT_INSTR_OFFSETS
	.align		4
        /*0044*/ 	.byte	0x04, 0x1c
        /*0046*/ 	.short	(.L_2239 - .L_2238)


	//   ....[0]....
.L_2238:
        /*0048*/ 	.word	0x000031a0


	//   ....[1]....
        /*004c*/ 	.word	0x00006d20


	//   ....[2]....
        /*0050*/ 	.word	0x00006d70


	//----- nvinfo : EIATTR_MAX_THREADS
	.align		4
.L_2239:
        /*0054*/ 	.byte	0x04, 0x05
        /*0056*/ 	.short	(.L_2241 - .L_2240)
.L_2240:
        /*0058*/ 	.word	0x00000080
        /*005c*/ 	.word	0x00000001
        /*0060*/ 	.word	0x00000001


	//----- nvinfo : EIATTR_CRS_STACK_SIZE
	.align		4
.L_2241:
        /*0064*/ 	.byte	0x04, 0x1e
        /*0066*/ 	.short	(.L_2243 - .L_2242)
.L_2242:
        /*0068*/ 	.word	0x00000000


	//----- nvinfo : EIATTR_CBANK_PARAM_SIZE
	.align		4
.L_2243:
        /*006c*/ 	.byte	0x03, 0x19
        /*006e*/ 	.short	0x0018


	//----- nvinfo : EIATTR_PARAM_CBANK
	.align		4
        /*0070*/ 	.byte	0x04, 0x0a
        /*0072*/ 	.short	(.L_2245 - .L_2244)
	.align		4
.L_2244:
        /*0074*/ 	.word	index@(.nv.constant0._ZN2at6native29vectorized_elementwise_kernelILi8ENS0_13BUnaryFunctorIN3c104HalfES4_S4_ZZZNS0_15binary_internal21div_floor_kernel_cudaERNS_18TensorIteratorBaseEENKUlvE1_clEvENKUlvE1_clEvEUlS4_S4_E_EESt5arrayIPcLm2EEEEviT0_T1_)
        /*0078*/ 	.short	0x0210
        /*007a*/ 	.short	0x0018


	//----- nvinfo : EIATTR_SW_WAR
	.align		4
.L_2245:
        /*007c*/ 	.byte	0x04, 0x36
        /*007e*/ 	.short	(.L_2247 - .L_2246)
.L_2246:
        /*0080*/ 	.word	0x00000008
.L_2247:


//--------------------- .nv.info._ZN2at6native18elementwise_kernelILi128ELi4EZNS0_15gpu_kernel_implINS0_13AUnaryFunctorIN3c104HalfES5_S5_ZZZNS0_15binary_internal21div_floor_kernel_cudaERNS_18TensorIteratorBaseEENKUlvE1_clEvENKUlvE1_clEvEUlS5_S5_E_EEEEvS8_RKT_EUliE_EEviT1_ --------------------------
	.section	.nv.info._ZN2at6native18elementwise_kernelILi128ELi4EZNS0_15gpu_kernel_implINS0_13AUnaryFunctorIN3c104HalfES5_S5_ZZZNS0_15binary_internal21div_floor_kernel_cudaERNS_18TensorIteratorBaseEENKUlvE1_clEvENKUlvE1_clEvEUlS5_S5_E_EEEEvS8_RKT_EUliE_EEviT1_,"",@"SHT_CUDA_INFO"
	.sectionflags	@""
	.align	4


	//----- nvinfo : EIATTR_CUDA_API_VERSION
	.align		4
        /*0000*/ 	.byte	0x04, 0x37
        /*0002*/ 	.short	(.L_2249 - .L_2248)
.L_2248:
        /*0004*/ 	.word	0x00000082


	//----- nvinfo : EIATTR_KPARAM_INFO
	.align		4
.L_2249:
        /*0008*/ 	.byte	0x04, 0x17
        /*000a*/ 	.short	(.L_2251 - .L_2250)
.L_2250:
        /*000c*/ 	.word	0x00000000
        /*0010*/ 	.short	0x0001
        /*0012*/ 	.short	0x0008
        /*0014*/ 	.byte	0x00, 0xf0, 0x61, 0x08


	//----- nvinfo : EIATTR_KPARAM_INFO
	.align		4
.L_2251:
        /*0018*/ 	.byte	0x04, 0x17
        /*001a*/ 	.short	(.L_2253 - .L_2252)
.L_2252:
        /*001c*/ 	.word	0x00000000
        /*0020*/ 	.short	0x0000
        /*0022*/ 	.short	0x0000
        /*0024*/ 	.byte	0x00, 0xf0, 0x11, 0x00


	//----- nvinfo : EIATTR_SPARSE_MMA_MASK
	.align		4
.L_2253:
        /*0028*/ 	.byte	0x03, 0x50
        /*002a*/ 	.short	0x0000


	//----- nvinfo : EIATTR_MAXREG_COUNT
	.align		4
        /*002c*/ 	.byte	0x03, 0x1b
        /*002e*/ 	.short	0x0080


	//----- nvinfo : EIATTR_EXTERNS
	.align		4
        /*0030*/ 	.byte	0x04, 0x0f
        /*0032*/ 	.short	(.L_2255 - .L_2254)


	//   ....[0]....
	.align		4
.L_2254:
        /*0034*/ 	.word	index@(__assertfail)


	//----- nvinfo : EIATTR_MERCURY_ISA_VERSION
	.align		4
.L_2255:
        /*0038*/ 	.byte	0x03, 0x5f
        /*003a*/ 	.short	0x0101


	//----- nvinfo : EIATTR_SYSCALL_OFFSETS
	.align		4
        /*003c*/ 	.byte	0x04, 0x46
        /*003e*/ 	.short	(.L_2257 - .L_2256)


	//   ....[0]....
.L_2256:
        /*0040*/ 	.word	0x00002360


	//   ....[1]....
        /*0044*/ 	.word	0x00003940


	//   ....[2]....
        /*0048*/ 	.word	0x00005d00


	//   ....[3]....
        /*004c*/ 	.word	0x000072e0


	//   ....[4]....
        /*0050*/ 	.word	0x000096a0


	//   ....[5]....
        /*0054*/ 	.word	0x0000ac80


	//   ....[6]....
        /*0058*/ 	.word	0x0000d030


	//   ....[7]....
        /*005c*/ 	.word	0x0000e610


	//----- nvinfo : EIATTR_EXIT_INSTR_OFFSETS
	.align		4
.L_2257:
        /*0060*/ 	.byte	0x04, 0x1c
        /*0062*/ 	.short	(.L_2259 - .L_2258)


	//   ....[0]....
.L_2258:
        /*0064*/ 	.word	0x0000ad50


	//   ....[1]....
        /*0068*/ 	.word	0x0000d840


	//   ....[2]....
        /*006c*/ 	.word	0x0000d880


	//   ....[3]....
        /*0070*/ 	.word	0x0000d920


	//   ....[4]....
        /*0074*/ 	.word	0x0000d960


	//   ....[5]....
        /*0078*/ 	.word	0x0000d9a0


	//   ....[6]....
        /*007c*/ 	.word	0x0000da30


	//   ....[7]....
        /*0080*/ 	.word	0x0000da50


	//   ....[8]....
        /*0084*/ 	.word	0x0000daf0


	//   ....[9]....
        /*0088*/ 	.word	0x0000db40


	//   ....[10]....
        /*008c*/ 	.word	0x0000db90


	//   ....[11]....
        /*0090*/ 	.word	0x0000dc60


	//   ....[12]....
        /*0094*/ 	.word	0x0000dcc0


	//   ....[13]....
        /*0098*/ 	.word	0x0000de50


	//   ....[14]....
        /*009c*/ 	.word	0x0000dfb0


	//   ....[15]....
        /*00a0*/ 	.word	0x0000dff0


	//   ....[16]....
        /*00a4*/ 	.word	0x0000e0b0


	//   ....[17]....
        /*00a8*/ 	.word	0x0000e230


	//   ....[18]....
        /*00ac*/ 	.word	0x0000e3b0


	//   ....[19]....
        /*00b0*/ 	.word	0x0000e510


	//   ....[20]....
        /*00b4*/ 	.word	0x0000e620


	//   ....[21]....
        /*00b8*/ 	.word	0x0000e660


	//   ....[22]....
        /*00bc*/ 	.word	0x0000e6a0


	//----- nvinfo : EIATTR_MAX_THREADS
	.align		4
.L_2259:
        /*00c0*/ 	.byte	0x04, 0x05
        /*00c2*/ 	.short	(.L_2261 - .L_2260)
.L_2260:
        /*00c4*/ 	.word	0x00000080
        /*00c8*/ 	.word	0x00000001
        /*00cc*/ 	.word	0x00000001


	//----- nvinfo : EIATTR_CRS_STACK_SIZE
	.align		4
.L_2261:
        /*00d0*/ 	.byte	0x04, 0x1e
        /*00d2*/ 	.short	(.L_2263 - .L_2262)
.L_2262:
        /*00d4*/ 	.word	0x00000000


	//----- nvinfo : EIATTR_CBANK_PARAM_SIZE
	.align		4
.L_2263:
        /*00d8*/ 	.byte	0x03, 0x19
        /*00da*/ 	.short	0x0220


	//----- nvinfo : EIATTR_PARAM_CBANK
	.align		4
        /*00dc*/ 	.byte	0x04, 0x0a
        /*00de*/ 	.short	(.L_2265 - .L_2264)
	.align		4
.L_2264:
        /*00e0*/ 	.word	index@(.nv.constant0._ZN2at6native18elementwise_kernelILi128ELi4EZNS0_15gpu_kernel_implINS0_13AUnaryFunctorIN3c104HalfES5_S5_ZZZNS0_15binary_internal21div_floor_kernel_cudaERNS_18TensorIteratorBaseEENKUlvE1_clEvENKUlvE1_clEvEUlS5_S5_E_EEEEvS8_RKT_EUliE_EEviT1_)
        /*00e4*/ 	.short	0x0210
        /*00e6*/ 	.short	0x0220


	//----- nvinfo : EIATTR_SW_WAR
	.align		4
.L_2265:
        /*00e8*/ 	.byte	0x04, 0x36
        /*00ea*/ 	.short	(.L_2267 - .L_2266)
.L_2266:
        /*00ec*/ 	.word	0x00000008
.L_2267:


//--------------------- .nv.info._ZN2at6native27unrolled_elementwise_kernelINS0_13AUnaryFunctorIN3c104HalfES4_S4_ZZZNS0_15binary_internal21div_floor_kernel_cudaERNS_18TensorIteratorBaseEENKUlvE1_clEvENKUlvE1_clEvEUlS4_S4_E_EESt5arrayIPcLm2EELi4E23TrivialOffsetCalculatorILi1EjESG_NS0_6memory12LoadWithCastILi1EEENSH_13StoreWithCastILi1EEEEEviT_T0_T2_T3_T4_T5_ --------------------------
	.section	.nv.info._ZN2at6native27unrolled_elementwise_kernelINS0_13AUnaryFunctorIN3c104HalfES4_S4_ZZZNS0_15binary_internal21div_floor_kernel_cudaERNS_18TensorIteratorBaseEENKUlvE1_clEvENKUlvE1_clEvEUlS4_S4_E_EESt5arrayIPcLm2EELi4E23TrivialOffsetCalculatorILi1EjESG_NS0_6memory12LoadWithCastILi1EEENSH_13StoreWithCastILi1EEEEEviT_T0_T2_T3_T4_T5_,"",@"SHT_CUDA_INFO"
	.sectionflags	@""
	.align	4


	//----- nvinfo : EIATTR_CUDA_API_VERSION
	.align		4
        /*0000*/ 	.byte	0x04, 0x37
        /*0002*/ 	.short	(.L_2269 - .L_2268)
.L_2268:
        /*0004*/ 	.word	0x00000082


	//----- nvinfo : EIATTR_KPARAM_INFO
	.align		4
.L_2269:
        /*0008*/ 	.byte	0x04, 0x17
        /*000a*/ 	.short	(.L_2271 - .L_2270)
.L_2270:
        /*000c*/ 	.word	0x00000000
        /*0010*/ 	.short	0x0006
        /*0012*/ 	.short	0x0024
        /*0014*/ 	.byte	0x00, 0xf0, 0x21, 0x00


	//----- nvinfo : EIATTR_KPARAM_INFO
	.align		4
.L_2271:
        /*0018*/ 	.byte	0x04, 0x17
        /*001a*/ 	.short	(.L_2273 - .L_2272)
.L_2272:
        /*001c*/ 	.word	0x00000000
        /*0020*/ 	.short	0x0005
        /*0022*/ 	.short	0x001c
        /*0024*/ 	.byte	0x00, 0xf0, 0x21, 0x00


	//----- nvinfo : EIATTR_KPARAM_INFO
	.align		4
.L_2273:
        /*0028*/ 	.byte	0x04, 0x17
        /*002a*/ 	.short	(.L_2275 - .L_2274)
.L_2274:
        /*002c*/ 	.word	0x00000000
        /*0030*/ 	.short	0x0004
        /*0032*/ 	.short	0x0019
        /*0034*/ 	.byte	0x00, 0xf0, 0x05, 0x00


	//----- nvinfo : EIATTR_KPARAM_INFO
	.align		4
.L_2275:
        /*0038*/ 	.byte	0x04, 0x17
        /*003a*/ 	.short	(.L_2277 - .L_2276)
.L_2276:
        /*003c*/ 	.word	0x00000000
        /*0040*/ 	.short	0x0003
        /*0042*/ 	.short	0x0018
        /*0044*/ 	.byte	0x00, 0xf0, 0x05, 0x00


	//----- nvinfo : EIATTR_KPARAM_INFO
	.align		4
.L_2277:
        /*0048*/ 	.byte	0x04, 0x17
        /*004a*/ 	.short	(.L_2279 - .L_2278)
.L_2278:
        /*004c*/ 	.word	0x00000000
        /*0050*/ 	.short	0x0002
        /*0052*/ 	.short	0x0008
        /*0054*/ 	.byte	0x00, 0xf0, 0x41, 0x00


	//----- nvinfo : EIATTR_KPARAM_INFO
	.align		4
.L_2279:
        /*0058*/ 	.byte	0x04, 0x17
        /*005a*/ 	.short	(.L_2281 - .L_2280)
.L_2280:
        /*005c*/ 	.word	0x00000000
        /*0060*/ 	.short	0x0001
        /*0062*/ 	.short	0x0004
        /*0064*/ 	.byte	0x00, 0xf0, 0x11, 0x00


	//----- nvinfo : EIATTR_KPARAM_INFO
	.align		4
.L_2281:
        /*0068*/ 	.byte	0x04, 0x17
        /*006a*/ 	.short	(.L_2283 - .L_2282)
.L_2282:
        /*006c*/ 	.word	0x00000000
        /*0070*/ 	.short	0x0000
        /*0072*/ 	.short	0x0000
        /*0074*/ 	.byte	0x00, 0xf0, 0x11, 0x00


	//----- nvinfo : EIATTR_SPARSE_MMA_MASK
	.align		4
.L_2283:
        /*0078*/ 	.byte	0x03, 0x50
        /*007a*/ 	.short	0x0000


	//----- nvinfo : EIATTR_MAXREG_COUNT
	.align		4
        /*007c*/ 	.byte	0x03, 0x1b
        /*007e*/ 	.short	0x00ff


	//----- nvinfo : EIATTR_EXTERNS
	.align		4
        /*0080*/ 	.byte	0x04, 0x0f
        /*0082*/ 	.short	(.L_2285 - .L_2284)


	//   ....[0]....
	.align		4
.L_2284:
        /*0084*/ 	.word	index@(__assertfail)


	//----- nvinfo : EIATTR_MERCURY_ISA_VERSION
	.align		4
.L_2285:
        /*0088*/ 	.byte	0x03, 0x5f
        /*008a*/ 	.short	0x0101


	//----- nvinfo : EIATTR_SYSCALL_OFFSETS
	.align		4
        /*008c*/ 	.byte	0x04, 0x46
        /*008e*/ 	.short	(.L_2287 - .L_2286)


	//   ....[0]....
.L_2286:
        /*0090*/ 	.word	0x000010c0


	//   ....[1]....
        /*0094*/ 	.word	0x000021c0


	//   ....[2]....
        /*0098*/ 	.word	0x000032e0


	//   ....[3]....
        /*009c*/ 	.word	0x000043d0


	//   ....[4]....
        /*00a0*/ 	.word	0x00006f80


	//   ....[5]....
        /*00a4*/ 	.word	0x00007f90


	//   ....[6]....
        /*00a8*/ 	.word	0x00008f90


	//   ....[7]....
        /*00ac*/ 	.word	0x00009f70


	//----- nvinfo : EIATTR_EXIT_INSTR_OFFSETS
	.align		4
.L_2287:
        /*00b0*/ 	.byte	0x04, 0x1c
        /*00b2*/ 	.short	(.L_2289 - .L_2288)


	//   ....[0]....
.L_2288:
        /*00b4*/ 	.word	0x00009050


	//   ....[1]....
        /*00b8*/ 	.word	0x000091a0


	//   ....[2]....
        /*00bc*/ 	.word	0x000091e0


	//   ....[3]....
        /*00c0*/ 	.word	0x00009280


	//   ....[4]....
        /*00c4*/ 	.word	0x000092c0


	//   ....[5]....
        /*00c8*/ 	.word	0x00009300


	//   ....[6]....
        /*00cc*/ 	.word	0x00009390


	//   ....[7]....
        /*00d0*/ 	.word	0x000093b0


	//   ....[8]....
        /*00d4*/ 	.word	0x00009450


	//   ....[9]....
        /*00d8*/ 	.word	0x000094a0


	//   ....[10]....
        /*00dc*/ 	.word	0x000094f0


	//   ....[11]....
        /*00e0*/ 	.word	0x000095c0


	//   ....[12]....
        /*00e4*/ 	.word	0x00009620


	//   ....[13]....
        /*00e8*/ 	.word	0x000097b0


	//   ....[14]....
        /*00ec*/ 	.word	0x00009910


	//   ....[15]....
        /*00f0*/ 	.word	0x00009950


	//   ....[16]....
        /*00f4*/ 	.word	0x00009a10


	//   ....[17]....
        /*00f8*/ 	.word	0x00009b90


	//   ....[18]....
        /*00fc*/ 	.word	0x00009d10


	//   ....[19]....
        /*0100*/ 	.word	0x00009e70


	//   ....[20]....
        /*0104*/ 	.word	0x00009f80


	//   ....[21]....
        /*0108*/ 	.word	0x00009fc0


	//   ....[22]....
        /*010c*/ 	.word	0x0000a000


	//----- nvinfo : EIATTR_MAX_THREADS
	.align		4
.L_2289:
        /*0110*/ 	.byte	0x04, 0x05
        /*0112*/ 	.short	(.L_2291 - .L_2290)
.L_2290:
        /*0114*/ 	.word	0x00000080
        /*0118*/ 	.word	0x00000001
        /*011c*/ 	.word	0x00000001


	//----- nvinfo : EIATTR_CRS_STACK_SIZE
	.align		4
.L_2291:
        /*0120*/ 	.byte	0x04, 0x1e
        /*0122*/ 	.short	(.L_2293 - .L_2292)
.L_2292:
        /*0124*/ 	.word	0x00000000


	//----- nvinfo : EIATTR_CBANK_PARAM_SIZE
	.align		4
.L_2293:
        /*0128*/ 	.byte	0x03, 0x19
        /*012a*/ 	.short	0x002c


	//----- nvinfo : EIATTR_PARAM_CBANK
	.align		4
        /*012c*/ 	.byte	0x04, 0x0a
        /*012e*/ 	.short	(.L_2295 - .L_2294)
	.align		4
.L_2294:
        /*0130*/ 	.word	index@(.nv.constant0._ZN2at6native27unrolled_elementwise_kernelINS0_13AUnaryFunctorIN3c104HalfES4_S4_ZZZNS0_15binary_internal21div_floor_kernel_cudaERNS_18TensorIteratorBaseEENKUlvE1_clEvENKUlvE1_clEvEUlS4_S4_E_EESt5arrayIPcLm2EELi4E23TrivialOffsetCalculatorILi1EjESG_NS0_6memory12LoadWithCastILi1EEENSH_13StoreWithCastILi1EEEEEviT_T0_T2_T3_T4_T5_)
        /*0134*/ 	.short	0x0210
        /*0136*/ 	.short	0x002c


	//----- nvinfo : EIATTR_SW_WAR
	.align		4
.L_2295:
        /*0138*/ 	.byte	0x04, 0x36
        /*013a*/ 	.short	(.L_2297 - .L_2296)
.L_2296:
        /*013c*/ 	.word	0x00000008
.L_2297:


//--------------------- .nv.info._ZN2at6native18elementwise_kernelILi128ELi4EZNS0_22gpu_kernel_impl_nocastINS0_13AUnaryFunctorIN3c104HalfES5_S5_ZZZNS0_15binary_internal21div_floor_kernel_cudaERNS_18TensorIteratorBaseEENKUlvE1_clEvENKUlvE1_clEvEUlS5_S5_E_EEEEvS8_RKT_EUliE_EEviT1_ --------------------------
	.section	.nv.info._ZN2at6native18elementwise_kernelILi128ELi4EZNS0_22gpu_kernel_impl_nocastINS0_13AUnaryFunctorIN3c104HalfES5_S5_ZZZNS0_15binary_internal21div_floor_kernel_cudaERNS_18TensorIteratorBaseEENKUlvE1_clEvENKUlvE1_clEvEUlS5_S5_E_EEEEvS8_RKT_EUliE_EEviT1_,"",@"SHT_CUDA_INFO"
	.sectionflags	@""
	.align	4


	//----- nvinfo : EIATTR_CUDA_API_VERSION
	.align		4
        /*0000*/ 	.byte	0x04, 0x37
        /*0002*/ 	.short	(.L_2299 - .L_2298)
.L_2298:
        /*0004*/ 	.word	0x00000082


	//----- nvinfo : EIATTR_KPARAM_INFO
	.align		4
.L_2299:
        /*0008*/ 	.byte	0x04, 0x17
        /*000a*/ 	.short	(.L_2301 - .L_2300)
.L_2300:
        /*000c*/ 	.word	0x00000000
        /*0010*/ 	.short	0x0001
        /*0012*/ 	.short	0x0008
        /*0014*/ 	.byte	0x00, 0xf0, 0x61, 0x08


	//----- nvinfo : EIATTR_KPARAM_INFO
	.align		4
.L_2301:
        /*0018*/ 	.byte	0x04, 0x17
        /*001a*/ 	.short	(.L_2303 - .L_2302)
.L_2302:
        /*001c*/ 	.word	0x00000000
        /*0020*/ 	.short	0x0000
        /*0022*/ 	.short	0x0000
        /*0024*/ 	.byte	0x00, 0xf0, 0x11, 0x00


	//----- nvinfo : EIATTR_SPARSE_MMA_MASK
	.align		4
.L_2303:
        /*0028*/ 	.byte	0x03, 0x50
        /*002a*/ 	.short	0x0000


	//----- nvinfo : EIATTR_MAXREG_COUNT
	.align		4
        /*002c*/ 	.byte	0x03, 0x1b
        /*002e*/ 	.short	0x0080


	//----- nvinfo : EIATTR_MERCURY_ISA_VERSION
	.align		4
        /*0030*/ 	.byte	0x03, 0x5f
        /*0032*/ 	.short	0x0101


	//----- nvinfo : EIATTR_EXIT_INSTR_OFFSETS
	.align		4
        /*0034*/ 	.byte	0x04, 0x1c
        /*0036*/ 	.short	(.L_2305 - .L_2304)


	//   ....[0]....
.L_2304:
        /*0038*/ 	.word	0x00004e80


	//   ....[1]....
        /*003c*/ 	.word	0x00006850


	//----- nvinfo : EIATTR_MAX_THREADS
	.align		4
.L_2305:
        /*0040*/ 	.byte	0x04, 0x05
        /*0042*/ 	.short	(.L_2307 - .L_2306)
.L_2306:
        /*0044*/ 	.word	0x00000080
        /*0048*/ 	.word	0x00000001
        /*004c*/ 	.word	0x00000001


	//----- nvinfo : EIATTR_CRS_STACK_SIZE
	.align		4
.L_2307:
        /*0050*/ 	.byte	0x04, 0x1e
        /*0052*/ 	.short	(.L_2309 - .L_2308)
.L_2308:
        /*0054*/ 	.word	0x00000000


	//----- nvinfo : EIATTR_CBANK_PARAM_SIZE
	.align		4
.L_2309:
        /*0058*/ 	.byte	0x03, 0x19
        /*005a*/ 	.short	0x0220


	//----- nvinfo : EIATTR_PARAM_CBANK
	.align		4
        /*005c*/ 	.byte	0x04, 0x0a
        /*005e*/ 	.short	(.L_2311 - .L_2310)
	.align		4
.L_2310:
        /*0060*/ 	.word	index@(.nv.constant0._ZN2at6native18elementwise_kernelILi128ELi4EZNS0_22gpu_kernel_impl_nocastINS0_13AUnaryFunctorIN3c104HalfES5_S5_ZZZNS0_15binary_internal21div_floor_kernel_cudaERNS_18TensorIteratorBaseEENKUlvE1_clEvENKUlvE1_clEvEUlS5_S5_E_EEEEvS8_RKT_EUliE_EEviT1_)
        /*0064*/ 	.short	0x0210
        /*0066*/ 	.short	0x0220


	//----- nvinfo : EIATTR_SW_WAR
	.align		4
.L_2311:
        /*0068*/ 	.byte	0x04, 0x36
        /*006a*/ 	.short	(.L_2313 - .L_2312)
.L_2312:
        /*006c*/ 	.word	0x00000008
.L_2313:


//--------------------- .nv.info._ZN2at6native27unrolled_elementwise_kernelINS0_13AUnaryFunctorIN3c104HalfES4_S4_ZZZNS0_15binary_internal21div_floor_kernel_cudaERNS_18TensorIteratorBaseEENKUlvE1_clEvENKUlvE1_clEvEUlS4_S4_E_EESt5arrayIPcLm2EELi4E23TrivialOffsetCalculatorILi1EjESG_NS0_6memory15LoadWithoutCastENSH_16StoreWithoutCastEEEviT_T0_T2_T3_T4_T5_ --------------------------
	.section	.nv.info._ZN2at6native27unrolled_elementwise_kernelINS0_13AUnaryFunctorIN3c104HalfES4_S4_ZZZNS0_15binary_internal21div_floor_kernel_cudaERNS_18TensorIteratorBaseEENKUlvE1_clEvENKUlvE1_clEvEUlS4_S4_E_EESt5arrayIPcLm2EELi4E23TrivialOffsetCalculatorILi1EjESG_NS0_6memory15LoadWithoutCastENSH_16StoreWithoutCastEEEviT_T0_T2_T3_T4_T5_,"",@"SHT_CUDA_INFO"
	.sectionflags	@""
	.align	4


	//----- nvinfo : EIATTR_CUDA_API_VERSION
	.align		4
        /*0000*/ 	.byte	0x04, 0x37
        /*0002*/ 	.short	(.L_2315 - .L_2314)
.L_2314:
        /*0004*/ 	.word	0x00000082


	//----- nvinfo : EIATTR_KPARAM_INFO
	.align		4
.L_2315:
        /*0008*/ 	.byte	0x04, 0x17
        /*000a*/ 	.short	(.L_2317 - .L_2316)
.L_2316:
        /*000c*/ 	.word	0x00000000
        /*0010*/ 	.short	0x0006
        /*0012*/ 	.short	0x001b
        /*0014*/ 	.byte	0x00, 0xf0, 0x05, 0x00


	//----- nvinfo : EIATTR_KPARAM_INFO
	.align		4
.L_2317:
        /*0018*/ 	.byte	0x04, 0x17
        /*001a*/ 	.short	(.L_2319 - .L_2318)
.L_2318:
        /*001c*/ 	.word	0x00000000
        /*0020*/ 	.short	0x0005
        /*0022*/ 	.short	0x001a
        /*0024*/ 	.byte	0x00, 0xf0, 0x05, 0x00


	//----- nvinfo : EIATTR_KPARAM_INFO
	.align		4
.L_2319:
        /*0028*/ 	.byte	0x04, 0x17
        /*002a*/ 	.short	(.L_2321 - .L_2320)
.L_2320:
        /*002c*/ 	.word	0x00000000
        /*0030*/ 	.short	0x0004
        /*0032*/ 	.short	0x0019
        /*0034*/ 	.byte	0x00, 0xf0, 0x05, 0x00


	//----- nvinfo : EIATTR_KPARAM_INFO
	.align		4
.L_2321:
        /*0038*/ 	.byte	0x04, 0x17
        /*003a*/ 	.short	(.L_2323 - .L_2322)
.L_2322:
        /*003c*/ 	.word	0x00000000
        /*0040*/ 	.short	0x0003
        /*0042*/ 	.short	0x0018
        /*0044*/ 	.byte	0x00, 0xf0, 0x05, 0x00


	//----- nvinfo : EIATTR_KPARAM_INFO
	.align		4
.L_2323:
        /*0048*/ 	.byte	0x04, 0x17
        /*004a*/ 	.short	(.L_2325 - .L_2324)
.L_2324:
        /*004c*/ 	.word	0x00000000
        /*0050*/ 	.short	0x0002
        /*0052*/ 	.short	0x0008
        /*0054*/ 	.byte	0x00, 0xf0, 0x41, 0x00


	//----- nvinfo : EIATTR_KPARAM_INFO
	.align		4
.L_2325:
        /*0058*/ 	.byte	0x04, 0x17
        /*005a*/ 	.short	(.L_2327 - .L_2326)
.L_2326:
        /*005c*/ 	.word	0x00000000
        /*0060*/ 	.short	0x0001
        /*0062*/ 	.short	0x0004
        /*0064*/ 	.byte	0x00, 0xf0, 0x11, 0x00


	//----- nvinfo : EIATTR_KPARAM_INFO
	.align		4
.L_2327:
        /*0068*/ 	.byte	0x04, 0x17
        /*006a*/ 	.short	(.L_2329 - .L_2328)
.L_2328:
        /*006c*/ 	.word	0x00000000
        /*0070*/ 	.short	0x0000
        /*0072*/ 	.short	0x0000
        /*0074*/ 	.byte	0x00, 0xf0, 0x11, 0x00


	//----- nvinfo : EIATTR_SPARSE_MMA_MASK
	.align		4
.L_2329:
        /*0078*/ 	.byte	0x03, 0x50
        /*007a*/ 	.short	0x0000


	//----- nvinfo : EIATTR_MAXREG_COUNT
	.align		4
        /*007c*/ 	.byte	0x03, 0x1b
        /*007e*/ 	.short	0x00ff


	//----- nvinfo : EIATTR_MERCURY_ISA_VERSION
	.align		4
        /*0080*/ 	.byte	0x03, 0x5f
        /*0082*/ 	.short	0x0101


	//----- nvinfo : EIATTR_EXIT_INSTR_OFFSETS
	.align		4
        /*0084*/ 	.byte	0x04, 0x1c
        /*0086*/ 	.short	(.L_2331 - .L_2330)


	//   ....[0]....
.L_2330:
        /*0088*/ 	.word	0x00001df0


	//   ....[1]....
        /*008c*/ 	.word	0x00001e40


	//----- nvinfo : EIATTR_MAX_THREADS
	.align		4
.L_2331:
        /*0090*/ 	.byte	0x04, 0x05
        /*0092*/ 	.short	(.L_2333 - .L_2332)
.L_2332:
        /*0094*/ 	.word	0x00000080
        /*0098*/ 	.word	0x00000001
        /*009c*/ 	.word	0x00000001


	//----- nvinfo : EIATTR_CRS_STACK_SIZE
	.align		4
.L_2333:
        /*00a0*/ 	.byte	0x04, 0x1e
        /*00a2*/ 	.short	(.L_2335 - .L_2334)
.L_2334:
        /*00a4*/ 	.word	0x00000000


	//----- nvinfo : EIATTR_CBANK_PARAM_SIZE
	.align		4
.L_2335:
        /*00a8*/ 	.byte	0x03, 0x19
        /*00aa*/ 	.short	0x001c


	//----- nvinfo : EIATTR_PARAM_CBANK
	.align		4
        /*00ac*/ 	.byte	0x04, 0x0a
        /*00ae*/ 	.short	(.L_2337 - .L_2336)
	.align		4
.L_2336:
        /*00b0*/ 	.word	index@(.nv.constant0._ZN2at6native27unrolled_elementwise_kernelINS0_13AUnaryFunctorIN3c104HalfES4_S4_ZZZNS0_15binary_internal21div_floor_kernel_cudaERNS_18TensorIteratorBaseEENKUlvE1_clEvENKUlvE1_clEvEUlS4_S4_E_EESt5arrayIPcLm2EELi4E23TrivialOffsetCalculatorILi1EjESG_NS0_6memory15LoadWithoutCastENSH_16StoreWithoutCastEEEviT_T0_T2_T3_T4_T5_)
        /*00b4*/ 	.short	0x0210
        /*00b6*/ 	.short	0x001c


	//----- nvinfo : EIATTR_SW_WAR
	.align		4
.L_2337:
        /*00b8*/ 	.byte	0x04, 0x36
        /*00ba*/ 	.short	(.L_2339 - .L_2338)
.L_2338:
        /*00bc*/ 	.word	0x00000008
.L_2339:


//--------------------- .nv.info._ZN2at6native29vectorized_elementwise_kernelILi2ENS0_13AUnaryFunctorIN3c104HalfES4_S4_ZZZNS0_15binary_internal21div_floor_kernel_cudaERNS_18TensorIteratorBaseEENKUlvE1_clEvENKUlvE1_clEvEUlS4_S4_E_EESt5arrayIPcLm2EEEEviT0_T1_ --------------------------
	.section	.nv.info._ZN2at6native29vectorized_elementwise_kernelILi2ENS0_13AUnaryFunctorIN3c104HalfES4_S4_ZZZNS0_15binary_internal21div_floor_kernel_cudaERNS_18TensorIteratorBaseEENKUlvE1_clEvENKUlvE1_clEvEUlS4_S4_E_EESt5arrayIPcLm2EEEEviT0_T1_,"",@"SHT_CUDA_INFO"
	.sectionflags	@""
	.align	4


	//----- nvinfo : EIATTR_CUDA_API_VERSION
	.align		4
        /*0000*/ 	.byte	0x04, 0x37
        /*0002*/ 	.short	(.L_2341 - .L_2340)
.L_2340:
        /*0004*/ 	.word	0x00000082


	//----- nvinfo : EIATTR_KPARAM_INFO
	.align		4
.L_2341:
        /*0008*/ 	.byte	0x04, 0x17
        /*000a*/ 	.short	(.L_2343 - .L_2342)
.L_2342:
        /*000c*/ 	.word	0x00000000
        /*0010*/ 	.short	0x0002
        /*0012*/ 	.short	0x0008
        /*0014*/ 	.byte	0x00, 0xf0, 0x41, 0x00


	//----- nvinfo : EIATTR_KPARAM_INFO
	.align		4
.L_2343:
        /*0018*/ 	.byte	0x04, 0x17
        /*001a*/ 	.short	(.L_2345 - .L_2344)
.L_2344:
        /*001c*/ 	.word	0x00000000
        /*0020*/ 	.short	0x0001
        /*0022*/ 	.short	0x0004
        /*0024*/ 	.byte	0x00, 0xf0, 0x11, 0x00


	//----- nvinfo : EIATTR_KPARAM_INFO
	.align		4
.L_2345:
        /*0028*/ 	.byte	0x04, 0x17
        /*002a*/ 	.short	(.L_2347 - .L_2346)
.L_2346:
        /*002c*/ 	.word	0x00000000
        /*0030*/ 	.short	0x0000
        /*0032*/ 	.short	0x0000
        /*0034*/ 	.byte	0x00, 0xf0, 0x11, 0x00


	//----- nvinfo : EIATTR_SPARSE_MMA_MASK
	.align		4
.L_2347:
        /*0038*/ 	.byte	0x03, 0x50
        /*003a*/ 	.short	0x0000


	//----- nvinfo : EIATTR_MAXREG_COUNT
	.align		4
        /*003c*/ 	.byte	0x03, 0x1b
        /*003e*/ 	.short	0x00ff


	//----- nvinfo : EIATTR_MERCURY_ISA_VERSION
	.align		4
        /*0040*/ 	.byte	0x03, 0x5f
        /*0042*/ 	.short	0x0101


	//----- nvinfo : EIATTR_EXIT_INSTR_OFFSETS
	.align		4
        /*0044*/ 	.byte	0x04, 0x1c
        /*0046*/ 	.short	(.L_2349 - .L_2348)


	//   ....[0]....
.L_2348:
        /*0048*/ 	.word	0x00003350


	//   ....[1]....
        /*004c*/ 	.word	0x00006ed0


	//   ....[2]....
        /*0050*/ 	.word	0x00006f20


	//----- nvinfo : EIATTR_MAX_THREADS
	.align		4
.L_2349:
        /*0054*/ 	.byte	0x04, 0x05
        /*0056*/ 	.short	(.L_2351 - .L_2350)
.L_2350:
        /*0058*/ 	.word	0x00000080
        /*005c*/ 	.word	0x00000001
        /*0060*/ 	.word	0x00000001


	//----- nvinfo : EIATTR_CRS_STACK_SIZE
	.align		4
.L_2351:
        /*0064*/ 	.byte	0x04, 0x1e
        /*0066*/ 	.short	(.L_2353 - .L_2352)
.L_2352:
        /*0068*/ 	.word	0x00000000


	//----- nvinfo : EIATTR_CBANK_PARAM_SIZE
	.align		4
.L_2353:
        /*006c*/ 	.byte	0x03, 0x19
        /*006e*/ 	.short	0x0018


	//----- nvinfo : EIATTR_PARAM_CBANK
	.align		4
        /*0070*/ 	.byte	0x04, 0x0a
        /*0072*/ 	.short	(.L_2355 - .L_2354)
	.align		4
.L_2354:
        /*0074*/ 	.word	index@(.nv.constant0._ZN2at6native29vectorized_elementwise_kernelILi2ENS0_13AUnaryFunctorIN3c104HalfES4_S4_ZZZNS0_15binary_internal21div_floor_kernel_cudaERNS_18TensorIteratorBaseEENKUlvE1_clEvENKUlvE1_clEvEUlS4_S4_E_EESt5arrayIPcLm2EEEEviT0_T1_)
        /*0078*/ 	.short	0x0210
        /*007a*/ 	.short	0x0018


	//----- nvinfo : EIATTR_SW_WAR
	.align		4
.L_2355:
        /*007c*/ 	.byte	0x04, 0x36
        /*007e*/ 	.short	(.L_2357 - .L_2356)
.L_2356:
        /*0080*/ 	.word	0x00000008
.L_2357:


//--------------------- .nv.info._ZN2at6native29vectorized_elementwise_kernelILi4ENS0_13AUnaryFunctorIN3c104HalfES4_S4_ZZZNS0_15binary_internal21div_floor_kernel_cudaERNS_18TensorIteratorBaseEENKUlvE1_clEvENKUlvE1_clEvEUlS4_S4_E_EESt5arrayIPcLm2EEEEviT0_T1_ --------------------------
	.section	.nv.info._ZN2at6native29vectorized_elementwise_kernelILi4ENS0_13AUnaryFunctorIN3c104HalfES4_S4_ZZZNS0_15binary_internal21div_floor_kernel_cudaERNS_18TensorIteratorBaseEENKUlvE1_clEvENKUlvE1_clEvEUlS4_S4_E_EESt5arrayIPcLm2EEEEviT0_T1_,"",@"SHT_CUDA_INFO"
	.sectionflags	@""
	.align	4


	//----- nvinfo : EIATTR_CUDA_API_VERSION
	.align		4
        /*0000*/ 	.byte	0x04, 0x37
        /*0002*/ 	.short	(.L_2359 - .L_2358)
.L_2358:
        /*0004*/ 	.word	0x00000082


	//----- nvinfo : EIATTR_KPARAM_INFO
	.align		4
.L_2359:
        /*0008*/ 	.byte	0x04, 0x17
        /*000a*/ 	.short	(.L_2361 - .L_2360)
.L_2360:
        /*000c*/ 	.word	0x00000000
        /*0010*/ 	.short	0x0002
        /*0012*/ 	.short	0x0008
        /*0014*/ 	.byte	0x00, 0xf0, 0x41, 0x00


	//----- nvinfo : EIATTR_KPARAM_INFO
	.align		4
.L_2361:
        /*0018*/ 	.byte	0x04, 0x17
        /*001a*/ 	.short	(.L_2363 - .L_2362)
.L_2362:
        /*001c*/ 	.word	0x00000000
        /*0020*/ 	.short	0x0001
        /*0022*/ 	.short	0x0004
        /*0024*/ 	.byte	0x00, 0xf0, 0x11, 0x00


	//----- nvinfo : EIATTR_KPARAM_INFO
	.align		4
.L_2363:
        /*0028*/ 	.byte	0x04, 0x17
        /*002a*/ 	.short	(.L_2365 - .L_2364)
.L_2364:
        /*002c*/ 	.word	0x00000000
        /*0030*/ 	.short	0x0000
        /*0032*/ 	.short	0x0000
        /*0034*/ 	.byte	0x00, 0xf0, 0x11, 0x00


	//----- nvinfo : EIATTR_SPARSE_MMA_MASK
	.align		4
.L_2365:
        /*0038*/ 	.byte	0x03, 0x50
        /*003a*/ 	.short	0x0000


	//----- nvinfo : EIATTR_MAXREG_COUNT
	.align		4
        /*003c*/ 	.byte	0x03, 0x1b
        /*003e*/ 	.short	0x00ff


	//----- nvinfo : EIATTR_MERCURY_ISA_VERSION
	.align		4
        /*0040*/ 	.byte	0x03, 0x5f
        /*0042*/ 	.short	0x0101


	//----- nvinfo : EIATTR_EXIT_INSTR_OFFSETS
	.align		4
        /*0044*/ 	.byte	0x04, 0x1c
        /*0046*/ 	.short	(.L_2367 - .L_2366)


	//   ....[0]....
.L_2366:
        /*0048*/ 	.word	0x00003310


	//   ....[1]....
        /*004c*/ 	.word	0x00006e90


	//   ....[2]....
        /*0050*/ 	.word	0x00006ee0


	//----- nvinfo : EIATTR_MAX_THREADS
	.align		4
.L_2367:
        /*0054*/ 	.byte	0x04, 0x05
        /*0056*/ 	.short	(.L_2369 - .L_2368)
.L_2368:
        /*0058*/ 	.word	0x00000080
        /*005c*/ 	.word	0x00000001
        /*0060*/ 	.word	0x00000001


	//----- nvinfo : EIATTR_CRS_STACK_SIZE
	.align		4
.L_2369:
        /*0064*/ 	.byte	0x04, 0x1e
        /*0066*/ 	.short	(.L_2371 - .L_2370)
.L_2370:
        /*0068*/ 	.word	0x00000000


	//----- nvinfo : EIATTR_CBANK_PARAM_SIZE
	.align		4
.L_2371:
        /*006c*/ 	.byte	0x03, 0x19
        /*006e*/ 	.short	0x0018


	//----- nvinfo : EIATTR_PARAM_CBANK
	.align		4
        /*0070*/ 	.byte	0x04, 0x0a
        /*0072*/ 	.short	(.L_2373 - .L_2372)
	.align		4
.L_2372:
        /*0074*/ 	.word	index@(.nv.constant0._ZN2at6native29vectorized_elementwise_kernelILi4ENS0_13AUnaryFunctorIN3c104HalfES4_S4_ZZZNS0_15binary_internal21div_floor_kernel_cudaERNS_18TensorIteratorBaseEENKUlvE1_clEvENKUlvE1_clEvEUlS4_S4_E_EESt5arrayIPcLm2EEEEviT0_T1_)
        /*0078*/ 	.short	0x0210
        /*007a*/ 	.short	0x0018


	//----- nvinfo : EIATTR_SW_WAR
	.align		4
.L_2373:
        /*007c*/ 	.byte	0x04, 0x36
        /*007e*/ 	.short	(.L_2375 - .L_2374)
.L_2374:
        /*0080*/ 	.word	0x00000008
.L_2375:


//--------------------- .nv.info._ZN2at6native29vectorized_elementwise_kernelILi8ENS0_13AUnaryFunctorIN3c104HalfES4_S4_ZZZNS0_15binary_internal21div_floor_kernel_cudaERNS_18TensorIteratorBaseEENKUlvE1_clEvENKUlvE1_clEvEUlS4_S4_E_EESt5arrayIPcLm2EEEEviT0_T1_ --------------------------
	.section	.nv.info._ZN2at6native29vectorized_elementwise_kernelILi8ENS0_13AUnaryFunctorIN3c104HalfES4_S4_ZZZNS0_15binary_internal21div_floor_kernel_cudaERNS_18TensorIteratorBaseEENKUlvE1_clEvENKUlvE1_clEvEUlS4_S4_E_EESt5arrayIPcLm2EEEEviT0_T1_,"",@"SHT_CUDA_INFO"
	.sectionflags	@""
	.align	4


	//----- nvinfo : EIATTR_CUDA_API_VERSION
	.align		4
        /*0000*/ 	.byte	0x04, 0x37
        /*0002*/ 	.short	(.L_2377 - .L_2376)
.L_2376:
        /*0004*/ 	.word	0x00000082


	//----- nvinfo : EIATTR_KPARAM_INFO
	.align		4
.L_2377:
        /*0008*/ 	.byte	0x04, 0x17
        /*000a*/ 	.short	(.L_2379 - .L_2378)
.L_2378:
        /*000c*/ 	.word	0x00000000
        /*0010*/ 	.short	0x0002
        /*0012*/ 	.short	0x0008
        /*0014*/ 	.byte	0x00, 0xf0, 0x41, 0x00


	//----- nvinfo : EIATTR_KPARAM_INFO
	.align		4
.L_2379:
        /*0018*/ 	.byte	0x04, 0x17
        /*001a*/ 	.short	(.L_2381 - .L_2380)
.L_2380:
        /*001c*/ 	.word	0x00000000
        /*0020*/ 	.short	0x0001
        /*0022*/ 	.short	0x0004
        /*0024*/ 	.byte	0x00, 0xf0, 0x11, 0x00


	//----- nvinfo : EIATTR_KPARAM_INFO
	.align		4
.L_2381:
        /*0028*/ 	.byte	0x04, 0x17
        /*002a*/ 	.short	(.L_2383 - .L_2382)
.L_2382:
        /*002c*/ 	.word	0x00000000
        /*0030*/ 	.short	0x0000
        /*0032*/ 	.short	0x0000
        /*0034*/ 	.byte	0x00, 0xf0, 0x11, 0x00


	//----- nvinfo : EIATTR_SPARSE_MMA_MASK
	.align		4
.L_2383:
        /*0038*/ 	.byte	0x03, 0x50
        /*003a*/ 	.short	0x0000


	//----- nvinfo : EIATTR_MAXREG_COUNT
	.align		4
        /*003c*/ 	.byte	0x03, 0x1b
        /*003e*/ 	.short	0x00ff


	//----- nvinfo : EIATTR_MERCURY_ISA_VERSION
	.align		4
        /*0040*/ 	.byte	0x03, 0x5f
        /*0042*/ 	.short	0x0101


	//----- nvinfo : EIATTR_EXIT_INSTR_OFFSETS
	.align		4
        /*0044*/ 	.byte	0x04, 0x1c
        /*0046*/ 	.short	(.L_2385 - .L_2384)


	//   ....[0]....
.L_2384:
        /*0048*/ 	.word	0x000032f0


	//   ....[1]....
        /*004c*/ 	.word	0x00006e70


	//   ....[2]....
        /*0050*/ 	.word	0x00006ec0


	//----- nvinfo : EIATTR_MAX_THREADS
	.align		4
.L_2385:
        /*0054*/ 	.byte	0x04, 0x05
        /*0056*/ 	.short	(.L_2387 - .L_2386)
.L_2386:
        /*0058*/ 	.word	0x00000080
        /*005c*/ 	.word	0x00000001
        /*0060*/ 	.word	0x00000001


	//----- nvinfo : EIATTR_CRS_STACK_SIZE
	.align		4
.L_2387:
        /*0064*/ 	.byte	0x04, 0x1e
        /*0066*/ 	.short	(.L_2389 - .L_2388)
.L_2388:
        /*0068*/ 	.word	0x00000000


	//----- nvinfo : EIATTR_CBANK_PARAM_SIZE
	.align		4
.L_2389:
        /*006c*/ 	.byte	0x03, 0x19
        /*006e*/ 	.short	0x0018


	//----- nvinfo : EIATTR_PARAM_CBANK
	.align		4
        /*0070*/ 	.byte	0x04, 0x0a
        /*0072*/ 	.short	(.L_2391 - .L_2390)
	.align		4
.L_2390:
        /*0074*/ 	.word	index@(.nv.constant0._ZN2at6native29vectorized_elementwise_kernelILi8ENS0_13AUnaryFunctorIN3c104HalfES4_S4_ZZZNS0_15binary_internal21div_floor_kernel_cudaERNS_18TensorIteratorBaseEENKUlvE1_clEvENKUlvE1_clEvEUlS4_S4_E_EESt5arrayIPcLm2EEEEviT0_T1_)
        /*0078*/ 	.short	0x0210
        /*007a*/ 	.short	0x0018


	//----- nvinfo : EIATTR_SW_WAR
	.align		4
.L_2391:
        /*007c*/ 	.byte	0x04, 0x36
        /*007e*/ 	.short	(.L_2393 - .L_2392)
.L_2392:
        /*0080*/ 	.word	0x00000008
.L_2393:


//--------------------- .nv.info._ZN2at6native18elementwise_kernelILi128ELi4EZNS0_15gpu_kernel_implINS0_13BinaryFunctorIfffZZZNS0_15binary_internal21div_floor_kernel_cudaERNS_18TensorIteratorBaseEENKUlvE1_clEvENKUlvE0_clEvEUlffE_EEEEvS6_RKT_EUliE_EEviT1_ --------------------------
	.section	.nv.info._ZN2at6native18elementwise_kernelILi128ELi4EZNS0_15gpu_kernel_implINS0_13BinaryFunctorIfffZZZNS0_15binary_internal21div_floor_kernel_cudaERNS_18TensorIteratorBaseEENKUlvE1_clEvENKUlvE0_clEvEUlffE_EEEEvS6_RKT_EUliE_EEviT1_,"",@"SHT_CUDA_INFO"
	.sectionflags	@""
	.align	4


	//----- nvinfo : EIATTR_CUDA_API_VERSION
	.align		4
        /*0000*/ 	.byte	0x04, 0x37
        /*0002*/ 	.short	(.L_2395 - .L_2394)
.L_2394:
        /*0004*/ 	.word	0x00000082


	//----- nvinfo : EIATTR_KPARAM_INFO
	.align		4
.L_2395:
        /*0008*/ 	.byte	0x04, 0x17
        /*000a*/ 	.short	(.L_2397 - .L_2396)
.L_2396:
        /*000c*/ 	.word	0x00000000
        /*0010*/ 	.short	0x0001
        /*0012*/ 	.short	0x0008
        /*0014*/ 	.byte	0x00, 0xf0, 0x21, 0x0a


	//----- nvinfo : EIATTR_KPARAM_INFO
	.align		4
.L_2397:
        /*0018*/ 	.byte	0x04, 0x17
        /*001a*/ 	.short	(.L_2399 - .L_2398)
.L_2398:
        /*001c*/ 	.word	0x00000000
        /*0020*/ 	.short	0x0000
        /*0022*/ 	.short	0x0000
        /*0024*/ 	.byte	0x00, 0xf0, 0x11, 0x00


	//----- nvinfo : EIATTR_SPARSE_MMA_MASK
	.align		4
.L_2399:
        /*0028*/ 	.byte	0x03, 0x50
        /*002a*/ 	.short	0x0000


	//----- nvinfo : EIATTR_MAXREG_COUNT
	.align		4
        /*002c*/ 	.byte	0x03, 0x1b
        /*002e*/ 	.short	0x0080


	//----- nvinfo : EIATTR_EXTERNS
	.align		4
        /*0030*/ 	.byte	0x04, 0x0f
        /*0032*/ 	.short	(.L_2401 - .L_2400)


	//   ....[0]....
	.align		4
.L_2400:
        /*0034*/ 	.word	index@(__assertfail)


	//----- nvinfo : EIATTR_MERCURY_ISA_VERSION
	.align		4
.L_2401:
        /*0038*/ 	.byte	0x03, 0x5f
        /*003a*/ 	.short	0x0101


	//----- nvinfo : EIATTR_SYSCALL_OFFSETS
	.align		4
        /*003c*/ 	.byte	0x04, 0x46
        /*003e*/ 	.short	(.L_2403 - .L_2402)


	//   ....[0]....
.L_2402:
        /*0040*/ 	.word	0x00002470


	//   ....[1]....
        /*0044*/ 	.word	0x00003290


	//   ....[2]....
        /*0048*/ 	.word	0x00004680


	//   ....[3]....
        /*004c*/ 	.word	0x00006b30


	//   ....[4]....
        /*0050*/ 	.word	0x00007950


	//   ....[5]....
        /*0054*/ 	.word	0x00008d40


	//   ....[6]....
        /*0058*/ 	.word	0x0000b1f0


	//   ....[7]....
        /*005c*/ 	.word	0x0000c010


	//   ....[8]....
        /*0060*/ 	.word	0x0000d400


	//   ....[9]....
        /*0064*/ 	.word	0x0000f8a0


	//   ....[10]....
        /*0068*/ 	.word	0x000106c0


	//   ....[11]....
        /*006c*/ 	.word	0x00011ab0


	//----- nvinfo : EIATTR_EXIT_INSTR_OFFSETS
	.align		4
.L_2403:
        /*0070*/ 	.byte	0x04, 0x1c
        /*0072*/ 	.short	(.L_2405 - .L_2404)


	//   ....[0]....
.L_2404:
        /*0074*/ 	.word	0x0000d4b0


	//   ....[1]....
        /*0078*/ 	.word	0x00010dd0


	//   ....[2]....
        /*007c*/ 	.word	0x00010e10


	//   ....[3]....
        /*0080*/ 	.word	0x00010ea0


	//   ....[4]....
        /*0084*/ 	.word	0x00010ed0


	//   ....[5]....
        /*0088*/ 	.word	0x00010f00


	//   ....[6]....
        /*008c*/ 	.word	0x00010f80


	//   ....[7]....
        /*0090*/ 	.word	0x00010fb0


	//   ....[8]....
        /*0094*/ 	.word	0x00011040


	//   ....[9]....
        /*0098*/ 	.word	0x00011080


	//   ....[10]....
        /*009c*/ 	.word	0x000110c0


	//   ....[11]....
        /*00a0*/ 	.word	0x00011180


	//   ....[12]....
        /*00a4*/ 	.word	0x000111d0


	//   ....[13]....
        /*00a8*/ 	.word	0x00011350


	//   ....[14]....
        /*00ac*/ 	.word	0x000114a0


	//   ....[15]....
        /*00b0*/ 	.word	0x000114d0


	//   ....[16]....
        /*00b4*/ 	.word	0x00011580


	//   ....[17]....
        /*00b8*/ 	.word	0x000116f0


	//   ....[18]....
        /*00bc*/ 	.word	0x00011860


	//   ....[19]....
        /*00c0*/ 	.word	0x000119b0


	//   ....[20]....
        /*00c4*/ 	.word	0x00011ac0


	//   ....[21]....
        /*00c8*/ 	.word	0x00011af0


	//   ....[22]....
        /*00cc*/ 	.word	0x00011b20


	//----- nvinfo : EIATTR_MAX_THREADS
	.align		4
.L_2405:
        /*00d0*/ 	.byte	0x04, 0x05
        /*00d2*/ 	.short	(.L_2407 - .L_2406)
.L_2406:
        /*00d4*/ 	.word	0x00000080
        /*00d8*/ 	.word	0x00000001
        /*00dc*/ 	.word	0x00000001


	//----- nvinfo : EIATTR_CRS_STACK_SIZE
	.align		4
.L_2407:
        /*00e0*/ 	.byte	0x04, 0x1e
        /*00e2*/ 	.short	(.L_2409 - .L_2408)
.L_2408:
        /*00e4*/ 	.word	0x00000000


	//----- nvinfo : EIATTR_CBANK_PARAM_SIZE
	.align		4
.L_2409:
        /*00e8*/ 	.byte	0x03, 0x19
        /*00ea*/ 	.short	0x0290


	//----- nvinfo : EIATTR_PARAM_CBANK
	.align		4
        /*00ec*/ 	.byte	0x04, 0x0a
        /*00ee*/ 	.short	(.L_2411 - .L_2410)
	.align		4
.L_2410:
        /*00f0*/ 	.word	index@(.nv.constant0._ZN2at6native18elementwise_kernelILi128ELi4EZNS0_15gpu_kernel_implINS0_13BinaryFunctorIfffZZZNS0_15binary_internal21div_floor_kernel_cudaERNS_18TensorIteratorBaseEENKUlvE1_clEvENKUlvE0_clEvEUlffE_EEEEvS6_RKT_EUliE_EEviT1_)
        /*00f4*/ 	.short	0x0210
        /*00f6*/ 	.short	0x0290


	//----- nvinfo : EIATTR_SW_WAR
	.align		4
.L_2411:
        /*00f8*/ 	.byte	0x04, 0x36
        /*00fa*/ 	.short	(.L_2413 - .L_2412)
.L_2412:
        /*00fc*/ 	.word	0x00000008
.L_2413:


//--------------------- .nv.info._ZN2at6native27unrolled_elementwise_kernelINS0_13BinaryFunctorIfffZZZNS0_15binary_internal21div_floor_kernel_cudaERNS_18TensorIteratorBaseEENKUlvE1_clEvENKUlvE0_clEvEUlffE_EESt5arrayIPcLm3EELi4E23TrivialOffsetCalculatorILi2EjESD_ILi1EjENS0_6memory12LoadWithCastILi2EEENSG_13StoreWithCastILi1EEEEEviT_T0_T2_T3_T4_T5_ --------------------------
	.section	.nv.info._ZN2at6native27unrolled_elementwise_kernelINS0_13BinaryFunctorIfffZZZNS0_15binary_internal21div_floor_kernel_cudaERNS_18TensorIteratorBaseEENKUlvE1_clEvENKUlvE0_clEvEUlffE_EESt5arrayIPcLm3EELi4E23TrivialOffsetCalculatorILi2EjESD_ILi1EjENS0_6memory12LoadWithCastILi2EEENSG_13StoreWithCastILi1EEEEEviT_T0_T2_T3_T4_T5_,"",@"SHT_CUDA_INFO"
	.sectionflags	@""
	.align	4


	//----- nvinfo : EIATTR_CUDA_API_VERSION
	.align		4
        /*0000*/ 	.byte	0x04, 0x37
        /*0002*/ 	.short	(.L_2415 - .L_2414)
.L_2414:
        /*0004*/ 	.word	0x00000082


	//----- nvinfo : EIATTR_KPARAM_INFO
	.align		4
.L_2415:
        /*0008*/ 	.byte	0x04, 0x17
        /*000a*/ 	.short	(.L_2417 - .L_2416)
.L_2416:
        /*000c*/ 	.word	0x00000000
        /*0010*/ 	.short	0x0006
        /*0012*/ 	.short	0x0030
        /*0014*/ 	.byte	0x00, 0xf0, 0x21, 0x00


	//----- nvinfo : EIATTR_KPARAM_INFO
	.align		4
.L_2417:
        /*0018*/ 	.byte	0x04, 0x17
        /*001a*/ 	.short	(.L_2419 - .L_2418)
.L_2418:
        /*001c*/ 	.word	0x00000000
        /*0020*/ 	.short	0x0005
        /*0022*/ 	.short	0x0024
        /*0024*/ 	.byte	0x00, 0xf0, 0x31, 0x00


	//----- nvinfo : EIATTR_KPARAM_INFO
	.align		4
.L_2419:
        /*0028*/ 	.byte	0x04, 0x17
        /*002a*/ 	.short	(.L_2421 - .L_2420)
.L_2420:
        /*002c*/ 	.word	0x00000000
        /*0030*/ 	.short	0x0004
        /*0032*/ 	.short	0x0021
        /*0034*/ 	.byte	0x00, 0xf0, 0x05, 0x00


	//----- nvinfo : EIATTR_KPARAM_INFO
	.align		4
.L_2421:
        /*0038*/ 	.byte	0x04, 0x17
        /*003a*/ 	.short	(.L_2423 - .L_2422)
.L_2422:
        /*003c*/ 	.word	0x00000000
        /*0040*/ 	.short	0x0003
        /*0042*/ 	.short	0x0020
        /*0044*/ 	.byte	0x00, 0xf0, 0x05, 0x00


	//----- nvinfo : EIATTR_KPARAM_INFO
	.align		4
.L_2423:
        /*0048*/ 	.byte	0x04, 0x17
        /*004a*/ 	.short	(.L_2425 - .L_2424)
.L_2424:
        /*004c*/ 	.word	0x00000000
        /*0050*/ 	.short	0x0002
        /*0052*/ 	.short	0x0008
        /*0054*/ 	.byte	0x00, 0xf0, 0x61, 0x00


	//----- nvinfo : EIATTR_KPARAM_INFO
	.align		4
.L_2425:
        /*0058*/ 	.byte	0x04, 0x17
        /*005a*/ 	.short	(.L_2427 - .L_2426)
.L_2426:
        /*005c*/ 	.word	0x00000000
        /*0060*/ 	.short	0x0001
        /*0062*/ 	.short	0x0004
        /*0064*/ 	.byte	0x00, 0xf0, 0x05, 0x00


	//----- nvinfo : EIATTR_KPARAM_INFO
	.align		4
.L_2427:
        /*0068*/ 	.byte	0x04, 0x17
        /*006a*/ 	.short	(.L_2429 - .L_2428)
.L_2428:
        /*006c*/ 	.word	0x00000000
        /*0070*/ 	.short	0x0000
        /*0072*/ 	.short	0x0000
        /*0074*/ 	.byte	0x00, 0xf0, 0x11, 0x00


	//----- nvinfo : EIATTR_SPARSE_MMA_MASK
	.align		4
.L_2429:
        /*0078*/ 	.byte	0x03, 0x50
        /*007a*/ 	.short	0x0000


	//----- nvinfo : EIATTR_MAXREG_COUNT
	.align		4
        /*007c*/ 	.byte	0x03, 0x1b
        /*007e*/ 	.short	0x00ff


	//----- nvinfo : EIATTR_EXTERNS
	.align		4
        /*0080*/ 	.byte	0x04, 0x0f
        /*0082*/ 	.short	(.L_2431 - .L_2430)


	//   ....[0]....
	.align		4
.L_2430:
        /*0084*/ 	.word	index@(__assertfail)


	//----- nvinfo : EIATTR_MERCURY_ISA_VERSION
	.align		4
.L_2431:
        /*0088*/ 	.byte	0x03, 0x5f
        /*008a*/ 	.short	0x0101


	//----- nvinfo : EIATTR_SYSCALL_OFFSETS
	.align		4
        /*008c*/ 	.byte	0x04, 0x46
        /*008e*/ 	.short	(.L_2433 - .L_2432)


	//   ....[0]....
.L_2432:
        /*0090*/ 	.word	0x00000ea0


	//   ....[1]....
        /*0094*/ 	.word	0x00001cd0


	//   ....[2]....
        /*0098*/ 	.word	0x00002b80


	//   ....[3]....
        /*009c*/ 	.word	0x000039b0


	//   ....[4]....
        /*00a0*/ 	.word	0x00004870


	//   ....[5]....
        /*00a4*/ 	.word	0x000056b0


	//   ....[6]....
        /*00a8*/ 	.word	0x00006550


	//   ....[7]....
        /*00ac*/ 	.word	0x00007360


	//   ....[8]....
        /*00b0*/ 	.word	0x00009a90


	//   ....[9]....
        /*00b4*/ 	.word	0x0000a990


	//   ....[10]....
        /*00b8*/ 	.word	0x0000b850


	//   ....[11]....
        /*00bc*/ 	.word	0x0000c710


	//----- nvinfo : EIATTR_EXIT_INSTR_OFFSETS
	.align		4
.L_2433:
        /*00c0*/ 	.byte	0x04, 0x1c
        /*00c2*/ 	.short	(.L_2435 - .L_2434)


	//   ....[0]....
.L_2434:
        /*00c4*/ 	.word	0x0000b8f0


	//   ....[1]....
        /*00c8*/ 	.word	0x0000ba30


	//   ....[2]....
        /*00cc*/ 	.word	0x0000ba70


	//   ....[3]....
        /*00d0*/ 	.word	0x0000bb00


	//   ....[4]....
        /*00d4*/ 	.word	0x0000bb30


	//   ....[5]....
        /*00d8*/ 	.word	0x0000bb60


	//   ....[6]....
        /*00dc*/ 	.word	0x0000bbe0


	//   ....[7]....
        /*00e0*/ 	.word	0x0000bc10


	//   ....[8]....
        /*00e4*/ 	.word	0x0000bca0


	//   ....[9]....
        /*00e8*/ 	.word	0x0000bce0


	//   ....[10]....
        /*00ec*/ 	.word	0x0000bd20


	//   ....[11]....
        /*00f0*/ 	.word	0x0000bde0


	//   ....[12]....
        /*00f4*/ 	.word	0x0000be30


	//   ....[13]....
        /*00f8*/ 	.word	0x0000bfb0


	//   ....[14]....
        /*00fc*/ 	.word	0x0000c100


	//   ....[15]....
        /*0100*/ 	.word	0x0000c130


	//   ....[16]....
        /*0104*/ 	.word	0x0000c1e0


	//   ....[17]....
        /*0108*/ 	.word	0x0000c350


	//   ....[18]....
        /*010c*/ 	.word	0x0000c4c0


	//   ....[19]....
        /*0110*/ 	.word	0x0000c610


	//   ....[20]....
        /*0114*/ 	.word	0x0000c720


	//   ....[21]....
        /*0118*/ 	.word	0x0000c750


	//   ....[22]....
        /*011c*/ 	.word	0x0000c780


	//----- nvinfo : EIATTR_MAX_THREADS
	.align		4
.L_2435:
        /*0120*/ 	.byte	0x04, 0x05
        /*0122*/ 	.short	(.L_2437 - .L_2436)
.L_2436:
        /*0124*/ 	.word	0x00000080
        /*0128*/ 	.word	0x00000001
        /*012c*/ 	.word	0x00000001


	//----- nvinfo : EIATTR_CRS_STACK_SIZE
	.align		4
.L_2437:
        /*0130*/ 	.byte	0x04, 0x1e
        /*0132*/ 	.short	(.L_2439 - .L_2438)
.L_2438:
        /*0134*/ 	.word	0x00000000


	//----- nvinfo : EIATTR_CBANK_PARAM_SIZE
	.align		4
.L_2439:
        /*0138*/ 	.byte	0x03, 0x19
        /*013a*/ 	.short	0x0038


	//----- nvinfo : EIATTR_PARAM_CBANK
	.align		4
        /*013c*/ 	.byte	0x04, 0x0a
        /*013e*/ 	.short	(.L_2441 - .L_2440)
	.align		4
.L_2440:
        /*0140*/ 	.word	index@(.nv.constant0._ZN2at6native27unrolled_elementwise_kernelINS0_13BinaryFunctorIfffZZZNS0_15binary_internal21div_floor_kernel_cudaERNS_18TensorIteratorBaseEENKUlvE1_clEvENKUlvE0_clEvEUlffE_EESt5arrayIPcLm3EELi4E23TrivialOffsetCalculatorILi2EjESD_ILi1EjENS0_6memory12LoadWithCastILi2EEENSG_13StoreWithCastILi1EEEEEviT_T0_T2_T3_T4_T5_)
        /*0144*/ 	.short	0x0210
        /*0146*/ 	.short	0x0038


	//----- nvinfo : EIATTR_SW_WAR
	.align		4
.L_2441:
        /*0148*/ 	.byte	0x04, 0x36
        /*014a*/ 	.short	(.L_2443 - .L_2442)
.L_2442:
        /*014c*/ 	.word	0x00000008
.L_2443:


//--------------------- .nv.info._ZN2at6native18elementwise_kernelILi128ELi2EZNS0_22gpu_kernel_impl_nocastINS0_13BinaryFunctorIfffZZZNS0_15binary_internal21div_floor_kernel_cudaERNS_18TensorIteratorBaseEENKUlvE1_clEvENKUlvE0_clEvEUlffE_EEEEvS6_RKT_EUliE_EEviT1_ --------------------------
	.section	.nv.info._ZN2at6native18elementwise_kernelILi128ELi2EZNS0_22gpu_kernel_impl_nocastINS0_13BinaryFunctorIfffZZZNS0_15binary_internal21div_floor_kernel_cudaERNS_18TensorIteratorBaseEENKUlvE1_clEvENKUlvE0_clEvEUlffE_EEEEvS6_RKT_EUliE_EEviT1_,"",@"SHT_CUDA_INFO"
	.sectionflags	@""
	.align	4


	//----- nvinfo : EIATTR_CUDA_API_VERSION
	.align		4
        /*0000*/ 	.byte	0x04, 0x37
        /*0002*/ 	.short	(.L_2445 - .L_2444)
.L_2444:
        /*0004*/ 	.word	0x00000082


	//----- nvinfo : EIATTR_KPARAM_INFO
	.align		4
.L_2445:
        /*0008*/ 	.byte	0x04, 0x17
        /*000a*/ 	.short	(.L_2447 - .L_2446)
.L_2446:
        /*000c*/ 	.word	0x00000000
        /*0010*/ 	.short	0x0001
        /*0012*/ 	.short	0x0008
        /*0014*/ 	.byte	0x00, 0xf0, 0x21, 0x0a


	//----- nvinfo : EIATTR_KPARAM_INFO
	.align		4
.L_2447:
        /*0018*/ 	.byte	0x04, 0x17
        /*001a*/ 	.short	(.L_2449 - .L_2448)
.L_2448:
        /*001c*/ 	.word	0x00000000
        /*0020*/ 	.short	0x0000
        /*0022*/ 	.short	0x0000
        /*0024*/ 	.byte	0x00, 0xf0, 0x11, 0x00


	//----- nvinfo : EIATTR_SPARSE_MMA_MASK
	.align		4
.L_2449:
        /*0028*/ 	.byte	0x03, 0x50
        /*002a*/ 	.short	0x0000


	//----- nvinfo : EIATTR_MAXREG_COUNT
	.align		4
        /*002c*/ 	.byte	0x03, 0x1b
        /*002e*/ 	.short	0x0080


	//----- nvinfo : EIATTR_MERCURY_ISA_VERSION
	.align		4
        /*0030*/ 	.byte	0x03, 0x5f
        /*0032*/ 	.short	0x0101


	//----- nvinfo : EIATTR_EXIT_INSTR_OFFSETS
	.align		4
        /*0034*/ 	.byte	0x04, 0x1c
        /*0036*/ 	.short	(.L_2451 - .L_2450)


	//   ....[0]....
.L_2450:
        /*0038*/ 	.word	0x00001d50


	//   ....[1]....
        /*003c*/ 	.word	0x000039d0


	//----- nvinfo : EIATTR_MAX_THREADS
	.align		4
.L_2451:
        /*0040*/ 	.byte	0x04, 0x05
        /*0042*/ 	.short	(.L_2453 - .L_2452)
.L_2452:
        /*0044*/ 	.word	0x00000080
        /*0048*/ 	.word	0x00000001
        /*004c*/ 	.word	0x00000001


	//----- nvinfo : EIATTR_CRS_STACK_SIZE
	.align		4
.L_2453:
        /*0050*/ 	.byte	0x04, 0x1e
        /*0052*/ 	.short	(.L_2455 - .L_2454)
.L_2454:
        /*0054*/ 	.word	0x00000000


	//----- nvinfo : EIATTR_CBANK_PARAM_SIZE
	.align		4
.L_2455:
        /*0058*/ 	.byte	0x03, 0x19
        /*005a*/ 	.short	0x0290


	//----- nvinfo : EIATTR_PARAM_CBANK
	.align		4
        /*005c*/ 	.byte	0x04, 0x0a
        /*005e*/ 	.short	(.L_2457 - .L_2456)
	.align		4
.L_2456:
        /*0060*/ 	.word	index@(.nv.constant0._ZN2at6native18elementwise_kernelILi128ELi2EZNS0_22gpu_kernel_impl_nocastINS0_13BinaryFunctorIfffZZZNS0_15binary_internal21div_floor_kernel_cudaERNS_18TensorIteratorBaseEENKUlvE1_clEvENKUlvE0_clEvEUlffE_EEEEvS6_RKT_EUliE_EEviT1_)
        /*0064*/ 	.short	0x0210
        /*0066*/ 	.short	0x0290


	//----- nvinfo : EIATTR_SW_WAR
	.align		4
.L_2457:
        /*0068*/ 	.byte	0x04, 0x36
        /*006a*/ 	.short	(.L_2459 - .L_2458)
.L_2458:
        /*006c*/ 	.word	0x00000008
.L_2459:


//--------------------- .nv.info._ZN2at6native27unrolled_elementwise_kernelINS0_13BinaryFunctorIfffZZZNS0_15binary_internal21div_floor_kernel_cudaERNS_18TensorIteratorBaseEENKUlvE1_clEvENKUlvE0_clEvEUlffE_EESt5arrayIPcLm3EELi4E23TrivialOffsetCalculatorILi2EjESD_ILi1EjENS0_6memory15LoadWithoutCastENSG_16StoreWithoutCastEEEviT_T0_T2_T3_T4_T5_ --------------------------
	.section	.nv.info._ZN2at6native27unrolled_elementwise_kernelINS0_13BinaryFunctorIfffZZZNS0_15binary_internal21div_floor_kernel_cudaERNS_18TensorIteratorBaseEENKUlvE1_clEvENKUlvE0_clEvEUlffE_EESt5arrayIPcLm3EELi4E23TrivialOffsetCalculatorILi2EjESD_ILi1EjENS0_6memory15LoadWithoutCastENSG_16StoreWithoutCastEEEviT_T0_T2_T3_T4_T5_,"",@"SHT_CUDA_INFO"
	.sectionflags	@""
	.align	4


	//----- nvinfo : EIATTR_CUDA_API_VERSION
	.align		4
        /*0000*/ 	.byte	0x04, 0x37
        /*0002*/ 	.short	(.L_2461 - .L_2460)
.L_2460:
        /*0004*/ 	.word	0x00000082


	//----- nvinfo : EIATTR_KPARAM_INFO
	.align		4
.L_2461:
        /*0008*/ 	.byte	0x04, 0x17
        /*000a*/ 	.short	(.L_2463 - .L_2462)
.L_2462:
        /*000c*/ 	.word	0x00000000
        /*0010*/ 	.short	0x0006
        /*0012*/ 	.short	0x0023
        /*0014*/ 	.byte	0x00, 0xf0, 0x05, 0x00


	//----- nvinfo : EIATTR_KPARAM_INFO
	.align		4
.L_2463:
        /*0018*/ 	.byte	0x04, 0x17
        /*001a*/ 	.short	(.L_2465 - .L_2464)
.L_2464:
        /*001c*/ 	.word	0x00000000
        /*0020*/ 	.short	0x0005
        /*0022*/ 	.short	0x0022
        /*0024*/ 	.byte	0x00, 0xf0, 0x05, 0x00


	//----- nvinfo : EIATTR_KPARAM_INFO
	.align		4
.L_2465:
        /*0028*/ 	.byte	0x04, 0x17
        /*002a*/ 	.short	(.L_2467 - .L_2466)
.L_2466:
        /*002c*/ 	.word	0x00000000
        /*0030*/ 	.short	0x0004
        /*0032*/ 	.short	0x0021
        /*0034*/ 	.byte	0x00, 0xf0, 0x05, 0x00


	//----- nvinfo : EIATTR_KPARAM_INFO
	.align		4
.L_2467:
        /*0038*/ 	.byte	0x04, 0x17
        /*003a*/ 	.short	(.L_2469 - .L_2468)
.L_2468:
        /*003c*/ 	.word	0x00000000
        /*0040*/ 	.short	0x0003
        /*0042*/ 	.short	0x0020
        /*0044*/ 	.byte	0x00, 0xf0, 0x05, 0x00


	//----- nvinfo : EIATTR_KPARAM_INFO
	.align		4
.L_2469:
        /*0048*/ 	.byte	0x04, 0x17
        /*004a*/ 	.short	(.L_2471 - .L_2470)
.L_2470:
        /*004c*/ 	.word	0x00000000
        /*0050*/ 	.short	0x0002
        /*0052*/ 	.short	0x0008
        /*0054*/ 	.byte	0x00, 0xf0, 0x61, 0x00


	//----- nvinfo : EIATTR_KPARAM_INFO
	.align		4
.L_2471:
        /*0058*/ 	.byte	0x04, 0x17
        /*005a*/ 	.short	(.L_2473 - .L_2472)
.L_2472:
        /*005c*/ 	.word	0x00000000
        /*0060*/ 	.short	0x0001
        /*0062*/ 	.short	0x0004
        /*0064*/ 	.byte	0x00, 0xf0, 0x05, 0x00


	//----- nvinfo : EIATTR_KPARAM_INFO
	.align		4
.L_2473:
        /*0068*/ 	.byte	0x04, 0x17
        /*006a*/ 	.short	(.L_2475 - .L_2474)
.L_2474:
        /*006c*/ 	.word	0x00000000
        /*0070*/ 	.short	0x0000
        /*0072*/ 	.short	0x0000
        /*0074*/ 	.byte	0x00, 0xf0, 0x11, 0x00


	//----- nvinfo : EIATTR_SPARSE_MMA_MASK
	.align		4
.L_2475:
        /*0078*/ 	.byte	0x03, 0x50
        /*007a*/ 	.short	0x0000


	//----- nvinfo : EIATTR_MAXREG_COUNT
	.align		4
        /*007c*/ 	.byte	0x03, 0x1b
        /*007e*/ 	.short	0x00ff


	//----- nvinfo : EIATTR_MERCURY_ISA_VERSION
	.align		4
        /*0080*/ 	.byte	0x03, 0x5f
        /*0082*/ 	.short	0x0101


	//----- nvinfo : EIATTR_EXIT_INSTR_OFFSETS
	.align		4
        /*0084*/ 	.byte	0x04, 0x1c
        /*0086*/ 	.short	(.L_2477 - .L_2476)


	//   ....[0]....
.L_2476:
        /*0088*/ 	.word	0x00001bc0


	//   ....[1]....
        /*008c*/ 	.word	0x00001c10


	//----- nvinfo : EIATTR_MAX_THREADS
	.align		4
.L_2477:
        /*0090*/ 	.byte	0x04, 0x05
        /*0092*/ 	.short	(.L_2479 - .L_2478)
.L_2478:
        /*0094*/ 	.word	0x00000080
        /*0098*/ 	.word	0x00000001
        /*009c*/ 	.word	0x00000001


	//----- nvinfo : EIATTR_CRS_STACK_SIZE
	.align		4
.L_2479:
        /*00a0*/ 	.byte	0x04, 0x1e
        /*00a2*/ 	.short	(.L_2481 - .L_2480)
.L_2480:
        /*00a4*/ 	.word	0x00000000


	//----- nvinfo : EIATTR_CBANK_PARAM_SIZE
	.align		4
.L_2481:
        /*00a8*/ 	.byte	0x03, 0x19
        /*00aa*/ 	.short	0x0024


	//----- nvinfo : EIATTR_PARAM_CBANK
	.align		4
        /*00ac*/ 	.byte	0x04, 0x0a
        /*00ae*/ 	.short	(.L_2483 - .L_2482)
	.align		4
.L_2482:
        /*00b0*/ 	.word	index@(.nv.constant0._ZN2at6native27unrolled_elementwise_kernelINS0_13BinaryFunctorIfffZZZNS0_15binary_internal21div_floor_kernel_cudaERNS_18TensorIteratorBaseEENKUlvE1_clEvENKUlvE0_clEvEUlffE_EESt5arrayIPcLm3EELi4E23TrivialOffsetCalculatorILi2EjESD_ILi1EjENS0_6memory15LoadWithoutCastENSG_16StoreWithoutCastEEEviT_T0_T2_T3_T4_T5_)
        /*00b4*/ 	.short	0x0210
        /*00b6*/ 	.short	0x0024


	//----- nvinfo : EIATTR_SW_WAR
	.align		4
.L_2483:
        /*00b8*/ 	.byte	0x04, 0x36
        /*00ba*/ 	.short	(.L_2485 - .L_2484)
.L_2484:
        /*00bc*/ 	.word	0x00000008
.L_2485:


//--------------------- .nv.info._ZN2at6native29vectorized_elementwise_kernelILi2ENS0_13BinaryFunctorIfffZZZNS0_15binary_internal21div_floor_kernel_cudaERNS_18TensorIteratorBaseEENKUlvE1_clEvENKUlvE0_clEvEUlffE_EESt5arrayIPcLm3EEEEviT0_T1_ --------------------------
	.section	.nv.info._ZN2at6native29vectorized_elementwise_kernelILi2ENS0_13BinaryFunctorIfffZZZNS0_15binary_internal21div_floor_kernel_cudaERNS_18TensorIteratorBaseEENKUlvE1_clEvENKUlvE0_clEvEUlffE_EESt5arrayIPcLm3EEEEviT0_T1_,"",@"SHT_CUDA_INFO"
	.sectionflags	@""
	.align	4


	//----- nvinfo : EIATTR_CUDA_API_VERSION
	.align		4
        /*0000*/ 	.byte	0x04, 0x37
        /*0002*/ 	.short	(.L_2487 - .L_2486)
.L_2486:
        /*0004*/ 	.word	0x00000082


	//----- nvinfo : EIATTR_KPARAM_INFO
	.align		4
.L_2487:
        /*0008*/ 	.byte	0x04, 0x17
        /*000a*/ 	.short	(.L_2489 - .L_2488)
.L_2488:
        /*000c*/ 	.word	0x00000000
        /*0010*/ 	.short	0x0002
        /*0012*/ 	.short	0x0008
        /*0014*/ 	.byte	0x00, 0xf0, 0x61, 0x00


	//----- nvinfo : EIATTR_KPARAM_INFO
	.align		4
.L_2489:
        /*0018*/ 	.byte	0x04, 0x17
        /*001a*/ 	.short	(.L_2491 - .L_2490)
.L_2490:
        /*001c*/ 	.word	0x00000000
        /*0020*/ 	.short	0x0001
        /*0022*/ 	.short	0x0004
        /*0024*/ 	.byte	0x00, 0xf0, 0x05, 0x00


	//----- nvinfo : EIATTR_KPARAM_INFO
	.align		4
.L_2491:
        /*0028*/ 	.byte	0x04, 0x17
        /*002a*/ 	.short	(.L_2493 - .L_2492)
.L_2492:
        /*002c*/ 	.word	0x00000000
        /*0030*/ 	.short	0x0000
        /*0032*/ 	.short	0x0000
        /*0034*/ 	.byte	0x00, 0xf0, 0x11, 0x00


	//----- nvinfo : EIATTR_SPARSE_MMA_MASK
	.align		4
.L_2493:
        /*0038*/ 	.byte	0x03, 0x50
        /*003a*/ 	.short	0x0000


	//----- nvinfo : EIATTR_MAXREG_COUNT
	.align		4
        /*003c*/ 	.byte	0x03, 0x1b
        /*003e*/ 	.short	0x00ff


	//----- nvinfo : EIATTR_MERCURY_ISA_VERSION
	.align		4
        /*0040*/ 	.byte	0x03, 0x5f
        /*0042*/ 	.short	0x0101


	//----- nvinfo : EIATTR_EXIT_INSTR_OFFSETS
	.align		4
        /*0044*/ 	.byte	0x04, 0x1c
        /*0046*/ 	.short	(.L_2495 - .L_2494)


	//   ....[0]....
.L_2494:
        /*0048*/ 	.word	0x00002f60


	//   ....[1]....
        /*004c*/ 	.word	0x00006700


	//   ....[2]....
        /*0050*/ 	.word	0x00006750


	//----- nvinfo : EIATTR_MAX_THREADS
	.align		4
.L_2495:
        /*0054*/ 	.byte	0x04, 0x05
        /*0056*/ 	.short	(.L_2497 - .L_2496)
.L_2496:
        /*0058*/ 	.word	0x00000080
        /*005c*/ 	.word	0x00000001
        /*0060*/ 	.word	0x00000001


	//----- nvinfo : EIATTR_CRS_STACK_SIZE
	.align		4
.L_2497:
        /*0064*/ 	.byte	0x04, 0x1e
        /*0066*/ 	.short	(.L_2499 - .L_2498)
.L_2498:
        /*0068*/ 	.word	0x00000000


	//----- nvinfo : EIATTR_CBANK_PARAM_SIZE
	.align		4
.L_2499:
        /*006c*/ 	.byte	0x03, 0x19
        /*006e*/ 	.short	0x0020


	//----- nvinfo : EIATTR_PARAM_CBANK
	.align		4
        /*0070*/ 	.byte	0x04, 0x0a
        /*0072*/ 	.short	(.L_2501 - .L_2500)
	.align		4
.L_2500:
        /*0074*/ 	.word	index@(.nv.constant0._ZN2at6native29vectorized_elementwise_kernelILi2ENS0_13BinaryFunctorIfffZZZNS0_15binary_internal21div_floor_kernel_cudaERNS_18TensorIteratorBaseEENKUlvE1_clEvENKUlvE0_clEvEUlffE_EESt5arrayIPcLm3EEEEviT0_T1_)
        /*0078*/ 	.short	0x0210
        /*007a*/ 	.short	0x0020


	//----- nvinfo : EIATTR_SW_WAR
	.align		4
.L_2501:
        /*007c*/ 	.byte	0x04, 0x36
        /*007e*/ 	.short	(.L_2503 - .L_2502)
.L_2502:
        /*0080*/ 	.word	0x00000008
.L_2503:


//--------------------- .nv.info._ZN2at6native29vectorized_elementwise_kernelILi4ENS0_13BinaryFunctorIfffZZZNS0_15binary_internal21div_floor_kernel_cudaERNS_18TensorIteratorBaseEENKUlvE1_clEvENKUlvE0_clEvEUlffE_EESt5arrayIPcLm3EEEEviT0_T1_ --------------------------
	.section	.nv.info._ZN2at6native29vectorized_elementwise_kernelILi4ENS0_13BinaryFunctorIfffZZZNS0_15binary_internal21div_floor_kernel_cudaERNS_18TensorIteratorBaseEENKUlvE1_clEvENKUlvE0_clEvEUlffE_EESt5arrayIPcLm3EEEEviT0_T1_,"",@"SHT_CUDA_INFO"
	.sectionflags	@""
	.align	4


	//----- nvinfo : EIATTR_CUDA_API_VERSION
	.align		4
        /*0000*/ 	.byte	0x04, 0x37
        /*0002*/ 	.short	(.L_2505 - .L_2504)
.L_2504:
        /*0004*/ 	.word	0x00000082


	//----- nvinfo : EIATTR_KPARAM_INFO
	.align		4
.L_2505:
        /*0008*/ 	.byte	0x04, 0x17
        /*000a*/ 	.short	(.L_2507 - .L_2506)
.L_2506:
        /*000c*/ 	.word	0x00000000
        /*0010*/ 	.short	0x0002
        /*0012*/ 	.short	0x0008
        /*0014*/ 	.byte	0x00, 0xf0, 0x61, 0x00


	//----- nvinfo : EIATTR_KPARAM_INFO
	.align		4
.L_2507:
        /*0018*/ 	.byte	0x04, 0x17
        /*001a*/ 	.short	(.L_2509 - .L_2508)
.L_2508:
        /*001c*/ 	.word	0x00000000
        /*0020*/ 	.short	0x0001
        /*0022*/ 	.short	0x0004
        /*0024*/ 	.byte	0x00, 0xf0, 0x05, 0x00


	//----- nvinfo : EIATTR_KPARAM_INFO
	.align		4
.L_2509:
        /*0028*/ 	.byte	0x04, 0x17
        /*002a*/ 	.short	(.L_2511 - .L_2510)
.L_2510:
        /*002c*/ 	.word	0x00000000
        /*0030*/ 	.short	0x0000
        /*0032*/ 	.short	0x0000
        /*0034*/ 	.byte	0x00, 0xf0, 0x11, 0x00


	//----- nvinfo : EIATTR_SPARSE_MMA_MASK
	.align		4
.L_2511:
        /*0038*/ 	.byte	0x03, 0x50
        /*003a*/ 	.short	0x0000


	//----- nvinfo : EIATTR_MAXREG_COUNT
	.align		4
        /*003c*/ 	.byte	0x03, 0x1b
        /*003e*/ 	.short	0x00ff


	//----- nvinfo : EIATTR_MERCURY_ISA_VERSION
	.align		4
        /*0040*/ 	.byte	0x03, 0x5f
        /*0042*/ 	.short	0x0101


	//----- nvinfo : EIATTR_EXIT_INSTR_OFFSETS
	.align		4
        /*0044*/ 	.byte	0x04, 0x1c
        /*0046*/ 	.short	(.L_2513 - .L_2512)


	//   ....[0]....
.L_2512:
        /*0048*/ 	.word	0x00002f00


	//   ....[1]....
        /*004c*/ 	.word	0x000066a0


	//   ....[2]....
        /*0050*/ 	.word	0x000066f0


	//----- nvinfo : EIATTR_MAX_THREADS
	.align		4
.L_2513:
        /*0054*/ 	.byte	0x04, 0x05
        /*0056*/ 	.short	(.L_2515 - .L_2514)
.L_2514:
        /*0058*/ 	.word	0x00000080
        /*005c*/ 	.word	0x00000001
        /*0060*/ 	.word	0x00000001


	//----- nvinfo : EIATTR_CRS_STACK_SIZE
	.align		4
.L_2515:
        /*0064*/ 	.byte	0x04, 0x1e
        /*0066*/ 	.short	(.L_2517 - .L_2516)
.L_2516:
        /*0068*/ 	.word	0x00000000


	//----- nvinfo : EIATTR_CBANK_PARAM_SIZE
	.align		4
.L_2517:
        /*006c*/ 	.byte	0x03, 0x19
        /*006e*/ 	.short	0x0020


	//----- nvinfo : EIATTR_PARAM_CBANK
	.align		4
        /*0070*/ 	.byte	0x04, 0x0a
        /*0072*/ 	.short	(.L_2519 - .L_2518)
	.align		4
.L_2518:
        /*0074*/ 	.word	index@(.nv.constant0._ZN2at6native29vectorized_elementwise_kernelILi4ENS0_13BinaryFunctorIfffZZZNS0_15binary_internal21div_floor_kernel_cudaERNS_18TensorIteratorBaseEENKUlvE1_clEvENKUlvE0_clEvEUlffE_EESt5arrayIPcLm3EEEEviT0_T1_)
        /*0078*/ 	.short	0x0210
        /*007a*/ 	.short	0x0020


	//----- nvinfo : EIATTR_SW_WAR
	.align		4
.L_2519:
        /*007c*/ 	.byte	0x04, 0x36
        /*007e*/ 	.short	(.L_2521 - .L_2520)
.L_2520:
        /*0080*/ 	.word	0x00000008
.L_2521:


//--------------------- .nv.info._ZN2at6native29vectorized_elementwise_kernelILi8ENS0_13BinaryFunctorIfffZZZNS0_15binary_internal21div_floor_kernel_cudaERNS_18TensorIteratorBaseEENKUlvE1_clEvENKUlvE0_clEvEUlffE_EESt5arrayIPcLm3EEEEviT0_T1_ --------------------------
	.section	.nv.info._ZN2at6native29vectorized_elementwise_kernelILi8ENS0_13BinaryFunctorIfffZZZNS0_15binary_internal21div_floor_kernel_cudaERNS_18TensorIteratorBaseEENKUlvE1_clEvENKUlvE0_clEvEUlffE_EESt5arrayIPcLm3EEEEviT0_T1_,"",@"SHT_CUDA_INFO"
	.sectionflags	@""
	.align	4


	//----- nvinfo : EIATTR_CUDA_API_VERSION
	.align		4
        /*0000*/ 	.byte	0x04, 0x37
        /*0002*/ 	.short	(.L_2523 - .L_2522)
.L_2522:
        /*0004*/ 	.word	0x00000082


	//----- nvinfo : EIATTR_KPARAM_INFO
	.align		4
.L_2523:
        /*0008*/ 	.byte	0x04, 0x17
        /*000a*/ 	.short	(.L_2525 - .L_2524)
.L_2524:
        /*000c*/ 	.word	0x00000000
        /*0010*/ 	.short	0x0002
        /*0012*/ 	.short	0x0008
        /*0014*/ 	.byte	0x00, 0xf0, 0x61, 0x00


	//----- nvinfo : EIATTR_KPARAM_INFO
	.align		4
.L_2525:
        /*0018*/ 	.byte	0x04, 0x17
        /*001a*/ 	.short	(.L_2527 - .L_2526)
.L_2526:
        /*001c*/ 	.word	0x00000000
        /*0020*/ 	.short	0x0001
        /*0022*/ 	.short	0x0004
        /*0024*/ 	.byte	0x00, 0xf0, 0x05, 0x00


	//----- nvinfo : EIATTR_KPARAM_INFO
	.align		4
.L_2527:
        /*0028*/ 	.byte	0x04, 0x17
        /*002a*/ 	.short	(.L_2529 - .L_2528)
.L_2528:
        /*002c*/ 	.word	0x00000000
        /*0030*/ 	.short	0x0000
        /*0032*/ 	.short	0x0000
        /*0034*/ 	.byte	0x00, 0xf0, 0x11, 0x00


	//----- nvinfo : EIATTR_SPARSE_MMA_MASK
	.align		4
.L_2529:
        /*0038*/ 	.byte	0x03, 0x50
        /*003a*/ 	.short	0x0000


	//----- nvinfo : EIATTR_MAXREG_COUNT
	.align		4
        /*003c*/ 	.byte	0x03, 0x1b
        /*003e*/ 	.short	0x00ff


	//----- nvinfo : EIATTR_MERCURY_ISA_VERSION
	.align		4
        /*0040*/ 	.byte	0x03, 0x5f
        /*0042*/ 	.short	0x0101


	//----- nvinfo : EIATTR_EXIT_INSTR_OFFSETS
	.align		4
        /*0044*/ 	.byte	0x04, 0x1c
        /*0046*/ 	.short	(.L_2531 - .L_2530)


	//   ....[0]....
.L_2530:
        /*0048*/ 	.word	0x00002f00


	//   ....[1]....
        /*004c*/ 	.word	0x000066a0


	//   ....[2]....
        /*0050*/ 	.word	0x000066f0


	//----- nvinfo : EIATTR_MAX_THREADS
	.align		4
.L_2531:
        /*0054*/ 	.byte	0x04, 0x05
        /*0056*/ 	.short	(.L_2533 - .L_2532)
.L_2532:
        /*0058*/ 	.word	0x00000080
        /*005c*/ 	.word	0x00000001
        /*0060*/ 	.word	0x00000001


	//----- nvinfo : EIATTR_CRS_STACK_SIZE
	.align		4
.L_2533:
        /*0064*/ 	.byte	0x04, 0x1e
        /*0066*/ 	.short	(.L_2535 - .L_2534)
.L_2534:
        /*0068*/ 	.word	0x00000000


	//----- nvinfo : EIATTR_CBANK_PARAM_SIZE
	.align		4
.L_2535:
        /*006c*/ 	.byte	0x03, 0x19
        /*006e*/ 	.short	0x0020


	//----- nvinfo : EIATTR_PARAM_CBANK
	.align		4
        /*0070*/ 	.byte	0x04, 0x0a
        /*0072*/ 	.short	(.L_2537 - .L_2536)
	.align		4
.L_2536:
        /*0074*/ 	.word	index@(.nv.constant0._ZN2at6native29vectorized_elementwise_kernelILi8ENS0_13BinaryFunctorIfffZZZNS0_15binary_internal21div_floor_kernel_cudaERNS_18TensorIteratorBaseEENKUlvE1_clEvENKUlvE0_clEvEUlffE_EESt5arrayIPcLm3EEEEviT0_T1_)
        /*0078*/ 	.short	0x0210
        /*007a*/ 	.short	0x0020


	//----- nvinfo : EIATTR_SW_WAR
	.align		4
.L_2537:
        /*007c*/ 	.byte	0x04, 0x36
        /*007e*/ 	.short	(.L_2539 - .L_2538)
.L_2538:
        /*0080*/ 	.word	0x00000008
.L_2539:


//--------------------- .nv.info._ZN2at6native18elementwise_kernelILi128ELi4EZNS0_15gpu_kernel_implINS0_13BUnaryFunctorIfffZZZNS0_15binary_internal21div_floor_kernel_cudaERNS_18TensorIteratorBaseEENKUlvE1_clEvENKUlvE0_clEvEUlffE_EEEEvS6_RKT_EUliE_EEviT1_ --------------------------
	.section	.nv.info._ZN2at6native18elementwise_kernelILi128ELi4EZNS0_15gpu_kernel_implINS0_13BUnaryFunctorIfffZZZNS0_15binary_internal21div_floor_kernel_cudaERNS_18TensorIteratorBaseEENKUlvE1_clEvENKUlvE0_clEvEUlffE_EEEEvS6_RKT_EUliE_EEviT1_,"",@"SHT_CUDA_INFO"
	.sectionflags	@""
	.align	4


	//----- nvinfo : EIATTR_CUDA_API_VERSION
	.align		4
        /*0000*/ 	.byte	0x04, 0x37
        /*0002*/ 	.short	(.L_2541 - .L_2540)
.L_2540:
        /*0004*/ 	.word	0x00000082


	//----- nvinfo : EIATTR_KPARAM_INFO
	.align		4
.L_2541:
        /*0008*/ 	.byte	0x04, 0x17
        /*000a*/ 	.short	(.L_2543 - .L_2542)
.L_2542:
        /*000c*/ 	.word	0x00000000
        /*0010*/ 	.short	0x0001
        /*0012*/ 	.short	0x0008
        /*0014*/ 	.byte	0x00, 0xf0, 0x81, 0x08


	//----- nvinfo : EIATTR_KPARAM_INFO
	.align		4
.L_2543:
        /*0018*/ 	.byte	0x04, 0x17
        /*001a*/ 	.short	(.L_2545 - .L_2544)
.L_2544:
        /*001c*/ 	.word	0x00000000
        /*0020*/ 	.short	0x0000
        /*0022*/ 	.short	0x0000
        /*0024*/ 	.byte	0x00, 0xf0, 0x11, 0x00


	//----- nvinfo : EIATTR_SPARSE_MMA_MASK
	.align		4
.L_2545:
        /*0028*/ 	.byte	0x03, 0x50
        /*002a*/ 	.short	0x0000


	//----- nvinfo : EIATTR_MAXREG_COUNT
	.align		4
        /*002c*/ 	.byte	0x03, 0x1b
        /*002e*/ 	.short	0x0080


	//----- nvinfo : EIATTR_EXTERNS
	.align		4
        /*0030*/ 	.byte	0x04, 0x0f
        /*0032*/ 	.short	(.L_2547 - .L_2546)


	//   ....[0]....
	.align		4
.L_2546:
        /*0034*/ 	.word	index@(__assertfail)


	//----- nvinfo : EIATTR_MERCURY_ISA_VERSION
	.align		4
.L_2547:
        /*0038*/ 	.byte	0x03, 0x5f
        /*003a*/ 	.short	0x0101


	//----- nvinfo : EIATTR_SYSCALL_OFFSETS
	.align		4
        /*003c*/ 	.byte	0x04, 0x46
        /*003e*/ 	.short	(.L_2549 - .L_2548)


	//   ....[0]....
.L_2548:
        /*0040*/ 	.word	0x00002140


	//   ....[1]....
        /*0044*/ 	.word	0x00003520


	//   ....[2]....
        /*0048*/ 	.word	0x000056b0


	//   ....[3]....
        /*004c*/ 	.word	0x00006a90


	//   ....[4]....
        /*0050*/ 	.word	0x00008c10


	//   ....[5]....
        /*0054*/ 	.word	0x00009ff0


	//   ....[6]....
        /*0058*/ 	.word	0x0000c160


	//   ....[7]....
        /*005c*/ 	.word	0x0000d540


	//----- nvinfo : EIATTR_EXIT_INSTR_OFFSETS
	.align		4
.L_2549:
        /*0060*/ 	.byte	0x04, 0x1c
        /*0062*/ 	.short	(.L_2551 - .L_2550)


	//   ....[0]....
.L_2550:
        /*0064*/ 	.word	0x0000a0a0


	//   ....[1]....
        /*0068*/ 	.word	0x0000c860


	//   ....[2]....
        /*006c*/ 	.word	0x0000c8a0


	//   ....[3]....
        /*0070*/ 	.word	0x0000c930


	//   ....[4]....
        /*0074*/ 	.word	0x0000c960


	//   ....[5]....
        /*0078*/ 	.word	0x0000c990


	//   ....[6]....
        /*007c*/ 	.word	0x0000ca10


	//   ....[7]....
        /*0080*/ 	.word	0x0000ca40


	//   ....[8]....
        /*0084*/ 	.word	0x0000cad0


	//   ....[9]....
        /*0088*/ 	.word	0x0000cb10


	//   ....[10]....
        /*008c*/ 	.word	0x0000cb50


	//   ....[11]....
        /*0090*/ 	.word	0x0000cc10


	//   ....[12]....
        /*0094*/ 	.word	0x0000cc60


	//   ....[13]....
        /*0098*/ 	.word	0x0000cde0


	//   ....[14]....
        /*009c*/ 	.word	0x0000cf30


	//   ....[15]....
        /*00a0*/ 	.word	0x0000cf60


	//   ....[16]....
        /*00a4*/ 	.word	0x0000d010


	//   ....[17]....
        /*00a8*/ 	.word	0x0000d180


	//   ....[18]....
        /*00ac*/ 	.word	0x0000d2f0


	//   ....[19]....
        /*00b0*/ 	.word	0x0000d440


	//   ....[20]....
        /*00b4*/ 	.word	0x0000d550


	//   ....[21]....
        /*00b8*/ 	.word	0x0000d580


	//   ....[22]....
        /*00bc*/ 	.word	0x0000d5b0


	//----- nvinfo : EIATTR_MAX_THREADS
	.align		4
.L_2551:
        /*00c0*/ 	.byte	0x04, 0x05
        /*00c2*/ 	.short	(.L_2553 - .L_2552)
.L_2552:
        /*00c4*/ 	.word	0x00000080
        /*00c8*/ 	.word	0x00000001
        /*00cc*/ 	.word	0x00000001


	//----- nvinfo : EIATTR_CRS_STACK_SIZE
	.align		4
.L_2553:
        /*00d0*/ 	.byte	0x04, 0x1e
        /*00d2*/ 	.short	(.L_2555 - .L_2554)
.L_2554:
        /*00d4*/ 	.word	0x00000000


	//----- nvinfo : EIATTR_CBANK_PARAM_SIZE
	.align		4
.L_2555:
        /*00d8*/ 	.byte	0x03, 0x19
        /*00da*/ 	.short	0x0228


	//----- nvinfo : EIATTR_PARAM_CBANK
	.align		4
        /*00dc*/ 	.byte	0x04, 0x0a
        /*00de*/ 	.short	(.L_2557 - .L_2556)
	.align		4
.L_2556:
        /*00e0*/ 	.word	index@(.nv.constant0._ZN2at6native18elementwise_kernelILi128ELi4EZNS0_15gpu_kernel_implINS0_13BUnaryFunctorIfffZZZNS0_15binary_internal21div_floor_kernel_cudaERNS_18TensorIteratorBaseEENKUlvE1_clEvENKUlvE0_clEvEUlffE_EEEEvS6_RKT_EUliE_EEviT1_)
        /*00e4*/ 	.short	0x0210
        /*00e6*/ 	.short	0x0228


	//----- nvinfo : EIATTR_SW_WAR
	.align		4
.L_2557:
        /*00e8*/ 	.byte	0x04, 0x36
        /*00ea*/ 	.short	(.L_2559 - .L_2558)
.L_2558:
        /*00ec*/ 	.word	0x00000008
.L_2559:


//--------------------- .nv.info._ZN2at6native27unrolled_elementwise_kernelINS0_13BUnaryFunctorIfffZZZNS0_15binary_internal21div_floor_kernel_cudaERNS_18TensorIteratorBaseEENKUlvE1_clEvENKUlvE0_clEvEUlffE_EESt5arrayIPcLm2EELi4E23TrivialOffsetCalculatorILi1EjESE_NS0_6memory12LoadWithCastILi1EEENSF_13StoreWithCastILi1EEEEEviT_T0_T2_T3_T4_T5_ --------------------------
	.section	.nv.info._ZN2at6native27unrolled_elementwise_kernelINS0_13BUnaryFunctorIfffZZZNS0_15binary_internal21div_floor_kernel_cudaERNS_18TensorIteratorBaseEENKUlvE1_clEvENKUlvE0_clEvEUlffE_EESt5arrayIPcLm2EELi4E23TrivialOffsetCalculatorILi1EjESE_NS0_6memory12LoadWithCastILi1EEENSF_13StoreWithCastILi1EEEEEviT_T0_T2_T3_T4_T5_,"",@"SHT_CUDA_INFO"
	.sectionflags	@""
	.align	4


	//----- nvinfo : EIATTR_CUDA_API_VERSION
	.align		4
        /*0000*/ 	.byte	0x04, 0x37
        /*0002*/ 	.short	(.L_2561 - .L_2560)
.L_2560:
        /*0004*/ 	.word	0x00000082


	//----- nvinfo : EIATTR_KPARAM_INFO
	.align		4
.L_2561:
        /*0008*/ 	.byte	0x04, 0x17
        /*000a*/ 	.short	(.L_2563 - .L_2562)
.L_2562:
        /*000c*/ 	.word	0x00000000
        /*0010*/ 	.short	0x0006
        /*0012*/ 	.short	0x002c
        /*0014*/ 	.byte	0x00, 0xf0, 0x21, 0x00


	//----- nvinfo : EIATTR_KPARAM_INFO
	.align		4
.L_2563:
        /*0018*/ 	.byte	0x04, 0x17
        /*001a*/ 	.short	(.L_2565 - .L_2564)
.L_2564:
        /*001c*/ 	.word	0x00000000
        /*0020*/ 	.short	0x0005
        /*0022*/ 	.short	0x0024
        /*0024*/ 	.byte	0x00, 0xf0, 0x21, 0x00


	//----- nvinfo : EIATTR_KPARAM_INFO
	.align		4
.L_2565:
        /*0028*/ 	.byte	0x04, 0x17
        /*002a*/ 	.short	(.L_2567 - .L_2566)
.L_2566:
        /*002c*/ 	.word	0x00000000
        /*0030*/ 	.short	0x0004
        /*0032*/ 	.short	0x0021
        /*0034*/ 	.byte	0x00, 0xf0, 0x05, 0x00


	//----- nvinfo : EIATTR_KPARAM_INFO
	.align		4
.L_2567:
        /*0038*/ 	.byte	0x04, 0x17
        /*003a*/ 	.short	(.L_2569 - .L_2568)
.L_2568:
        /*003c*/ 	.word	0x00000000
        /*0040*/ 	.short	0x0003
        /*0042*/ 	.short	0x0020
        /*0044*/ 	.byte	0x00, 0xf0, 0x05, 0x00


	//----- nvinfo : EIATTR_KPARAM_INFO
	.align		4
.L_2569:
        /*0048*/ 	.byte	0x04, 0x17
        /*004a*/ 	.short	(.L_2571 - .L_2570)
.L_2570:
        /*004c*/ 	.word	0x00000000
        /*0050*/ 	.short	0x0002
        /*0052*/ 	.short	0x0010
        /*0054*/ 	.byte	0x00, 0xf0, 0x41, 0x00


	//----- nvinfo : EIATTR_KPARAM_INFO
	.align		4
.L_2571:
        /*0058*/ 	.byte	0x04, 0x17
        /*005a*/ 	.short	(.L_2573 - .L_2572)
.L_2572:
        /*005c*/ 	.word	0x00000000
        /*0060*/ 	.short	0x0001
        /*0062*/ 	.short	0x0004
        /*0064*/ 	.byte	0x00, 0xf0, 0x21, 0x00


	//----- nvinfo : EIATTR_KPARAM_INFO
	.align		4
.L_2573:
        /*0068*/ 	.byte	0x04, 0x17
        /*006a*/ 	.short	(.L_2575 - .L_2574)
.L_2574:
        /*006c*/ 	.word	0x00000000
        /*0070*/ 	.short	0x0000
        /*0072*/ 	.short	0x0000
        /*0074*/ 	.byte	0x00, 0xf0, 0x11, 0x00


	//----- nvinfo : EIATTR_SPARSE_MMA_MASK
	.align		4
.L_2575:
        /*0078*/ 	.byte	0x03, 0x50
        /*007a*/ 	.short	0x0000


	//----- nvinfo : EIATTR_MAXREG_COUNT
	.align		4
        /*007c*/ 	.byte	0x03, 0x1b
        /*007e*/ 	.short	0x00ff


	//----- nvinfo : EIATTR_EXTERNS
	.align		4
        /*0080*/ 	.byte	0x04, 0x0f
        /*0082*/ 	.short	(.L_2577 - .L_2576)


	//   ....[0]....
	.align		4
.L_2576:
        /*0084*/ 	.word	index@(__assertfail)


	//----- nvinfo : EIATTR_MERCURY_ISA_VERSION
	.align		4
.L_2577:
        /*0088*/ 	.byte	0x03, 0x5f
        /*008a*/ 	.short	0x0101


	//----- nvinfo : EIATTR_SYSCALL_OFFSETS
	.align		4
        /*008c*/ 	.byte	0x04, 0x46
        /*008e*/ 	.short	(.L_2579 - .L_2578)


	//   ....[0]....
.L_2578:
        /*0090*/ 	.word	0x00000e80


	//   ....[1]....
        /*0094*/ 	.word	0x00001d30


	//   ....[2]....
        /*0098*/ 	.word	0x00002bf0


	//   ....[3]....
        /*009c*/ 	.word	0x00003a50


	//   ....[4]....
        /*00a0*/ 	.word	0x000060b0


	//   ....[5]....
        /*00a4*/ 	.word	0x00006f90


	//   ....[6]....
        /*00a8*/ 	.word	0x00007e50


	//   ....[7]....
        /*00ac*/ 	.word	0x00008d10


	//----- nvinfo : EIATTR_EXIT_INSTR_OFFSETS
	.align		4
.L_2579:
        /*00b0*/ 	.byte	0x04, 0x1c
        /*00b2*/ 	.short	(.L_2581 - .L_2580)


	//   ....[0]....
.L_2580:
        /*00b4*/ 	.word	0x00007ef0


	//   ....[1]....
        /*00b8*/ 	.word	0x00008030


	//   ....[2]....
        /*00bc*/ 	.word	0x00008070


	//   ....[3]....
        /*00c0*/ 	.word	0x00008100


	//   ....[4]....
        /*00c4*/ 	.word	0x00008130


	//   ....[5]....
        /*00c8*/ 	.word	0x00008160


	//   ....[6]....
        /*00cc*/ 	.word	0x000081e0


	//   ....[7]....
        /*00d0*/ 	.word	0x00008210


	//   ....[8]....
        /*00d4*/ 	.word	0x000082a0


	//   ....[9]....
        /*00d8*/ 	.word	0x000082e0


	//   ....[10]....
        /*00dc*/ 	.word	0x00008320


	//   ....[11]....
        /*00e0*/ 	.word	0x000083e0


	//   ....[12]....
        /*00e4*/ 	.word	0x00008430


	//   ....[13]....
        /*00e8*/ 	.word	0x000085b0


	//   ....[14]....
        /*00ec*/ 	.word	0x00008700


	//   ....[15]....
        /*00f0*/ 	.word	0x00008730


	//   ....[16]....
        /*00f4*/ 	.word	0x000087e0


	//   ....[17]....
        /*00f8*/ 	.word	0x00008950


	//   ....[18]....
        /*00fc*/ 	.word	0x00008ac0


	//   ....[19]....
        /*0100*/ 	.word	0x00008c10


	//   ....[20]....
        /*0104*/ 	.word	0x00008d20


	//   ....[21]....
        /*0108*/ 	.word	0x00008d50


	//   ....[22]....
        /*010c*/ 	.word	0x00008d80


	//----- nvinfo : EIATTR_MAX_THREADS
	.align		4
.L_2581:
        /*0110*/ 	.byte	0x04, 0x05
        /*0112*/ 	.short	(.L_2583 - .L_2582)
.L_2582:
        /*0114*/ 	.word	0x00000080
        /*0118*/ 	.word	0x00000001
        /*011c*/ 	.word	0x00000001


	//----- nvinfo : EIATTR_CRS_STACK_SIZE
	.align		4
.L_2583:
        /*0120*/ 	.byte	0x04, 0x1e
        /*0122*/ 	.short	(.L_2585 - .L_2584)
.L_2584:
        /*0124*/ 	.word	0x00000000


	//----- nvinfo : EIATTR_CBANK_PARAM_SIZE
	.align		4
.L_2585:
        /*0128*/ 	.byte	0x03, 0x19
        /*012a*/ 	.short	0x0034


	//----- nvinfo : EIATTR_PARAM_CBANK
	.align		4
        /*012c*/ 	.byte	0x04, 0x0a
        /*012e*/ 	.short	(.L_2587 - .L_2586)
	.align		4
.L_2586:
        /*0130*/ 	.word	index@(.nv.constant0._ZN2at6native27unrolled_elementwise_kernelINS0_13BUnaryFunctorIfffZZZNS0_15binary_internal21div_floor_kernel_cudaERNS_18TensorIteratorBaseEENKUlvE1_clEvENKUlvE0_clEvEUlffE_EESt5arrayIPcLm2EELi4E23TrivialOffsetCalculatorILi1EjESE_NS0_6memory12LoadWithCastILi1EEENSF_13StoreWithCastILi1EEEEEviT_T0_T2_T3_T4_T5_)
        /*0134*/ 	.short	0x0210
        /*0136*/ 	.short	0x0034


	//----- nvinfo : EIATTR_SW_WAR
	.align		4
.L_2587:
        /*0138*/ 	.byte	0x04, 0x36
        /*013a*/ 	.short	(.L_2589 - .L_2588)
.L_2588:
        /*013c*/ 	.word	0x00000008
.L_2589:


//--------------------- .nv.info._ZN2at6native18elementwise_kernelILi128ELi2EZNS0_22gpu_kernel_impl_nocastINS0_13BUnaryFunctorIfffZZZNS0_15binary_internal21div_floor_kernel_cudaERNS_18TensorIteratorBaseEENKUlvE1_clEvENKUlvE0_clEvEUlffE_EEEEvS6_RKT_EUliE_EEviT1_ --------------------------
	.section	.nv.info._ZN2at6native18elementwise_kernelILi128ELi2EZNS0_22gpu_kernel_impl_nocastINS0_13BUnaryFunctorIfffZZZNS0_15binary_internal21div_floor_kernel_cudaERNS_18TensorIteratorBaseEENKUlvE1_clEvENKUlvE0_clEvEUlffE_EEEEvS6_RKT_EUliE_EEviT1_,"",@"SHT_CUDA_INFO"
	.sectionflags	@""
	.align	4


	//----- nvinfo : EIATTR_CUDA_API_VERSION
	.align		4
        /*0000*/ 	.byte	0x04, 0x37
        /*0002*/ 	.short	(.L_2591 - .L_2590)
.L_2590:
        /*0004*/ 	.word	0x00000082


	//----- nvinfo : EIATTR_KPARAM_INFO
	.align		4
.L_2591:
        /*0008*/ 	.byte	0x04, 0x17
        /*000a*/ 	.short	(.L_2593 - .L_2592)
.L_2592:
        /*000c*/ 	.word	0x00000000
        /*0010*/ 	.short	0x0001
        /*0012*/ 	.short	0x0008
        /*0014*/ 	.byte	0x00, 0xf0, 0x61, 0x08


	//----- nvinfo : EIATTR_KPARAM_INFO
	.align		4
.L_2593:
        /*0018*/ 	.byte	0x04, 0x17
        /*001a*/ 	.short	(.L_2595 - .L_2594)
.L_2594:
        /*001c*/ 	.word	0x00000000
        /*0020*/ 	.short	0x0000
        /*0022*/ 	.short	0x0000
        /*0024*/ 	.byte	0x00, 0xf0, 0x11, 0x00


	//----- nvinfo : EIATTR_SPARSE_MMA_MASK
	.align		4
.L_2595:
        /*0028*/ 	.byte	0x03, 0x50
        /*002a*/ 	.short	0x0000


	//----- nvinfo : EIATTR_MAXREG_COUNT
	.align		4
        /*002c*/ 	.byte	0x03, 0x1b
        /*002e*/ 	.short	0x0080


	//----- nvinfo : EIATTR_MERCURY_ISA_VERSION
	.align		4
        /*0030*/ 	.byte	0x03, 0x5f
        /*0032*/ 	.short	0x0101


	//----- nvinfo : EIATTR_EXIT_INSTR_OFFSETS
	.align		4
        /*0034*/ 	.byte	0x04, 0x1c
        /*0036*/ 	.short	(.L_2597 - .L_2596)


	//   ....[0]....
.L_2596:
        /*0038*/ 	.word	0x000019d0


	//   ....[1]....
        /*003c*/ 	.word	0x000032e0


	//----- nvinfo : EIATTR_MAX_THREADS
	.align		4
.L_2597:
        /*0040*/ 	.byte	0x04, 0x05
        /*0042*/ 	.short	(.L_2599 - .L_2598)
.L_2598:
        /*0044*/ 	.word	0x00000080
        /*0048*/ 	.word	0x00000001
        /*004c*/ 	.word	0x00000001


	//----- nvinfo : EIATTR_CRS_STACK_SIZE
	.align		4
.L_2599:
        /*0050*/ 	.byte	0x04, 0x1e
        /*0052*/ 	.short	(.L_2601 - .L_2600)
.L_2600:
        /*0054*/ 	.word	0x00000000


	//----- nvinfo : EIATTR_CBANK_PARAM_SIZE
	.align		4
.L_2601:
        /*0058*/ 	.byte	0x03, 0x19
        /*005a*/ 	.short	0x0220


	//----- nvinfo : EIATTR_PARAM_CBANK
	.align		4
        /*005c*/ 	.byte	0x04, 0x0a
        /*005e*/ 	.short	(.L_2603 - .L_2602)
	.align		4
.L_2602:
        /*0060*/ 	.word	index@(.nv.constant0._ZN2at6native18elementwise_kernelILi128ELi2EZNS0_22gpu_kernel_impl_nocastINS0_13BUnaryFunctorIfffZZZNS0_15binary_internal21div_floor_kernel_cudaERNS_18TensorIteratorBaseEENKUlvE1_clEvENKUlvE0_clEvEUlffE_EEEEvS6_RKT_EUliE_EEviT1_)
        /*0064*/ 	.short	0x0210
        /*0066*/ 	.short	0x0220


	//----- nvinfo : EIATTR_SW_WAR
	.align		4
.L_2603:
        /*0068*/ 	.byte	0x04, 0x36
        /*006a*/ 	.short	(.L_2605 - .L_2604)
.L_2604:
        /*006c*/ 	.word	0x00000008
.L_2605:


//--------------------- .nv.info._ZN2at6native27unrolled_elementwise_kernelINS0_13BUnaryFunctorIfffZZZNS0_15binary_internal21div_floor_kernel_cudaERNS_18TensorIteratorBaseEENKUlvE1_clEvENKUlvE0_clEvEUlffE_EESt5arrayIPcLm2EELi4E23TrivialOffsetCalculatorILi1EjESE_NS0_6memory15LoadWithoutCastENSF_16StoreWithoutCastEEEviT_T0_T2_T3_T4_T5_ --------------------------
	.section	.nv.info._ZN2at6native27unrolled_elementwise_kernelINS0_13BUnaryFunctorIfffZZZNS0_15binary_internal21div_floor_kernel_cudaERNS_18TensorIteratorBaseEENKUlvE1_clEvENKUlvE0_clEvEUlffE_EESt5arrayIPcLm2EELi4E23TrivialOffsetCalculatorILi1EjESE_NS0_6memory15LoadWithoutCastENSF_16StoreWithoutCastEEEviT_T0_T2_T3_T4_T5_,"",@"SHT_CUDA_INFO"
	.sectionflags	@""
	.align	4


	//----- nvinfo : EIATTR_CUDA_API_VERSION
	.align		4
        /*0000*/ 	.byte	0x04, 0x37
        /*0002*/ 	.short	(.L_2607 - .L_2606)
.L_2606:
        /*0004*/ 	.word	0x00000082


	//----- nvinfo : EIATTR_KPARAM_INFO
	.align		4
.L_2607:
        /*0008*/ 	.byte	0x04, 0x17
        /*000a*/ 	.short	(.L_2609 - .L_2608)
.L_2608:
        /*000c*/ 	.word	0x00000000
        /*0010*/ 	.short	0x0006
        /*0012*/ 	.short	0x0023
        /*0014*/ 	.byte	0x00, 0xf0, 0x05, 0x00


	//----- nvinfo : EIATTR_KPARAM_INFO
	.align		4
.L_2609:
        /*0018*/ 	.byte	0x04, 0x17
        /*001a*/ 	.short	(.L_2611 - .L_2610)
.L_2610:
        /*001c*/ 	.word	0x00000000
        /*0020*/ 	.short	0x0005
        /*0022*/ 	.short	0x0022
        /*0024*/ 	.byte	0x00, 0xf0, 0x05, 0x00


	//----- nvinfo : EIATTR_KPARAM_INFO
	.align		4
.L_2611:
        /*0028*/ 	.byte	0x04, 0x17
        /*002a*/ 	.short	(.L_2613 - .L_2612)
.L_2612:
        /*002c*/ 	.word	0x00000000
        /*0030*/ 	.short	0x0004
        /*0032*/ 	.short	0x0021
        /*0034*/ 	.byte	0x00, 0xf0, 0x05, 0x00


	//----- nvinfo : EIATTR_KPARAM_INFO
	.align		4
.L_2613:
        /*0038*/ 	.byte	0x04, 0x17
        /*003a*/ 	.short	(.L_2615 - .L_2614)
.L_2614:
        /*003c*/ 	.word	0x00000000
        /*0040*/ 	.short	0x0003
        /*0042*/ 	.short	0x0020
        /*0044*/ 	.byte	0x00, 0xf0, 0x05, 0x00


	//----- nvinfo : EIATTR_KPARAM_INFO
	.align		4
.L_2615:
        /*0048*/ 	.byte	0x04, 0x17
        /*004a*/ 	.short	(.L_2617 - .L_2616)
.L_2616:
        /*004c*/ 	.word	0x00000000
        /*0050*/ 	.short	0x0002
        /*0052*/ 	.short	0x0010
        /*0054*/ 	.byte	0x00, 0xf0, 0x41, 0x00


	//----- nvinfo : EIATTR_KPARAM_INFO
	.align		4
.L_2617:
        /*0058*/ 	.byte	0x04, 0x17
        /*005a*/ 	.short	(.L_2619 - .L_2618)
.L_2618:
        /*005c*/ 	.word	0x00000000
        /*0060*/ 	.short	0x0001
        /*0062*/ 	.short	0x0004
        /*0064*/ 	.byte	0x00, 0xf0, 0x21, 0x00


	//----- nvinfo : EIATTR_KPARAM_INFO
	.align		4
.L_2619:
        /*0068*/ 	.byte	0x04, 0x17
        /*006a*/ 	.short	(.L_2621 - .L_2620)
.L_2620:
        /*006c*/ 	.word	0x00000000
        /*0070*/ 	.short	0x0000
        /*0072*/ 	.short	0x0000
        /*0074*/ 	.byte	0x00, 0xf0, 0x11, 0x00


	//----- nvinfo : EIATTR_SPARSE_MMA_MASK
	.align		4
.L_2621:
        /*0078*/ 	.byte	0x03, 0x50
        /*007a*/ 	.short	0x0000


	//----- nvinfo : EIATTR_MAXREG_COUNT
	.align		4
        /*007c*/ 	.byte	0x03, 0x1b
        /*007e*/ 	.short	0x00ff


	//----- nvinfo : EIATTR_MERCURY_ISA_VERSION
	.align		4
        /*0080*/ 	.byte	0x03, 0x5f
        /*0082*/ 	.short	0x0101


	//----- nvinfo : EIATTR_EXIT_INSTR_OFFSETS
	.align		4
        /*0084*/ 	.byte	0x04, 0x1c
        /*0086*/ 	.short	(.L_2623 - .L_2622)


	//   ....[0]....
.L_2622:
        /*0088*/ 	.word	0x00001ab0


	//   ....[1]....
        /*008c*/ 	.word	0x00001b00


	//----- nvinfo : EIATTR_MAX_THREADS
	.align		4
.L_2623:
        /*0090*/ 	.byte	0x04, 0x05
        /*0092*/ 	.short	(.L_2625 - .L_2624)
.L_2624:
        /*0094*/ 	.word	0x00000080
        /*0098*/ 	.word	0x00000001
        /*009c*/ 	.word	0x00000001


	//----- nvinfo : EIATTR_CRS_STACK_SIZE
	.align		4
.L_2625:
        /*00a0*/ 	.byte	0x04, 0x1e
        /*00a2*/ 	.short	(.L_2627 - .L_2626)
.L_2626:
        /*00a4*/ 	.word	0x00000000


	//----- nvinfo : EIATTR_CBANK_PARAM_SIZE
	.align		4
.L_2627:
        /*00a8*/ 	.byte	0x03, 0x19
        /*00aa*/ 	.short	0x0024


	//----- nvinfo : EIATTR_PARAM_CBANK
	.align		4
        /*00ac*/ 	.byte	0x04, 0x0a
        /*00ae*/ 	.short	(.L_2629 - .L_2628)
	.align		4
.L_2628:
        /*00b0*/ 	.word	index@(.nv.constant0._ZN2at6native27unrolled_elementwise_kernelINS0_13BUnaryFunctorIfffZZZNS0_15binary_internal21div_floor_kernel_cudaERNS_18TensorIteratorBaseEENKUlvE1_clEvENKUlvE0_clEvEUlffE_EESt5arrayIPcLm2EELi4E23TrivialOffsetCalculatorILi1EjESE_NS0_6memory15LoadWithoutCastENSF_16StoreWithoutCastEEEviT_T0_T2_T3_T4_T5_)
        /*00b4*/ 	.short	0x0210
        /*00b6*/ 	.short	0x0024


	//----- nvinfo : EIATTR_SW_WAR
	.align		4
.L_2629:
        /*00b8*/ 	.byte	0x04, 0x36
        /*00ba*/ 	.short	(.L_2631 - .L_2630)
.L_2630:
        /*00bc*/ 	.word	0x00000008
.L_2631:


//--------------------- .nv.info._ZN2at6native29vectorized_elementwise_kernelILi2ENS0_13BUnaryFunctorIfffZZZNS0_15binary_internal21div_floor_kernel_cudaERNS_18TensorIteratorBaseEENKUlvE1_clEvENKUlvE0_clEvEUlffE_EESt5arrayIPcLm2EEEEviT0_T1_ --------------------------
	.section	.nv.info._ZN2at6native29vectorized_elementwise_kernelILi2ENS0_13BUnaryFunctorIfffZZZNS0_15binary_internal21div_floor_kernel_cudaERNS_18TensorIteratorBaseEENKUlvE1_clEvENKUlvE0_clEvEUlffE_EESt5arrayIPcLm2EEEEviT0_T1_,"",@"SHT_CUDA_INFO"
	.sectionflags	@""
	.align	4


	//----- nvinfo : EIATTR_CUDA_API_VERSION
	.align		4
        /*0000*/ 	.byte	0x04, 0x37
        /*0002*/ 	.short	(.L_2633 - .L_2632)
.L_2632:
        /*0004*/ 	.word	0x00000082


	//----- nvinfo : EIATTR_KPARAM_INFO
	.align		4
.L_2633:
        /*0008*/ 	.byte	0x04, 0x17
        /*000a*/ 	.short	(.L_2635 - .L_2634)
.L_2634:
        /*000c*/ 	.word	0x00000000
        /*0010*/ 	.short	0x0002
        /*0012*/ 	.short	0x0010
        /*0014*/ 	.byte	0x00, 0xf0, 0x41, 0x00


	//----- nvinfo : EIATTR_KPARAM_INFO
	.align		4
.L_2635:
        /*0018*/ 	.byte	0x04, 0x17
        /*001a*/ 	.short	(.L_2637 - .L_2636)
.L_2636:
        /*001c*/ 	.word	0x00000000
        /*0020*/ 	.short	0x0001
        /*0022*/ 	.short	0x0004
        /*0024*/ 	.byte	0x00, 0xf0, 0x21, 0x00


	//----- nvinfo : EIATTR_KPARAM_INFO
	.align		4
.L_2637:
        /*0028*/ 	.byte	0x04, 0x17
        /*002a*/ 	.short	(.L_2639 - .L_2638)
.L_2638:
        /*002c*/ 	.word	0x00000000
        /*0030*/ 	.short	0x0000
        /*0032*/ 	.short	0x0000
        /*0034*/ 	.byte	0x00, 0xf0, 0x11, 0x00


	//----- nvinfo : EIATTR_SPARSE_MMA_MASK
	.align		4
.L_2639:
        /*0038*/ 	.byte	0x03, 0x50
        /*003a*/ 	.short	0x0000


	//----- nvinfo : EIATTR_MAXREG_COUNT
	.align		4
        /*003c*/ 	.byte	0x03, 0x1b
        /*003e*/ 	.short	0x00ff


	//----- nvinfo : EIATTR_MERCURY_ISA_VERSION
	.align		4
        /*0040*/ 	.byte	0x03, 0x5f
        /*0042*/ 	.short	0x0101


	//----- nvinfo : EIATTR_EXIT_INSTR_OFFSETS
	.align		4
        /*0044*/ 	.byte	0x04, 0x1c
        /*0046*/ 	.short	(.L_2641 - .L_2640)


	//   ....[0]....
.L_2640:
        /*0048*/ 	.word	0x00002af0


	//   ....[1]....
        /*004c*/ 	.word	0x00006040


	//   ....[2]....
        /*0050*/ 	.word	0x00006090


	//----- nvinfo : EIATTR_MAX_THREADS
	.align		4
.L_2641:
        /*0054*/ 	.byte	0x04, 0x05
        /*0056*/ 	.short	(.L_2643 - .L_2642)
.L_2642:
        /*0058*/ 	.word	0x00000080
        /*005c*/ 	.word	0x00000001
        /*0060*/ 	.word	0x00000001


	//----- nvinfo : EIATTR_CRS_STACK_SIZE
	.align		4
.L_2643:
        /*0064*/ 	.byte	0x04, 0x1e
        /*0066*/ 	.short	(.L_2645 - .L_2644)
.L_2644:
        /*0068*/ 	.word	0x00000000


	//----- nvinfo : EIATTR_CBANK_PARAM_SIZE
	.align		4
.L_2645:
        /*006c*/ 	.byte	0x03, 0x19
        /*006e*/ 	.short	0x0020


	//----- nvinfo : EIATTR_PARAM_CBANK
	.align		4
        /*0070*/ 	.byte	0x04, 0x0a
        /*0072*/ 	.short	(.L_2647 - .L_2646)
	.align		4
.L_2646:
        /*0074*/ 	.word	index@(.nv.constant0._ZN2at6native29vectorized_elementwise_kernelILi2ENS0_13BUnaryFunctorIfffZZZNS0_15binary_internal21div_floor_kernel_cudaERNS_18TensorIteratorBaseEENKUlvE1_clEvENKUlvE0_clEvEUlffE_EESt5arrayIPcLm2EEEEviT0_T1_)
        /*0078*/ 	.short	0x0210
        /*007a*/ 	.short	0x0020


	//----- nvinfo : EIATTR_SW_WAR
	.align		4
.L_2647:
        /*007c*/ 	.byte	0x04, 0x36
        /*007e*/ 	.short	(.L_2649 - .L_2648)
.L_2648:
        /*0080*/ 	.word	0x00000008
.L_2649:


//--------------------- .nv.info._ZN2at6native29vectorized_elementwise_kernelILi4ENS0_13BUnaryFunctorIfffZZZNS0_15binary_internal21div_floor_kernel_cudaERNS_18TensorIteratorBaseEENKUlvE1_clEvENKUlvE0_clEvEUlffE_EESt5arrayIPcLm2EEEEviT0_T1_ --------------------------
	.section	.nv.info._ZN2at6native29vectorized_elementwise_kernelILi4ENS0_13BUnaryFunctorIfffZZZNS0_15binary_internal21div_floor_kernel_cudaERNS_18TensorIteratorBaseEENKUlvE1_clEvENKUlvE0_clEvEUlffE_EESt5arrayIPcLm2EEEEviT0_T1_,"",@"SHT_CUDA_INFO"
	.sectionflags	@""
	.align	4


	//----- nvinfo : EIATTR_CUDA_API_VERSION
	.align		4
        /*0000*/ 	.byte	0x04, 0x37
        /*0002*/ 	.short	(.L_2651 - .L_2650)
.L_2650:
        /*0004*/ 	.word	0x00000082


	//----- nvinfo : EIATTR_KPARAM_INFO
	.align		4
.L_2651:
        /*0008*/ 	.byte	0x04, 0x17
        /*000a*/ 	.short	(.L_2653 - .L_2652)
.L_2652:
        /*000c*/ 	.word	0x00000000
        /*0010*/ 	.short	0x0002
        /*0012*/ 	.short	0x0010
        /*0014*/ 	.byte	0x00, 0xf0, 0x41, 0x00


	//----- nvinfo : EIATTR_KPARAM_INFO
	.align		4
.L_2653:
        /*0018*/ 	.byte	0x04, 0x17
        /*001a*/ 	.short	(.L_2655 - .L_2654)
.L_2654:
        /*001c*/ 	.word	0x00000000
        /*0020*/ 	.short	0x0001
        /*0022*/ 	.short	0x0004
        /*0024*/ 	.byte	0x00, 0xf0, 0x21, 0x00


	//----- nvinfo : EIATTR_KPARAM_INFO
	.align		4
.L_2655:
        /*0028*/ 	.byte	0x04, 0x17
        /*002a*/ 	.short	(.L_2657 - .L_2656)
.L_2656:
        /*002c*/ 	.word	0x00000000
        /*0030*/ 	.short	0x0000
        /*0032*/ 	.short	0x0000
        /*0034*/ 	.byte	0x00, 0xf0, 0x11, 0x00


	//----- nvinfo : EIATTR_SPARSE_MMA_MASK
	.align		4
.L_2657:
        /*0038*/ 	.byte	0x03, 0x50
        /*003a*/ 	.short	0x0000


	//----- nvinfo : EIATTR_MAXREG_COUNT
	.align		4
        /*003c*/ 	.byte	0x03, 0x1b
        /*003e*/ 	.short	0x00ff


	//----- nvinfo : EIATTR_MERCURY_ISA_VERSION
	.align		4
        /*0040*/ 	.byte	0x03, 0x5f
        /*0042*/ 	.short	0x0101


	//----- nvinfo : EIATTR_EXIT_INSTR_OFFSETS
	.align		4
        /*0044*/ 	.byte	0x04, 0x1c
        /*0046*/ 	.short	(.L_2659 - .L_2658)


	//   ....[0]....
.L_2658:
        /*0048*/ 	.word	0x00002ab0


	//   ....[1]....
        /*004c*/ 	.word	0x00006000


	//   ....[2]....
        /*0050*/ 	.word	0x00006050


	//----- nvinfo : EIATTR_MAX_THREADS
	.align		4
.L_2659:
        /*0054*/ 	.byte	0x04, 0x05
        /*0056*/ 	.short	(.L_2661 - .L_2660)
.L_2660:
        /*0058*/ 	.word	0x00000080
        /*005c*/ 	.word	0x00000001
        /*0060*/ 	.word	0x00000001


	//----- nvinfo : EIATTR_CRS_STACK_SIZE
	.align		4
.L_2661:
        /*0064*/ 	.byte	0x04, 0x1e
        /*0066*/ 	.short	(.L_2663 - .L_2662)
.L_2662:
        /*0068*/ 	.word	0x00000000


	//----- nvinfo : EIATTR_CBANK_PARAM_SIZE
	.align		4
.L_2663:
        /*006c*/ 	.byte	0x03, 0x19
        /*006e*/ 	.short	0x0020


	//----- nvinfo : EIATTR_PARAM_CBANK
	.align		4
        /*0070*/ 	.byte	0x04, 0x0a
        /*0072*/ 	.short	(.L_2665 - .L_2664)
	.align		4
.L_2664:
        /*0074*/ 	.word	index@(.nv.constant0._ZN2at6native29vectorized_elementwise_kernelILi4ENS0_13BUnaryFunctorIfffZZZNS0_15binary_internal21div_floor_kernel_cudaERNS_18TensorIteratorBaseEENKUlvE1_clEvENKUlvE0_clEvEUlffE_EESt5arrayIPcLm2EEEEviT0_T1_)
        /*0078*/ 	.short	0x0210
        /*007a*/ 	.short	0x0020


	//----- nvinfo : EIATTR_SW_WAR
	.align		4
.L_2665:
        /*007c*/ 	.byte	0x04, 0x36
        /*007e*/ 	.short	(.L_2667 - .L_2666)
.L_2666:
        /*0080*/ 	.word	0x00000008
.L_2667:


//--------------------- .nv.info._ZN2at6native29vectorized_elementwise_kernelILi8ENS0_13BUnaryFunctorIfffZZZNS0_15binary_internal21div_floor_kernel_cudaERNS_18TensorIteratorBaseEENKUlvE1_clEvENKUlvE0_clEvEUlffE_EESt5arrayIPcLm2EEEEviT0_T1_ --------------------------
	.section	.nv.info._ZN2at6native29vectorized_elementwise_kernelILi8ENS0_13BUnaryFunctorIfffZZZNS0_15binary_internal21div_floor_kernel_cudaERNS_18TensorIteratorBaseEENKUlvE1_clEvENKUlvE0_clEvEUlffE_EESt5arrayIPcLm2EEEEviT0_T1_,"",@"SHT_CUDA_INFO"
	.sectionflags	@""
	.align	4


	//----- nvinfo : EIATTR_CUDA_API_VERSION
	.align		4
        /*0000*/ 	.byte	0x04, 0x37
        /*0002*/ 	.short	(.L_2669 - .L_2668)
.L_2668:
        /*0004*/ 	.word	0x00000082


	//----- nvinfo : EIATTR_KPARAM_INFO
	.align		4
.L_2669:
        /*0008*/ 	.byte	0x04, 0x17
        /*000a*/ 	.short	(.L_2671 - .L_2670)
.L_2670:
        /*000c*/ 	.word	0x00000000
        /*0010*/ 	.short	0x0002
        /*0012*/ 	.short	0x0010
        /*0014*/ 	.byte	0x00, 0xf0, 0x41, 0x00


	//----- nvinfo : EIATTR_KPARAM_INFO
	.align		4
.L_2671:
        /*0018*/ 	.byte	0x04, 0x17
        /*001a*/ 	.short	(.L_2673 - .L_2672)
.L_2672:
        /*001c*/ 	.word	0x00000000
        /*0020*/ 	.short	0x0001
        /*0022*/ 	.short	0x0004
        /*0024*/ 	.byte	0x00, 0xf0, 0x21, 0x00


	//----- nvinfo : EIATTR_KPARAM_INFO
	.align		4
.L_2673:
        /*0028*/ 	.byte	0x04, 0x17
        /*002a*/ 	.short	(.L_2675 - .L_2674)
.L_2674:
        /*002c*/ 	.word	0x00000000
        /*0030*/ 	.short	0x0000
        /*0032*/ 	.short	0x0000
        /*0034*/ 	.byte	0x00, 0xf0, 0x11, 0x00


	//----- nvinfo : EIATTR_SPARSE_MMA_MASK
	.align		4
.L_2675:
        /*0038*/ 	.byte	0x03, 0x50
        /*003a*/ 	.short	0x0000


	//----- nvinfo : EIATTR_MAXREG_COUNT
	.align		4
        /*003c*/ 	.byte	0x03, 0x1b
        /*003e*/ 	.short	0x00ff


	//----- nvinfo : EIATTR_MERCURY_ISA_VERSION
	.align		4
        /*0040*/ 	.byte	0x03, 0x5f
        /*0042*/ 	.short	0x0101


	//----- nvinfo : EIATTR_EXIT_INSTR_OFFSETS
	.align		4
        /*0044*/ 	.byte	0x04, 0x1c
        /*0046*/ 	.short	(.L_2677 - .L_2676)


	//   ....[0]....
.L_2676:
        /*0048*/ 	.word	0x00002ab0


	//   ....[1]....
        /*004c*/ 	.word	0x00006000


	//   ....[2]....
        /*0050*/ 	.word	0x00006050


	//----- nvinfo : EIATTR_MAX_THREADS
	.align		4
.L_2677:
        /*0054*/ 	.byte	0x04, 0x05
        /*0056*/ 	.short	(.L_2679 - .L_2678)
.L_2678:
        /*0058*/ 	.word	0x00000080
        /*005c*/ 	.word	0x00000001
        /*0060*/ 	.word	0x00000001


	//----- nvinfo : EIATTR_CRS_STACK_SIZE
	.align		4
.L_2679:
        /*0064*/ 	.byte	0x04, 0x1e
        /*0066*/ 	.short	(.L_2681 - .L_2680)
.L_2680:
        /*0068*/ 	.word	0x00000000


	//----- nvinfo : EIATTR_CBANK_PARAM_SIZE
	.align		4
.L_2681:
        /*006c*/ 	.byte	0x03, 0x19
        /*006e*/ 	.short	0x0020


	//----- nvinfo : EIATTR_PARAM_CBANK
	.align		4
        /*0070*/ 	.byte	0x04, 0x0a
        /*0072*/ 	.short	(.L_2683 - .L_2682)
	.align		4
.L_2682:
        /*0074*/ 	.word	index@(.nv.constant0._ZN2at6native29vectorized_elementwise_kernelILi8ENS0_13BUnaryFunctorIfffZZZNS0_15binary_internal21div_floor_kernel_cudaERNS_18TensorIteratorBaseEENKUlvE1_clEvENKUlvE0_clEvEUlffE_EESt5arrayIPcLm2EEEEviT0_T1_)
        /*0078*/ 	.short	0x0210
        /*007a*/ 	.short	0x0020


	//----- nvinfo : EIATTR_SW_WAR
	.align		4
.L_2683:
        /*007c*/ 	.byte	0x04, 0x36
        /*007e*/ 	.short	(.L_2685 - .L_2684)
.L_2684:
        /*0080*/ 	.word	0x00000008
.L_2685:


//--------------------- .nv.info._ZN2at6native18elementwise_kernelILi128ELi4EZNS0_15gpu_kernel_implINS0_13AUnaryFunctorIfffZZZNS0_15binary_internal21div_floor_kernel_cudaERNS_18TensorIteratorBaseEENKUlvE1_clEvENKUlvE0_clEvEUlffE_EEEEvS6_RKT_EUliE_EEviT1_ --------------------------
	.section	.nv.info._ZN2at6native18elementwise_kernelILi128ELi4EZNS0_15gpu_kernel_implINS0_13AUnaryFunctorIfffZZZNS0_15binary_internal21div_floor_kernel_cudaERNS_18TensorIteratorBaseEENKUlvE1_clEvENKUlvE0_clEvEUlffE_EEEEvS6_RKT_EUliE_EEviT1_,"",@"SHT_CUDA_INFO"
	.sectionflags	@""
	.align	4


	//----- nvinfo : EIATTR_CUDA_API_VERSION
	.align		4
        /*0000*/ 	.byte	0x04, 0x37
        /*0002*/ 	.short	(.L_2687 - .L_2686)
.L_2686:
        /*0004*/ 	.word	0x00000082


	//----- nvinfo : EIATTR_KPARAM_INFO
	.align		4
.L_2687:
        /*0008*/ 	.byte	0x04, 0x17
        /*000a*/ 	.short	(.L_2689 - .L_2688)
.L_2688:
        /*000c*/ 	.word	0x00000000
        /*0010*/ 	.short	0x0001
        /*0012*/ 	.short	0x0008
        /*0014*/ 	.byte	0x00, 0xf0, 0x81, 0x08


	//----- nvinfo : EIATTR_KPARAM_INFO
	.align		4
.L_2689:
        /*0018*/ 	.byte	0x04, 0x17
        /*001a*/ 	.short	(.L_2691 - .L_2690)
.L_2690:
        /*001c*/ 	.word	0x00000000
        /*0020*/ 	.short	0x0000
        /*0022*/ 	.short	0x0000
        /*0024*/ 	.byte	0x00, 0xf0, 0x11, 0x00


	//----- nvinfo : EIATTR_SPARSE_MMA_MASK
	.align		4
.L_2691:
        /*0028*/ 	.byte	0x03, 0x50
        /*002a*/ 	.short	0x0000


	//----- nvinfo : EIATTR_MAXREG_COUNT
	.align		4
        /*002c*/ 	.byte	0x03, 0x1b
        /*002e*/ 	.short	0x0080


	//----- nvinfo : EIATTR_EXTERNS
	.align		4
        /*0030*/ 	.byte	0x04, 0x0f
        /*0032*/ 	.short	(.L_2693 - .L_2692)


	//   ....[0]....
	.align		4
.L_2692:
        /*0034*/ 	.word	index@(__assertfail)


	//----- nvinfo : EIATTR_MERCURY_ISA_VERSION
	.align		4
.L_2693:
        /*0038*/ 	.byte	0x03, 0x5f
        /*003a*/ 	.short	0x0101


	//----- nvinfo : EIATTR_SYSCALL_OFFSETS
	.align		4
        /*003c*/ 	.byte	0x04, 0x46
        /*003e*/ 	.short	(.L_2695 - .L_2694)


	//   ....[0]....
.L_2694:
        /*0040*/ 	.word	0x00002150


	//   ....[1]....
        /*0044*/ 	.word	0x00003560


	//   ....[2]....
        /*0048*/ 	.word	0x000056f0


	//   ....[3]....
        /*004c*/ 	.word	0x00006b00


	//   ....[4]....
        /*0050*/ 	.word	0x00008c80


	//   ....[5]....
        /*0054*/ 	.word	0x0000a090


	//   ....[6]....
        /*0058*/ 	.word	0x0000c200


	//   ....[7]....
        /*005c*/ 	.word	0x0000d610


	//----- nvinfo : EIATTR_EXIT_INSTR_OFFSETS
	.align		4
.L_2695:
        /*0060*/ 	.byte	0x04, 0x1c
        /*0062*/ 	.short	(.L_2697 - .L_2696)


	//   ....[0]....
.L_2696:
        /*0064*/ 	.word	0x0000a140


	//   ....[1]....
        /*0068*/ 	.word	0x0000c930


	//   ....[2]....
        /*006c*/ 	.word	0x0000c970


	//   ....[3]....
        /*0070*/ 	.word	0x0000ca00


	//   ....[4]....
        /*0074*/ 	.word	0x0000ca30


	//   ....[5]....
        /*0078*/ 	.word	0x0000ca60


	//   ....[6]....
        /*007c*/ 	.word	0x0000cae0


	//   ....[7]....
        /*0080*/ 	.word	0x0000cb10


	//   ....[8]....
        /*0084*/ 	.word	0x0000cba0


	//   ....[9]....
        /*0088*/ 	.word	0x0000cbe0


	//   ....[10]....
        /*008c*/ 	.word	0x0000cc20


	//   ....[11]....
        /*0090*/ 	.word	0x0000cce0


	//   ....[12]....
        /*0094*/ 	.word	0x0000cd30


	//   ....[13]....
        /*0098*/ 	.word	0x0000ceb0


	//   ....[14]....
        /*009c*/ 	.word	0x0000d000


	//   ....[15]....
        /*00a0*/ 	.word	0x0000d030


	//   ....[16]....
        /*00a4*/ 	.word	0x0000d0e0


	//   ....[17]....
        /*00a8*/ 	.word	0x0000d250


	//   ....[18]....
        /*00ac*/ 	.word	0x0000d3c0


	//   ....[19]....
        /*00b0*/ 	.word	0x0000d510


	//   ....[20]....
        /*00b4*/ 	.word	0x0000d620


	//   ....[21]....
        /*00b8*/ 	.word	0x0000d650


	//   ....[22]....
        /*00bc*/ 	.word	0x0000d680


	//----- nvinfo : EIATTR_MAX_THREADS
	.align		4
.L_2697:
        /*00c0*/ 	.byte	0x04, 0x05
        /*00c2*/ 	.short	(.L_2699 - .L_2698)
.L_2698:
        /*00c4*/ 	.word	0x00000080
        /*00c8*/ 	.word	0x00000001
        /*00cc*/ 	.word	0x00000001


	//----- nvinfo : EIATTR_CRS_STACK_SIZE
	.align		4
.L_2699:
        /*00d0*/ 	.byte	0x04, 0x1e
        /*00d2*/ 	.short	(.L_2701 - .L_2700)
.L_2700:
        /*00d4*/ 	.word	0x00000000


	//----- nvinfo : EIATTR_CBANK_PARAM_SIZE
	.align		4
.L_2701:
        /*00d8*/ 	.byte	0x03, 0x19
        /*00da*/ 	.short	0x0228


	//----- nvinfo : EIATTR_PARAM_CBANK
	.align		4
        /*00dc*/ 	.byte	0x04, 0x0a
        /*00de*/ 	.short	(.L_2703 - .L_2702)
	.align		4
.L_2702:
        /*00e0*/ 	.word	index@(.nv.constant0._ZN2at6native18elementwise_kernelILi128ELi4EZNS0_15gpu_kernel_implINS0_13AUnaryFunctorIfffZZZNS0_15binary_internal21div_floor_kernel_cudaERNS_18TensorIteratorBaseEENKUlvE1_clEvENKUlvE0_clEvEUlffE_EEEEvS6_RKT_EUliE_EEviT1_)
        /*00e4*/ 	.short	0x0210
        /*00e6*/ 	.short	0x0228


	//----- nvinfo : EIATTR_SW_WAR
	.align		4
.L_2703:
        /*00e8*/ 	.byte	0x04, 0x36
        /*00ea*/ 	.short	(.L_2705 - .L_2704)
.L_2704:
        /*00ec*/ 	.word	0x00000008
.L_2705:


//--------------------- .nv.info._ZN2at6native27unrolled_elementwise_kernelINS0_13AUnaryFunctorIfffZZZNS0_15binary_internal21div_floor_kernel_cudaERNS_18TensorIteratorBaseEENKUlvE1_clEvENKUlvE0_clEvEUlffE_EESt5arrayIPcLm2EELi4E23TrivialOffsetCalculatorILi1EjESE_NS0_6memory12LoadWithCastILi1EEENSF_13StoreWithCastILi1EEEEEviT_T0_T2_T3_T4_T5_ --------------------------
	.section	.nv.info._ZN2at6native27unrolled_elementwise_kernelINS0_13AUnaryFunctorIfffZZZNS0_15binary_internal21div_floor_kernel_cudaERNS_18TensorIteratorBaseEENKUlvE1_clEvENKUlvE0_clEvEUlffE_EESt5arrayIPcLm2EELi4E23TrivialOffsetCalculatorILi1EjESE_NS0_6memory12LoadWithCastILi1EEENSF_13StoreWithCastILi1EEEEEviT_T0_T2_T3_T4_T5_,"",@"SHT_CUDA_INFO"
	.sectionflags	@""
	.align	4


	//----- nvinfo : EIATTR_CUDA_API_VERSION
	.align		4
        /*0000*/ 	.byte	0x04, 0x37
        /*0002*/ 	.short	(.L_2707 - .L_2706)
.L_2706:
        /*0004*/ 	.word	0x00000082


	//----- nvinfo : EIATTR_KPARAM_INFO
	.align		4
.L_2707:
        /*0008*/ 	.byte	0x04, 0x17
        /*000a*/ 	.short	(.L_2709 - .L_2708)
.L_2708:
        /*000c*/ 	.word	0x00000000
        /*0010*/ 	.short	0x0006
        /*0012*/ 	.short	0x002c
        /*0014*/ 	.byte	0x00, 0xf0, 0x21, 0x00


	//----- nvinfo : EIATTR_KPARAM_INFO
	.align		4
.L_2709:
        /*0018*/ 	.byte	0x04, 0x17
        /*001a*/ 	.short	(.L_2711 - .L_2710)
.L_2710:
        /*001c*/ 	.word	0x00000000
        /*0020*/ 	.short	0x0005
        /*0022*/ 	.short	0x0024
        /*0024*/ 	.byte	0x00, 0xf0, 0x21, 0x00


	//----- nvinfo : EIATTR_KPARAM_INFO
	.align		4
.L_2711:
        /*0028*/ 	.byte	0x04, 0x17
        /*002a*/ 	.short	(.L_2713 - .L_2712)
.L_2712:
        /*002c*/ 	.word	0x00000000
        /*0030*/ 	.short	0x0004
        /*0032*/ 	.short	0x0021
        /*0034*/ 	.byte	0x00, 0xf0, 0x05, 0x00


	//----- nvinfo : EIATTR_KPARAM_INFO
	.align		4
.L_2713:
        /*0038*/ 	.byte	0x04, 0x17
        /*003a*/ 	.short	(.L_2715 - .L_2714)
.L_2714:
        /*003c*/ 	.word	0x00000000
        /*0040*/ 	.short	0x0003
        /*0042*/ 	.short	0x0020
        /*0044*/ 	.byte	0x00, 0xf0, 0x05, 0x00


	//----- nvinfo : EIATTR_KPARAM_INFO
	.align		4
.L_2715:
        /*0048*/ 	.byte	0x04, 0x17
        /*004a*/ 	.short	(.L_2717 - .L_2716)
.L_2716:
        /*004c*/ 	.word	0x00000000
        /*0050*/ 	.short	0x0002
        /*0052*/ 	.short	0x0010
        /*0054*/ 	.byte	0x00, 0xf0, 0x41, 0x00


	//----- nvinfo : EIATTR_KPARAM_INFO
	.align		4
.L_2717:
        /*0058*/ 	.byte	0x04, 0x17
        /*005a*/ 	.short	(.L_2719 - .L_2718)
.L_2718:
        /*005c*/ 	.word	0x00000000
        /*0060*/ 	.short	0x0001
        /*0062*/ 	.short	0x0004
        /*0064*/ 	.byte	0x00, 0xf0, 0x21, 0x00


	//----- nvinfo : EIATTR_KPARAM_INFO
	.align		4
.L_2719:
        /*0068*/ 	.byte	0x04, 0x17
        /*006a*/ 	.short	(.L_2721 - .L_2720)
.L_2720:
        /*006c*/ 	.word	0x00000000
        /*0070*/ 	.short	0x0000
        /*0072*/ 	.short	0x0000
        /*0074*/ 	.byte	0x00, 0xf0, 0x11, 0x00


	//----- nvinfo : EIATTR_SPARSE_MMA_MASK
	.align		4
.L_2721:
        /*0078*/ 	.byte	0x03, 0x50
        /*007a*/ 	.short	0x0000


	//----- nvinfo : EIATTR_MAXREG_COUNT
	.align		4
        /*007c*/ 	.byte	0x03, 0x1b
        /*007e*/ 	.short	0x00ff


	//----- nvinfo : EIATTR_EXTERNS
	.align		4
        /*0080*/ 	.byte	0x04, 0x0f
        /*0082*/ 	.short	(.L_2723 - .L_2722)


	//   ....[0]....
	.align		4
.L_2722:
        /*0084*/ 	.word	index@(__assertfail)


	//----- nvinfo : EIATTR_MERCURY_ISA_VERSION
	.align		4
.L_2723:
        /*0088*/ 	.byte	0x03, 0x5f
        /*008a*/ 	.short	0x0101


	//----- nvinfo : EIATTR_SYSCALL_OFFSETS
	.align		4
        /*008c*/ 	.byte	0x04, 0x46
        /*008e*/ 	.short	(.L_2725 - .L_2724)


	//   ....[0]....
.L_2724:
        /*0090*/ 	.word	0x00000e80


	//   ....[1]....
        /*0094*/ 	.word	0x00001d30


	//   ....[2]....
        /*0098*/ 	.word	0x00002bf0


	//   ....[3]....
        /*009c*/ 	.word	0x00003a50


	//   ....[4]....
        /*00a0*/ 	.word	0x00006210


	//   ....[5]....
        /*00a4*/ 	.word	0x00007110


	//   ....[6]....
        /*00a8*/ 	.word	0x00007fd0


	//   ....[7]....
        /*00ac*/ 	.word	0x00008e90


	//----- nvinfo : EIATTR_EXIT_INSTR_OFFSETS
	.align		4
.L_2725:
        /*00b0*/ 	.byte	0x04, 0x1c
        /*00b2*/ 	.short	(.L_2727 - .L_2726)


	//   ....[0]....
.L_2726:
        /*00b4*/ 	.word	0x00008070


	//   ....[1]....
        /*00b8*/ 	.word	0x000081b0


	//   ....[2]....
        /*00bc*/ 	.word	0x000081f0


	//   ....[3]....
        /*00c0*/ 	.word	0x00008280


	//   ....[4]....
        /*00c4*/ 	.word	0x000082b0


	//   ....[5]....
        /*00c8*/ 	.word	0x000082e0


	//   ....[6]....
        /*00cc*/ 	.word	0x00008360


	//   ....[7]....
        /*00d0*/ 	.word	0x00008390


	//   ....[8]....
        /*00d4*/ 	.word	0x00008420


	//   ....[9]....
        /*00d8*/ 	.word	0x00008460


	//   ....[10]....
        /*00dc*/ 	.word	0x000084a0


	//   ....[11]....
        /*00e0*/ 	.word	0x00008560


	//   ....[12]....
        /*00e4*/ 	.word	0x000085b0


	//   ....[13]....
        /*00e8*/ 	.word	0x00008730


	//   ....[14]....
        /*00ec*/ 	.word	0x00008880


	//   ....[15]....
        /*00f0*/ 	.word	0x000088b0


	//   ....[16]....
        /*00f4*/ 	.word	0x00008960


	//   ....[17]....
        /*00f8*/ 	.word	0x00008ad0


	//   ....[18]....
        /*00fc*/ 	.word	0x00008c40


	//   ....[19]....
        /*0100*/ 	.word	0x00008d90


	//   ....[20]....
        /*0104*/ 	.word	0x00008ea0


	//   ....[21]....
        /*0108*/ 	.word	0x00008ed0


	//   ....[22]....
        /*010c*/ 	.word	0x00008f00


	//----- nvinfo : EIATTR_MAX_THREADS
	.align		4
.L_2727:
        /*0110*/ 	.byte	0x04, 0x05
        /*0112*/ 	.short	(.L_2729 - .L_2728)
.L_2728:
        /*0114*/ 	.word	0x00000080
        /*0118*/ 	.word	0x00000001
        /*011c*/ 	.word	0x00000001


	//----- nvinfo : EIATTR_CRS_STACK_SIZE
	.align		4
.L_2729:
        /*0120*/ 	.byte	0x04, 0x1e
        /*0122*/ 	.short	(.L_2731 - .L_2730)
.L_2730:
        /*0124*/ 	.word	0x00000000


	//----- nvinfo : EIATTR_CBANK_PARAM_SIZE
	.align		4
.L_2731:
        /*0128*/ 	.byte	0x03, 0x19
        /*012a*/ 	.short	0x0034


	//----- nvinfo : EIATTR_PARAM_CBANK
	.align		4
        /*012c*/ 	.byte	0x04, 0x0a
        /*012e*/ 	.short	(.L_2733 - .L_2732)
	.align		4
.L_2732:
        /*0130*/ 	.word	index@(.nv.constant0._ZN2at6native27unrolled_elementwise_kernelINS0_13AUnaryFunctorIfffZZZNS0_15binary_internal21div_floor_kernel_cudaERNS_18TensorIteratorBaseEENKUlvE1_clEvENKUlvE0_clEvEUlffE_EESt5arrayIPcLm2EELi4E23TrivialOffsetCalculatorILi1EjESE_NS0_6memory12LoadWithCastILi1EEENSF_13StoreWithCastILi1EEEEEviT_T0_T2_T3_T4_T5_)
        /*0134*/ 	.short	0x0210
        /*0136*/ 	.short	0x0034


	//----- nvinfo : EIATTR_SW_WAR
	.align		4
.L_2733:
        /*0138*/ 	.byte	0x04, 0x36
        /*013a*/ 	.short	(.L_2735 - .L_2734)
.L_2734:
        /*013c*/ 	.word	0x00000008
.L_2735:


//--------------------- .nv.info._ZN2at6native18elementwise_kernelILi128ELi2EZNS0_22gpu_kernel_impl_nocastINS0_13AUnaryFunctorIfffZZZNS0_15binary_internal21div_floor_kernel_cudaERNS_18TensorIteratorBaseEENKUlvE1_clEvENKUlvE0_clEvEUlffE_EEEEvS6_RKT_EUliE_EEviT1_ --------------------------
	.section	.nv.info._ZN2at6native18elementwise_kernelILi128ELi2EZNS0_22gpu_kernel_impl_nocastINS0_13AUnaryFunctorIfffZZZNS0_15binary_internal21div_floor_kernel_cudaERNS_18TensorIteratorBaseEENKUlvE1_clEvENKUlvE0_clEvEUlffE_EEEEvS6_RKT_EUliE_EEviT1_,"",@"SHT_CUDA_INFO"
	.sectionflags	@""
	.align	4


	//----- nvinfo : EIATTR_CUDA_API_VERSION
	.align		4
        /*0000*/ 	.byte	0x04, 0x37
        /*0002*/ 	.short	(.L_2737 - .L_2736)
.L_2736:
        /*0004*/ 	.word	0x00000082


	//----- nvinfo : EIATTR_KPARAM_INFO
	.align		4
.L_2737:
        /*0008*/ 	.byte	0x04, 0x17
        /*000a*/ 	.short	(.L_2739 - .L_2738)
.L_2738:
        /*000c*/ 	.word	0x00000000
        /*0010*/ 	.short	0x0001
        /*0012*/ 	.short	0x0008
        /*0014*/ 	.byte	0x00, 0xf0, 0x61, 0x08


	//----- nvinfo : EIATTR_KPARAM_INFO
	.align		4
.L_2739:
        /*0018*/ 	.byte	0x04, 0x17
        /*001a*/ 	.short	(.L_2741 - .L_2740)
.L_2740:
        /*001c*/ 	.word	0x00000000
        /*0020*/ 	.short	0x0000
        /*0022*/ 	.short	0x0000
        /*0024*/ 	.byte	0x00, 0xf0, 0x11, 0x00


	//----- nvinfo : EIATTR_SPARSE_MMA_MASK
	.align		4
.L_2741:
        /*0028*/ 	.byte	0x03, 0x50
        /*002a*/ 	.short	0x0000


	//----- nvinfo : EIATTR_MAXREG_COUNT
	.align		4
        /*002c*/ 	.byte	0x03, 0x1b
        /*002e*/ 	.short	0x0080


	//----- nvinfo : EIATTR_MERCURY_ISA_VERSION
	.align		4
        /*0030*/ 	.byte	0x03, 0x5f
        /*0032*/ 	.short	0x0101


	//----- nvinfo : EIATTR_EXIT_INSTR_OFFSETS
	.align		4
        /*0034*/ 	.byte	0x04, 0x1c
        /*0036*/ 	.short	(.L_2743 - .L_2742)


	//   ....[0]....
.L_2742:
        /*0038*/ 	.word	0x00001a00


	//   ....[1]....
        /*003c*/ 	.word	0x00003340


	//----- nvinfo : EIATTR_MAX_THREADS
	.align		4
.L_2743:
        /*0040*/ 	.byte	0x04, 0x05
        /*0042*/ 	.short	(.L_2745 - .L_2744)
.L_2744:
        /*0044*/ 	.word	0x00000080
        /*0048*/ 	.word	0x00000001
        /*004c*/ 	.word	0x00000001


	//----- nvinfo : EIATTR_CRS_STACK_SIZE
	.align		4
.L_2745:
        /*0050*/ 	.byte	0x04, 0x1e
        /*0052*/ 	.short	(.L_2747 - .L_2746)
.L_2746:
        /*0054*/ 	.word	0x00000000


	//----- nvinfo : EIATTR_CBANK_PARAM_SIZE
	.align		4
.L_2747:
        /*0058*/ 	.byte	0x03, 0x19
        /*005a*/ 	.short	0x0220


	//----- nvinfo : EIATTR_PARAM_CBANK
	.align		4
        /*005c*/ 	.byte	0x04, 0x0a
        /*005e*/ 	.short	(.L_2749 - .L_2748)
	.align		4
.L_2748:
        /*0060*/ 	.word	index@(.nv.constant0._ZN2at6native18elementwise_kernelILi128ELi2EZNS0_22gpu_kernel_impl_nocastINS0_13AUnaryFunctorIfffZZZNS0_15binary_internal21div_floor_kernel_cudaERNS_18TensorIteratorBaseEENKUlvE1_clEvENKUlvE0_clEvEUlffE_EEEEvS6_RKT_EUliE_EEviT1_)
        /*0064*/ 	.short	0x0210
        /*0066*/ 	.short	0x0220


	//----- nvinfo : EIATTR_SW_WAR
	.align		4
.L_2749:
        /*0068*/ 	.byte	0x04, 0x36
        /*006a*/ 	.short	(.L_2751 - .L_2750)
.L_2750:
        /*006c*/ 	.word	0x00000008
.L_2751:


//--------------------- .nv.info._ZN2at6native27unrolled_elementwise_kernelINS0_13AUnaryFunctorIfffZZZNS0_15binary_internal21div_floor_kernel_cudaERNS_18TensorIteratorBaseEENKUlvE1_clEvENKUlvE0_clEvEUlffE_EESt5arrayIPcLm2EELi4E23TrivialOffsetCalculatorILi1EjESE_NS0_6memory15LoadWithoutCastENSF_16StoreWithoutCastEEEviT_T0_T2_T3_T4_T5_ --------------------------
	.section	.nv.info._ZN2at6native27unrolled_elementwise_kernelINS0_13AUnaryFunctorIfffZZZNS0_15binary_internal21div_floor_kernel_cudaERNS_18TensorIteratorBaseEENKUlvE1_clEvENKUlvE0_clEvEUlffE_EESt5arrayIPcLm2EELi4E23TrivialOffsetCalculatorILi1EjESE_NS0_6memory15LoadWithoutCastENSF_16StoreWithoutCastEEEviT_T0_T2_T3_T4_T5_,"",@"SHT_CUDA_INFO"
	.sectionflags	@""
	.align	4


	//----- nvinfo : EIATTR_CUDA_API_VERSION
	.align		4
        /*0000*/ 	.byte	0x04, 0x37
        /*0002*/ 	.short	(.L_2753 - .L_2752)
.L_2752:
        /*0004*/ 	.word	0x00000082


	//----- nvinfo : EIATTR_KPARAM_INFO
	.align		4
.L_2753:
        /*0008*/ 	.byte	0x04, 0x17
        /*000a*/ 	.short	(.L_2755 - .L_2754)
.L_2754:
        /*000c*/ 	.word	0x00000000
        /*0010*/ 	.short	0x0006
        /*0012*/ 	.short	0x0023
        /*0014*/ 	.byte	0x00, 0xf0, 0x05, 0x00


	//----- nvinfo : EIATTR_KPARAM_INFO
	.align		4
.L_2755:
        /*0018*/ 	.byte	0x04, 0x17
        /*001a*/ 	.short	(.L_2757 - .L_2756)
.L_2756:
        /*001c*/ 	.word	0x00000000
        /*0020*/ 	.short	0x0005
        /*0022*/ 	.short	0x0022
        /*0024*/ 	.byte	0x00, 0xf0, 0x05, 0x00


	//----- nvinfo : EIATTR_KPARAM_INFO
	.align		4
.L_2757:
        /*0028*/ 	.byte	0x04, 0x17
        /*002a*/ 	.short	(.L_2759 - .L_2758)
.L_2758:
        /*002c*/ 	.word	0x00000000
        /*0030*/ 	.short	0x0004
        /*0032*/ 	.short	0x0021
        /*0034*/ 	.byte	0x00, 0xf0, 0x05, 0x00


	//----- nvinfo : EIATTR_KPARAM_INFO
	.align		4
.L_2759:
        /*0038*/ 	.byte	0x04, 0x17
        /*003a*/ 	.short	(.L_2761 - .L_2760)
.L_2760:
        /*003c*/ 	.word	0x00000000
        /*0040*/ 	.short	0x0003
        /*0042*/ 	.short	0x0020
        /*0044*/ 	.byte	0x00, 0xf0, 0x05, 0x00


	//----- nvinfo : EIATTR_KPARAM_INFO
	.align		4
.L_2761:
        /*0048*/ 	.byte	0x04, 0x17
        /*004a*/ 	.short	(.L_2763 - .L_2762)
.L_2762:
        /*004c*/ 	.word	0x00000000
        /*0050*/ 	.short	0x0002
        /*0052*/ 	.short	0x0010
        /*0054*/ 	.byte	0x00, 0xf0, 0x41, 0x00


	//----- nvinfo : EIATTR_KPARAM_INFO
	.align		4
.L_2763:
        /*0058*/ 	.byte	0x04, 0x17
        /*005a*/ 	.short	(.L_2765 - .L_2764)
.L_2764:
        /*005c*/ 	.word	0x00000000
        /*0060*/ 	.short	0x0001
        /*0062*/ 	.short	0x0004
        /*0064*/ 	.byte	0x00, 0xf0, 0x21, 0x00


	//----- nvinfo : EIATTR_KPARAM_INFO
	.align		4
.L_2765:
        /*0068*/ 	.byte	0x04, 0x17
        /*006a*/ 	.short	(.L_2767 - .L_2766)
.L_2766:
        /*006c*/ 	.word	0x00000000
        /*0070*/ 	.short	0x0000
        /*0072*/ 	.short	0x0000
        /*0074*/ 	.byte	0x00, 0xf0, 0x11, 0x00


	//----- nvinfo : EIATTR_SPARSE_MMA_MASK
	.align		4
.L_2767:
        /*0078*/ 	.byte	0x03, 0x50
        /*007a*/ 	.short	0x0000


	//----- nvinfo : EIATTR_MAXREG_COUNT
	.align		4
        /*007c*/ 	.byte	0x03, 0x1b
        /*007e*/ 	.short	0x00ff


	//----- nvinfo : EIATTR_MERCURY_ISA_VERSION
	.align		4
        /*0080*/ 	.byte	0x03, 0x5f
        /*0082*/ 	.short	0x0101


	//----- nvinfo : EIATTR_EXIT_INSTR_OFFSETS
	.align		4
        /*0084*/ 	.byte	0x04, 0x1c
        /*0086*/ 	.short	(.L_2769 - .L_2768)


	//   ....[0]....
.L_2768:
        /*0088*/ 	.word	0x00001b60


	//   ....[1]....
        /*008c*/ 	.word	0x00001bb0


	//----- nvinfo : EIATTR_MAX_THREADS
	.align		4
.L_2769:
        /*0090*/ 	.byte	0x04, 0x05
        /*0092*/ 	.short	(.L_2771 - .L_2770)
.L_2770:
        /*0094*/ 	.word	0x00000080
        /*0098*/ 	.word	0x00000001
        /*009c*/ 	.word	0x00000001


	//----- nvinfo : EIATTR_CRS_STACK_SIZE
	.align		4
.L_2771:
        /*00a0*/ 	.byte	0x04, 0x1e
        /*00a2*/ 	.short	(.L_2773 - .L_2772)
.L_2772:
        /*00a4*/ 	.word	0x00000000


	//----- nvinfo : EIATTR_CBANK_PARAM_SIZE
	.align		4
.L_2773:
        /*00a8*/ 	.byte	0x03, 0x19
        /*00aa*/ 	.short	0x0024


	//----- nvinfo : EIATTR_PARAM_CBANK
	.align		4
        /*00ac*/ 	.byte	0x04, 0x0a
        /*00ae*/ 	.short	(.L_2775 - .L_2774)
	.align		4
.L_2774:
        /*00b0*/ 	.word	index@(.nv.constant0._ZN2at6native27unrolled_elementwise_kernelINS0_13AUnaryFunctorIfffZZZNS0_15binary_internal21div_floor_kernel_cudaERNS_18TensorIteratorBaseEENKUlvE1_clEvENKUlvE0_clEvEUlffE_EESt5arrayIPcLm2EELi4E23TrivialOffsetCalculatorILi1EjESE_NS0_6memory15LoadWithoutCastENSF_16StoreWithoutCastEEEviT_T0_T2_T3_T4_T5_)
        /*00b4*/ 	.short	0x0210
        /*00b6*/ 	.short	0x0024


	//----- nvinfo : EIATTR_SW_WAR
	.align		4
.L_2775:
        /*00b8*/ 	.byte	0x04, 0x36
        /*00ba*/ 	.short	(.L_2777 - .L_2776)
.L_2776:
        /*00bc*/ 	.word	0x00000008
.L_2777:


//--------------------- .nv.info._ZN2at6native29vectorized_elementwise_kernelILi2ENS0_13AUnaryFunctorIfffZZZNS0_15binary_internal21div_floor_kernel_cudaERNS_18TensorIteratorBaseEENKUlvE1_clEvENKUlvE0_clEvEUlffE_EESt5arrayIPcLm2EEEEviT0_T1_ --------------------------
	.section	.nv.info._ZN2at6native29vectorized_elementwise_kernelILi2ENS0_13AUnaryFunctorIfffZZZNS0_15binary_internal21div_floor_kernel_cudaERNS_18TensorIteratorBaseEENKUlvE1_clEvENKUlvE0_clEvEUlffE_EESt5arrayIPcLm2EEEEviT0_T1_,"",@"SHT_CUDA_INFO"
	.sectionflags	@""
	.align	4


	//----- nvinfo : EIATTR_CUDA_API_VERSION
	.align		4
        /*0000*/ 	.byte	0x04, 0x37
        /*0002*/ 	.short	(.L_2779 - .L_2778)
.L_2778:
        /*0004*/ 	.word	0x00000082


	//----- nvinfo : EIATTR_KPARAM_INFO
	.align		4
.L_2779:
        /*0008*/ 	.byte	0x04, 0x17
        /*000a*/ 	.short	(.L_2781 - .L_2780)
.L_2780:
        /*000c*/ 	.word	0x00000000
        /*0010*/ 	.short	0x0002
        /*0012*/ 	.short	0x0010
        /*0014*/ 	.byte	0x00, 0xf0, 0x41, 0x00


	//----- nvinfo : EIATTR_KPARAM_INFO
	.align		4
.L_2781:
        /*0018*/ 	.byte	0x04, 0x17
        /*001a*/ 	.short	(.L_2783 - .L_2782)
.L_2782:
        /*001c*/ 	.word	0x00000000
        /*0020*/ 	.short	0x0001
        /*0022*/ 	.short	0x0004
        /*0024*/ 	.byte	0x00, 0xf0, 0x21, 0x00


	//----- nvinfo : EIATTR_KPARAM_INFO
	.align		4
.L_2783:
        /*0028*/ 	.byte	0x04, 0x17
        /*002a*/ 	.short	(.L_2785 - .L_2784)
.L_2784:
        /*002c*/ 	.word	0x00000000
        /*0030*/ 	.short	0x0000
        /*0032*/ 	.short	0x0000
        /*0034*/ 	.byte	0x00, 0xf0, 0x11, 0x00


	//----- nvinfo : EIATTR_SPARSE_MMA_MASK
	.align		4
.L_2785:
        /*0038*/ 	.byte	0x03, 0x50
        /*003a*/ 	.short	0x0000


	//----- nvinfo : EIATTR_MAXREG_COUNT
	.align		4
        /*003c*/ 	.byte	0x03, 0x1b
        /*003e*/ 	.short	0x00ff


	//----- nvinfo : EIATTR_MERCURY_ISA_VERSION
	.align		4
        /*0040*/ 	.byte	0x03, 0x5f
        /*0042*/ 	.short	0x0101


	//----- nvinfo : EIATTR_EXIT_INSTR_OFFSETS
	.align		4
        /*0044*/ 	.byte	0x04, 0x1c
        /*0046*/ 	.short	(.L_2787 - .L_2786)


	//   ....[0]....
.L_2786:
        /*0048*/ 	.word	0x00002ea0


	//   ....[1]....
        /*004c*/ 	.word	0x00006500


	//   ....[2]....
        /*0050*/ 	.word	0x00006550


	//----- nvinfo : EIATTR_MAX_THREADS
	.align		4
.L_2787:
        /*0054*/ 	.byte	0x04, 0x05
        /*0056*/ 	.short	(.L_2789 - .L_2788)
.L_2788:
        /*0058*/ 	.word	0x00000080
        /*005c*/ 	.word	0x00000001
        /*0060*/ 	.word	0x00000001


	//----- nvinfo : EIATTR_CRS_STACK_SIZE
	.align		4
.L_2789:
        /*0064*/ 	.byte	0x04, 0x1e
        /*0066*/ 	.short	(.L_2791 - .L_2790)
.L_2790:
        /*0068*/ 	.word	0x00000000


	//----- nvinfo : EIATTR_CBANK_PARAM_SIZE
	.align		4
.L_2791:
        /*006c*/ 	.byte	0x03, 0x19
        /*006e*/ 	.short	0x0020


	//----- nvinfo : EIATTR_PARAM_CBANK
	.align		4
        /*0070*/ 	.byte	0x04, 0x0a
        /*0072*/ 	.short	(.L_2793 - .L_2792)
	.align		4
.L_2792:
        /*0074*/ 	.word	index@(.nv.constant0._ZN2at6native29vectorized_elementwise_kernelILi2ENS0_13AUnaryFunctorIfffZZZNS0_15binary_internal21div_floor_kernel_cudaERNS_18TensorIteratorBaseEENKUlvE1_clEvENKUlvE0_clEvEUlffE_EESt5arrayIPcLm2EEEEviT0_T1_)
        /*0078*/ 	.short	0x0210
        /*007a*/ 	.short	0x0020


	//----- nvinfo : EIATTR_SW_WAR
	.align		4
.L_2793:
        /*007c*/ 	.byte	0x04, 0x36
        /*007e*/ 	.short	(.L_2795 - .L_2794)
.L_2794:
        /*0080*/ 	.word	0x00000008
.L_2795:


//--------------------- .nv.info._ZN2at6native29vectorized_elementwise_kernelILi4ENS0_13AUnaryFunctorIfffZZZNS0_15binary_internal21div_floor_kernel_cudaERNS_18TensorIteratorBaseEENKUlvE1_clEvENKUlvE0_clEvEUlffE_EESt5arrayIPcLm2EEEEviT0_T1_ --------------------------
	.section	.nv.info._ZN2at6native29vectorized_elementwise_kernelILi4ENS0_13AUnaryFunctorIfffZZZNS0_15binary_internal21div_floor_kernel_cudaERNS_18TensorIteratorBaseEENKUlvE1_clEvENKUlvE0_clEvEUlffE_EESt5arrayIPcLm2EEEEviT0_T1_,"",@"SHT_CUDA_INFO"
	.sectionflags	@""
	.align	4


	//----- nvinfo : EIATTR_CUDA_API_VERSION
	.align		4
        /*0000*/ 	.byte	0x04, 0x37
        /*0002*/ 	.short	(.L_2797 - .L_2796)
.L_2796:
        /*0004*/ 	.word	0x00000082


	//----- nvinfo : EIATTR_KPARAM_INFO
	.align		4
.L_2797:
        /*0008*/ 	.byte	0x04, 0x17
        /*000a*/ 	.short	(.L_2799 - .L_2798)
.L_2798:
        /*000c*/ 	.word	0x00000000
        /*0010*/ 	.short	0x0002
        /*0012*/ 	.short	0x0010
        /*0014*/ 	.byte	0x00, 0xf0, 0x41, 0x00


	//----- nvinfo : EIATTR_KPARAM_INFO
	.align		4
.L_2799:
        /*0018*/ 	.byte	0x04, 0x17
        /*001a*/ 	.short	(.L_2801 - .L_2800)
.L_2800:
        /*001c*/ 	.word	0x00000000
        /*0020*/ 	.short	0x0001
        /*0022*/ 	.short	0x0004
        /*0024*/ 	.byte	0x00, 0xf0, 0x21, 0x00


	//----- nvinfo : EIATTR_KPARAM_INFO
	.align		4
.L_2801:
        /*0028*/ 	.byte	0x04, 0x17
        /*002a*/ 	.short	(.L_2803 - .L_2802)
.L_2802:
        /*002c*/ 	.word	0x00000000
        /*0030*/ 	.short	0x0000
        /*0032*/ 	.short	0x0000
        /*0034*/ 	.byte	0x00, 0xf0, 0x11, 0x00


	//----- nvinfo : EIATTR_SPARSE_MMA_MASK
	.align		4
.L_2803:
        /*0038*/ 	.byte	0x03, 0x50
        /*003a*/ 	.short	0x0000


	//----- nvinfo : EIATTR_MAXREG_COUNT
	.align		4
        /*003c*/ 	.byte	0x03, 0x1b
        /*003e*/ 	.short	0x00ff


	//----- nvinfo : EIATTR_MERCURY_ISA_VERSION
	.align		4
        /*0040*/ 	.byte	0x03, 0x5f
        /*0042*/ 	.short	0x0101


	//----- nvinfo : EIATTR_EXIT_INSTR_OFFSETS
	.align		4
        /*0044*/ 	.byte	0x04, 0x1c
        /*0046*/ 	.short	(.L_2805 - .L_2804)


	//   ....[0]....
.L_2804:
        /*0048*/ 	.word	0x00002e60


	//   ....[1]....
        /*004c*/ 	.word	0x000064c0


	//   ....[2]....
        /*0050*/ 	.word	0x00006510


	//----- nvinfo : EIATTR_MAX_THREADS
	.align		4
.L_2805:
        /*0054*/ 	.byte	0x04, 0x05
        /*0056*/ 	.short	(.L_2807 - .L_2806)
.L_2806:
        /*0058*/ 	.word	0x00000080
        /*005c*/ 	.word	0x00000001
        /*0060*/ 	.word	0x00000001


	//----- nvinfo : EIATTR_CRS_STACK_SIZE
	.align		4
.L_2807:
        /*0064*/ 	.byte	0x04, 0x1e
        /*0066*/ 	.short	(.L_2809 - .L_2808)
.L_2808:
        /*0068*/ 	.word	0x00000000


	//----- nvinfo : EIATTR_CBANK_PARAM_SIZE
	.align		4
.L_2809:
        /*006c*/ 	.byte	0x03, 0x19
        /*006e*/ 	.short	0x0020


	//----- nvinfo : EIATTR_PARAM_CBANK
	.align		4
        /*0070*/ 	.byte	0x04, 0x0a
        /*0072*/ 	.short	(.L_2811 - .L_2810)
	.align		4
.L_2810:
        /*0074*/ 	.word	index@(.nv.constant0._ZN2at6native29vectorized_elementwise_kernelILi4ENS0_13AUnaryFunctorIfffZZZNS0_15binary_internal21div_floor_kernel_cudaERNS_18TensorIteratorBaseEENKUlvE1_clEvENKUlvE0_clEvEUlffE_EESt5arrayIPcLm2EEEEviT0_T1_)
        /*0078*/ 	.short	0x0210
        /*007a*/ 	.short	0x0020


	//----- nvinfo : EIATTR_SW_WAR
	.align		4
.L_2811:
        /*007c*/ 	.byte	0x04, 0x36
        /*007e*/ 	.short	(.L_2813 - .L_2812)
.L_2812:
        /*0080*/ 	.word	0x00000008
.L_2813:


//--------------------- .nv.info._ZN2at6native29vectorized_elementwise_kernelILi8ENS0_13AUnaryFunctorIfffZZZNS0_15binary_internal21div_floor_kernel_cudaERNS_18TensorIteratorBaseEENKUlvE1_clEvENKUlvE0_clEvEUlffE_EESt5arrayIPcLm2EEEEviT0_T1_ --------------------------
	.section	.nv.info._ZN2at6native29vectorized_elementwise_kernelILi8ENS0_13AUnaryFunctorIfffZZZNS0_15binary_internal21div_floor_kernel_cudaERNS_18TensorIteratorBaseEENKUlvE1_clEvENKUlvE0_clEvEUlffE_EESt5arrayIPcLm2EEEEviT0_T1_,"",@"SHT_CUDA_INFO"
	.sectionflags	@""
	.align	4


	//----- nvinfo : EIATTR_CUDA_API_VERSION
	.align		4
        /*0000*/ 	.byte	0x04, 0x37
        /*0002*/ 	.short	(.L_2815 - .L_2814)
.L_2814:
        /*0004*/ 	.word	0x00000082


	//----- nvinfo : EIATTR_KPARAM_INFO
	.align		4
.L_2815:
        /*0008*/ 	.byte	0x04, 0x17
        /*000a*/ 	.short	(.L_2817 - .L_2816)
.L_2816:
        /*000c*/ 	.word	0x00000000
        /*0010*/ 	.short	0x0002
        /*0012*/ 	.short	0x0010
        /*0014*/ 	.byte	0x00, 0xf0, 0x41, 0x00


	//----- nvinfo : EIATTR_KPARAM_INFO
	.align		4
.L_2817:
        /*0018*/ 	.byte	0x04, 0x17
        /*001a*/ 	.short	(.L_2819 - .L_2818)
.L_2818:
        /*001c*/ 	.word	0x00000000
        /*0020*/ 	.short	0x0001
        /*0022*/ 	.short	0x0004
        /*0024*/ 	.byte	0x00, 0xf0, 0x21, 0x00


	//----- nvinfo : EIATTR_KPARAM_INFO
	.align		4
.L_2819:
        /*0028*/ 	.byte	0x04, 0x17
        /*002a*/ 	.short	(.L_2821 - .L_2820)
.L_2820:
        /*002c*/ 	.word	0x00000000
        /*0030*/ 	.short	0x0000
        /*0032*/ 	.short	0x0000
        /*0034*/ 	.byte	0x00, 0xf0, 0x11, 0x00


	//----- nvinfo : EIATTR_SPARSE_MMA_MASK
	.align		4
.L_2821:
        /*0038*/ 	.byte	0x03, 0x50
        /*003a*/ 	.short	0x0000


	//----- nvinfo : EIATTR_MAXREG_COUNT
	.align		4
        /*003c*/ 	.byte	0x03, 0x1b
        /*003e*/ 	.short	0x00ff


	//----- nvinfo : EIATTR_MERCURY_ISA_VERSION
	.align		4
        /*0040*/ 	.byte	0x03, 0x5f
        /*0042*/ 	.short	0x0101


	//----- nvinfo : EIATTR_EXIT_INSTR_OFFSETS
	.align		4
        /*0044*/ 	.byte	0x04, 0x1c
        /*0046*/ 	.short	(.L_2823 - .L_2822)


	//   ....[0]....
.L_2822:
        /*0048*/ 	.word	0x00002e60


	//   ....[1]....
        /*004c*/ 	.word	0x000064c0


	//   ....[2]....
        /*0050*/ 	.word	0x00006510


	//----- nvinfo : EIATTR_MAX_THREADS
	.align		4
.L_2823:
        /*0054*/ 	.byte	0x04, 0x05
        /*0056*/ 	.short	(.L_2825 - .L_2824)
.L_2824:
        /*0058*/ 	.word	0x00000080
        /*005c*/ 	.word	0x00000001
        /*0060*/ 	.word	0x00000001


	//----- nvinfo : EIATTR_CRS_STACK_SIZE
	.align		4
.L_2825:
        /*0064*/ 	.byte	0x04, 0x1e
        /*0066*/ 	.short	(.L_2827 - .L_2826)
.L_2826:
        /*0068*/ 	.word	0x00000000


	//----- nvinfo : EIATTR_CBANK_PARAM_SIZE
	.align		4
.L_2827:
        /*006c*/ 	.byte	0x03, 0x19
        /*006e*/ 	.short	0x0020


	//----- nvinfo : EIATTR_PARAM_CBANK
	.align		4
        /*0070*/ 	.byte	0x04, 0x0a
        /*0072*/ 	.short	(.L_2829 - .L_2828)
	.align		4
.L_2828:
        /*0074*/ 	.word	index@(.nv.constant0._ZN2at6native29vectorized_elementwise_kernelILi8ENS0_13AUnaryFunctorIfffZZZNS0_15binary_internal21div_floor_kernel_cudaERNS_18TensorIteratorBaseEENKUlvE1_clEvENKUlvE0_clEvEUlffE_EESt5arrayIPcLm2EEEEviT0_T1_)
        /*0078*/ 	.short	0x0210
        /*007a*/ 	.short	0x0020


	//----- nvinfo : EIATTR_SW_WAR
	.align		4
.L_2829:
        /*007c*/ 	.byte	0x04, 0x36
        /*007e*/ 	.short	(.L_2831 - .L_2830)
.L_2830:
        /*0080*/ 	.word	0x00000008
.L_2831:


//--------------------- .nv.info._ZN2at6native18elementwise_kernelILi128ELi4EZNS0_15gpu_kernel_implINS0_13BinaryFunctorIdddZZZNS0_15binary_internal21div_floor_kernel_cudaERNS_18TensorIteratorBaseEENKUlvE1_clEvENKUlvE_clEvEUlddE_EEEEvS6_RKT_EUliE_EEviT1_ --------------------------
	.section	.nv.info._ZN2at6native18elementwise_kernelILi128ELi4EZNS0_15gpu_kernel_implINS0_13BinaryFunctorIdddZZZNS0_15binary_internal21div_floor_kernel_cudaERNS_18TensorIteratorBaseEENKUlvE1_clEvENKUlvE_clEvEUlddE_EEEEvS6_RKT_EUliE_EEviT1_,"",@"SHT_CUDA_INFO"
	.sectionflags	@""
	.align	4


	//----- nvinfo : EIATTR_CUDA_API_VERSION
	.align		4
        /*0000*/ 	.byte	0x04, 0x37
        /*0002*/ 	.short	(.L_2833 - .L_2832)
.L_2832:
        /*0004*/ 	.word	0x00000082


	//----- nvinfo : EIATTR_KPARAM_INFO
	.align		4
.L_2833:
        /*0008*/ 	.byte	0x04, 0x17
        /*000a*/ 	.short	(.L_2835 - .L_2834)
.L_2834:
        /*000c*/ 	.word	0x00000000
        /*0010*/ 	.short	0x0001
        /*0012*/ 	.short	0x0008
        /*0014*/ 	.byte	0x00, 0xf0, 0x21, 0x0a


	//----- nvinfo : EIATTR_KPARAM_INFO
	.align		4
.L_2835:
        /*0018*/ 	.byte	0x04, 0x17
        /*001a*/ 	.short	(.L_2837 - .L_2836)
.L_2836:
        /*001c*/ 	.word	0x00000000
        /*0020*/ 	.short	0x0000
        /*0022*/ 	.short	0x0000
        /*0024*/ 	.byte	0x00, 0xf0, 0x11, 0x00


	//----- nvinfo : EIATTR_SPARSE_MMA_MASK
	.align		4
.L_2837:
        /*0028*/ 	.byte	0x03, 0x50
        /*002a*/ 	.short	0x0000


	//----- nvinfo : EIATTR_MAXREG_COUNT
	.align		4
        /*002c*/ 	.byte	0x03, 0x1b
        /*002e*/ 	.short	0x0080


	//----- nvinfo : EIATTR_EXTERNS
	.align		4
        /*0030*/ 	.byte	0x04, 0x0f
        /*0032*/ 	.short	(.L_2839 - .L_2838)


	//   ....[0]....
	.align		4
.L_2838:
        /*0034*/ 	.word	index@(__assertfail)


	//----- nvinfo : EIATTR_MERCURY_ISA_VERSION
	.align		4
.L_2839:
        /*0038*/ 	.byte	0x03, 0x5f
        /*003a*/ 	.short	0x0101


	//----- nvinfo : EIATTR_SYSCALL_OFFSETS
	.align		4
        /*003c*/ 	.byte	0x04, 0x46
        /*003e*/ 	.short	(.L_2841 - .L_2840)


	//   ....[0]....
.L_2840:
        /*0040*/ 	.word	0x00002570


	//   ....[1]....
        /*0044*/ 	.word	0x00003480


	//   ....[2]....
        /*0048*/ 	.word	0x00005b20


	//   ....[3]....
        /*004c*/ 	.word	0x00008100


	//   ....[4]....
        /*0050*/ 	.word	0x00009010


	//   ....[5]....
        /*0054*/ 	.word	0x0000b690


	//   ....[6]....
        /*0058*/ 	.word	0x0000dc40


	//   ....[7]....
        /*005c*/ 	.word	0x0000eb50


	//   ....[8]....
        /*0060*/ 	.word	0x000111d0


	//   ....[9]....
        /*0064*/ 	.word	0x00013770


	//   ....[10]....
        /*0068*/ 	.word	0x00014680


	//   ....[11]....
        /*006c*/ 	.word	0x00016d30


	//----- nvinfo : EIATTR_EXIT_INSTR_OFFSETS
	.align		4
.L_2841:
        /*0070*/ 	.byte	0x04, 0x1c
        /*0072*/ 	.short	(.L_2843 - .L_2842)


	//   ....[0]....
.L_2842:
        /*0074*/ 	.word	0x00011280


	//   ....[1]....
        /*0078*/ 	.word	0x00015d70


	//   ....[2]....
        /*007c*/ 	.word	0x00015db0


	//   ....[3]....
        /*0080*/ 	.word	0x00015e40


	//   ....[4]....
        /*0084*/ 	.word	0x00015e70


	//   ....[5]....
        /*0088*/ 	.word	0x00015ea0


	//   ....[6]....
        /*008c*/ 	.word	0x00015f70


	//   ....[7]....
        /*0090*/ 	.word	0x00015ff0


	//   ....[8]....
        /*0094*/ 	.word	0x000160d0


	//   ....[9]....
        /*0098*/ 	.word	0x00016160


	//   ....[10]....
        /*009c*/ 	.word	0x00016180


	//   ....[11]....
        /*00a0*/ 	.word	0x00016240


	//   ....[12]....
        /*00a4*/ 	.word	0x00016270


	//   ....[13]....
        /*00a8*/ 	.word	0x00016440


	//   ....[14]....
        /*00ac*/ 	.word	0x000165e0


	//   ....[15]....
        /*00b0*/ 	.word	0x00016660


	//   ....[16]....
        /*00b4*/ 	.word	0x00016710


	//   ....[17]....
        /*00b8*/ 	.word	0x000168d0


	//   ....[18]....
        /*00bc*/ 	.word	0x00016a90


	//   ....[19]....
        /*00c0*/ 	.word	0x00016c30


	//   ....[20]....
        /*00c4*/ 	.word	0x00016d40


	//   ....[21]....
        /*00c8*/ 	.word	0x00016d70


	//   ....[22]....
        /*00cc*/ 	.word	0x00016da0


	//----- nvinfo : EIATTR_MAX_THREADS
	.align		4
.L_2843:
        /*00d0*/ 	.byte	0x04, 0x05
        /*00d2*/ 	.short	(.L_2845 - .L_2844)
.L_2844:
        /*00d4*/ 	.word	0x00000080
        /*00d8*/ 	.word	0x00000001
        /*00dc*/ 	.word	0x00000001


	//----- nvinfo : EIATTR_CRS_STACK_SIZE
	.align		4
.L_2845:
        /*00e0*/ 	.byte	0x04, 0x1e
        /*00e2*/ 	.short	(.L_2847 - .L_2846)
.L_2846:
        /*00e4*/ 	.word	0x00000000


	//----- nvinfo : EIATTR_CBANK_PARAM_SIZE
	.align		4
.L_2847:
        /*00e8*/ 	.byte	0x03, 0x19
        /*00ea*/ 	.short	0x0290


	//----- nvinfo : EIATTR_PARAM_CBANK
	.align		4
        /*00ec*/ 	.byte	0x04, 0x0a
        /*00ee*/ 	.short	(.L_2849 - .L_2848)
	.align		4
.L_2848:
        /*00f0*/ 	.word	index@(.nv.constant0._ZN2at6native18elementwise_kernelILi128ELi4EZNS0_15gpu_kernel_implINS0_13BinaryFunctorIdddZZZNS0_15binary_internal21div_floor_kernel_cudaERNS_18TensorIteratorBaseEENKUlvE1_clEvENKUlvE_clEvEUlddE_EEEEvS6_RKT_EUliE_EEviT1_)
        /*00f4*/ 	.short	0x0210
        /*00f6*/ 	.short	0x0290


	//----- nvinfo : EIATTR_SW_WAR
	.align		4
.L_2849:
        /*00f8*/ 	.byte	0x04, 0x36
        /*00fa*/ 	.short	(.L_2851 - .L_2850)
.L_2850:
        /*00fc*/ 	.word	0x00000008
.L_2851:


//--------------------- .nv.info._ZN2at6native27unrolled_elementwise_kernelINS0_13BinaryFunctorIdddZZZNS0_15binary_internal21div_floor_kernel_cudaERNS_18TensorIteratorBaseEENKUlvE1_clEvENKUlvE_clEvEUlddE_EESt5arrayIPcLm3EELi4E23TrivialOffsetCalculatorILi2EjESD_ILi1EjENS0_6memory12LoadWithCastILi2EEENSG_13StoreWithCastILi1EEEEEviT_T0_T2_T3_T4_T5_ --------------------------
	.section	.nv.info._ZN2at6native27unrolled_elementwise_kernelINS0_13BinaryFunctorIdddZZZNS0_15binary_internal21div_floor_kernel_cudaERNS_18TensorIteratorBaseEENKUlvE1_clEvENKUlvE_clEvEUlddE_EESt5arrayIPcLm3EELi4E23TrivialOffsetCalculatorILi2EjESD_ILi1EjENS0_6memory12LoadWithCastILi2EEENSG_13StoreWithCastILi1EEEEEviT_T0_T2_T3_T4_T5_,"",@"SHT_CUDA_INFO"
	.sectionflags	@""
	.align	4


	//----- nvinfo : EIATTR_CUDA_API_VERSION
	.align		4
        /*0000*/ 	.byte	0x04, 0x37
        /*0002*/ 	.short	(.L_2853 - .L_2852)
.L_2852:
        /*0004*/ 	.word	0x00000082


	//----- nvinfo : EIATTR_KPARAM_INFO
	.align		4
.L_2853:
        /*0008*/ 	.byte	0x04, 0x17
        /*000a*/ 	.short	(.L_2855 - .L_2854)
.L_2854:
        /*000c*/ 	.word	0x00000000
        /*0010*/ 	.short	0x0006
        /*0012*/ 	.short	0x0030
        /*0014*/ 	.byte	0x00, 0xf0, 0x21, 0x00


	//----- nvinfo : EIATTR_KPARAM_INFO
	.align		4
.L_2855:
        /*0018*/ 	.byte	0x04, 0x17
        /*001a*/ 	.short	(.L_2857 - .L_2856)
.L_2856:
        /*001c*/ 	.word	0x00000000
        /*0020*/ 	.short	0x0005
        /*0022*/ 	.short	0x0024
        /*0024*/ 	.byte	0x00, 0xf0, 0x31, 0x00


	//----- nvinfo : EIATTR_KPARAM_INFO
	.align		4
.L_2857:
        /*0028*/ 	.byte	0x04, 0x17
        /*002a*/ 	.short	(.L_2859 - .L_2858)
.L_2858:
        /*002c*/ 	.word	0x00000000
        /*0030*/ 	.short	0x0004
        /*0032*/ 	.short	0x0021
        /*0034*/ 	.byte	0x00, 0xf0, 0x05, 0x00


	//----- nvinfo : EIATTR_KPARAM_INFO
	.align		4
.L_2859:
        /*0038*/ 	.byte	0x04, 0x17
        /*003a*/ 	.short	(.L_2861 - .L_2860)
.L_2860:
        /*003c*/ 	.word	0x00000000
        /*0040*/ 	.short	0x0003
        /*0042*/ 	.short	0x0020
        /*0044*/ 	.byte	0x00, 0xf0, 0x05, 0x00


	//----- nvinfo : EIATTR_KPARAM_INFO
	.align		4
.L_2861:
        /*0048*/ 	.byte	0x04, 0x17
        /*004a*/ 	.short	(.L_2863 - .L_2862)
.L_2862:
        /*004c*/ 	.word	0x00000000
        /*0050*/ 	.short	0x0002
        /*0052*/ 	.short	0x0008
        /*0054*/ 	.byte	0x00, 0xf0, 0x61, 0x00


	//----- nvinfo : EIATTR_KPARAM_INFO
	.align		4
.L_2863:
        /*0058*/ 	.byte	0x04, 0x17
        /*005a*/ 	.short	(.L_2865 - .L_2864)
.L_2864:
        /*005c*/ 	.word	0x00000000
        /*0060*/ 	.short	0x0001
        /*0062*/ 	.short	0x0004
        /*0064*/ 	.byte	0x00, 0xf0, 0x05, 0x00


	//----- nvinfo : EIATTR_KPARAM_INFO
	.align		4
.L_2865:
        /*0068*/ 	.byte	0x04, 0x17
        /*006a*/ 	.short	(.L_2867 - .L_2866)
.L_2866:
        /*006c*/ 	.word	0x00000000
        /*0070*/ 	.short	0x0000
        /*0072*/ 	.short	0x0000
        /*0074*/ 	.byte	0x00, 0xf0, 0x11, 0x00


	//----- nvinfo : EIATTR_SPARSE_MMA_MASK
	.align		4
.L_2867:
        /*0078*/ 	.byte	0x03, 0x50
        /*007a*/ 	.short	0x0000


	//----- nvinfo : EIATTR_MAXREG_COUNT
	.align		4
        /*007c*/ 	.byte	0x03, 0x1b
        /*007e*/ 	.short	0x00ff


	//----- nvinfo : EIATTR_EXTERNS
	.align		4
        /*0080*/ 	.byte	0x04, 0x0f
        /*0082*/ 	.short	(.L_2869 - .L_2868)


	//   ....[0]....
	.align		4
.L_2868:
        /*0084*/ 	.word	index@(__assertfail)


	//----- nvinfo : EIATTR_ANNOTATIONS
	.align		4
.L_2869:
        /*0088*/ 	.byte	0x04, 0x55
        /*008a*/ 	.short	(.L_2871 - .L_2870)


	//   ....[0]....
.L_2870:
        /*008c*/ 	.word	0x00000001
        /*0090*/ 	.byte	0x00, 0x1c, 0x01, 0x00, 0x01, 0x00, 0x00, 0x00, 0x40, 0x1c, 0x01, 0x00, 0x01, 0x00, 0x00, 0x00
        /*00a0*/ 	.byte	0xd0, 0x1c, 0x01, 0x00, 0x01, 0x00, 0x00, 0x00, 0x70, 0x1e, 0x01, 0x00, 0x01, 0x00, 0x00, 0x00
        /*00b0*/ 	.byte	0x80, 0x1e, 0x01, 0x00, 0x01, 0x00, 0x00, 0x00, 0xb0, 0x1e, 0x01, 0x00


	//----- nvinfo : EIATTR_MERCURY_ISA_VERSION
	.align		4
.L_2871:
        /*00bc*/ 	.byte	0x03, 0x5f
        /*00be*/ 	.short	0x0101


	//----- nvinfo : EIATTR_SYSCALL_OFFSETS
	.align		4
        /*00c0*/ 	.byte	0x04, 0x46
        /*00c2*/ 	.short	(.L_2873 - .L_2872)


	//   ....[0]....
.L_2872:
        /*00c4*/ 	.word	0x00000fb0


	//   ....[1]....
        /*00c8*/ 	.word	0x00001ed0


	//   ....[2]....
        /*00cc*/ 	.word	0x00002e70


	//   ....[3]....
        /*00d0*/ 	.word	0x00003d90


	//   ....[4]....
        /*00d4*/ 	.word	0x00004d40


	//   ....[5]....
        /*00d8*/ 	.word	0x00005c60


	//   ....[6]....
        /*00dc*/ 	.word	0x00006bf0


	//   ....[7]....
        /*00e0*/ 	.word	0x00007b10


	//   ....[8]....
        /*00e4*/ 	.word	0x0000e5f0


	//   ....[9]....
        /*00e8*/ 	.word	0x0000f7e0


	//   ....[10]....
        /*00ec*/ 	.word	0x00010990


	//   ....[11]....
        /*00f0*/ 	.word	0x00011b40


	//----- nvinfo : EIATTR_EXIT_INSTR_OFFSETS
	.align		4
.L_2873:
        /*00f4*/ 	.byte	0x04, 0x1c
        /*00f6*/ 	.short	(.L_2875 - .L_2874)


	//   ....[0]....
.L_2874:
        /*00f8*/ 	.word	0x00010a30


	//   ....[1]....
        /*00fc*/ 	.word	0x00010b80


	//   ....[2]....
        /*0100*/ 	.word	0x00010bc0


	//   ....[3]....
        /*0104*/ 	.word	0x00010c50


	//   ....[4]....
        /*0108*/ 	.word	0x00010c80


	//   ....[5]....
        /*010c*/ 	.word	0x00010cb0


	//   ....[6]....
        /*0110*/ 	.word	0x00010d80


	//   ....[7]....
        /*0114*/ 	.word	0x00010e00


	//   ....[8]....
        /*0118*/ 	.word	0x00010ee0


	//   ....[9]....
        /*011c*/ 	.word	0x00010f70


	//   ....[10]....
        /*0120*/ 	.word	0x00010f90


	//   ....[11]....
        /*0124*/ 	.word	0x00011050


	//   ....[12]....
        /*0128*/ 	.word	0x00011080


	//   ....[13]....
        /*012c*/ 	.word	0x00011250


	//   ....[14]....
        /*0130*/ 	.word	0x000113f0


	//   ....[15]....
        /*0134*/ 	.word	0x00011470


	//   ....[16]....
        /*0138*/ 	.word	0x00011520


	//   ....[17]....
        /*013c*/ 	.word	0x000116e0


	//   ....[18]....
        /*0140*/ 	.word	0x000118a0


	//   ....[19]....
        /*0144*/ 	.word	0x00011a40


	//   ....[20]....
        /*0148*/ 	.word	0x00011b50


	//   ....[21]....
        /*014c*/ 	.word	0x00011b80


	//   ....[22]....
        /*0150*/ 	.word	0x00011bb0


	//----- nvinfo : EIATTR_MAX_THREADS
	.align		4
.L_2875:
        /*0154*/ 	.byte	0x04, 0x05
        /*0156*/ 	.short	(.L_2877 - .L_2876)
.L_2876:
        /*0158*/ 	.word	0x00000080
        /*015c*/ 	.word	0x00000001
        /*0160*/ 	.word	0x00000001


	//----- nvinfo : EIATTR_CRS_STACK_SIZE
	.align		4
.L_2877:
        /*0164*/ 	.byte	0x04, 0x1e
        /*0166*/ 	.short	(.L_2879 - .L_2878)
.L_2878:
        /*0168*/ 	.word	0x00000000


	//----- nvinfo : EIATTR_CBANK_PARAM_SIZE
	.align		4
.L_2879:
        /*016c*/ 	.byte	0x03, 0x19
        /*016e*/ 	.short	0x0038


	//----- nvinfo : EIATTR_PARAM_CBANK
	.align		4
        /*0170*/ 	.byte	0x04, 0x0a
        /*0172*/ 	.short	(.L_2881 - .L_2880)
	.align		4
.L_2880:
        /*0174*/ 	.word	index@(.nv.constant0._ZN2at6native27unrolled_elementwise_kernelINS0_13BinaryFunctorIdddZZZNS0_15binary_internal21div_floor_kernel_cudaERNS_18TensorIteratorBaseEENKUlvE1_clEvENKUlvE_clEvEUlddE_EESt5arrayIPcLm3EELi4E23TrivialOffsetCalculatorILi2EjESD_ILi1EjENS0_6memory12LoadWithCastILi2EEENSG_13StoreWithCastILi1EEEEEviT_T0_T2_T3_T4_T5_)
        /*0178*/ 	.short	0x0210
        /*017a*/ 	.short	0x0038


	//----- nvinfo : EIATTR_SW_WAR
	.align		4
.L_2881:
        /*017c*/ 	.byte	0x04, 0x36
        /*017e*/ 	.short	(.L_2883 - .L_2882)
.L_2882:
        /*0180*/ 	.word	0x00000008
.L_2883:


//--------------------- .nv.info._ZN2at6native18elementwise_kernelILi128ELi2EZNS0_22gpu_kernel_impl_nocastINS0_13BinaryFunctorIdddZZZNS0_15binary_internal21div_floor_kernel_cudaERNS_18TensorIteratorBaseEENKUlvE1_clEvENKUlvE_clEvEUlddE_EEEEvS6_RKT_EUliE_EEviT1_ --------------------------
	.section	.nv.info._ZN2at6native18elementwise_kernelILi128ELi2EZNS0_22gpu_kernel_impl_nocastINS0_13BinaryFunctorIdddZZZNS0_15binary_internal21div_floor_kernel_cudaERNS_18TensorIteratorBaseEENKUlvE1_clEvENKUlvE_clEvEUlddE_EEEEvS6_RKT_EUliE_EEviT1_,"",@"SHT_CUDA_INFO"
	.sectionflags	@""
	.align	4


	//----- nvinfo : EIATTR_CUDA_API_VERSION
	.align		4
        /*0000*/ 	.byte	0x04, 0x37
        /*0002*/ 	.short	(.L_2885 - .L_2884)
.L_2884:
        /*0004*/ 	.word	0x00000082


	//----- nvinfo : EIATTR_KPARAM_INFO
	.align		4
.L_2885:
        /*0008*/ 	.byte	0x04, 0x17
        /*000a*/ 	.short	(.L_2887 - .L_2886)
.L_2886:
        /*000c*/ 	.word	0x00000000
        /*0010*/ 	.short	0x0001
        /*0012*/ 	.short	0x0008
        /*0014*/ 	.byte	0x00, 0xf0, 0x21, 0x0a


	//----- nvinfo : EIATTR_KPARAM_INFO
	.align		4
.L_2887:
        /*0018*/ 	.byte	0x04, 0x17
        /*001a*/ 	.short	(.L_2889 - .L_2888)
.L_2888:
        /*001c*/ 	.word	0x00000000
        /*0020*/ 	.short	0x0000
        /*0022*/ 	.short	0x0000
        /*0024*/ 	.byte	0x00, 0xf0, 0x11, 0x00


	//----- nvinfo : EIATTR_SPARSE_MMA_MASK
	.align		4
.L_2889:
        /*0028*/ 	.byte	0x03, 0x50
        /*002a*/ 	.short	0x0000


	//----- nvinfo : EIATTR_MAXREG_COUNT
	.align		4
        /*002c*/ 	.byte	0x03, 0x1b
        /*002e*/ 	.short	0x0080


	//----- nvinfo : EIATTR_MERCURY_ISA_VERSION
	.align		4
        /*0030*/ 	.byte	0x03, 0x5f
        /*0032*/ 	.short	0x0101


	//----- nvinfo : EIATTR_EXIT_INSTR_OFFSETS
	.align		4
        /*0034*/ 	.byte	0x04, 0x1c
        /*0036*/ 	.short	(.L_2891 - .L_2890)


	//   ....[0]....
.L_2890:
        /*0038*/ 	.word	0x00002d30


	//   ....[1]....
        /*003c*/ 	.word	0x00005990


	//----- nvinfo : EIATTR_MAX_THREADS
	.align		4
.L_2891:
        /*0040*/ 	.byte	0x04, 0x05
        /*0042*/ 	.short	(.L_2893 - .L_2892)
.L_2892:
        /*0044*/ 	.word	0x00000080
        /*0048*/ 	.word	0x00000001
        /*004c*/ 	.word	0x00000001


	//----- nvinfo : EIATTR_CRS_STACK_SIZE
	.align		4
.L_2893:
        /*0050*/ 	.byte	0x04, 0x1e
        /*0052*/ 	.short	(.L_2895 - .L_2894)
.L_2894:
        /*0054*/ 	.word	0x00000000


	//----- nvinfo : EIATTR_CBANK_PARAM_SIZE
	.align		4
.L_2895:
        /*0058*/ 	.byte	0x03, 0x19
        /*005a*/ 	.short	0x0290


	//----- nvinfo : EIATTR_PARAM_CBANK
	.align		4
        /*005c*/ 	.byte	0x04, 0x0a
        /*005e*/ 	.short	(.L_2897 - .L_2896)
	.align		4
.L_2896:
        /*0060*/ 	.word	index@(.nv.constant0._ZN2at6native18elementwise_kernelILi128ELi2EZNS0_22gpu_kernel_impl_nocastINS0_13BinaryFunctorIdddZZZNS0_15binary_internal21div_floor_kernel_cudaERNS_18TensorIteratorBaseEENKUlvE1_clEvENKUlvE_clEvEUlddE_EEEEvS6_RKT_EUliE_EEviT1_)
        /*0064*/ 	.short	0x0210
        /*0066*/ 	.short	0x0290


	//----- nvinfo : EIATTR_SW_WAR
	.align		4
.L_2897:
        /*0068*/ 	.byte	0x04, 0x36
        /*006a*/ 	.short	(.L_2899 - .L_2898)
.L_2898:
        /*006c*/ 	.word	0x00000008
.L_2899:


//--------------------- .nv.info._ZN2at6native27unrolled_elementwise_kernelINS0_13BinaryFunctorIdddZZZNS0_15binary_internal21div_floor_kernel_cudaERNS_18TensorIteratorBaseEENKUlvE1_clEvENKUlvE_clEvEUlddE_EESt5arrayIPcLm3EELi4E23TrivialOffsetCalculatorILi2EjESD_ILi1EjENS0_6memory15LoadWithoutCastENSG_16StoreWithoutCastEEEviT_T0_T2_T3_T4_T5_ --------------------------
	.section	.nv.info._ZN2at6native27unrolled_elementwise_kernelINS0_13BinaryFunctorIdddZZZNS0_15binary_internal21div_floor_kernel_cudaERNS_18TensorIteratorBaseEENKUlvE1_clEvENKUlvE_clEvEUlddE_EESt5arrayIPcLm3EELi4E23TrivialOffsetCalculatorILi2EjESD_ILi1EjENS0_6memory15LoadWithoutCastENSG_16StoreWithoutCastEEEviT_T0_T2_T3_T4_T5_,"",@"SHT_CUDA_INFO"
	.sectionflags	@""
	.align	4


	//----- nvinfo : EIATTR_CUDA_API_VERSION
	.align		4
        /*0000*/ 	.byte	0x04, 0x37
        /*0002*/ 	.short	(.L_2901 - .L_2900)
.L_2900:
        /*0004*/ 	.word	0x00000082


	//----- nvinfo : EIATTR_KPARAM_INFO
	.align		4
.L_2901:
        /*0008*/ 	.byte	0x04, 0x17
        /*000a*/ 	.short	(.L_2903 - .L_2902)
.L_2902:
        /*000c*/ 	.word	0x00000000
        /*0010*/ 	.short	0x0006
        /*0012*/ 	.short	0x0023
        /*0014*/ 	.byte	0x00, 0xf0, 0x05, 0x00


	//----- nvinfo : EIATTR_KPARAM_INFO
	.align		4
.L_2903:
        /*0018*/ 	.byte	0x04, 0x17
        /*001a*/ 	.short	(.L_2905 - .L_2904)
.L_2904:
        /*001c*/ 	.word	0x00000000
        /*0020*/ 	.short	0x0005
        /*0022*/ 	.short	0x0022
        /*0024*/ 	.byte	0x00, 0xf0, 0x05, 0x00


	//----- nvinfo : EIATTR_KPARAM_INFO
	.align		4
.L_2905:
        /*0028*/ 	.byte	0x04, 0x17
        /*002a*/ 	.short	(.L_2907 - .L_2906)
.L_2906:
        /*002c*/ 	.word	0x00000000
        /*0030*/ 	.short	0x0004
        /*0032*/ 	.short	0x0021
        /*0034*/ 	.byte	0x00, 0xf0, 0x05, 0x00


	//----- nvinfo : EIATTR_KPARAM_INFO
	.align		4
.L_2907:
        /*0038*/ 	.byte	0x04, 0x17
        /*003a*/ 	.short	(.L_2909 - .L_2908)
.L_2908:
        /*003c*/ 	.word	0x00000000
        /*0040*/ 	.short	0x0003
        /*0042*/ 	.short	0x0020
        /*0044*/ 	.byte	0x00, 0xf0, 0x05, 0x00


	//----- nvinfo : EIATTR_KPARAM_INFO
	.align		4
.L_2909:
        /*0048*/ 	.byte	0x04, 0x17
        /*004a*/ 	.short	(.L_2911 - .L_2910)
.L_2910:
        /*004c*/ 	.word	0x00000000
        /*0050*/ 	.short	0x0002
        /*0052*/ 	.short	0x0008
        /*0054*/ 	.byte	0x00, 0xf0, 0x61, 0x00


	//----- nvinfo : EIATTR_KPARAM_INFO
	.align		4
.L_2911:
        /*0058*/ 	.byte	0x04, 0x17
        /*005a*/ 	.short	(.L_2913 - .L_2912)
.L_2912:
        /*005c*/ 	.word	0x00000000
        /*0060*/ 	.short	0x0001
        /*0062*/ 	.short	0x0004
        /*0064*/ 	.byte	0x00, 0xf0, 0x05, 0x00


	//----- nvinfo : EIATTR_KPARAM_INFO
	.align		4
.L_2913:
        /*0068*/ 	.byte	0x04, 0x17
        /*006a*/ 	.short	(.L_2915 - .L_2914)
.L_2914:
        /*006c*/ 	.word	0x00000000
        /*0070*/ 	.short	0x0000
        /*0072*/ 	.short	0x0000
        /*0074*/ 	.byte	0x00, 0xf0, 0x11, 0x00


	//----- nvinfo : EIATTR_SPARSE_MMA_MASK
	.align		4
.L_2915:
        /*0078*/ 	.byte	0x03, 0x50
        /*007a*/ 	.short	0x0000


	//----- nvinfo : EIATTR_MAXREG_COUNT
	.align		4
        /*007c*/ 	.byte	0x03, 0x1b
        /*007e*/ 	.short	0x00ff


	//----- nvinfo : EIATTR_MERCURY_ISA_VERSION
	.align		4
        /*0080*/ 	.byte	0x03, 0x5f
        /*0082*/ 	.short	0x0101


	//----- nvinfo : EIATTR_EXIT_INSTR_OFFSETS
	.align		4
        /*0084*/ 	.byte	0x04, 0x1c
        /*0086*/ 	.short	(.L_2917 - .L_2916)


	//   ....[0]....
.L_2916:
        /*0088*/ 	.word	0x00005af0


	//   ....[1]....
        /*008c*/ 	.word	0x00005b50


	//----- nvinfo : EIATTR_MAX_THREADS
	.align		4
.L_2917:
        /*0090*/ 	.byte	0x04, 0x05
        /*0092*/ 	.short	(.L_2919 - .L_2918)
.L_2918:
        /*0094*/ 	.word	0x00000080
        /*0098*/ 	.word	0x00000001
        /*009c*/ 	.word	0x00000001


	//----- nvinfo : EIATTR_CRS_STACK_SIZE
	.align		4
.L_2919:
        /*00a0*/ 	.byte	0x04, 0x1e
        /*00a2*/ 	.short	(.L_2921 - .L_2920)
.L_2920:
        /*00a4*/ 	.word	0x00000000


	//----- nvinfo : EIATTR_CBANK_PARAM_SIZE
	.align		4
.L_2921:
        /*00a8*/ 	.byte	0x03, 0x19
        /*00aa*/ 	.short	0x0024


	//----- nvinfo : EIATTR_PARAM_CBANK
	.align		4
        /*00ac*/ 	.byte	0x04, 0x0a
        /*00ae*/ 	.short	(.L_2923 - .L_2922)
	.align		4
.L_2922:
        /*00b0*/ 	.word	index@(.nv.constant0._ZN2at6native27unrolled_elementwise_kernelINS0_13BinaryFunctorIdddZZZNS0_15binary_internal21div_floor_kernel_cudaERNS_18TensorIteratorBaseEENKUlvE1_clEvENKUlvE_clEvEUlddE_EESt5arrayIPcLm3EELi4E23TrivialOffsetCalculatorILi2EjESD_ILi1EjENS0_6memory15LoadWithoutCastENSG_16StoreWithoutCastEEEviT_T0_T2_T3_T4_T5_)
        /*00b4*/ 	.short	0x0210
        /*00b6*/ 	.short	0x0024


	//----- nvinfo : EIATTR_SW_WAR
	.align		4
.L_2923:
        /*00b8*/ 	.byte	0x04, 0x36
        /*00ba*/ 	.short	(.L_2925 - .L_2924)
.L_2924:
        /*00bc*/ 	.word	0x00000008
.L_2925:


//--------------------- .nv.info._ZN2at6native29vectorized_elementwise_kernelILi2ENS0_13BinaryFunctorIdddZZZNS0_15binary_internal21div_floor_kernel_cudaERNS_18TensorIteratorBaseEENKUlvE1_clEvENKUlvE_clEvEUlddE_EESt5arrayIPcLm3EEEEviT0_T1_ --------------------------
	.section	.nv.info._ZN2at6native29vectorized_elementwise_kernelILi2ENS0_13BinaryFunctorIdddZZZNS0_15binary_internal21div_floor_kernel_cudaERNS_18TensorIteratorBaseEENKUlvE1_clEvENKUlvE_clEvEUlddE_EESt5arrayIPcLm3EEEEviT0_T1_,"",@"SHT_CUDA_INFO"
	.sectionflags	@""
	.align	4


	//----- nvinfo : EIATTR_CUDA_API_VERSION
	.align		4
        /*0000*/ 	.byte	0x04, 0x37
        /*0002*/ 	.short	(.L_2927 - .L_2926)
.L_2926:
        /*0004*/ 	.word	0x00000082


	//----- nvinfo : EIATTR_KPARAM_INFO
	.align		4
.L_2927:
        /*0008*/ 	.byte	0x04, 0x17
        /*000a*/ 	.short	(.L_2929 - .L_2928)
.L_2928:
        /*000c*/ 	.word	0x00000000
        /*0010*/ 	.short	0x0002
        /*0012*/ 	.short	0x0008
        /*0014*/ 	.byte	0x00, 0xf0, 0x61, 0x00


	//----- nvinfo : EIATTR_KPARAM_INFO
	.align		4
.L_2929:
        /*0018*/ 	.byte	0x04, 0x17
        /*001a*/ 	.short	(.L_2931 - .L_2930)
.L_2930:
        /*001c*/ 	.word	0x00000000
        /*0020*/ 	.short	0x0001
        /*0022*/ 	.short	0x0004
        /*0024*/ 	.byte	0x00, 0xf0, 0x05, 0x00


	//----- nvinfo : EIATTR_KPARAM_INFO
	.align		4
.L_2931:
        /*0028*/ 	.byte	0x04, 0x17
        /*002a*/ 	.short	(.L_2933 - .L_2932)
.L_2932:
        /*002c*/ 	.word	0x00000000
        /*0030*/ 	.short	0x0000
        /*0032*/ 	.short	0x0000
        /*0034*/ 	.byte	0x00, 0xf0, 0x11, 0x00


	//----- nvinfo : EIATTR_SPARSE_MMA_MASK
	.align		4
.L_2933:
        /*0038*/ 	.byte	0x03, 0x50
        /*003a*/ 	.short	0x0000


	//----- nvinfo : EIATTR_MAXREG_COUNT
	.align		4
        /*003c*/ 	.byte	0x03, 0x1b
        /*003e*/ 	.short	0x00ff


	//----- nvinfo : EIATTR_MERCURY_ISA_VERSION
	.align		4
        /*0040*/ 	.byte	0x03, 0x5f
        /*0042*/ 	.short	0x0101


	//----- nvinfo : EIATTR_EXIT_INSTR_OFFSETS
	.align		4
        /*0044*/ 	.byte	0x04, 0x1c
        /*0046*/ 	.short	(.L_2935 - .L_2934)


	//   ....[0]....
.L_2934:
        /*0048*/ 	.word	0x0000ade0


	//   ....[1]....
        /*004c*/ 	.word	0x00016460


	//   ....[2]....
        /*0050*/ 	.word	0x000164b0


	//----- nvinfo : EIATTR_MAX_THREADS
	.align		4
.L_2935:
        /*0054*/ 	.byte	0x04, 0x05
        /*0056*/ 	.short	(.L_2937 - .L_2936)
.L_2936:
        /*0058*/ 	.word	0x00000080
        /*005c*/ 	.word	0x00000001
        /*0060*/ 	.word	0x00000001


	//----- nvinfo : EIATTR_CRS_STACK_SIZE
	.align		4
.L_2937:
        /*0064*/ 	.byte	0x04, 0x1e
        /*0066*/ 	.short	(.L_2939 - .L_2938)
.L_2938:
        /*0068*/ 	.word	0x00000000


	//----- nvinfo : EIATTR_CBANK_PARAM_SIZE
	.align		4
.L_2939:
        /*006c*/ 	.byte	0x03, 0x19
        /*006e*/ 	.short	0x0020


	//----- nvinfo : EIATTR_PARAM_CBANK
	.align		4
        /*0070*/ 	.byte	0x04, 0x0a
        /*0072*/ 	.short	(.L_2941 - .L_2940)
	.align		4
.L_2940:
        /*0074*/ 	.word	index@(.nv.constant0._ZN2at6native29vectorized_elementwise_kernelILi2ENS0_13BinaryFunctorIdddZZZNS0_15binary_internal21div_floor_kernel_cudaERNS_18TensorIteratorBaseEENKUlvE1_clEvENKUlvE_clEvEUlddE_EESt5arrayIPcLm3EEEEviT0_T1_)
        /*0078*/ 	.short	0x0210
        /*007a*/ 	.short	0x0020


	//----- nvinfo : EIATTR_SW_WAR
	.align		4
.L_2941:
        /*007c*/ 	.byte	0x04, 0x36
        /*007e*/ 	.short	(.L_2943 - .L_2942)
.L_2942:
        /*0080*/ 	.word	0x00000008
.L_2943:


//--------------------- .nv.info._ZN2at6native29vectorized_elementwise_kernelILi4ENS0_13BinaryFunctorIdddZZZNS0_15binary_internal21div_floor_kernel_cudaERNS_18TensorIteratorBaseEENKUlvE1_clEvENKUlvE_clEvEUlddE_EESt5arrayIPcLm3EEEEviT0_T1_ --------------------------
	.section	.nv.info._ZN2at6native29vectorized_elementwise_kernelILi4ENS0_13BinaryFunctorIdddZZZNS0_15binary_internal21div_floor_kernel_cudaERNS_18TensorIteratorBaseEENKUlvE1_clEvENKUlvE_clEvEUlddE_EESt5arrayIPcLm3EEEEviT0_T1_,"",@"SHT_CUDA_INFO"
	.sectionflags	@""
	.align	4


	//----- nvinfo : EIATTR_CUDA_API_VERSION
	.align		4
        /*0000*/ 	.byte	0x04, 0x37
        /*0002*/ 	.short	(.L_2945 - .L_2944)
.L_2944:
        /*0004*/ 	.word	0x00000082


	//----- nvinfo : EIATTR_KPARAM_INFO
	.align		4
.L_2945:
        /*0008*/ 	.byte	0x04, 0x17
        /*000a*/ 	.short	(.L_2947 - .L_2946)
.L_2946:
        /*000c*/ 	.word	0x00000000
        /*0010*/ 	.short	0x0002
        /*0012*/ 	.short	0x0008
        /*0014*/ 	.byte	0x00, 0xf0, 0x61, 0x00


	//----- nvinfo : EIATTR_KPARAM_INFO
	.align		4
.L_2947:
        /*0018*/ 	.byte	0x04, 0x17
        /*001a*/ 	.short	(.L_2949 - .L_2948)
.L_2948:
        /*001c*/ 	.word	0x00000000
        /*0020*/ 	.short	0x0001
        /*0022*/ 	.short	0x0004
        /*0024*/ 	.byte	0x00, 0xf0, 0x05, 0x00


	//----- nvinfo : EIATTR_KPARAM_INFO
	.align		4
.L_2949:
        /*0028*/ 	.byte	0x04, 0x17
        /*002a*/ 	.short	(.L_2951 - .L_2950)
.L_2950:
        /*002c*/ 	.word	0x00000000
        /*0030*/ 	.short	0x0000
        /*0032*/ 	.short	0x0000
        /*0034*/ 	.byte	0x00, 0xf0, 0x11, 0x00


	//----- nvinfo : EIATTR_SPARSE_MMA_MASK
	.align		4
.L_2951:
        /*0038*/ 	.byte	0x03, 0x50
        /*003a*/ 	.short	0x0000


	//----- nvinfo : EIATTR_MAXREG_COUNT
	.align		4
        /*003c*/ 	.byte	0x03, 0x1b
        /*003e*/ 	.short	0x00ff


	//----- nvinfo : EIATTR_MERCURY_ISA_VERSION
	.align		4
        /*0040*/ 	.byte	0x03, 0x5f
        /*0042*/ 	.short	0x0101


	//----- nvinfo : EIATTR_EXIT_INSTR_OFFSETS
	.align		4
        /*0044*/ 	.byte	0x04, 0x1c
        /*0046*/ 	.short	(.L_2953 - .L_2952)


	//   ....[0]....
.L_2952:
        /*0048*/ 	.word	0x0000ade0


	//   ....[1]....
        /*004c*/ 	.word	0x00016460


	//   ....[2]....
        /*0050*/ 	.word	0x000164b0


	//----- nvinfo : EIATTR_MAX_THREADS
	.align		4
.L_2953:
        /*0054*/ 	.byte	0x04, 0x05
        /*0056*/ 	.short	(.L_2955 - .L_2954)
.L_2954:
        /*0058*/ 	.word	0x00000080
        /*005c*/ 	.word	0x00000001
        /*0060*/ 	.word	0x00000001


	//----- nvinfo : EIATTR_CRS_STACK_SIZE
	.align		4
.L_2955:
        /*0064*/ 	.byte	0x04, 0x1e
        /*0066*/ 	.short	(.L_2957 - .L_2956)
.L_2956:
        /*0068*/ 	.word	0x00000000


	//----- nvinfo : EIATTR_CBANK_PARAM_SIZE
	.align		4
.L_2957:
        /*006c*/ 	.byte	0x03, 0x19
        /*006e*/ 	.short	0x0020


	//----- nvinfo : EIATTR_PARAM_CBANK
	.align		4
        /*0070*/ 	.byte	0x04, 0x0a
        /*0072*/ 	.short	(.L_2959 - .L_2958)
	.align		4
.L_2958:
        /*0074*/ 	.word	index@(.nv.constant0._ZN2at6native29vectorized_elementwise_kernelILi4ENS0_13BinaryFunctorIdddZZZNS0_15binary_internal21div_floor_kernel_cudaERNS_18TensorIteratorBaseEENKUlvE1_clEvENKUlvE_clEvEUlddE_EESt5arrayIPcLm3EEEEviT0_T1_)
        /*0078*/ 	.short	0x0210
        /*007a*/ 	.short	0x0020


	//----- nvinfo : EIATTR_SW_WAR
	.align		4
.L_2959:
        /*007c*/ 	.byte	0x04, 0x36
        /*007e*/ 	.short	(.L_2961 - .L_2960)
.L_2960:
        /*0080*/ 	.word	0x00000008
.L_2961:


//--------------------- .nv.info._ZN2at6native29vectorized_elementwise_kernelILi8ENS0_13BinaryFunctorIdddZZZNS0_15binary_internal21div_floor_kernel_cudaERNS_18TensorIteratorBaseEENKUlvE1_clEvENKUlvE_clEvEUlddE_EESt5arrayIPcLm3EEEEviT0_T1_ --------------------------
	.section	.nv.info._ZN2at6native29vectorized_elementwise_kernelILi8ENS0_13BinaryFunctorIdddZZZNS0_15binary_internal21div_floor_kernel_cudaERNS_18TensorIteratorBaseEENKUlvE1_clEvENKUlvE_clEvEUlddE_EESt5arrayIPcLm3EEEEviT0_T1_,"",@"SHT_CUDA_INFO"
	.sectionflags	@""
	.align	4


	//----- nvinfo : EIATTR_CUDA_API_VERSION
	.align		4
        /*0000*/ 	.byte	0x04, 0x37
        /*0002*/ 	.short	(.L_2963 - .L_2962)
.L_2962:
        /*0004*/ 	.word	0x00000082


	//----- nvinfo : EIATTR_KPARAM_INFO
	.align		4
.L_2963:
        /*0008*/ 	.byte	0x04, 0x17
        /*000a*/ 	.short	(.L_2965 - .L_2964)
.L_2964:
        /*000c*/ 	.word	0x00000000
        /*0010*/ 	.short	0x0002
        /*0012*/ 	.short	0x0008
        /*0014*/ 	.byte	0x00, 0xf0, 0x61, 0x00


	//----- nvinfo : EIATTR_KPARAM_INFO
	.align		4
.L_2965:
        /*0018*/ 	.byte	0x04, 0x17
        /*001a*/ 	.short	(.L_2967 - .L_2966)
.L_2966:
        /*001c*/ 	.word	0x00000000
        /*0020*/ 	.short	0x0001
        /*0022*/ 	.short	0x0004
        /*0024*/ 	.byte	0x00, 0xf0, 0x05, 0x00


	//----- nvinfo : EIATTR_KPARAM_INFO
	.align		4
.L_2967:
        /*0028*/ 	.byte	0x04, 0x17
        /*002a*/ 	.short	(.L_2969 - .L_2968)
.L_2968:
        /*002c*/ 	.word	0x00000000
        /*0030*/ 	.short	0x0000
        /*0032*/ 	.short	0x0000
        /*0034*/ 	.byte	0x00, 0xf0, 0x11, 0x00


	//----- nvinfo : EIATTR_SPARSE_MMA_MASK
	.align		4
.L_2969:
        /*0038*/ 	.byte	0x03, 0x50
        /*003a*/ 	.short	0x0000


	//----- nvinfo : EIATTR_MAXREG_COUNT
	.align		4
        /*003c*/ 	.byte	0x03, 0x1b
        /*003e*/ 	.short	0x00ff


	//----- nvinfo : EIATTR_MERCURY_ISA_VERSION
	.align		4
        /*0040*/ 	.byte	0x03, 0x5f
        /*0042*/ 	.short	0x0101


	//----- nvinfo : EIATTR_EXIT_INSTR_OFFSETS
	.align		4
        /*0044*/ 	.byte	0x04, 0x1c
        /*0046*/ 	.short	(.L_2971 - .L_2970)


	//   ....[0]....
.L_2970:
        /*0048*/ 	.word	0x0000ade0


	//   ....[1]....
        /*004c*/ 	.word	0x00016460


	//   ....[2]....
        /*0050*/ 	.word	0x000164b0


	//----- nvinfo : EIATTR_MAX_THREADS
	.align		4
.L_2971:
        /*0054*/ 	.byte	0x04, 0x05
        /*0056*/ 	.short	(.L_2973 - .L_2972)
.L_2972:
        /*0058*/ 	.word	0x00000080
        /*005c*/ 	.word	0x00000001
        /*0060*/ 	.word	0x00000001


	//----- nvinfo : EIATTR_CRS_STACK_SIZE
	.align		4
.L_2973:
        /*0064*/ 	.byte	0x04, 0x1e
        /*0066*/ 	.short	(.L_2975 - .L_2974)
.L_2974:
        /*0068*/ 	.word	0x00000000


	//----- nvinfo : EIATTR_CBANK_PARAM_SIZE
	.align		4
.L_2975:
        /*006c*/ 	.byte	0x03, 0x19
        /*006e*/ 	.short	0x0020


	//----- nvinfo : EIATTR_PARAM_CBANK
	.align		4
        /*0070*/ 	.byte	0x04, 0x0a
        /*0072*/ 	.short	(.L_2977 - .L_2976)
	.align		4
.L_2976:
        /*0074*/ 	.word	index@(.nv.constant0._ZN2at6native29vectorized_elementwise_kernelILi8ENS0_13BinaryFunctorIdddZZZNS0_15binary_internal21div_floor_kernel_cudaERNS_18TensorIteratorBaseEENKUlvE1_clEvENKUlvE_clEvEUlddE_EESt5arrayIPcLm3EEEEviT0_T1_)
        /*0078*/ 	.short	0x0210
        /*007a*/ 	.short	0x0020


	//----- nvinfo : EIATTR_SW_WAR
	.align		4
.L_2977:
        /*007c*/ 	.byte	0x04, 0x36
        /*007e*/ 	.short	(.L_2979 - .L_2978)
.L_2978:
        /*0080*/ 	.word	0x00000008
.L_2979:


//--------------------- .nv.info._ZN2at6native18elementwise_kernelILi128ELi4EZNS0_15gpu_kernel_implINS0_13BUnaryFunctorIdddZZZNS0_15binary_internal21div_floor_kernel_cudaERNS_18TensorIteratorBaseEENKUlvE1_clEvENKUlvE_clEvEUlddE_EEEEvS6_RKT_EUliE_EEviT1_ --------------------------
	.section	.nv.info._ZN2at6native18elementwise_kernelILi128ELi4EZNS0_15gpu_kernel_implINS0_13BUnaryFunctorIdddZZZNS0_15binary_internal21div_floor_kernel_cudaERNS_18TensorIteratorBaseEENKUlvE1_clEvENKUlvE_clEvEUlddE_EEEEvS6_RKT_EUliE_EEviT1_,"",@"SHT_CUDA_INFO"
	.sectionflags	@""
	.align	4


	//----- nvinfo : EIATTR_CUDA_API_VERSION
	.align		4
        /*0000*/ 	.byte	0x04, 0x37
        /*0002*/ 	.short	(.L_2981 - .L_2980)
.L_2980:
        /*0004*/ 	.word	0x00000082


	//----- nvinfo : EIATTR_KPARAM_INFO
	.align		4
.L_2981:
        /*0008*/ 	.byte	0x04, 0x17
        /*000a*/ 	.short	(.L_2983 - .L_2982)
.L_2982:
        /*000c*/ 	.word	0x00000000
        /*0010*/ 	.short	0x0001
        /*0012*/ 	.short	0x0008
        /*0014*/ 	.byte	0x00, 0xf0, 0xa1, 0x08


	//----- nvinfo : EIATTR_KPARAM_INFO
	.align		4
.L_2983:
        /*0018*/ 	.byte	0x04, 0x17
        /*001a*/ 	.short	(.L_2985 - .L_2984)
.L_2984:
        /*001c*/ 	.word	0x00000000
        /*0020*/ 	.short	0x0000
        /*0022*/ 	.short	0x0000
        /*0024*/ 	.byte	0x00, 0xf0, 0x11, 0x00


	//----- nvinfo : EIATTR_SPARSE_MMA_MASK
	.align		4
.L_2985:
        /*0028*/ 	.byte	0x03, 0x50
        /*002a*/ 	.short	0x0000


	//----- nvinfo : EIATTR_MAXREG_COUNT
	.align		4
        /*002c*/ 	.byte	0x03, 0x1b
        /*002e*/ 	.short	0x0080


	//----- nvinfo : EIATTR_EXTERNS
	.align		4
        /*0030*/ 	.byte	0x04, 0x0f
        /*0032*/ 	.short	(.L_2987 - .L_2986)


	//   ....[0]....
	.align		4
.L_2986:
        /*0034*/ 	.word	index@(__assertfail)


	//----- nvinfo : EIATTR_MERCURY_ISA_VERSION
	.align		4
.L_2987:
        /*0038*/ 	.byte	0x03, 0x5f
        /*003a*/ 	.short	0x0101


	//----- nvinfo : EIATTR_SYSCALL_OFFSETS
	.align		4
        /*003c*/ 	.byte	0x04, 0x46
        /*003e*/ 	.short	(.L_2989 - .L_2988)


	//   ....[0]....
.L_2988:
        /*0040*/ 	.word	0x00002260


	//   ....[1]....
        /*0044*/ 	.word	0x00004910


	//   ....[2]....
        /*0048*/ 	.word	0x00006bc0


	//   ....[3]....
        /*004c*/ 	.word	0x00009250


	//   ....[4]....
        /*0050*/ 	.word	0x0000b4d0


	//   ....[5]....
        /*0054*/ 	.word	0x0000db60


	//   ....[6]....
        /*0058*/ 	.word	0x0000fdd0


	//   ....[7]....
        /*005c*/ 	.word	0x00012480


	//----- nvinfo : EIATTR_EXIT_INSTR_OFFSETS
	.align		4
.L_2989:
        /*0060*/ 	.byte	0x04, 0x1c
        /*0062*/ 	.short	(.L_2991 - .L_2990)


	//   ....[0]....
.L_2990:
        /*0064*/ 	.word	0x0000dc10


	//   ....[1]....
        /*0068*/ 	.word	0x000114c0


	//   ....[2]....
        /*006c*/ 	.word	0x00011500


	//   ....[3]....
        /*0070*/ 	.word	0x00011590


	//   ....[4]....
        /*0074*/ 	.word	0x000115c0


	//   ....[5]....
        /*0078*/ 	.word	0x000115f0


	//   ....[6]....
        /*007c*/ 	.word	0x000116c0


	//   ....[7]....
        /*0080*/ 	.word	0x00011740


	//   ....[8]....
        /*0084*/ 	.word	0x00011820


	//   ....[9]....
        /*0088*/ 	.word	0x000118b0


	//   ....[10]....
        /*008c*/ 	.word	0x000118d0


	//   ....[11]....
        /*0090*/ 	.word	0x00011990


	//   ....[12]....
        /*0094*/ 	.word	0x000119c0


	//   ....[13]....
        /*0098*/ 	.word	0x00011b90


	//   ....[14]....
        /*009c*/ 	.word	0x00011d30


	//   ....[15]....
        /*00a0*/ 	.word	0x00011db0


	//   ....[16]....
        /*00a4*/ 	.word	0x00011e60


	//   ....[17]....
        /*00a8*/ 	.word	0x00012020


	//   ....[18]....
        /*00ac*/ 	.word	0x000121e0


	//   ....[19]....
        /*00b0*/ 	.word	0x00012380


	//   ....[20]....
        /*00b4*/ 	.word	0x00012490


	//   ....[21]....
        /*00b8*/ 	.word	0x000124c0


	//   ....[22]....
        /*00bc*/ 	.word	0x000124f0


	//----- nvinfo : EIATTR_MAX_THREADS
	.align		4
.L_2991:
        /*00c0*/ 	.byte	0x04, 0x05
        /*00c2*/ 	.short	(.L_2993 - .L_2992)
.L_2992:
        /*00c4*/ 	.word	0x00000080
        /*00c8*/ 	.word	0x00000001
        /*00cc*/ 	.word	0x00000001


	//----- nvinfo : EIATTR_CRS_STACK_SIZE
	.align		4
.L_2993:
        /*00d0*/ 	.byte	0x04, 0x1e
        /*00d2*/ 	.short	(.L_2995 - .L_2994)
.L_2994:
        /*00d4*/ 	.word	0x00000000


	//----- nvinfo : EIATTR_CBANK_PARAM_SIZE
	.align		4
.L_2995:
        /*00d8*/ 	.byte	0x03, 0x19
        /*00da*/ 	.short	0x0230


	//----- nvinfo : EIATTR_PARAM_CBANK
	.align		4
        /*00dc*/ 	.byte	0x04, 0x0a
        /*00de*/ 	.short	(.L_2997 - .L_2996)
	.align		4
.L_2996:
        /*00e0*/ 	.word	index@(.nv.constant0._ZN2at6native18elementwise_kernelILi128ELi4EZNS0_15gpu_kernel_implINS0_13BUnaryFunctorIdddZZZNS0_15binary_internal21div_floor_kernel_cudaERNS_18TensorIteratorBaseEENKUlvE1_clEvENKUlvE_clEvEUlddE_EEEEvS6_RKT_EUliE_EEviT1_)
        /*00e4*/ 	.short	0x0210
        /*00e6*/ 	.short	0x0230


	//----- nvinfo : EIATTR_SW_WAR
	.align		4
.L_2997:
        /*00e8*/ 	.byte	0x04, 0x36
        /*00ea*/ 	.short	(.L_2999 - .L_2998)
.L_2998:
        /*00ec*/ 	.word	0x00000008
.L_2999:


//--------------------- .nv.info._ZN2at6native27unrolled_elementwise_kernelINS0_13BUnaryFunctorIdddZZZNS0_15binary_internal21div_floor_kernel_cudaERNS_18TensorIteratorBaseEENKUlvE1_clEvENKUlvE_clEvEUlddE_EESt5arrayIPcLm2EELi4E23TrivialOffsetCalculatorILi1EjESE_NS0_6memory12LoadWithCastILi1EEENSF_13StoreWithCastILi1EEEEEviT_T0_T2_T3_T4_T5_ --------------------------
	.section	.nv.info._ZN2at6native27unrolled_elementwise_kernelINS0_13BUnaryFunctorIdddZZZNS0_15binary_internal21div_floor_kernel_cudaERNS_18TensorIteratorBaseEENKUlvE1_clEvENKUlvE_clEvEUlddE_EESt5arrayIPcLm2EELi4E23TrivialOffsetCalculatorILi1EjESE_NS0_6memory12LoadWithCastILi1EEENSF_13StoreWithCastILi1EEEEEviT_T0_T2_T3_T4_T5_,"",@"SHT_CUDA_INFO"
	.sectionflags	@""
	.align	4


	//----- nvinfo : EIATTR_CUDA_API_VERSION
	.align		4
        /*0000*/ 	.byte	0x04, 0x37
        /*0002*/ 	.short	(.L_3001 - .L_3000)
.L_3000:
        /*0004*/ 	.word	0x00000082


	//----- nvinfo : EIATTR_KPARAM_INFO
	.align		4
.L_3001:
        /*0008*/ 	.byte	0x04, 0x17
        /*000a*/ 	.short	(.L_3003 - .L_3002)
.L_3002:
        /*000c*/ 	.word	0x00000000
        /*0010*/ 	.short	0x0006
        /*0012*/ 	.short	0x0034
        /*0014*/ 	.byte	0x00, 0xf0, 0x21, 0x00


	//----- nvinfo : EIATTR_KPARAM_INFO
	.align		4
.L_3003:
        /*0018*/ 	.byte	0x04, 0x17
        /*001a*/ 	.short	(.L_3005 - .L_3004)
.L_3004:
        /*001c*/ 	.word	0x00000000
        /*0020*/ 	.short	0x0005
        /*0022*/ 	.short	0x002c
        /*0024*/ 	.byte	0x00, 0xf0, 0x21, 0x00


	//----- nvinfo : EIATTR_KPARAM_INFO
	.align		4
.L_3005:
        /*0028*/ 	.byte	0x04, 0x17
        /*002a*/ 	.short	(.L_3007 - .L_3006)
.L_3006:
        /*002c*/ 	.word	0x00000000
        /*0030*/ 	.short	0x0004
        /*0032*/ 	.short	0x0029
        /*0034*/ 	.byte	0x00, 0xf0, 0x05, 0x00


	//----- nvinfo : EIATTR_KPARAM_INFO
	.align		4
.L_3007:
        /*0038*/ 	.byte	0x04, 0x17
        /*003a*/ 	.short	(.L_3009 - .L_3008)
.L_3008:
        /*003c*/ 	.word	0x00000000
        /*0040*/ 	.short	0x0003
        /*0042*/ 	.short	0x0028
        /*0044*/ 	.byte	0x00, 0xf0, 0x05, 0x00


	//----- nvinfo : EIATTR_KPARAM_INFO
	.align		4
.L_3009:
        /*0048*/ 	.byte	0x04, 0x17
        /*004a*/ 	.short	(.L_3011 - .L_3010)
.L_3010:
        /*004c*/ 	.word	0x00000000
        /*0050*/ 	.short	0x0002
        /*0052*/ 	.short	0x0018
        /*0054*/ 	.byte	0x00, 0xf0, 0x41, 0x00


	//----- nvinfo : EIATTR_KPARAM_INFO
	.align		4
.L_3011:
        /*0058*/ 	.byte	0x04, 0x17
        /*005a*/ 	.short	(.L_3013 - .L_3012)
.L_3012:
        /*005c*/ 	.word	0x00000000
        /*0060*/ 	.short	0x0001
        /*0062*/ 	.short	0x0008
        /*0064*/ 	.byte	0x00, 0xf0, 0x41, 0x00


	//----- nvinfo : EIATTR_KPARAM_INFO
	.align		4
.L_3013:
        /*0068*/ 	.byte	0x04, 0x17
        /*006a*/ 	.short	(.L_3015 - .L_3014)
.L_3014:
        /*006c*/ 	.word	0x00000000
        /*0070*/ 	.short	0x0000
        /*0072*/ 	.short	0x0000
        /*0074*/ 	.byte	0x00, 0xf0, 0x11, 0x00


	//----- nvinfo : EIATTR_SPARSE_MMA_MASK
	.align		4
.L_3015:
        /*0078*/ 	.byte	0x03, 0x50
        /*007a*/ 	.short	0x0000


	//----- nvinfo : EIATTR_MAXREG_COUNT
	.align		4
        /*007c*/ 	.byte	0x03, 0x1b
        /*007e*/ 	.short	0x00ff


	//----- nvinfo : EIATTR_EXTERNS
	.align		4
        /*0080*/ 	.byte	0x04, 0x0f
        /*0082*/ 	.short	(.L_3017 - .L_3016)


	//   ....[0]....
	.align		4
.L_3016:
        /*0084*/ 	.word	index@(__assertfail)


	//----- nvinfo : EIATTR_MERCURY_ISA_VERSION
	.align		4
.L_3017:
        /*0088*/ 	.byte	0x03, 0x5f
        /*008a*/ 	.short	0x0101


	//----- nvinfo : EIATTR_SYSCALL_OFFSETS
	.align		4
        /*008c*/ 	.byte	0x04, 0x46
        /*008e*/ 	.short	(.L_3019 - .L_3018)


	//   ....[0]....
.L_3018:
        /*0090*/ 	.word	0x00000f80


	//   ....[1]....
        /*0094*/ 	.word	0x00001f20


	//   ....[2]....
        /*0098*/ 	.word	0x00002ed0


	//   ....[3]....
        /*009c*/ 	.word	0x00003e50


	//   ....[4]....
        /*00a0*/ 	.word	0x0000a8d0


	//   ....[5]....
        /*00a4*/ 	.word	0x0000bac0


	//   ....[6]....
        /*00a8*/ 	.word	0x0000cc60


	//   ....[7]....
        /*00ac*/ 	.word	0x0000de10


	//----- nvinfo : EIATTR_EXIT_INSTR_OFFSETS
	.align		4
.L_3019:
        /*00b0*/ 	.byte	0x04, 0x1c
        /*00b2*/ 	.short	(.L_3021 - .L_3020)


	//   ....[0]....
.L_3020:
        /*00b4*/ 	.word	0x0000cd00


	//   ....[1]....
        /*00b8*/ 	.word	0x0000ce50


	//   ....[2]....
        /*00bc*/ 	.word	0x0000ce90


	//   ....[3]....
        /*00c0*/ 	.word	0x0000cf20


	//   ....[4]....
        /*00c4*/ 	.word	0x0000cf50


	//   ....[5]....
        /*00c8*/ 	.word	0x0000cf80


	//   ....[6]....
        /*00cc*/ 	.word	0x0000d050


	//   ....[7]....
        /*00d0*/ 	.word	0x0000d0d0


	//   ....[8]....
        /*00d4*/ 	.word	0x0000d1b0


	//   ....[9]....
        /*00d8*/ 	.word	0x0000d240


	//   ....[10]....
        /*00dc*/ 	.word	0x0000d260


	//   ....[11]....
        /*00e0*/ 	.word	0x0000d320


	//   ....[12]....
        /*00e4*/ 	.word	0x0000d350


	//   ....[13]....
        /*00e8*/ 	.word	0x0000d520


	//   ....[14]....
        /*00ec*/ 	.word	0x0000d6c0


	//   ....[15]....
        /*00f0*/ 	.word	0x0000d740


	//   ....[16]....
        /*00f4*/ 	.word	0x0000d7f0


	//   ....[17]....
        /*00f8*/ 	.word	0x0000d9b0


	//   ....[18]....
        /*00fc*/ 	.word	0x0000db70


	//   ....[19]....
        /*0100*/ 	.word	0x0000dd10


	//   ....[20]....
        /*0104*/ 	.word	0x0000de20


	//   ....[21]....
        /*0108*/ 	.word	0x0000de50


	//   ....[22]....
        /*010c*/ 	.word	0x0000de80


	//----- nvinfo : EIATTR_MAX_THREADS
	.align		4
.L_3021:
        /*0110*/ 	.byte	0x04, 0x05
        /*0112*/ 	.short	(.L_3023 - .L_3022)
.L_3022:
        /*0114*/ 	.word	0x00000080
        /*0118*/ 	.word	0x00000001
        /*011c*/ 	.word	0x00000001


	//----- nvinfo : EIATTR_CRS_STACK_SIZE
	.align		4
.L_3023:
        /*0120*/ 	.byte	0x04, 0x1e
        /*0122*/ 	.short	(.L_3025 - .L_3024)
.L_3024:
        /*0124*/ 	.word	0x00000000


	//----- nvinfo : EIATTR_CBANK_PARAM_SIZE
	.align		4
.L_3025:
        /*0128*/ 	.byte	0x03, 0x19
        /*012a*/ 	.short	0x003c


	//----- nvinfo : EIATTR_PARAM_CBANK
	.align		4
        /*012c*/ 	.byte	0x04, 0x0a
        /*012e*/ 	.short	(.L_3027 - .L_3026)
	.align		4
.L_3026:
        /*0130*/ 	.word	index@(.nv.constant0._ZN2at6native27unrolled_elementwise_kernelINS0_13BUnaryFunctorIdddZZZNS0_15binary_internal21div_floor_kernel_cudaERNS_18TensorIteratorBaseEENKUlvE1_clEvENKUlvE_clEvEUlddE_EESt5arrayIPcLm2EELi4E23TrivialOffsetCalculatorILi1EjESE_NS0_6memory12LoadWithCastILi1EEENSF_13StoreWithCastILi1EEEEEviT_T0_T2_T3_T4_T5_)
        /*0134*/ 	.short	0x0210
        /*0136*/ 	.short	0x003c


	//----- nvinfo : EIATTR_SW_WAR
	.align		4
.L_3027:
        /*0138*/ 	.byte	0x04, 0x36
        /*013a*/ 	.short	(.L_3029 - .L_3028)
.L_3028:
        /*013c*/ 	.word	0x00000008
.L_3029:


//--------------------- .nv.info._ZN2at6native18elementwise_kernelILi128ELi2EZNS0_22gpu_kernel_impl_nocastINS0_13BUnaryFunctorIdddZZZNS0_15binary_internal21div_floor_kernel_cudaERNS_18TensorIteratorBaseEENKUlvE1_clEvENKUlvE_clEvEUlddE_EEEEvS6_RKT_EUliE_EEviT1_ --------------------------
	.section	.nv.info._ZN2at6native18elementwise_kernelILi128ELi2EZNS0_22gpu_kernel_impl_nocastINS0_13BUnaryFunctorIdddZZZNS0_15binary_internal21div_floor_kernel_cudaERNS_18TensorIteratorBaseEENKUlvE1_clEvENKUlvE_clEvEUlddE_EEEEvS6_RKT_EUliE_EEviT1_,"",@"SHT_CUDA_INFO"
	.sectionflags	@""
	.align	4


	//----- nvinfo : EIATTR_CUDA_API_VERSION
	.align		4
        /*0000*/ 	.byte	0x04, 0x37
        /*0002*/ 	.short	(.L_3031 - .L_3030)
.L_3030:
        /*0004*/ 	.word	0x00000082


	//----- nvinfo : EIATTR_KPARAM_INFO
	.align		4
.L_3031:
        /*0008*/ 	.byte	0x04, 0x17
        /*000a*/ 	.short	(.L_3033 - .L_3032)
.L_3032:
        /*000c*/ 	.word	0x00000000
        /*0010*/ 	.short	0x0001
        /*0012*/ 	.short	0x0008
        /*0014*/ 	.byte	0x00, 0xf0, 0x81, 0x08


	//----- nvinfo : EIATTR_KPARAM_INFO
	.align		4
.L_3033:
        /*0018*/ 	.byte	0x04, 0x17
        /*001a*/ 	.short	(.L_3035 - .L_3034)
.L_3034:
        /*001c*/ 	.word	0x00000000
        /*0020*/ 	.short	0x0000
        /*0022*/ 	.short	0x0000
        /*0024*/ 	.byte	0x00, 0xf0, 0x11, 0x00


	//----- nvinfo : EIATTR_SPARSE_MMA_MASK
	.align		4
.L_3035:
        /*0028*/ 	.byte	0x03, 0x50
        /*002a*/ 	.short	0x0000


	//----- nvinfo : EIATTR_MAXREG_COUNT
	.align		4
        /*002c*/ 	.byte	0x03, 0x1b
        /*002e*/ 	.short	0x0080


	//----- nvinfo : EIATTR_MERCURY_ISA_VERSION
	.align		4
        /*0030*/ 	.byte	0x03, 0x5f
        /*0032*/ 	.short	0x0101


	//----- nvinfo : EIATTR_EXIT_INSTR_OFFSETS
	.align		4
        /*0034*/ 	.byte	0x04, 0x1c
        /*0036*/ 	.short	(.L_3037 - .L_3036)


	//   ....[0]....
.L_3036:
        /*0038*/ 	.word	0x000029b0


	//   ....[1]....
        /*003c*/ 	.word	0x00005260


	//----- nvinfo : EIATTR_MAX_THREADS
	.align		4
.L_3037:
        /*0040*/ 	.byte	0x04, 0x05
        /*0042*/ 	.short	(.L_3039 - .L_3038)
.L_3038:
        /*0044*/ 	.word	0x00000080
        /*0048*/ 	.word	0x00000001
        /*004c*/ 	.word	0x00000001


	//----- nvinfo : EIATTR_CRS_STACK_SIZE
	.align		4
.L_3039:
        /*0050*/ 	.byte	0x04, 0x1e
        /*0052*/ 	.short	(.L_3041 - .L_3040)
.L_3040:
        /*0054*/ 	.word	0x00000000


	//----- nvinfo : EIATTR_CBANK_PARAM_SIZE
	.align		4
.L_3041:
        /*0058*/ 	.byte	0x03, 0x19
        /*005a*/ 	.short	0x0228


	//----- nvinfo : EIATTR_PARAM_CBANK
	.align		4
        /*005c*/ 	.byte	0x04, 0x0a
        /*005e*/ 	.short	(.L_3043 - .L_3042)
	.align		4
.L_3042:
        /*0060*/ 	.word	index@(.nv.constant0._ZN2at6native18elementwise_kernelILi128ELi2EZNS0_22gpu_kernel_impl_nocastINS0_13BUnaryFunctorIdddZZZNS0_15binary_internal21div_floor_kernel_cudaERNS_18TensorIteratorBaseEENKUlvE1_clEvENKUlvE_clEvEUlddE_EEEEvS6_RKT_EUliE_EEviT1_)
        /*0064*/ 	.short	0x0210
        /*0066*/ 	.short	0x0228


	//----- nvinfo : EIATTR_SW_WAR
	.align		4
.L_3043:
        /*0068*/ 	.byte	0x04, 0x36
        /*006a*/ 	.short	(.L_3045 - .L_3044)
.L_3044:
        /*006c*/ 	.word	0x00000008
.L_3045:


//--------------------- .nv.info._ZN2at6native27unrolled_elementwise_kernelINS0_13BUnaryFunctorIdddZZZNS0_15binary_internal21div_floor_kernel_cudaERNS_18TensorIteratorBaseEENKUlvE1_clEvENKUlvE_clEvEUlddE_EESt5arrayIPcLm2EELi4E23TrivialOffsetCalculatorILi1EjESE_NS0_6memory15LoadWithoutCastENSF_16StoreWithoutCastEEEviT_T0_T2_T3_T4_T5_ --------------------------
	.section	.nv.info._ZN2at6native27unrolled_elementwise_kernelINS0_13BUnaryFunctorIdddZZZNS0_15binary_internal21div_floor_kernel_cudaERNS_18TensorIteratorBaseEENKUlvE1_clEvENKUlvE_clEvEUlddE_EESt5arrayIPcLm2EELi4E23TrivialOffsetCalculatorILi1EjESE_NS0_6memory15LoadWithoutCastENSF_16StoreWithoutCastEEEviT_T0_T2_T3_T4_T5_,"",@"SHT_CUDA_INFO"
	.sectionflags	@""
	.align	4


	//----- nvinfo : EIATTR_CUDA_API_VERSION
	.align		4
        /*0000*/ 	.byte	0x04, 0x37
        /*0002*/ 	.short	(.L_3047 - .L_3046)
.L_3046:
        /*0004*/ 	.word	0x00000082


	//----- nvinfo : EIATTR_KPARAM_INFO
	.align		4
.L_3047:
        /*0008*/ 	.byte	0x04, 0x17
        /*000a*/ 	.short	(.L_3049 - .L_3048)
.L_3048:
        /*000c*/ 	.word	0x00000000
        /*0010*/ 	.short	0x0006
        /*0012*/ 	.short	0x002b
        /*0014*/ 	.byte	0x00, 0xf0, 0x05, 0x00


	//----- nvinfo : EIATTR_KPARAM_INFO
	.align		4
.L_3049:
        /*0018*/ 	.byte	0x04, 0x17
        /*001a*/ 	.short	(.L_3051 - .L_3050)
.L_3050:
        /*001c*/ 	.word	0x00000000
        /*0020*/ 	.short	0x0005
        /*0022*/ 	.short	0x002a
        /*0024*/ 	.byte	0x00, 0xf0, 0x05, 0x00


	//----- nvinfo : EIATTR_KPARAM_INFO
	.align		4
.L_3051:
        /*0028*/ 	.byte	0x04, 0x17
        /*002a*/ 	.short	(.L_3053 - .L_3052)
.L_3052:
        /*002c*/ 	.word	0x00000000
        /*0030*/ 	.short	0x0004
        /*0032*/ 	.short	0x0029
        /*0034*/ 	.byte	0x00, 0xf0, 0x05, 0x00


	//----- nvinfo : EIATTR_KPARAM_INFO
	.align		4
.L_3053:
        /*0038*/ 	.byte	0x04, 0x17
        /*003a*/ 	.short	(.L_3055 - .L_3054)
.L_3054:
        /*003c*/ 	.word	0x00000000
        /*0040*/ 	.short	0x0003
        /*0042*/ 	.short	0x0028
        /*0044*/ 	.byte	0x00, 0xf0, 0x05, 0x00


	//----- nvinfo : EIATTR_KPARAM_INFO
	.align		4
.L_3055:
        /*0048*/ 	.byte	0x04, 0x17
        /*004a*/ 	.short	(.L_3057 - .L_3056)
.L_3056:
        /*004c*/ 	.word	0x00000000
        /*0050*/ 	.short	0x0002
        /*0052*/ 	.short	0x0018
        /*0054*/ 	.byte	0x00, 0xf0, 0x41, 0x00


	//----- nvinfo : EIATTR_KPARAM_INFO
	.align		4
.L_3057:
        /*0058*/ 	.byte	0x04, 0x17
        /*005a*/ 	.short	(.L_3059 - .L_3058)
.L_3058:
        /*005c*/ 	.word	0x00000000
        /*0060*/ 	.short	0x0001
        /*0062*/ 	.short	0x0008
        /*0064*/ 	.byte	0x00, 0xf0, 0x41, 0x00


	//----- nvinfo : EIATTR_KPARAM_INFO
	.align		4
.L_3059:
        /*0068*/ 	.byte	0x04, 0x17
        /*006a*/ 	.short	(.L_3061 - .L_3060)
.L_3060:
        /*006c*/ 	.word	0x00000000
        /*0070*/ 	.short	0x0000
        /*0072*/ 	.short	0x0000
        /*0074*/ 	.byte	0x00, 0xf0, 0x11, 0x00


	//----- nvinfo : EIATTR_SPARSE_MMA_MASK
	.align		4
.L_3061:
        /*0078*/ 	.byte	0x03, 0x50
        /*007a*/ 	.short	0x0000


	//----- nvinfo : EIATTR_MAXREG_COUNT
	.align		4
        /*007c*/ 	.byte	0x03, 0x1b
        /*007e*/ 	.short	0x00ff


	//----- nvinfo : EIATTR_MERCURY_ISA_VERSION
	.align		4
        /*0080*/ 	.byte	0x03, 0x5f
        /*0082*/ 	.short	0x0101


	//----- nvinfo : EIATTR_EXIT_INSTR_OFFSETS
	.align		4
        /*0084*/ 	.byte	0x04, 0x1c
        /*0086*/ 	.short	(.L_3063 - .L_3062)


	//   ....[0]....
.L_3062:
        /*0088*/ 	.word	0x00005a80


	//   ....[1]....
        /*008c*/ 	.word	0x00005ae0


	//----- nvinfo : EIATTR_MAX_THREADS
	.align		4
.L_3063:
        /*0090*/ 	.byte	0x04, 0x05
        /*0092*/ 	.short	(.L_3065 - .L_3064)
.L_3064:
        /*0094*/ 	.word	0x00000080
        /*0098*/ 	.word	0x00000001
        /*009c*/ 	.word	0x00000001


	//----- nvinfo : EIATTR_CRS_STACK_SIZE
	.align		4
.L_3065:
        /*00a0*/ 	.byte	0x04, 0x1e
        /*00a2*/ 	.short	(.L_3067 - .L_3066)
.L_3066:
        /*00a4*/ 	.word	0x00000000


	//----- nvinfo : EIATTR_CBANK_PARAM_SIZE
	.align		4
.L_3067:
        /*00a8*/ 	.byte	0x03, 0x19
        /*00aa*/ 	.short	0x002c


	//----- nvinfo : EIATTR_PARAM_CBANK
	.align		4
        /*00ac*/ 	.byte	0x04, 0x0a
        /*00ae*/ 	.short	(.L_3069 - .L_3068)
	.align		4
.L_3068:
        /*00b0*/ 	.word	index@(.nv.constant0._ZN2at6native27unrolled_elementwise_kernelINS0_13BUnaryFunctorIdddZZZNS0_15binary_internal21div_floor_kernel_cudaERNS_18TensorIteratorBaseEENKUlvE1_clEvENKUlvE_clEvEUlddE_EESt5arrayIPcLm2EELi4E23TrivialOffsetCalculatorILi1EjESE_NS0_6memory15LoadWithoutCastENSF_16StoreWithoutCastEEEviT_T0_T2_T3_T4_T5_)
        /*00b4*/ 	.short	0x0210
        /*00b6*/ 	.short	0x002c


	//----- nvinfo : EIATTR_SW_WAR
	.align		4
.L_3069:
        /*00b8*/ 	.byte	0x04, 0x36
        /*00ba*/ 	.short	(.L_3071 - .L_3070)
.L_3070:
        /*00bc*/ 	.word	0x00000008
.L_3071:


//--------------------- .nv.info._ZN2at6native29vectorized_elementwise_kernelILi2ENS0_13BUnaryFunctorIdddZZZNS0_15binary_internal21div_floor_kernel_cudaERNS_18TensorIteratorBaseEENKUlvE1_clEvENKUlvE_clEvEUlddE_EESt5arrayIPcLm2EEEEviT0_T1_ --------------------------
	.section	.nv.info._ZN2at6native29vectorized_elementwise_kernelILi2ENS0_13BUnaryFunctorIdddZZZNS0_15binary_internal21div_floor_kernel_cudaERNS_18TensorIteratorBaseEENKUlvE1_clEvENKUlvE_clEvEUlddE_EESt5arrayIPcLm2EEEEviT0_T1_,"",@"SHT_CUDA_INFO"
	.sectionflags	@""
	.align	4


	//----- nvinfo : EIATTR_CUDA_API_VERSION
	.align		4
        /*0000*/ 	.byte	0x04, 0x37
        /*0002*/ 	.short	(.L_3073 - .L_3072)
.L_3072:
        /*0004*/ 	.word	0x00000082


	//----- nvinfo : EIATTR_KPARAM_INFO
	.align		4
.L_3073:
        /*0008*/ 	.byte	0x04, 0x17
        /*000a*/ 	.short	(.L_3075 - .L_3074)
.L_3074:
        /*000c*/ 	.word	0x00000000
        /*0010*/ 	.short	0x0002
        /*0012*/ 	.short	0x0018
        /*0014*/ 	.byte	0x00, 0xf0, 0x41, 0x00


	//----- nvinfo : EIATTR_KPARAM_INFO
	.align		4
.L_3075:
        /*0018*/ 	.byte	0x04, 0x17
        /*001a*/ 	.short	(.L_3077 - .L_3076)
.L_3076:
        /*001c*/ 	.word	0x00000000
        /*0020*/ 	.short	0x0001
        /*0022*/ 	.short	0x0008
        /*0024*/ 	.byte	0x00, 0xf0, 0x41, 0x00


	//----- nvinfo : EIATTR_KPARAM_INFO
	.align		4
.L_3077:
        /*0028*/ 	.byte	0x04, 0x17
        /*002a*/ 	.short	(.L_3079 - .L_3078)
.L_3078:
        /*002c*/ 	.word	0x00000000
        /*0030*/ 	.short	0x0000
        /*0032*/ 	.short	0x0000
        /*0034*/ 	.byte	0x00, 0xf0, 0x11, 0x00


	//----- nvinfo : EIATTR_SPARSE_MMA_MASK
	.align		4
.L_3079:
        /*0038*/ 	.byte	0x03, 0x50
        /*003a*/ 	.short	0x0000


	//----- nvinfo : EIATTR_MAXREG_COUNT
	.align		4
        /*003c*/ 	.byte	0x03, 0x1b
        /*003e*/ 	.short	0x00ff


	//----- nvinfo : EIATTR_MERCURY_ISA_VERSION
	.align		4
        /*0040*/ 	.byte	0x03, 0x5f
        /*0042*/ 	.short	0x0101


	//----- nvinfo : EIATTR_EXIT_INSTR_OFFSETS
	.align		4
        /*0044*/ 	.byte	0x04, 0x1c
        /*0046*/ 	.short	(.L_3081 - .L_3080)


	//   ....[0]....
.L_3080:
        /*0048*/ 	.word	0x0000acf0


	//   ....[1]....
        /*004c*/ 	.word	0x000160d0


	//   ....[2]....
        /*0050*/ 	.word	0x00016120


	//----- nvinfo : EIATTR_MAX_THREADS
	.align		4
.L_3081:
        /*0054*/ 	.byte	0x04, 0x05
        /*0056*/ 	.short	(.L_3083 - .L_3082)
.L_3082:
        /*0058*/ 	.word	0x00000080
        /*005c*/ 	.word	0x00000001
        /*0060*/ 	.word	0x00000001


	//----- nvinfo : EIATTR_CRS_STACK_SIZE
	.align		4
.L_3083:
        /*0064*/ 	.byte	0x04, 0x1e
        /*0066*/ 	.short	(.L_3085 - .L_3084)
.L_3084:
        /*0068*/ 	.word	0x00000000


	//----- nvinfo : EIATTR_CBANK_PARAM_SIZE
	.align		4
.L_3085:
        /*006c*/ 	.byte	0x03, 0x19
        /*006e*/ 	.short	0x0028


	//----- nvinfo : EIATTR_PARAM_CBANK
	.align		4
        /*0070*/ 	.byte	0x04, 0x0a
        /*0072*/ 	.short	(.L_3087 - .L_3086)
	.align		4
.L_3086:
        /*0074*/ 	.word	index@(.nv.constant0._ZN2at6native29vectorized_elementwise_kernelILi2ENS0_13BUnaryFunctorIdddZZZNS0_15binary_internal21div_floor_kernel_cudaERNS_18TensorIteratorBaseEENKUlvE1_clEvENKUlvE_clEvEUlddE_EESt5arrayIPcLm2EEEEviT0_T1_)
        /*0078*/ 	.short	0x0210
        /*007a*/ 	.short	0x0028


	//----- nvinfo : EIATTR_SW_WAR
	.align		4
.L_3087:
        /*007c*/ 	.byte	0x04, 0x36
        /*007e*/ 	.short	(.L_3089 - .L_3088)
.L_3088:
        /*0080*/ 	.word	0x00000008
.L_3089:


//--------------------- .nv.info._ZN2at6native29vectorized_elementwise_kernelILi4ENS0_13BUnaryFunctorIdddZZZNS0_15binary_internal21div_floor_kernel_cudaERNS_18TensorIteratorBaseEENKUlvE1_clEvENKUlvE_clEvEUlddE_EESt5arrayIPcLm2EEEEviT0_T1_ --------------------------
	.section	.nv.info._ZN2at6native29vectorized_elementwise_kernelILi4ENS0_13BUnaryFunctorIdddZZZNS0_15binary_internal21div_floor_kernel_cudaERNS_18TensorIteratorBaseEENKUlvE1_clEvENKUlvE_clEvEUlddE_EESt5arrayIPcLm2EEEEviT0_T1_,"",@"SHT_CUDA_INFO"
	.sectionflags	@""
	.align	4


	//----- nvinfo : EIATTR_CUDA_API_VERSION
	.align		4
        /*0000*/ 	.byte	0x04, 0x37
        /*0002*/ 	.short	(.L_3091 - .L_3090)
.L_3090:
        /*0004*/ 	.word	0x00000082


	//----- nvinfo : EIATTR_KPARAM_INFO
	.align		4
.L_3091:
        /*0008*/ 	.byte	0x04, 0x17
        /*000a*/ 	.short	(.L_3093 - .L_3092)
.L_3092:
        /*000c*/ 	.word	0x00000000
        /*0010*/ 	.short	0x0002
        /*0012*/ 	.short	0x0018
        /*0014*/ 	.byte	0x00, 0xf0, 0x41, 0x00


	//----- nvinfo : EIATTR_KPARAM_INFO
	.align		4
.L_3093:
        /*0018*/ 	.byte	0x04, 0x17
        /*001a*/ 	.short	(.L_3095 - .L_3094)
.L_3094:
        /*001c*/ 	.word	0x00000000
        /*0020*/ 	.short	0x0001
        /*0022*/ 	.short	0x0008
        /*0024*/ 	.byte	0x00, 0xf0, 0x41, 0x00


	//----- nvinfo : EIATTR_KPARAM_INFO
	.align		4
.L_3095:
        /*0028*/ 	.byte	0x04, 0x17
        /*002a*/ 	.short	(.L_3097 - .L_3096)
.L_3096:
        /*002c*/ 	.word	0x00000000
        /*0030*/ 	.short	0x0000
        /*0032*/ 	.short	0x0000
        /*0034*/ 	.byte	0x00, 0xf0, 0x11, 0x00


	//----- nvinfo : EIATTR_SPARSE_MMA_MASK
	.align		4
.L_3097:
        /*0038*/ 	.byte	0x03, 0x50
        /*003a*/ 	.short	0x0000


	//----- nvinfo : EIATTR_MAXREG_COUNT
	.align		4
        /*003c*/ 	.byte	0x03, 0x1b
        /*003e*/ 	.short	0x00ff


	//----- nvinfo : EIATTR_MERCURY_ISA_VERSION
	.align		4
        /*0040*/ 	.byte	0x03, 0x5f
        /*0042*/ 	.short	0x0101


	//----- nvinfo : EIATTR_EXIT_INSTR_OFFSETS
	.align		4
        /*0044*/ 	.byte	0x04, 0x1c
        /*0046*/ 	.short	(.L_3099 - .L_3098)


	//   ....[0]....
.L_3098:
        /*0048*/ 	.word	0x0000acf0


	//   ....[1]....
        /*004c*/ 	.word	0x000160d0


	//   ....[2]....
        /*0050*/ 	.word	0x00016120


	//----- nvinfo : EIATTR_MAX_THREADS
	.align		4
.L_3099:
        /*0054*/ 	.byte	0x04, 0x05
        /*0056*/ 	.short	(.L_3101 - .L_3100)
.L_3100:
        /*0058*/ 	.word	0x00000080
        /*005c*/ 	.word	0x00000001
        /*0060*/ 	.word	0x00000001


	//----- nvinfo : EIATTR_CRS_STACK_SIZE
	.align		4
.L_3101:
        /*0064*/ 	.byte	0x04, 0x1e
        /*0066*/ 	.short	(.L_3103 - .L_3102)
.L_3102:
        /*0068*/ 	.word	0x00000000


	//----- nvinfo : EIATTR_CBANK_PARAM_SIZE
	.align		4
.L_3103:
        /*006c*/ 	.byte	0x03, 0x19
        /*006e*/ 	.short	0x0028


	//----- nvinfo : EIATTR_PARAM_CBANK
	.align		4
        /*0070*/ 	.byte	0x04, 0x0a
        /*0072*/ 	.short	(.L_3105 - .L_3104)
	.align		4
.L_3104:
        /*0074*/ 	.word	index@(.nv.constant0._ZN2at6native29vectorized_elementwise_kernelILi4ENS0_13BUnaryFunctorIdddZZZNS0_15binary_internal21div_floor_kernel_cudaERNS_18TensorIteratorBaseEENKUlvE1_clEvENKUlvE_clEvEUlddE_EESt5arrayIPcLm2EEEEviT0_T1_)
        /*0078*/ 	.short	0x0210
        /*007a*/ 	.short	0x0028


	//----- nvinfo : EIATTR_SW_WAR
	.align		4
.L_3105:
        /*007c*/ 	.byte	0x04, 0x36
        /*007e*/ 	.short	(.L_3107 - .L_3106)
.L_3106:
        /*0080*/ 	.word	0x00000008
.L_3107:


//--------------------- .nv.info._ZN2at6native29vectorized_elementwise_kernelILi8ENS0_13BUnaryFunctorIdddZZZNS0_15binary_internal21div_floor_kernel_cudaERNS_18TensorIteratorBaseEENKUlvE1_clEvENKUlvE_clEvEUlddE_EESt5arrayIPcLm2EEEEviT0_T1_ --------------------------
	.section	.nv.info._ZN2at6native29vectorized_elementwise_kernelILi8ENS0_13BUnaryFunctorIdddZZZNS0_15binary_internal21div_floor_kernel_cudaERNS_18TensorIteratorBaseEENKUlvE1_clEvENKUlvE_clEvEUlddE_EESt5arrayIPcLm2EEEEviT0_T1_,"",@"SHT_CUDA_INFO"
	.sectionflags	@""
	.align	4


	//----- nvinfo : EIATTR_CUDA_API_VERSION
	.align		4
        /*0000*/ 	.byte	0x04, 0x37
        /*0002*/ 	.short	(.L_3109 - .L_3108)
.L_3108:
        /*0004*/ 	.word	0x00000082


	//----- nvinfo : EIATTR_KPARAM_INFO
	.align		4
.L_3109:
        /*0008*/ 	.byte	0x04, 0x17
        /*000a*/ 	.short	(.L_3111 - .L_3110)
.L_3110:
        /*000c*/ 	.word	0x00000000
        /*0010*/ 	.short	0x0002
        /*0012*/ 	.short	0x0018
        /*0014*/ 	.byte	0x00, 0xf0, 0x41, 0x00


	//----- nvinfo : EIATTR_KPARAM_INFO
	.align		4
.L_3111:
        /*0018*/ 	.byte	0x04, 0x17
        /*001a*/ 	.short	(.L_3113 - .L_3112)
.L_3112:
        /*001c*/ 	.word	0x00000000
        /*0020*/ 	.short	0x0001
        /*0022*/ 	.short	0x0008
        /*0024*/ 	.byte	0x00, 0xf0, 0x41, 0x00


	//----- nvinfo : EIATTR_KPARAM_INFO
	.align		4
.L_3113:
        /*0028*/ 	.byte	0x04, 0x17
        /*002a*/ 	.short	(.L_3115 - .L_3114)
.L_3114:
        /*002c*/ 	.word	0x00000000
        /*0030*/ 	.short	0x0000
        /*0032*/ 	.short	0x0000
        /*0034*/ 	.byte	0x00, 0xf0, 0x11, 0x00


	//----- nvinfo : EIATTR_SPARSE_MMA_MASK
	.align		4
.L_3115:
        /*0038*/ 	.byte	0x03, 0x50
        /*003a*/ 	.short	0x0000


	//----- nvinfo : EIATTR_MAXREG_COUNT
	.align		4
        /*003c*/ 	.byte	0x03, 0x1b
        /*003e*/ 	.short	0x00ff


	//----- nvinfo : EIATTR_MERCURY_ISA_VERSION
	.align		4
        /*0040*/ 	.byte	0x03, 0x5f
        /*0042*/ 	.short	0x0101


	//----- nvinfo : EIATTR_EXIT_INSTR_OFFSETS
	.align		4
        /*0044*/ 	.byte	0x04, 0x1c
        /*0046*/ 	.short	(.L_3117 - .L_3116)


	//   ....[0]....
.L_3116:
        /*0048*/ 	.word	0x0000acf0


	//   ....[1]....
        /*004c*/ 	.word	0x000160d0


	//   ....[2]....
        /*0050*/ 	.word	0x00016120


	//----- nvinfo : EIATTR_MAX_THREADS
	.align		4
.L_3117:
        /*0054*/ 	.byte	0x04, 0x05
        /*0056*/ 	.short	(.L_3119 - .L_3118)
.L_3118:
        /*0058*/ 	.word	0x00000080
        /*005c*/ 	.word	0x00000001
        /*0060*/ 	.word	0x00000001


	//----- nvinfo : EIATTR_CRS_STACK_SIZE
	.align		4
.L_3119:
        /*0064*/ 	.byte	0x04, 0x1e
        /*0066*/ 	.short	(.L_3121 - .L_3120)
.L_3120:
        /*0068*/ 	.word	0x00000000


	//----- nvinfo : EIATTR_CBANK_PARAM_SIZE
	.align		4
.L_3121:
        /*006c*/ 	.byte	0x03, 0x19
        /*006e*/ 	.short	0x0028


	//----- nvinfo : EIATTR_PARAM_CBANK
	.align		4
        /*0070*/ 	.byte	0x04, 0x0a
        /*0072*/ 	.short	(.L_3123 - .L_3122)
	.align		4
.L_3122:
        /*0074*/ 	.word	index@(.nv.constant0._ZN2at6native29vectorized_elementwise_kernelILi8ENS0_13BUnaryFunctorIdddZZZNS0_15binary_internal21div_floor_kernel_cudaERNS_18TensorIteratorBaseEENKUlvE1_clEvENKUlvE_clEvEUlddE_EESt5arrayIPcLm2EEEEviT0_T1_)
        /*0078*/ 	.short	0x0210
        /*007a*/ 	.short	0x0028


	//----- nvinfo : EIATTR_SW_WAR
	.align		4
.L_3123:
        /*007c*/ 	.byte	0x04, 0x36
        /*007e*/ 	.short	(.L_3125 - .L_3124)
.L_3124:
        /*0080*/ 	.word	0x00000008
.L_3125:


//--------------------- .nv.info._ZN2at6native18elementwise_kernelILi128ELi4EZNS0_15gpu_kernel_implINS0_13AUnaryFunctorIdddZZZNS0_15binary_internal21div_floor_kernel_cudaERNS_18TensorIteratorBaseEENKUlvE1_clEvENKUlvE_clEvEUlddE_EEEEvS6_RKT_EUliE_EEviT1_ --------------------------
	.section	.nv.info._ZN2at6native18elementwise_kernelILi128ELi4EZNS0_15gpu_kernel_implINS0_13AUnaryFunctorIdddZZZNS0_15binary_internal21div_floor_kernel_cudaERNS_18TensorIteratorBaseEENKUlvE1_clEvENKUlvE_clEvEUlddE_EEEEvS6_RKT_EUliE_EEviT1_,"",@"SHT_CUDA_INFO"
	.sectionflags	@""
	.align	4


	//----- nvinfo : EIATTR_CUDA_API_VERSION
	.align		4
        /*0000*/ 	.byte	0x04, 0x37
        /*0002*/ 	.short	(.L_3127 - .L_3126)
.L_3126:
        /*0004*/ 	.word	0x00000082


	//----- nvinfo : EIATTR_KPARAM_INFO
	.align		4
.L_3127:
        /*0008*/ 	.byte	0x04, 0x17
        /*000a*/ 	.short	(.L_3129 - .L_3128)
.L_3128:
        /*000c*/ 	.word	0x00000000
        /*0010*/ 	.short	0x0001
        /*0012*/ 	.short	0x0008
        /*0014*/ 	.byte	0x00, 0xf0, 0xa1, 0x08


	//----- nvinfo : EIATTR_KPARAM_INFO
	.align		4
.L_3129:
        /*0018*/ 	.byte	0x04, 0x17
        /*001a*/ 	.short	(.L_3131 - .L_3130)
.L_3130:
        /*001c*/ 	.word	0x00000000
        /*0020*/ 	.short	0x0000
        /*0022*/ 	.short	0x0000
        /*0024*/ 	.byte	0x00, 0xf0, 0x11, 0x00


	//----- nvinfo : EIATTR_SPARSE_MMA_MASK
	.align		4
.L_3131:
        /*0028*/ 	.byte	0x03, 0x50
        /*002a*/ 	.short	0x0000


	//----- nvinfo : EIATTR_MAXREG_COUNT
	.align		4
        /*002c*/ 	.byte	0x03, 0x1b
        /*002e*/ 	.short	0x0080


	//----- nvinfo : EIATTR_EXTERNS
	.align		4
        /*0030*/ 	.byte	0x04, 0x0f
        /*0032*/ 	.short	(.L_3133 - .L_3132)


	//   ....[0]....
	.align		4
.L_3132:
        /*0034*/ 	.word	index@(__assertfail)


	//----- nvinfo : EIATTR_MERCURY_ISA_VERSION
	.align		4
.L_3133:
        /*0038*/ 	.byte	0x03, 0x5f
        /*003a*/ 	.short	0x0101


	//----- nvinfo : EIATTR_SYSCALL_OFFSETS
	.align		4
        /*003c*/ 	.byte	0x04, 0x46
        /*003e*/ 	.short	(.L_3135 - .L_3134)


	//   ....[0]....
.L_3134:
        /*0040*/ 	.word	0x00002240


	//   ....[1]....
        /*0044*/ 	.word	0x00004980


	//   ....[2]....
        /*0048*/ 	.word	0x00006c30


	//   ....[3]....
        /*004c*/ 	.word	0x00009350


	//   ....[4]....
        /*0050*/ 	.word	0x0000b5d0


	//   ....[5]....
        /*0054*/ 	.word	0x0000dcf0


	//   ....[6]....
        /*0058*/ 	.word	0x0000ff60


	//   ....[7]....
        /*005c*/ 	.word	0x000126a0


	//----- nvinfo : EIATTR_EXIT_INSTR_OFFSETS
	.align		4
.L_3135:
        /*0060*/ 	.byte	0x04, 0x1c
        /*0062*/ 	.short	(.L_3137 - .L_3136)


	//   ....[0]....
.L_3136:
        /*0064*/ 	.word	0x0000dda0


	//   ....[1]....
        /*0068*/ 	.word	0x000116e0


	//   ....[2]....
        /*006c*/ 	.word	0x00011720


	//   ....[3]....
        /*0070*/ 	.word	0x000117b0


	//   ....[4]....
        /*0074*/ 	.word	0x000117e0


	//   ....[5]....
        /*0078*/ 	.word	0x00011810


	//   ....[6]....
        /*007c*/ 	.word	0x000118e0


	//   ....[7]....
        /*0080*/ 	.word	0x00011960


	//   ....[8]....
        /*0084*/ 	.word	0x00011a40


	//   ....[9]....
        /*0088*/ 	.word	0x00011ad0


	//   ....[10]....
        /*008c*/ 	.word	0x00011af0


	//   ....[11]....
        /*0090*/ 	.word	0x00011bb0


	//   ....[12]....
        /*0094*/ 	.word	0x00011be0


	//   ....[13]....
        /*0098*/ 	.word	0x00011db0


	//   ....[14]....
        /*009c*/ 	.word	0x00011f50


	//   ....[15]....
        /*00a0*/ 	.word	0x00011fd0


	//   ....[16]....
        /*00a4*/ 	.word	0x00012080


	//   ....[17]....
        /*00a8*/ 	.word	0x00012240


	//   ....[18]....
        /*00ac*/ 	.word	0x00012400


	//   ....[19]....
        /*00b0*/ 	.word	0x000125a0


	//   ....[20]....
        /*00b4*/ 	.word	0x000126b0


	//   ....[21]....
        /*00b8*/ 	.word	0x000126e0


	//   ....[22]....
        /*00bc*/ 	.word	0x00012710


	//----- nvinfo : EIATTR_MAX_THREADS
	.align		4
.L_3137:
        /*00c0*/ 	.byte	0x04, 0x05
        /*00c2*/ 	.short	(.L_3139 - .L_3138)
.L_3138:
        /*00c4*/ 	.word	0x00000080
        /*00c8*/ 	.word	0x00000001
        /*00cc*/ 	.word	0x00000001


	//----- nvinfo : EIATTR_CRS_STACK_SIZE
	.align		4
.L_3139:
        /*00d0*/ 	.byte	0x04, 0x1e
        /*00d2*/ 	.short	(.L_3141 - .L_3140)
.L_3140:
        /*00d4*/ 	.word	0x00000000


	//----- nvinfo : EIATTR_CBANK_PARAM_SIZE
	.align		4
.L_3141:
        /*00d8*/ 	.byte	0x03, 0x19
        /*00da*/ 	.short	0x0230


	//----- nvinfo : EIATTR_PARAM_CBANK
	.align		4
        /*00dc*/ 	.byte	0x04, 0x0a
        /*00de*/ 	.short	(.L_3143 - .L_3142)
	.align		4
.L_3142:
        /*00e0*/ 	.word	index@(.nv.constant0._ZN2at6native18elementwise_kernelILi128ELi4EZNS0_15gpu_kernel_implINS0_13AUnaryFunctorIdddZZZNS0_15binary_internal21div_floor_kernel_cudaERNS_18TensorIteratorBaseEENKUlvE1_clEvENKUlvE_clEvEUlddE_EEEEvS6_RKT_EUliE_EEviT1_)
        /*00e4*/ 	.short	0x0210
        /*00e6*/ 	.short	0x0230


	//----- nvinfo : EIATTR_SW_WAR
	.align		4
.L_3143:
        /*00e8*/ 	.byte	0x04, 0x36
        /*00ea*/ 	.short	(.L_3145 - .L_3144)
.L_3144:
        /*00ec*/ 	.word	0x00000008
.L_3145:


//--------------------- .nv.info._ZN2at6native27unrolled_elementwise_kernelINS0_13AUnaryFunctorIdddZZZNS0_15binary_internal21div_floor_kernel_cudaERNS_18TensorIteratorBaseEENKUlvE1_clEvENKUlvE_clEvEUlddE_EESt5arrayIPcLm2EELi4E23TrivialOffsetCalculatorILi1EjESE_NS0_6memory12LoadWithCastILi1EEENSF_13StoreWithCastILi1EEEEEviT_T0_T2_T3_T4_T5_ --------------------------
	.section	.nv.info._ZN2at6native27unrolled_elementwise_kernelINS0_13AUnaryFunctorIdddZZZNS0_15binary_internal21div_floor_kernel_cudaERNS_18TensorIteratorBaseEENKUlvE1_clEvENKUlvE_clEvEUlddE_EESt5arrayIPcLm2EELi4E23TrivialOffsetCalculatorILi1EjESE_NS0_6memory12LoadWithCastILi1EEENSF_13StoreWithCastILi1EEEEEviT_T0_T2_T3_T4_T5_,"",@"SHT_CUDA_INFO"
	.sectionflags	@""
	.align	4


	//----- nvinfo : EIATTR_CUDA_API_VERSION
	.align		4
        /*0000*/ 	.byte	0x04, 0x37
        /*0002*/ 	.short	(.L_3147 - .L_3146)
.L_3146:
        /*0004*/ 	.word	0x00000082


	//----- nvinfo : EIATTR_KPARAM_INFO
	.align		4
.L_3147:
        /*0008*/ 	.byte	0x04, 0x17
        /*000a*/ 	.short	(.L_3149 - .L_3148)
.L_3148:
        /*000c*/ 	.word	0x00000000
        /*0010*/ 	.short	0x0006
        /*0012*/ 	.short	0x0034
        /*0014*/ 	.byte	0x00, 0xf0, 0x21, 0x00


	//----- nvinfo : EIATTR_KPARAM_INFO
	.align		4
.L_3149:
        /*0018*/ 	.byte	0x04, 0x17
        /*001a*/ 	.short	(.L_3151 - .L_3150)
.L_3150:
        /*001c*/ 	.word	0x00000000
        /*0020*/ 	.short	0x0005
        /*0022*/ 	.short	0x002c
        /*0024*/ 	.byte	0x00, 0xf0, 0x21, 0x00


	//----- nvinfo : EIATTR_KPARAM_INFO
	.align		4
.L_3151:
        /*0028*/ 	.byte	0x04, 0x17
        /*002a*/ 	.short	(.L_3153 - .L_3152)
.L_3152:
        /*002c*/ 	.word	0x00000000
        /*0030*/ 	.short	0x0004
        /*0032*/ 	.short	0x0029
        /*0034*/ 	.byte	0x00, 0xf0, 0x05, 0x00


	//----- nvinfo : EIATTR_KPARAM_INFO
	.align		4
.L_3153:
        /*0038*/ 	.byte	0x04, 0x17
        /*003a*/ 	.short	(.L_3155 - .L_3154)
.L_3154:
        /*003c*/ 	.word	0x00000000
        /*0040*/ 	.short	0x0003
        /*0042*/ 	.short	0x0028
        /*0044*/ 	.byte	0x00, 0xf0, 0x05, 0x00


	//----- nvinfo : EIATTR_KPARAM_INFO
	.align		4
.L_3155:
        /*0048*/ 	.byte	0x04, 0x17
        /*004a*/ 	.short	(.L_3157 - .L_3156)
.L_3156:
        /*004c*/ 	.word	0x00000000
        /*0050*/ 	.short	0x0002
        /*0052*/ 	.short	0x0018
        /*0054*/ 	.byte	0x00, 0xf0, 0x41, 0x00


	//----- nvinfo : EIATTR_KPARAM_INFO
	.align		4
.L_3157:
        /*0058*/ 	.byte	0x04, 0x17
        /*005a*/ 	.short	(.L_3159 - .L_3158)
.L_3158:
        /*005c*/ 	.word	0x00000000
        /*0060*/ 	.short	0x0001
        /*0062*/ 	.short	0x0008
        /*0064*/ 	.byte	0x00, 0xf0, 0x41, 0x00


	//----- nvinfo : EIATTR_KPARAM_INFO
	.align		4
.L_3159:
        /*0068*/ 	.byte	0x04, 0x17
        /*006a*/ 	.short	(.L_3161 - .L_3160)
.L_3160:
        /*006c*/ 	.word	0x00000000
        /*0070*/ 	.short	0x0000
        /*0072*/ 	.short	0x0000
        /*0074*/ 	.byte	0x00, 0xf0, 0x11, 0x00


	//----- nvinfo : EIATTR_SPARSE_MMA_MASK
	.align		4
.L_3161:
        /*0078*/ 	.byte	0x03, 0x50
        /*007a*/ 	.short	0x0000


	//----- nvinfo : EIATTR_MAXREG_COUNT
	.align		4
        /*007c*/ 	.byte	0x03, 0x1b
        /*007e*/ 	.short	0x00ff


	//----- nvinfo : EIATTR_EXTERNS
	.align		4
        /*0080*/ 	.byte	0x04, 0x0f
        /*0082*/ 	.short	(.L_3163 - .L_3162)


	//   ....[0]....
	.align		4
.L_3162:
        /*0084*/ 	.word	index@(__assertfail)


	//----- nvinfo : EIATTR_MERCURY_ISA_VERSION
	.align		4
.L_3163:
        /*0088*/ 	.byte	0x03, 0x5f
        /*008a*/ 	.short	0x0101


	//----- nvinfo : EIATTR_SYSCALL_OFFSETS
	.align		4
        /*008c*/ 	.byte	0x04, 0x46
        /*008e*/ 	.short	(.L_3165 - .L_3164)


	//   ....[0]....
.L_3164:
        /*0090*/ 	.word	0x00000f80


	//   ....[1]....
        /*0094*/ 	.word	0x00001f20


	//   ....[2]....
        /*0098*/ 	.word	0x00002ed0


	//   ....[3]....
        /*009c*/ 	.word	0x00003e50


	//   ....[4]....
        /*00a0*/ 	.word	0x0000aae0


	//   ....[5]....
        /*00a4*/ 	.word	0x0000bcd0


	//   ....[6]....
        /*00a8*/ 	.word	0x0000ce80


	//   ....[7]....
        /*00ac*/ 	.word	0x0000e030


	//----- nvinfo : EIATTR_EXIT_INSTR_OFFSETS
	.align		4
.L_3165:
        /*00b0*/ 	.byte	0x04, 0x1c
        /*00b2*/ 	.short	(.L_3167 - .L_3166)


	//   ....[0]....
.L_3166:
        /*00b4*/ 	.word	0x0000cf20


	//   ....[1]....
        /*00b8*/ 	.word	0x0000d070


	//   ....[2]....
        /*00bc*/ 	.word	0x0000d0b0


	//   ....[3]....
        /*00c0*/ 	.word	0x0000d140


	//   ....[4]....
        /*00c4*/ 	.word	0x0000d170


	//   ....[5]....
        /*00c8*/ 	.word	0x0000d1a0


	//   ....[6]....
        /*00cc*/ 	.word	0x0000d270


	//   ....[7]....
        /*00d0*/ 	.word	0x0000d2f0


	//   ....[8]....
        /*00d4*/ 	.word	0x0000d3d0


	//   ....[9]....
        /*00d8*/ 	.word	0x0000d460


	//   ....[10]....
        /*00dc*/ 	.word	0x0000d480


	//   ....[11]....
        /*00e0*/ 	.word	0x0000d540


	//   ....[12]....
        /*00e4*/ 	.word	0x0000d570


	//   ....[13]....
        /*00e8*/ 	.word	0x0000d740


	//   ....[14]....
        /*00ec*/ 	.word	0x0000d8e0


	//   ....[15]....
        /*00f0*/ 	.word	0x0000d960


	//   ....[16]....
        /*00f4*/ 	.word	0x0000da10


	//   ....[17]....
        /*00f8*/ 	.word	0x0000dbd0


	//   ....[18]....
        /*00fc*/ 	.word	0x0000dd90


	//   ....[19]....
        /*0100*/ 	.word	0x0000df30


	//   ....[20]....
        /*0104*/ 	.word	0x0000e040


	//   ....[21]....
        /*0108*/ 	.word	0x0000e070


	//   ....[22]....
        /*010c*/ 	.word	0x0000e0a0


	//----- nvinfo : EIATTR_MAX_THREADS
	.align		4
.L_3167:
        /*0110*/ 	.byte	0x04, 0x05
        /*0112*/ 	.short	(.L_3169 - .L_3168)
.L_3168:
        /*0114*/ 	.word	0x00000080
        /*0118*/ 	.word	0x00000001
        /*011c*/ 	.word	0x00000001


	//----- nvinfo : EIATTR_CRS_STACK_SIZE
	.align		4
.L_3169:
        /*0120*/ 	.byte	0x04, 0x1e
        /*0122*/ 	.short	(.L_3171 - .L_3170)
.L_3170:
        /*0124*/ 	.word	0x00000000


	//----- nvinfo : EIATTR_CBANK_PARAM_SIZE
	.align		4
.L_3171:
        /*0128*/ 	.byte	0x03, 0x19
        /*012a*/ 	.short	0x003c


	//----- nvinfo : EIATTR_PARAM_CBANK
	.align		4
        /*012c*/ 	.byte	0x04, 0x0a
        /*012e*/ 	.short	(.L_3173 - .L_3172)
	.align		4
.L_3172:
        /*0130*/ 	.word	index@(.nv.constant0._ZN2at6native27unrolled_elementwise_kernelINS0_13AUnaryFunctorIdddZZZNS0_15binary_internal21div_floor_kernel_cudaERNS_18TensorIteratorBaseEENKUlvE1_clEvENKUlvE_clEvEUlddE_EESt5arrayIPcLm2EELi4E23TrivialOffsetCalculatorILi1EjESE_NS0_6memory12LoadWithCastILi1EEENSF_13StoreWithCastILi1EEEEEviT_T0_T2_T3_T4_T5_)
        /*0134*/ 	.short	0x0210
        /*0136*/ 	.short	0x003c


	//----- nvinfo : EIATTR_SW_WAR
	.align		4
.L_3173:
        /*0138*/ 	.byte	0x04, 0x36
        /*013a*/ 	.short	(.L_3175 - .L_3174)
.L_3174:
        /*013c*/ 	.word	0x00000008
.L_3175:


//--------------------- .nv.info._ZN2at6native18elementwise_kernelILi128ELi2EZNS0_22gpu_kernel_impl_nocastINS0_13AUnaryFunctorIdddZZZNS0_15binary_internal21div_floor_kernel_cudaERNS_18TensorIteratorBaseEENKUlvE1_clEvENKUlvE_clEvEUlddE_EEEEvS6_RKT_EUliE_EEviT1_ --------------------------
	.section	.nv.info._ZN2at6native18elementwise_kernelILi128ELi2EZNS0_22gpu_kernel_impl_nocastINS0_13AUnaryFunctorIdddZZZNS0_15binary_internal21div_floor_kernel_cudaERNS_18TensorIteratorBaseEENKUlvE1_clEvENKUlvE_clEvEUlddE_EEEEvS6_RKT_EUliE_EEviT1_,"",@"SHT_CUDA_INFO"
	.sectionflags	@""
	.align	4


	//----- nvinfo : EIATTR_CUDA_API_VERSION
	.align		4
        /*0000*/ 	.byte	0x04, 0x37
        /*0002*/ 	.short	(.L_3177 - .L_3176)
.L_3176:
        /*0004*/ 	.word	0x00000082


	//----- nvinfo : EIATTR_KPARAM_INFO
	.align		4
.L_3177:
        /*0008*/ 	.byte	0x04, 0x17
        /*000a*/ 	.short	(.L_3179 - .L_3178)
.L_3178:
        /*000c*/ 	.word	0x00000000
        /*0010*/ 	.short	0x0001
        /*0012*/ 	.short	0x0008
        /*0014*/ 	.byte	0x00, 0xf0, 0x81, 0x08


	//----- nvinfo : EIATTR_KPARAM_INFO
	.align		4
.L_3179:
        /*0018*/ 	.byte	0x04, 0x17
        /*001a*/ 	.short	(.L_3181 - .L_3180)
.L_3180:
        /*001c*/ 	.word	0x00000000
        /*0020*/ 	.short	0x0000
        /*0022*/ 	.short	0x0000
        /*0024*/ 	.byte	0x00, 0xf0, 0x11, 0x00


	//----- nvinfo : EIATTR_SPARSE_MMA_MASK
	.align		4
.L_3181:
        /*0028*/ 	.byte	0x03, 0x50
        /*002a*/ 	.short	0x0000


	//----- nvinfo : EIATTR_MAXREG_COUNT
	.align		4
        /*002c*/ 	.byte	0x03, 0x1b
        /*002e*/ 	.short	0x0080


	//----- nvinfo : EIATTR_MERCURY_ISA_VERSION
	.align		4
        /*0030*/ 	.byte	0x03, 0x5f
        /*0032*/ 	.short	0x0101


	//----- nvinfo : EIATTR_EXIT_INSTR_OFFSETS
	.align		4
        /*0034*/ 	.byte	0x04, 0x1c
        /*0036*/ 	.short	(.L_3183 - .L_3182)


	//   ....[0]....
.L_3182:
        /*0038*/ 	.word	0x00002a80


	//   ....[1]....
        /*003c*/ 	.word	0x00005440


	//----- nvinfo : EIATTR_MAX_THREADS
	.align		4
.L_3183:
        /*0040*/ 	.byte	0x04, 0x05
        /*0042*/ 	.short	(.L_3185 - .L_3184)
.L_3184:
        /*0044*/ 	.word	0x00000080
        /*0048*/ 	.word	0x00000001
        /*004c*/ 	.word	0x00000001


	//----- nvinfo : EIATTR_CRS_STACK_SIZE
	.align		4
.L_3185:
        /*0050*/ 	.byte	0x04, 0x1e
        /*0052*/ 	.short	(.L_3187 - .L_3186)
.L_3186:
        /*0054*/ 	.word	0x00000000


	//----- nvinfo : EIATTR_CBANK_PARAM_SIZE
	.align		4
.L_3187:
        /*0058*/ 	.byte	0x03, 0x19
        /*005a*/ 	.short	0x0228


	//----- nvinfo : EIATTR_PARAM_CBANK
	.align		4
        /*005c*/ 	.byte	0x04, 0x0a
        /*005e*/ 	.short	(.L_3189 - .L_3188)
	.align		4
.L_3188:
        /*0060*/ 	.word	index@(.nv.constant0._ZN2at6native18elementwise_kernelILi128ELi2EZNS0_22gpu_kernel_impl_nocastINS0_13AUnaryFunctorIdddZZZNS0_15binary_internal21div_floor_kernel_cudaERNS_18TensorIteratorBaseEENKUlvE1_clEvENKUlvE_clEvEUlddE_EEEEvS6_RKT_EUliE_EEviT1_)
        /*0064*/ 	.short	0x0210
        /*0066*/ 	.short	0x0228


	//----- nvinfo : EIATTR_SW_WAR
	.align		4
.L_3189:
        /*0068*/ 	.byte	0x04, 0x36
        /*006a*/ 	.short	(.L_3191 - .L_3190)
.L_3190:
        /*006c*/ 	.word	0x00000008
.L_3191:


//--------------------- .nv.info._ZN2at6native27unrolled_elementwise_kernelINS0_13AUnaryFunctorIdddZZZNS0_15binary_internal21div_floor_kernel_cudaERNS_18TensorIteratorBaseEENKUlvE1_clEvENKUlvE_clEvEUlddE_EESt5arrayIPcLm2EELi4E23TrivialOffsetCalculatorILi1EjESE_NS0_6memory15LoadWithoutCastENSF_16StoreWithoutCastEEEviT_T0_T2_T3_T4_T5_ --------------------------
	.section	.nv.info._ZN2at6native27unrolled_elementwise_kernelINS0_13AUnaryFunctorIdddZZZNS0_15binary_internal21div_floor_kernel_cudaERNS_18TensorIteratorBaseEENKUlvE1_clEvENKUlvE_clEvEUlddE_EESt5arrayIPcLm2EELi4E23TrivialOffsetCalculatorILi1EjESE_NS0_6memory15LoadWithoutCastENSF_16StoreWithoutCastEEEviT_T0_T2_T3_T4_T5_,"",@"SHT_CUDA_INFO"
	.sectionflags	@""
	.align	4


	//----- nvinfo : EIATTR_CUDA_API_VERSION
	.align		4
        /*0000*/ 	.byte	0x04, 0x37
        /*0002*/ 	.short	(.L_3193 - .L_3192)
.L_3192:
        /*0004*/ 	.word	0x00000082


	//----- nvinfo : EIATTR_KPARAM_INFO
	.align		4
.L_3193:
        /*0008*/ 	.byte	0x04, 0x17
        /*000a*/ 	.short	(.L_3195 - .L_3194)
.L_3194:
        /*000c*/ 	.word	0x00000000
        /*0010*/ 	.short	0x0006
        /*0012*/ 	.short	0x002b
        /*0014*/ 	.byte	0x00, 0xf0, 0x05, 0x00


	//----- nvinfo : EIATTR_KPARAM_INFO
	.align		4
.L_3195:
        /*0018*/ 	.byte	0x04, 0x17
        /*001a*/ 	.short	(.L_3197 - .L_3196)
.L_3196:
        /*001c*/ 	.word	0x00000000
        /*0020*/ 	.short	0x0005
        /*0022*/ 	.short	0x002a
        /*0024*/ 	.byte	0x00, 0xf0, 0x05, 0x00


	//----- nvinfo : EIATTR_KPARAM_INFO
	.align		4
.L_3197:
        /*0028*/ 	.byte	0x04, 0x17
        /*002a*/ 	.short	(.L_3199 - .L_3198)
.L_3198:
        /*002c*/ 	.word	0x00000000
        /*0030*/ 	.short	0x0004
        /*0032*/ 	.short	0x0029
        /*0034*/ 	.byte	0x00, 0xf0, 0x05, 0x00


	//----- nvinfo : EIATTR_KPARAM_INFO
	.align		4
.L_3199:
        /*0038*/ 	.byte	0x04, 0x17
        /*003a*/ 	.short	(.L_3201 - .L_3200)
.L_3200:
        /*003c*/ 	.word	0x00000000
        /*0040*/ 	.short	0x0003
        /*0042*/ 	.short	0x0028
        /*0044*/ 	.byte	0x00, 0xf0, 0x05, 0x00


	//----- nvinfo : EIATTR_KPARAM_INFO
	.align		4
.L_3201:
        /*0048*/ 	.byte	0x04, 0x17
        /*004a*/ 	.short	(.L_3203 - .L_3202)
.L_3202:
        /*004c*/ 	.word	0x00000000
        /*0050*/ 	.short	0x0002
        /*0052*/ 	.short	0x0018
        /*0054*/ 	.byte	0x00, 0xf0, 0x41, 0x00


	//----- nvinfo : EIATTR_KPARAM_INFO
	.align		4
.L_3203:
        /*0058*/ 	.byte	0x04, 0x17
        /*005a*/ 	.short	(.L_3205 - .L_3204)
.L_3204:
        /*005c*/ 	.word	0x00000000
        /*0060*/ 	.short	0x0001
        /*0062*/ 	.short	0x0008
        /*0064*/ 	.byte	0x00, 0xf0, 0x41, 0x00


	//----- nvinfo : EIATTR_KPARAM_INFO
	.align		4
.L_3205:
        /*0068*/ 	.byte	0x04, 0x17
        /*006a*/ 	.short	(.L_3207 - .L_3206)
.L_3206:
        /*006c*/ 	.word	0x00000000
        /*0070*/ 	.short	0x0000
        /*0072*/ 	.short	0x0000
        /*0074*/ 	.byte	0x00, 0xf0, 0x11, 0x00


	//----- nvinfo : EIATTR_SPARSE_MMA_MASK
	.align		4
.L_3207:
        /*0078*/ 	.byte	0x03, 0x50
        /*007a*/ 	.short	0x0000


	//----- nvinfo : EIATTR_MAXREG_COUNT
	.align		4
        /*007c*/ 	.byte	0x03, 0x1b
        /*007e*/ 	.short	0x00ff


	//----- nvinfo : EIATTR_MERCURY_ISA_VERSION
	.align		4
        /*0080*/ 	.byte	0x03, 0x5f
        /*0082*/ 	.short	0x0101


	//----- nvinfo : EIATTR_EXIT_INSTR_OFFSETS
	.align		4
        /*0084*/ 	.byte	0x04, 0x1c
        /*0086*/ 	.short	(.L_3209 - .L_3208)


	//   ....[0]....
.L_3208:
        /*0088*/ 	.word	0x00005c90


	//   ....[1]....
        /*008c*/ 	.word	0x00005cf0


	//----- nvinfo : EIATTR_MAX_THREADS
	.align		4
.L_3209:
        /*0090*/ 	.byte	0x04, 0x05
        /*0092*/ 	.short	(.L_3211 - .L_3210)
.L_3210:
        /*0094*/ 	.word	0x00000080
        /*0098*/ 	.word	0x00000001
        /*009c*/ 	.word	0x00000001


	//----- nvinfo : EIATTR_CRS_STACK_SIZE
	.align		4
.L_3211:
        /*00a0*/ 	.byte	0x04, 0x1e
        /*00a2*/ 	.short	(.L_3213 - .L_3212)
.L_3212:
        /*00a4*/ 	.word	0x00000000


	//----- nvinfo : EIATTR_CBANK_PARAM_SIZE
	.align		4
.L_3213:
        /*00a8*/ 	.byte	0x03, 0x19
        /*00aa*/ 	.short	0x002c


	//----- nvinfo : EIATTR_PARAM_CBANK
	.align		4
        /*00ac*/ 	.byte	0x04, 0x0a
        /*00ae*/ 	.short	(.L_3215 - .L_3214)
	.align		4
.L_3214:
        /*00b0*/ 	.word	index@(.nv.constant0._ZN2at6native27unrolled_elementwise_kernelINS0_13AUnaryFunctorIdddZZZNS0_15binary_internal21div_floor_kernel_cudaERNS_18TensorIteratorBaseEENKUlvE1_clEvENKUlvE_clEvEUlddE_EESt5arrayIPcLm2EELi4E23TrivialOffsetCalculatorILi1EjESE_NS0_6memory15LoadWithoutCastENSF_16StoreWithoutCastEEEviT_T0_T2_T3_T4_T5_)
        /*00b4*/ 	.short	0x0210
        /*00b6*/ 	.short	0x002c


	//----- nvinfo : EIATTR_SW_WAR
	.align		4
.L_3215:
        /*00b8*/ 	.byte	0x04, 0x36
        /*00ba*/ 	.short	(.L_3217 - .L_3216)
.L_3216:
        /*00bc*/ 	.word	0x00000008
.L_3217:


//--------------------- .nv.info._ZN2at6native29vectorized_elementwise_kernelILi2ENS0_13AUnaryFunctorIdddZZZNS0_15binary_internal21div_floor_kernel_cudaERNS_18TensorIteratorBaseEENKUlvE1_clEvENKUlvE_clEvEUlddE_EESt5arrayIPcLm2EEEEviT0_T1_ --------------------------
	.section	.nv.info._ZN2at6native29vectorized_elementwise_kernelILi2ENS0_13AUnaryFunctorIdddZZZNS0_15binary_internal21div_floor_kernel_cudaERNS_18TensorIteratorBaseEENKUlvE1_clEvENKUlvE_clEvEUlddE_EESt5arrayIPcLm2EEEEviT0_T1_,"",@"SHT_CUDA_INFO"
	.sectionflags	@""
	.align	4


	//----- nvinfo : EIATTR_CUDA_API_VERSION
	.align		4
        /*0000*/ 	.byte	0x04, 0x37
        /*0002*/ 	.short	(.L_3219 - .L_3218)
.L_3218:
        /*0004*/ 	.word	0x00000082


	//----- nvinfo : EIATTR_KPARAM_INFO
	.align		4
.L_3219:
        /*0008*/ 	.byte	0x04, 0x17
        /*000a*/ 	.short	(.L_3221 - .L_3220)
.L_3220:
        /*000c*/ 	.word	0x00000000
        /*0010*/ 	.short	0x0002
        /*0012*/ 	.short	0x0018
        /*0014*/ 	.byte	0x00, 0xf0, 0x41, 0x00


	//----- nvinfo : EIATTR_KPARAM_INFO
	.align		4
.L_3221:
        /*0018*/ 	.byte	0x04, 0x17
        /*001a*/ 	.short	(.L_3223 - .L_3222)
.L_3222:
        /*001c*/ 	.word	0x00000000
        /*0020*/ 	.short	0x0001
        /*0022*/ 	.short	0x0008
        /*0024*/ 	.byte	0x00, 0xf0, 0x41, 0x00


	//----- nvinfo : EIATTR_KPARAM_INFO
	.align		4
.L_3223:
        /*0028*/ 	.byte	0x04, 0x17
        /*002a*/ 	.short	(.L_3225 - .L_3224)
.L_3224:
        /*002c*/ 	.word	0x00000000
        /*0030*/ 	.short	0x0000
        /*0032*/ 	.short	0x0000
        /*0034*/ 	.byte	0x00, 0xf0, 0x11, 0x00


	//----- nvinfo : EIATTR_SPARSE_MMA_MASK
	.align		4
.L_3225:
        /*0038*/ 	.byte	0x03, 0x50
        /*003a*/ 	.short	0x0000


	//----- nvinfo : EIATTR_MAXREG_COUNT
	.align		4
        /*003c*/ 	.byte	0x03, 0x1b
        /*003e*/ 	.short	0x00ff


	//----- nvinfo : EIATTR_MERCURY_ISA_VERSION
	.align		4
        /*0040*/ 	.byte	0x03, 0x5f
        /*0042*/ 	.short	0x0101


	//----- nvinfo : EIATTR_EXIT_INSTR_OFFSETS
	.align		4
        /*0044*/ 	.byte	0x04, 0x1c
        /*0046*/ 	.short	(.L_3227 - .L_3226)


	//   ....[0]....
.L_3226:
        /*0048*/ 	.word	0x0000afd0


	//   ....[1]....
        /*004c*/ 	.word	0x00016740


	//   ....[2]....
        /*0050*/ 	.word	0x00016790


	//----- nvinfo : EIATTR_MAX_THREADS
	.align		4
.L_3227:
        /*0054*/ 	.byte	0x04, 0x05
        /*0056*/ 	.short	(.L_3229 - .L_3228)
.L_3228:
        /*0058*/ 	.word	0x00000080
        /*005c*/ 	.word	0x00000001
        /*0060*/ 	.word	0x00000001


	//----- nvinfo : EIATTR_CRS_STACK_SIZE
	.align		4
.L_3229:
        /*0064*/ 	.byte	0x04, 0x1e
        /*0066*/ 	.short	(.L_3231 - .L_3230)
.L_3230:
        /*0068*/ 	.word	0x00000000


	//----- nvinfo : EIATTR_CBANK_PARAM_SIZE
	.align		4
.L_3231:
        /*006c*/ 	.byte	0x03, 0x19
        /*006e*/ 	.short	0x0028


	//----- nvinfo : EIATTR_PARAM_CBANK
	.align		4
        /*0070*/ 	.byte	0x04, 0x0a
        /*0072*/ 	.short	(.L_3233 - .L_3232)
	.align		4
.L_3232:
        /*0074*/ 	.word	index@(.nv.constant0._ZN2at6native29vectorized_elementwise_kernelILi2ENS0_13AUnaryFunctorIdddZZZNS0_15binary_internal21div_floor_kernel_cudaERNS_18TensorIteratorBaseEENKUlvE1_clEvENKUlvE_clEvEUlddE_EESt5arrayIPcLm2EEEEviT0_T1_)
        /*0078*/ 	.short	0x0210
        /*007a*/ 	.short	0x0028


	//----- nvinfo : EIATTR_SW_WAR
	.align		4
.L_3233:
        /*007c*/ 	.byte	0x04, 0x36
        /*007e*/ 	.short	(.L_3235 - .L_3234)
.L_3234:
        /*0080*/ 	.word	0x00000008
.L_3235:


//--------------------- .nv.info._ZN2at6native29vectorized_elementwise_kernelILi4ENS0_13AUnaryFunctorIdddZZZNS0_15binary_internal21div_floor_kernel_cudaERNS_18TensorIteratorBaseEENKUlvE1_clEvENKUlvE_clEvEUlddE_EESt5arrayIPcLm2EEEEviT0_T1_ --------------------------
	.section	.nv.info._ZN2at6native29vectorized_elementwise_kernelILi4ENS0_13AUnaryFunctorIdddZZZNS0_15binary_internal21div_floor_kernel_cudaERNS_18TensorIteratorBaseEENKUlvE1_clEvENKUlvE_clEvEUlddE_EESt5arrayIPcLm2EEEEviT0_T1_,"",@"SHT_CUDA_INFO"
	.sectionflags	@""
	.align	4


	//----- nvinfo : EIATTR_CUDA_API_VERSION
	.align		4
        /*0000*/ 	.byte	0x04, 0x37
        /*0002*/ 	.short	(.L_3237 - .L_3236)
.L_3236:
        /*0004*/ 	.word	0x00000082


	//----- nvinfo : EIATTR_KPARAM_INFO
	.align		4
.L_3237:
        /*0008*/ 	.byte	0x04, 0x17
        /*000a*/ 	.short	(.L_3239 - .L_3238)
.L_3238:
        /*000c*/ 	.word	0x00000000
        /*0010*/ 	.short	0x0002
        /*0012*/ 	.short	0x0018
        /*0014*/ 	.byte	0x00, 0xf0, 0x41, 0x00


	//----- nvinfo : EIATTR_KPARAM_INFO
	.align		4
.L_3239:
        /*0018*/ 	.byte	0x04, 0x17
        /*001a*/ 	.short	(.L_3241 - .L_3240)
.L_3240:
        /*001c*/ 	.word	0x00000000
        /*0020*/ 	.short	0x0001
        /*0022*/ 	.short	0x0008
        /*0024*/ 	.byte	0x00, 0xf0, 0x41, 0x00


	//----- nvinfo : EIATTR_KPARAM_INFO
	.align		4
.L_3241:
        /*0028*/ 	.byte	0x04, 0x17
        /*002a*/ 	.short	(.L_3243 - .L_3242)
.L_3242:
        /*002c*/ 	.word	0x00000000
        /*0030*/ 	.short	0x0000
        /*0032*/ 	.short	0x0000
        /*0034*/ 	.byte	0x00, 0xf0, 0x11, 0x00


	//----- nvinfo : EIATTR_SPARSE_MMA_MASK
	.align		4
.L_3243:
        /*0038*/ 	.byte	0x03, 0x50
        /*003a*/ 	.short	0x0000


	//----- nvinfo : EIATTR_MAXREG_COUNT
	.align		4
        /*003c*/ 	.byte	0x03, 0x1b
        /*003e*/ 	.short	0x00ff


	//----- nvinfo : EIATTR_MERCURY_ISA_VERSION
	.align		4
        /*0040*/ 	.byte	0x03, 0x5f
        /*0042*/ 	.short	0x0101


	//----- nvinfo : EIATTR_EXIT_INSTR_OFFSETS
	.align		4
        /*0044*/ 	.byte	0x04, 0x1c
        /*0046*/ 	.short	(.L_3245 - .L_3244)


	//   ....[0]....
.L_3244:
        /*0048*/ 	.word	0x0000afd0


	//   ....[1]....
        /*004c*/ 	.word	0x00016740


	//   ....[2]....
        /*0050*/ 	.word	0x00016790


	//----- nvinfo : EIATTR_MAX_THREADS
	.align		4
.L_3245:
        /*0054*/ 	.byte	0x04, 0x05
        /*0056*/ 	.short	(.L_3247 - .L_3246)
.L_3246:
        /*0058*/ 	.word	0x00000080
        /*005c*/ 	.word	0x00000001
        /*0060*/ 	.word	0x00000001


	//----- nvinfo : EIATTR_CRS_STACK_SIZE
	.align		4
.L_3247:
        /*0064*/ 	.byte	0x04, 0x1e
        /*0066*/ 	.short	(.L_3249 - .L_3248)
.L_3248:
        /*0068*/ 	.word	0x00000000


	//----- nvinfo : EIATTR_CBANK_PARAM_SIZE
	.align		4
.L_3249:
        /*006c*/ 	.byte	0x03, 0x19
        /*006e*/ 	.short	0x0028


	//----- nvinfo : EIATTR_PARAM_CBANK
	.align		4
        /*0070*/ 	.byte	0x04, 0x0a
        /*0072*/ 	.short	(.L_3251 - .L_3250)
	.align		4
.L_3250:
        /*0074*/ 	.word	index@(.nv.constant0._ZN2at6native29vectorized_elementwise_kernelILi4ENS0_13AUnaryFunctorIdddZZZNS0_15binary_internal21div_floor_kernel_cudaERNS_18TensorIteratorBaseEENKUlvE1_clEvENKUlvE_clEvEUlddE_EESt5arrayIPcLm2EEEEviT0_T1_)
        /*0078*/ 	.short	0x0210
        /*007a*/ 	.short	0x0028


	//----- nvinfo : EIATTR_SW_WAR
	.align		4
.L_3251:
        /*007c*/ 	.byte	0x04, 0x36
        /*007e*/ 	.short	(.L_3253 - .L_3252)
.L_3252:
        /*0080*/ 	.word	0x00000008
.L_3253:


//--------------------- .nv.info._ZN2at6native29vectorized_elementwise_kernelILi8ENS0_13AUnaryFunctorIdddZZZNS0_15binary_internal21div_floor_kernel_cudaERNS_18TensorIteratorBaseEENKUlvE1_clEvENKUlvE_clEvEUlddE_EESt5arrayIPcLm2EEEEviT0_T1_ --------------------------
	.section	.nv.info._ZN2at6native29vectorized_elementwise_kernelILi8ENS0_13AUnaryFunctorIdddZZZNS0_15binary_internal21div_floor_kernel_cudaERNS_18TensorIteratorBaseEENKUlvE1_clEvENKUlvE_clEvEUlddE_EESt5arrayIPcLm2EEEEviT0_T1_,"",@"SHT_CUDA_INFO"
	.sectionflags	@""
	.align	4


	//----- nvinfo : EIATTR_CUDA_API_VERSION
	.align		4
        /*0000*/ 	.byte	0x04, 0x37
        /*0002*/ 	.short	(.L_3255 - .L_3254)
.L_3254:
        /*0004*/ 	.word	0x00000082


	//----- nvinfo : EIATTR_KPARAM_INFO
	.align		4
.L_3255:
        /*0008*/ 	.byte	0x04, 0x17
        /*000a*/ 	.short	(.L_3257 - .L_3256)
.L_3256:
        /*000c*/ 	.word	0x00000000
        /*0010*/ 	.short	0x0002
        /*0012*/ 	.short	0x0018
        /*0014*/ 	.byte	0x00, 0xf0, 0x41, 0x00


	//----- nvinfo : EIATTR_KPARAM_INFO
	.align		4
.L_3257:
        /*0018*/ 	.byte	0x04, 0x17
        /*001a*/ 	.short	(.L_3259 - .L_3258)
.L_3258:
        /*001c*/ 	.word	0x00000000
        /*0020*/ 	.short	0x0001
        /*0022*/ 	.short	0x0008
        /*0024*/ 	.byte	0x00, 0xf0, 0x41, 0x00


	//----- nvinfo : EIATTR_KPARAM_INFO
	.align		4
.L_3259:
        /*0028*/ 	.byte	0x04, 0x17
        /*002a*/ 	.short	(.L_3261 - .L_3260)
.L_3260:
        /*002c*/ 	.word	0x00000000
        /*0030*/ 	.short	0x0000
        /*0032*/ 	.short	0x0000
        /*0034*/ 	.byte	0x00, 0xf0, 0x11, 0x00


	//----- nvinfo : EIATTR_SPARSE_MMA_MASK
	.align		4
.L_3261:
        /*0038*/ 	.byte	0x03, 0x50
        /*003a*/ 	.short	0x0000


	//----- nvinfo : EIATTR_MAXREG_COUNT
	.align		4
        /*003c*/ 	.byte	0x03, 0x1b
        /*003e*/ 	.short	0x00ff


	//----- nvinfo : EIATTR_MERCURY_ISA_VERSION
	.align		4
        /*0040*/ 	.byte	0x03, 0x5f
        /*0042*/ 	.short	0x0101


	//----- nvinfo : EIATTR_EXIT_INSTR_OFFSETS
	.align		4
        /*0044*/ 	.byte	0x04, 0x1c
        /*0046*/ 	.short	(.L_3263 - .L_3262)


	//   ....[0]....
.L_3262:
        /*0048*/ 	.word	0x0000afd0


	//   ....[1]....
        /*004c*/ 	.word	0x00016740


	//   ....[2]....
        /*0050*/ 	.word	0x00016790


	//----- nvinfo : EIATTR_MAX_THREADS
	.align		4
.L_3263:
        /*0054*/ 	.byte	0x04, 0x05
        /*0056*/ 	.short	(.L_3265 - .L_3264)
.L_3264:
        /*0058*/ 	.word	0x00000080
        /*005c*/ 	.word	0x00000001
        /*0060*/ 	.word	0x00000001


	//----- nvinfo : EIATTR_CRS_STACK_SIZE
	.align		4
.L_3265:
        /*0064*/ 	.byte	0x04, 0x1e
        /*0066*/ 	.short	(.L_3267 - .L_3266)
.L_3266:
        /*0068*/ 	.word	0x00000000


	//----- nvinfo : EIATTR_CBANK_PARAM_SIZE
	.align		4
.L_3267:
        /*006c*/ 	.byte	0x03, 0x19
        /*006e*/ 	.short	0x0028


	//----- nvinfo : EIATTR_PARAM_CBANK
	.align		4
        /*0070*/ 	.byte	0x04, 0x0a
        /*0072*/ 	.short	(.L_3269 - .L_3268)
	.align		4
.L_3268:
        /*0074*/ 	.word	index@(.nv.constant0._ZN2at6native29vectorized_elementwise_kernelILi8ENS0_13AUnaryFunctorIdddZZZNS0_15binary_internal21div_floor_kernel_cudaERNS_18TensorIteratorBaseEENKUlvE1_clEvENKUlvE_clEvEUlddE_EESt5arrayIPcLm2EEEEviT0_T1_)
        /*0078*/ 	.short	0x0210
        /*007a*/ 	.short	0x0028


	//----- nvinfo : EIATTR_SW_WAR
	.align		4
.L_3269:
        /*007c*/ 	.byte	0x04, 0x36
        /*007e*/ 	.short	(.L_3271 - .L_3270)
.L_3270:
        /*0080*/ 	.word	0x00000008
.L_3271:


//--------------------- .nv.info._ZN2at6native18elementwise_kernelILi128ELi4EZNS0_15gpu_kernel_implIZZZNS0_15binary_internal21div_floor_kernel_cudaERNS_18TensorIteratorBaseEENKUlvE0_clEvENKUlvE2_clEvEUlN3c108BFloat16EE_EEvS5_RKT_EUliE_EEviT1_ --------------------------
	.section	.nv.info._ZN2at6native18elementwise_kernelILi128ELi4EZNS0_15gpu_kernel_implIZZZNS0_15binary_internal21div_floor_kernel_cudaERNS_18TensorIteratorBaseEENKUlvE0_clEvENKUlvE2_clEvEUlN3c108BFloat16EE_EEvS5_RKT_EUliE_EEviT1_,"",@"SHT_CUDA_INFO"
	.sectionflags	@""
	.align	4


	//----- nvinfo : EIATTR_CUDA_API_VERSION
	.align		4
        /*0000*/ 	.byte	0x04, 0x37
        /*0002*/ 	.short	(.L_3273 - .L_3272)
.L_3272:
        /*0004*/ 	.word	0x00000082


	//----- nvinfo : EIATTR_KPARAM_INFO
	.align		4
.L_3273:
        /*0008*/ 	.byte	0x04, 0x17
        /*000a*/ 	.short	(.L_3275 - .L_3274)
.L_3274:
        /*000c*/ 	.word	0x00000000
        /*0010*/ 	.short	0x0001
        /*0012*/ 	.short	0x0008
        /*0014*/ 	.byte	0x00, 0xf0, 0xa1, 0x08


	//----- nvinfo : EIATTR_KPARAM_INFO
	.align		4
.L_3275:
        /*0018*/ 	.byte	0x04, 0x17
        /*001a*/ 	.short	(.L_3277 - .L_3276)
.L_3276:
        /*001c*/ 	.word	0x00000000
        /*0020*/ 	.short	0x0000
        /*0022*/ 	.short	0x0000
        /*0024*/ 	.byte	0x00, 0xf0, 0x11, 0x00


	//----- nvinfo : EIATTR_SPARSE_MMA_MASK
	.align		4
.L_3277:
        /*0028*/ 	.byte	0x03, 0x50
        /*002a*/ 	.short	0x0000


	//----- nvinfo : EIATTR_MAXREG_COUNT
	.align		4
        /*002c*/ 	.byte	0x03, 0x1b
        /*002e*/ 	.short	0x0080


	//----- nvinfo : EIATTR_EXTERNS
	.align		4
        /*0030*/ 	.byte	0x04, 0x0f
        /*0032*/ 	.short	(.L_3279 - .L_3278)


	//   ....[0]....
	.align		4
.L_3278:
        /*0034*/ 	.word	index@(__assertfail)


	//----- nvinfo : EIATTR_MERCURY_ISA_VERSION
	.align		4
.L_3279:
        /*0038*/ 	.byte	0x03, 0x5f
        /*003a*/ 	.short	0x0101


	//----- nvinfo : EIATTR_SYSCALL_OFFSETS
	.align		4
        /*003c*/ 	.byte	0x04, 0x46
        /*003e*/ 	.short	(.L_3281 - .L_3280)


	//   ....[0]....
.L_3280:
        /*0040*/ 	.word	0x00002390


	//   ....[1]....
        /*0044*/ 	.word	0x00003920


	//   ....[2]....
        /*0048*/ 	.word	0x00005d10


	//   ....[3]....
        /*004c*/ 	.word	0x000072a0


	//   ....[4]....
        /*0050*/ 	.word	0x00009690


	//   ....[5]....
        /*0054*/ 	.word	0x0000ac20


	//   ....[6]....
        /*0058*/ 	.word	0x0000d000


	//   ....[7]....
        /*005c*/ 	.word	0x0000e590


	//----- nvinfo : EIATTR_EXIT_INSTR_OFFSETS
	.align		4
.L_3281:
        /*0060*/ 	.byte	0x04, 0x1c
        /*0062*/ 	.short	(.L_3283 - .L_3282)


	//   ....[0]....
.L_3282:
        /*0064*/ 	.word	0x0000acf0


	//   ....[1]....
        /*0068*/ 	.word	0x0000d7c0


	//   ....[2]....
        /*006c*/ 	.word	0x0000d800


	//   ....[3]....
        /*0070*/ 	.word	0x0000d8a0


	//   ....[4]....
        /*0074*/ 	.word	0x0000d8e0


	//   ....[5]....
        /*0078*/ 	.word	0x0000d920


	//   ....[6]....
        /*007c*/ 	.word	0x0000d9b0


	//   ....[7]....
        /*0080*/ 	.word	0x0000d9f0


	//   ....[8]....
        /*0084*/ 	.word	0x0000da90


	//   ....[9]....
        /*0088*/ 	.word	0x0000dae0


	//   ....[10]....
        /*008c*/ 	.word	0x0000db30


	//   ....[11]....
        /*0090*/ 	.word	0x0000dc00


	//   ....[12]....
        /*0094*/ 	.word	0x0000dc60


	//   ....[13]....
        /*0098*/ 	.word	0x0000ddf0


	//   ....[14]....
        /*009c*/ 	.word	0x0000df50


	//   ....[15]....
        /*00a0*/ 	.word	0x0000df70


	//   ....[16]....
        /*00a4*/ 	.word	0x0000e030


	//   ....[17]....
        /*00a8*/ 	.word	0x0000e1b0


	//   ....[18]....
        /*00ac*/ 	.word	0x0000e330


	//   ....[19]....
        /*00b0*/ 	.word	0x0000e490


	//   ....[20]....
        /*00b4*/ 	.word	0x0000e5a0


	//   ....[21]....
        /*00b8*/ 	.word	0x0000e5e0


	//   ....[22]....
        /*00bc*/ 	.word	0x0000e620


	//----- nvinfo : EIATTR_MAX_THREADS
	.align		4
.L_3283:
        /*00c0*/ 	.byte	0x04, 0x05
        /*00c2*/ 	.short	(.L_3285 - .L_3284)
.L_3284:
        /*00c4*/ 	.word	0x00000080
        /*00c8*/ 	.word	0x00000001
        /*00cc*/ 	.word	0x00000001


	//----- nvinfo : EIATTR_CRS_STACK_SIZE
	.align		4
.L_3285:
        /*00d0*/ 	.byte	0x04, 0x1e
        /*00d2*/ 	.short	(.L_3287 - .L_3286)
.L_3286:
        /*00d4*/ 	.word	0x00000000


	//----- nvinfo : EIATTR_CBANK_PARAM_SIZE
	.align		4
.L_3287:
        /*00d8*/ 	.byte	0x03, 0x19
        /*00da*/ 	.short	0x0230


	//----- nvinfo : EIATTR_PARAM_CBANK
	.align		4
        /*00dc*/ 	.byte	0x04, 0x0a
        /*00de*/ 	.short	(.L_3289 - .L_3288)
	.align		4
.L_3288:
        /*00e0*/ 	.word	index@(.nv.constant0._ZN2at6native18elementwise_kernelILi128ELi4EZNS0_15gpu_kernel_implIZZZNS0_15binary_internal21div_floor_kernel_cudaERNS_18TensorIteratorBaseEENKUlvE0_clEvENKUlvE2_clEvEUlN3c108BFloat16EE_EEvS5_RKT_EUliE_EEviT1_)
        /*00e4*/ 	.short	0x0210
        /*00e6*/ 	.short	0x0230


	//----- nvinfo : EIATTR_SW_WAR
	.align		4
.L_3289:
        /*00e8*/ 	.byte	0x04, 0x36
        /*00ea*/ 	.short	(.L_3291 - .L_3290)
.L_3290:
        /*00ec*/ 	.word	0x00000008
.L_3291:


//--------------------- .nv.info._ZN2at6native27unrolled_elementwise_kernelIZZZNS0_15binary_internal21div_floor_kernel_cudaERNS_18TensorIteratorBaseEENKUlvE0_clEvENKUlvE2_clEvEUlN3c108BFloat16EE_St5arrayIPcLm2EELi4E23TrivialOffsetCalculatorILi1EjESE_NS0_6memory12LoadWithCastILi1EEENSF_13StoreWithCastILi1EEEEEviT_T0_T2_T3_T4_T5_ --------------------------
	.section	.nv.info._ZN2at6native27unrolled_elementwise_kernelIZZZNS0_15binary_internal21div_floor_kernel_cudaERNS_18TensorIteratorBaseEENKUlvE0_clEvENKUlvE2_clEvEUlN3c108BFloat16EE_St5arrayIPcLm2EELi4E23TrivialOffsetCalculatorILi1EjESE_NS0_6memory12LoadWithCastILi1EEENSF_13StoreWithCastILi1EEEEEviT_T0_T2_T3_T4_T5_,"",@"SHT_CUDA_INFO"
	.sectionflags	@""
	.align	4


	//----- nvinfo : EIATTR_CUDA_API_VERSION
	.align		4
        /*0000*/ 	.byte	0x04, 0x37
        /*0002*/ 	.short	(.L_3293 - .L_3292)
.L_3292:
        /*0004*/ 	.word	0x00000082


	//----- nvinfo : EIATTR_KPARAM_INFO
	.align		4
.L_3293:
        /*0008*/ 	.byte	0x04, 0x17
        /*000a*/ 	.short	(.L_3295 - .L_3294)
.L_3294:
        /*000c*/ 	.word	0x00000000
        /*0010*/ 	.short	0x0006
        /*0012*/ 	.short	0x0034
        /*0014*/ 	.byte	0x00, 0xf0, 0x21, 0x00


	//----- nvinfo : EIATTR_KPARAM_INFO
	.align		4
.L_3295:
        /*0018*/ 	.byte	0x04, 0x17
        /*001a*/ 	.short	(.L_3297 - .L_3296)
.L_3296:
        /*001c*/ 	.word	0x00000000
        /*0020*/ 	.short	0x0005
        /*0022*/ 	.short	0x002c
        /*0024*/ 	.byte	0x00, 0xf0, 0x21, 0x00


	//----- nvinfo : EIATTR_KPARAM_INFO
	.align		4
.L_3297:
        /*0028*/ 	.byte	0x04, 0x17
        /*002a*/ 	.short	(.L_3299 - .L_3298)
.L_3298:
        /*002c*/ 	.word	0x00000000
        /*0030*/ 	.short	0x0004
        /*0032*/ 	.short	0x0029
        /*0034*/ 	.byte	0x00, 0xf0, 0x05, 0x00


	//----- nvinfo : EIATTR_KPARAM_INFO
	.align		4
.L_3299:
        /*0038*/ 	.byte	0x04, 0x17
        /*003a*/ 	.short	(.L_3301 - .L_3300)
.L_3300:
        /*003c*/ 	.word	0x00000000
        /*0040*/ 	.short	0x0003
        /*0042*/ 	.short	0x0028
        /*0044*/ 	.byte	0x00, 0xf0, 0x05, 0x00


	//----- nvinfo : EIATTR_KPARAM_INFO
	.align		4
.L_3301:
        /*0048*/ 	.byte	0x04, 0x17
        /*004a*/ 	.short	(.L_3303 - .L_3302)
.L_3302:
        /*004c*/ 	.word	0x00000000
        /*0050*/ 	.short	0x0002
        /*0052*/ 	.short	0x0018
        /*0054*/ 	.byte	0x00, 0xf0, 0x41, 0x00


	//----- nvinfo : EIATTR_KPARAM_INFO
	.align		4
.L_3303:
        /*0058*/ 	.byte	0x04, 0x17
        /*005a*/ 	.short	(.L_3305 - .L_3304)
.L_3304:
        /*005c*/ 	.word	0x00000000
        /*0060*/ 	.short	0x0001
        /*0062*/ 	.short	0x0008
        /*0064*/ 	.byte	0x00, 0xf0, 0x41, 0x00


	//----- nvinfo : EIATTR_KPARAM_INFO
	.align		4
.L_3305:
        /*0068*/ 	.byte	0x04, 0x17
        /*006a*/ 	.short	(.L_3307 - .L_3306)
.L_3306:
        /*006c*/ 	.word	0x00000000
        /*0070*/ 	.short	0x0000
        /*0072*/ 	.short	0x0000
        /*0074*/ 	.byte	0x00, 0xf0, 0x11, 0x00


	//----- nvinfo : EIATTR_SPARSE_MMA_MASK
	.align		4
.L_3307:
        /*0078*/ 	.byte	0x03, 0x50
        /*007a*/ 	.short	0x0000


	//----- nvinfo : EIATTR_MAXREG_COUNT
	.align		4
        /*007c*/ 	.byte	0x03, 0x1b
        /*007e*/ 	.short	0x00ff


	//----- nvinfo : EIATTR_EXTERNS
	.align		4
        /*0080*/ 	.byte	0x04, 0x0f
        /*0082*/ 	.short	(.L_3309 - .L_3308)


	//   ....[0]....
	.align		4
.L_3308:
        /*0084*/ 	.word	index@(__assertfail)


	//----- nvinfo : EIATTR_MERCURY_ISA_VERSION
	.align		4
.L_3309:
        /*0088*/ 	.byte	0x03, 0x5f
        /*008a*/ 	.short	0x0101


	//----- nvinfo : EIATTR_SYSCALL_OFFSETS
	.align		4
        /*008c*/ 	.byte	0x04, 0x46
        /*008e*/ 	.short	(.L_3311 - .L_3310)


	//   ....[0]....
.L_3310:
        /*0090*/ 	.word	0x000010f0


	//   ....[1]....
        /*0094*/ 	.word	0x00002220


	//   ....[2]....
        /*0098*/ 	.word	0x00003360


	//   ....[3]....
        /*009c*/ 	.word	0x00004480


	//   ....[4]....
        /*00a0*/ 	.word	0x00006ef0


	//   ....[5]....
        /*00a4*/ 	.word	0x00007f00


	//   ....[6]....
        /*00a8*/ 	.word	0x00008f00


	//   ....[7]....
        /*00ac*/ 	.word	0x00009ee0


	//----- nvinfo : EIATTR_EXIT_INSTR_OFFSETS
	.align		4
.L_3311:
        /*00b0*/ 	.byte	0x04, 0x1c
        /*00b2*/ 	.short	(.L_3313 - .L_3312)


	//   ....[0]....
.L_3312:
        /*00b4*/ 	.word	0x00008fc0


	//   ....[1]....
        /*00b8*/ 	.word	0x00009110


	//   ....[2]....
        /*00bc*/ 	.word	0x00009150


	//   ....[3]....
        /*00c0*/ 	.word	0x000091f0


	//   ....[4]....
        /*00c4*/ 	.word	0x00009230


	//   ....[5]....
        /*00c8*/ 	.word	0x00009270


	//   ....[6]....
        /*00cc*/ 	.word	0x00009300


	//   ....[7]....
        /*00d0*/ 	.word	0x00009340


	//   ....[8]....
        /*00d4*/ 	.word	0x000093e0


	//   ....[9]....
        /*00d8*/ 	.word	0x00009430


	//   ....[10]....
        /*00dc*/ 	.word	0x00009480


	//   ....[11]....
        /*00e0*/ 	.word	0x00009550


	//   ....[12]....
        /*00e4*/ 	.word	0x000095b0


	//   ....[13]....
        /*00e8*/ 	.word	0x00009740


	//   ....[14]....
        /*00ec*/ 	.word	0x000098a0


	//   ....[15]....
        /*00f0*/ 	.word	0x000098c0


	//   ....[16]....
        /*00f4*/ 	.word	0x00009980


	//   ....[17]....
        /*00f8*/ 	.word	0x00009b00


	//   ....[18]....
        /*00fc*/ 	.word	0x00009c80


	//   ....[19]....
        /*0100*/ 	.word	0x00009de0


	//   ....[20]....
        /*0104*/ 	.word	0x00009ef0


	//   ....[21]....
        /*0108*/ 	.word	0x00009f30


	//   ....[22]....
        /*010c*/ 	.word	0x00009f70


	//----- nvinfo : EIATTR_MAX_THREADS
	.align		4
.L_3313:
        /*0110*/ 	.byte	0x04, 0x05
        /*0112*/ 	.short	(.L_3315 - .L_3314)
.L_3314:
        /*0114*/ 	.word	0x00000080
        /*0118*/ 	.word	0x00000001
        /*011c*/ 	.word	0x00000001


	//----- nvinfo : EIATTR_CRS_STACK_SIZE
	.align		4
.L_3315:
        /*0120*/ 	.byte	0x04, 0x1e
        /*0122*/ 	.short	(.L_3317 - .L_3316)
.L_3316:
        /*0124*/ 	.word	0x00000000


	//----- nvinfo : EIATTR_CBANK_PARAM_SIZE
	.align		4
.L_3317:
        /*0128*/ 	.byte	0x03, 0x19
        /*012a*/ 	.short	0x003c


	//----- nvinfo : EIATTR_PARAM_CBANK
	.align		4
        /*012c*/ 	.byte	0x04, 0x0a
        /*012e*/ 	.short	(.L_3319 - .L_3318)
	.align		4
.L_3318:
        /*0130*/ 	.word	index@(.nv.constant0._ZN2at6native27unrolled_elementwise_kernelIZZZNS0_15binary_internal21div_floor_kernel_cudaERNS_18TensorIteratorBaseEENKUlvE0_clEvENKUlvE2_clEvEUlN3c108BFloat16EE_St5arrayIPcLm2EELi4E23TrivialOffsetCalculatorILi1EjESE_NS0_6memory12LoadWithCastILi1EEENSF_13StoreWithCastILi1EEEEEviT_T0_T2_T3_T4_T5_)
        /*0134*/ 	.short	0x0210
        /*0136*/ 	.short	0x003c


	//----- nvinfo : EIATTR_SW_WAR
	.align		4
.L_3319:
        /*0138*/ 	.byte	0x04, 0x36
        /*013a*/ 	.short	(.L_3321 - .L_3320)
.L_3320:
        /*013c*/ 	.word	0x00000008
.L_3321:


//--------------------- .nv.info._ZN2at6native18elementwise_kernelILi128ELi4EZNS0_22gpu_kernel_impl_nocastIZZZNS0_15binary_internal21div_floor_kernel_cudaERNS_18TensorIteratorBaseEENKUlvE0_clEvENKUlvE2_clEvEUlN3c108BFloat16EE_EEvS5_RKT_EUliE_EEviT1_ --------------------------
	.section	.nv.info._ZN2at6native18elementwise_kernelILi128ELi4EZNS0_22gpu_kernel_impl_nocastIZZZNS0_15binary_internal21div_floor_kernel_cudaERNS_18TensorIteratorBaseEENKUlvE0_clEvENKUlvE2_clEvEUlN3c108BFloat16EE_EEvS5_RKT_EUliE_EEviT1_,"",@"SHT_CUDA_INFO"
	.sectionflags	@""
	.align	4


	//----- nvinfo : EIATTR_CUDA_API_VERSION
	.align		4
        /*0000*/ 	.byte	0x04, 0x37
        /*0002*/ 	.short	(.L_3323 - .L_3322)
.L_3322:
        /*0004*/ 	.word	0x00000082


	//----- nvinfo : EIATTR_KPARAM_INFO
	.align		4
.L_3323:
        /*0008*/ 	.byte	0x04, 0x17
        /*000a*/ 	.short	(.L_3325 - .L_3324)
.L_3324:
        /*000c*/ 	.word	0x00000000
        /*0010*/ 	.short	0x0001
        /*0012*/ 	.short	0x0008
        /*0014*/ 	.byte	0x00, 0xf0, 0x81, 0x08


	//----- nvinfo : EIATTR_KPARAM_INFO
	.align		4
.L_3325:
        /*0018*/ 	.byte	0x04, 0x17
        /*001a*/ 	.short	(.L_3327 - .L_3326)
.L_3326:
        /*001c*/ 	.word	0x00000000
        /*0020*/ 	.short	0x0000
        /*0022*/ 	.short	0x0000
        /*0024*/ 	.byte	0x00, 0xf0, 0x11, 0x00


	//----- nvinfo : EIATTR_SPARSE_MMA_MASK
	.align		4
.L_3327:
        /*0028*/ 	.byte	0x03, 0x50
        /*002a*/ 	.short	0x0000


	//----- nvinfo : EIATTR_MAXREG_COUNT
	.align		4
        /*002c*/ 	.byte	0x03, 0x1b
        /*002e*/ 	.short	0x0080


	//----- nvinfo : EIATTR_MERCURY_ISA_VERSION
	.align		4
        /*0030*/ 	.byte	0x03, 0x5f
        /*0032*/ 	.short	0x0101


	//----- nvinfo : EIATTR_EXIT_INSTR_OFFSETS
	.align		4
        /*0034*/ 	.byte	0x04, 0x1c
        /*0036*/ 	.short	(.L_3329 - .L_3328)


	//   ....[0]....
.L_3328:
        /*0038*/ 	.word	0x00004d90


	//   ....[1]....
        /*003c*/ 	.word	0x00006710


	//----- nvinfo : EIATTR_MAX_THREADS
	.align		4
.L_3329:
        /*0040*/ 	.byte	0x04, 0x05
        /*0042*/ 	.short	(.L_3331 - .L_3330)
.L_3330:
        /*0044*/ 	.word	0x00000080
        /*0048*/ 	.word	0x00000001
        /*004c*/ 	.word	0x00000001


	//----- nvinfo : EIATTR_CRS_STACK_SIZE
	.align		4
.L_3331:
        /*0050*/ 	.byte	0x04, 0x1e
        /*0052*/ 	.short	(.L_3333 - .L_3332)
.L_3332:
        /*0054*/ 	.word	0x00000000


	//----- nvinfo : EIATTR_CBANK_PARAM_SIZE
	.align		4
.L_3333:
        /*0058*/ 	.byte	0x03, 0x19
        /*005a*/ 	.short	0x0228


	//----- nvinfo : EIATTR_PARAM_CBANK
	.align		4
        /*005c*/ 	.byte	0x04, 0x0a
        /*005e*/ 	.short	(.L_3335 - .L_3334)
	.align		4
.L_3334:
        /*0060*/ 	.word	index@(.nv.constant0._ZN2at6native18elementwise_kernelILi128ELi4EZNS0_22gpu_kernel_impl_nocastIZZZNS0_15binary_internal21div_floor_kernel_cudaERNS_18TensorIteratorBaseEENKUlvE0_clEvENKUlvE2_clEvEUlN3c108BFloat16EE_EEvS5_RKT_EUliE_EEviT1_)
        /*0064*/ 	.short	0x0210
        /*0066*/ 	.short	0x0228


	//----- nvinfo : EIATTR_SW_WAR
	.align		4
.L_3335:
        /*0068*/ 	.byte	0x04, 0x36
        /*006a*/ 	.short	(.L_3337 - .L_3336)
.L_3336:
        /*006c*/ 	.word	0x00000008
.L_3337:


//--------------------- .nv.info._ZN2at6native27unrolled_elementwise_kernelIZZZNS0_15binary_internal21div_floor_kernel_cudaERNS_18TensorIteratorBaseEENKUlvE0_clEvENKUlvE2_clEvEUlN3c108BFloat16EE_St5arrayIPcLm2EELi4E23TrivialOffsetCalculatorILi1EjESE_NS0_6memory15LoadWithoutCastENSF_16StoreWithoutCastEEEviT_T0_T2_T3_T4_T5_ --------------------------
	.section	.nv.info._ZN2at6native27unrolled_elementwise_kernelIZZZNS0_15binary_internal21div_floor_kernel_cudaERNS_18TensorIteratorBaseEENKUlvE0_clEvENKUlvE2_clEvEUlN3c108BFloat16EE_St5arrayIPcLm2EELi4E23TrivialOffsetCalculatorILi1EjESE_NS0_6memory15LoadWithoutCastENSF_16StoreWithoutCastEEEviT_T0_T2_T3_T4_T5_,"",@"SHT_CUDA_INFO"
	.sectionflags	@""
	.align	4


	//----- nvinfo : EIATTR_CUDA_API_VERSION
	.align		4
        /*0000*/ 	.byte	0x04, 0x37
        /*0002*/ 	.short	(.L_3339 - .L_3338)
.L_3338:
        /*0004*/ 	.word	0x00000082


	//----- nvinfo : EIATTR_KPARAM_INFO
	.align		4
.L_3339:
        /*0008*/ 	.byte	0x04, 0x17
        /*000a*/ 	.short	(.L_3341 - .L_3340)
.L_3340:
        /*000c*/ 	.word	0x00000000
        /*0010*/ 	.short	0x0006
        /*0012*/ 	.short	0x002b
        /*0014*/ 	.byte	0x00, 0xf0, 0x05, 0x00


	//----- nvinfo : EIATTR_KPARAM_INFO
	.align		4
.L_3341:
        /*0018*/ 	.byte	0x04, 0x17
        /*001a*/ 	.short	(.L_3343 - .L_3342)
.L_3342:
        /*001c*/ 	.word	0x00000000
        /*0020*/ 	.short	0x0005
        /*0022*/ 	.short	0x002a
        /*0024*/ 	.byte	0x00, 0xf0, 0x05, 0x00


	//----- nvinfo : EIATTR_KPARAM_INFO
	.align		4
.L_3343:
        /*0028*/ 	.byte	0x04, 0x17
        /*002a*/ 	.short	(.L_3345 - .L_3344)
.L_3344:
        /*002c*/ 	.word	0x00000000
        /*0030*/ 	.short	0x0004
        /*0032*/ 	.short	0x0029
        /*0034*/ 	.byte	0x00, 0xf0, 0x05, 0x00


	//----- nvinfo : EIATTR_KPARAM_INFO
	.align		4
.L_3345:
        /*0038*/ 	.byte	0x04, 0x17
        /*003a*/ 	.short	(.L_3347 - .L_3346)
.L_3346:
        /*003c*/ 	.word	0x00000000
        /*0040*/ 	.short	0x0003
        /*0042*/ 	.short	0x0028
        /*0044*/ 	.byte	0x00, 0xf0, 0x05, 0x00


	//----- nvinfo : EIATTR_KPARAM_INFO
	.align		4
.L_3347:
        /*0048*/ 	.byte	0x04, 0x17
        /*004a*/ 	.short	(.L_3349 - .L_3348)
.L_3348:
        /*004c*/ 	.word	0x00000000
        /*0050*/ 	.short	0x0002
        /*0052*/ 	.short	0x0018
        /*0054*/ 	.byte	0x00, 0xf0, 0x41, 0x00


	//----- nvinfo : EIATTR_KPARAM_INFO
	.align		4
.L_3349:
        /*0058*/ 	.byte	0x04, 0x17
        /*005a*/ 	.short	(.L_3351 - .L_3350)
.L_3350:
        /*005c*/ 	.word	0x00000000
        /*0060*/ 	.short	0x0001
        /*0062*/ 	.short	0x0008
        /*0064*/ 	.byte	0x00, 0xf0, 0x41, 0x00


	//----- nvinfo : EIATTR_KPARAM_INFO
	.align		4
.L_3351:
        /*0068*/ 	.byte	0x04, 0x17
        /*006a*/ 	.short	(.L_3353 - .L_3352)
.L_3352:
        /*006c*/ 	.word	0x00000000
        /*0070*/ 	.short	0x0000
        /*0072*/ 	.short	0x0000
        /*0074*/ 	.byte	0x00, 0xf0, 0x11, 0x00


	//----- nvinfo : EIATTR_SPARSE_MMA_MASK
	.align		4
.L_3353:
        /*0078*/ 	.byte	0x03, 0x50
        /*007a*/ 	.short	0x0000


	//----- nvinfo : EIATTR_MAXREG_COUNT
	.align		4
        /*007c*/ 	.byte	0x03, 0x1b
        /*007e*/ 	.short	0x00ff


	//----- nvinfo : EIATTR_MERCURY_ISA_VERSION
	.align		4
        /*0080*/ 	.byte	0x03, 0x5f
        /*0082*/ 	.short	0x0101


	//----- nvinfo : EIATTR_EXIT_INSTR_OFFSETS
	.align		4
        /*0084*/ 	.byte	0x04, 0x1c
        /*0086*/ 	.short	(.L_3355 - .L_3354)


	//   ....[0]....
.L_3354:
        /*0088*/ 	.word	0x00001c90


	//   ....[1]....
        /*008c*/ 	.word	0x00001ce0


	//----- nvinfo : EIATTR_MAX_THREADS
	.align		4
.L_3355:
        /*0090*/ 	.byte	0x04, 0x05
        /*0092*/ 	.short	(.L_3357 - .L_3356)
.L_3356:
        /*0094*/ 	.word	0x00000080
        /*0098*/ 	.word	0x00000001
        /*009c*/ 	.word	0x00000001


	//----- nvinfo : EIATTR_CRS_STACK_SIZE
	.align		4
.L_3357:
        /*00a0*/ 	.byte	0x04, 0x1e
        /*00a2*/ 	.short	(.L_3359 - .L_3358)
.L_3358:
        /*00a4*/ 	.word	0x00000000


	//----- nvinfo : EIATTR_CBANK_PARAM_SIZE
	.align		4
.L_3359:
        /*00a8*/ 	.byte	0x03, 0x19
        /*00aa*/ 	.short	0x002c


	//----- nvinfo : EIATTR_PARAM_CBANK
	.align		4
        /*00ac*/ 	.byte	0x04, 0x0a
        /*00ae*/ 	.short	(.L_3361 - .L_3360)
	.align		4
.L_3360:
        /*00b0*/ 	.word	index@(.nv.constant0._ZN2at6native27unrolled_elementwise_kernelIZZZNS0_15binary_internal21div_floor_kernel_cudaERNS_18TensorIteratorBaseEENKUlvE0_clEvENKUlvE2_clEvEUlN3c108BFloat16EE_St5arrayIPcLm2EELi4E23TrivialOffsetCalculatorILi1EjESE_NS0_6memory15LoadWithoutCastENSF_16StoreWithoutCastEEEviT_T0_T2_T3_T4_T5_)
        /*00b4*/ 	.short	0x0210
        /*00b6*/ 	.short	0x002c


	//----- nvinfo : EIATTR_SW_WAR
	.align		4
.L_3361:
        /*00b8*/ 	.byte	0x04, 0x36
        /*00ba*/ 	.short	(.L_3363 - .L_3362)
.L_3362:
        /*00bc*/ 	.word	0x00000008
.L_3363:


//--------------------- .nv.info._ZN2at6native29vectorized_elementwise_kernelILi2EZZZNS0_15binary_internal21div_floor_kernel_cudaERNS_18TensorIteratorBaseEENKUlvE0_clEvENKUlvE2_clEvEUlN3c108BFloat16EE_St5arrayIPcLm2EEEEviT0_T1_ --------------------------
	.section	.nv.info._ZN2at6native29vectorized_elementwise_kernelILi2EZZZNS0_15binary_internal21div_floor_kernel_cudaERNS_18TensorIteratorBaseEENKUlvE0_clEvENKUlvE2_clEvEUlN3c108BFloat16EE_St5arrayIPcLm2EEEEviT0_T1_,"",@"SHT_CUDA_INFO"
	.sectionflags	@""
	.align	4


	//----- nvinfo : EIATTR_CUDA_API_VERSION
	.align		4
        /*0000*/ 	.byte	0x04, 0x37
        /*0002*/ 	.short	(.L_3365 - .L_3364)
.L_3364:
        /*0004*/ 	.word	0x00000082


	//----- nvinfo : EIATTR_KPARAM_INFO
	.align		4
.L_3365:
        /*0008*/ 	.byte	0x04, 0x17
        /*000a*/ 	.short	(.L_3367 - .L_3366)
.L_3366:
        /*000c*/ 	.word	0x00000000
        /*0010*/ 	.short	0x0002
        /*0012*/ 	.short	0x0018
        /*0014*/ 	.byte	0x00, 0xf0, 0x41, 0x00


	//----- nvinfo : EIATTR_KPARAM_INFO
	.align		4
.L_3367:
        /*0018*/ 	.byte	0x04, 0x17
        /*001a*/ 	.short	(.L_3369 - .L_3368)
.L_3368:
        /*001c*/ 	.word	0x00000000
        /*0020*/ 	.short	0x0001
        /*0022*/ 	.short	0x0008
        /*0024*/ 	.byte	0x00, 0xf0, 0x41, 0x00


	//----- nvinfo : EIATTR_KPARAM_INFO
	.align		4
.L_3369:
        /*0028*/ 	.byte	0x04, 0x17
        /*002a*/ 	.short	(.L_3371 - .L_3370)
.L_3370:
        /*002c*/ 	.word	0x00000000
        /*0030*/ 	.short	0x0000
        /*0032*/ 	.short	0x0000
        /*0034*/ 	.byte	0x00, 0xf0, 0x11, 0x00


	//----- nvinfo : EIATTR_SPARSE_MMA_MASK
	.align		4
.L_3371:
        /*0038*/ 	.byte	0x03, 0x50
        /*003a*/ 	.short	0x0000


	//----- nvinfo : EIATTR_MAXREG_COUNT
	.align		4
        /*003c*/ 	.byte	0x03, 0x1b
        /*003e*/ 	.short	0x00ff


	//----- nvinfo : EIATTR_MERCURY_ISA_VERSION
	.align		4
        /*0040*/ 	.byte	0x03, 0x5f
        /*0042*/ 	.short	0x0101


	//----- nvinfo : EIATTR_EXIT_INSTR_OFFSETS
	.align		4
        /*0044*/ 	.byte	0x04, 0x1c
        /*0046*/ 	.short	(.L_3373 - .L_3372)


	//   ....[0]....
.L_3372:
        /*0048*/ 	.word	0x00002fe0


	//   ....[1]....
        /*004c*/ 	.word	0x000068c0


	//   ....[2]....
        /*0050*/ 	.word	0x00006910


	//----- nvinfo : EIATTR_MAX_THREADS
	.align		4
.L_3373:
        /*0054*/ 	.byte	0x04, 0x05
        /*0056*/ 	.short	(.L_3375 - .L_3374)
.L_3374:
        /*0058*/ 	.word	0x00000080
        /*005c*/ 	.word	0x00000001
        /*0060*/ 	.word	0x00000001


	//----- nvinfo : EIATTR_CRS_STACK_SIZE
	.align		4
.L_3375:
        /*0064*/ 	.byte	0x04, 0x1e
        /*0066*/ 	.short	(.L_3377 - .L_3376)
.L_3376:
        /*0068*/ 	.word	0x00000000


	//----- nvinfo : EIATTR_CBANK_PARAM_SIZE
	.align		4
.L_3377:
        /*006c*/ 	.byte	0x03, 0x19
        /*006e*/ 	.short	0x0028


	//----- nvinfo : EIATTR_PARAM_CBANK
	.align		4
        /*0070*/ 	.byte	0x04, 0x0a
        /*0072*/ 	.short	(.L_3379 - .L_3378)
	.align		4
.L_3378:
        /*0074*/ 	.word	index@(.nv.constant0._ZN2at6native29vectorized_elementwise_kernelILi2EZZZNS0_15binary_internal21div_floor_kernel_cudaERNS_18TensorIteratorBaseEENKUlvE0_clEvENKUlvE2_clEvEUlN3c108BFloat16EE_St5arrayIPcLm2EEEEviT0_T1_)
        /*0078*/ 	.short	0x0210
        /*007a*/ 	.short	0x0028


	//----- nvinfo : EIATTR_SW_WAR
	.align		4
.L_3379:
        /*007c*/ 	.byte	0x04, 0x36
        /*007e*/ 	.short	(.L_3381 - .L_3380)
.L_3380:
        /*0080*/ 	.word	0x00000008
.L_3381:


//--------------------- .nv.info._ZN2at6native29vectorized_elementwise_kernelILi4EZZZNS0_15binary_internal21div_floor_kernel_cudaERNS_18TensorIteratorBaseEENKUlvE0_clEvENKUlvE2_clEvEUlN3c108BFloat16EE_St5arrayIPcLm2EEEEviT0_T1_ --------------------------
	.section	.nv.info._ZN2at6native29vectorized_elementwise_kernelILi4EZZZNS0_15binary_internal21div_floor_kernel_cudaERNS_18TensorIteratorBaseEENKUlvE0_clEvENKUlvE2_clEvEUlN3c108BFloat16EE_St5arrayIPcLm2EEEEviT0_T1_,"",@"SHT_CUDA_INFO"
	.sectionflags	@""
	.align	4


	//----- nvinfo : EIATTR_CUDA_API_VERSION
	.align		4
        /*0000*/ 	.byte	0x04, 0x37
        /*0002*/ 	.short	(.L_3383 - .L_3382)
.L_3382:
        /*0004*/ 	.word	0x00000082


	//----- nvinfo : EIATTR_KPARAM_INFO
	.align		4
.L_3383:
        /*0008*/ 	.byte	0x04, 0x17
        /*000a*/ 	.short	(.L_3385 - .L_3384)
.L_3384:
        /*000c*/ 	.word	0x00000000
        /*0010*/ 	.short	0x0002
        /*0012*/ 	.short	0x0018
        /*0014*/ 	.byte	0x00, 0xf0, 0x41, 0x00


	//----- nvinfo : EIATTR_KPARAM_INFO
	.align		4
.L_3385:
        /*0018*/ 	.byte	0x04, 0x17
        /*001a*/ 	.short	(.L_3387 - .L_3386)
.L_3386:
        /*001c*/ 	.word	0x00000000
        /*0020*/ 	.short	0x0001
        /*0022*/ 	.short	0x0008
        /*0024*/ 	.byte	0x00, 0xf0, 0x41, 0x00


	//----- nvinfo : EIATTR_KPARAM_INFO
	.align		4
.L_3387:
        /*0028*/ 	.byte	0x04, 0x17
        /*002a*/ 	.short	(.L_3389 - .L_3388)
.L_3388:
        /*002c*/ 	.word	0x00000000
        /*0030*/ 	.short	0x0000
        /*0032*/ 	.short	0x0000
        /*0034*/ 	.byte	0x00, 0xf0, 0x11, 0x00


	//----- nvinfo : EIATTR_SPARSE_MMA_MASK
	.align		4
.L_3389:
        /*0038*/ 	.byte	0x03, 0x50
        /*003a*/ 	.short	0x0000


	//----- nvinfo : EIATTR_MAXREG_COUNT
	.align		4
        /*003c*/ 	.byte	0x03, 0x1b
        /*003e*/ 	.short	0x00ff


	//----- nvinfo : EIATTR_MERCURY_ISA_VERSION
	.align		4
        /*0040*/ 	.byte	0x03, 0x5f
        /*0042*/ 	.short	0x0101


	//----- nvinfo : EIATTR_EXIT_INSTR_OFFSETS
	.align		4
        /*0044*/ 	.byte	0x04, 0x1c
        /*0046*/ 	.short	(.L_3391 - .L_3390)


	//   ....[0]....
.L_3390:
        /*0048*/ 	.word	0x00002fa0


	//   ....[1]....
        /*004c*/ 	.word	0x00006880


	//   ....[2]....
        /*0050*/ 	.word	0x000068d0


	//----- nvinfo : EIATTR_MAX_THREADS
	.align		4
.L_3391:
        /*0054*/ 	.byte	0x04, 0x05
        /*0056*/ 	.short	(.L_3393 - .L_3392)
.L_3392:
        /*0058*/ 	.word	0x00000080
        /*005c*/ 	.word	0x00000001
        /*0060*/ 	.word	0x00000001


	//----- nvinfo : EIATTR_CRS_STACK_SIZE
	.align		4
.L_3393:
        /*0064*/ 	.byte	0x04, 0x1e
        /*0066*/ 	.short	(.L_3395 - .L_3394)
.L_3394:
        /*0068*/ 	.word	0x00000000


	//----- nvinfo : EIATTR_CBANK_PARAM_SIZE
	.align		4
.L_3395:
        /*006c*/ 	.byte	0x03, 0x19
        /*006e*/ 	.short	0x0028


	//----- nvinfo : EIATTR_PARAM_CBANK
	.align		4
        /*0070*/ 	.byte	0x04, 0x0a
        /*0072*/ 	.short	(.L_3397 - .L_3396)
	.align		4
.L_3396:
        /*0074*/ 	.word	index@(.nv.constant0._ZN2at6native29vectorized_elementwise_kernelILi4EZZZNS0_15binary_internal21div_floor_kernel_cudaERNS_18TensorIteratorBaseEENKUlvE0_clEvENKUlvE2_clEvEUlN3c108BFloat16EE_St5arrayIPcLm2EEEEviT0_T1_)
        /*0078*/ 	.short	0x0210
        /*007a*/ 	.short	0x0028


	//----- nvinfo : EIATTR_SW_WAR
	.align		4
.L_3397:
        /*007c*/ 	.byte	0x04, 0x36
        /*007e*/ 	.short	(.L_3399 - .L_3398)
.L_3398:
        /*0080*/ 	.word	0x00000008
.L_3399:


//--------------------- .nv.info._ZN2at6native29vectorized_elementwise_kernelILi8EZZZNS0_15binary_internal21div_floor_kernel_cudaERNS_18TensorIteratorBaseEENKUlvE0_clEvENKUlvE2_clEvEUlN3c108BFloat16EE_St5arrayIPcLm2EEEEviT0_T1_ --------------------------
	.section	.nv.info._ZN2at6native29vectorized_elementwise_kernelILi8EZZZNS0_15binary_internal21div_floor_kernel_cudaERNS_18TensorIteratorBaseEENKUlvE0_clEvENKUlvE2_clEvEUlN3c108BFloat16EE_St5arrayIPcLm2EEEEviT0_T1_,"",@"SHT_CUDA_INFO"
	.sectionflags	@""
	.align	4


	//----- nvinfo : EIATTR_CUDA_API_VERSION
	.align		4
        /*0000*/ 	.byte	0x04, 0x37
        /*0002*/ 	.short	(.L_3401 - .L_3400)
.L_3400:
        /*0004*/ 	.word	0x00000082


	//----- nvinfo : EIATTR_KPARAM_INFO
	.align		4
.L_3401:
        /*0008*/ 	.byte	0x04, 0x17
        /*000a*/ 	.short	(.L_3403 - .L_3402)
.L_3402:
        /*000c*/ 	.word	0x00000000
        /*0010*/ 	.short	0x0002
        /*0012*/ 	.short	0x0018
        /*0014*/ 	.byte	0x00, 0xf0, 0x41, 0x00


	//----- nvinfo : EIATTR_KPARAM_INFO
	.align		4
.L_3403:
        /*0018*/ 	.byte	0x04, 0x17
        /*001a*/ 	.short	(.L_3405 - .L_3404)
.L_3404:
        /*001c*/ 	.word	0x00000000
        /*0020*/ 	.short	0x0001
        /*0022*/ 	.short	0x0008
        /*0024*/ 	.byte	0x00, 0xf0, 0x41, 0x00


	//----- nvinfo : EIATTR_KPARAM_INFO
	.align		4
.L_3405:
        /*0028*/ 	.byte	0x04, 0x17
        /*002a*/ 	.short	(.L_3407 - .L_3406)
.L_3406:
        /*002c*/ 	.word	0x00000000
        /*0030*/ 	.short	0x0000
        /*0032*/ 	.short	0x0000
        /*0034*/ 	.byte	0x00, 0xf0, 0x11, 0x00


	//----- nvinfo : EIATTR_SPARSE_MMA_MASK
	.align		4
.L_3407:
        /*0038*/ 	.byte	0x03, 0x50
        /*003a*/ 	.short	0x0000


	//----- nvinfo : EIATTR_MAXREG_COUNT
	.align		4
        /*003c*/ 	.byte	0x03, 0x1b
        /*003e*/ 	.short	0x00ff


	//----- nvinfo : EIATTR_MERCURY_ISA_VERSION
	.align		4
        /*0040*/ 	.byte	0x03, 0x5f
        /*0042*/ 	.short	0x0101


	//----- nvinfo : EIATTR_EXIT_INSTR_OFFSETS
	.align		4
        /*0044*/ 	.byte	0x04, 0x1c
        /*0046*/ 	.short	(.L_3409 - .L_3408)


	//   ....[0]....
.L_3408:
        /*0048*/ 	.word	0x00002fa0


	//   ....[1]....
        /*004c*/ 	.word	0x00006880


	//   ....[2]....
        /*0050*/ 	.word	0x000068d0


	//----- nvinfo : EIATTR_MAX_THREADS
	.align		4
.L_3409:
        /*0054*/ 	.byte	0x04, 0x05
        /*0056*/ 	.short	(.L_3411 - .L_3410)
.L_3410:
        /*0058*/ 	.word	0x00000080
        /*005c*/ 	.word	0x00000001
        /*0060*/ 	.word	0x00000001


	//----- nvinfo : EIATTR_CRS_STACK_SIZE
	.align		4
.L_3411:
        /*0064*/ 	.byte	0x04, 0x1e
        /*0066*/ 	.short	(.L_3413 - .L_3412)
.L_3412:
        /*0068*/ 	.word	0x00000000


	//----- nvinfo : EIATTR_CBANK_PARAM_SIZE
	.align		4
.L_3413:
        /*006c*/ 	.byte	0x03, 0x19
        /*006e*/ 	.short	0x0028


	//----- nvinfo : EIATTR_PARAM_CBANK
	.align		4
        /*0070*/ 	.byte	0x04, 0x0a
        /*0072*/ 	.short	(.L_3415 - .L_3414)
	.align		4
.L_3414:
        /*0074*/ 	.word	index@(.nv.constant0._ZN2at6native29vectorized_elementwise_kernelILi8EZZZNS0_15binary_internal21div_floor_kernel_cudaERNS_18TensorIteratorBaseEENKUlvE0_clEvENKUlvE2_clEvEUlN3c108BFloat16EE_St5arrayIPcLm2EEEEviT0_T1_)
        /*0078*/ 	.short	0x0210
        /*007a*/ 	.short	0x0028


	//----- nvinfo : EIATTR_SW_WAR
	.align		4
.L_3415:
        /*007c*/ 	.byte	0x04, 0x36
        /*007e*/ 	.short	(.L_3417 - .L_3416)
.L_3416:
        /*0080*/ 	.word	0x00000008
.L_3417:


//--------------------- .nv.info._ZN2at6native18elementwise_kernelILi128ELi4EZNS0_15gpu_kernel_implIZZZNS0_15binary_internal21div_floor_kernel_cudaERNS_18TensorIteratorBaseEENKUlvE0_clEvENKUlvE1_clEvEUlN3c104HalfEE_EEvS5_RKT_EUliE_EEviT1_ --------------------------
	.section	.nv.info._ZN2at6native18elementwise_kernelILi128ELi4EZNS0_15gpu_kernel_implIZZZNS0_15binary_internal21div_floor_kernel_cudaERNS_18TensorIteratorBaseEENKUlvE0_clEvENKUlvE1_clEvEUlN3c104HalfEE_EEvS5_RKT_EUliE_EEviT1_,"",@"SHT_CUDA_INFO"
	.sectionflags	@""
	.align	4


	//----- nvinfo : EIATTR_CUDA_API_VERSION
	.align		4
        /*0000*/ 	.byte	0x04, 0x37
        /*0002*/ 	.short	(.L_3419 - .L_3418)
.L_3418:
        /*0004*/ 	.word	0x00000082


	//----- nvinfo : EIATTR_KPARAM_INFO
	.align		4
.L_3419:
        /*0008*/ 	.byte	0x04, 0x17
        /*000a*/ 	.short	(.L_3421 - .L_3420)
.L_3420:
        /*000c*/ 	.word	0x00000000
        /*0010*/ 	.short	0x0001
        /*0012*/ 	.short	0x0008
        /*0014*/ 	.byte	0x00, 0xf0, 0xa1, 0x08


	//----- nvinfo : EIATTR_KPARAM_INFO
	.align		4
.L_3421:
        /*0018*/ 	.byte	0x04, 0x17
        /*001a*/ 	.short	(.L_3423 - .L_3422)
.L_3422:
        /*001c*/ 	.word	0x00000000
        /*0020*/ 	.short	0x0000
        /*0022*/ 	.short	0x0000
        /*0024*/ 	.byte	0x00, 0xf0, 0x11, 0x00


	//----- nvinfo : EIATTR_SPARSE_MMA_MASK
	.align		4
.L_3423:
        /*0028*/ 	.byte	0x03, 0x50
        /*002a*/ 	.short	0x0000


	//----- nvinfo : EIATTR_MAXREG_COUNT
	.align		4
        /*002c*/ 	.byte	0x03, 0x1b
        /*002e*/ 	.short	0x0080


	//----- nvinfo : EIATTR_EXTERNS
	.align		4
        /*0030*/ 	.byte	0x04, 0x0f
        /*0032*/ 	.short	(.L_3425 - .L_3424)


	//   ....[0]....
	.align		4
.L_3424:
        /*0034*/ 	.word	index@(__assertfail)


	//----- nvinfo : EIATTR_MERCURY_ISA_VERSION
	.align		4
.L_3425:
        /*0038*/ 	.byte	0x03, 0x5f
        /*003a*/ 	.short	0x0101


	//----- nvinfo : EIATTR_SYSCALL_OFFSETS
	.align		4
        /*003c*/ 	.byte	0x04, 0x46
        /*003e*/ 	.short	(.L_3427 - .L_3426)


	//   ....[0]....
.L_3426:
        /*0040*/ 	.word	0x00002360


	//   ....[1]....
        /*0044*/ 	.word	0x000038c0


	//   ....[2]....
        /*0048*/ 	.word	0x00005c80


	//   ....[3]....
        /*004c*/ 	.word	0x000071e0


	//   ....[4]....
        /*0050*/ 	.word	0x000095a0


	//   ....[5]....
        /*0054*/ 	.word	0x0000ab00


	//   ....[6]....
        /*0058*/ 	.word	0x0000ceb0


	//   ....[7]....
        /*005c*/ 	.word	0x0000e410


	//----- nvinfo : EIATTR_EXIT_INSTR_OFFSETS
	.align		4
.L_3427:
        /*0060*/ 	.byte	0x04, 0x1c
        /*0062*/ 	.short	(.L_3429 - .L_3428)


	//   ....[0]....
.L_3428:
        /*0064*/ 	.word	0x0000abd0


	//   ....[1]....
        /*0068*/ 	.word	0x0000d640


	//   ....[2]....
        /*006c*/ 	.word	0x0000d680


	//   ....[3]....
        /*0070*/ 	.word	0x0000d720


	//   ....[4]....
        /*0074*/ 	.word	0x0000d760


	//   ....[5]....
        /*0078*/ 	.word	0x0000d7a0


	//   ....[6]....
        /*007c*/ 	.word	0x0000d830


	//   ....[7]....
        /*0080*/ 	.word	0x0000d850


	//   ....[8]....
        /*0084*/ 	.word	0x0000d8f0


	//   ....[9]....
        /*0088*/ 	.word	0x0000d940


	//   ....[10]....
        /*008c*/ 	.word	0x0000d990


	//   ....[11]....
        /*0090*/ 	.word	0x0000da60


	//   ....[12]....
        /*0094*/ 	.word	0x0000dac0


	//   ....[13]....
        /*0098*/ 	.word	0x0000dc50


	//   ....[14]....
        /*009c*/ 	.word	0x0000ddb0


	//   ....[15]....
        /*00a0*/ 	.word	0x0000ddf0


	//   ....[16]....
        /*00a4*/ 	.word	0x0000deb0


	//   ....[17]....
        /*00a8*/ 	.word	0x0000e030


	//   ....[18]....
        /*00ac*/ 	.word	0x0000e1b0


	//   ....[19]....
        /*00b0*/ 	.word	0x0000e310


	//   ....[20]....
        /*00b4*/ 	.word	0x0000e420


	//   ....[21]....
        /*00b8*/ 	.word	0x0000e460


	//   ....[22]....
        /*00bc*/ 	.word	0x0000e4a0


	//----- nvinfo : EIATTR_MAX_THREADS
	.align		4
.L_3429:
        /*00c0*/ 	.byte	0x04, 0x05
        /*00c2*/ 	.short	(.L_3431 - .L_3430)
.L_3430:
        /*00c4*/ 	.word	0x00000080
        /*00c8*/ 	.word	0x00000001
        /*00cc*/ 	.word	0x00000001


	//----- nvinfo : EIATTR_CRS_STACK_SIZE
	.align		4
.L_3431:
        /*00d0*/ 	.byte	0x04, 0x1e
        /*00d2*/ 	.short	(.L_3433 - .L_3432)
.L_3432:
        /*00d4*/ 	.word	0x00000000


	//----- nvinfo : EIATTR_CBANK_PARAM_SIZE
	.align		4
.L_3433:
        /*00d8*/ 	.byte	0x03, 0x19
        /*00da*/ 	.short	0x0230


	//----- nvinfo : EIATTR_PARAM_CBANK
	.align		4
        /*00dc*/ 	.byte	0x04, 0x0a
        /*00de*/ 	.short	(.L_3435 - .L_3434)
	.align		4
.L_3434:
        /*00e0*/ 	.word	index@(.nv.constant0._ZN2at6native18elementwise_kernelILi128ELi4EZNS0_15gpu_kernel_implIZZZNS0_15binary_internal21div_floor_kernel_cudaERNS_18TensorIteratorBaseEENKUlvE0_clEvENKUlvE1_clEvEUlN3c104HalfEE_EEvS5_RKT_EUliE_EEviT1_)
        /*00e4*/ 	.short	0x0210
        /*00e6*/ 	.short	0x0230


	//----- nvinfo : EIATTR_SW_WAR
	.align		4
.L_3435:
        /*00e8*/ 	.byte	0x04, 0x36
        /*00ea*/ 	.short	(.L_3437 - .L_3436)
.L_3436:
        /*00ec*/ 	.word	0x00000008
.L_3437:


//--------------------- .nv.info._ZN2at6native27unrolled_elementwise_kernelIZZZNS0_15binary_internal21div_floor_kernel_cudaERNS_18TensorIteratorBaseEENKUlvE0_clEvENKUlvE1_clEvEUlN3c104HalfEE_St5arrayIPcLm2EELi4E23TrivialOffsetCalculatorILi1EjESE_NS0_6memory12LoadWithCastILi1EEENSF_13StoreWithCastILi1EEEEEviT_T0_T2_T3_T4_T5_ --------------------------
	.section	.nv.info._ZN2at6native27unrolled_elementwise_kernelIZZZNS0_15binary_internal21div_floor_kernel_cudaERNS_18TensorIteratorBaseEENKUlvE0_clEvENKUlvE1_clEvEUlN3c104HalfEE_St5arrayIPcLm2EELi4E23TrivialOffsetCalculatorILi1EjESE_NS0_6memory12LoadWithCastILi1EEENSF_13StoreWithCastILi1EEEEEviT_T0_T2_T3_T4_T5_,"",@"SHT_CUDA_INFO"
	.sectionflags	@""
	.align	4


	//----- nvinfo : EIATTR_CUDA_API_VERSION
	.align		4
        /*0000*/ 	.byte	0x04, 0x37
        /*0002*/ 	.short	(.L_3439 - .L_3438)
.L_3438:
        /*0004*/ 	.word	0x00000082


	//----- nvinfo : EIATTR_KPARAM_INFO
	.align		4
.L_3439:
        /*0008*/ 	.byte	0x04, 0x17
        /*000a*/ 	.short	(.L_3441 - .L_3440)
.L_3440:
        /*000c*/ 	.word	0x00000000
        /*0010*/ 	.short	0x0006
        /*0012*/ 	.short	0x0034
        /*0014*/ 	.byte	0x00, 0xf0, 0x21, 0x00


	//----- nvinfo : EIATTR_KPARAM_INFO
	.align		4
.L_3441:
        /*0018*/ 	.byte	0x04, 0x17
        /*001a*/ 	.short	(.L_3443 - .L_3442)
.L_3442:
        /*001c*/ 	.word	0x00000000
        /*0020*/ 	.short	0x0005
        /*0022*/ 	.short	0x002c
        /*0024*/ 	.byte	0x00, 0xf0, 0x21, 0x00


	//----- nvinfo : EIATTR_KPARAM_INFO
	.align		4
.L_3443:
        /*0028*/ 	.byte	0x04, 0x17
        /*002a*/ 	.short	(.L_3445 - .L_3444)
.L_3444:
        /*002c*/ 	.word	0x00000000
        /*0030*/ 	.short	0x0004
        /*0032*/ 	.short	0x0029
        /*0034*/ 	.byte	0x00, 0xf0, 0x05, 0x00


	//----- nvinfo : EIATTR_KPARAM_INFO
	.align		4
.L_3445:
        /*0038*/ 	.byte	0x04, 0x17
        /*003a*/ 	.short	(.L_3447 - .L_3446)
.L_3446:
        /*003c*/ 	.word	0x00000000
        /*0040*/ 	.short	0x0003
        /*0042*/ 	.short	0x0028
        /*0044*/ 	.byte	0x00, 0xf0, 0x05, 0x00


	//----- nvinfo : EIATTR_KPARAM_INFO
	.align		4
.L_3447:
        /*0048*/ 	.byte	0x04, 0x17
        /*004a*/ 	.short	(.L_3449 - .L_3448)
.L_3448:
        /*004c*/ 	.word	0x00000000
        /*0050*/ 	.short	0x0002
        /*0052*/ 	.short	0x0018
        /*0054*/ 	.byte	0x00, 0xf0, 0x41, 0x00


	//----- nvinfo : EIATTR_KPARAM_INFO
	.align		4
.L_3449:
        /*0058*/ 	.byte	0x04, 0x17
        /*005a*/ 	.short	(.L_3451 - .L_3450)
.L_3450:
        /*005c*/ 	.word	0x00000000
        /*0060*/ 	.short	0x0001
        /*0062*/ 	.short	0x0008
        /*0064*/ 	.byte	0x00, 0xf0, 0x41, 0x00


	//----- nvinfo : EIATTR_KPARAM_INFO
	.align		4
.L_3451:
        /*0068*/ 	.byte	0x04, 0x17
        /*006a*/ 	.short	(.L_3453 - .L_3452)
.L_3452:
        /*006c*/ 	.word	0x00000000
        /*0070*/ 	.short	0x0000
        /*0072*/ 	.short	0x0000
        /*0074*/ 	.byte	0x00, 0xf0, 0x11, 0x00


	//----- nvinfo : EIATTR_SPARSE_MMA_MASK
	.align		4
.L_3453:
        /*0078*/ 	.byte	0x03, 0x50
        /*007a*/ 	.short	0x0000


	//----- nvinfo : EIATTR_MAXREG_COUNT
	.align		4
        /*007c*/ 	.byte	0x03, 0x1b
        /*007e*/ 	.short	0x00ff


	//----- nvinfo : EIATTR_EXTERNS
	.align		4
        /*0080*/ 	.byte	0x04, 0x0f
        /*0082*/ 	.short	(.L_3455 - .L_3454)


	//   ....[0]....
	.align		4
.L_3454:
        /*0084*/ 	.word	index@(__assertfail)


	//----- nvinfo : EIATTR_MERCURY_ISA_VERSION
	.align		4
.L_3455:
        /*0088*/ 	.byte	0x03, 0x5f
        /*008a*/ 	.short	0x0101


	//----- nvinfo : EIATTR_SYSCALL_OFFSETS
	.align		4
        /*008c*/ 	.byte	0x04, 0x46
        /*008e*/ 	.short	(.L_3457 - .L_3456)


	//   ....[0]....
.L_3456:
        /*0090*/ 	.word	0x000010c0


	//   ....[1]....
        /*0094*/ 	.word	0x000021c0


	//   ....[2]....
        /*0098*/ 	.word	0x000032e0


	//   ....[3]....
        /*009c*/ 	.word	0x000043d0


	//   ....[4]....
        /*00a0*/ 	.word	0x00006d80


	//   ....[5]....
        /*00a4*/ 	.word	0x00007d90


	//   ....[6]....
        /*00a8*/ 	.word	0x00008d90


	//   ....[7]....
        /*00ac*/ 	.word	0x00009d70


	//----- nvinfo : EIATTR_EXIT_INSTR_OFFSETS
	.align		4
.L_3457:
        /*00b0*/ 	.byte	0x04, 0x1c
        /*00b2*/ 	.short	(.L_3459 - .L_3458)


	//   ....[0]....
.L_3458:
        /*00b4*/ 	.word	0x00008e50


	//   ....[1]....
        /*00b8*/ 	.word	0x00008fa0


	//   ....[2]....
        /*00bc*/ 	.word	0x00008fe0


	//   ....[3]....
        /*00c0*/ 	.word	0x00009080


	//   ....[4]....
        /*00c4*/ 	.word	0x000090c0


	//   ....[5]....
        /*00c8*/ 	.word	0x00009100


	//   ....[6]....
        /*00cc*/ 	.word	0x00009190


	//   ....[7]....
        /*00d0*/ 	.word	0x000091b0


	//   ....[8]....
        /*00d4*/ 	.word	0x00009250


	//   ....[9]....
        /*00d8*/ 	.word	0x000092a0


	//   ....[10]....
        /*00dc*/ 	.word	0x000092f0


	//   ....[11]....
        /*00e0*/ 	.word	0x000093c0


	//   ....[12]....
        /*00e4*/ 	.word	0x00009420


	//   ....[13]....
        /*00e8*/ 	.word	0x000095b0


	//   ....[14]....
        /*00ec*/ 	.word	0x00009710


	//   ....[15]....
        /*00f0*/ 	.word	0x00009750


	//   ....[16]....
        /*00f4*/ 	.word	0x00009810


	//   ....[17]....
        /*00f8*/ 	.word	0x00009990


	//   ....[18]....
        /*00fc*/ 	.word	0x00009b10


	//   ....[19]....
        /*0100*/ 	.word	0x00009c70


	//   ....[20]....
        /*0104*/ 	.word	0x00009d80


	//   ....[21]....
        /*0108*/ 	.word	0x00009dc0


	//   ....[22]....
        /*010c*/ 	.word	0x00009e00


	//----- nvinfo : EIATTR_MAX_THREADS
	.align		4
.L_3459:
        /*0110*/ 	.byte	0x04, 0x05
        /*0112*/ 	.short	(.L_3461 - .L_3460)
.L_3460:
        /*0114*/ 	.word	0x00000080
        /*0118*/ 	.word	0x00000001
        /*011c*/ 	.word	0x00000001


	//----- nvinfo : EIATTR_CRS_STACK_SIZE
	.align		4
.L_3461:
        /*0120*/ 	.byte	0x04, 0x1e
        /*0122*/ 	.short	(.L_3463 - .L_3462)
.L_3462:
        /*0124*/ 	.word	0x00000000


	//----- nvinfo : EIATTR_CBANK_PARAM_SIZE
	.align		4
.L_3463:
        /*0128*/ 	.byte	0x03, 0x19
        /*012a*/ 	.short	0x003c


	//----- nvinfo : EIATTR_PARAM_CBANK
	.align		4
        /*012c*/ 	.byte	0x04, 0x0a
        /*012e*/ 	.short	(.L_3465 - .L_3464)
	.align		4
.L_3464:
        /*0130*/ 	.word	index@(.nv.constant0._ZN2at6native27unrolled_elementwise_kernelIZZZNS0_15binary_internal21div_floor_kernel_cudaERNS_18TensorIteratorBaseEENKUlvE0_clEvENKUlvE1_clEvEUlN3c104HalfEE_St5arrayIPcLm2EELi4E23TrivialOffsetCalculatorILi1EjESE_NS0_6memory12LoadWithCastILi1EEENSF_13StoreWithCastILi1EEEEEviT_T0_T2_T3_T4_T5_)
        /*0134*/ 	.short	0x0210
        /*0136*/ 	.short	0x003c


	//----- nvinfo : EIATTR_SW_WAR
	.align		4
.L_3465:
        /*0138*/ 	.byte	0x04, 0x36
        /*013a*/ 	.short	(.L_3467 - .L_3466)
.L_3466:
        /*013c*/ 	.word	0x00000008
.L_3467:


//--------------------- .nv.info._ZN2at6native18elementwise_kernelILi128ELi4EZNS0_22gpu_kernel_impl_nocastIZZZNS0_15binary_internal21div_floor_kernel_cudaERNS_18TensorIteratorBaseEENKUlvE0_clEvENKUlvE1_clEvEUlN3c104HalfEE_EEvS5_RKT_EUliE_EEviT1_ --------------------------
	.section	.nv.info._ZN2at6native18elementwise_kernelILi128ELi4EZNS0_22gpu_kernel_impl_nocastIZZZNS0_15binary_internal21div_floor_kernel_cudaERNS_18TensorIteratorBaseEENKUlvE0_clEvENKUlvE1_clEvEUlN3c104HalfEE_EEvS5_RKT_EUliE_EEviT1_,"",@"SHT_CUDA_INFO"
	.sectionflags	@""
	.align	4


	//----- nvinfo : EIATTR_CUDA_API_VERSION
	.align		4
        /*0000*/ 	.byte	0x04, 0x37
        /*0002*/ 	.short	(.L_3469 - .L_3468)
.L_3468:
        /*0004*/ 	.word	0x00000082


	//----- nvinfo : EIATTR_KPARAM_INFO
	.align		4
.L_3469:
        /*0008*/ 	.byte	0x04, 0x17
        /*000a*/ 	.short	(.L_3471 - .L_3470)
.L_3470:
        /*000c*/ 	.word	0x00000000
        /*0010*/ 	.short	0x0001
        /*0012*/ 	.short	0x0008
        /*0014*/ 	.byte	0x00, 0xf0, 0x81, 0x08


	//----- nvinfo : EIATTR_KPARAM_INFO
	.align		4
.L_3471:
        /*0018*/ 	.byte	0x04, 0x17
        /*001a*/ 	.short	(.L_3473 - .L_3472)
.L_3472:
        /*001c*/ 	.word	0x00000000
        /*0020*/ 	.short	0x0000
        /*0022*/ 	.short	0x0000
        /*0024*/ 	.byte	0x00, 0xf0, 0x11, 0x00


	//----- nvinfo : EIATTR_SPARSE_MMA_MASK
	.align		4
.L_3473:
        /*0028*/ 	.byte	0x03, 0x50
        /*002a*/ 	.short	0x0000


	//----- nvinfo : EIATTR_MAXREG_COUNT
	.align		4
        /*002c*/ 	.byte	0x03, 0x1b
        /*002e*/ 	.short	0x0080


	//----- nvinfo : EIATTR_MERCURY_ISA_VERSION
	.align		4
        /*0030*/ 	.byte	0x03, 0x5f
        /*0032*/ 	.short	0x0101


	//----- nvinfo : EIATTR_EXIT_INSTR_OFFSETS
	.align		4
        /*0034*/ 	.byte	0x04, 0x1c
        /*0036*/ 	.short	(.L_3475 - .L_3474)


	//   ....[0]....
.L_3474:
        /*0038*/ 	.word	0x00004d00


	//   ....[1]....
        /*003c*/ 	.word	0x00006650


	//----- nvinfo : EIATTR_MAX_THREADS
	.align		4
.L_3475:
        /*0040*/ 	.byte	0x04, 0x05
        /*0042*/ 	.short	(.L_3477 - .L_3476)
.L_3476:
        /*0044*/ 	.word	0x00000080
        /*0048*/ 	.word	0x00000001
        /*004c*/ 	.word	0x00000001


	//----- nvinfo : EIATTR_CRS_STACK_SIZE
	.align		4
.L_3477:
        /*0050*/ 	.byte	0x04, 0x1e
        /*0052*/ 	.short	(.L_3479 - .L_3478)
.L_3478:
        /*0054*/ 	.word	0x00000000


	//----- nvinfo : EIATTR_CBANK_PARAM_SIZE
	.align		4
.L_3479:
        /*0058*/ 	.byte	0x03, 0x19
        /*005a*/ 	.short	0x0228


	//----- nvinfo : EIATTR_PARAM_CBANK
	.align		4
        /*005c*/ 	.byte	0x04, 0x0a
        /*005e*/ 	.short	(.L_3481 - .L_3480)
	.align		4
.L_3480:
        /*0060*/ 	.word	index@(.nv.constant0._ZN2at6native18elementwise_kernelILi128ELi4EZNS0_22gpu_kernel_impl_nocastIZZZNS0_15binary_internal21div_floor_kernel_cudaERNS_18TensorIteratorBaseEENKUlvE0_clEvENKUlvE1_clEvEUlN3c104HalfEE_EEvS5_RKT_EUliE_EEviT1_)
        /*0064*/ 	.short	0x0210
        /*0066*/ 	.short	0x0228


	//----- nvinfo : EIATTR_SW_WAR
	.align		4
.L_3481:
        /*0068*/ 	.byte	0x04, 0x36
        /*006a*/ 	.short	(.L_3483 - .L_3482)
.L_3482:
        /*006c*/ 	.word	0x00000008
.L_3483:


//--------------------- .nv.info._ZN2at6native27unrolled_elementwise_kernelIZZZNS0_15binary_internal21div_floor_kernel_cudaERNS_18TensorIteratorBaseEENKUlvE0_clEvENKUlvE1_clEvEUlN3c104HalfEE_St5arrayIPcLm2EELi4E23TrivialOffsetCalculatorILi1EjESE_NS0_6memory15LoadWithoutCastENSF_16StoreWithoutCastEEEviT_T0_T2_T3_T4_T5_ --------------------------
	.section	.nv.info._ZN2at6native27unrolled_elementwise_kernelIZZZNS0_15binary_internal21div_floor_kernel_cudaERNS_18TensorIteratorBaseEENKUlvE0_clEvENKUlvE1_clEvEUlN3c104HalfEE_St5arrayIPcLm2EELi4E23TrivialOffsetCalculatorILi1EjESE_NS0_6memory15LoadWithoutCastENSF_16StoreWithoutCastEEEviT_T0_T2_T3_T4_T5_,"",@"SHT_CUDA_INFO"
	.sectionflags	@""
	.align	4


	//----- nvinfo : EIATTR_CUDA_API_VERSION
	.align		4
        /*0000*/ 	.byte	0x04, 0x37
        /*0002*/ 	.short	(.L_3485 - .L_3484)
.L_3484:
        /*0004*/ 	.word	0x00000082


	//----- nvinfo : EIATTR_KPARAM_INFO
	.align		4
.L_3485:
        /*0008*/ 	.byte	0x04, 0x17
        /*000a*/ 	.short	(.L_3487 - .L_3486)
.L_3486:
        /*000c*/ 	.word	0x00000000
        /*0010*/ 	.short	0x0006
        /*0012*/ 	.short	0x002b
        /*0014*/ 	.byte	0x00, 0xf0, 0x05, 0x00


	//----- nvinfo : EIATTR_KPARAM_INFO
	.align		4
.L_3487:
        /*0018*/ 	.byte	0x04, 0x17
        /*001a*/ 	.short	(.L_3489 - .L_3488)
.L_3488:
        /*001c*/ 	.word	0x00000000
        /*0020*/ 	.short	0x0005
        /*0022*/ 	.short	0x002a
        /*0024*/ 	.byte	0x00, 0xf0, 0x05, 0x00


	//----- nvinfo : EIATTR_KPARAM_INFO
	.align		4
.L_3489:
        /*0028*/ 	.byte	0x04, 0x17
        /*002a*/ 	.short	(.L_3491 - .L_3490)
.L_3490:
        /*002c*/ 	.word	0x00000000
        /*0030*/ 	.short	0x0004
        /*0032*/ 	.short	0x0029
        /*0034*/ 	.byte	0x00, 0xf0, 0x05, 0x00


	//----- nvinfo : EIATTR_KPARAM_INFO
	.align		4
.L_3491:
        /*0038*/ 	.byte	0x04, 0x17
        /*003a*/ 	.short	(.L_3493 - .L_3492)
.L_3492:
        /*003c*/ 	.word	0x00000000
        /*0040*/ 	.short	0x0003
        /*0042*/ 	.short	0x0028
        /*0044*/ 	.byte	0x00, 0xf0, 0x05, 0x00


	//----- nvinfo : EIATTR_KPARAM_INFO
	.align		4
.L_3493:
        /*0048*/ 	.byte	0x04, 0x17
        /*004a*/ 	.short	(.L_3495 - .L_3494)
.L_3494:
        /*004c*/ 	.word	0x00000000
        /*0050*/ 	.short	0x0002
        /*0052*/ 	.short	0x0018
        /*0054*/ 	.byte	0x00, 0xf0, 0x41, 0x00


	//----- nvinfo : EIATTR_KPARAM_INFO
	.align		4
.L_3495:
        /*0058*/ 	.byte	0x04, 0x17
        /*005a*/ 	.short	(.L_3497 - .L_3496)
.L_3496:
        /*005c*/ 	.word	0x00000000
        /*0060*/ 	.short	0x0001
        /*0062*/ 	.short	0x0008
        /*0064*/ 	.byte	0x00, 0xf0, 0x41, 0x00


	//----- nvinfo : EIATTR_KPARAM_INFO
	.align		4
.L_3497:
        /*0068*/ 	.byte	0x04, 0x17
        /*006a*/ 	.short	(.L_3499 - .L_3498)
.L_3498:
        /*006c*/ 	.word	0x00000000
        /*0070*/ 	.short	0x0000
        /*0072*/ 	.short	0x0000
        /*0074*/ 	.byte	0x00, 0xf0, 0x11, 0x00


	//----- nvinfo : EIATTR_SPARSE_MMA_MASK
	.align		4
.L_3499:
        /*0078*/ 	.byte	0x03, 0x50
        /*007a*/ 	.short	0x0000


	//----- nvinfo : EIATTR_MAXREG_COUNT
	.align		4
        /*007c*/ 	.byte	0x03, 0x1b
        /*007e*/ 	.short	0x00ff


	//----- nvinfo : EIATTR_MERCURY_ISA_VERSION
	.align		4
        /*0080*/ 	.byte	0x03, 0x5f
        /*0082*/ 	.short	0x0101


	//----- nvinfo : EIATTR_EXIT_INSTR_OFFSETS
	.align		4
        /*0084*/ 	.byte	0x04, 0x1c
        /*0086*/ 	.short	(.L_3501 - .L_3500)


	//   ....[0]....
.L_3500:
        /*0088*/ 	.word	0x00001bf0


	//   ....[1]....
        /*008c*/ 	.word	0x00001c40


	//----- nvinfo : EIATTR_MAX_THREADS
	.align		4
.L_3501:
        /*0090*/ 	.byte	0x04, 0x05
        /*0092*/ 	.short	(.L_3503 - .L_3502)
.L_3502:
        /*0094*/ 	.word	0x00000080
        /*0098*/ 	.word	0x00000001
        /*009c*/ 	.word	0x00000001


	//----- nvinfo : EIATTR_CRS_STACK_SIZE
	.align		4
.L_3503:
        /*00a0*/ 	.byte	0x04, 0x1e
        /*00a2*/ 	.short	(.L_3505 - .L_3504)
.L_3504:
        /*00a4*/ 	.word	0x00000000


	//----- nvinfo : EIATTR_CBANK_PARAM_SIZE
	.align		4
.L_3505:
        /*00a8*/ 	.byte	0x03, 0x19
        /*00aa*/ 	.short	0x002c


	//----- nvinfo : EIATTR_PARAM_CBANK
	.align		4
        /*00ac*/ 	.byte	0x04, 0x0a
        /*00ae*/ 	.short	(.L_3507 - .L_3506)
	.align		4
.L_3506:
        /*00b0*/ 	.word	index@(.nv.constant0._ZN2at6native27unrolled_elementwise_kernelIZZZNS0_15binary_internal21div_floor_kernel_cudaERNS_18TensorIteratorBaseEENKUlvE0_clEvENKUlvE1_clEvEUlN3c104HalfEE_St5arrayIPcLm2EELi4E23TrivialOffsetCalculatorILi1EjESE_NS0_6memory15LoadWithoutCastENSF_16StoreWithoutCastEEEviT_T0_T2_T3_T4_T5_)
        /*00b4*/ 	.short	0x0210
        /*00b6*/ 	.short	0x002c


	//----- nvinfo : EIATTR_SW_WAR
	.align		4
.L_3507:
        /*00b8*/ 	.byte	0x04, 0x36
        /*00ba*/ 	.short	(.L_3509 - .L_3508)
.L_3508:
        /*00bc*/ 	.word	0x00000008
.L_3509:


//--------------------- .nv.info._ZN2at6native29vectorized_elementwise_kernelILi2EZZZNS0_15binary_internal21div_floor_kernel_cudaERNS_18TensorIteratorBaseEENKUlvE0_clEvENKUlvE1_clEvEUlN3c104HalfEE_St5arrayIPcLm2EEEEviT0_T1_ --------------------------
	.section	.nv.info._ZN2at6native29vectorized_elementwise_kernelILi2EZZZNS0_15binary_internal21div_floor_kernel_cudaERNS_18TensorIteratorBaseEENKUlvE0_clEvENKUlvE1_clEvEUlN3c104HalfEE_St5arrayIPcLm2EEEEviT0_T1_,"",@"SHT_CUDA_INFO"
	.sectionflags	@""
	.align	4


	//----- nvinfo : EIATTR_CUDA_API_VERSION
	.align		4
        /*0000*/ 	.byte	0x04, 0x37
        /*0002*/ 	.short	(.L_3511 - .L_3510)
.L_3510:
        /*0004*/ 	.word	0x00000082


	//----- nvinfo : EIATTR_KPARAM_INFO
	.align		4
.L_3511:
        /*0008*/ 	.byte	0x04, 0x17
        /*000a*/ 	.short	(.L_3513 - .L_3512)
.L_3512:
        /*000c*/ 	.word	0x00000000
        /*0010*/ 	.short	0x0002
        /*0012*/ 	.short	0x0018
        /*0014*/ 	.byte	0x00, 0xf0, 0x41, 0x00


	//----- nvinfo : EIATTR_KPARAM_INFO
	.align		4
.L_3513:
        /*0018*/ 	.byte	0x04, 0x17
        /*001a*/ 	.short	(.L_3515 - .L_3514)
.L_3514:
        /*001c*/ 	.word	0x00000000
        /*0020*/ 	.short	0x0001
        /*0022*/ 	.short	0x0008
        /*0024*/ 	.byte	0x00, 0xf0, 0x41, 0x00


	//----- nvinfo : EIATTR_KPARAM_INFO
	.align		4
.L_3515:
        /*0028*/ 	.byte	0x04, 0x17
        /*002a*/ 	.short	(.L_3517 - .L_3516)
.L_3516:
        /*002c*/ 	.word	0x00000000
        /*0030*/ 	.short	0x0000
        /*0032*/ 	.short	0x0000
        /*0034*/ 	.byte	0x00, 0xf0, 0x11, 0x00


	//----- nvinfo : EIATTR_SPARSE_MMA_MASK
	.align		4
.L_3517:
        /*0038*/ 	.byte	0x03, 0x50
        /*003a*/ 	.short	0x0000


	//----- nvinfo : EIATTR_MAXREG_COUNT
	.align		4
        /*003c*/ 	.byte	0x03, 0x1b
        /*003e*/ 	.short	0x00ff


	//----- nvinfo : EIATTR_MERCURY_ISA_VERSION
	.align		4
        /*0040*/ 	.byte	0x03, 0x5f
        /*0042*/ 	.short	0x0101


	//----- nvinfo : EIATTR_EXIT_INSTR_OFFSETS
	.align		4
        /*0044*/ 	.byte	0x04, 0x1c
        /*0046*/ 	.short	(.L_3519 - .L_3518)


	//   ....[0]....
.L_3518:
        /*0048*/ 	.word	0x00002e70


	//   ....[1]....
        /*004c*/ 	.word	0x000065e0


	//   ....[2]....
        /*0050*/ 	.word	0x00006630


	//----- nvinfo : EIATTR_MAX_THREADS
	.align		4
.L_3519:
        /*0054*/ 	.byte	0x04, 0x05
        /*0056*/ 	.short	(.L_3521 - .L_3520)
.L_3520:
        /*0058*/ 	.word	0x00000080
        /*005c*/ 	.word	0x00000001
        /*0060*/ 	.word	0x00000001


	//----- nvinfo : EIATTR_CRS_STACK_SIZE
	.align		4
.L_3521:
        /*0064*/ 	.byte	0x04, 0x1e
        /*0066*/ 	.short	(.L_3523 - .L_3522)
.L_3522:
        /*0068*/ 	.word	0x00000000


	//----- nvinfo : EIATTR_CBANK_PARAM_SIZE
	.align		4
.L_3523:
        /*006c*/ 	.byte	0x03, 0x19
        /*006e*/ 	.short	0x0028


	//----- nvinfo : EIATTR_PARAM_CBANK
	.align		4
        /*0070*/ 	.byte	0x04, 0x0a
        /*0072*/ 	.short	(.L_3525 - .L_3524)
	.align		4
.L_3524:
        /*0074*/ 	.word	index@(.nv.constant0._ZN2at6native29vectorized_elementwise_kernelILi2EZZZNS0_15binary_internal21div_floor_kernel_cudaERNS_18TensorIteratorBaseEENKUlvE0_clEvENKUlvE1_clEvEUlN3c104HalfEE_St5arrayIPcLm2EEEEviT0_T1_)
        /*0078*/ 	.short	0x0210
        /*007a*/ 	.short	0x0028


	//----- nvinfo : EIATTR_SW_WAR
	.align		4
.L_3525:
        /*007c*/ 	.byte	0x04, 0x36
        /*007e*/ 	.short	(.L_3527 - .L_3526)
.L_3526:
        /*0080*/ 	.word	0x00000008
.L_3527:


//--------------------- .nv.info._ZN2at6native29vectorized_elementwise_kernelILi4EZZZNS0_15binary_internal21div_floor_kernel_cudaERNS_18TensorIteratorBaseEENKUlvE0_clEvENKUlvE1_clEvEUlN3c104HalfEE_St5arrayIPcLm2EEEEviT0_T1_ --------------------------
	.section	.nv.info._ZN2at6native29vectorized_elementwise_kernelILi4EZZZNS0_15binary_internal21div_floor_kernel_cudaERNS_18TensorIteratorBaseEENKUlvE0_clEvENKUlvE1_clEvEUlN3c104HalfEE_St5arrayIPcLm2EEEEviT0_T1_,"",@"SHT_CUDA_INFO"
	.sectionflags	@""
	.align	4


	//----- nvinfo : EIATTR_CUDA_API_VERSION
	.align		4
        /*0000*/ 	.byte	0x04, 0x37
        /*0002*/ 	.short	(.L_3529 - .L_3528)
.L_3528:
        /*0004*/ 	.word	0x00000082


	//----- nvinfo : EIATTR_KPARAM_INFO
	.align		4
.L_3529:
        /*0008*/ 	.byte	0x04, 0x17
        /*000a*/ 	.short	(.L_3531 - .L_3530)
.L_3530:
        /*000c*/ 	.word	0x00000000
        /*0010*/ 	.short	0x0002
        /*0012*/ 	.short	0x0018
        /*0014*/ 	.byte	0x00, 0xf0, 0x41, 0x00


	//----- nvinfo : EIATTR_KPARAM_INFO
	.align		4
.L_3531:
        /*0018*/ 	.byte	0x04, 0x17
        /*001a*/ 	.short	(.L_3533 - .L_3532)
.L_3532:
        /*001c*/ 	.word	0x00000000
        /*0020*/ 	.short	0x0001
        /*0022*/ 	.short	0x0008
        /*0024*/ 	.byte	0x00, 0xf0, 0x41, 0x00


	//----- nvinfo : EIATTR_KPARAM_INFO
	.align		4
.L_3533:
        /*0028*/ 	.byte	0x04, 0x17
        /*002a*/ 	.short	(.L_3535 - .L_3534)
.L_3534:
        /*002c*/ 	.word	0x00000000
        /*0030*/ 	.short	0x0000
        /*0032*/ 	.short	0x0000
        /*0034*/ 	.byte	0x00, 0xf0, 0x11, 0x00


	//----- nvinfo : EIATTR_SPARSE_MMA_MASK
	.align		4
.L_3535:
        /*0038*/ 	.byte	0x03, 0x50
        /*003a*/ 	.short	0x0000


	//----- nvinfo : EIATTR_MAXREG_COUNT
	.align		4
        /*003c*/ 	.byte	0x03, 0x1b
        /*003e*/ 	.short	0x00ff


	//----- nvinfo : EIATTR_MERCURY_ISA_VERSION
	.align		4
        /*0040*/ 	.byte	0x03, 0x5f
        /*0042*/ 	.short	0x0101


	//----- nvinfo : EIATTR_EXIT_INSTR_OFFSETS
	.align		4
        /*0044*/ 	.byte	0x04, 0x1c
        /*0046*/ 	.short	(.L_3537 - .L_3536)


	//   ....[0]....
.L_3536:
        /*0048*/ 	.word	0x00002e30


	//   ....[1]....
        /*004c*/ 	.word	0x000065a0


	//   ....[2]....
        /*0050*/ 	.word	0x000065f0


	//----- nvinfo : EIATTR_MAX_THREADS
	.align		4
.L_3537:
        /*0054*/ 	.byte	0x04, 0x05
        /*0056*/ 	.short	(.L_3539 - .L_3538)
.L_3538:
        /*0058*/ 	.word	0x00000080
        /*005c*/ 	.word	0x00000001
        /*0060*/ 	.word	0x00000001


	//----- nvinfo : EIATTR_CRS_STACK_SIZE
	.align		4
.L_3539:
        /*0064*/ 	.byte	0x04, 0x1e
        /*0066*/ 	.short	(.L_3541 - .L_3540)
.L_3540:
        /*0068*/ 	.word	0x00000000


	//----- nvinfo : EIATTR_CBANK_PARAM_SIZE
	.align		4
.L_3541:
        /*006c*/ 	.byte	0x03, 0x19
        /*006e*/ 	.short	0x0028


	//----- nvinfo : EIATTR_PARAM_CBANK
	.align		4
        /*0070*/ 	.byte	0x04, 0x0a
        /*0072*/ 	.short	(.L_3543 - .L_3542)
	.align		4
.L_3542:
        /*0074*/ 	.word	index@(.nv.constant0._ZN2at6native29vectorized_elementwise_kernelILi4EZZZNS0_15binary_internal21div_floor_kernel_cudaERNS_18TensorIteratorBaseEENKUlvE0_clEvENKUlvE1_clEvEUlN3c104HalfEE_St5arrayIPcLm2EEEEviT0_T1_)
        /*0078*/ 	.short	0x0210
        /*007a*/ 	.short	0x0028


	//----- nvinfo : EIATTR_SW_WAR
	.align		4
.L_3543:
        /*007c*/ 	.byte	0x04, 0x36
        /*007e*/ 	.short	(.L_3545 - .L_3544)
.L_3544:
        /*0080*/ 	.word	0x00000008
.L_3545:


//--------------------- .nv.info._ZN2at6native29vectorized_elementwise_kernelILi8EZZZNS0_15binary_internal21div_floor_kernel_cudaERNS_18TensorIteratorBaseEENKUlvE0_clEvENKUlvE1_clEvEUlN3c104HalfEE_St5arrayIPcLm2EEEEviT0_T1_ --------------------------
	.section	.nv.info._ZN2at6native29vectorized_elementwise_kernelILi8EZZZNS0_15binary_internal21div_floor_kernel_cudaERNS_18TensorIteratorBaseEENKUlvE0_clEvENKUlvE1_clEvEUlN3c104HalfEE_St5arrayIPcLm2EEEEviT0_T1_,"",@"SHT_CUDA_INFO"
	.sectionflags	@""
	.align	4


	//----- nvinfo : EIATTR_CUDA_API_VERSION
	.align		4
        /*0000*/ 	.byte	0x04, 0x37
        /*0002*/ 	.short	(.L_3547 - .L_3546)
.L_3546:
        /*0004*/ 	.word	0x00000082


	//----- nvinfo : EIATTR_KPARAM_INFO
	.align		4
.L_3547:
        /*0008*/ 	.byte	0x04, 0x17
        /*000a*/ 	.short	(.L_3549 - .L_3548)
.L_3548:
        /*000c*/ 	.word	0x00000000
        /*0010*/ 	.short	0x0002
        /*0012*/ 	.short	0x0018
        /*0014*/ 	.byte	0x00, 0xf0, 0x41, 0x00


	//----- nvinfo : EIATTR_KPARAM_INFO
	.align		4
.L_3549:
        /*0018*/ 	.byte	0x04, 0x17
        /*001a*/ 	.short	(.L_3551 - .L_3550)
.L_3550:
        /*001c*/ 	.word	0x00000000
        /*0020*/ 	.short	0x0001
        /*0022*/ 	.short	0x0008
        /*0024*/ 	.byte	0x00, 0xf0, 0x41, 0x00


	//----- nvinfo : EIATTR_KPARAM_INFO
	.align		4
.L_3551:
        /*0028*/ 	.byte	0x04, 0x17
        /*002a*/ 	.short	(.L_3553 - .L_3552)
.L_3552:
        /*002c*/ 	.word	0x00000000
        /*0030*/ 	.short	0x0000
        /*0032*/ 	.short	0x0000
        /*0034*/ 	.byte	0x00, 0xf0, 0x11, 0x00


	//----- nvinfo : EIATTR_SPARSE_MMA_MASK
	.align		4
.L_3553:
        /*0038*/ 	.byte	0x03, 0x50
        /*003a*/ 	.short	0x0000


	//----- nvinfo : EIATTR_MAXREG_COUNT
	.align		4
        /*003c*/ 	.byte	0x03, 0x1b
        /*003e*/ 	.short	0x00ff


	//----- nvinfo : EIATTR_MERCURY_ISA_VERSION
	.align		4
        /*0040*/ 	.byte	0x03, 0x5f
        /*0042*/ 	.short	0x0101


	//----- nvinfo : EIATTR_EXIT_INSTR_OFFSETS
	.align		4
        /*0044*/ 	.byte	0x04, 0x1c
        /*0046*/ 	.short	(.L_3555 - .L_3554)


	//   ....[0]....
.L_3554:
        /*0048*/ 	.word	0x00002e10


	//   ....[1]....
        /*004c*/ 	.word	0x00006580


	//   ....[2]....
        /*0050*/ 	.word	0x000065d0


	//----- nvinfo : EIATTR_MAX_THREADS
	.align		4
.L_3555:
        /*0054*/ 	.byte	0x04, 0x05
        /*0056*/ 	.short	(.L_3557 - .L_3556)
.L_3556:
        /*0058*/ 	.word	0x00000080
        /*005c*/ 	.word	0x00000001
        /*0060*/ 	.word	0x00000001


	//----- nvinfo : EIATTR_CRS_STACK_SIZE
	.align		4
.L_3557:
        /*0064*/ 	.byte	0x04, 0x1e
        /*0066*/ 	.short	(.L_3559 - .L_3558)
.L_3558:
        /*0068*/ 	.word	0x00000000


	//----- nvinfo : EIATTR_CBANK_PARAM_SIZE
	.align		4
.L_3559:
        /*006c*/ 	.byte	0x03, 0x19
        /*006e*/ 	.short	0x0028


	//----- nvinfo : EIATTR_PARAM_CBANK
	.align		4
        /*0070*/ 	.byte	0x04, 0x0a
        /*0072*/ 	.short	(.L_3561 - .L_3560)
	.align		4
.L_3560:
        /*0074*/ 	.word	index@(.nv.constant0._ZN2at6native29vectorized_elementwise_kernelILi8EZZZNS0_15binary_internal21div_floor_kernel_cudaERNS_18TensorIteratorBaseEENKUlvE0_clEvENKUlvE1_clEvEUlN3c104HalfEE_St5arrayIPcLm2EEEEviT0_T1_)
        /*0078*/ 	.short	0x0210
        /*007a*/ 	.short	0x0028


	//----- nvinfo : EIATTR_SW_WAR
	.align		4
.L_3561:
        /*007c*/ 	.byte	0x04, 0x36
        /*007e*/ 	.short	(.L_3563 - .L_3562)
.L_3562:
        /*0080*/ 	.word	0x00000008
.L_3563:


//--------------------- .nv.info._ZN2at6native18elementwise_kernelILi128ELi4EZNS0_15gpu_kernel_implIZZZNS0_15binary_internal21div_floor_kernel_cudaERNS_18TensorIteratorBaseEENKUlvE0_clEvENKUlvE0_clEvEUlfE_EEvS5_RKT_EUliE_EEviT1_ --------------------------
	.section	.nv.info._ZN2at6native18elementwise_kernelILi128ELi4EZNS0_15gpu_kernel_implIZZZNS0_15binary_internal21div_floor_kernel_cudaERNS_18TensorIteratorBaseEENKUlvE0_clEvENKUlvE0_clEvEUlfE_EEvS5_RKT_EUliE_EEviT1_,"",@"SHT_CUDA_INFO"
	.sectionflags	@""
	.align	4


	//----- nvinfo : EIATTR_CUDA_API_VERSION
	.align		4
        /*0000*/ 	.byte	0x04, 0x37
        /*0002*/ 	.short	(.L_3565 - .L_3564)
.L_3564:
        /*0004*/ 	.word	0x00000082


	//----- nvinfo : EIATTR_KPARAM_INFO
	.align		4
.L_3565:
        /*0008*/ 	.byte	0x04, 0x17
        /*000a*/ 	.short	(.L_3567 - .L_3566)
.L_3566:
        /*000c*/ 	.word	0x00000000
        /*0010*/ 	.short	0x0001
        /*0012*/ 	.short	0x0008
        /*0014*/ 	.byte	0x00, 0xf0, 0xa1, 0x08


	//----- nvinfo : EIATTR_KPARAM_INFO
	.align		4
.L_3567:
        /*0018*/ 	.byte	0x04, 0x17
        /*001a*/ 	.short	(.L_3569 - .L_3568)
.L_3568:
        /*001c*/ 	.word	0x00000000
        /*0020*/ 	.short	0x0000
        /*0022*/ 	.short	0x0000
        /*0024*/ 	.byte	0x00, 0xf0, 0x11, 0x00


	//----- nvinfo : EIATTR_SPARSE_MMA_MASK
	.align		4
.L_3569:
        /*0028*/ 	.byte	0x03, 0x50
        /*002a*/ 	.short	0x0000


	//----- nvinfo : EIATTR_MAXREG_COUNT
	.align		4
        /*002c*/ 	.byte	0x03, 0x1b
        /*002e*/ 	.short	0x0080


	//----- nvinfo : EIATTR_EXTERNS
	.align		4
        /*0030*/ 	.byte	0x04, 0x0f
        /*0032*/ 	.short	(.L_3571 - .L_3570)


	//   ....[0]....
	.align		4
.L_3570:
        /*0034*/ 	.word	index@(__assertfail)


	//----- nvinfo : EIATTR_MERCURY_ISA_VERSION
	.align		4
.L_3571:
        /*0038*/ 	.byte	0x03, 0x5f
        /*003a*/ 	.short	0x0101


	//----- nvinfo : EIATTR_SYSCALL_OFFSETS
	.align		4
        /*003c*/ 	.byte	0x04, 0x46
        /*003e*/ 	.short	(.L_3573 - .L_3572)


	//   ....[0]....
.L_3572:
        /*0040*/ 	.word	0x00002140


	//   ....[1]....
        /*0044*/ 	.word	0x000034f0


	//   ....[2]....
        /*0048*/ 	.word	0x00005680


	//   ....[3]....
        /*004c*/ 	.word	0x00006a30


	//   ....[4]....
        /*0050*/ 	.word	0x00008bb0


	//   ....[5]....
        /*0054*/ 	.word	0x00009f60


	//   ....[6]....
        /*0058*/ 	.word	0x0000c0d0


	//   ....[7]....
        /*005c*/ 	.word	0x0000d480


	//----- nvinfo : EIATTR_EXIT_INSTR_OFFSETS
	.align		4
.L_3573:
        /*0060*/ 	.byte	0x04, 0x1c
        /*0062*/ 	.short	(.L_3575 - .L_3574)


	//   ....[0]....
.L_3574:
        /*0064*/ 	.word	0x0000a010


	//   ....[1]....
        /*0068*/ 	.word	0x0000c7a0


	//   ....[2]....
        /*006c*/ 	.word	0x0000c7e0


	//   ....[3]....
        /*0070*/ 	.word	0x0000c870


	//   ....[4]....
        /*0074*/ 	.word	0x0000c8a0


	//   ....[5]....
        /*0078*/ 	.word	0x0000c8d0


	//   ....[6]....
        /*007c*/ 	.word	0x0000c950


	//   ....[7]....
        /*0080*/ 	.word	0x0000c980


	//   ....[8]....
        /*0084*/ 	.word	0x0000ca10


	//   ....[9]....
        /*0088*/ 	.word	0x0000ca50


	//   ....[10]....
        /*008c*/ 	.word	0x0000ca90


	//   ....[11]....
        /*0090*/ 	.word	0x0000cb50


	//   ....[12]....
        /*0094*/ 	.word	0x0000cba0


	//   ....[13]....
        /*0098*/ 	.word	0x0000cd20


	//   ....[14]....
        /*009c*/ 	.word	0x0000ce70


	//   ....[15]....
        /*00a0*/ 	.word	0x0000cea0


	//   ....[16]....
        /*00a4*/ 	.word	0x0000cf50


	//   ....[17]....
        /*00a8*/ 	.word	0x0000d0c0


	//   ....[18]....
        /*00ac*/ 	.word	0x0000d230


	//   ....[19]....
        /*00b0*/ 	.word	0x0000d380


	//   ....[20]....
        /*00b4*/ 	.word	0x0000d490


	//   ....[21]....
        /*00b8*/ 	.word	0x0000d4c0


	//   ....[22]....
        /*00bc*/ 	.word	0x0000d4f0


	//----- nvinfo : EIATTR_MAX_THREADS
	.align		4
.L_3575:
        /*00c0*/ 	.byte	0x04, 0x05
        /*00c2*/ 	.short	(.L_3577 - .L_3576)
.L_3576:
        /*00c4*/ 	.word	0x00000080
        /*00c8*/ 	.word	0x00000001
        /*00cc*/ 	.word	0x00000001


	//----- nvinfo : EIATTR_CRS_STACK_SIZE
	.align		4
.L_3577:
        /*00d0*/ 	.byte	0x04, 0x1e
        /*00d2*/ 	.short	(.L_3579 - .L_3578)
.L_3578:
        /*00d4*/ 	.word	0x00000000


	//----- nvinfo : EIATTR_CBANK_PARAM_SIZE
	.align		4
.L_3579:
        /*00d8*/ 	.byte	0x03, 0x19
        /*00da*/ 	.short	0x0230


	//----- nvinfo : EIATTR_PARAM_CBANK
	.align		4
        /*00dc*/ 	.byte	0x04, 0x0a
        /*00de*/ 	.short	(.L_3581 - .L_3580)
	.align		4
.L_3580:
        /*00e0*/ 	.word	index@(.nv.constant0._ZN2at6native18elementwise_kernelILi128ELi4EZNS0_15gpu_kernel_implIZZZNS0_15binary_internal21div_floor_kernel_cudaERNS_18TensorIteratorBaseEENKUlvE0_clEvENKUlvE0_clEvEUlfE_EEvS5_RKT_EUliE_EEviT1_)
        /*00e4*/ 	.short	0x0210
        /*00e6*/ 	.short	0x0230


	//----- nvinfo : EIATTR_SW_WAR
	.align		4
.L_3581:
        /*00e8*/ 	.byte	0x04, 0x36
        /*00ea*/ 	.short	(.L_3583 - .L_3582)
.L_3582:
        /*00ec*/ 	.word	0x00000008
.L_3583:


//--------------------- .nv.info._ZN2at6native27unrolled_elementwise_kernelIZZZNS0_15binary_internal21div_floor_kernel_cudaERNS_18TensorIteratorBaseEENKUlvE0_clEvENKUlvE0_clEvEUlfE_St5arrayIPcLm2EELi4E23TrivialOffsetCalculatorILi1EjESC_NS0_6memory12LoadWithCastILi1EEENSD_13StoreWithCastILi1EEEEEviT_T0_T2_T3_T4_T5_ --------------------------
	.section	.nv.info._ZN2at6native27unrolled_elementwise_kernelIZZZNS0_15binary_internal21div_floor_kernel_cudaERNS_18TensorIteratorBaseEENKUlvE0_clEvENKUlvE0_clEvEUlfE_St5arrayIPcLm2EELi4E23TrivialOffsetCalculatorILi1EjESC_NS0_6memory12LoadWithCastILi1EEENSD_13StoreWithCastILi1EEEEEviT_T0_T2_T3_T4_T5_,"",@"SHT_CUDA_INFO"
	.sectionflags	@""
	.align	4


	//----- nvinfo : EIATTR_CUDA_API_VERSION
	.align		4
        /*0000*/ 	.byte	0x04, 0x37
        /*0002*/ 	.short	(.L_3585 - .L_3584)
.L_3584:
        /*0004*/ 	.word	0x00000082


	//----- nvinfo : EIATTR_KPARAM_INFO
	.align		4
.L_3585:
        /*0008*/ 	.byte	0x04, 0x17
        /*000a*/ 	.short	(.L_3587 - .L_3586)
.L_3586:
        /*000c*/ 	.word	0x00000000
        /*0010*/ 	.short	0x0006
        /*0012*/ 	.short	0x0034
        /*0014*/ 	.byte	0x00, 0xf0, 0x21, 0x00


	//----- nvinfo : EIATTR_KPARAM_INFO
	.align		4
.L_3587:
        /*0018*/ 	.byte	0x04, 0x17
        /*001a*/ 	.short	(.L_3589 - .L_3588)
.L_3588:
        /*001c*/ 	.word	0x00000000
        /*0020*/ 	.short	0x0005
        /*0022*/ 	.short	0x002c
        /*0024*/ 	.byte	0x00, 0xf0, 0x21, 0x00


	//----- nvinfo : EIATTR_KPARAM_INFO
	.align		4
.L_3589:
        /*0028*/ 	.byte	0x04, 0x17
        /*002a*/ 	.short	(.L_3591 - .L_3590)
.L_3590:
        /*002c*/ 	.word	0x00000000
        /*0030*/ 	.short	0x0004
        /*0032*/ 	.short	0x0029
        /*0034*/ 	.byte	0x00, 0xf0, 0x05, 0x00


	//----- nvinfo : EIATTR_KPARAM_INFO
	.align		4
.L_3591:
        /*0038*/ 	.byte	0x04, 0x17
        /*003a*/ 	.short	(.L_3593 - .L_3592)
.L_3592:
        /*003c*/ 	.word	0x00000000
        /*0040*/ 	.short	0x0003
        /*0042*/ 	.short	0x0028
        /*0044*/ 	.byte	0x00, 0xf0, 0x05, 0x00


	//----- nvinfo : EIATTR_KPARAM_INFO
	.align		4
.L_3593:
        /*0048*/ 	.byte	0x04, 0x17
        /*004a*/ 	.short	(.L_3595 - .L_3594)
.L_3594:
        /*004c*/ 	.word	0x00000000
        /*0050*/ 	.short	0x0002
        /*0052*/ 	.short	0x0018
        /*0054*/ 	.byte	0x00, 0xf0, 0x41, 0x00


	//----- nvinfo : EIATTR_KPARAM_INFO
	.align		4
.L_3595:
        /*0058*/ 	.byte	0x04, 0x17
        /*005a*/ 	.short	(.L_3597 - .L_3596)
.L_3596:
        /*005c*/ 	.word	0x00000000
        /*0060*/ 	.short	0x0001
        /*0062*/ 	.short	0x0008
        /*0064*/ 	.byte	0x00, 0xf0, 0x41, 0x00


	//----- nvinfo : EIATTR_KPARAM_INFO
	.align		4
.L_3597:
        /*0068*/ 	.byte	0x04, 0x17
        /*006a*/ 	.short	(.L_3599 - .L_3598)
.L_3598:
        /*006c*/ 	.word	0x00000000
        /*0070*/ 	.short	0x0000
        /*0072*/ 	.short	0x0000
        /*0074*/ 	.byte	0x00, 0xf0, 0x11, 0x00


	//----- nvinfo : EIATTR_SPARSE_MMA_MASK
	.align		4
.L_3599:
        /*0078*/ 	.byte	0x03, 0x50
        /*007a*/ 	.short	0x0000


	//----- nvinfo : EIATTR_MAXREG_COUNT
	.align		4
        /*007c*/ 	.byte	0x03, 0x1b
        /*007e*/ 	.short	0x00ff


	//----- nvinfo : EIATTR_EXTERNS
	.align		4
        /*0080*/ 	.byte	0x04, 0x0f
        /*0082*/ 	.short	(.L_3601 - .L_3600)


	//   ....[0]....
	.align		4
.L_3600:
        /*0084*/ 	.word	index@(__assertfail)


	//----- nvinfo : EIATTR_MERCURY_ISA_VERSION
	.align		4
.L_3601:
        /*0088*/ 	.byte	0x03, 0x5f
        /*008a*/ 	.short	0x0101


	//----- nvinfo : EIATTR_SYSCALL_OFFSETS
	.align		4
        /*008c*/ 	.byte	0x04, 0x46
        /*008e*/ 	.short	(.L_3603 - .L_3602)


	//   ....[0]....
.L_3602:
        /*0090*/ 	.word	0x00000e70


	//   ....[1]....
        /*0094*/ 	.word	0x00001d20


	//   ....[2]....
        /*0098*/ 	.word	0x00002be0


	//   ....[3]....
        /*009c*/ 	.word	0x00003a40


	//   ....[4]....
        /*00a0*/ 	.word	0x00006100


	//   ....[5]....
        /*00a4*/ 	.word	0x00007000


	//   ....[6]....
        /*00a8*/ 	.word	0x00007ec0


	//   ....[7]....
        /*00ac*/ 	.word	0x00008d80


	//----- nvinfo : EIATTR_EXIT_INSTR_OFFSETS
	.align		4
.L_3603:
        /*00b0*/ 	.byte	0x04, 0x1c
        /*00b2*/ 	.short	(.L_3605 - .L_3604)


	//   ....[0]....
.L_3604:
        /*00b4*/ 	.word	0x00007f60


	//   ....[1]....
        /*00b8*/ 	.word	0x000080a0


	//   ....[2]....
        /*00bc*/ 	.word	0x000080e0


	//   ....[3]....
        /*00c0*/ 	.word	0x00008170


	//   ....[4]....
        /*00c4*/ 	.word	0x000081a0


	//   ....[5]....
        /*00c8*/ 	.word	0x000081d0


	//   ....[6]....
        /*00cc*/ 	.word	0x00008250


	//   ....[7]....
        /*00d0*/ 	.word	0x00008280


	//   ....[8]....
        /*00d4*/ 	.word	0x00008310


	//   ....[9]....
        /*00d8*/ 	.word	0x00008350


	//   ....[10]....
        /*00dc*/ 	.word	0x00008390


	//   ....[11]....
        /*00e0*/ 	.word	0x00008450


	//   ....[12]....
        /*00e4*/ 	.word	0x000084a0


	//   ....[13]....
        /*00e8*/ 	.word	0x00008620


	//   ....[14]....
        /*00ec*/ 	.word	0x00008770


	//   ....[15]....
        /*00f0*/ 	.word	0x000087a0


	//   ....[16]....
        /*00f4*/ 	.word	0x00008850


	//   ....[17]....
        /*00f8*/ 	.word	0x000089c0


	//   ....[18]....
        /*00fc*/ 	.word	0x00008b30


	//   ....[19]....
        /*0100*/ 	.word	0x00008c80


	//   ....[20]....
        /*0104*/ 	.word	0x00008d90


	//   ....[21]....
        /*0108*/ 	.word	0x00008dc0


	//   ....[22]....
        /*010c*/ 	.word	0x00008df0


	//----- nvinfo : EIATTR_MAX_THREADS
	.align		4
.L_3605:
        /*0110*/ 	.byte	0x04, 0x05
        /*0112*/ 	.short	(.L_3607 - .L_3606)
.L_3606:
        /*0114*/ 	.word	0x00000080
        /*0118*/ 	.word	0x00000001
        /*011c*/ 	.word	0x00000001


	//----- nvinfo : EIATTR_CRS_STACK_SIZE
	.align		4
.L_3607:
        /*0120*/ 	.byte	0x04, 0x1e
        /*0122*/ 	.short	(.L_3609 - .L_3608)
.L_3608:
        /*0124*/ 	.word	0x00000000


	//----- nvinfo : EIATTR_CBANK_PARAM_SIZE
	.align		4
.L_3609:
        /*0128*/ 	.byte	0x03, 0x19
        /*012a*/ 	.short	0x003c


	//----- nvinfo : EIATTR_PARAM_CBANK
	.align		4
        /*012c*/ 	.byte	0x04, 0x0a
        /*012e*/ 	.short	(.L_3611 - .L_3610)
	.align		4
.L_3610:
        /*0130*/ 	.word	index@(.nv.constant0._ZN2at6native27unrolled_elementwise_kernelIZZZNS0_15binary_internal21div_floor_kernel_cudaERNS_18TensorIteratorBaseEENKUlvE0_clEvENKUlvE0_clEvEUlfE_St5arrayIPcLm2EELi4E23TrivialOffsetCalculatorILi1EjESC_NS0_6memory12LoadWithCastILi1EEENSD_13StoreWithCastILi1EEEEEviT_T0_T2_T3_T4_T5_)
        /*0134*/ 	.short	0x0210
        /*0136*/ 	.short	0x003c


	//----- nvinfo : EIATTR_SW_WAR
	.align		4
.L_3611:
        /*0138*/ 	.byte	0x04, 0x36
        /*013a*/ 	.short	(.L_3613 - .L_3612)
.L_3612:
        /*013c*/ 	.word	0x00000008
.L_3613:


//--------------------- .nv.info._ZN2at6native18elementwise_kernelILi128ELi2EZNS0_22gpu_kernel_impl_nocastIZZZNS0_15binary_internal21div_floor_kernel_cudaERNS_18TensorIteratorBaseEENKUlvE0_clEvENKUlvE0_clEvEUlfE_EEvS5_RKT_EUliE_EEviT1_ --------------------------
	.section	.nv.info._ZN2at6native18elementwise_kernelILi128ELi2EZNS0_22gpu_kernel_impl_nocastIZZZNS0_15binary_internal21div_floor_kernel_cudaERNS_18TensorIteratorBaseEENKUlvE0_clEvENKUlvE0_clEvEUlfE_EEvS5_RKT_EUliE_EEviT1_,"",@"SHT_CUDA_INFO"
	.sectionflags	@""
	.align	4


	//----- nvinfo : EIATTR_CUDA_API_VERSION
	.align		4
        /*0000*/ 	.byte	0x04, 0x37
        /*0002*/ 	.short	(.L_3615 - .L_3614)
.L_3614:
        /*0004*/ 	.word	0x00000082


	//----- nvinfo : EIATTR_KPARAM_INFO
	.align		4
.L_3615:
        /*0008*/ 	.byte	0x04, 0x17
        /*000a*/ 	.short	(.L_3617 - .L_3616)
.L_3616:
        /*000c*/ 	.word	0x00000000
        /*0010*/ 	.short	0x0001
        /*0012*/ 	.short	0x0008
        /*0014*/ 	.byte	0x00, 0xf0, 0x81, 0x08


	//----- nvinfo : EIATTR_KPARAM_INFO
	.align		4
.L_3617:
        /*0018*/ 	.byte	0x04, 0x17
        /*001a*/ 	.short	(.L_3619 - .L_3618)
.L_3618:
        /*001c*/ 	.word	0x00000000
        /*0020*/ 	.short	0x0000
        /*0022*/ 	.short	0x0000
        /*0024*/ 	.byte	0x00, 0xf0, 0x11, 0x00


	//----- nvinfo : EIATTR_SPARSE_MMA_MASK
	.align		4
.L_3619:
        /*0028*/ 	.byte	0x03, 0x50
        /*002a*/ 	.short	0x0000


	//----- nvinfo : EIATTR_MAXREG_COUNT
	.align		4
        /*002c*/ 	.byte	0x03, 0x1b
        /*002e*/ 	.short	0x0080


	//----- nvinfo : EIATTR_MERCURY_ISA_VERSION
	.align		4
        /*0030*/ 	.byte	0x03, 0x5f
        /*0032*/ 	.short	0x0101


	//----- nvinfo : EIATTR_EXIT_INSTR_OFFSETS
	.align		4
        /*0034*/ 	.byte	0x04, 0x1c
        /*0036*/ 	.short	(.L_3621 - .L_3620)


	//   ....[0]....
.L_3620:
        /*0038*/ 	.word	0x000019a0


	//   ....[1]....
        /*003c*/ 	.word	0x00003280


	//----- nvinfo : EIATTR_MAX_THREADS
	.align		4
.L_3621:
        /*0040*/ 	.byte	0x04, 0x05
        /*0042*/ 	.short	(.L_3623 - .L_3622)
.L_3622:
        /*0044*/ 	.word	0x00000080
        /*0048*/ 	.word	0x00000001
        /*004c*/ 	.word	0x00000001


	//----- nvinfo : EIATTR_CRS_STACK_SIZE
	.align		4
.L_3623:
        /*0050*/ 	.byte	0x04, 0x1e
        /*0052*/ 	.short	(.L_3625 - .L_3624)
.L_3624:
        /*0054*/ 	.word	0x00000000


	//----- nvinfo : EIATTR_CBANK_PARAM_SIZE
	.align		4
.L_3625:
        /*0058*/ 	.byte	0x03, 0x19
        /*005a*/ 	.short	0x0228


	//----- nvinfo : EIATTR_PARAM_CBANK
	.align		4
        /*005c*/ 	.byte	0x04, 0x0a
        /*005e*/ 	.short	(.L_3627 - .L_3626)
	.align		4
.L_3626:
        /*0060*/ 	.word	index@(.nv.constant0._ZN2at6native18elementwise_kernelILi128ELi2EZNS0_22gpu_kernel_impl_nocastIZZZNS0_15binary_internal21div_floor_kernel_cudaERNS_18TensorIteratorBaseEENKUlvE0_clEvENKUlvE0_clEvEUlfE_EEvS5_RKT_EUliE_EEviT1_)
        /*0064*/ 	.short	0x0210
        /*0066*/ 	.short	0x0228


	//----- nvinfo : EIATTR_SW_WAR
	.align		4
.L_3627:
        /*0068*/ 	.byte	0x04, 0x36
        /*006a*/ 	.short	(.L_3629 - .L_3628)
.L_3628:
        /*006c*/ 	.word	0x00000008
.L_3629:


//--------------------- .nv.info._ZN2at6native27unrolled_elementwise_kernelIZZZNS0_15binary_internal21div_floor_kernel_cudaERNS_18TensorIteratorBaseEENKUlvE0_clEvENKUlvE0_clEvEUlfE_St5arrayIPcLm2EELi4E23TrivialOffsetCalculatorILi1EjESC_NS0_6memory15LoadWithoutCastENSD_16StoreWithoutCastEEEviT_T0_T2_T3_T4_T5_ --------------------------
	.section	.nv.info._ZN2at6native27unrolled_elementwise_kernelIZZZNS0_15binary_internal21div_floor_kernel_cudaERNS_18TensorIteratorBaseEENKUlvE0_clEvENKUlvE0_clEvEUlfE_St5arrayIPcLm2EELi4E23TrivialOffsetCalculatorILi1EjESC_NS0_6memory15LoadWithoutCastENSD_16StoreWithoutCastEEEviT_T0_T2_T3_T4_T5_,"",@"SHT_CUDA_INFO"
	.sectionflags	@""
	.align	4


	//----- nvinfo : EIATTR_CUDA_API_VERSION
	.align		4
        /*0000*/ 	.byte	0x04, 0x37
        /*0002*/ 	.short	(.L_3631 - .L_3630)
.L_3630:
        /*0004*/ 	.word	0x00000082


	//----- nvinfo : EIATTR_KPARAM_INFO
	.align		4
.L_3631:
        /*0008*/ 	.byte	0x04, 0x17
        /*000a*/ 	.short	(.L_3633 - .L_3632)
.L_3632:
        /*000c*/ 	.word	0x00000000
        /*0010*/ 	.short	0x0006
        /*0012*/ 	.short	0x002b
        /*0014*/ 	.byte	0x00, 0xf0, 0x05, 0x00


	//----- nvinfo : EIATTR_KPARAM_INFO
	.align		4
.L_3633:
        /*0018*/ 	.byte	0x04, 0x17
        /*001a*/ 	.short	(.L_3635 - .L_3634)
.L_3634:
        /*001c*/ 	.word	0x00000000
        /*0020*/ 	.short	0x0005
        /*0022*/ 	.short	0x002a
        /*0024*/ 	.byte	0x00, 0xf0, 0x05, 0x00


	//----- nvinfo : EIATTR_KPARAM_INFO
	.align		4
.L_3635:
        /*0028*/ 	.byte	0x04, 0x17
        /*002a*/ 	.short	(.L_3637 - .L_3636)
.L_3636:
        /*002c*/ 	.word	0x00000000
        /*0030*/ 	.short	0x0004
        /*0032*/ 	.short	0x0029
        /*0034*/ 	.byte	0x00, 0xf0, 0x05, 0x00


	//----- nvinfo : EIATTR_KPARAM_INFO
	.align		4
.L_3637:
        /*0038*/ 	.byte	0x04, 0x17
        /*003a*/ 	.short	(.L_3639 - .L_3638)
.L_3638:
        /*003c*/ 	.word	0x00000000
        /*0040*/ 	.short	0x0003
        /*0042*/ 	.short	0x0028
        /*0044*/ 	.byte	0x00, 0xf0, 0x05, 0x00


	//----- nvinfo : EIATTR_KPARAM_INFO
	.align		4
.L_3639:
        /*0048*/ 	.byte	0x04, 0x17
        /*004a*/ 	.short	(.L_3641 - .L_3640)
.L_3640:
        /*004c*/ 	.word	0x00000000
        /*0050*/ 	.short	0x0002
        /*0052*/ 	.short	0x0018
        /*0054*/ 	.byte	0x00, 0xf0, 0x41, 0x00


	//----- nvinfo : EIATTR_KPARAM_INFO
	.align		4
.L_3641:
        /*0058*/ 	.byte	0x04, 0x17
        /*005a*/ 	.short	(.L_3643 - .L_3642)
.L_3642:
        /*005c*/ 	.word	0x00000000
        /*0060*/ 	.short	0x0001
        /*0062*/ 	.short	0x0008
        /*0064*/ 	.byte	0x00, 0xf0, 0x41, 0x00


	//----- nvinfo : EIATTR_KPARAM_INFO
	.align		4
.L_3643:
        /*0068*/ 	.byte	0x04, 0x17
        /*006a*/ 	.short	(.L_3645 - .L_3644)
.L_3644:
        /*006c*/ 	.word	0x00000000
        /*0070*/ 	.short	0x0000
        /*0072*/ 	.short	0x0000
        /*0074*/ 	.byte	0x00, 0xf0, 0x11, 0x00


	//----- nvinfo : EIATTR_SPARSE_MMA_MASK
	.align		4
.L_3645:
        /*0078*/ 	.byte	0x03, 0x50
        /*007a*/ 	.short	0x0000


	//----- nvinfo : EIATTR_MAXREG_COUNT
	.align		4
        /*007c*/ 	.byte	0x03, 0x1b
        /*007e*/ 	.short	0x00ff


	//----- nvinfo : EIATTR_MERCURY_ISA_VERSION
	.align		4
        /*0080*/ 	.byte	0x03, 0x5f
        /*0082*/ 	.short	0x0101


	//----- nvinfo : EIATTR_EXIT_INSTR_OFFSETS
	.align		4
        /*0084*/ 	.byte	0x04, 0x1c
        /*0086*/ 	.short	(.L_3647 - .L_3646)


	//   ....[0]....
.L_3646:
        /*0088*/ 	.word	0x00001a60


	//   ....[1]....
        /*008c*/ 	.word	0x00001ab0


	//----- nvinfo : EIATTR_MAX_THREADS
	.align		4
.L_3647:
        /*0090*/ 	.byte	0x04, 0x05
        /*0092*/ 	.short	(.L_3649 - .L_3648)
.L_3648:
        /*0094*/ 	.word	0x00000080
        /*0098*/ 	.word	0x00000001
        /*009c*/ 	.word	0x00000001


	//----- nvinfo : EIATTR_CRS_STACK_SIZE
	.align		4
.L_3649:
        /*00a0*/ 	.byte	0x04, 0x1e
        /*00a2*/ 	.short	(.L_3651 - .L_3650)
.L_3650:
        /*00a4*/ 	.word	0x00000000


	//----- nvinfo : EIATTR_CBANK_PARAM_SIZE
	.align		4
.L_3651:
        /*00a8*/ 	.byte	0x03, 0x19
        /*00aa*/ 	.short	0x002c


	//----- nvinfo : EIATTR_PARAM_CBANK
	.align		4
        /*00ac*/ 	.byte	0x04, 0x0a
        /*00ae*/ 	.short	(.L_3653 - .L_3652)
	.align		4
.L_3652:
        /*00b0*/ 	.word	index@(.nv.constant0._ZN2at6native27unrolled_elementwise_kernelIZZZNS0_15binary_internal21div_floor_kernel_cudaERNS_18TensorIteratorBaseEENKUlvE0_clEvENKUlvE0_clEvEUlfE_St5arrayIPcLm2EELi4E23TrivialOffsetCalculatorILi1EjESC_NS0_6memory15LoadWithoutCastENSD_16StoreWithoutCastEEEviT_T0_T2_T3_T4_T5_)
        /*00b4*/ 	.short	0x0210
        /*00b6*/ 	.short	0x002c


	//----- nvinfo : EIATTR_SW_WAR
	.align		4
.L_3653:
        /*00b8*/ 	.byte	0x04, 0x36
        /*00ba*/ 	.short	(.L_3655 - .L_3654)
.L_3654:
        /*00bc*/ 	.word	0x00000008
.L_3655:


//--------------------- .nv.info._ZN2at6native29vectorized_elementwise_kernelILi2EZZZNS0_15binary_internal21div_floor_kernel_cudaERNS_18TensorIteratorBaseEENKUlvE0_clEvENKUlvE0_clEvEUlfE_St5arrayIPcLm2EEEEviT0_T1_ --------------------------
	.section	.nv.info._ZN2at6native29vectorized_elementwise_kernelILi2EZZZNS0_15binary_internal21div_floor_kernel_cudaERNS_18TensorIteratorBaseEENKUlvE0_clEvENKUlvE0_clEvEUlfE_St5arrayIPcLm2EEEEviT0_T1_,"",@"SHT_CUDA_INFO"
	.sectionflags	@""
	.align	4


	//----- nvinfo : EIATTR_CUDA_API_VERSION
	.align		4
        /*0000*/ 	.byte	0x04, 0x37
        /*0002*/ 	.short	(.L_3657 - .L_3656)
.L_3656:
        /*0004*/ 	.word	0x00000082


	//----- nvinfo : EIATTR_KPARAM_INFO
	.align		4
.L_3657:
        /*0008*/ 	.byte	0x04, 0x17
        /*000a*/ 	.short	(.L_3659 - .L_3658)
.L_3658:
        /*000c*/ 	.word	0x00000000
        /*0010*/ 	.short	0x0002
        /*0012*/ 	.short	0x0018
        /*0014*/ 	.byte	0x00, 0xf0, 0x41, 0x00


	//----- nvinfo : EIATTR_KPARAM_INFO
	.align		4
.L_3659:
        /*0018*/ 	.byte	0x04, 0x17
        /*001a*/ 	.short	(.L_3661 - .L_3660)
.L_3660:
        /*001c*/ 	.word	0x00000000
        /*0020*/ 	.short	0x0001
        /*0022*/ 	.short	0x0008
        /*0024*/ 	.byte	0x00, 0xf0, 0x41, 0x00


	//----- nvinfo : EIATTR_KPARAM_INFO
	.align		4
.L_3661:
        /*0028*/ 	.byte	0x04, 0x17
        /*002a*/ 	.short	(.L_3663 - .L_3662)
.L_3662:
        /*002c*/ 	.word	0x00000000
        /*0030*/ 	.short	0x0000
        /*0032*/ 	.short	0x0000
        /*0034*/ 	.byte	0x00, 0xf0, 0x11, 0x00


	//----- nvinfo : EIATTR_SPARSE_MMA_MASK
	.align		4
.L_3663:
        /*0038*/ 	.byte	0x03, 0x50
        /*003a*/ 	.short	0x0000


	//----- nvinfo : EIATTR_MAXREG_COUNT
	.align		4
        /*003c*/ 	.byte	0x03, 0x1b
        /*003e*/ 	.short	0x00ff


	//----- nvinfo : EIATTR_MERCURY_ISA_VERSION
	.align		4
        /*0040*/ 	.byte	0x03, 0x5f
        /*0042*/ 	.short	0x0101


	//----- nvinfo : EIATTR_EXIT_INSTR_OFFSETS
	.align		4
        /*0044*/ 	.byte	0x04, 0x1c
        /*0046*/ 	.short	(.L_3665 - .L_3664)


	//   ....[0]....
.L_3664:
        /*0048*/ 	.word	0x00002b20


	//   ....[1]....
        /*004c*/ 	.word	0x00005f80


	//   ....[2]....
        /*0050*/ 	.word	0x00005fd0


	//----- nvinfo : EIATTR_MAX_THREADS
	.align		4
.L_3665:
        /*0054*/ 	.byte	0x04, 0x05
        /*0056*/ 	.short	(.L_3667 - .L_3666)
.L_3666:
        /*0058*/ 	.word	0x00000080
        /*005c*/ 	.word	0x00000001
        /*0060*/ 	.word	0x00000001


	//----- nvinfo : EIATTR_CRS_STACK_SIZE
	.align		4
.L_3667:
        /*0064*/ 	.byte	0x04, 0x1e
        /*0066*/ 	.short	(.L_3669 - .L_3668)
.L_3668:
        /*0068*/ 	.word	0x00000000


	//----- nvinfo : EIATTR_CBANK_PARAM_SIZE
	.align		4
.L_3669:
        /*006c*/ 	.byte	0x03, 0x19
        /*006e*/ 	.short	0x0028


	//----- nvinfo : EIATTR_PARAM_CBANK
	.align		4
        /*0070*/ 	.byte	0x04, 0x0a
        /*0072*/ 	.short	(.L_3671 - .L_3670)
	.align		4
.L_3670:
        /*0074*/ 	.word	index@(.nv.constant0._ZN2at6native29vectorized_elementwise_kernelILi2EZZZNS0_15binary_internal21div_floor_kernel_cudaERNS_18TensorIteratorBaseEENKUlvE0_clEvENKUlvE0_clEvEUlfE_St5arrayIPcLm2EEEEviT0_T1_)
        /*0078*/ 	.short	0x0210
        /*007a*/ 	.short	0x0028


	//----- nvinfo : EIATTR_SW_WAR
	.align		4
.L_3671:
        /*007c*/ 	.byte	0x04, 0x36
        /*007e*/ 	.short	(.L_3673 - .L_3672)
.L_3672:
        /*0080*/ 	.word	0x00000008
.L_3673:


//--------------------- .nv.info._ZN2at6native29vectorized_elementwise_kernelILi4EZZZNS0_15binary_internal21div_floor_kernel_cudaERNS_18TensorIteratorBaseEENKUlvE0_clEvENKUlvE0_clEvEUlfE_St5arrayIPcLm2EEEEviT0_T1_ --------------------------
	.section	.nv.info._ZN2at6native29vectorized_elementwise_kernelILi4EZZZNS0_15binary_internal21div_floor_kernel_cudaERNS_18TensorIteratorBaseEENKUlvE0_clEvENKUlvE0_clEvEUlfE_St5arrayIPcLm2EEEEviT0_T1_,"",@"SHT_CUDA_INFO"
	.sectionflags	@""
	.align	4


	//----- nvinfo : EIATTR_CUDA_API_VERSION
	.align		4
        /*0000*/ 	.byte	0x04, 0x37
        /*0002*/ 	.short	(.L_3675 - .L_3674)
.L_3674:
        /*0004*/ 	.word	0x00000082


	//----- nvinfo : EIATTR_KPARAM_INFO
	.align		4
.L_3675:
        /*0008*/ 	.byte	0x04, 0x17
        /*000a*/ 	.short	(.L_3677 - .L_3676)
.L_3676:
        /*000c*/ 	.word	0x00000000
        /*0010*/ 	.short	0x0002
        /*0012*/ 	.short	0x0018
        /*0014*/ 	.byte	0x00, 0xf0, 0x41, 0x00


	//----- nvinfo : EIATTR_KPARAM_INFO
	.align		4
.L_3677:
        /*0018*/ 	.byte	0x04, 0x17
        /*001a*/ 	.short	(.L_3679 - .L_3678)
.L_3678:
        /*001c*/ 	.word	0x00000000
        /*0020*/ 	.short	0x0001
        /*0022*/ 	.short	0x0008
        /*0024*/ 	.byte	0x00, 0xf0, 0x41, 0x00


	//----- nvinfo : EIATTR_KPARAM_INFO
	.align		4
.L_3679:
        /*0028*/ 	.byte	0x04, 0x17
        /*002a*/ 	.short	(.L_3681 - .L_3680)
.L_3680:
        /*002c*/ 	.word	0x00000000
        /*0030*/ 	.short	0x0000
        /*0032*/ 	.short	0x0000
        /*0034*/ 	.byte	0x00, 0xf0, 0x11, 0x00


	//----- nvinfo : EIATTR_SPARSE_MMA_MASK
	.align		4
.L_3681:
        /*0038*/ 	.byte	0x03, 0x50
        /*003a*/ 	.short	0x0000


	//----- nvinfo : EIATTR_MAXREG_COUNT
	.align		4
        /*003c*/ 	.byte	0x03, 0x1b
        /*003e*/ 	.short	0x00ff


	//----- nvinfo : EIATTR_MERCURY_ISA_VERSION
	.align		4
        /*0040*/ 	.byte	0x03, 0x5f
        /*0042*/ 	.short	0x0101


	//----- nvinfo : EIATTR_EXIT_INSTR_OFFSETS
	.align		4
        /*0044*/ 	.byte	0x04, 0x1c
        /*0046*/ 	.short	(.L_3683 - .L_3682)


	//   ....[0]....
.L_3682:
        /*0048*/ 	.word	0x00002ae0


	//   ....[1]....
        /*004c*/ 	.word	0x00005f40


	//   ....[2]....
        /*0050*/ 	.word	0x00005f90


	//----- nvinfo : EIATTR_MAX_THREADS
	.align		4
.L_3683:
        /*0054*/ 	.byte	0x04, 0x05
        /*0056*/ 	.short	(.L_3685 - .L_3684)
.L_3684:
        /*0058*/ 	.word	0x00000080
        /*005c*/ 	.word	0x00000001
        /*0060*/ 	.word	0x00000001


	//----- nvinfo : EIATTR_CRS_STACK_SIZE
	.align		4
.L_3685:
        /*0064*/ 	.byte	0x04, 0x1e
        /*0066*/ 	.short	(.L_3687 - .L_3686)
.L_3686:
        /*0068*/ 	.word	0x00000000


	//----- nvinfo : EIATTR_CBANK_PARAM_SIZE
	.align		4
.L_3687:
        /*006c*/ 	.byte	0x03, 0x19
        /*006e*/ 	.short	0x0028


	//----- nvinfo : EIATTR_PARAM_CBANK
	.align		4
        /*0070*/ 	.byte	0x04, 0x0a
        /*0072*/ 	.short	(.L_3689 - .L_3688)
	.align		4
.L_3688:
        /*0074*/ 	.word	index@(.nv.constant0._ZN2at6native29vectorized_elementwise_kernelILi4EZZZNS0_15binary_internal21div_floor_kernel_cudaERNS_18TensorIteratorBaseEENKUlvE0_clEvENKUlvE0_clEvEUlfE_St5arrayIPcLm2EEEEviT0_T1_)
        /*0078*/ 	.short	0x0210
        /*007a*/ 	.short	0x0028


	//----- nvinfo : EIATTR_SW_WAR
	.align		4
.L_3689:
        /*007c*/ 	.byte	0x04, 0x36
        /*007e*/ 	.short	(.L_3691 - .L_3690)
.L_3690:
        /*0080*/ 	.word	0x00000008
.L_3691:


//--------------------- .nv.info._ZN2at6native29vectorized_elementwise_kernelILi8EZZZNS0_15binary_internal21div_floor_kernel_cudaERNS_18TensorIteratorBaseEENKUlvE0_clEvENKUlvE0_clEvEUlfE_St5arrayIPcLm2EEEEviT0_T1_ --------------------------
	.section	.nv.info._ZN2at6native29vectorized_elementwise_kernelILi8EZZZNS0_15binary_internal21div_floor_kernel_cudaERNS_18TensorIteratorBaseEENKUlvE0_clEvENKUlvE0_clEvEUlfE_St5arrayIPcLm2EEEEviT0_T1_,"",@"SHT_CUDA_INFO"
	.sectionflags	@""
	.align	4


	//----- nvinfo : EIATTR_CUDA_API_VERSION
	.align		4
        /*0000*/ 	.byte	0x04, 0x37
        /*0002*/ 	.short	(.L_3693 - .L_3692)
.L_3692:
        /*0004*/ 	.word	0x00000082


	//----- nvinfo : EIATTR_KPARAM_INFO
	.align		4
.L_3693:
        /*0008*/ 	.byte	0x04, 0x17
        /*000a*/ 	.short	(.L_3695 - .L_3694)
.L_3694:
        /*000c*/ 	.word	0x00000000
        /*0010*/ 	.short	0x0002
        /*0012*/ 	.short	0x0018
        /*0014*/ 	.byte	0x00, 0xf0, 0x41, 0x00


	//----- nvinfo : EIATTR_KPARAM_INFO
	.align		4
.L_3695:
        /*0018*/ 	.byte	0x04, 0x17
        /*001a*/ 	.short	(.L_3697 - .L_3696)
.L_3696:
        /*001c*/ 	.word	0x00000000
        /*0020*/ 	.short	0x0001
        /*0022*/ 	.short	0x0008
        /*0024*/ 	.byte	0x00, 0xf0, 0x41, 0x00


	//----- nvinfo : EIATTR_KPARAM_INFO
	.align		4
.L_3697:
        /*0028*/ 	.byte	0x04, 0x17
        /*002a*/ 	.short	(.L_3699 - .L_3698)
.L_3698:
        /*002c*/ 	.word	0x00000000
        /*0030*/ 	.short	0x0000
        /*0032*/ 	.short	0x0000
        /*0034*/ 	.byte	0x00, 0xf0, 0x11, 0x00


	//----- nvinfo : EIATTR_SPARSE_MMA_MASK
	.align		4
.L_3699:
        /*0038*/ 	.byte	0x03, 0x50
        /*003a*/ 	.short	0x0000


	//----- nvinfo : EIATTR_MAXREG_COUNT
	.align		4
        /*003c*/ 	.byte	0x03, 0x1b
        /*003e*/ 	.short	0x00ff


	//----- nvinfo : EIATTR_MERCURY_ISA_VERSION
	.align		4
        /*0040*/ 	.byte	0x03, 0x5f
        /*0042*/ 	.short	0x0101


	//----- nvinfo : EIATTR_EXIT_INSTR_OFFSETS
	.align		4
        /*0044*/ 	.byte	0x04, 0x1c
        /*0046*/ 	.short	(.L_3701 - .L_3700)


	//   ....[0]....
.L_3700:
        /*0048*/ 	.word	0x00002ae0


	//   ....[1]....
        /*004c*/ 	.word	0x00005f40


	//   ....[2]....
        /*0050*/ 	.word	0x00005f90


	//----- nvinfo : EIATTR_MAX_THREADS
	.align		4
.L_3701:
        /*0054*/ 	.byte	0x04, 0x05
        /*0056*/ 	.short	(.L_3703 - .L_3702)
.L_3702:
        /*0058*/ 	.word	0x00000080
        /*005c*/ 	.word	0x00000001
        /*0060*/ 	.word	0x00000001


	//----- nvinfo : EIATTR_CRS_STACK_SIZE
	.align		4
.L_3703:
        /*0064*/ 	.byte	0x04, 0x1e
        /*0066*/ 	.short	(.L_3705 - .L_3704)
.L_3704:
        /*0068*/ 	.word	0x00000000


	//----- nvinfo : EIATTR_CBANK_PARAM_SIZE
	.align		4
.L_3705:
        /*006c*/ 	.byte	0x03, 0x19
        /*006e*/ 	.short	0x0028


	//----- nvinfo : EIATTR_PARAM_CBANK
	.align		4
        /*0070*/ 	.byte	0x04, 0x0a
        /*0072*/ 	.short	(.L_3707 - .L_3706)
	.align		4
.L_3706:
        /*0074*/ 	.word	index@(.nv.constant0._ZN2at6native29vectorized_elementwise_kernelILi8EZZZNS0_15binary_internal21div_floor_kernel_cudaERNS_18TensorIteratorBaseEENKUlvE0_clEvENKUlvE0_clEvEUlfE_St5arrayIPcLm2EEEEviT0_T1_)
        /*0078*/ 	.short	0x0210
        /*007a*/ 	.short	0x0028


	//----- nvinfo : EIATTR_SW_WAR
	.align		4
.L_3707:
        /*007c*/ 	.byte	0x04, 0x36
        /*007e*/ 	.short	(.L_3709 - .L_3708)
.L_3708:
        /*0080*/ 	.word	0x00000008
.L_3709:


//--------------------- .nv.info._ZN2at6native18elementwise_kernelILi128ELi4EZNS0_15gpu_kernel_implIZZZNS0_15binary_internal21div_floor_kernel_cudaERNS_18TensorIteratorBaseEENKUlvE0_clEvENKUlvE_clEvEUldE_EEvS5_RKT_EUliE_EEviT1_ --------------------------
	.section	.nv.info._ZN2at6native18elementwise_kernelILi128ELi4EZNS0_15gpu_kernel_implIZZZNS0_15binary_internal21div_floor_kernel_cudaERNS_18TensorIteratorBaseEENKUlvE0_clEvENKUlvE_clEvEUldE_EEvS5_RKT_EUliE_EEviT1_,"",@"SHT_CUDA_INFO"
	.sectionflags	@""
	.align	4


	//----- nvinfo : EIATTR_CUDA_API_VERSION
	.align		4
        /*0000*/ 	.byte	0x04, 0x37
        /*0002*/ 	.short	(.L_3711 - .L_3710)
.L_3710:
        /*0004*/ 	.word	0x00000082


	//----- nvinfo : EIATTR_KPARAM_INFO
	.align		4
.L_3711:
        /*0008*/ 	.byte	0x04, 0x17
        /*000a*/ 	.short	(.L_3713 - .L_3712)
.L_3712:
        /*000c*/ 	.word	0x00000000
        /*0010*/ 	.short	0x0001
        /*0012*/ 	.short	0x0008
        /*0014*/ 	.byte	0x00, 0xf0, 0xc1, 0x08


	//----- nvinfo : EIATTR_KPARAM_INFO
	.align		4
.L_3713:
        /*0018*/ 	.byte	0x04, 0x17
        /*001a*/ 	.short	(.L_3715 - .L_3714)
.L_3714:
        /*001c*/ 	.word	0x00000000
        /*0020*/ 	.short	0x0000
        /*0022*/ 	.short	0x0000
        /*0024*/ 	.byte	0x00, 0xf0, 0x11, 0x00


	//----- nvinfo : EIATTR_SPARSE_MMA_MASK
	.align		4
.L_3715:
        /*0028*/ 	.byte	0x03, 0x50
        /*002a*/ 	.short	0x0000


	//----- nvinfo : EIATTR_MAXREG_COUNT
	.align		4
        /*002c*/ 	.byte	0x03, 0x1b
        /*002e*/ 	.short	0x0080


	//----- nvinfo : EIATTR_EXTERNS
	.align		4
        /*0030*/ 	.byte	0x04, 0x0f
        /*0032*/ 	.short	(.L_3717 - .L_3716)


	//   ....[0]....
	.align		4
.L_3716:
        /*0034*/ 	.word	index@(__assertfail)


	//----- nvinfo : EIATTR_MERCURY_ISA_VERSION
	.align		4
.L_3717:
        /*0038*/ 	.byte	0x03, 0x5f
        /*003a*/ 	.short	0x0101


	//----- nvinfo : EIATTR_SYSCALL_OFFSETS
	.align		4
        /*003c*/ 	.byte	0x04, 0x46
        /*003e*/ 	.short	(.L_3719 - .L_3718)


	//   ....[0]....
.L_3718:
        /*0040*/ 	.word	0x00002240


	//   ....[1]....
        /*0044*/ 	.word	0x000044c0


	//   ....[2]....
        /*0048*/ 	.word	0x00006770


	//   ....[3]....
        /*004c*/ 	.word	0x000089e0


	//   ....[4]....
        /*0050*/ 	.word	0x0000ac60


	//   ....[5]....
        /*0054*/ 	.word	0x0000ced0


	//   ....[6]....
        /*0058*/ 	.word	0x0000f140


	//   ....[7]....
        /*005c*/ 	.word	0x000113d0


	//----- nvinfo : EIATTR_EXIT_INSTR_OFFSETS
	.align		4
.L_3719:
        /*0060*/ 	.byte	0x04, 0x1c
        /*0062*/ 	.short	(.L_3721 - .L_3720)


	//   ....[0]....
.L_3720:
        /*0064*/ 	.word	0x0000cf80


	//   ....[1]....
        /*0068*/ 	.word	0x00010410


	//   ....[2]....
        /*006c*/ 	.word	0x00010450


	//   ....[3]....
        /*0070*/ 	.word	0x000104e0


	//   ....[4]....
        /*0074*/ 	.word	0x00010510


	//   ....[5]....
        /*0078*/ 	.word	0x00010540


	//   ....[6]....
        /*007c*/ 	.word	0x00010610


	//   ....[7]....
        /*0080*/ 	.word	0x00010690


	//   ....[8]....
        /*0084*/ 	.word	0x00010770


	//   ....[9]....
        /*0088*/ 	.word	0x00010800


	//   ....[10]....
        /*008c*/ 	.word	0x00010820


	//   ....[11]....
        /*0090*/ 	.word	0x000108e0


	//   ....[12]....
        /*0094*/ 	.word	0x00010910


	//   ....[13]....
        /*0098*/ 	.word	0x00010ae0


	//   ....[14]....
        /*009c*/ 	.word	0x00010c80


	//   ....[15]....
        /*00a0*/ 	.word	0x00010d00


	//   ....[16]....
        /*00a4*/ 	.word	0x00010db0


	//   ....[17]....
        /*00a8*/ 	.word	0x00010f70


	//   ....[18]....
        /*00ac*/ 	.word	0x00011130


	//   ....[19]....
        /*00b0*/ 	.word	0x000112d0


	//   ....[20]....
        /*00b4*/ 	.word	0x000113e0


	//   ....[21]....
        /*00b8*/ 	.word	0x00011410


	//   ....[22]....
        /*00bc*/ 	.word	0x00011440


	//----- nvinfo : EIATTR_MAX_THREADS
	.align		4
.L_3721:
        /*00c0*/ 	.byte	0x04, 0x05
        /*00c2*/ 	.short	(.L_3723 - .L_3722)
.L_3722:
        /*00c4*/ 	.word	0x00000080
        /*00c8*/ 	.word	0x00000001
        /*00cc*/ 	.word	0x00000001


	//----- nvinfo : EIATTR_CRS_STACK_SIZE
	.align		4
.L_3723:
        /*00d0*/ 	.byte	0x04, 0x1e
        /*00d2*/ 	.short	(.L_3725 - .L_3724)
.L_3724:
        /*00d4*/ 	.word	0x00000000


	//----- nvinfo : EIATTR_CBANK_PARAM_SIZE
	.align		4
.L_3725:
        /*00d8*/ 	.byte	0x03, 0x19
        /*00da*/ 	.short	0x0238


	//----- nvinfo : EIATTR_PARAM_CBANK
	.align		4
        /*00dc*/ 	.byte	0x04, 0x0a
        /*00de*/ 	.short	(.L_3727 - .L_3726)
	.align		4
.L_3726:
        /*00e0*/ 	.word	index@(.nv.constant0._ZN2at6native18elementwise_kernelILi128ELi4EZNS0_15gpu_kernel_implIZZZNS0_15binary_internal21div_floor_kernel_cudaERNS_18TensorIteratorBaseEENKUlvE0_clEvENKUlvE_clEvEUldE_EEvS5_RKT_EUliE_EEviT1_)
        /*00e4*/ 	.short	0x0210
        /*00e6*/ 	.short	0x0238


	//----- nvinfo : EIATTR_SW_WAR
	.align		4
.L_3727:
        /*00e8*/ 	.byte	0x04, 0x36
        /*00ea*/ 	.short	(.L_3729 - .L_3728)
.L_3728:
        /*00ec*/ 	.word	0x00000008
.L_3729:


//--------------------- .nv.info._ZN2at6native27unrolled_elementwise_kernelIZZZNS0_15binary_internal21div_floor_kernel_cudaERNS_18TensorIteratorBaseEENKUlvE0_clEvENKUlvE_clEvEUldE_St5arrayIPcLm2EELi4E23TrivialOffsetCalculatorILi1EjESC_NS0_6memory12LoadWithCastILi1EEENSD_13StoreWithCastILi1EEEEEviT_T0_T2_T3_T4_T5_ --------------------------
	.section	.nv.info._ZN2at6native27unrolled_elementwise_kernelIZZZNS0_15binary_internal21div_floor_kernel_cudaERNS_18TensorIteratorBaseEENKUlvE0_clEvENKUlvE_clEvEUldE_St5arrayIPcLm2EELi4E23TrivialOffsetCalculatorILi1EjESC_NS0_6memory12LoadWithCastILi1EEENSD_13StoreWithCastILi1EEEEEviT_T0_T2_T3_T4_T5_,"",@"SHT_CUDA_INFO"
	.sectionflags	@""
	.align	4


	//----- nvinfo : EIATTR_CUDA_API_VERSION
	.align		4
        /*0000*/ 	.byte	0x04, 0x37
        /*0002*/ 	.short	(.L_3731 - .L_3730)
.L_3730:
        /*0004*/ 	.word	0x00000082


	//----- nvinfo : EIATTR_KPARAM_INFO
	.align		4
.L_3731:
        /*0008*/ 	.byte	0x04, 0x17
        /*000a*/ 	.short	(.L_3733 - .L_3732)
.L_3732:
        /*000c*/ 	.word	0x00000000
        /*0010*/ 	.short	0x0006
        /*0012*/ 	.short	0x003c
        /*0014*/ 	.byte	0x00, 0xf0, 0x21, 0x00


	//----- nvinfo : EIATTR_KPARAM_INFO
	.align		4
.L_3733:
        /*0018*/ 	.byte	0x04, 0x17
        /*001a*/ 	.short	(.L_3735 - .L_3734)
.L_3734:
        /*001c*/ 	.word	0x00000000
        /*0020*/ 	.short	0x0005
        /*0022*/ 	.short	0x0034
        /*0024*/ 	.byte	0x00, 0xf0, 0x21, 0x00


	//----- nvinfo : EIATTR_KPARAM_INFO
	.align		4
.L_3735:
        /*0028*/ 	.byte	0x04, 0x17
        /*002a*/ 	.short	(.L_3737 - .L_3736)
.L_3736:
        /*002c*/ 	.word	0x00000000
        /*0030*/ 	.short	0x0004
        /*0032*/ 	.short	0x0031
        /*0034*/ 	.byte	0x00, 0xf0, 0x05, 0x00


	//----- nvinfo : EIATTR_KPARAM_INFO
	.align		4
.L_3737:
        /*0038*/ 	.byte	0x04, 0x17
        /*003a*/ 	.short	(.L_3739 - .L_3738)
.L_3738:
        /*003c*/ 	.word	0x00000000
        /*0040*/ 	.short	0x0003
        /*0042*/ 	.short	0x0030
        /*0044*/ 	.byte	0x00, 0xf0, 0x05, 0x00


	//----- nvinfo : EIATTR_KPARAM_INFO
	.align		4
.L_3739:
        /*0048*/ 	.byte	0x04, 0x17
        /*004a*/ 	.short	(.L_3741 - .L_3740)
.L_3740:
        /*004c*/ 	.word	0x00000000
        /*0050*/ 	.short	0x0002
        /*0052*/ 	.short	0x0020
        /*0054*/ 	.byte	0x00, 0xf0, 0x41, 0x00


	//----- nvinfo : EIATTR_KPARAM_INFO
	.align		4
.L_3741:
        /*0058*/ 	.byte	0x04, 0x17
        /*005a*/ 	.short	(.L_3743 - .L_3742)
.L_3742:
        /*005c*/ 	.word	0x00000000
        /*0060*/ 	.short	0x0001
        /*0062*/ 	.short	0x0008
        /*0064*/ 	.byte	0x00, 0xf0, 0x61, 0x00


	//----- nvinfo : EIATTR_KPARAM_INFO
	.align		4
.L_3743:
        /*0068*/ 	.byte	0x04, 0x17
        /*006a*/ 	.short	(.L_3745 - .L_3744)
.L_3744:
        /*006c*/ 	.word	0x00000000
        /*0070*/ 	.short	0x0000
        /*0072*/ 	.short	0x0000
        /*0074*/ 	.byte	0x00, 0xf0, 0x11, 0x00


	//----- nvinfo : EIATTR_SPARSE_MMA_MASK
	.align		4
.L_3745:
        /*0078*/ 	.byte	0x03, 0x50
        /*007a*/ 	.short	0x0000


	//----- nvinfo : EIATTR_MAXREG_COUNT
	.align		4
        /*007c*/ 	.byte	0x03, 0x1b
        /*007e*/ 	.short	0x00ff


	//----- nvinfo : EIATTR_EXTERNS
	.align		4
        /*0080*/ 	.byte	0x04, 0x0f
        /*0082*/ 	.short	(.L_3747 - .L_3746)


	//   ....[0]....
	.align		4
.L_3746:
        /*0084*/ 	.word	index@(__assertfail)


	//----- nvinfo : EIATTR_MERCURY_ISA_VERSION
	.align		4
.L_3747:
        /*0088*/ 	.byte	0x03, 0x5f
        /*008a*/ 	.short	0x0101


	//----- nvinfo : EIATTR_SYSCALL_OFFSETS
	.align		4
        /*008c*/ 	.byte	0x04, 0x46
        /*008e*/ 	.short	(.L_3749 - .L_3748)


	//   ....[0]....
.L_3748:
        /*0090*/ 	.word	0x00000f80


	//   ....[1]....
        /*0094*/ 	.word	0x00001f20


	//   ....[2]....
        /*0098*/ 	.word	0x00002ed0


	//   ....[3]....
        /*009c*/ 	.word	0x00003e50


	//   ....[4]....
        /*00a0*/ 	.word	0x00009820


	//   ....[5]....
        /*00a4*/ 	.word	0x0000a9f0


	//   ....[6]....
        /*00a8*/ 	.word	0x0000bb80


	//   ....[7]....
        /*00ac*/ 	.word	0x0000cd30


	//----- nvinfo : EIATTR_EXIT_INSTR_OFFSETS
	.align		4
.L_3749:
        /*00b0*/ 	.byte	0x04, 0x1c
        /*00b2*/ 	.short	(.L_3751 - .L_3750)


	//   ....[0]....
.L_3750:
        /*00b4*/ 	.word	0x0000bc20


	//   ....[1]....
        /*00b8*/ 	.word	0x0000bd70


	//   ....[2]....
        /*00bc*/ 	.word	0x0000bdb0


	//   ....[3]....
        /*00c0*/ 	.word	0x0000be40


	//   ....[4]....
        /*00c4*/ 	.word	0x0000be70


	//   ....[5]....
        /*00c8*/ 	.word	0x0000bea0


	//   ....[6]....
        /*00cc*/ 	.word	0x0000bf70


	//   ....[7]....
        /*00d0*/ 	.word	0x0000bff0


	//   ....[8]....
        /*00d4*/ 	.word	0x0000c0d0


	//   ....[9]....
        /*00d8*/ 	.word	0x0000c160


	//   ....[10]....
        /*00dc*/ 	.word	0x0000c180


	//   ....[11]....
        /*00e0*/ 	.word	0x0000c240


	//   ....[12]....
        /*00e4*/ 	.word	0x0000c270


	//   ....[13]....
        /*00e8*/ 	.word	0x0000c440


	//   ....[14]....
        /*00ec*/ 	.word	0x0000c5e0


	//   ....[15]....
        /*00f0*/ 	.word	0x0000c660


	//   ....[16]....
        /*00f4*/ 	.word	0x0000c710


	//   ....[17]....
        /*00f8*/ 	.word	0x0000c8d0


	//   ....[18]....
        /*00fc*/ 	.word	0x0000ca90


	//   ....[19]....
        /*0100*/ 	.word	0x0000cc30


	//   ....[20]....
        /*0104*/ 	.word	0x0000cd40


	//   ....[21]....
        /*0108*/ 	.word	0x0000cd70


	//   ....[22]....
        /*010c*/ 	.word	0x0000cda0


	//----- nvinfo : EIATTR_MAX_THREADS
	.align		4
.L_3751:
        /*0110*/ 	.byte	0x04, 0x05
        /*0112*/ 	.short	(.L_3753 - .L_3752)
.L_3752:
        /*0114*/ 	.word	0x00000080
        /*0118*/ 	.word	0x00000001
        /*011c*/ 	.word	0x00000001


	//----- nvinfo : EIATTR_CRS_STACK_SIZE
	.align		4
.L_3753:
        /*0120*/ 	.byte	0x04, 0x1e
        /*0122*/ 	.short	(.L_3755 - .L_3754)
.L_3754:
        /*0124*/ 	.word	0x00000000


	//----- nvinfo : EIATTR_CBANK_PARAM_SIZE
	.align		4
.L_3755:
        /*0128*/ 	.byte	0x03, 0x19
        /*012a*/ 	.short	0x0044


	//----- nvinfo : EIATTR_PARAM_CBANK
	.align		4
        /*012c*/ 	.byte	0x04, 0x0a
        /*012e*/ 	.short	(.L_3757 - .L_3756)
	.align		4
.L_3756:
        /*0130*/ 	.word	index@(.nv.constant0._ZN2at6native27unrolled_elementwise_kernelIZZZNS0_15binary_internal21div_floor_kernel_cudaERNS_18TensorIteratorBaseEENKUlvE0_clEvENKUlvE_clEvEUldE_St5arrayIPcLm2EELi4E23TrivialOffsetCalculatorILi1EjESC_NS0_6memory12LoadWithCastILi1EEENSD_13StoreWithCastILi1EEEEEviT_T0_T2_T3_T4_T5_)
        /*0134*/ 	.short	0x0210
        /*0136*/ 	.short	0x0044


	//----- nvinfo : EIATTR_SW_WAR
	.align		4
.L_3757:
        /*0138*/ 	.byte	0x04, 0x36
        /*013a*/ 	.short	(.L_3759 - .L_3758)
.L_3758:
        /*013c*/ 	.word	0x00000008
.L_3759:


//--------------------- .nv.info._ZN2at6native18elementwise_kernelILi128ELi2EZNS0_22gpu_kernel_impl_nocastIZZZNS0_15binary_internal21div_floor_kernel_cudaERNS_18TensorIteratorBaseEENKUlvE0_clEvENKUlvE_clEvEUldE_EEvS5_RKT_EUliE_EEviT1_ --------------------------
	.section	.nv.info._ZN2at6native18elementwise_kernelILi128ELi2EZNS0_22gpu_kernel_impl_nocastIZZZNS0_15binary_internal21div_floor_kernel_cudaERNS_18TensorIteratorBaseEENKUlvE0_clEvENKUlvE_clEvEUldE_EEvS5_RKT_EUliE_EEviT1_,"",@"SHT_CUDA_INFO"
	.sectionflags	@""
	.align	4


	//----- nvinfo : EIATTR_CUDA_API_VERSION
	.align		4
        /*0000*/ 	.byte	0x04, 0x37
        /*0002*/ 	.short	(.L_3761 - .L_3760)
.L_3760:
        /*0004*/ 	.word	0x00000082


	//----- nvinfo : EIATTR_KPARAM_INFO
	.align		4
.L_3761:
        /*0008*/ 	.byte	0x04, 0x17
        /*000a*/ 	.short	(.L_3763 - .L_3762)
.L_3762:
        /*000c*/ 	.word	0x00000000
        /*0010*/ 	.short	0x0001
        /*0012*/ 	.short	0x0008
        /*0014*/ 	.byte	0x00, 0xf0, 0xa1, 0x08


	//----- nvinfo : EIATTR_KPARAM_INFO
	.align		4
.L_3763:
        /*0018*/ 	.byte	0x04, 0x17
        /*001a*/ 	.short	(.L_3765 - .L_3764)
.L_3764:
        /*001c*/ 	.word	0x00000000
        /*0020*/ 	.short	0x0000
        /*0022*/ 	.short	0x0000
        /*0024*/ 	.byte	0x00, 0xf0, 0x11, 0x00


	//----- nvinfo : EIATTR_SPARSE_MMA_MASK
	.align		4
.L_3765:
        /*0028*/ 	.byte	0x03, 0x50
        /*002a*/ 	.short	0x0000


	//----- nvinfo : EIATTR_MAXREG_COUNT
	.align		4
        /*002c*/ 	.byte	0x03, 0x1b
        /*002e*/ 	.short	0x0080


	//----- nvinfo : EIATTR_MERCURY_ISA_VERSION
	.align		4
        /*0030*/ 	.byte	0x03, 0x5f
        /*0032*/ 	.short	0x0101


	//----- nvinfo : EIATTR_EXIT_INSTR_OFFSETS
	.align		4
        /*0034*/ 	.byte	0x04, 0x1c
        /*0036*/ 	.short	(.L_3767 - .L_3766)


	//   ....[0]....
.L_3766:
        /*0038*/ 	.word	0x00002570


	//   ....[1]....
        /*003c*/ 	.word	0x00004a40


	//----- nvinfo : EIATTR_MAX_THREADS
	.align		4
.L_3767:
        /*0040*/ 	.byte	0x04, 0x05
        /*0042*/ 	.short	(.L_3769 - .L_3768)
.L_3768:
        /*0044*/ 	.word	0x00000080
        /*0048*/ 	.word	0x00000001
        /*004c*/ 	.word	0x00000001


	//----- nvinfo : EIATTR_CRS_STACK_SIZE
	.align		4
.L_3769:
        /*0050*/ 	.byte	0x04, 0x1e
        /*0052*/ 	.short	(.L_3771 - .L_3770)
.L_3770:
        /*0054*/ 	.word	0x00000000


	//----- nvinfo : EIATTR_CBANK_PARAM_SIZE
	.align		4
.L_3771:
        /*0058*/ 	.byte	0x03, 0x19
        /*005a*/ 	.short	0x0230


	//----- nvinfo : EIATTR_PARAM_CBANK
	.align		4
        /*005c*/ 	.byte	0x04, 0x0a
        /*005e*/ 	.short	(.L_3773 - .L_3772)
	.align		4
.L_3772:
        /*0060*/ 	.word	index@(.nv.constant0._ZN2at6native18elementwise_kernelILi128ELi2EZNS0_22gpu_kernel_impl_nocastIZZZNS0_15binary_internal21div_floor_kernel_cudaERNS_18TensorIteratorBaseEENKUlvE0_clEvENKUlvE_clEvEUldE_EEvS5_RKT_EUliE_EEviT1_)
        /*0064*/ 	.short	0x0210
        /*0066*/ 	.short	0x0230


	//----- nvinfo : EIATTR_SW_WAR
	.align		4
.L_3773:
        /*0068*/ 	.byte	0x04, 0x36
        /*006a*/ 	.short	(.L_3775 - .L_3774)
.L_3774:
        /*006c*/ 	.word	0x00000008
.L_3775:


//--------------------- .nv.info._ZN2at6native27unrolled_elementwise_kernelIZZZNS0_15binary_internal21div_floor_kernel_cudaERNS_18TensorIteratorBaseEENKUlvE0_clEvENKUlvE_clEvEUldE_St5arrayIPcLm2EELi4E23TrivialOffsetCalculatorILi1EjESC_NS0_6memory15LoadWithoutCastENSD_16StoreWithoutCastEEEviT_T0_T2_T3_T4_T5_ --------------------------
	.section	.nv.info._ZN2at6native27unrolled_elementwise_kernelIZZZNS0_15binary_internal21div_floor_kernel_cudaERNS_18TensorIteratorBaseEENKUlvE0_clEvENKUlvE_clEvEUldE_St5arrayIPcLm2EELi4E23TrivialOffsetCalculatorILi1EjESC_NS0_6memory15LoadWithoutCastENSD_16StoreWithoutCastEEEviT_T0_T2_T3_T4_T5_,"",@"SHT_CUDA_INFO"
	.sectionflags	@""
	.align	4


	//----- nvinfo : EIATTR_CUDA_API_VERSION
	.align		4
        /*0000*/ 	.byte	0x04, 0x37
        /*0002*/ 	.short	(.L_3777 - .L_3776)
.L_3776:
        /*0004*/ 	.word	0x00000082


	//----- nvinfo : EIATTR_KPARAM_INFO
	.align		4
.L_3777:
        /*0008*/ 	.byte	0x04, 0x17
        /*000a*/ 	.short	(.L_3779 - .L_3778)
.L_3778:
        /*000c*/ 	.word	0x00000000
        /*0010*/ 	.short	0x0006
        /*0012*/ 	.short	0x0033
        /*0014*/ 	.byte	0x00, 0xf0, 0x05, 0x00


	//----- nvinfo : EIATTR_KPARAM_INFO
	.align		4
.L_3779:
        /*0018*/ 	.byte	0x04, 0x17
        /*001a*/ 	.short	(.L_3781 - .L_3780)
.L_3780:
        /*001c*/ 	.word	0x00000000
        /*0020*/ 	.short	0x0005
        /*0022*/ 	.short	0x0032
        /*0024*/ 	.byte	0x00, 0xf0, 0x05, 0x00


	//----- nvinfo : EIATTR_KPARAM_INFO
	.align		4
.L_3781:
        /*0028*/ 	.byte	0x04, 0x17
        /*002a*/ 	.short	(.L_3783 - .L_3782)
.L_3782:
        /*002c*/ 	.word	0x00000000
        /*0030*/ 	.short	0x0004
        /*0032*/ 	.short	0x0031
        /*0034*/ 	.byte	0x00, 0xf0, 0x05, 0x00


	//----- nvinfo : EIATTR_KPARAM_INFO
	.align		4
.L_3783:
        /*0038*/ 	.byte	0x04, 0x17
        /*003a*/ 	.short	(.L_3785 - .L_3784)
.L_3784:
        /*003c*/ 	.word	0x00000000
        /*0040*/ 	.short	0x0003
        /*0042*/ 	.short	0x0030
        /*0044*/ 	.byte	0x00, 0xf0, 0x05, 0x00


	//----- nvinfo : EIATTR_KPARAM_INFO
	.align		4
.L_3785:
        /*0048*/ 	.byte	0x04, 0x17
        /*004a*/ 	.short	(.L_3787 - .L_3786)
.L_3786:
        /*004c*/ 	.word	0x00000000
        /*0050*/ 	.short	0x0002
        /*0052*/ 	.short	0x0020
        /*0054*/ 	.byte	0x00, 0xf0, 0x41, 0x00


	//----- nvinfo : EIATTR_KPARAM_INFO
	.align		4
.L_3787:
        /*0058*/ 	.byte	0x04, 0x17
        /*005a*/ 	.short	(.L_3789 - .L_3788)
.L_3788:
        /*005c*/ 	.word	0x00000000
        /*0060*/ 	.short	0x0001
        /*0062*/ 	.short	0x0008
        /*0064*/ 	.byte	0x00, 0xf0, 0x61, 0x00


	//----- nvinfo : EIATTR_KPARAM_INFO
	.align		4
.L_3789:
        /*0068*/ 	.byte	0x04, 0x17
        /*006a*/ 	.short	(.L_3791 - .L_3790)
.L_3790:
        /*006c*/ 	.word	0x00000000
        /*0070*/ 	.short	0x0000
        /*0072*/ 	.short	0x0000
        /*0074*/ 	.byte	0x00, 0xf0, 0x11, 0x00


	//----- nvinfo : EIATTR_SPARSE_MMA_MASK
	.align		4
.L_3791:
        /*0078*/ 	.byte	0x03, 0x50
        /*007a*/ 	.short	0x0000


	//----- nvinfo : EIATTR_MAXREG_COUNT
	.align		4
        /*007c*/ 	.byte	0x03, 0x1b
        /*007e*/ 	.short	0x00ff


	//----- nvinfo : EIATTR_MERCURY_ISA_VERSION
	.align		4
        /*0080*/ 	.byte	0x03, 0x5f
        /*0082*/ 	.short	0x0101


	//----- nvinfo : EIATTR_EXIT_INSTR_OFFSETS
	.align		4
        /*0084*/ 	.byte	0x04, 0x1c
        /*0086*/ 	.short	(.L_3793 - .L_3792)


	//   ....[0]....
.L_3792:
        /*0088*/ 	.word	0x00004940


	//   ....[1]....
        /*008c*/ 	.word	0x00004990


	//----- nvinfo : EIATTR_MAX_THREADS
	.align		4
.L_3793:
        /*0090*/ 	.byte	0x04, 0x05
        /*0092*/ 	.short	(.L_3795 - .L_3794)
.L_3794:
        /*0094*/ 	.word	0x00000080
        /*0098*/ 	.word	0x00000001
        /*009c*/ 	.word	0x00000001


	//----- nvinfo : EIATTR_CRS_STACK_SIZE
	.align		4
.L_3795:
        /*00a0*/ 	.byte	0x04, 0x1e
        /*00a2*/ 	.short	(.L_3797 - .L_3796)
.L_3796:
        /*00a4*/ 	.word	0x00000000


	//----- nvinfo : EIATTR_CBANK_PARAM_SIZE
	.align		4
.L_3797:
        /*00a8*/ 	.byte	0x03, 0x19
        /*00aa*/ 	.short	0x0034


	//----- nvinfo : EIATTR_PARAM_CBANK
	.align		4
        /*00ac*/ 	.byte	0x04, 0x0a
        /*00ae*/ 	.short	(.L_3799 - .L_3798)
	.align		4
.L_3798:
        /*00b0*/ 	.word	index@(.nv.constant0._ZN2at6native27unrolled_elementwise_kernelIZZZNS0_15binary_internal21div_floor_kernel_cudaERNS_18TensorIteratorBaseEENKUlvE0_clEvENKUlvE_clEvEUldE_St5arrayIPcLm2EELi4E23TrivialOffsetCalculatorILi1EjESC_NS0_6memory15LoadWithoutCastENSD_16StoreWithoutCastEEEviT_T0_T2_T3_T4_T5_)
        /*00b4*/ 	.short	0x0210
        /*00b6*/ 	.short	0x0034


	//----- nvinfo : EIATTR_SW_WAR
	.align		4
.L_3799:
        /*00b8*/ 	.byte	0x04, 0x36
        /*00ba*/ 	.short	(.L_3801 - .L_3800)
.L_3800:
        /*00bc*/ 	.word	0x00000008
.L_3801:


//--------------------- .nv.info._ZN2at6native29vectorized_elementwise_kernelILi2EZZZNS0_15binary_internal21div_floor_kernel_cudaERNS_18TensorIteratorBaseEENKUlvE0_clEvENKUlvE_clEvEUldE_St5arrayIPcLm2EEEEviT0_T1_ --------------------------
	.section	.nv.info._ZN2at6native29vectorized_elementwise_kernelILi2EZZZNS0_15binary_internal21div_floor_kernel_cudaERNS_18TensorIteratorBaseEENKUlvE0_clEvENKUlvE_clEvEUldE_St5arrayIPcLm2EEEEviT0_T1_,"",@"SHT_CUDA_INFO"
	.sectionflags	@""
	.align	4


	//----- nvinfo : EIATTR_CUDA_API_VERSION
	.align		4
        /*0000*/ 	.byte	0x04, 0x37
        /*0002*/ 	.short	(.L_3803 - .L_3802)
.L_3802:
        /*0004*/ 	.word	0x00000082


	//----- nvinfo : EIATTR_KPARAM_INFO
	.align		4
.L_3803:
        /*0008*/ 	.byte	0x04, 0x17
        /*000a*/ 	.short	(.L_3805 - .L_3804)
.L_3804:
        /*000c*/ 	.word	0x00000000
        /*0010*/ 	.short	0x0002
        /*0012*/ 	.short	0x0020
        /*0014*/ 	.byte	0x00, 0xf0, 0x41, 0x00


	//----- nvinfo : EIATTR_KPARAM_INFO
	.align		4
.L_3805:
        /*0018*/ 	.byte	0x04, 0x17
        /*001a*/ 	.short	(.L_3807 - .L_3806)
.L_3806:
        /*001c*/ 	.word	0x00000000
        /*0020*/ 	.short	0x0001
        /*0022*/ 	.short	0x0008
        /*0024*/ 	.byte	0x00, 0xf0, 0x61, 0x00


	//----- nvinfo : EIATTR_KPARAM_INFO
	.align		4
.L_3807:
        /*0028*/ 	.byte	0x04, 0x17
        /*002a*/ 	.short	(.L_3809 - .L_3808)
.L_3808:
        /*002c*/ 	.word	0x00000000
        /*0030*/ 	.short	0x0000
        /*0032*/ 	.short	0x0000
        /*0034*/ 	.byte	0x00, 0xf0, 0x11, 0x00


	//----- nvinfo : EIATTR_SPARSE_MMA_MASK
	.align		4
.L_3809:
        /*0038*/ 	.byte	0x03, 0x50
        /*003a*/ 	.short	0x0000


	//----- nvinfo : EIATTR_MAXREG_COUNT
	.align		4
        /*003c*/ 	.byte	0x03, 0x1b
        /*003e*/ 	.short	0x00ff


	//----- nvinfo : EIATTR_MERCURY_ISA_VERSION
	.align		4
        /*0040*/ 	.byte	0x03, 0x5f
        /*0042*/ 	.short	0x0101


	//----- nvinfo : EIATTR_EXIT_INSTR_OFFSETS
	.align		4
        /*0044*/ 	.byte	0x04, 0x1c
        /*0046*/ 	.short	(.L_3811 - .L_3810)


	//   ....[0]....
.L_3810:
        /*0048*/ 	.word	0x00008bd0


	//   ....[1]....
        /*004c*/ 	.word	0x00012090


	//   ....[2]....
        /*0050*/ 	.word	0x000120e0


	//----- nvinfo : EIATTR_MAX_THREADS
	.align		4
.L_3811:
        /*0054*/ 	.byte	0x04, 0x05
        /*0056*/ 	.short	(.L_3813 - .L_3812)
.L_3812:
        /*0058*/ 	.word	0x00000080
        /*005c*/ 	.word	0x00000001
        /*0060*/ 	.word	0x00000001


	//----- nvinfo : EIATTR_CRS_STACK_SIZE
	.align		4
.L_3813:
        /*0064*/ 	.byte	0x04, 0x1e
        /*0066*/ 	.short	(.L_3815 - .L_3814)
.L_3814:
        /*0068*/ 	.word	0x00000000


	//----- nvinfo : EIATTR_CBANK_PARAM_SIZE
	.align		4
.L_3815:
        /*006c*/ 	.byte	0x03, 0x19
        /*006e*/ 	.short	0x0030


	//----- nvinfo : EIATTR_PARAM_CBANK
	.align		4
        /*0070*/ 	.byte	0x04, 0x0a
        /*0072*/ 	.short	(.L_3817 - .L_3816)
	.align		4
.L_3816:
        /*0074*/ 	.word	index@(.nv.constant0._ZN2at6native29vectorized_elementwise_kernelILi2EZZZNS0_15binary_internal21div_floor_kernel_cudaERNS_18TensorIteratorBaseEENKUlvE0_clEvENKUlvE_clEvEUldE_St5arrayIPcLm2EEEEviT0_T1_)
        /*0078*/ 	.short	0x0210
        /*007a*/ 	.short	0x0030


	//----- nvinfo : EIATTR_SW_WAR
	.align		4
.L_3817:
        /*007c*/ 	.byte	0x04, 0x36
        /*007e*/ 	.short	(.L_3819 - .L_3818)
.L_3818:
        /*0080*/ 	.word	0x00000008
.L_3819:


//--------------------- .nv.info._ZN2at6native29vectorized_elementwise_kernelILi4EZZZNS0_15binary_internal21div_floor_kernel_cudaERNS_18TensorIteratorBaseEENKUlvE0_clEvENKUlvE_clEvEUldE_St5arrayIPcLm2EEEEviT0_T1_ --------------------------
	.section	.nv.info._ZN2at6native29vectorized_elementwise_kernelILi4EZZZNS0_15binary_internal21div_floor_kernel_cudaERNS_18TensorIteratorBaseEENKUlvE0_clEvENKUlvE_clEvEUldE_St5arrayIPcLm2EEEEviT0_T1_,"",@"SHT_CUDA_INFO"
	.sectionflags	@""
	.align	4


	//----- nvinfo : EIATTR_CUDA_API_VERSION
	.align		4
        /*0000*/ 	.byte	0x04, 0x37
        /*0002*/ 	.short	(.L_3821 - .L_3820)
.L_3820:
        /*0004*/ 	.word	0x00000082


	//----- nvinfo : EIATTR_KPARAM_INFO
	.align		4
.L_3821:
        /*0008*/ 	.byte	0x04, 0x17
        /*000a*/ 	.short	(.L_3823 - .L_3822)
.L_3822:
        /*000c*/ 	.word	0x00000000
        /*0010*/ 	.short	0x0002
        /*0012*/ 	.short	0x0020
        /*0014*/ 	.byte	0x00, 0xf0, 0x41, 0x00


	//----- nvinfo : EIATTR_KPARAM_INFO
	.align		4
.L_3823:
        /*0018*/ 	.byte	0x04, 0x17
        /*001a*/ 	.short	(.L_3825 - .L_3824)
.L_3824:
        /*001c*/ 	.word	0x00000000
        /*0020*/ 	.short	0x0001
        /*0022*/ 	.short	0x0008
        /*0024*/ 	.byte	0x00, 0xf0, 0x61, 0x00


	//----- nvinfo : EIATTR_KPARAM_INFO
	.align		4
.L_3825:
        /*0028*/ 	.byte	0x04, 0x17
        /*002a*/ 	.short	(.L_3827 - .L_3826)
.L_3826:
        /*002c*/ 	.word	0x00000000
        /*0030*/ 	.short	0x0000
        /*0032*/ 	.short	0x0000
        /*0034*/ 	.byte	0x00, 0xf0, 0x11, 0x00


	//----- nvinfo : EIATTR_SPARSE_MMA_MASK
	.align		4
.L_3827:
        /*0038*/ 	.byte	0x03, 0x50
        /*003a*/ 	.short	0x0000


	//----- nvinfo : EIATTR_MAXREG_COUNT
	.align		4
        /*003c*/ 	.byte	0x03, 0x1b
        /*003e*/ 	.short	0x00ff


	//----- nvinfo : EIATTR_MERCURY_ISA_VERSION
	.align		4
        /*0040*/ 	.byte	0x03, 0x5f
        /*0042*/ 	.short	0x0101


	//----- nvinfo : EIATTR_EXIT_INSTR_OFFSETS
	.align		4
        /*0044*/ 	.byte	0x04, 0x1c
        /*0046*/ 	.short	(.L_3829 - .L_3828)


	//   ....[0]....
.L_3828:
        /*0048*/ 	.word	0x00008bd0


	//   ....[1]....
        /*004c*/ 	.word	0x00012090


	//   ....[2]....
        /*0050*/ 	.word	0x000120e0


	//----- nvinfo : EIATTR_MAX_THREADS
	.align		4
.L_3829:
        /*0054*/ 	.byte	0x04, 0x05
        /*0056*/ 	.short	(.L_3831 - .L_3830)
.L_3830:
        /*0058*/ 	.word	0x00000080
        /*005c*/ 	.word	0x00000001
        /*0060*/ 	.word	0x00000001


	//----- nvinfo : EIATTR_CRS_STACK_SIZE
	.align		4
.L_3831:
        /*0064*/ 	.byte	0x04, 0x1e
        /*0066*/ 	.short	(.L_3833 - .L_3832)
.L_3832:
        /*0068*/ 	.word	0x00000000


	//----- nvinfo : EIATTR_CBANK_PARAM_SIZE
	.align		4
.L_3833:
        /*006c*/ 	.byte	0x03, 0x19
        /*006e*/ 	.short	0x0030


	//----- nvinfo : EIATTR_PARAM_CBANK
	.align		4
        /*0070*/ 	.byte	0x04, 0x0a
        /*0072*/ 	.short	(.L_3835 - .L_3834)
	.align		4
.L_3834:
        /*0074*/ 	.word	index@(.nv.constant0._ZN2at6native29vectorized_elementwise_kernelILi4EZZZNS0_15binary_internal21div_floor_kernel_cudaERNS_18TensorIteratorBaseEENKUlvE0_clEvENKUlvE_clEvEUldE_St5arrayIPcLm2EEEEviT0_T1_)
        /*0078*/ 	.short	0x0210
        /*007a*/ 	.short	0x0030


	//----- nvinfo : EIATTR_SW_WAR
	.align		4
.L_3835:
        /*007c*/ 	.byte	0x04, 0x36
        /*007e*/ 	.short	(.L_3837 - .L_3836)
.L_3836:
        /*0080*/ 	.word	0x00000008
.L_3837:


//--------------------- .nv.info._ZN2at6native29vectorized_elementwise_kernelILi8EZZZNS0_15binary_internal21div_floor_kernel_cudaERNS_18TensorIteratorBaseEENKUlvE0_clEvENKUlvE_clEvEUldE_St5arrayIPcLm2EEEEviT0_T1_ --------------------------
	.section	.nv.info._ZN2at6native29vectorized_elementwise_kernelILi8EZZZNS0_15binary_internal21div_floor_kernel_cudaERNS_18TensorIteratorBaseEENKUlvE0_clEvENKUlvE_clEvEUldE_St5arrayIPcLm2EEEEviT0_T1_,"",@"SHT_CUDA_INFO"
	.sectionflags	@""
	.align	4


	//----- nvinfo : EIATTR_CUDA_API_VERSION
	.align		4
        /*0000*/ 	.byte	0x04, 0x37
        /*0002*/ 	.short	(.L_3839 - .L_3838)
.L_3838:
        /*0004*/ 	.word	0x00000082


	//----- nvinfo : EIATTR_KPARAM_INFO
	.align		4
.L_3839:
        /*0008*/ 	.byte	0x04, 0x17
        /*000a*/ 	.short	(.L_3841 - .L_3840)
.L_3840:
        /*000c*/ 	.word	0x00000000
        /*0010*/ 	.short	0x0002
        /*0012*/ 	.short	0x0020
        /*0014*/ 	.byte	0x00, 0xf0, 0x41, 0x00


	//----- nvinfo : EIATTR_KPARAM_INFO
	.align		4
.L_3841:
        /*0018*/ 	.byte	0x04, 0x17
        /*001a*/ 	.short	(.L_3843 - .L_3842)
.L_3842:
        /*001c*/ 	.word	0x00000000
        /*0020*/ 	.short	0x0001
        /*0022*/ 	.short	0x0008
        /*0024*/ 	.byte	0x00, 0xf0, 0x61, 0x00


	//----- nvinfo : EIATTR_KPARAM_INFO
	.align		4
.L_3843:
        /*0028*/ 	.byte	0x04, 0x17
        /*002a*/ 	.short	(.L_3845 - .L_3844)
.L_3844:
        /*002c*/ 	.word	0x00000000
        /*0030*/ 	.short	0x0000
        /*0032*/ 	.short	0x0000
        /*0034*/ 	.byte	0x00, 0xf0, 0x11, 0x00


	//----- nvinfo : EIATTR_SPARSE_MMA_MASK
	.align		4
.L_3845:
        /*0038*/ 	.byte	0x03, 0x50
        /*003a*/ 	.short	0x0000


	//----- nvinfo : EIATTR_MAXREG_COUNT
	.align		4
        /*003c*/ 	.byte	0x03, 0x1b
        /*003e*/ 	.short	0x00ff


	//----- nvinfo : EIATTR_MERCURY_ISA_VERSION
	.align		4
        /*0040*/ 	.byte	0x03, 0x5f
        /*0042*/ 	.short	0x0101


	//----- nvinfo : EIATTR_EXIT_INSTR_OFFSETS
	.align		4
        /*0044*/ 	.byte	0x04, 0x1c
        /*0046*/ 	.short	(.L_3847 - .L_3846)


	//   ....[0]....
.L_3846:
        /*0048*/ 	.word	0x00008bd0


	//   ....[1]....
        /*004c*/ 	.word	0x00012090


	//   ....[2]....
        /*0050*/ 	.word	0x000120e0


	//----- nvinfo : EIATTR_MAX_THREADS
	.align		4
.L_3847:
        /*0054*/ 	.byte	0x04, 0x05
        /*0056*/ 	.short	(.L_3849 - .L_3848)
.L_3848:
        /*0058*/ 	.word	0x00000080
        /*005c*/ 	.word	0x00000001
        /*0060*/ 	.word	0x00000001


	//----- nvinfo : EIATTR_CRS_STACK_SIZE
	.align		4
.L_3849:
        /*0064*/ 	.byte	0x04, 0x1e
        /*0066*/ 	.short	(.L_3851 - .L_3850)
.L_3850:
        /*0068*/ 	.word	0x00000000


	//----- nvinfo : EIATTR_CBANK_PARAM_SIZE
	.align		4
.L_3851:
        /*006c*/ 	.byte	0x03, 0x19
        /*006e*/ 	.short	0x0030


	//----- nvinfo : EIATTR_PARAM_CBANK
	.align		4
        /*0070*/ 	.byte	0x04, 0x0a
        /*0072*/ 	.short	(.L_3853 - .L_3852)
	.align		4
.L_3852:
        /*0074*/ 	.word	index@(.nv.constant0._ZN2at6native29vectorized_elementwise_kernelILi8EZZZNS0_15binary_internal21div_floor_kernel_cudaERNS_18TensorIteratorBaseEENKUlvE0_clEvENKUlvE_clEvEUldE_St5arrayIPcLm2EEEEviT0_T1_)
        /*0078*/ 	.short	0x0210
        /*007a*/ 	.short	0x0030


	//----- nvinfo : EIATTR_SW_WAR
	.align		4
.L_3853:
        /*007c*/ 	.byte	0x04, 0x36
        /*007e*/ 	.short	(.L_3855 - .L_3854)
.L_3854:
        /*0080*/ 	.word	0x00000008
.L_3855:


//--------------------- .nv.info._ZN2at6native18elementwise_kernelILi128ELi4EZNS0_15gpu_kernel_implINS0_13BinaryFunctorIsssZZZNS0_15binary_internal21div_floor_kernel_cudaERNS_18TensorIteratorBaseEENKUlvE_clEvENKUlvE3_clEvEUlssE_EEEEvS6_RKT_EUliE_EEviT1_ --------------------------
	.section	.nv.info._ZN2at6native18elementwise_kernelILi128ELi4EZNS0_15gpu_kernel_implINS0_13BinaryFunctorIsssZZZNS0_15binary_internal21div_floor_kernel_cudaERNS_18TensorIteratorBaseEENKUlvE_clEvENKUlvE3_clEvEUlssE_EEEEvS6_RKT_EUliE_EEviT1_,"",@"SHT_CUDA_INFO"
	.sectionflags	@""
	.align	4


	//----- nvinfo : EIATTR_CUDA_API_VERSION
	.align		4
        /*0000*/ 	.byte	0x04, 0x37
        /*0002*/ 	.short	(.L_3857 - .L_3856)
.L_3856:
        /*0004*/ 	.word	0x00000082


	//----- nvinfo : EIATTR_KPARAM_INFO
	.align		4
.L_3857:
        /*0008*/ 	.byte	0x04, 0x17
        /*000a*/ 	.short	(.L_3859 - .L_3858)
.L_3858:
        /*000c*/ 	.word	0x00000000
        /*0010*/ 	.short	0x0001
        /*0012*/ 	.short	0x0008
        /*0014*/ 	.byte	0x00, 0xf0, 0x21, 0x0a


	//----- nvinfo : EIATTR_KPARAM_INFO
	.align		4
.L_3859:
        /*0018*/ 	.byte	0x04, 0x17
        /*001a*/ 	.short	(.L_3861 - .L_3860)
.L_3860:
        /*001c*/ 	.word	0x00000000
        /*0020*/ 	.short	0x0000
        /*0022*/ 	.short	0x0000
        /*0024*/ 	.byte	0x00, 0xf0, 0x11, 0x00


	//----- nvinfo : EIATTR_SPARSE_MMA_MASK
	.align		4
.L_3861:
        /*0028*/ 	.byte	0x03, 0x50
        /*002a*/ 	.short	0x0000


	//----- nvinfo : EIATTR_MAXREG_COUNT
	.align		4
        /*002c*/ 	.byte	0x03, 0x1b
        /*002e*/ 	.short	0x0080


	//----- nvinfo : EIATTR_EXTERNS
	.align		4
        /*0030*/ 	.byte	0x04, 0x0f
        /*0032*/ 	.short	(.L_3863 - .L_3862)


	//   ....[0]....
	.align		4
.L_3862:
        /*0034*/ 	.word	index@(__assertfail)


	//----- nvinfo : EIATTR_MERCURY_ISA_VERSION
	.align		4
.L_3863:
        /*0038*/ 	.byte	0x03, 0x5f
        /*003a*/ 	.short	0x0101


	//----- nvinfo : EIATTR_SYSCALL_OFFSETS
	.align		4
        /*003c*/ 	.byte	0x04, 0x46
        /*003e*/ 	.short	(.L_3865 - .L_3864)


	//   ....[0]....
.L_3864:
        /*0040*/ 	.word	0x00002520


	//   ....[1]....
        /*0044*/ 	.word	0x000033a0


	//   ....[2]....
        /*0048*/ 	.word	0x000044e0


	//   ....[3]....
        /*004c*/ 	.word	0x00006a50


	//   ....[4]....
        /*0050*/ 	.word	0x000078d0


	//   ....[5]....
        /*0054*/ 	.word	0x00008a10


	//   ....[6]....
        /*0058*/ 	.word	0x0000af70


	//   ....[7]....
        /*005c*/ 	.word	0x0000bdf0


	//   ....[8]....
        /*0060*/ 	.word	0x0000cf30


	//   ....[9]....
        /*0064*/ 	.word	0x0000f480


	//   ....[10]....
        /*0068*/ 	.word	0x00010300


	//   ....[11]....
        /*006c*/ 	.word	0x00011420


	//----- nvinfo : EIATTR_EXIT_INSTR_OFFSETS
	.align		4
.L_3865:
        /*0070*/ 	.byte	0x04, 0x1c
        /*0072*/ 	.short	(.L_3867 - .L_3866)


	//   ....[0]....
.L_3866:
        /*0074*/ 	.word	0x0000d000


	//   ....[1]....
        /*0078*/ 	.word	0x000106e0


	//   ....[2]....
        /*007c*/ 	.word	0x00010700


	//   ....[3]....
        /*0080*/ 	.word	0x000107a0


	//   ....[4]....
        /*0084*/ 	.word	0x000107d0


	//   ....[5]....
        /*0088*/ 	.word	0x000107f0


	//   ....[6]....
        /*008c*/ 	.word	0x00010880


	//   ....[7]....
        /*0090*/ 	.word	0x000108c0


	//   ....[8]....
        /*0094*/ 	.word	0x00010960


	//   ....[9]....
        /*0098*/ 	.word	0x000109b0


	//   ....[10]....
        /*009c*/ 	.word	0x000109e0


	//   ....[11]....
        /*00a0*/ 	.word	0x00010ab0


	//   ....[12]....
        /*00a4*/ 	.word	0x00010af0


	//   ....[13]....
        /*00a8*/ 	.word	0x00010c80


	//   ....[14]....
        /*00ac*/ 	.word	0x00010de0


	//   ....[15]....
        /*00b0*/ 	.word	0x00010e20


	//   ....[16]....
        /*00b4*/ 	.word	0x00010ec0


	//   ....[17]....
        /*00b8*/ 	.word	0x00011040


	//   ....[18]....
        /*00bc*/ 	.word	0x000111c0


	//   ....[19]....
        /*00c0*/ 	.word	0x00011320


	//   ....[20]....
        /*00c4*/ 	.word	0x00011430


	//   ....[21]....
        /*00c8*/ 	.word	0x00011470


	//   ....[22]....
        /*00cc*/ 	.word	0x000114a0


	//----- nvinfo : EIATTR_MAX_THREADS
	.align		4
.L_3867:
        /*00d0*/ 	.byte	0x04, 0x05
        /*00d2*/ 	.short	(.L_3869 - .L_3868)
.L_3868:
        /*00d4*/ 	.word	0x00000080
        /*00d8*/ 	.word	0x00000001
        /*00dc*/ 	.word	0x00000001


	//----- nvinfo : EIATTR_CRS_STACK_SIZE
	.align		4
.L_3869:
        /*00e0*/ 	.byte	0x04, 0x1e
        /*00e2*/ 	.short	(.L_3871 - .L_3870)
.L_3870:
        /*00e4*/ 	.word	0x00000000


	//----- nvinfo : EIATTR_CBANK_PARAM_SIZE
	.align		4
.L_3871:
        /*00e8*/ 	.byte	0x03, 0x19
        /*00ea*/ 	.short	0x0290


	//----- nvinfo : EIATTR_PARAM_CBANK
	.align		4
        /*00ec*/ 	.byte	0x04, 0x0a
        /*00ee*/ 	.short	(.L_3873 - .L_3872)
	.align		4
.L_3872:
        /*00f0*/ 	.word	index@(.nv.constant0._ZN2at6native18elementwise_kernelILi128ELi4EZNS0_15gpu_kernel_implINS0_13BinaryFunctorIsssZZZNS0_15binary_internal21div_floor_kernel_cudaERNS_18TensorIteratorBaseEENKUlvE_clEvENKUlvE3_clEvEUlssE_EEEEvS6_RKT_EUliE_EEviT1_)
        /*00f4*/ 	.short	0x0210
        /*00f6*/ 	.short	0x0290


	//----- nvinfo : EIATTR_SW_WAR
	.align		4
.L_3873:
        /*00f8*/ 	.byte	0x04, 0x36
        /*00fa*/ 	.short	(.L_3875 - .L_3874)
.L_3874:
        /*00fc*/ 	.word	0x00000008
.L_3875:


//--------------------- .nv.info._ZN2at6native27unrolled_elementwise_kernelINS0_13BinaryFunctorIsssZZZNS0_15binary_internal21div_floor_kernel_cudaERNS_18TensorIteratorBaseEENKUlvE_clEvENKUlvE3_clEvEUlssE_EESt5arrayIPcLm3EELi4E23TrivialOffsetCalculatorILi2EjESD_ILi1EjENS0_6memory12LoadWithCastILi2EEENSG_13StoreWithCastILi1EEEEEviT_T0_T2_T3_T4_T5_ --------------------------
	.section	.nv.info._ZN2at6native27unrolled_elementwise_kernelINS0_13BinaryFunctorIsssZZZNS0_15binary_internal21div_floor_kernel_cudaERNS_18TensorIteratorBaseEENKUlvE_clEvENKUlvE3_clEvEUlssE_EESt5arrayIPcLm3EELi4E23TrivialOffsetCalculatorILi2EjESD_ILi1EjENS0_6memory12LoadWithCastILi2EEENSG_13StoreWithCastILi1EEEEEviT_T0_T2_T3_T4_T5_,"",@"SHT_CUDA_INFO"
	.sectionflags	@""
	.align	4


	//----- nvinfo : EIATTR_CUDA_API_VERSION
	.align		4
        /*0000*/ 	.byte	0x04, 0x37
        /*0002*/ 	.short	(.L_3877 - .L_3876)
.L_3876:
        /*0004*/ 	.word	0x00000082


	//----- nvinfo : EIATTR_KPARAM_INFO
	.align		4
.L_3877:
        /*0008*/ 	.byte	0x04, 0x17
        /*000a*/ 	.short	(.L_3879 - .L_3878)
.L_3878:
        /*000c*/ 	.word	0x00000000
        /*0010*/ 	.short	0x0006
        /*0012*/ 	.short	0x0030
        /*0014*/ 	.byte	0x00, 0xf0, 0x21, 0x00


	//----- nvinfo : EIATTR_KPARAM_INFO
	.align		4
.L_3879:
        /*0018*/ 	.byte	0x04, 0x17
        /*001a*/ 	.short	(.L_3881 - .L_3880)
.L_3880:
        /*001c*/ 	.word	0x00000000
        /*0020*/ 	.short	0x0005
        /*0022*/ 	.short	0x0024
        /*0024*/ 	.byte	0x00, 0xf0, 0x31, 0x00


	//----- nvinfo : EIATTR_KPARAM_INFO
	.align		4
.L_3881:
        /*0028*/ 	.byte	0x04, 0x17
        /*002a*/ 	.short	(.L_3883 - .L_3882)
.L_3882:
        /*002c*/ 	.word	0x00000000
        /*0030*/ 	.short	0x0004
        /*0032*/ 	.short	0x0021
        /*0034*/ 	.byte	0x00, 0xf0, 0x05, 0x00


	//----- nvinfo : EIATTR_KPARAM_INFO
	.align		4
.L_3883:
        /*0038*/ 	.byte	0x04, 0x17
        /*003a*/ 	.short	(.L_3885 - .L_3884)
.L_3884:
        /*003c*/ 	.word	0x00000000
        /*0040*/ 	.short	0x0003
        /*0042*/ 	.short	0x0020
        /*0044*/ 	.byte	0x00, 0xf0, 0x05, 0x00


	//----- nvinfo : EIATTR_KPARAM_INFO
	.align		4
.L_3885:
        /*0048*/ 	.byte	0x04, 0x17
        /*004a*/ 	.short	(.L_3887 - .L_3886)
.L_3886:
        /*004c*/ 	.word	0x00000000
        /*0050*/ 	.short	0x0002
        /*0052*/ 	.short	0x0008
        /*0054*/ 	.byte	0x00, 0xf0, 0x61, 0x00


	//----- nvinfo : EIATTR_KPARAM_INFO
	.align		4
.L_3887:
        /*0058*/ 	.byte	0x04, 0x17
        /*005a*/ 	.short	(.L_3889 - .L_3888)
.L_3888:
        /*005c*/ 	.word	0x00000000
        /*0060*/ 	.short	0x0001
        /*0062*/ 	.short	0x0004
        /*0064*/ 	.byte	0x00, 0xf0, 0x05, 0x00


	//----- nvinfo : EIATTR_KPARAM_INFO
	.align		4
.L_3889:
        /*0068*/ 	.byte	0x04, 0x17
        /*006a*/ 	.short	(.L_3891 - .L_3890)
.L_3890:
        /*006c*/ 	.word	0x00000000
        /*0070*/ 	.short	0x0000
        /*0072*/ 	.short	0x0000
        /*0074*/ 	.byte	0x00, 0xf0, 0x11, 0x00


	//----- nvinfo : EIATTR_SPARSE_MMA_MASK
	.align		4
.L_3891:
        /*0078*/ 	.byte	0x03, 0x50
        /*007a*/ 	.short	0x0000


	//----- nvinfo : EIATTR_MAXREG_COUNT
	.align		4
        /*007c*/ 	.byte	0x03, 0x1b
        /*007e*/ 	.short	0x00ff


	//----- nvinfo : EIATTR_EXTERNS
	.align		4
        /*0080*/ 	.byte	0x04, 0x0f
        /*0082*/ 	.short	(.L_3893 - .L_3892)


	//   ....[0]....
	.align		4
.L_3892:
        /*0084*/ 	.word	index@(__assertfail)


	//----- nvinfo : EIATTR_MERCURY_ISA_VERSION
	.align		4
.L_3893:
        /*0088*/ 	.byte	0x03, 0x5f
        /*008a*/ 	.short	0x0101


	//----- nvinfo : EIATTR_SYSCALL_OFFSETS
	.align		4
        /*008c*/ 	.byte	0x04, 0x46
        /*008e*/ 	.short	(.L_3895 - .L_3894)


	//   ....[0]....
.L_3894:
        /*0090*/ 	.word	0x00000f30


	//   ....[1]....
        /*0094*/ 	.word	0x00001dc0


	//   ....[2]....
        /*0098*/ 	.word	0x00002cd0


	//   ....[3]....
        /*009c*/ 	.word	0x00003b60


	//   ....[4]....
        /*00a0*/ 	.word	0x00004a80


	//   ....[5]....
        /*00a4*/ 	.word	0x00005920


	//   ....[6]....
        /*00a8*/ 	.word	0x00006820


	//   ....[7]....
        /*00ac*/ 	.word	0x000076c0


	//   ....[8]....
        /*00b0*/ 	.word	0x000092a0


	//   ....[9]....
        /*00b4*/ 	.word	0x0000a210


	//   ....[10]....
        /*00b8*/ 	.word	0x0000b130


	//   ....[11]....
        /*00bc*/ 	.word	0x0000c050


	//----- nvinfo : EIATTR_EXIT_INSTR_OFFSETS
	.align		4
.L_3895:
        /*00c0*/ 	.byte	0x04, 0x1c
        /*00c2*/ 	.short	(.L_3897 - .L_3896)


	//   ....[0]....
.L_3896:
        /*00c4*/ 	.word	0x0000b1e0


	//   ....[1]....
        /*00c8*/ 	.word	0x0000b310


	//   ....[2]....
        /*00cc*/ 	.word	0x0000b330


	//   ....[3]....
        /*00d0*/ 	.word	0x0000b3d0


	//   ....[4]....
        /*00d4*/ 	.word	0x0000b400


	//   ....[5]....
        /*00d8*/ 	.word	0x0000b420


	//   ....[6]....
        /*00dc*/ 	.word	0x0000b4b0


	//   ....[7]....
        /*00e0*/ 	.word	0x0000b4f0


	//   ....[8]....
        /*00e4*/ 	.word	0x0000b590


	//   ....[9]....
        /*00e8*/ 	.word	0x0000b5e0


	//   ....[10]....
        /*00ec*/ 	.word	0x0000b610


	//   ....[11]....
        /*00f0*/ 	.word	0x0000b6e0


	//   ....[12]....
        /*00f4*/ 	.word	0x0000b720


	//   ....[13]....
        /*00f8*/ 	.word	0x0000b8b0


	//   ....[14]....
        /*00fc*/ 	.word	0x0000ba10


	//   ....[15]....
        /*0100*/ 	.word	0x0000ba50


	//   ....[16]....
        /*0104*/ 	.word	0x0000baf0


	//   ....[17]....
        /*0108*/ 	.word	0x0000bc70


	//   ....[18]....
        /*010c*/ 	.word	0x0000bdf0


	//   ....[19]....
        /*0110*/ 	.word	0x0000bf50


	//   ....[20]....
        /*0114*/ 	.word	0x0000c060


	//   ....[21]....
        /*0118*/ 	.word	0x0000c0a0


	//   ....[22]....
        /*011c*/ 	.word	0x0000c0d0


	//----- nvinfo : EIATTR_MAX_THREADS
	.align		4
.L_3897:
        /*0120*/ 	.byte	0x04, 0x05
        /*0122*/ 	.short	(.L_3899 - .L_3898)
.L_3898:
        /*0124*/ 	.word	0x00000080
        /*0128*/ 	.word	0x00000001
        /*012c*/ 	.word	0x00000001


	//----- nvinfo : EIATTR_CRS_STACK_SIZE
	.align		4
.L_3899:
        /*0130*/ 	.byte	0x04, 0x1e
        /*0132*/ 	.short	(.L_3901 - .L_3900)
.L_3900:
        /*0134*/ 	.word	0x00000000


	//----- nvinfo : EIATTR_CBANK_PARAM_SIZE
	.align		4
.L_3901:
        /*0138*/ 	.byte	0x03, 0x19
        /*013a*/ 	.short	0x0038


	//----- nvinfo : EIATTR_PARAM_CBANK
	.align		4
        /*013c*/ 	.byte	0x04, 0x0a
        /*013e*/ 	.short	(.L_3903 - .L_3902)
	.align		4
.L_3902:
        /*0140*/ 	.word	index@(.nv.constant0._ZN2at6native27unrolled_elementwise_kernelINS0_13BinaryFunctorIsssZZZNS0_15binary_internal21div_floor_kernel_cudaERNS_18TensorIteratorBaseEENKUlvE_clEvENKUlvE3_clEvEUlssE_EESt5arrayIPcLm3EELi4E23TrivialOffsetCalculatorILi2EjESD_ILi1EjENS0_6memory12LoadWithCastILi2EEENSG_13StoreWithCastILi1EEEEEviT_T0_T2_T3_T4_T5_)
        /*0144*/ 	.short	0x0210
        /*0146*/ 	.short	0x0038


	//----- nvinfo : EIATTR_SW_WAR
	.align		4
.L_3903:
        /*0148*/ 	.byte	0x04, 0x36
        /*014a*/ 	.short	(.L_3905 - .L_3904)
.L_3904:
        /*014c*/ 	.word	0x00000008
.L_3905:


//--------------------- .nv.info._ZN2at6native18elementwise_kernelILi128ELi4EZNS0_22gpu_kernel_impl_nocastINS0_13BinaryFunctorIsssZZZNS0_15binary_internal21div_floor_kernel_cudaERNS_18TensorIteratorBaseEENKUlvE_clEvENKUlvE3_clEvEUlssE_EEEEvS6_RKT_EUliE_EEviT1_ --------------------------
	.section	.nv.info._ZN2at6native18elementwise_kernelILi128ELi4EZNS0_22gpu_kernel_impl_nocastINS0_13BinaryFunctorIsssZZZNS0_15binary_internal21div_floor_kernel_cudaERNS_18TensorIteratorBaseEENKUlvE_clEvENKUlvE3_clEvEUlssE_EEEEvS6_RKT_EUliE_EEviT1_,"",@"SHT_CUDA_INFO"
	.sectionflags	@""
	.align	4


	//----- nvinfo : EIATTR_CUDA_API_VERSION
	.align		4
        /*0000*/ 	.byte	0x04, 0x37
        /*0002*/ 	.short	(.L_3907 - .L_3906)
.L_3906:
        /*0004*/ 	.word	0x00000082


	//----- nvinfo : EIATTR_KPARAM_INFO
	.align		4
.L_3907:
        /*0008*/ 	.byte	0x04, 0x17
        /*000a*/ 	.short	(.L_3909 - .L_3908)
.L_3908:
        /*000c*/ 	.word	0x00000000
        /*0010*/ 	.short	0x0001
        /*0012*/ 	.short	0x0008
        /*0014*/ 	.byte	0x00, 0xf0, 0x21, 0x0a


	//----- nvinfo : EIATTR_KPARAM_INFO
	.align		4
.L_3909:
        /*0018*/ 	.byte	0x04, 0x17
        /*001a*/ 	.short	(.L_3911 - .L_3910)
.L_3910:
        /*001c*/ 	.word	0x00000000
        /*0020*/ 	.short	0x0000
        /*0022*/ 	.short	0x0000
        /*0024*/ 	.byte	0x00, 0xf0, 0x11, 0x00


	//----- nvinfo : EIATTR_SPARSE_MMA_MASK
	.align		4
.L_3911:
        /*0028*/ 	.byte	0x03, 0x50
        /*002a*/ 	.short	0x0000


	//----- nvinfo : EIATTR_MAXREG_COUNT
	.align		4
        /*002c*/ 	.byte	0x03, 0x1b
        /*002e*/ 	.short	0x0080


	//----- nvinfo : EIATTR_MERCURY_ISA_VERSION
	.align		4
        /*0030*/ 	.byte	0x03, 0x5f
        /*0032*/ 	.short	0x0101


	//----- nvinfo : EIATTR_EXIT_INSTR_OFFSETS
	.align		4
        /*0034*/ 	.byte	0x04, 0x1c
        /*0036*/ 	.short	(.L_3913 - .L_3912)


	//   ....[0]....
.L_3912:
        /*0038*/ 	.word	0x00004e00


	//   ....[1]....
        /*003c*/ 	.word	0x000067a0


	//----- nvinfo : EIATTR_MAX_THREADS
	.align		4
.L_3913:
        /*0040*/ 	.byte	0x04, 0x05
        /*0042*/ 	.short	(.L_3915 - .L_3914)
.L_3914:
        /*0044*/ 	.word	0x00000080
        /*0048*/ 	.word	0x00000001
        /*004c*/ 	.word	0x00000001


	//----- nvinfo : EIATTR_CRS_STACK_SIZE
	.align		4
.L_3915:
        /*0050*/ 	.byte	0x04, 0x1e
        /*0052*/ 	.short	(.L_3917 - .L_3916)
.L_3916:
        /*0054*/ 	.word	0x00000000


	//----- nvinfo : EIATTR_CBANK_PARAM_SIZE
	.align		4
.L_3917:
        /*0058*/ 	.byte	0x03, 0x19
        /*005a*/ 	.short	0x0290


	//----- nvinfo : EIATTR_PARAM_CBANK
	.align		4
        /*005c*/ 	.byte	0x04, 0x0a
        /*005e*/ 	.short	(.L_3919 - .L_3918)
	.align		4
.L_3918:
        /*0060*/ 	.word	index@(.nv.constant0._ZN2at6native18elementwise_kernelILi128ELi4EZNS0_22gpu_kernel_impl_nocastINS0_13BinaryFunctorIsssZZZNS0_15binary_internal21div_floor_kernel_cudaERNS_18TensorIteratorBaseEENKUlvE_clEvENKUlvE3_clEvEUlssE_EEEEvS6_RKT_EUliE_EEviT1_)
        /*0064*/ 	.short	0x0210
        /*0066*/ 	.short	0x0290


	//----- nvinfo : EIATTR_SW_WAR
	.align		4
.L_3919:
        /*0068*/ 	.byte	0x04, 0x36
        /*006a*/ 	.short	(.L_3921 - .L_3920)
.L_3920:
        /*006c*/ 	.word	0x00000008
.L_3921:


//--------------------- .nv.info._ZN2at6native27unrolled_elementwise_kernelINS0_13BinaryFunctorIsssZZZNS0_15binary_internal21div_floor_kernel_cudaERNS_18TensorIteratorBaseEENKUlvE_clEvENKUlvE3_clEvEUlssE_EESt5arrayIPcLm3EELi4E23TrivialOffsetCalculatorILi2EjESD_ILi1EjENS0_6memory15LoadWithoutCastENSG_16StoreWithoutCastEEEviT_T0_T2_T3_T4_T5_ --------------------------
	.section	.nv.info._ZN2at6native27unrolled_elementwise_kernelINS0_13BinaryFunctorIsssZZZNS0_15binary_internal21div_floor_kernel_cudaERNS_18TensorIteratorBaseEENKUlvE_clEvENKUlvE3_clEvEUlssE_EESt5arrayIPcLm3EELi4E23TrivialOffsetCalculatorILi2EjESD_ILi1EjENS0_6memory15LoadWithoutCastENSG_16StoreWithoutCastEEEviT_T0_T2_T3_T4_T5_,"",@"SHT_CUDA_INFO"
	.sectionflags	@""
	.align	4


	//----- nvinfo : EIATTR_CUDA_API_VERSION
	.align		4
        /*0000*/ 	.byte	0x04, 0x37
        /*0002*/ 	.short	(.L_3923 - .L_3922)
.L_3922:
        /*0004*/ 	.word	0x00000082


	//----- nvinfo : EIATTR_KPARAM_INFO
	.align		4
.L_3923:
        /*0008*/ 	.byte	0x04, 0x17
        /*000a*/ 	.short	(.L_3925 - .L_3924)
.L_3924:
        /*000c*/ 	.word	0x00000000
        /*0010*/ 	.short	0x0006
        /*0012*/ 	.short	0x0023
        /*0014*/ 	.byte	0x00, 0xf0, 0x05, 0x00


	//----- nvinfo : EIATTR_KPARAM_INFO
	.align		4
.L_3925:
        /*0018*/ 	.byte	0x04, 0x17
        /*001a*/ 	.short	(.L_3927 - .L_3926)
.L_3926:
        /*001c*/ 	.word	0x00000000
        /*0020*/ 	.short	0x0005
        /*0022*/ 	.short	0x0022
        /*0024*/ 	.byte	0x00, 0xf0, 0x05, 0x00


	//----- nvinfo : EIATTR_KPARAM_INFO
	.align		4
.L_3927:
        /*0028*/ 	.byte	0x04, 0x17
        /*002a*/ 	.short	(.L_3929 - .L_3928)
.L_3928:
        /*002c*/ 	.word	0x00000000
        /*0030*/ 	.short	0x0004
        /*0032*/ 	.short	0x0021
        /*0034*/ 	.byte	0x00, 0xf0, 0x05, 0x00


	//----- nvinfo : EIATTR_KPARAM_INFO
	.align		4
.L_3929:
        /*0038*/ 	.byte	0x04, 0x17
        /*003a*/ 	.short	(.L_3931 - .L_3930)
.L_3930:
        /*003c*/ 	.word	0x00000000
        /*0040*/ 	.short	0x0003
        /*0042*/ 	.short	0x0020
        /*0044*/ 	.byte	0x00, 0xf0, 0x05, 0x00


	//----- nvinfo : EIATTR_KPARAM_INFO
	.align		4
.L_3931:
        /*0048*/ 	.byte	0x04, 0x17
        /*004a*/ 	.short	(.L_3933 - .L_3932)
.L_3932:
        /*004c*/ 	.word	0x00000000
        /*0050*/ 	.short	0x0002
        /*0052*/ 	.short	0x0008
        /*0054*/ 	.byte	0x00, 0xf0, 0x61, 0x00


	//----- nvinfo : EIATTR_KPARAM_INFO
	.align		4
.L_3933:
        /*0058*/ 	.byte	0x04, 0x17
        /*005a*/ 	.short	(.L_3935 - .L_3934)
.L_3934:
        /*005c*/ 	.word	0x00000000
        /*0060*/ 	.short	0x0001
        /*0062*/ 	.short	0x0004
        /*0064*/ 	.byte	0x00, 0xf0, 0x05, 0x00


	//----- nvinfo : EIATTR_KPARAM_INFO
	.align		4
.L_3935:
        /*0068*/ 	.byte	0x04, 0x17
        /*006a*/ 	.short	(.L_3937 - .L_3936)
.L_3936:
        /*006c*/ 	.word	0x00000000
        /*0070*/ 	.short	0x0000
        /*0072*/ 	.short	0x0000
        /*0074*/ 	.byte	0x00, 0xf0, 0x11, 0x00


	//----- nvinfo : EIATTR_SPARSE_MMA_MASK
	.align		4
.L_3937:
        /*0078*/ 	.byte	0x03, 0x50
        /*007a*/ 	.short	0x0000


	//----- nvinfo : EIATTR_MAXREG_COUNT
	.align		4
        /*007c*/ 	.byte	0x03, 0x1b
        /*007e*/ 	.short	0x00ff


	//----- nvinfo : EIATTR_MERCURY_ISA_VERSION
	.align		4
        /*0080*/ 	.byte	0x03, 0x5f
        /*0082*/ 	.short	0x0101


	//----- nvinfo : EIATTR_EXIT_INSTR_OFFSETS
	.align		4
        /*0084*/ 	.byte	0x04, 0x1c
        /*0086*/ 	.short	(.L_3939 - .L_3938)


	//   ....[0]....
.L_3938:
        /*0088*/ 	.word	0x00000ff0


	//   ....[1]....
        /*008c*/ 	.word	0x00001040


	//----- nvinfo : EIATTR_MAX_THREADS
	.align		4
.L_3939:
        /*0090*/ 	.byte	0x04, 0x05
        /*0092*/ 	.short	(.L_3941 - .L_3940)
.L_3940:
        /*0094*/ 	.word	0x00000080
        /*0098*/ 	.word	0x00000001
        /*009c*/ 	.word	0x00000001


	//----- nvinfo : EIATTR_CRS_STACK_SIZE
	.align		4
.L_3941:
        /*00a0*/ 	.byte	0x04, 0x1e
        /*00a2*/ 	.short	(.L_3943 - .L_3942)
.L_3942:
        /*00a4*/ 	.word	0x00000000


	//----- nvinfo : EIATTR_CBANK_PARAM_SIZE
	.align		4
.L_3943:
        /*00a8*/ 	.byte	0x03, 0x19
        /*00aa*/ 	.short	0x0024


	//----- nvinfo : EIATTR_PARAM_CBANK
	.align		4
        /*00ac*/ 	.byte	0x04, 0x0a
        /*00ae*/ 	.short	(.L_3945 - .L_3944)
	.align		4
.L_3944:
        /*00b0*/ 	.word	index@(.nv.constant0._ZN2at6native27unrolled_elementwise_kernelINS0_13BinaryFunctorIsssZZZNS0_15binary_internal21div_floor_kernel_cudaERNS_18TensorIteratorBaseEENKUlvE_clEvENKUlvE3_clEvEUlssE_EESt5arrayIPcLm3EELi4E23TrivialOffsetCalculatorILi2EjESD_ILi1EjENS0_6memory15LoadWithoutCastENSG_16StoreWithoutCastEEEviT_T0_T2_T3_T4_T5_)
        /*00b4*/ 	.short	0x0210
        /*00b6*/ 	.short	0x0024


	//----- nvinfo : EIATTR_SW_WAR
	.align		4
.L_3945:
        /*00b8*/ 	.byte	0x04, 0x36
        /*00ba*/ 	.short	(.L_3947 - .L_3946)
.L_3946:
        /*00bc*/ 	.word	0x00000008
.L_3947:


//--------------------- .nv.info._ZN2at6native29vectorized_elementwise_kernelILi2ENS0_13BinaryFunctorIsssZZZNS0_15binary_internal21div_floor_kernel_cudaERNS_18TensorIteratorBaseEENKUlvE_clEvENKUlvE3_clEvEUlssE_EESt5arrayIPcLm3EEEEviT0_T1_ --------------------------
	.section	.nv.info._ZN2at6native29vectorized_elementwise_kernelILi2ENS0_13BinaryFunctorIsssZZZNS0_15binary_internal21div_floor_kernel_cudaERNS_18TensorIteratorBaseEENKUlvE_clEvENKUlvE3_clEvEUlssE_EESt5arrayIPcLm3EEEEviT0_T1_,"",@"SHT_CUDA_INFO"
	.sectionflags	@""
	.align	4


	//----- nvinfo : EIATTR_CUDA_API_VERSION
	.align		4
        /*0000*/ 	.byte	0x04, 0x37
        /*0002*/ 	.short	(.L_3949 - .L_3948)
.L_3948:
        /*0004*/ 	.word	0x00000082


	//----- nvinfo : EIATTR_KPARAM_INFO
	.align		4
.L_3949:
        /*0008*/ 	.byte	0x04, 0x17
        /*000a*/ 	.short	(.L_3951 - .L_3950)
.L_3950:
        /*000c*/ 	.word	0x00000000
        /*0010*/ 	.short	0x0002
        /*0012*/ 	.short	0x0008
        /*0014*/ 	.byte	0x00, 0xf0, 0x61, 0x00


	//----- nvinfo : EIATTR_KPARAM_INFO
	.align		4
.L_3951:
        /*0018*/ 	.byte	0x04, 0x17
        /*001a*/ 	.short	(.L_3953 - .L_3952)
.L_3952:
        /*001c*/ 	.word	0x00000000
        /*0020*/ 	.short	0x0001
        /*0022*/ 	.short	0x0004
        /*0024*/ 	.byte	0x00, 0xf0, 0x05, 0x00


	//----- nvinfo : EIATTR_KPARAM_INFO
	.align		4
.L_3953:
        /*0028*/ 	.byte	0x04, 0x17
        /*002a*/ 	.short	(.L_3955 - .L_3954)
.L_3954:
        /*002c*/ 	.word	0x00000000
        /*0030*/ 	.short	0x0000
        /*0032*/ 	.short	0x0000
        /*0034*/ 	.byte	0x00, 0xf0, 0x11, 0x00


	//----- nvinfo : EIATTR_SPARSE_MMA_MASK
	.align		4
.L_3955:
        /*0038*/ 	.byte	0x03, 0x50
        /*003a*/ 	.short	0x0000


	//----- nvinfo : EIATTR_MAXREG_COUNT
	.align		4
        /*003c*/ 	.byte	0x03, 0x1b
        /*003e*/ 	.short	0x00ff


	//----- nvinfo : EIATTR_MERCURY_ISA_VERSION
	.align		4
        /*0040*/ 	.byte	0x03, 0x5f
        /*0042*/ 	.short	0x0101


	//----- nvinfo : EIATTR_EXIT_INSTR_OFFSETS
	.align		4
        /*0044*/ 	.byte	0x04, 0x1c
        /*0046*/ 	.short	(.L_3957 - .L_3956)


	//   ....[0]....
.L_3956:
        /*0048*/ 	.word	0x00001910


	//   ....[1]....
        /*004c*/ 	.word	0x000038f0


	//   ....[2]....
        /*0050*/ 	.word	0x00003940


	//----- nvinfo : EIATTR_MAX_THREADS
	.align		4
.L_3957:
        /*0054*/ 	.byte	0x04, 0x05
        /*0056*/ 	.short	(.L_3959 - .L_3958)
.L_3958:
        /*0058*/ 	.word	0x00000080
        /*005c*/ 	.word	0x00000001
        /*0060*/ 	.word	0x00000001


	//----- nvinfo : EIATTR_CRS_STACK_SIZE
	.align		4
.L_3959:
        /*0064*/ 	.byte	0x04, 0x1e
        /*0066*/ 	.short	(.L_3961 - .L_3960)
.L_3960:
        /*0068*/ 	.word	0x00000000


	//----- nvinfo : EIATTR_CBANK_PARAM_SIZE
	.align		4
.L_3961:
        /*006c*/ 	.byte	0x03, 0x19
        /*006e*/ 	.short	0x0020


	//----- nvinfo : EIATTR_PARAM_CBANK
	.align		4
        /*0070*/ 	.byte	0x04, 0x0a
        /*0072*/ 	.short	(.L_3963 - .L_3962)
	.align		4
.L_3962:
        /*0074*/ 	.word	index@(.nv.constant0._ZN2at6native29vectorized_elementwise_kernelILi2ENS0_13BinaryFunctorIsssZZZNS0_15binary_internal21div_floor_kernel_cudaERNS_18TensorIteratorBaseEENKUlvE_clEvENKUlvE3_clEvEUlssE_EESt5arrayIPcLm3EEEEviT0_T1_)
        /*0078*/ 	.short	0x0210
        /*007a*/ 	.short	0x0020


	//----- nvinfo : EIATTR_SW_WAR
	.align		4
.L_3963:
        /*007c*/ 	.byte	0x04, 0x36
        /*007e*/ 	.short	(.L_3965 - .L_3964)
.L_3964:
        /*0080*/ 	.word	0x00000008
.L_3965:


//--------------------- .nv.info._ZN2at6native29vectorized_elementwise_kernelILi4ENS0_13BinaryFunctorIsssZZZNS0_15binary_internal21div_floor_kernel_cudaERNS_18TensorIteratorBaseEENKUlvE_clEvENKUlvE3_clEvEUlssE_EESt5arrayIPcLm3EEEEviT0_T1_ --------------------------
	.section	.nv.info._ZN2at6native29vectorized_elementwise_kernelILi4ENS0_13BinaryFunctorIsssZZZNS0_15binary_internal21div_floor_kernel_cudaERNS_18TensorIteratorBaseEENKUlvE_clEvENKUlvE3_clEvEUlssE_EESt5arrayIPcLm3EEEEviT0_T1_,"",@"SHT_CUDA_INFO"
	.sectionflags	@""
	.align	4


	//----- nvinfo : EIATTR_CUDA_API_VERSION
	.align		4
        /*0000*/ 	.byte	0x04, 0x37
        /*0002*/ 	.short	(.L_3967 - .L_3966)
.L_3966:
        /*0004*/ 	.word	0x00000082


	//----- nvinfo : EIATTR_KPARAM_INFO
	.align		4
.L_3967:
        /*0008*/ 	.byte	0x04, 0x17
        /*000a*/ 	.short	(.L_3969 - .L_3968)
.L_3968:
        /*000c*/ 	.word	0x00000000
        /*0010*/ 	.short	0x0002
        /*0012*/ 	.short	0x0008
        /*0014*/ 	.byte	0x00, 0xf0, 0x61, 0x00


	//----- nvinfo : EIATTR_KPARAM_INFO
	.align		4
.L_3969:
        /*0018*/ 	.byte	0x04, 0x17
        /*001a*/ 	.short	(.L_3971 - .L_3970)
.L_3970:
        /*001c*/ 	.word	0x00000000
        /*0020*/ 	.short	0x0001
        /*0022*/ 	.short	0x0004
        /*0024*/ 	.byte	0x00, 0xf0, 0x05, 0x00


	//----- nvinfo : EIATTR_KPARAM_INFO
	.align		4
.L_3971:
        /*0028*/ 	.byte	0x04, 0x17
        /*002a*/ 	.short	(.L_3973 - .L_3972)
.L_3972:
        /*002c*/ 	.word	0x00000000
        /*0030*/ 	.short	0x0000
        /*0032*/ 	.short	0x0000
        /*0034*/ 	.byte	0x00, 0xf0, 0x11, 0x00


	//----- nvinfo : EIATTR_SPARSE_MMA_MASK
	.align		4
.L_3973:
        /*0038*/ 	.byte	0x03, 0x50
        /*003a*/ 	.short	0x0000


	//----- nvinfo : EIATTR_MAXREG_COUNT
	.align		4
        /*003c*/ 	.byte	0x03, 0x1b
        /*003e*/ 	.short	0x00ff


	//----- nvinfo : EIATTR_MERCURY_ISA_VERSION
	.align		4
        /*0040*/ 	.byte	0x03, 0x5f
        /*0042*/ 	.short	0x0101


	//----- nvinfo : EIATTR_EXIT_INSTR_OFFSETS
	.align		4
        /*0044*/ 	.byte	0x04, 0x1c
        /*0046*/ 	.short	(.L_3975 - .L_3974)


	//   ....[0]....
.L_3974:
        /*0048*/ 	.word	0x00001880


	//   ....[1]....
        /*004c*/ 	.word	0x00003860


	//   ....[2]....
        /*0050*/ 	.word	0x000038b0


	//----- nvinfo : EIATTR_MAX_THREADS
	.align		4
.L_3975:
        /*0054*/ 	.byte	0x04, 0x05
        /*0056*/ 	.short	(.L_3977 - .L_3976)
.L_3976:
        /*0058*/ 	.word	0x00000080
        /*005c*/ 	.word	0x00000001
        /*0060*/ 	.word	0x00000001


	//----- nvinfo : EIATTR_CRS_STACK_SIZE
	.align		4
.L_3977:
        /*0064*/ 	.byte	0x04, 0x1e
        /*0066*/ 	.short	(.L_3979 - .L_3978)
.L_3978:
        /*0068*/ 	.word	0x00000000


	//----- nvinfo : EIATTR_CBANK_PARAM_SIZE
	.align		4
.L_3979:
        /*006c*/ 	.byte	0x03, 0x19
        /*006e*/ 	.short	0x0020


	//----- nvinfo : EIATTR_PARAM_CBANK
	.align		4
        /*0070*/ 	.byte	0x04, 0x0a
        /*0072*/ 	.short	(.L_3981 - .L_3980)
	.align		4
.L_3980:
        /*0074*/ 	.word	index@(.nv.constant0._ZN2at6native29vectorized_elementwise_kernelILi4ENS0_13BinaryFunctorIsssZZZNS0_15binary_internal21div_floor_kernel_cudaERNS_18TensorIteratorBaseEENKUlvE_clEvENKUlvE3_clEvEUlssE_EESt5arrayIPcLm3EEEEviT0_T1_)
        /*0078*/ 	.short	0x0210
        /*007a*/ 	.short	0x0020


	//----- nvinfo : EIATTR_SW_WAR
	.align		4
.L_3981:
        /*007c*/ 	.byte	0x04, 0x36
        /*007e*/ 	.short	(.L_3983 - .L_3982)
.L_3982:
        /*0080*/ 	.word	0x00000008
.L_3983:


//--------------------- .nv.info._ZN2at6native29vectorized_elementwise_kernelILi8ENS0_13BinaryFunctorIsssZZZNS0_15binary_internal21div_floor_kernel_cudaERNS_18TensorIteratorBaseEENKUlvE_clEvENKUlvE3_clEvEUlssE_EESt5arrayIPcLm3EEEEviT0_T1_ --------------------------
	.section	.nv.info._ZN2at6native29vectorized_elementwise_kernelILi8ENS0_13BinaryFunctorIsssZZZNS0_15binary_internal21div_floor_kernel_cudaERNS_18TensorIteratorBaseEENKUlvE_clEvENKUlvE3_clEvEUlssE_EESt5arrayIPcLm3EEEEviT0_T1_,"",@"SHT_CUDA_INFO"
	.sectionflags	@""
	.align	4


	//----- nvinfo : EIATTR_CUDA_API_VERSION
	.align		4
        /*0000*/ 	.byte	0x04, 0x37
        /*0002*/ 	.short	(.L_3985 - .L_3984)
.L_3984:
        /*0004*/ 	.word	0x00000082


	//----- nvinfo : EIATTR_KPARAM_INFO
	.align		4
.L_3985:
        /*0008*/ 	.byte	0x04, 0x17
        /*000a*/ 	.short	(.L_3987 - .L_3986)
.L_3986:
        /*000c*/ 	.word	0x00000000
        /*0010*/ 	.short	0x0002
        /*0012*/ 	.short	0x0008
        /*0014*/ 	.byte	0x00, 0xf0, 0x61, 0x00


	//----- nvinfo : EIATTR_KPARAM_INFO
	.align		4
.L_3987:
        /*0018*/ 	.byte	0x04, 0x17
        /*001a*/ 	.short	(.L_3989 - .L_3988)
.L_3988:
        /*001c*/ 	.word	0x00000000
        /*0020*/ 	.short	0x0001
        /*0022*/ 	.short	0x0004
        /*0024*/ 	.byte	0x00, 0xf0, 0x05, 0x00


	//----- nvinfo : EIATTR_KPARAM_INFO
	.align		4
.L_3989:
        /*0028*/ 	.byte	0x04, 0x17
        /*002a*/ 	.short	(.L_3991 - .L_3990)
.L_3990:
        /*002c*/ 	.word	0x00000000
        /*0030*/ 	.short	0x0000
        /*0032*/ 	.short	0x0000
        /*0034*/ 	.byte	0x00, 0xf0, 0x11, 0x00


	//----- nvinfo : EIATTR_SPARSE_MMA_MASK
	.align		4
.L_3991:
        /*0038*/ 	.byte	0x03, 0x50
        /*003a*/ 	.short	0x0000


	//----- nvinfo : EIATTR_MAXREG_COUNT
	.align		4
        /*003c*/ 	.byte	0x03, 0x1b
        /*003e*/ 	.short	0x00ff


	//----- nvinfo : EIATTR_MERCURY_ISA_VERSION
	.align		4
        /*0040*/ 	.byte	0x03, 0x5f
        /*0042*/ 	.short	0x0101


	//----- nvinfo : EIATTR_EXIT_INSTR_OFFSETS
	.align		4
        /*0044*/ 	.byte	0x04, 0x1c
        /*0046*/ 	.short	(.L_3993 - .L_3992)


	//   ....[0]....
.L_3992:
        /*0048*/ 	.word	0x00001860


	//   ....[1]....
        /*004c*/ 	.word	0x00003840


	//   ....[2]....
        /*0050*/ 	.word	0x00003890


	//----- nvinfo : EIATTR_MAX_THREADS
	.align		4
.L_3993:
        /*0054*/ 	.byte	0x04, 0x05
        /*0056*/ 	.short	(.L_3995 - .L_3994)
.L_3994:
        /*0058*/ 	.word	0x00000080
        /*005c*/ 	.word	0x00000001
        /*0060*/ 	.word	0x00000001


	//----- nvinfo : EIATTR_CRS_STACK_SIZE
	.align		4
.L_3995:
        /*0064*/ 	.byte	0x04, 0x1e
        /*0066*/ 	.short	(.L_3997 - .L_3996)
.L_3996:
        /*0068*/ 	.word	0x00000000


	//----- nvinfo : EIATTR_CBANK_PARAM_SIZE
	.align		4
.L_3997:
        /*006c*/ 	.byte	0x03, 0x19
        /*006e*/ 	.short	0x0020


	//----- nvinfo : EIATTR_PARAM_CBANK
	.align		4
        /*0070*/ 	.byte	0x04, 0x0a
        /*0072*/ 	.short	(.L_3999 - .L_3998)
	.align		4
.L_3998:
        /*0074*/ 	.word	index@(.nv.constant0._ZN2at6native29vectorized_elementwise_kernelILi8ENS0_13BinaryFunctorIsssZZZNS0_15binary_internal21div_floor_kernel_cudaERNS_18TensorIteratorBaseEENKUlvE_clEvENKUlvE3_clEvEUlssE_EESt5arrayIPcLm3EEEEviT0_T1_)
        /*0078*/ 	.short	0x0210
        /*007a*/ 	.short	0x0020


	//----- nvinfo : EIATTR_SW_WAR
	.align		4
.L_3999:
        /*007c*/ 	.byte	0x04, 0x36
        /*007e*/ 	.short	(.L_4001 - .L_4000)
.L_4000:
        /*0080*/ 	.word	0x00000008
.L_4001:


//--------------------- .nv.info._ZN2at6native18elementwise_kernelILi128ELi4EZNS0_15gpu_kernel_implINS0_13BUnaryFunctorIsssZZZNS0_15binary_internal21div_floor_kernel_cudaERNS_18TensorIteratorBaseEENKUlvE_clEvENKUlvE3_clEvEUlssE_EEEEvS6_RKT_EUliE_EEviT1_ --------------------------
	.section	.nv.info._ZN2at6native18elementwise_kernelILi128ELi4EZNS0_15gpu_kernel_implINS0_13BUnaryFunctorIsssZZZNS0_15binary_internal21div_floor_kernel_cudaERNS_18TensorIteratorBaseEENKUlvE_clEvENKUlvE3_clEvEUlssE_EEEEvS6_RKT_EUliE_EEviT1_,"",@"SHT_CUDA_INFO"
	.sectionflags	@""
	.align	4


	//----- nvinfo : EIATTR_CUDA_API_VERSION
	.align		4
        /*0000*/ 	.byte	0x04, 0x37
        /*0002*/ 	.short	(.L_4003 - .L_4002)
.L_4002:
        /*0004*/ 	.word	0x00000082


	//----- nvinfo : EIATTR_KPARAM_INFO
	.align		4
.L_4003:
        /*0008*/ 	.byte	0x04, 0x17
        /*000a*/ 	.short	(.L_4005 - .L_4004)
.L_4004:
        /*000c*/ 	.word	0x00000000
        /*0010*/ 	.short	0x0001
        /*0012*/ 	.short	0x0008
        /*0014*/ 	.byte	0x00, 0xf0, 0x61, 0x08


	//----- nvinfo : EIATTR_KPARAM_INFO
	.align		4
.L_4005:
        /*0018*/ 	.byte	0x04, 0x17
        /*001a*/ 	.short	(.L_4007 - .L_4006)
.L_4006:
        /*001c*/ 	.word	0x00000000
        /*0020*/ 	.short	0x0000
        /*0022*/ 	.short	0x0000
        /*0024*/ 	.byte	0x00, 0xf0, 0x11, 0x00


	//----- nvinfo : EIATTR_SPARSE_MMA_MASK
	.align		4
.L_4007:
        /*0028*/ 	.byte	0x03, 0x50
        /*002a*/ 	.short	0x0000


	//----- nvinfo : EIATTR_MAXREG_COUNT
	.align		4
        /*002c*/ 	.byte	0x03, 0x1b
        /*002e*/ 	.short	0x0080


	//----- nvinfo : EIATTR_EXTERNS
	.align		4
        /*0030*/ 	.byte	0x04, 0x0f
        /*0032*/ 	.short	(.L_4009 - .L_4008)


	//   ....[0]....
	.align		4
.L_4008:
        /*0034*/ 	.word	index@(__assertfail)


	//----- nvinfo : EIATTR_MERCURY_ISA_VERSION
	.align		4
.L_4009:
        /*0038*/ 	.byte	0x03, 0x5f
        /*003a*/ 	.short	0x0101


	//----- nvinfo : EIATTR_SYSCALL_OFFSETS
	.align		4
        /*003c*/ 	.byte	0x04, 0x46
        /*003e*/ 	.short	(.L_4011 - .L_4010)


	//   ....[0]....
.L_4010:
        /*0040*/ 	.word	0x000021e0


	//   ....[1]....
        /*0044*/ 	.word	0x00003330


	//   ....[2]....
        /*0048*/ 	.word	0x00005570


	//   ....[3]....
        /*004c*/ 	.word	0x000066a0


	//   ....[4]....
        /*0050*/ 	.word	0x000088c0


	//   ....[5]....
        /*0054*/ 	.word	0x000099f0


	//   ....[6]....
        /*0058*/ 	.word	0x0000bc00


	//   ....[7]....
        /*005c*/ 	.word	0x0000cd30


	//----- nvinfo : EIATTR_EXIT_INSTR_OFFSETS
	.align		4
.L_4011:
        /*0060*/ 	.byte	0x04, 0x1c
        /*0062*/ 	.short	(.L_4013 - .L_4012)


	//   ....[0]....
.L_4012:
        /*0064*/ 	.word	0x00009ab0


	//   ....[1]....
        /*0068*/ 	.word	0x0000bff0


	//   ....[2]....
        /*006c*/ 	.word	0x0000c010


	//   ....[3]....
        /*0070*/ 	.word	0x0000c0b0


	//   ....[4]....
        /*0074*/ 	.word	0x0000c0e0


	//   ....[5]....
        /*0078*/ 	.word	0x0000c100


	//   ....[6]....
        /*007c*/ 	.word	0x0000c190


	//   ....[7]....
        /*0080*/ 	.word	0x0000c1d0


	//   ....[8]....
        /*0084*/ 	.word	0x0000c270


	//   ....[9]....
        /*0088*/ 	.word	0x0000c2c0


	//   ....[10]....
        /*008c*/ 	.word	0x0000c2f0


	//   ....[11]....
        /*0090*/ 	.word	0x0000c3c0


	//   ....[12]....
        /*0094*/ 	.word	0x0000c400


	//   ....[13]....
        /*0098*/ 	.word	0x0000c590


	//   ....[14]....
        /*009c*/ 	.word	0x0000c6f0


	//   ....[15]....
        /*00a0*/ 	.word	0x0000c730


	//   ....[16]....
        /*00a4*/ 	.word	0x0000c7d0


	//   ....[17]....
        /*00a8*/ 	.word	0x0000c950


	//   ....[18]....
        /*00ac*/ 	.word	0x0000cad0


	//   ....[19]....
        /*00b0*/ 	.word	0x0000cc30


	//   ....[20]....
        /*00b4*/ 	.word	0x0000cd40


	//   ....[21]....
        /*00b8*/ 	.word	0x0000cd80


	//   ....[22]....
        /*00bc*/ 	.word	0x0000cdb0


	//----- nvinfo : EIATTR_MAX_THREADS
	.align		4
.L_4013:
        /*00c0*/ 	.byte	0x04, 0x05
        /*00c2*/ 	.short	(.L_4015 - .L_4014)
.L_4014:
        /*00c4*/ 	.word	0x00000080
        /*00c8*/ 	.word	0x00000001
        /*00cc*/ 	.word	0x00000001


	//----- nvinfo : EIATTR_CRS_STACK_SIZE
	.align		4
.L_4015:
        /*00d0*/ 	.byte	0x04, 0x1e
        /*00d2*/ 	.short	(.L_4017 - .L_4016)
.L_4016:
        /*00d4*/ 	.word	0x00000000


	//----- nvinfo : EIATTR_CBANK_PARAM_SIZE
	.align		4
.L_4017:
        /*00d8*/ 	.byte	0x03, 0x19
        /*00da*/ 	.short	0x0220


	//----- nvinfo : EIATTR_PARAM_CBANK
	.align		4
        /*00dc*/ 	.byte	0x04, 0x0a
        /*00de*/ 	.short	(.L_4019 - .L_4018)
	.align		4
.L_4018:
        /*00e0*/ 	.word	index@(.nv.constant0._ZN2at6native18elementwise_kernelILi128ELi4EZNS0_15gpu_kernel_implINS0_13BUnaryFunctorIsssZZZNS0_15binary_internal21div_floor_kernel_cudaERNS_18TensorIteratorBaseEENKUlvE_clEvENKUlvE3_clEvEUlssE_EEEEvS6_RKT_EUliE_EEviT1_)
        /*00e4*/ 	.short	0x0210
        /*00e6*/ 	.short	0x0220


	//----- nvinfo : EIATTR_SW_WAR
	.align		4
.L_4019:
        /*00e8*/ 	.byte	0x04, 0x36
        /*00ea*/ 	.short	(.L_4021 - .L_4020)
.L_4020:
        /*00ec*/ 	.word	0x00000008
.L_4021:


//--------------------- .nv.info._ZN2at6native27unrolled_elementwise_kernelINS0_13BUnaryFunctorIsssZZZNS0_15binary_internal21div_floor_kernel_cudaERNS_18TensorIteratorBaseEENKUlvE_clEvENKUlvE3_clEvEUlssE_EESt5arrayIPcLm2EELi4E23TrivialOffsetCalculatorILi1EjESE_NS0_6memory12LoadWithCastILi1EEENSF_13StoreWithCastILi1EEEEEviT_T0_T2_T3_T4_T5_ --------------------------
	.section	.nv.info._ZN2at6native27unrolled_elementwise_kernelINS0_13BUnaryFunctorIsssZZZNS0_15binary_internal21div_floor_kernel_cudaERNS_18TensorIteratorBaseEENKUlvE_clEvENKUlvE3_clEvEUlssE_EESt5arrayIPcLm2EELi4E23TrivialOffsetCalculatorILi1EjESE_NS0_6memory12LoadWithCastILi1EEENSF_13StoreWithCastILi1EEEEEviT_T0_T2_T3_T4_T5_,"",@"SHT_CUDA_INFO"
	.sectionflags	@""
	.align	4


	//----- nvinfo : EIATTR_CUDA_API_VERSION
	.align		4
        /*0000*/ 	.byte	0x04, 0x37
        /*0002*/ 	.short	(.L_4023 - .L_4022)
.L_4022:
        /*0004*/ 	.word	0x00000082


	//----- nvinfo : EIATTR_KPARAM_INFO
	.align		4
.L_4023:
        /*0008*/ 	.byte	0x04, 0x17
        /*000a*/ 	.short	(.L_4025 - .L_4024)
.L_4024:
        /*000c*/ 	.word	0x00000000
        /*0010*/ 	.short	0x0006
        /*0012*/ 	.short	0x0024
        /*0014*/ 	.byte	0x00, 0xf0, 0x21, 0x00


	//----- nvinfo : EIATTR_KPARAM_INFO
	.align		4
.L_4025:
        /*0018*/ 	.byte	0x04, 0x17
        /*001a*/ 	.short	(.L_4027 - .L_4026)
.L_4026:
        /*001c*/ 	.word	0x00000000
        /*0020*/ 	.short	0x0005
        /*0022*/ 	.short	0x001c
        /*0024*/ 	.byte	0x00, 0xf0, 0x21, 0x00


	//----- nvinfo : EIATTR_KPARAM_INFO
	.align		4
.L_4027:
        /*0028*/ 	.byte	0x04, 0x17
        /*002a*/ 	.short	(.L_4029 - .L_4028)
.L_4028:
        /*002c*/ 	.word	0x00000000
        /*0030*/ 	.short	0x0004
        /*0032*/ 	.short	0x0019
        /*0034*/ 	.byte	0x00, 0xf0, 0x05, 0x00


	//----- nvinfo : EIATTR_KPARAM_INFO
	.align		4
.L_4029:
        /*0038*/ 	.byte	0x04, 0x17
        /*003a*/ 	.short	(.L_4031 - .L_4030)
.L_4030:
        /*003c*/ 	.word	0x00000000
        /*0040*/ 	.short	0x0003
        /*0042*/ 	.short	0x0018
        /*0044*/ 	.byte	0x00, 0xf0, 0x05, 0x00


	//----- nvinfo : EIATTR_KPARAM_INFO
	.align		4
.L_4031:
        /*0048*/ 	.byte	0x04, 0x17
        /*004a*/ 	.short	(.L_4033 - .L_4032)
.L_4032:
        /*004c*/ 	.word	0x00000000
        /*0050*/ 	.short	0x0002
        /*0052*/ 	.short	0x0008
        /*0054*/ 	.byte	0x00, 0xf0, 0x41, 0x00


	//----- nvinfo : EIATTR_KPARAM_INFO
	.align		4
.L_4033:
        /*0058*/ 	.byte	0x04, 0x17
        /*005a*/ 	.short	(.L_4035 - .L_4034)
.L_4034:
        /*005c*/ 	.word	0x00000000
        /*0060*/ 	.short	0x0001
        /*0062*/ 	.short	0x0004
        /*0064*/ 	.byte	0x00, 0xf0, 0x11, 0x00


	//----- nvinfo : EIATTR_KPARAM_INFO
	.align		4
.L_4035:
        /*0068*/ 	.byte	0x04, 0x17
        /*006a*/ 	.short	(.L_4037 - .L_4036)
.L_4036:
        /*006c*/ 	.word	0x00000000
        /*0070*/ 	.short	0x0000
        /*0072*/ 	.short	0x0000
        /*0074*/ 	.byte	0x00, 0xf0, 0x11, 0x00


	//----- nvinfo : EIATTR_SPARSE_MMA_MASK
	.align		4
.L_4037:
        /*0078*/ 	.byte	0x03, 0x50
        /*007a*/ 	.short	0x0000


	//----- nvinfo : EIATTR_MAXREG_COUNT
	.align		4
        /*007c*/ 	.byte	0x03, 0x1b
        /*007e*/ 	.short	0x00ff


	//----- nvinfo : EIATTR_EXTERNS
	.align		4
        /*0080*/ 	.byte	0x04, 0x0f
        /*0082*/ 	.short	(.L_4039 - .L_4038)


	//   ....[0]....
	.align		4
.L_4038:
        /*0084*/ 	.word	index@(__assertfail)


	//----- nvinfo : EIATTR_MERCURY_ISA_VERSION
	.align		4
.L_4039:
        /*0088*/ 	.byte	0x03, 0x5f
        /*008a*/ 	.short	0x0101


	//----- nvinfo : EIATTR_SYSCALL_OFFSETS
	.align		4
        /*008c*/ 	.byte	0x04, 0x46
        /*008e*/ 	.short	(.L_4041 - .L_4040)


	//   ....[0]....
.L_4040:
        /*0090*/ 	.word	0x00000f10


	//   ....[1]....
        /*0094*/ 	.word	0x00001e20


	//   ....[2]....
        /*0098*/ 	.word	0x00002d40


	//   ....[3]....
        /*009c*/ 	.word	0x00003c30


	//   ....[4]....
        /*00a0*/ 	.word	0x00005800


	//   ....[5]....
        /*00a4*/ 	.word	0x00006770


	//   ....[6]....
        /*00a8*/ 	.word	0x00007690


	//   ....[7]....
        /*00ac*/ 	.word	0x000085b0


	//----- nvinfo : EIATTR_EXIT_INSTR_OFFSETS
	.align		4
.L_4041:
        /*00b0*/ 	.byte	0x04, 0x1c
        /*00b2*/ 	.short	(.L_4043 - .L_4042)


	//   ....[0]....
.L_4042:
        /*00b4*/ 	.word	0x00007740


	//   ....[1]....
        /*00b8*/ 	.word	0x00007870


	//   ....[2]....
        /*00bc*/ 	.word	0x00007890


	//   ....[3]....
        /*00c0*/ 	.word	0x00007930


	//   ....[4]....
        /*00c4*/ 	.word	0x00007960


	//   ....[5]....
        /*00c8*/ 	.word	0x00007980


	//   ....[6]....
        /*00cc*/ 	.word	0x00007a10


	//   ....[7]....
        /*00d0*/ 	.word	0x00007a50


	//   ....[8]....
        /*00d4*/ 	.word	0x00007af0


	//   ....[9]....
        /*00d8*/ 	.word	0x00007b40


	//   ....[10]....
        /*00dc*/ 	.word	0x00007b70


	//   ....[11]....
        /*00e0*/ 	.word	0x00007c40


	//   ....[12]....
        /*00e4*/ 	.word	0x00007c80


	//   ....[13]....
        /*00e8*/ 	.word	0x00007e10


	//   ....[14]....
        /*00ec*/ 	.word	0x00007f70


	//   ....[15]....
        /*00f0*/ 	.word	0x00007fb0


	//   ....[16]....
        /*00f4*/ 	.word	0x00008050


	//   ....[17]....
        /*00f8*/ 	.word	0x000081d0


	//   ....[18]....
        /*00fc*/ 	.word	0x00008350


	//   ....[19]....
        /*0100*/ 	.word	0x000084b0


	//   ....[20]....
        /*0104*/ 	.word	0x000085c0


	//   ....[21]....
        /*0108*/ 	.word	0x00008600


	//   ....[22]....
        /*010c*/ 	.word	0x00008630


	//----- nvinfo : EIATTR_MAX_THREADS
	.align		4
.L_4043:
        /*0110*/ 	.byte	0x04, 0x05
        /*0112*/ 	.short	(.L_4045 - .L_4044)
.L_4044:
        /*0114*/ 	.word	0x00000080
        /*0118*/ 	.word	0x00000001
        /*011c*/ 	.word	0x00000001


	//----- nvinfo : EIATTR_CRS_STACK_SIZE
	.align		4
.L_4045:
        /*0120*/ 	.byte	0x04, 0x1e
        /*0122*/ 	.short	(.L_4047 - .L_4046)
.L_4046:
        /*0124*/ 	.word	0x00000000


	//----- nvinfo : EIATTR_CBANK_PARAM_SIZE
	.align		4
.L_4047:
        /*0128*/ 	.byte	0x03, 0x19
        /*012a*/ 	.short	0x002c


	//----- nvinfo : EIATTR_PARAM_CBANK
	.align		4
        /*012c*/ 	.byte	0x04, 0x0a
        /*012e*/ 	.short	(.L_4049 - .L_4048)
	.align		4
.L_4048:
        /*0130*/ 	.word	index@(.nv.constant0._ZN2at6native27unrolled_elementwise_kernelINS0_13BUnaryFunctorIsssZZZNS0_15binary_internal21div_floor_kernel_cudaERNS_18TensorIteratorBaseEENKUlvE_clEvENKUlvE3_clEvEUlssE_EESt5arrayIPcLm2EELi4E23TrivialOffsetCalculatorILi1EjESE_NS0_6memory12LoadWithCastILi1EEENSF_13StoreWithCastILi1EEEEEviT_T0_T2_T3_T4_T5_)
        /*0134*/ 	.short	0x0210
        /*0136*/ 	.short	0x002c


	//----- nvinfo : EIATTR_SW_WAR
	.align		4
.L_4049:
        /*0138*/ 	.byte	0x04, 0x36
        /*013a*/ 	.short	(.L_4051 - .L_4050)
.L_4050:
        /*013c*/ 	.word	0x00000008
.L_4051:


//--------------------- .nv.info._ZN2at6native18elementwise_kernelILi128ELi4EZNS0_22gpu_kernel_impl_nocastINS0_13BUnaryFunctorIsssZZZNS0_15binary_internal21div_floor_kernel_cudaERNS_18TensorIteratorBaseEENKUlvE_clEvENKUlvE3_clEvEUlssE_EEEEvS6_RKT_EUliE_EEviT1_ --------------------------
	.section	.nv.info._ZN2at6native18elementwise_kernelILi128ELi4EZNS0_22gpu_kernel_impl_nocastINS0_13BUnaryFunctorIsssZZZNS0_15binary_internal21div_floor_kernel_cudaERNS_18TensorIteratorBaseEENKUlvE_clEvENKUlvE3_clEvEUlssE_EEEEvS6_RKT_EUliE_EEviT1_,"",@"SHT_CUDA_INFO"
	.sectionflags	@""
	.align	4


	//----- nvinfo : EIATTR_CUDA_API_VERSION
	.align		4
        /*0000*/ 	.byte	0x04, 0x37
        /*0002*/ 	.short	(.L_4053 - .L_4052)
.L_4052:
        /*0004*/ 	.word	0x00000082


	//----- nvinfo : EIATTR_KPARAM_INFO
	.align		4
.L_4053:
        /*0008*/ 	.byte	0x04, 0x17
        /*000a*/ 	.short	(.L_4055 - .L_4054)
.L_4054:
        /*000c*/ 	.word	0x00000000
        /*0010*/ 	.short	0x0001
        /*0012*/ 	.short	0x0008
        /*0014*/ 	.byte	0x00, 0xf0, 0x61, 0x08


	//----- nvinfo : EIATTR_KPARAM_INFO
	.align		4
.L_4055:
        /*0018*/ 	.byte	0x04, 0x17
        /*001a*/ 	.short	(.L_4057 - .L_4056)
.L_4056:
        /*001c*/ 	.word	0x00000000
        /*0020*/ 	.short	0x0000
        /*0022*/ 	.short	0x0000
        /*0024*/ 	.byte	0x00, 0xf0, 0x11, 0x00


	//----- nvinfo : EIATTR_SPARSE_MMA_MASK
	.align		4
.L_4057:
        /*0028*/ 	.byte	0x03, 0x50
        /*002a*/ 	.short	0x0000


	//----- nvinfo : EIATTR_MAXREG_COUNT
	.align		4
        /*002c*/ 	.byte	0x03, 0x1b
        /*002e*/ 	.short	0x0080


	//----- nvinfo : EIATTR_MERCURY_ISA_VERSION
	.align		4
        /*0030*/ 	.byte	0x03, 0x5f
        /*0032*/ 	.short	0x0101


	//----- nvinfo : EIATTR_EXIT_INSTR_OFFSETS
	.align		4
        /*0034*/ 	.byte	0x04, 0x1c
        /*0036*/ 	.short	(.L_4059 - .L_4058)


	//   ....[0]....
.L_4058:
        /*0038*/ 	.word	0x000043c0


	//   ....[1]....
        /*003c*/ 	.word	0x000059f0


	//----- nvinfo : EIATTR_MAX_THREADS
	.align		4
.L_4059:
        /*0040*/ 	.byte	0x04, 0x05
        /*0042*/ 	.short	(.L_4061 - .L_4060)
.L_4060:
        /*0044*/ 	.word	0x00000080
        /*0048*/ 	.word	0x00000001
        /*004c*/ 	.word	0x00000001


	//----- nvinfo : EIATTR_CRS_STACK_SIZE
	.align		4
.L_4061:
        /*0050*/ 	.byte	0x04, 0x1e
        /*0052*/ 	.short	(.L_4063 - .L_4062)
.L_4062:
        /*0054*/ 	.word	0x00000000


	//----- nvinfo : EIATTR_CBANK_PARAM_SIZE
	.align		4
.L_4063:
        /*0058*/ 	.byte	0x03, 0x19
        /*005a*/ 	.short	0x0220


	//----- nvinfo : EIATTR_PARAM_CBANK
	.align		4
        /*005c*/ 	.byte	0x04, 0x0a
        /*005e*/ 	.short	(.L_4065 - .L_4064)
	.align		4
.L_4064:
        /*0060*/ 	.word	index@(.nv.constant0._ZN2at6native18elementwise_kernelILi128ELi4EZNS0_22gpu_kernel_impl_nocastINS0_13BUnaryFunctorIsssZZZNS0_15binary_internal21div_floor_kernel_cudaERNS_18TensorIteratorBaseEENKUlvE_clEvENKUlvE3_clEvEUlssE_EEEEvS6_RKT_EUliE_EEviT1_)
        /*0064*/ 	.short	0x0210
        /*0066*/ 	.short	0x0220


	//----- nvinfo : EIATTR_SW_WAR
	.align		4
.L_4065:
        /*0068*/ 	.byte	0x04, 0x36
        /*006a*/ 	.short	(.L_4067 - .L_4066)
.L_4066:
        /*006c*/ 	.word	0x00000008
.L_4067:


//--------------------- .nv.info._ZN2at6native27unrolled_elementwise_kernelINS0_13BUnaryFunctorIsssZZZNS0_15binary_internal21div_floor_kernel_cudaERNS_18TensorIteratorBaseEENKUlvE_clEvENKUlvE3_clEvEUlssE_EESt5arrayIPcLm2EELi4E23TrivialOffsetCalculatorILi1EjESE_NS0_6memory15LoadWithoutCastENSF_16StoreWithoutCastEEEviT_T0_T2_T3_T4_T5_ --------------------------
	.section	.nv.info._ZN2at6native27unrolled_elementwise_kernelINS0_13BUnaryFunctorIsssZZZNS0_15binary_internal21div_floor_kernel_cudaERNS_18TensorIteratorBaseEENKUlvE_clEvENKUlvE3_clEvEUlssE_EESt5arrayIPcLm2EELi4E23TrivialOffsetCalculatorILi1EjESE_NS0_6memory15LoadWithoutCastENSF_16StoreWithoutCastEEEviT_T0_T2_T3_T4_T5_,"",@"SHT_CUDA_INFO"
	.sectionflags	@""
	.align	4


	//----- nvinfo : EIATTR_CUDA_API_VERSION
	.align		4
        /*0000*/ 	.byte	0x04, 0x37
        /*0002*/ 	.short	(.L_4069 - .L_4068)
.L_4068:
        /*0004*/ 	.word	0x00000082


	//----- nvinfo : EIATTR_KPARAM_INFO
	.align		4
.L_4069:
        /*0008*/ 	.byte	0x04, 0x17
        /*000a*/ 	.short	(.L_4071 - .L_4070)
.L_4070:
        /*000c*/ 	.word	0x00000000
        /*0010*/ 	.short	0x0006
        /*0012*/ 	.short	0x001b
        /*0014*/ 	.byte	0x00, 0xf0, 0x05, 0x00


	//----- nvinfo : EIATTR_KPARAM_INFO
	.align		4
.L_4071:
        /*0018*/ 	.byte	0x04, 0x17
        /*001a*/ 	.short	(.L_4073 - .L_4072)
.L_4072:
        /*001c*/ 	.word	0x00000000
        /*0020*/ 	.short	0x0005
        /*0022*/ 	.short	0x001a
        /*0024*/ 	.byte	0x00, 0xf0, 0x05, 0x00


	//----- nvinfo : EIATTR_KPARAM_INFO
	.align		4
.L_4073:
        /*0028*/ 	.byte	0x04, 0x17
        /*002a*/ 	.short	(.L_4075 - .L_4074)
.L_4074:
        /*002c*/ 	.word	0x00000000
        /*0030*/ 	.short	0x0004
        /*0032*/ 	.short	0x0019
        /*0034*/ 	.byte	0x00, 0xf0, 0x05, 0x00


	//----- nvinfo : EIATTR_KPARAM_INFO
	.align		4
.L_4075:
        /*0038*/ 	.byte	0x04, 0x17
        /*003a*/ 	.short	(.L_4077 - .L_4076)
.L_4076:
        /*003c*/ 	.word	0x00000000
        /*0040*/ 	.short	0x0003
        /*0042*/ 	.short	0x0018
        /*0044*/ 	.byte	0x00, 0xf0, 0x05, 0x00


	//----- nvinfo : EIATTR_KPARAM_INFO
	.align		4
.L_4077:
        /*0048*/ 	.byte	0x04, 0x17
        /*004a*/ 	.short	(.L_4079 - .L_4078)
.L_4078:
        /*004c*/ 	.word	0x00000000
        /*0050*/ 	.short	0x0002
        /*0052*/ 	.short	0x0008
        /*0054*/ 	.byte	0x00, 0xf0, 0x41, 0x00


	//----- nvinfo : EIATTR_KPARAM_INFO
	.align		4
.L_4079:
        /*0058*/ 	.byte	0x04, 0x17
        /*005a*/ 	.short	(.L_4081 - .L_4080)
.L_4080:
        /*005c*/ 	.word	0x00000000
        /*0060*/ 	.short	0x0001
        /*0062*/ 	.short	0x0004
        /*0064*/ 	.byte	0x00, 0xf0, 0x11, 0x00


	//----- nvinfo : EIATTR_KPARAM_INFO
	.align		4
.L_4081:
        /*0068*/ 	.byte	0x04, 0x17
        /*006a*/ 	.short	(.L_4083 - .L_4082)
.L_4082:
        /*006c*/ 	.word	0x00000000
        /*0070*/ 	.short	0x0000
        /*0072*/ 	.short	0x0000
        /*0074*/ 	.byte	0x00, 0xf0, 0x11, 0x00


	//----- nvinfo : EIATTR_SPARSE_MMA_MASK
	.align		4
.L_4083:
        /*0078*/ 	.byte	0x03, 0x50
        /*007a*/ 	.short	0x0000


	//----- nvinfo : EIATTR_MAXREG_COUNT
	.align		4
        /*007c*/ 	.byte	0x03, 0x1b
        /*007e*/ 	.short	0x00ff


	//----- nvinfo : EIATTR_MERCURY_ISA_VERSION
	.align		4
        /*0080*/ 	.byte	0x03, 0x5f
        /*0082*/ 	.short	0x0101


	//----- nvinfo : EIATTR_EXIT_INSTR_OFFSETS
	.align		4
        /*0084*/ 	.byte	0x04, 0x1c
        /*0086*/ 	.short	(.L_4085 - .L_4084)


	//   ....[0]....
.L_4084:
        /*0088*/ 	.word	0x00000f30


	//   ....[1]....
        /*008c*/ 	.word	0x00000f80


	//----- nvinfo : EIATTR_MAX_THREADS
	.align		4
.L_4085:
        /*0090*/ 	.byte	0x04, 0x05
        /*0092*/ 	.short	(.L_4087 - .L_4086)
.L_4086:
        /*0094*/ 	.word	0x00000080
        /*0098*/ 	.word	0x00000001
        /*009c*/ 	.word	0x00000001


	//----- nvinfo : EIATTR_CRS_STACK_SIZE
	.align		4
.L_4087:
        /*00a0*/ 	.byte	0x04, 0x1e
        /*00a2*/ 	.short	(.L_4089 - .L_4088)
.L_4088:
        /*00a4*/ 	.word	0x00000000


	//----- nvinfo : EIATTR_CBANK_PARAM_SIZE
	.align		4
.L_4089:
        /*00a8*/ 	.byte	0x03, 0x19
        /*00aa*/ 	.short	0x001c


	//----- nvinfo : EIATTR_PARAM_CBANK
	.align		4
        /*00ac*/ 	.byte	0x04, 0x0a
        /*00ae*/ 	.short	(.L_4091 - .L_4090)
	.align		4
.L_4090:
        /*00b0*/ 	.word	index@(.nv.constant0._ZN2at6native27unrolled_elementwise_kernelINS0_13BUnaryFunctorIsssZZZNS0_15binary_internal21div_floor_kernel_cudaERNS_18TensorIteratorBaseEENKUlvE_clEvENKUlvE3_clEvEUlssE_EESt5arrayIPcLm2EELi4E23TrivialOffsetCalculatorILi1EjESE_NS0_6memory15LoadWithoutCastENSF_16StoreWithoutCastEEEviT_T0_T2_T3_T4_T5_)
        /*00b4*/ 	.short	0x0210
        /*00b6*/ 	.short	0x001c


	//----- nvinfo : EIATTR_SW_WAR
	.align		4
.L_4091:
        /*00b8*/ 	.byte	0x04, 0x36
        /*00ba*/ 	.short	(.L_4093 - .L_4092)
.L_4092:
        /*00bc*/ 	.word	0x00000008
.L_4093:


//--------------------- .nv.info._ZN2at6native29vectorized_elementwise_kernelILi2ENS0_13BUnaryFunctorIsssZZZNS0_15binary_internal21div_floor_kernel_cudaERNS_18TensorIteratorBaseEENKUlvE_clEvENKUlvE3_clEvEUlssE_EESt5arrayIPcLm2EEEEviT0_T1_ --------------------------
	.section	.nv.info._ZN2at6native29vectorized_elementwise_kernelILi2ENS0_13BUnaryFunctorIsssZZZNS0_15binary_internal21div_floor_kernel_cudaERNS_18TensorIteratorBaseEENKUlvE_clEvENKUlvE3_clEvEUlssE_EESt5arrayIPcLm2EEEEviT0_T1_,"",@"SHT_CUDA_INFO"
	.sectionflags	@""
	.align	4


	//----- nvinfo : EIATTR_CUDA_API_VERSION
	.align		4
        /*0000*/ 	.byte	0x04, 0x37
        /*0002*/ 	.short	(.L_4095 - .L_4094)
.L_4094:
        /*0004*/ 	.word	0x00000082


	//----- nvinfo : EIATTR_KPARAM_INFO
	.align		4
.L_4095:
        /*0008*/ 	.byte	0x04, 0x17
        /*000a*/ 	.short	(.L_4097 - .L_4096)
.L_4096:
        /*000c*/ 	.word	0x00000000
        /*0010*/ 	.short	0x0002
        /*0012*/ 	.short	0x0008
        /*0014*/ 	.byte	0x00, 0xf0, 0x41, 0x00


	//----- nvinfo : EIATTR_KPARAM_INFO
	.align		4
.L_4097:
        /*0018*/ 	.byte	0x04, 0x17
        /*001a*/ 	.short	(.L_4099 - .L_4098)
.L_4098:
        /*001c*/ 	.word	0x00000000
        /*0020*/ 	.short	0x0001
        /*0022*/ 	.short	0x0004
        /*0024*/ 	.byte	0x00, 0xf0, 0x11, 0x00


	//----- nvinfo : EIATTR_KPARAM_INFO
	.align		4
.L_4099:
        /*0028*/ 	.byte	0x04, 0x17
        /*002a*/ 	.short	(.L_4101 - .L_4100)
.L_4100:
        /*002c*/ 	.word	0x00000000
        /*0030*/ 	.short	0x0000
        /*0032*/ 	.short	0x0000
        /*0034*/ 	.byte	0x00, 0xf0, 0x11, 0x00


	//----- nvinfo : EIATTR_SPARSE_MMA_MASK
	.align		4
.L_4101:
        /*0038*/ 	.byte	0x03, 0x50
        /*003a*/ 	.short	0x0000


	//----- nvinfo : EIATTR_MAXREG_COUNT
	.align		4
        /*003c*/ 	.byte	0x03, 0x1b
        /*003e*/ 	.short	0x00ff


	//----- nvinfo : EIATTR_MERCURY_ISA_VERSION
	.align		4
        /*0040*/ 	.byte	0x03, 0x5f
        /*0042*/ 	.short	0x0101


	//----- nvinfo : EIATTR_EXIT_INSTR_OFFSETS
	.align		4
        /*0044*/ 	.byte	0x04, 0x1c
        /*0046*/ 	.short	(.L_4103 - .L_4102)


	//   ....[0]....
.L_4102:
        /*0048*/ 	.word	0x000011d0


	//   ....[1]....
        /*004c*/ 	.word	0x00003030


	//   ....[2]....
        /*0050*/ 	.word	0x00003080


	//----- nvinfo : EIATTR_MAX_THREADS
	.align		4
.L_4103:
        /*0054*/ 	.byte	0x04, 0x05
        /*0056*/ 	.short	(.L_4105 - .L_4104)
.L_4104:
        /*0058*/ 	.word	0x00000080
        /*005c*/ 	.word	0x00000001
        /*0060*/ 	.word	0x00000001


	//----- nvinfo : EIATTR_CRS_STACK_SIZE
	.align		4
.L_4105:
        /*0064*/ 	.byte	0x04, 0x1e
        /*0066*/ 	.short	(.L_4107 - .L_4106)
.L_4106:
        /*0068*/ 	.word	0x00000000


	//----- nvinfo : EIATTR_CBANK_PARAM_SIZE
	.align		4
.L_4107:
        /*006c*/ 	.byte	0x03, 0x19
        /*006e*/ 	.short	0x0018


	//----- nvinfo : EIATTR_PARAM_CBANK
	.align		4
        /*0070*/ 	.byte	0x04, 0x0a
        /*0072*/ 	.short	(.L_4109 - .L_4108)
	.align		4
.L_4108:
        /*0074*/ 	.word	index@(.nv.constant0._ZN2at6native29vectorized_elementwise_kernelILi2ENS0_13BUnaryFunctorIsssZZZNS0_15binary_internal21div_floor_kernel_cudaERNS_18TensorIteratorBaseEENKUlvE_clEvENKUlvE3_clEvEUlssE_EESt5arrayIPcLm2EEEEviT0_T1_)
        /*0078*/ 	.short	0x0210
        /*007a*/ 	.short	0x0018


	//----- nvinfo : EIATTR_SW_WAR
	.align		4
.L_4109:
        /*007c*/ 	.byte	0x04, 0x36
        /*007e*/ 	.short	(.L_4111 - .L_4110)
.L_4110:
        /*0080*/ 	.word	0x00000008
.L_4111:


//--------------------- .nv.info._ZN2at6native29vectorized_elementwise_kernelILi4ENS0_13BUnaryFunctorIsssZZZNS0_15binary_internal21div_floor_kernel_cudaERNS_18TensorIteratorBaseEENKUlvE_clEvENKUlvE3_clEvEUlssE_EESt5arrayIPcLm2EEEEviT0_T1_ --------------------------
	.section	.nv.info._ZN2at6native29vectorized_elementwise_kernelILi4ENS0_13BUnaryFunctorIsssZZZNS0_15binary_internal21div_floor_kernel_cudaERNS_18TensorIteratorBaseEENKUlvE_clEvENKUlvE3_clEvEUlssE_EESt5arrayIPcLm2EEEEviT0_T1_,"",@"SHT_CUDA_INFO"
	.sectionflags	@""
	.align	4


	//----- nvinfo : EIATTR_CUDA_API_VERSION
	.align		4
        /*0000*/ 	.byte	0x04, 0x37
        /*0002*/ 	.short	(.L_4113 - .L_4112)
.L_4112:
        /*0004*/ 	.word	0x00000082


	//----- nvinfo : EIATTR_KPARAM_INFO
	.align		4
.L_4113:
        /*0008*/ 	.byte	0x04, 0x17
        /*000a*/ 	.short	(.L_4115 - .L_4114)
.L_4114:
        /*000c*/ 	.word	0x00000000
        /*0010*/ 	.short	0x0002
        /*0012*/ 	.short	0x0008
        /*0014*/ 	.byte	0x00, 0xf0, 0x41, 0x00


	//----- nvinfo : EIATTR_KPARAM_INFO
	.align		4
.L_4115:
        /*0018*/ 	.byte	0x04, 0x17
        /*001a*/ 	.short	(.L_4117 - .L_4116)
.L_4116:
        /*001c*/ 	.word	0x00000000
        /*0020*/ 	.short	0x0001
        /*0022*/ 	.short	0x0004
        /*0024*/ 	.byte	0x00, 0xf0, 0x11, 0x00


	//----- nvinfo : EIATTR_KPARAM_INFO
	.align		4
.L_4117:
        /*0028*/ 	.byte	0x04, 0x17
        /*002a*/ 	.short	(.L_4119 - .L_4118)
.L_4118:
        /*002c*/ 	.word	0x00000000
        /*0030*/ 	.short	0x0000
        /*0032*/ 	.short	0x0000
        /*0034*/ 	.byte	0x00, 0xf0, 0x11, 0x00


	//----- nvinfo : EIATTR_SPARSE_MMA_MASK
	.align		4
.L_4119:
        /*0038*/ 	.byte	0x03, 0x50
        /*003a*/ 	.short	0x0000


	//----- nvinfo : EIATTR_MAXREG_COUNT
	.align		4
        /*003c*/ 	.byte	0x03, 0x1b
        /*003e*/ 	.short	0x00ff


	//----- nvinfo : EIATTR_MERCURY_ISA_VERSION
	.align		4
        /*0040*/ 	.byte	0x03, 0x5f
        /*0042*/ 	.short	0x0101


	//----- nvinfo : EIATTR_EXIT_INSTR_OFFSETS
	.align		4
        /*0044*/ 	.byte	0x04, 0x1c
        /*0046*/ 	.short	(.L_4121 - .L_4120)


	//   ....[0]....
.L_4120:
        /*0048*/ 	.word	0x000011a0


	//   ....[1]....
        /*004c*/ 	.word	0x00003000


	//   ....[2]....
        /*0050*/ 	.word	0x00003050


	//----- nvinfo : EIATTR_MAX_THREADS
	.align		4
.L_4121:
        /*0054*/ 	.byte	0x04, 0x05
        /*0056*/ 	.short	(.L_4123 - .L_4122)
.L_4122:
        /*0058*/ 	.word	0x00000080
        /*005c*/ 	.word	0x00000001
        /*0060*/ 	.word	0x00000001


	//----- nvinfo : EIATTR_CRS_STACK_SIZE
	.align		4
.L_4123:
        /*0064*/ 	.byte	0x04, 0x1e
        /*0066*/ 	.short	(.L_4125 - .L_4124)
.L_4124:
        /*0068*/ 	.word	0x00000000


	//----- nvinfo : EIATTR_CBANK_PARAM_SIZE
	.align		4
.L_4125:
        /*006c*/ 	.byte	0x03, 0x19
        /*006e*/ 	.short	0x0018


	//----- nvinfo : EIATTR_PARAM_CBANK
	.align		4
        /*0070*/ 	.byte	0x04, 0x0a
        /*0072*/ 	.short	(.L_4127 - .L_4126)
	.align		4
.L_4126:
        /*0074*/ 	.word	index@(.nv.constant0._ZN2at6native29vectorized_elementwise_kernelILi4ENS0_13BUnaryFunctorIsssZZZNS0_15binary_internal21div_floor_kernel_cudaERNS_18TensorIteratorBaseEENKUlvE_clEvENKUlvE3_clEvEUlssE_EESt5arrayIPcLm2EEEEviT0_T1_)
        /*0078*/ 	.short	0x0210
        /*007a*/ 	.short	0x0018


	//----- nvinfo : EIATTR_SW_WAR
	.align		4
.L_4127:
        /*007c*/ 	.byte	0x04, 0x36
        /*007e*/ 	.short	(.L_4129 - .L_4128)
.L_4128:
        /*0080*/ 	.word	0x00000008
.L_4129:


//--------------------- .nv.info._ZN2at6native29vectorized_elementwise_kernelILi8ENS0_13BUnaryFunctorIsssZZZNS0_15binary_internal21div_floor_kernel_cudaERNS_18TensorIteratorBaseEENKUlvE_clEvENKUlvE3_clEvEUlssE_EESt5arrayIPcLm2EEEEviT0_T1_ --------------------------
	.section	.nv.info._ZN2at6native29vectorized_elementwise_kernelILi8ENS0_13BUnaryFunctorIsssZZZNS0_15binary_internal21div_floor_kernel_cudaERNS_18TensorIteratorBaseEENKUlvE_clEvENKUlvE3_clEvEUlssE_EESt5arrayIPcLm2EEEEviT0_T1_,"",@"SHT_CUDA_INFO"
	.sectionflags	@""
	.align	4


	//----- nvinfo : EIATTR_CUDA_API_VERSION
	.align		4
        /*0000*/ 	.byte	0x04, 0x37
        /*0002*/ 	.short	(.L_4131 - .L_4130)
.L_4130:
        /*0004*/ 	.word	0x00000082


	//----- nvinfo : EIATTR_KPARAM_INFO
	.align		4
.L_4131:
        /*0008*/ 	.byte	0x04, 0x17
        /*000a*/ 	.short	(.L_4133 - .L_4132)
.L_4132:
        /*000c*/ 	.word	0x00000000
        /*0010*/ 	.short	0x0002
        /*0012*/ 	.short	0x0008
        /*0014*/ 	.byte	0x00, 0xf0, 0x41, 0x00


	//----- nvinfo : EIATTR_KPARAM_INFO
	.align		4
.L_4133:
        /*0018*/ 	.byte	0x04, 0x17
        /*001a*/ 	.short	(.L_4135 - .L_4134)
.L_4134:
        /*001c*/ 	.word	0x00000000
        /*0020*/ 	.short	0x0001
        /*0022*/ 	.short	0x0004
        /*0024*/ 	.byte	0x00, 0xf0, 0x11, 0x00


	//----- nvinfo : EIATTR_KPARAM_INFO
	.align		4
.L_4135:
        /*0028*/ 	.byte	0x04, 0x17
        /*002a*/ 	.short	(.L_4137 - .L_4136)
.L_4136:
        /*002c*/ 	.word	0x00000000
        /*0030*/ 	.short	0x0000
        /*0032*/ 	.short	0x0000
        /*0034*/ 	.byte	0x00, 0xf0, 0x11, 0x00


	//----- nvinfo : EIATTR_SPARSE_MMA_MASK
	.align		4
.L_4137:
        /*0038*/ 	.byte	0x03, 0x50
        /*003a*/ 	.short	0x0000


	//----- nvinfo : EIATTR_MAXREG_COUNT
	.align		4
        /*003c*/ 	.byte	0x03, 0x1b
        /*003e*/ 	.short	0x00ff


	//----- nvinfo : EIATTR_MERCURY_ISA_VERSION
	.align		4
        /*0040*/ 	.byte	0x03, 0x5f
        /*0042*/ 	.short	0x0101


	//----- nvinfo : EIATTR_EXIT_INSTR_OFFSETS
	.align		4
        /*0044*/ 	.byte	0x04, 0x1c
        /*0046*/ 	.short	(.L_4139 - .L_4138)


	//   ....[0]....
.L_4138:
        /*0048*/ 	.word	0x000011c0


	//   ....[1]....
        /*004c*/ 	.word	0x00003020


	//   ....[2]....
        /*0050*/ 	.word	0x00003070


	//----- nvinfo : EIATTR_MAX_THREADS
	.align		4
.L_4139:
        /*0054*/ 	.byte	0x04, 0x05
        /*0056*/ 	.short	(.L_4141 - .L_4140)
.L_4140:
        /*0058*/ 	.word	0x00000080
        /*005c*/ 	.word	0x00000001
        /*0060*/ 	.word	0x00000001


	//----- nvinfo : EIATTR_CRS_STACK_SIZE
	.align		4
.L_4141:
        /*0064*/ 	.byte	0x04, 0x1e
        /*0066*/ 	.short	(.L_4143 - .L_4142)
.L_4142:
        /*0068*/ 	.word	0x00000000


	//----- nvinfo : EIATTR_CBANK_PARAM_SIZE
	.align		4
.L_4143:
        /*006c*/ 	.byte	0x03, 0x19
        /*006e*/ 	.short	0x0018


	//----- nvinfo : EIATTR_PARAM_CBANK
	.align		4
        /*0070*/ 	.byte	0x04, 0x0a
        /*0072*/ 	.short	(.L_4145 - .L_4144)
	.align		4
.L_4144:
        /*0074*/ 	.word	index@(.nv.constant0._ZN2at6native29vectorized_elementwise_kernelILi8ENS0_13BUnaryFunctorIsssZZZNS0_15binary_internal21div_floor_kernel_cudaERNS_18TensorIteratorBaseEENKUlvE_clEvENKUlvE3_clEvEUlssE_EESt5arrayIPcLm2EEEEviT0_T1_)
        /*0078*/ 	.short	0x0210
        /*007a*/ 	.short	0x0018


	//----- nvinfo : EIATTR_SW_WAR
	.align		4
.L_4145:
        /*007c*/ 	.byte	0x04, 0x36
        /*007e*/ 	.short	(.L_4147 - .L_4146)
.L_4146:
        /*0080*/ 	.word	0x00000008
.L_4147:


//--------------------- .nv.info._ZN2at6native18elementwise_kernelILi128ELi4EZNS0_15gpu_kernel_implINS0_13AUnaryFunctorIsssZZZNS0_15binary_internal21div_floor_kernel_cudaERNS_18TensorIteratorBaseEENKUlvE_clEvENKUlvE3_clEvEUlssE_EEEEvS6_RKT_EUliE_EEviT1_ --------------------------
	.section	.nv.info._ZN2at6native18elementwise_kernelILi128ELi4EZNS0_15gpu_kernel_implINS0_13AUnaryFunctorIsssZZZNS0_15binary_internal21div_floor_kernel_cudaERNS_18TensorIteratorBaseEENKUlvE_clEvENKUlvE3_clEvEUlssE_EEEEvS6_RKT_EUliE_EEviT1_,"",@"SHT_CUDA_INFO"
	.sectionflags	@""
	.align	4


	//----- nvinfo : EIATTR_CUDA_API_VERSION
	.align		4
        /*0000*/ 	.byte	0x04, 0x37
        /*0002*/ 	.short	(.L_4149 - .L_4148)
.L_4148:
        /*0004*/ 	.word	0x00000082


	//----- nvinfo : EIATTR_KPARAM_INFO
	.align		4
.L_4149:
        /*0008*/ 	.byte	0x04, 0x17
        /*000a*/ 	.short	(.L_4151 - .L_4150)
.L_4150:
        /*000c*/ 	.word	0x00000000
        /*0010*/ 	.short	0x0001
        /*0012*/ 	.short	0x0008
        /*0014*/ 	.byte	0x00, 0xf0, 0x61, 0x08


	//----- nvinfo : EIATTR_KPARAM_INFO
	.align		4
.L_4151:
        /*0018*/ 	.byte	0x04, 0x17
        /*001a*/ 	.short	(.L_4153 - .L_4152)
.L_4152:
        /*001c*/ 	.word	0x00000000
        /*0020*/ 	.short	0x0000
        /*0022*/ 	.short	0x0000
        /*0024*/ 	.byte	0x00, 0xf0, 0x11, 0x00


	//----- nvinfo : EIATTR_SPARSE_MMA_MASK
	.align		4
.L_4153:
        /*0028*/ 	.byte	0x03, 0x50
        /*002a*/ 	.short	0x0000


	//----- nvinfo : EIATTR_MAXREG_COUNT
	.align		4
        /*002c*/ 	.byte	0x03, 0x1b
        /*002e*/ 	.short	0x0080


	//----- nvinfo : EIATTR_EXTERNS
	.align		4
        /*0030*/ 	.byte	0x04, 0x0f
        /*0032*/ 	.short	(.L_4155 - .L_4154)


	//   ....[0]....
	.align		4
.L_4154:
        /*0034*/ 	.word	index@(__assertfail)


	//----- nvinfo : EIATTR_MERCURY_ISA_VERSION
	.align		4
.L_4155:
        /*0038*/ 	.byte	0x03, 0x5f
        /*003a*/ 	.short	0x0101


	//----- nvinfo : EIATTR_SYSCALL_OFFSETS
	.align		4
        /*003c*/ 	.byte	0x04, 0x46
        /*003e*/ 	.short	(.L_4157 - .L_4156)


	//   ....[0]....
.L_4156:
        /*0040*/ 	.word	0x000021e0


	//   ....[1]....
        /*0044*/ 	.word	0x00003330


	//   ....[2]....
        /*0048*/ 	.word	0x00005560


	//   ....[3]....
        /*004c*/ 	.word	0x000066a0


	//   ....[4]....
        /*0050*/ 	.word	0x000088c0


	//   ....[5]....
        /*0054*/ 	.word	0x00009a00


	//   ....[6]....
        /*0058*/ 	.word	0x0000bc10


	//   ....[7]....
        /*005c*/ 	.word	0x0000cd50


	//----- nvinfo : EIATTR_EXIT_INSTR_OFFSETS
	.align		4
.L_4157:
        /*0060*/ 	.byte	0x04, 0x1c
        /*0062*/ 	.short	(.L_4159 - .L_4158)


	//   ....[0]....
.L_4158:
        /*0064*/ 	.word	0x00009ac0


	//   ....[1]....
        /*0068*/ 	.word	0x0000c010


	//   ....[2]....
        /*006c*/ 	.word	0x0000c030


	//   ....[3]....
        /*0070*/ 	.word	0x0000c0d0


	//   ....[4]....
        /*0074*/ 	.word	0x0000c100


	//   ....[5]....
        /*0078*/ 	.word	0x0000c120


	//   ....[6]....
        /*007c*/ 	.word	0x0000c1b0


	//   ....[7]....
        /*0080*/ 	.word	0x0000c1f0


	//   ....[8]....
        /*0084*/ 	.word	0x0000c290


	//   ....[9]....
        /*0088*/ 	.word	0x0000c2e0


	//   ....[10]....
        /*008c*/ 	.word	0x0000c310


	//   ....[11]....
        /*0090*/ 	.word	0x0000c3e0


	//   ....[12]....
        /*0094*/ 	.word	0x0000c420


	//   ....[13]....
        /*0098*/ 	.word	0x0000c5b0


	//   ....[14]....
        /*009c*/ 	.word	0x0000c710


	//   ....[15]....
        /*00a0*/ 	.word	0x0000c750


	//   ....[16]....
        /*00a4*/ 	.word	0x0000c7f0


	//   ....[17]....
        /*00a8*/ 	.word	0x0000c970


	//   ....[18]....
        /*00ac*/ 	.word	0x0000caf0


	//   ....[19]....
        /*00b0*/ 	.word	0x0000cc50


	//   ....[20]....
        /*00b4*/ 	.word	0x0000cd60


	//   ....[21]....
        /*00b8*/ 	.word	0x0000cda0


	//   ....[22]....
        /*00bc*/ 	.word	0x0000cdd0


	//----- nvinfo : EIATTR_MAX_THREADS
	.align		4
.L_4159:
        /*00c0*/ 	.byte	0x04, 0x05
        /*00c2*/ 	.short	(.L_4161 - .L_4160)
.L_4160:
        /*00c4*/ 	.word	0x00000080
        /*00c8*/ 	.word	0x00000001
        /*00cc*/ 	.word	0x00000001


	//----- nvinfo : EIATTR_CRS_STACK_SIZE
	.align		4
.L_4161:
        /*00d0*/ 	.byte	0x04, 0x1e
        /*00d2*/ 	.short	(.L_4163 - .L_4162)
.L_4162:
        /*00d4*/ 	.word	0x00000000


	//----- nvinfo : EIATTR_CBANK_PARAM_SIZE
	.align		4
.L_4163:
        /*00d8*/ 	.byte	0x03, 0x19
        /*00da*/ 	.short	0x0220


	//----- nvinfo : EIATTR_PARAM_CBANK
	.align		4
        /*00dc*/ 	.byte	0x04, 0x0a
        /*00de*/ 	.short	(.L_4165 - .L_4164)
	.align		4
.L_4164:
        /*00e0*/ 	.word	index@(.nv.constant0._ZN2at6native18elementwise_kernelILi128ELi4EZNS0_15gpu_kernel_implINS0_13AUnaryFunctorIsssZZZNS0_15binary_internal21div_floor_kernel_cudaERNS_18TensorIteratorBaseEENKUlvE_clEvENKUlvE3_clEvEUlssE_EEEEvS6_RKT_EUliE_EEviT1_)
        /*00e4*/ 	.short	0x0210
        /*00e6*/ 	.short	0x0220


	//----- nvinfo : EIATTR_SW_WAR
	.align		4
.L_4165:
        /*00e8*/ 	.byte	0x04, 0x36
        /*00ea*/ 	.short	(.L_4167 - .L_4166)
.L_4166:
        /*00ec*/ 	.word	0x00000008
.L_4167:


//--------------------- .nv.info._ZN2at6native27unrolled_elementwise_kernelINS0_13AUnaryFunctorIsssZZZNS0_15binary_internal21div_floor_kernel_cudaERNS_18TensorIteratorBaseEENKUlvE_clEvENKUlvE3_clEvEUlssE_EESt5arrayIPcLm2EELi4E23TrivialOffsetCalculatorILi1EjESE_NS0_6memory12LoadWithCastILi1EEENSF_13StoreWithCastILi1EEEEEviT_T0_T2_T3_T4_T5_ --------------------------
	.section	.nv.info._ZN2at6native27unrolled_elementwise_kernelINS0_13AUnaryFunctorIsssZZZNS0_15binary_internal21div_floor_kernel_cudaERNS_18TensorIteratorBaseEENKUlvE_clEvENKUlvE3_clEvEUlssE_EESt5arrayIPcLm2EELi4E23TrivialOffsetCalculatorILi1EjESE_NS0_6memory12LoadWithCastILi1EEENSF_13StoreWithCastILi1EEEEEviT_T0_T2_T3_T4_T5_,"",@"SHT_CUDA_INFO"
	.sectionflags	@""
	.align	4


	//----- nvinfo : EIATTR_CUDA_API_VERSION
	.align		4
        /*0000*/ 	.byte	0x04, 0x37
        /*0002*/ 	.short	(.L_4169 - .L_4168)
.L_4168:
        /*0004*/ 	.word	0x00000082


	//----- nvinfo : EIATTR_KPARAM_INFO
	.align		4
.L_4169:
        /*0008*/ 	.byte	0x04, 0x17
        /*000a*/ 	.short	(.L_4171 - .L_4170)
.L_4170:
        /*000c*/ 	.word	0x00000000
        /*0010*/ 	.short	0x0006
        /*0012*/ 	.short	0x0024
        /*0014*/ 	.byte	0x00, 0xf0, 0x21, 0x00


	//----- nvinfo : EIATTR_KPARAM_INFO
	.align		4
.L_4171:
        /*0018*/ 	.byte	0x04, 0x17
        /*001a*/ 	.short	(.L_4173 - .L_4172)
.L_4172:
        /*001c*/ 	.word	0x00000000
        /*0020*/ 	.short	0x0005
        /*0022*/ 	.short	0x001c
        /*0024*/ 	.byte	0x00, 0xf0, 0x21, 0x00


	//----- nvinfo : EIATTR_KPARAM_INFO
	.align		4
.L_4173:
        /*0028*/ 	.byte	0x04, 0x17
        /*002a*/ 	.short	(.L_4175 - .L_4174)
.L_4174:
        /*002c*/ 	.word	0x00000000
        /*0030*/ 	.short	0x0004
        /*0032*/ 	.short	0x0019
        /*0034*/ 	.byte	0x00, 0xf0, 0x05, 0x00


	//----- nvinfo : EIATTR_KPARAM_INFO
	.align		4
.L_4175:
        /*0038*/ 	.byte	0x04, 0x17
        /*003a*/ 	.short	(.L_4177 - .L_4176)
.L_4176:
        /*003c*/ 	.word	0x00000000
        /*0040*/ 	.short	0x0003
        /*0042*/ 	.short	0x0018
        /*0044*/ 	.byte	0x00, 0xf0, 0x05, 0x00


	//----- nvinfo : EIATTR_KPARAM_INFO
	.align		4
.L_4177:
        /*0048*/ 	.byte	0x04, 0x17
        /*004a*/ 	.short	(.L_4179 - .L_4178)
.L_4178:
        /*004c*/ 	.word	0x00000000
        /*0050*/ 	.short	0x0002
        /*0052*/ 	.short	0x0008
        /*0054*/ 	.byte	0x00, 0xf0, 0x41, 0x00


	//----- nvinfo : EIATTR_KPARAM_INFO
	.align		4
.L_4179:
        /*0058*/ 	.byte	0x04, 0x17
        /*005a*/ 	.short	(.L_4181 - .L_4180)
.L_4180:
        /*005c*/ 	.word	0x00000000
        /*0060*/ 	.short	0x0001
        /*0062*/ 	.short	0x0004
        /*0064*/ 	.byte	0x00, 0xf0, 0x11, 0x00


	//----- nvinfo : EIATTR_KPARAM_INFO
	.align		4
.L_4181:
        /*0068*/ 	.byte	0x04, 0x17
        /*006a*/ 	.short	(.L_4183 - .L_4182)
.L_4182:
        /*006c*/ 	.word	0x00000000
        /*0070*/ 	.short	0x0000
        /*0072*/ 	.short	0x0000
        /*0074*/ 	.byte	0x00, 0xf0, 0x11, 0x00


	//----- nvinfo : EIATTR_SPARSE_MMA_MASK
	.align		4
.L_4183:
        /*0078*/ 	.byte	0x03, 0x50
        /*007a*/ 	.short	0x0000


	//----- nvinfo : EIATTR_MAXREG_COUNT
	.align		4
        /*007c*/ 	.byte	0x03, 0x1b
        /*007e*/ 	.short	0x00ff


	//----- nvinfo : EIATTR_EXTERNS
	.align		4
        /*0080*/ 	.byte	0x04, 0x0f
        /*0082*/ 	.short	(.L_4185 - .L_4184)


	//   ....[0]....
	.align		4
.L_4184:
        /*0084*/ 	.word	index@(__assertfail)


	//----- nvinfo : EIATTR_MERCURY_ISA_VERSION
	.align		4
.L_4185:
        /*0088*/ 	.byte	0x03, 0x5f
        /*008a*/ 	.short	0x0101


	//----- nvinfo : EIATTR_SYSCALL_OFFSETS
	.align		4
        /*008c*/ 	.byte	0x04, 0x46
        /*008e*/ 	.short	(.L_4187 - .L_4186)


	//   ....[0]....
.L_4186:
        /*0090*/ 	.word	0x00000f10


	//   ....[1]....
        /*0094*/ 	.word	0x00001e20


	//   ....[2]....
        /*0098*/ 	.word	0x00002d40


	//   ....[3]....
        /*009c*/ 	.word	0x00003c30


	//   ....[4]....
        /*00a0*/ 	.word	0x000057b0


	//   ....[5]....
        /*00a4*/ 	.word	0x00006710


	//   ....[6]....
        /*00a8*/ 	.word	0x00007630


	//   ....[7]....
        /*00ac*/ 	.word	0x00008550


	//----- nvinfo : EIATTR_EXIT_INSTR_OFFSETS
	.align		4
.L_4187:
        /*00b0*/ 	.byte	0x04, 0x1c
        /*00b2*/ 	.short	(.L_4189 - .L_4188)


	//   ....[0]....
.L_4188:
        /*00b4*/ 	.word	0x000076e0


	//   ....[1]....
        /*00b8*/ 	.word	0x00007810


	//   ....[2]....
        /*00bc*/ 	.word	0x00007830


	//   ....[3]....
        /*00c0*/ 	.word	0x000078d0


	//   ....[4]....
        /*00c4*/ 	.word	0x00007900


	//   ....[5]....
        /*00c8*/ 	.word	0x00007920


	//   ....[6]....
        /*00cc*/ 	.word	0x000079b0


	//   ....[7]....
        /*00d0*/ 	.word	0x000079f0


	//   ....[8]....
        /*00d4*/ 	.word	0x00007a90


	//   ....[9]....
        /*00d8*/ 	.word	0x00007ae0


	//   ....[10]....
        /*00dc*/ 	.word	0x00007b10


	//   ....[11]....
        /*00e0*/ 	.word	0x00007be0


	//   ....[12]....
        /*00e4*/ 	.word	0x00007c20


	//   ....[13]....
        /*00e8*/ 	.word	0x00007db0


	//   ....[14]....
        /*00ec*/ 	.word	0x00007f10


	//   ....[15]....
        /*00f0*/ 	.word	0x00007f50


	//   ....[16]....
        /*00f4*/ 	.word	0x00007ff0


	//   ....[17]....
        /*00f8*/ 	.word	0x00008170


	//   ....[18]....
        /*00fc*/ 	.word	0x000082f0


	//   ....[19]....
        /*0100*/ 	.word	0x00008450


	//   ....[20]....
        /*0104*/ 	.word	0x00008560


	//   ....[21]....
        /*0108*/ 	.word	0x000085a0


	//   ....[22]....
        /*010c*/ 	.word	0x000085d0


	//----- nvinfo : EIATTR_MAX_THREADS
	.align		4
.L_4189:
        /*0110*/ 	.byte	0x04, 0x05
        /*0112*/ 	.short	(.L_4191 - .L_4190)
.L_4190:
        /*0114*/ 	.word	0x00000080
        /*0118*/ 	.word	0x00000001
        /*011c*/ 	.word	0x00000001


	//----- nvinfo : EIATTR_CRS_STACK_SIZE
	.align		4
.L_4191:
        /*0120*/ 	.byte	0x04, 0x1e
        /*0122*/ 	.short	(.L_4193 - .L_4192)
.L_4192:
        /*0124*/ 	.word	0x00000000


	//----- nvinfo : EIATTR_CBANK_PARAM_SIZE
	.align		4
.L_4193:
        /*0128*/ 	.byte	0x03, 0x19
        /*012a*/ 	.short	0x002c


	//----- nvinfo : EIATTR_PARAM_CBANK
	.align		4
        /*012c*/ 	.byte	0x04, 0x0a
        /*012e*/ 	.short	(.L_4195 - .L_4194)
	.align		4
.L_4194:
        /*0130*/ 	.word	index@(.nv.constant0._ZN2at6native27unrolled_elementwise_kernelINS0_13AUnaryFunctorIsssZZZNS0_15binary_internal21div_floor_kernel_cudaERNS_18TensorIteratorBaseEENKUlvE_clEvENKUlvE3_clEvEUlssE_EESt5arrayIPcLm2EELi4E23TrivialOffsetCalculatorILi1EjESE_NS0_6memory12LoadWithCastILi1EEENSF_13StoreWithCastILi1EEEEEviT_T0_T2_T3_T4_T5_)
        /*0134*/ 	.short	0x0210
        /*0136*/ 	.short	0x002c


	//----- nvinfo : EIATTR_SW_WAR
	.align		4
.L_4195:
        /*0138*/ 	.byte	0x04, 0x36
        /*013a*/ 	.short	(.L_4197 - .L_4196)
.L_4196:
        /*013c*/ 	.word	0x00000008
.L_4197:


//--------------------- .nv.info._ZN2at6native18elementwise_kernelILi128ELi4EZNS0_22gpu_kernel_impl_nocastINS0_13AUnaryFunctorIsssZZZNS0_15binary_internal21div_floor_kernel_cudaERNS_18TensorIteratorBaseEENKUlvE_clEvENKUlvE3_clEvEUlssE_EEEEvS6_RKT_EUliE_EEviT1_ --------------------------
	.section	.nv.info._ZN2at6native18elementwise_kernelILi128ELi4EZNS0_22gpu_kernel_impl_nocastINS0_13AUnaryFunctorIsssZZZNS0_15binary_internal21div_floor_kernel_cudaERNS_18TensorIteratorBaseEENKUlvE_clEvENKUlvE3_clEvEUlssE_EEEEvS6_RKT_EUliE_EEviT1_,"",@"SHT_CUDA_INFO"
	.sectionflags	@""
	.align	4


	//----- nvinfo : EIATTR_CUDA_API_VERSION
	.align		4
        /*0000*/ 	.byte	0x04, 0x37
        /*0002*/ 	.short	(.L_4199 - .L_4198)
.L_4198:
        /*0004*/ 	.word	0x00000082


	//----- nvinfo : EIATTR_KPARAM_INFO
	.align		4
.L_4199:
        /*0008*/ 	.byte	0x04, 0x17
        /*000a*/ 	.short	(.L_4201 - .L_4200)
.L_4200:
        /*000c*/ 	.word	0x00000000
        /*0010*/ 	.short	0x0001
        /*0012*/ 	.short	0x0008
        /*0014*/ 	.byte	0x00, 0xf0, 0x61, 0x08


	//----- nvinfo : EIATTR_KPARAM_INFO
	.align		4
.L_4201:
        /*0018*/ 	.byte	0x04, 0x17
        /*001a*/ 	.short	(.L_4203 - .L_4202)
.L_4202:
        /*001c*/ 	.word	0x00000000
        /*0020*/ 	.short	0x0000
        /*0022*/ 	.short	0x0000
        /*0024*/ 	.byte	0x00, 0xf0, 0x11, 0x00


	//----- nvinfo : EIATTR_SPARSE_MMA_MASK
	.align		4
.L_4203:
        /*0028*/ 	.byte	0x03, 0x50
        /*002a*/ 	.short	0x0000


	//----- nvinfo : EIATTR_MAXREG_COUNT
	.align		4
        /*002c*/ 	.byte	0x03, 0x1b
        /*002e*/ 	.short	0x0080


	//----- nvinfo : EIATTR_MERCURY_ISA_VERSION
	.align		4
        /*0030*/ 	.byte	0x03, 0x5f
        /*0032*/ 	.short	0x0101


	//----- nvinfo : EIATTR_EXIT_INSTR_OFFSETS
	.align		4
        /*0034*/ 	.byte	0x04, 0x1c
        /*0036*/ 	.short	(.L_4205 - .L_4204)


	//   ....[0]....
.L_4204:
        /*0038*/ 	.word	0x00004390


	//   ....[1]....
        /*003c*/ 	.word	0x000059b0


	//----- nvinfo : EIATTR_MAX_THREADS
	.align		4
.L_4205:
        /*0040*/ 	.byte	0x04, 0x05
        /*0042*/ 	.short	(.L_4207 - .L_4206)
.L_4206:
        /*0044*/ 	.word	0x00000080
        /*0048*/ 	.word	0x00000001
        /*004c*/ 	.word	0x00000001


	//----- nvinfo : EIATTR_CRS_STACK_SIZE
	.align		4
.L_4207:
        /*0050*/ 	.byte	0x04, 0x1e
        /*0052*/ 	.short	(.L_4209 - .L_4208)
.L_4208:
        /*0054*/ 	.word	0x00000000


	//----- nvinfo : EIATTR_CBANK_PARAM_SIZE
	.align		4
.L_4209:
        /*0058*/ 	.byte	0x03, 0x19
        /*005a*/ 	.short	0x0220


	//----- nvinfo : EIATTR_PARAM_CBANK
	.align		4
        /*005c*/ 	.byte	0x04, 0x0a
        /*005e*/ 	.short	(.L_4211 - .L_4210)
	.align		4
.L_4210:
        /*0060*/ 	.word	index@(.nv.constant0._ZN2at6native18elementwise_kernelILi128ELi4EZNS0_22gpu_kernel_impl_nocastINS0_13AUnaryFunctorIsssZZZNS0_15binary_internal21div_floor_kernel_cudaERNS_18TensorIteratorBaseEENKUlvE_clEvENKUlvE3_clEvEUlssE_EEEEvS6_RKT_EUliE_EEviT1_)
        /*0064*/ 	.short	0x0210
        /*0066*/ 	.short	0x0220


	//----- nvinfo : EIATTR_SW_WAR
	.align		4
.L_4211:
        /*0068*/ 	.byte	0x04, 0x36
        /*006a*/ 	.short	(.L_4213 - .L_4212)
.L_4212:
        /*006c*/ 	.word	0x00000008
.L_4213:


//--------------------- .nv.info._ZN2at6native27unrolled_elementwise_kernelINS0_13AUnaryFunctorIsssZZZNS0_15binary_internal21div_floor_kernel_cudaERNS_18TensorIteratorBaseEENKUlvE_clEvENKUlvE3_clEvEUlssE_EESt5arrayIPcLm2EELi4E23TrivialOffsetCalculatorILi1EjESE_NS0_6memory15LoadWithoutCastENSF_16StoreWithoutCastEEEviT_T0_T2_T3_T4_T5_ --------------------------
	.section	.nv.info._ZN2at6native27unrolled_elementwise_kernelINS0_13AUnaryFunctorIsssZZZNS0_15binary_internal21div_floor_kernel_cudaERNS_18TensorIteratorBaseEENKUlvE_clEvENKUlvE3_clEvEUlssE_EESt5arrayIPcLm2EELi4E23TrivialOffsetCalculatorILi1EjESE_NS0_6memory15LoadWithoutCastENSF_16StoreWithoutCastEEEviT_T0_T2_T3_T4_T5_,"",@"SHT_CUDA_INFO"
	.sectionflags	@""
	.align	4


	//----- nvinfo : EIATTR_CUDA_API_VERSION
	.align		4
        /*0000*/ 	.byte	0x04, 0x37
        /*0002*/ 	.short	(.L_4215 - .L_4214)
.L_4214:
        /*0004*/ 	.word	0x00000082


	//----- nvinfo : EIATTR_KPARAM_INFO
	.align		4
.L_4215:
        /*0008*/ 	.byte	0x04, 0x17
        /*000a*/ 	.short	(.L_4217 - .L_4216)
.L_4216:
        /*000c*/ 	.word	0x00000000
        /*0010*/ 	.short	0x0006
        /*0012*/ 	.short	0x001b
        /*0014*/ 	.byte	0x00, 0xf0, 0x05, 0x00


	//----- nvinfo : EIATTR_KPARAM_INFO
	.align		4
.L_4217:
        /*0018*/ 	.byte	0x04, 0x17
        /*001a*/ 	.short	(.L_4219 - .L_4218)
.L_4218:
        /*001c*/ 	.word	0x00000000
        /*0020*/ 	.short	0x0005
        /*0022*/ 	.short	0x001a
        /*0024*/ 	.byte	0x00, 0xf0, 0x05, 0x00


	//----- nvinfo : EIATTR_KPARAM_INFO
	.align		4
.L_4219:
        /*0028*/ 	.byte	0x04, 0x17
        /*002a*/ 	.short	(.L_4221 - .L_4220)
.L_4220:
        /*002c*/ 	.word	0x00000000
        /*0030*/ 	.short	0x0004
        /*0032*/ 	.short	0x0019
        /*0034*/ 	.byte	0x00, 0xf0, 0x05, 0x00


	//----- nvinfo : EIATTR_KPARAM_INFO
	.align		4
.L_4221:
        /*0038*/ 	.byte	0x04, 0x17
        /*003a*/ 	.short	(.L_4223 - .L_4222)
.L_4222:
        /*003c*/ 	.word	0x00000000
        /*0040*/ 	.short	0x0003
        /*0042*/ 	.short	0x0018
        /*0044*/ 	.byte	0x00, 0xf0, 0x05, 0x00


	//----- nvinfo : EIATTR_KPARAM_INFO
	.align		4
.L_4223:
        /*0048*/ 	.byte	0x04, 0x17
        /*004a*/ 	.short	(.L_4225 - .L_4224)
.L_4224:
        /*004c*/ 	.word	0x00000000
        /*0050*/ 	.short	0x0002
        /*0052*/ 	.short	0x0008
        /*0054*/ 	.byte	0x00, 0xf0, 0x41, 0x00


	//----- nvinfo : EIATTR_KPARAM_INFO
	.align		4
.L_4225:
        /*0058*/ 	.byte	0x04, 0x17
        /*005a*/ 	.short	(.L_4227 - .L_4226)
.L_4226:
        /*005c*/ 	.word	0x00000000
        /*0060*/ 	.short	0x0001
        /*0062*/ 	.short	0x0004
        /*0064*/ 	.byte	0x00, 0xf0, 0x11, 0x00


	//----- nvinfo : EIATTR_KPARAM_INFO
	.align		4
.L_4227:
        /*0068*/ 	.byte	0x04, 0x17
        /*006a*/ 	.short	(.L_4229 - .L_4228)
.L_4228:
        /*006c*/ 	.word	0x00000000
        /*0070*/ 	.short	0x0000
        /*0072*/ 	.short	0x0000
        /*0074*/ 	.byte	0x00, 0xf0, 0x11, 0x00


	//----- nvinfo : EIATTR_SPARSE_MMA_MASK
	.align		4
.L_4229:
        /*0078*/ 	.byte	0x03, 0x50
        /*007a*/ 	.short	0x0000


	//----- nvinfo : EIATTR_MAXREG_COUNT
	.align		4
        /*007c*/ 	.byte	0x03, 0x1b
        /*007e*/ 	.short	0x00ff


	//----- nvinfo : EIATTR_MERCURY_ISA_VERSION
	.align		4
        /*0080*/ 	.byte	0x03, 0x5f
        /*0082*/ 	.short	0x0101


	//----- nvinfo : EIATTR_EXIT_INSTR_OFFSETS
	.align		4
        /*0084*/ 	.byte	0x04, 0x1c
        /*0086*/ 	.short	(.L_4231 - .L_4230)


	//   ....[0]....
.L_4230:
        /*0088*/ 	.word	0x00000ed0


	//   ....[1]....
        /*008c*/ 	.word	0x00000f20


	//----- nvinfo : EIATTR_MAX_THREADS
	.align		4
.L_4231:
        /*0090*/ 	.byte	0x04, 0x05
        /*0092*/ 	.short	(.L_4233 - .L_4232)
.L_4232:
        /*0094*/ 	.word	0x00000080
        /*0098*/ 	.word	0x00000001
        /*009c*/ 	.word	0x00000001


	//----- nvinfo : EIATTR_CRS_STACK_SIZE
	.align		4
.L_4233:
        /*00a0*/ 	.byte	0x04, 0x1e
        /*00a2*/ 	.short	(.L_4235 - .L_4234)
.L_4234:
        /*00a4*/ 	.word	0x00000000


	//----- nvinfo : EIATTR_CBANK_PARAM_SIZE
	.align		4
.L_4235:
        /*00a8*/ 	.byte	0x03, 0x19
        /*00aa*/ 	.short	0x001c


	//----- nvinfo : EIATTR_PARAM_CBANK
	.align		4
        /*00ac*/ 	.byte	0x04, 0x0a
        /*00ae*/ 	.short	(.L_4237 - .L_4236)
	.align		4
.L_4236:
        /*00b0*/ 	.word	index@(.nv.constant0._ZN2at6native27unrolled_elementwise_kernelINS0_13AUnaryFunctorIsssZZZNS0_15binary_internal21div_floor_kernel_cudaERNS_18TensorIteratorBaseEENKUlvE_clEvENKUlvE3_clEvEUlssE_EESt5arrayIPcLm2EELi4E23TrivialOffsetCalculatorILi1EjESE_NS0_6memory15LoadWithoutCastENSF_16StoreWithoutCastEEEviT_T0_T2_T3_T4_T5_)
        /*00b4*/ 	.short	0x0210
        /*00b6*/ 	.short	0x001c


	//----- nvinfo : EIATTR_SW_WAR
	.align		4
.L_4237:
        /*00b8*/ 	.byte	0x04, 0x36
        /*00ba*/ 	.short	(.L_4239 - .L_4238)
.L_4238:
        /*00bc*/ 	.word	0x00000008
.L_4239:


//--------------------- .nv.info._ZN2at6native29vectorized_elementwise_kernelILi2ENS0_13AUnaryFunctorIsssZZZNS0_15binary_internal21div_floor_kernel_cudaERNS_18TensorIteratorBaseEENKUlvE_clEvENKUlvE3_clEvEUlssE_EESt5arrayIPcLm2EEEEviT0_T1_ --------------------------
	.section	.nv.info._ZN2at6native29vectorized_elementwise_kernelILi2ENS0_13AUnaryFunctorIsssZZZNS0_15binary_internal21div_floor_kernel_cudaERNS_18TensorIteratorBaseEENKUlvE_clEvENKUlvE3_clEvEUlssE_EESt5arrayIPcLm2EEEEviT0_T1_,"",@"SHT_CUDA_INFO"
	.sectionflags	@""
	.align	4


	//----- nvinfo : EIATTR_CUDA_API_VERSION
	.align		4
        /*0000*/ 	.byte	0x04, 0x37
        /*0002*/ 	.short	(.L_4241 - .L_4240)
.L_4240:
        /*0004*/ 	.word	0x00000082


	//----- nvinfo : EIATTR_KPARAM_INFO
	.align		4
.L_4241:
        /*0008*/ 	.byte	0x04, 0x17
        /*000a*/ 	.short	(.L_4243 - .L_4242)
.L_4242:
        /*000c*/ 	.word	0x00000000
        /*0010*/ 	.short	0x0002
        /*0012*/ 	.short	0x0008
        /*0014*/ 	.byte	0x00, 0xf0, 0x41, 0x00


	//----- nvinfo : EIATTR_KPARAM_INFO
	.align		4
.L_4243:
        /*0018*/ 	.byte	0x04, 0x17
        /*001a*/ 	.short	(.L_4245 - .L_4244)
.L_4244:
        /*001c*/ 	.word	0x00000000
        /*0020*/ 	.short	0x0001
        /*0022*/ 	.short	0x0004
        /*0024*/ 	.byte	0x00, 0xf0, 0x11, 0x00


	//----- nvinfo : EIATTR_KPARAM_INFO
	.align		4
.L_4245:
        /*0028*/ 	.byte	0x04, 0x17
        /*002a*/ 	.short	(.L_4247 - .L_4246)
.L_4246:
        /*002c*/ 	.word	0x00000000
        /*0030*/ 	.short	0x0000
        /*0032*/ 	.short	0x0000
        /*0034*/ 	.byte	0x00, 0xf0, 0x11, 0x00


	//----- nvinfo : EIATTR_SPARSE_MMA_MASK
	.align		4
.L_4247:
        /*0038*/ 	.byte	0x03, 0x50
        /*003a*/ 	.short	0x0000


	//----- nvinfo : EIATTR_MAXREG_COUNT
	.align		4
        /*003c*/ 	.byte	0x03, 0x1b
        /*003e*/ 	.short	0x00ff


	//----- nvinfo : EIATTR_MERCURY_ISA_VERSION
	.align		4
        /*0040*/ 	.byte	0x03, 0x5f
        /*0042*/ 	.short	0x0101


	//----- nvinfo : EIATTR_EXIT_INSTR_OFFSETS
	.align		4
        /*0044*/ 	.byte	0x04, 0x1c
        /*0046*/ 	.short	(.L_4249 - .L_4248)


	//   ....[0]....
.L_4248:
        /*0048*/ 	.word	0x00001770


	//   ....[1]....
        /*004c*/ 	.word	0x000034f0


	//   ....[2]....
        /*0050*/ 	.word	0x00003540


	//----- nvinfo : EIATTR_MAX_THREADS
	.align		4
.L_4249:
        /*0054*/ 	.byte	0x04, 0x05
        /*0056*/ 	.short	(.L_4251 - .L_4250)
.L_4250:
        /*0058*/ 	.word	0x00000080
        /*005c*/ 	.word	0x00000001
        /*0060*/ 	.word	0x00000001


	//----- nvinfo : EIATTR_CRS_STACK_SIZE
	.align		4
.L_4251:
        /*0064*/ 	.byte	0x04, 0x1e
        /*0066*/ 	.short	(.L_4253 - .L_4252)
.L_4252:
        /*0068*/ 	.word	0x00000000


	//----- nvinfo : EIATTR_CBANK_PARAM_SIZE
	.align		4
.L_4253:
        /*006c*/ 	.byte	0x03, 0x19
        /*006e*/ 	.short	0x0018


	//----- nvinfo : EIATTR_PARAM_CBANK
	.align		4
        /*0070*/ 	.byte	0x04, 0x0a
        /*0072*/ 	.short	(.L_4255 - .L_4254)
	.align		4
.L_4254:
        /*0074*/ 	.word	index@(.nv.constant0._ZN2at6native29vectorized_elementwise_kernelILi2ENS0_13AUnaryFunctorIsssZZZNS0_15binary_internal21div_floor_kernel_cudaERNS_18TensorIteratorBaseEENKUlvE_clEvENKUlvE3_clEvEUlssE_EESt5arrayIPcLm2EEEEviT0_T1_)
        /*0078*/ 	.short	0x0210
        /*007a*/ 	.short	0x0018


	//----- nvinfo : EIATTR_SW_WAR
	.align		4
.L_4255:
        /*007c*/ 	.byte	0x04, 0x36
        /*007e*/ 	.short	(.L_4257 - .L_4256)
.L_4256:
        /*0080*/ 	.word	0x00000008
.L_4257:


//--------------------- .nv.info._ZN2at6native29vectorized_elementwise_kernelILi4ENS0_13AUnaryFunctorIsssZZZNS0_15binary_internal21div_floor_kernel_cudaERNS_18TensorIteratorBaseEENKUlvE_clEvENKUlvE3_clEvEUlssE_EESt5arrayIPcLm2EEEEviT0_T1_ --------------------------
	.section	.nv.info._ZN2at6native29vectorized_elementwise_kernelILi4ENS0_13AUnaryFunctorIsssZZZNS0_15binary_internal21div_floor_kernel_cudaERNS_18TensorIteratorBaseEENKUlvE_clEvENKUlvE3_clEvEUlssE_EESt5arrayIPcLm2EEEEviT0_T1_,"",@"SHT_CUDA_INFO"
	.sectionflags	@""
	.align	4


	//----- nvinfo : EIATTR_CUDA_API_VERSION
	.align		4
        /*0000*/ 	.byte	0x04, 0x37
        /*0002*/ 	.short	(.L_4259 - .L_4258)
.L_4258:
        /*0004*/ 	.word	0x00000082


	//----- nvinfo : EIATTR_KPARAM_INFO
	.align		4
.L_4259:
        /*0008*/ 	.byte	0x04, 0x17
        /*000a*/ 	.short	(.L_4261 - .L_4260)
.L_4260:
        /*000c*/ 	.word	0x00000000
        /*0010*/ 	.short	0x0002
        /*0012*/ 	.short	0x0008
        /*0014*/ 	.byte	0x00, 0xf0, 0x41, 0x00


	//----- nvinfo : EIATTR_KPARAM_INFO
	.align		4
.L_4261:
        /*0018*/ 	.byte	0x04, 0x17
        /*001a*/ 	.short	(.L_4263 - .L_4262)
.L_4262:
        /*001c*/ 	.word	0x00000000
        /*0020*/ 	.short	0x0001
        /*0022*/ 	.short	0x0004
        /*0024*/ 	.byte	0x00, 0xf0, 0x11, 0x00


	//----- nvinfo : EIATTR_KPARAM_INFO
	.align		4
.L_4263:
        /*0028*/ 	.byte	0x04, 0x17
        /*002a*/ 	.short	(.L_4265 - .L_4264)
.L_4264:
        /*002c*/ 	.word	0x00000000
        /*0030*/ 	.short	0x0000
        /*0032*/ 	.short	0x0000
        /*0034*/ 	.byte	0x00, 0xf0, 0x11, 0x00


	//----- nvinfo : EIATTR_SPARSE_MMA_MASK
	.align		4
.L_4265:
        /*0038*/ 	.byte	0x03, 0x50
        /*003a*/ 	.short	0x0000


	//----- nvinfo : EIATTR_MAXREG_COUNT
	.align		4
        /*003c*/ 	.byte	0x03, 0x1b
        /*003e*/ 	.short	0x00ff


	//----- nvinfo : EIATTR_MERCURY_ISA_VERSION
	.align		4
        /*0040*/ 	.byte	0x03, 0x5f
        /*0042*/ 	.short	0x0101


	//----- nvinfo : EIATTR_EXIT_INSTR_OFFSETS
	.align		4
        /*0044*/ 	.byte	0x04, 0x1c
        /*0046*/ 	.short	(.L_4267 - .L_4266)


	//   ....[0]....
.L_4266:
        /*0048*/ 	.word	0x00001700


	//   ....[1]....
        /*004c*/ 	.word	0x00003480


	//   ....[2]....
        /*0050*/ 	.word	0x000034d0


	//----- nvinfo : EIATTR_MAX_THREADS
	.align		4
.L_4267:
        /*0054*/ 	.byte	0x04, 0x05
        /*0056*/ 	.short	(.L_4269 - .L_4268)
.L_4268:
        /*0058*/ 	.word	0x00000080
        /*005c*/ 	.word	0x00000001
        /*0060*/ 	.word	0x00000001


	//----- nvinfo : EIATTR_CRS_STACK_SIZE
	.align		4
.L_4269:
        /*0064*/ 	.byte	0x04, 0x1e
        /*0066*/ 	.short	(.L_4271 - .L_4270)
.L_4270:
        /*0068*/ 	.word	0x00000000


	//----- nvinfo : EIATTR_CBANK_PARAM_SIZE
	.align		4
.L_4271:
        /*006c*/ 	.byte	0x03, 0x19
        /*006e*/ 	.short	0x0018


	//----- nvinfo : EIATTR_PARAM_CBANK
	.align		4
        /*0070*/ 	.byte	0x04, 0x0a
        /*0072*/ 	.short	(.L_4273 - .L_4272)
	.align		4
.L_4272:
        /*0074*/ 	.word	index@(.nv.constant0._ZN2at6native29vectorized_elementwise_kernelILi4ENS0_13AUnaryFunctorIsssZZZNS0_15binary_internal21div_floor_kernel_cudaERNS_18TensorIteratorBaseEENKUlvE_clEvENKUlvE3_clEvEUlssE_EESt5arrayIPcLm2EEEEviT0_T1_)
        /*0078*/ 	.short	0x0210
        /*007a*/ 	.short	0x0018


	//----- nvinfo : EIATTR_SW_WAR
	.align		4
.L_4273:
        /*007c*/ 	.byte	0x04, 0x36
        /*007e*/ 	.short	(.L_4275 - .L_4274)
.L_4274:
        /*0080*/ 	.word	0x00000008
.L_4275:


//--------------------- .nv.info._ZN2at6native29vectorized_elementwise_kernelILi8ENS0_13AUnaryFunctorIsssZZZNS0_15binary_internal21div_floor_kernel_cudaERNS_18TensorIteratorBaseEENKUlvE_clEvENKUlvE3_clEvEUlssE_EESt5arrayIPcLm2EEEEviT0_T1_ --------------------------
	.section	.nv.info._ZN2at6native29vectorized_elementwise_kernelILi8ENS0_13AUnaryFunctorIsssZZZNS0_15binary_internal21div_floor_kernel_cudaERNS_18TensorIteratorBaseEENKUlvE_clEvENKUlvE3_clEvEUlssE_EESt5arrayIPcLm2EEEEviT0_T1_,"",@"SHT_CUDA_INFO"
	.sectionflags	@""
	.align	4


	//----- nvinfo : EIATTR_CUDA_API_VERSION
	.align		4
        /*0000*/ 	.byte	0x04, 0x37
        /*0002*/ 	.short	(.L_4277 - .L_4276)
.L_4276:
        /*0004*/ 	.word	0x00000082


	//----- nvinfo : EIATTR_KPARAM_INFO
	.align		4
.L_4277:
        /*0008*/ 	.byte	0x04, 0x17
        /*000a*/ 	.short	(.L_4279 - .L_4278)
.L_4278:
        /*000c*/ 	.word	0x00000000
        /*0010*/ 	.short	0x0002
        /*0012*/ 	.short	0x0008
        /*0014*/ 	.byte	0x00, 0xf0, 0x41, 0x00


	//----- nvinfo : EIATTR_KPARAM_INFO
	.align		4
.L_4279:
        /*0018*/ 	.byte	0x04, 0x17
        /*001a*/ 	.short	(.L_4281 - .L_4280)
.L_4280:
        /*001c*/ 	.word	0x00000000
        /*0020*/ 	.short	0x0001
        /*0022*/ 	.short	0x0004
        /*0024*/ 	.byte	0x00, 0xf0, 0x11, 0x00


	//----- nvinfo : EIATTR_KPARAM_INFO
	.align		4
.L_4281:
        /*0028*/ 	.byte	0x04, 0x17
        /*002a*/ 	.short	(.L_4283 - .L_4282)
.L_4282:
        /*002c*/ 	.word	0x00000000
        /*0030*/ 	.short	0x0000
        /*0032*/ 	.short	0x0000
        /*0034*/ 	.byte	0x00, 0xf0, 0x11, 0x00


	//----- nvinfo : EIATTR_SPARSE_MMA_MASK
	.align		4
.L_4283:
        /*0038*/ 	.byte	0x03, 0x50
        /*003a*/ 	.short	0x0000


	//----- nvinfo : EIATTR_MAXREG_COUNT
	.align		4
        /*003c*/ 	.byte	0x03, 0x1b
        /*003e*/ 	.short	0x00ff


	//----- nvinfo : EIATTR_MERCURY_ISA_VERSION
	.align		4
        /*0040*/ 	.byte	0x03, 0x5f
        /*0042*/ 	.short	0x0101


	//----- nvinfo : EIATTR_EXIT_INSTR_OFFSETS
	.align		4
        /*0044*/ 	.byte	0x04, 0x1c
        /*0046*/ 	.short	(.L_4285 - .L_4284)


	//   ....[0]....
.L_4284:
        /*0048*/ 	.word	0x00001650


	//   ....[1]....
        /*004c*/ 	.word	0x000033d0


	//   ....[2]....
        /*0050*/ 	.word	0x00003420


	//----- nvinfo : EIATTR_MAX_THREADS
	.align		4
.L_4285:
        /*0054*/ 	.byte	0x04, 0x05
        /*0056*/ 	.short	(.L_4287 - .L_4286)
.L_4286:
        /*0058*/ 	.word	0x00000080
        /*005c*/ 	.word	0x00000001
        /*0060*/ 	.word	0x00000001


	//----- nvinfo : EIATTR_CRS_STACK_SIZE
	.align		4
.L_4287:
        /*0064*/ 	.byte	0x04, 0x1e
        /*0066*/ 	.short	(.L_4289 - .L_4288)
.L_4288:
        /*0068*/ 	.word	0x00000000


	//----- nvinfo : EIATTR_CBANK_PARAM_SIZE
	.align		4
.L_4289:
        /*006c*/ 	.byte	0x03, 0x19
        /*006e*/ 	.short	0x0018


	//----- nvinfo : EIATTR_PARAM_CBANK
	.align		4
        /*0070*/ 	.byte	0x04, 0x0a
        /*0072*/ 	.short	(.L_4291 - .L_4290)
	.align		4
.L_4290:
        /*0074*/ 	.word	index@(.nv.constant0._ZN2at6native29vectorized_elementwise_kernelILi8ENS0_13AUnaryFunctorIsssZZZNS0_15binary_internal21div_floor_kernel_cudaERNS_18TensorIteratorBaseEENKUlvE_clEvENKUlvE3_clEvEUlssE_EESt5arrayIPcLm2EEEEviT0_T1_)
        /*0078*/ 	.short	0x0210
        /*007a*/ 	.short	0x0018


	//----- nvinfo : EIATTR_SW_WAR
	.align		4
.L_4291:
        /*007c*/ 	.byte	0x04, 0x36
        /*007e*/ 	.short	(.L_4293 - .L_4292)
.L_4292:
        /*0080*/ 	.word	0x00000008
.L_4293:


//--------------------- .nv.info._ZN2at6native18elementwise_kernelILi128ELi4EZNS0_15gpu_kernel_implINS0_13BinaryFunctorIlllZZZNS0_15binary_internal21div_floor_kernel_cudaERNS_18TensorIteratorBaseEENKUlvE_clEvENKUlvE2_clEvEUlllE_EEEEvS6_RKT_EUliE_EEviT1_ --------------------------
	.section	.nv.info._ZN2at6native18elementwise_kernelILi128ELi4EZNS0_15gpu_kernel_implINS0_13BinaryFunctorIlllZZZNS0_15binary_internal21div_floor_kernel_cudaERNS_18TensorIteratorBaseEENKUlvE_clEvENKUlvE2_clEvEUlllE_EEEEvS6_RKT_EUliE_EEviT1_,"",@"SHT_CUDA_INFO"
	.sectionflags	@""
	.align	4


	//----- nvinfo : EIATTR_CUDA_API_VERSION
	.align		4
        /*0000*/ 	.byte	0x04, 0x37
        /*0002*/ 	.short	(.L_4295 - .L_4294)
.L_4294:
        /*0004*/ 	.word	0x00000082


	//----- nvinfo : EIATTR_KPARAM_INFO
	.align		4
.L_4295:
        /*0008*/ 	.byte	0x04, 0x17
        /*000a*/ 	.short	(.L_4297 - .L_4296)
.L_4296:
        /*000c*/ 	.word	0x00000000
        /*0010*/ 	.short	0x0001
        /*0012*/ 	.short	0x0008
        /*0014*/ 	.byte	0x00, 0xf0, 0x21, 0x0a


	//----- nvinfo : EIATTR_KPARAM_INFO
	.align		4
.L_4297:
        /*0018*/ 	.byte	0x04, 0x17
        /*001a*/ 	.short	(.L_4299 - .L_4298)
.L_4298:
        /*001c*/ 	.word	0x00000000
        /*0020*/ 	.short	0x0000
        /*0022*/ 	.short	0x0000
        /*0024*/ 	.byte	0x00, 0xf0, 0x11, 0x00


	//----- nvinfo : EIATTR_SPARSE_MMA_MASK
	.align		4
.L_4299:
        /*0028*/ 	.byte	0x03, 0x50
        /*002a*/ 	.short	0x0000


	//----- nvinfo : EIATTR_MAXREG_COUNT
	.align		4
        /*002c*/ 	.byte	0x03, 0x1b
        /*002e*/ 	.short	0x0080


	//----- nvinfo : EIATTR_EXTERNS
	.align		4
        /*0030*/ 	.byte	0x04, 0x0f
        /*0032*/ 	.short	(.L_4301 - .L_4300)


	//   ....[0]....
	.align		4
.L_4300:
        /*0034*/ 	.word	index@(__assertfail)


	//----- nvinfo : EIATTR_MERCURY_ISA_VERSION
	.align		4
.L_4301:
        /*0038*/ 	.byte	0x03, 0x5f
        /*003a*/ 	.short	0x0101


	//----- nvinfo : EIATTR_SYSCALL_OFFSETS
	.align		4
        /*003c*/ 	.byte	0x04, 0x46
        /*003e*/ 	.short	(.L_4303 - .L_4302)


	//   ....[0]....
.L_4302:
        /*0040*/ 	.word	0x000024f0


	//   ....[1]....
        /*0044*/ 	.word	0x00003360


	//   ....[2]....
        /*0048*/ 	.word	0x00004610


	//   ....[3]....
        /*004c*/ 	.word	0x00006b20


	//   ....[4]....
        /*0050*/ 	.word	0x00007990


	//   ....[5]....
        /*0054*/ 	.word	0x00008c60


	//   ....[6]....
        /*0058*/ 	.word	0x0000b160


	//   ....[7]....
        /*005c*/ 	.word	0x0000bfd0


	//   ....[8]....
        /*0060*/ 	.word	0x0000d2a0


	//   ....[9]....
        /*0064*/ 	.word	0x0000f790


	//   ....[10]....
        /*0068*/ 	.word	0x00010600


	//   ....[11]....
        /*006c*/ 	.word	0x000118d0


	//----- nvinfo : EIATTR_EXIT_INSTR_OFFSETS
	.align		4
.L_4303:
        /*0070*/ 	.byte	0x04, 0x1c
        /*0072*/ 	.short	(.L_4305 - .L_4304)


	//   ....[0]....
.L_4304:
        /*0074*/ 	.word	0x0000d330


	//   ....[1]....
        /*0078*/ 	.word	0x00010bb0


	//   ....[2]....
        /*007c*/ 	.word	0x00010bd0


	//   ....[3]....
        /*0080*/ 	.word	0x00010c50


	//   ....[4]....
        /*0084*/ 	.word	0x00010c70


	//   ....[5]....
        /*0088*/ 	.word	0x00010c90


	//   ....[6]....
        /*008c*/ 	.word	0x00010d20


	//   ....[7]....
        /*0090*/ 	.word	0x00010d60


	//   ....[8]....
        /*0094*/ 	.word	0x00010e00


	//   ....[9]....
        /*0098*/ 	.word	0x00010e50


	//   ....[10]....
        /*009c*/ 	.word	0x00010e80


	//   ....[11]....
        /*00a0*/ 	.word	0x00010f50


	//   ....[12]....
        /*00a4*/ 	.word	0x00010f90


	//   ....[13]....
        /*00a8*/ 	.word	0x00011120


	//   ....[14]....
        /*00ac*/ 	.word	0x00011280


	//   ....[15]....
        /*00b0*/ 	.word	0x000112c0


	//   ....[16]....
        /*00b4*/ 	.word	0x00011360


	//   ....[17]....
        /*00b8*/ 	.word	0x000114e0


	//   ....[18]....
        /*00bc*/ 	.word	0x00011660


	//   ....[19]....
        /*00c0*/ 	.word	0x000117d0


	//   ....[20]....
        /*00c4*/ 	.word	0x000118e0


	//   ....[21]....
        /*00c8*/ 	.word	0x00011900


	//   ....[22]....
        /*00cc*/ 	.word	0x00011920


	//----- nvinfo : EIATTR_MAX_THREADS
	.align		4
.L_4305:
        /*00d0*/ 	.byte	0x04, 0x05
        /*00d2*/ 	.short	(.L_4307 - .L_4306)
.L_4306:
        /*00d4*/ 	.word	0x00000080
        /*00d8*/ 	.word	0x00000001
        /*00dc*/ 	.word	0x00000001


	//----- nvinfo : EIATTR_CRS_STACK_SIZE
	.align		4
.L_4307:
        /*00e0*/ 	.byte	0x04, 0x1e
        /*00e2*/ 	.short	(.L_4309 - .L_4308)
.L_4308:
        /*00e4*/ 	.word	0x00000000


	//----- nvinfo : EIATTR_CBANK_PARAM_SIZE
	.align		4
.L_4309:
        /*00e8*/ 	.byte	0x03, 0x19
        /*00ea*/ 	.short	0x0290


	//----- nvinfo : EIATTR_PARAM_CBANK
	.align		4
        /*00ec*/ 	.byte	0x04, 0x0a
        /*00ee*/ 	.short	(.L_4311 - .L_4310)
	.align		4
.L_4310:
        /*00f0*/ 	.word	index@(.nv.constant0._ZN2at6native18elementwise_kernelILi128ELi4EZNS0_15gpu_kernel_implINS0_13BinaryFunctorIlllZZZNS0_15binary_internal21div_floor_kernel_cudaERNS_18TensorIteratorBaseEENKUlvE_clEvENKUlvE2_clEvEUlllE_EEEEvS6_RKT_EUliE_EEviT1_)
        /*00f4*/ 	.short	0x0210
        /*00f6*/ 	.short	0x0290


	//----- nvinfo : EIATTR_SW_WAR
	.align		4
.L_4311:
        /*00f8*/ 	.byte	0x04, 0x36
        /*00fa*/ 	.short	(.L_4313 - .L_4312)
.L_4312:
        /*00fc*/ 	.word	0x00000008
.L_4313:


//--------------------- .nv.info._ZN2at6native27unrolled_elementwise_kernelINS0_13BinaryFunctorIlllZZZNS0_15binary_internal21div_floor_kernel_cudaERNS_18TensorIteratorBaseEENKUlvE_clEvENKUlvE2_clEvEUlllE_EESt5arrayIPcLm3EELi4E23TrivialOffsetCalculatorILi2EjESD_ILi1EjENS0_6memory12LoadWithCastILi2EEENSG_13StoreWithCastILi1EEEEEviT_T0_T2_T3_T4_T5_ --------------------------
	.section	.nv.info._ZN2at6native27unrolled_elementwise_kernelINS0_13BinaryFunctorIlllZZZNS0_15binary_internal21div_floor_kernel_cudaERNS_18TensorIteratorBaseEENKUlvE_clEvENKUlvE2_clEvEUlllE_EESt5arrayIPcLm3EELi4E23TrivialOffsetCalculatorILi2EjESD_ILi1EjENS0_6memory12LoadWithCastILi2EEENSG_13StoreWithCastILi1EEEEEviT_T0_T2_T3_T4_T5_,"",@"SHT_CUDA_INFO"
	.sectionflags	@""
	.align	4


	//----- nvinfo : EIATTR_CUDA_API_VERSION
	.align		4
        /*0000*/ 	.byte	0x04, 0x37
        /*0002*/ 	.short	(.L_4315 - .L_4314)
.L_4314:
        /*0004*/ 	.word	0x00000082


	//----- nvinfo : EIATTR_KPARAM_INFO
	.align		4
.L_4315:
        /*0008*/ 	.byte	0x04, 0x17
        /*000a*/ 	.short	(.L_4317 - .L_4316)
.L_4316:
        /*000c*/ 	.word	0x00000000
        /*0010*/ 	.short	0x0006
        /*0012*/ 	.short	0x0030
        /*0014*/ 	.byte	0x00, 0xf0, 0x21, 0x00


	//----- nvinfo : EIATTR_KPARAM_INFO
	.align		4
.L_4317:
        /*0018*/ 	.byte	0x04, 0x17
        /*001a*/ 	.short	(.L_4319 - .L_4318)
.L_4318:
        /*001c*/ 	.word	0x00000000
        /*0020*/ 	.short	0x0005
        /*0022*/ 	.short	0x0024
        /*0024*/ 	.byte	0x00, 0xf0, 0x31, 0x00


	//----- nvinfo : EIATTR_KPARAM_INFO
	.align		4
.L_4319:
        /*0028*/ 	.byte	0x04, 0x17
        /*002a*/ 	.short	(.L_4321 - .L_4320)
.L_4320:
        /*002c*/ 	.word	0x00000000
        /*0030*/ 	.short	0x0004
        /*0032*/ 	.short	0x0021
        /*0034*/ 	.byte	0x00, 0xf0, 0x05, 0x00


	//----- nvinfo : EIATTR_KPARAM_INFO
	.align		4
.L_4321:
        /*0038*/ 	.byte	0x04, 0x17
        /*003a*/ 	.short	(.L_4323 - .L_4322)
.L_4322:
        /*003c*/ 	.word	0x00000000
        /*0040*/ 	.short	0x0003
        /*0042*/ 	.short	0x0020
        /*0044*/ 	.byte	0x00, 0xf0, 0x05, 0x00


	//----- nvinfo : EIATTR_KPARAM_INFO
	.align		4
.L_4323:
        /*0048*/ 	.byte	0x04, 0x17
        /*004a*/ 	.short	(.L_4325 - .L_4324)
.L_4324:
        /*004c*/ 	.word	0x00000000
        /*0050*/ 	.short	0x0002
        /*0052*/ 	.short	0x0008
        /*0054*/ 	.byte	0x00, 0xf0, 0x61, 0x00


	//----- nvinfo : EIATTR_KPARAM_INFO
	.align		4
.L_4325:
        /*0058*/ 	.byte	0x04, 0x17
        /*005a*/ 	.short	(.L_4327 - .L_4326)
.L_4326:
        /*005c*/ 	.word	0x00000000
        /*0060*/ 	.short	0x0001
        /*0062*/ 	.short	0x0004
        /*0064*/ 	.byte	0x00, 0xf0, 0x05, 0x00


	//----- nvinfo : EIATTR_KPARAM_INFO
	.align		4
.L_4327:
        /*0068*/ 	.byte	0x04, 0x17
        /*006a*/ 	.short	(.L_4329 - .L_4328)
.L_4328:
        /*006c*/ 	.word	0x00000000
        /*0070*/ 	.short	0x0000
        /*0072*/ 	.short	0x0000
        /*0074*/ 	.byte	0x00, 0xf0, 0x11, 0x00


	//----- nvinfo : EIATTR_SPARSE_MMA_MASK
	.align		4
.L_4329:
        /*0078*/ 	.byte	0x03, 0x50
        /*007a*/ 	.short	0x0000


	//----- nvinfo : EIATTR_MAXREG_COUNT
	.align		4
        /*007c*/ 	.byte	0x03, 0x1b
        /*007e*/ 	.short	0x00ff


	//----- nvinfo : EIATTR_EXTERNS
	.align		4
        /*0080*/ 	.byte	0x04, 0x0f
        /*0082*/ 	.short	(.L_4331 - .L_4330)


	//   ....[0]....
	.align		4
.L_4330:
        /*0084*/ 	.word	index@(__assertfail)


	//----- nvinfo : EIATTR_MERCURY_ISA_VERSION
	.align		4
.L_4331:
        /*0088*/ 	.byte	0x03, 0x5f
        /*008a*/ 	.short	0x0101


	//----- nvinfo : EIATTR_SYSCALL_OFFSETS
	.align		4
        /*008c*/ 	.byte	0x04, 0x46
        /*008e*/ 	.short	(.L_4333 - .L_4332)


	//   ....[0]....
.L_4332:
        /*0090*/ 	.word	0x00000f10


	//   ....[1]....
        /*0094*/ 	.word	0x00001d90


	//   ....[2]....
        /*0098*/ 	.word	0x00002c90


	//   ....[3]....
        /*009c*/ 	.word	0x00003b10


	//   ....[4]....
        /*00a0*/ 	.word	0x00004a20


	//   ....[5]....
        /*00a4*/ 	.word	0x000058a0


	//   ....[6]....
        /*00a8*/ 	.word	0x00006790


	//   ....[7]....
        /*00ac*/ 	.word	0x00007610


	//   ....[8]....
        /*00b0*/ 	.word	0x000099d0


	//   ....[9]....
        /*00b4*/ 	.word	0x0000a8b0


	//   ....[10]....
        /*00b8*/ 	.word	0x0000b750


	//   ....[11]....
        /*00bc*/ 	.word	0x0000c610


	//----- nvinfo : EIATTR_EXIT_INSTR_OFFSETS
	.align		4
.L_4333:
        /*00c0*/ 	.byte	0x04, 0x1c
        /*00c2*/ 	.short	(.L_4335 - .L_4334)


	//   ....[0]....
.L_4334:
        /*00c4*/ 	.word	0x0000b7d0


	//   ....[1]....
        /*00c8*/ 	.word	0x0000b900


	//   ....[2]....
        /*00cc*/ 	.word	0x0000b920


	//   ....[3]....
        /*00d0*/ 	.word	0x0000b9a0


	//   ....[4]....
        /*00d4*/ 	.word	0x0000b9c0


	//   ....[5]....
        /*00d8*/ 	.word	0x0000b9e0


	//   ....[6]....
        /*00dc*/ 	.word	0x0000ba70


	//   ....[7]....
        /*00e0*/ 	.word	0x0000bab0


	//   ....[8]....
        /*00e4*/ 	.word	0x0000bb50


	//   ....[9]....
        /*00e8*/ 	.word	0x0000bba0


	//   ....[10]....
        /*00ec*/ 	.word	0x0000bbd0


	//   ....[11]....
        /*00f0*/ 	.word	0x0000bca0


	//   ....[12]....
        /*00f4*/ 	.word	0x0000bce0


	//   ....[13]....
        /*00f8*/ 	.word	0x0000be70


	//   ....[14]....
        /*00fc*/ 	.word	0x0000bfd0


	//   ....[15]....
        /*0100*/ 	.word	0x0000c010


	//   ....[16]....
        /*0104*/ 	.word	0x0000c0b0


	//   ....[17]....
        /*0108*/ 	.word	0x0000c230


	//   ....[18]....
        /*010c*/ 	.word	0x0000c3b0


	//   ....[19]....
        /*0110*/ 	.word	0x0000c510


	//   ....[20]....
        /*0114*/ 	.word	0x0000c620


	//   ....[21]....
        /*0118*/ 	.word	0x0000c640


	//   ....[22]....
        /*011c*/ 	.word	0x0000c660


	//----- nvinfo : EIATTR_MAX_THREADS
	.align		4
.L_4335:
        /*0120*/ 	.byte	0x04, 0x05
        /*0122*/ 	.short	(.L_4337 - .L_4336)
.L_4336:
        /*0124*/ 	.word	0x00000080
        /*0128*/ 	.word	0x00000001
        /*012c*/ 	.word	0x00000001


	//----- nvinfo : EIATTR_CRS_STACK_SIZE
	.align		4
.L_4337:
        /*0130*/ 	.byte	0x04, 0x1e
        /*0132*/ 	.short	(.L_4339 - .L_4338)
.L_4338:
        /*0134*/ 	.word	0x00000000


	//----- nvinfo : EIATTR_CBANK_PARAM_SIZE
	.align		4
.L_4339:
        /*0138*/ 	.byte	0x03, 0x19
        /*013a*/ 	.short	0x0038


	//----- nvinfo : EIATTR_PARAM_CBANK
	.align		4
        /*013c*/ 	.byte	0x04, 0x0a
        /*013e*/ 	.short	(.L_4341 - .L_4340)
	.align		4
.L_4340:
        /*0140*/ 	.word	index@(.nv.constant0._ZN2at6native27unrolled_elementwise_kernelINS0_13BinaryFunctorIlllZZZNS0_15binary_internal21div_floor_kernel_cudaERNS_18TensorIteratorBaseEENKUlvE_clEvENKUlvE2_clEvEUlllE_EESt5arrayIPcLm3EELi4E23TrivialOffsetCalculatorILi2EjESD_ILi1EjENS0_6memory12LoadWithCastILi2EEENSG_13StoreWithCastILi1EEEEEviT_T0_T2_T3_T4_T5_)
        /*0144*/ 	.short	0x0210
        /*0146*/ 	.short	0x0038


	//----- nvinfo : EIATTR_SW_WAR
	.align		4
.L_4341:
        /*0148*/ 	.byte	0x04, 0x36
        /*014a*/ 	.short	(.L_4343 - .L_4342)
.L_4342:
        /*014c*/ 	.word	0x00000008
.L_4343:


//--------------------- .nv.info._ZN2at6native18elementwise_kernelILi128ELi2EZNS0_22gpu_kernel_impl_nocastINS0_13BinaryFunctorIlllZZZNS0_15binary_internal21div_floor_kernel_cudaERNS_18TensorIteratorBaseEENKUlvE_clEvENKUlvE2_clEvEUlllE_EEEEvS6_RKT_EUliE_EEviT1_ --------------------------
	.section	.nv.info._ZN2at6native18elementwise_kernelILi128ELi2EZNS0_22gpu_kernel_impl_nocastINS0_13BinaryFunctorIlllZZZNS0_15binary_internal21div_floor_kernel_cudaERNS_18TensorIteratorBaseEENKUlvE_clEvENKUlvE2_clEvEUlllE_EEEEvS6_RKT_EUliE_EEviT1_,"",@"SHT_CUDA_INFO"
	.sectionflags	@""
	.align	4


	//----- nvinfo : EIATTR_CUDA_API_VERSION
	.align		4
        /*0000*/ 	.byte	0x04, 0x37
        /*0002*/ 	.short	(.L_4345 - .L_4344)
.L_4344:
        /*0004*/ 	.word	0x00000082


	//----- nvinfo : EIATTR_KPARAM_INFO
	.align		4
.L_4345:
        /*0008*/ 	.byte	0x04, 0x17
        /*000a*/ 	.short	(.L_4347 - .L_4346)
.L_4346:
        /*000c*/ 	.word	0x00000000
        /*0010*/ 	.short	0x0001
        /*0012*/ 	.short	0x0008
        /*0014*/ 	.byte	0x00, 0xf0, 0x21, 0x0a


	//----- nvinfo : EIATTR_KPARAM_INFO
	.align		4
.L_4347:
        /*0018*/ 	.byte	0x04, 0x17
        /*001a*/ 	.short	(.L_4349 - .L_4348)
.L_4348:
        /*001c*/ 	.word	0x00000000
        /*0020*/ 	.short	0x0000
        /*0022*/ 	.short	0x0000
        /*0024*/ 	.byte	0x00, 0xf0, 0x11, 0x00


	//----- nvinfo : EIATTR_SPARSE_MMA_MASK
	.align		4
.L_4349:
        /*0028*/ 	.byte	0x03, 0x50
        /*002a*/ 	.short	0x0000


	//----- nvinfo : EIATTR_MAXREG_COUNT
	.align		4
        /*002c*/ 	.byte	0x03, 0x1b
        /*002e*/ 	.short	0x0080


	//----- nvinfo : EIATTR_MERCURY_ISA_VERSION
	.align		4
        /*0030*/ 	.byte	0x03, 0x5f
        /*0032*/ 	.short	0x0101


	//----- nvinfo : EIATTR_EXIT_INSTR_OFFSETS
	.align		4
        /*0034*/ 	.byte	0x04, 0x1c
        /*0036*/ 	.short	(.L_4351 - .L_4350)


	//   ....[0]....
.L_4350:
        /*0038*/ 	.word	0x00001c00


	//   ....[1]....
        /*003c*/ 	.word	0x00003740


	//----- nvinfo : EIATTR_MAX_THREADS
	.align		4
.L_4351:
        /*0040*/ 	.byte	0x04, 0x05
        /*0042*/ 	.short	(.L_4353 - .L_4352)
.L_4352:
        /*0044*/ 	.word	0x00000080
        /*0048*/ 	.word	0x00000001
        /*004c*/ 	.word	0x00000001


	//----- nvinfo : EIATTR_CRS_STACK_SIZE
	.align		4
.L_4353:
        /*0050*/ 	.byte	0x04, 0x1e
        /*0052*/ 	.short	(.L_4355 - .L_4354)
.L_4354:
        /*0054*/ 	.word	0x00000000


	//----- nvinfo : EIATTR_CBANK_PARAM_SIZE
	.align		4
.L_4355:
        /*0058*/ 	.byte	0x03, 0x19
        /*005a*/ 	.short	0x0290


	//----- nvinfo : EIATTR_PARAM_CBANK
	.align		4
        /*005c*/ 	.byte	0x04, 0x0a
        /*005e*/ 	.short	(.L_4357 - .L_4356)
	.align		4
.L_4356:
        /*0060*/ 	.word	index@(.nv.constant0._ZN2at6native18elementwise_kernelILi128ELi2EZNS0_22gpu_kernel_impl_nocastINS0_13BinaryFunctorIlllZZZNS0_15binary_internal21div_floor_kernel_cudaERNS_18TensorIteratorBaseEENKUlvE_clEvENKUlvE2_clEvEUlllE_EEEEvS6_RKT_EUliE_EEviT1_)
        /*0064*/ 	.short	0x0210
        /*0066*/ 	.short	0x0290


	//----- nvinfo : EIATTR_SW_WAR
	.align		4
.L_4357:
        /*0068*/ 	.byte	0x04, 0x36
        /*006a*/ 	.short	(.L_4359 - .L_4358)
.L_4358:
        /*006c*/ 	.word	0x00000008
.L_4359:


//--------------------- .nv.info._ZN2at6native27unrolled_elementwise_kernelINS0_13BinaryFunctorIlllZZZNS0_15binary_internal21div_floor_kernel_cudaERNS_18TensorIteratorBaseEENKUlvE_clEvENKUlvE2_clEvEUlllE_EESt5arrayIPcLm3EELi4E23TrivialOffsetCalculatorILi2EjESD_ILi1EjENS0_6memory15LoadWithoutCastENSG_16StoreWithoutCastEEEviT_T0_T2_T3_T4_T5_ --------------------------
	.section	.nv.info._ZN2at6native27unrolled_elementwise_kernelINS0_13BinaryFunctorIlllZZZNS0_15binary_internal21div_floor_kernel_cudaERNS_18TensorIteratorBaseEENKUlvE_clEvENKUlvE2_clEvEUlllE_EESt5arrayIPcLm3EELi4E23TrivialOffsetCalculatorILi2EjESD_ILi1EjENS0_6memory15LoadWithoutCastENSG_16StoreWithoutCastEEEviT_T0_T2_T3_T4_T5_,"",@"SHT_CUDA_INFO"
	.sectionflags	@""
	.align	4


	//----- nvinfo : EIATTR_CUDA_API_VERSION
	.align		4
        /*0000*/ 	.byte	0x04, 0x37
        /*0002*/ 	.short	(.L_4361 - .L_4360)
.L_4360:
        /*0004*/ 	.word	0x00000082


	//----- nvinfo : EIATTR_KPARAM_INFO
	.align		4
.L_4361:
        /*0008*/ 	.byte	0x04, 0x17
        /*000a*/ 	.short	(.L_4363 - .L_4362)
.L_4362:
        /*000c*/ 	.word	0x00000000
        /*0010*/ 	.short	0x0006
        /*0012*/ 	.short	0x0023
        /*0014*/ 	.byte	0x00, 0xf0, 0x05, 0x00


	//----- nvinfo : EIATTR_KPARAM_INFO
	.align		4
.L_4363:
        /*0018*/ 	.byte	0x04, 0x17
        /*001a*/ 	.short	(.L_4365 - .L_4364)
.L_4364:
        /*001c*/ 	.word	0x00000000
        /*0020*/ 	.short	0x0005
        /*0022*/ 	.short	0x0022
        /*0024*/ 	.byte	0x00, 0xf0, 0x05, 0x00


	//----- nvinfo : EIATTR_KPARAM_INFO
	.align		4
.L_4365:
        /*0028*/ 	.byte	0x04, 0x17
        /*002a*/ 	.short	(.L_4367 - .L_4366)
.L_4366:
        /*002c*/ 	.word	0x00000000
        /*0030*/ 	.short	0x0004
        /*0032*/ 	.short	0x0021
        /*0034*/ 	.byte	0x00, 0xf0, 0x05, 0x00


	//----- nvinfo : EIATTR_KPARAM_INFO
	.align		4
.L_4367:
        /*0038*/ 	.byte	0x04, 0x17
        /*003a*/ 	.short	(.L_4369 - .L_4368)
.L_4368:
        /*003c*/ 	.word	0x00000000
        /*0040*/ 	.short	0x0003
        /*0042*/ 	.short	0x0020
        /*0044*/ 	.byte	0x00, 0xf0, 0x05, 0x00


	//----- nvinfo : EIATTR_KPARAM_INFO
	.align		4
.L_4369:
        /*0048*/ 	.byte	0x04, 0x17
        /*004a*/ 	.short	(.L_4371 - .L_4370)
.L_4370:
        /*004c*/ 	.word	0x00000000
        /*0050*/ 	.short	0x0002
        /*0052*/ 	.short	0x0008
        /*0054*/ 	.byte	0x00, 0xf0, 0x61, 0x00


	//----- nvinfo : EIATTR_KPARAM_INFO
	.align		4
.L_4371:
        /*0058*/ 	.byte	0x04, 0x17
        /*005a*/ 	.short	(.L_4373 - .L_4372)
.L_4372:
        /*005c*/ 	.word	0x00000000
        /*0060*/ 	.short	0x0001
        /*0062*/ 	.short	0x0004
        /*0064*/ 	.byte	0x00, 0xf0, 0x05, 0x00


	//----- nvinfo : EIATTR_KPARAM_INFO
	.align		4
.L_4373:
        /*0068*/ 	.byte	0x04, 0x17
        /*006a*/ 	.short	(.L_4375 - .L_4374)
.L_4374:
        /*006c*/ 	.word	0x00000000
        /*0070*/ 	.short	0x0000
        /*0072*/ 	.short	0x0000
        /*0074*/ 	.byte	0x00, 0xf0, 0x11, 0x00


	//----- nvinfo : EIATTR_SPARSE_MMA_MASK
	.align		4
.L_4375:
        /*0078*/ 	.byte	0x03, 0x50
        /*007a*/ 	.short	0x0000


	//----- nvinfo : EIATTR_MAXREG_COUNT
	.align		4
        /*007c*/ 	.byte	0x03, 0x1b
        /*007e*/ 	.short	0x00ff


	//----- nvinfo : EIATTR_MERCURY_ISA_VERSION
	.align		4
        /*0080*/ 	.byte	0x03, 0x5f
        /*0082*/ 	.short	0x0101


	//----- nvinfo : EIATTR_EXIT_INSTR_OFFSETS
	.align		4
        /*0084*/ 	.byte	0x04, 0x1c
        /*0086*/ 	.short	(.L_4377 - .L_4376)


	//   ....[0]....
.L_4376:
        /*0088*/ 	.word	0x000017d0


	//   ....[1]....
        /*008c*/ 	.word	0x00001820


	//----- nvinfo : EIATTR_MAX_THREADS
	.align		4
.L_4377:
        /*0090*/ 	.byte	0x04, 0x05
        /*0092*/ 	.short	(.L_4379 - .L_4378)
.L_4378:
        /*0094*/ 	.word	0x00000080
        /*0098*/ 	.word	0x00000001
        /*009c*/ 	.word	0x00000001


	//----- nvinfo : EIATTR_CRS_STACK_SIZE
	.align		4
.L_4379:
        /*00a0*/ 	.byte	0x04, 0x1e
        /*00a2*/ 	.short	(.L_4381 - .L_4380)
.L_4380:
        /*00a4*/ 	.word	0x00000000


	//----- nvinfo : EIATTR_CBANK_PARAM_SIZE
	.align		4
.L_4381:
        /*00a8*/ 	.byte	0x03, 0x19
        /*00aa*/ 	.short	0x0024


	//----- nvinfo : EIATTR_PARAM_CBANK
	.align		4
        /*00ac*/ 	.byte	0x04, 0x0a
        /*00ae*/ 	.short	(.L_4383 - .L_4382)
	.align		4
.L_4382:
        /*00b0*/ 	.word	index@(.nv.constant0._ZN2at6native27unrolled_elementwise_kernelINS0_13BinaryFunctorIlllZZZNS0_15binary_internal21div_floor_kernel_cudaERNS_18TensorIteratorBaseEENKUlvE_clEvENKUlvE2_clEvEUlllE_EESt5arrayIPcLm3EELi4E23TrivialOffsetCalculatorILi2EjESD_ILi1EjENS0_6memory15LoadWithoutCastENSG_16StoreWithoutCastEEEviT_T0_T2_T3_T4_T5_)
        /*00b4*/ 	.short	0x0210
        /*00b6*/ 	.short	0x0024


	//----- nvinfo : EIATTR_SW_WAR
	.align		4
.L_4383:
        /*00b8*/ 	.byte	0x04, 0x36
        /*00ba*/ 	.short	(.L_4385 - .L_4384)
.L_4384:
        /*00bc*/ 	.word	0x00000008
.L_4385:


//--------------------- .nv.info._ZN2at6native29vectorized_elementwise_kernelILi2ENS0_13BinaryFunctorIlllZZZNS0_15binary_internal21div_floor_kernel_cudaERNS_18TensorIteratorBaseEENKUlvE_clEvENKUlvE2_clEvEUlllE_EESt5arrayIPcLm3EEEEviT0_T1_ --------------------------
	.section	.nv.info._ZN2at6native29vectorized_elementwise_kernelILi2ENS0_13BinaryFunctorIlllZZZNS0_15binary_internal21div_floor_kernel_cudaERNS_18TensorIteratorBaseEENKUlvE_clEvENKUlvE2_clEvEUlllE_EESt5arrayIPcLm3EEEEviT0_T1_,"",@"SHT_CUDA_INFO"
	.sectionflags	@""
	.align	4


	//----- nvinfo : EIATTR_CUDA_API_VERSION
	.align		4
        /*0000*/ 	.byte	0x04, 0x37
        /*0002*/ 	.short	(.L_4387 - .L_4386)
.L_4386:
        /*0004*/ 	.word	0x00000082


	//----- nvinfo : EIATTR_KPARAM_INFO
	.align		4
.L_4387:
        /*0008*/ 	.byte	0x04, 0x17
        /*000a*/ 	.short	(.L_4389 - .L_4388)
.L_4388:
        /*000c*/ 	.word	0x00000000
        /*0010*/ 	.short	0x0002
        /*0012*/ 	.short	0x0008
        /*0014*/ 	.byte	0x00, 0xf0, 0x61, 0x00


	//----- nvinfo : EIATTR_KPARAM_INFO
	.align		4
.L_4389:
        /*0018*/ 	.byte	0x04, 0x17
        /*001a*/ 	.short	(.L_4391 - .L_4390)
.L_4390:
        /*001c*/ 	.word	0x00000000
        /*0020*/ 	.short	0x0001
        /*0022*/ 	.short	0x0004
        /*0024*/ 	.byte	0x00, 0xf0, 0x05, 0x00


	//----- nvinfo : EIATTR_KPARAM_INFO
	.align		4
.L_4391:
        /*0028*/ 	.byte	0x04, 0x17
        /*002a*/ 	.short	(.L_4393 - .L_4392)
.L_4392:
        /*002c*/ 	.word	0x00000000
        /*0030*/ 	.short	0x0000
        /*0032*/ 	.short	0x0000
        /*0034*/ 	.byte	0x00, 0xf0, 0x11, 0x00


	//----- nvinfo : EIATTR_SPARSE_MMA_MASK
	.align		4
.L_4393:
        /*0038*/ 	.byte	0x03, 0x50
        /*003a*/ 	.short	0x0000


	//----- nvinfo : EIATTR_MAXREG_COUNT
	.align		4
        /*003c*/ 	.byte	0x03, 0x1b
        /*003e*/ 	.short	0x00ff


	//----- nvinfo : EIATTR_MERCURY_ISA_VERSION
	.align		4
        /*0040*/ 	.byte	0x03, 0x5f
        /*0042*/ 	.short	0x0101


	//----- nvinfo : EIATTR_EXIT_INSTR_OFFSETS
	.align		4
        /*0044*/ 	.byte	0x04, 0x1c
        /*0046*/ 	.short	(.L_4395 - .L_4394)


	//   ....[0]....
.L_4394:
        /*0048*/ 	.word	0x00002720


	//   ....[1]....
        /*004c*/ 	.word	0x00005730


	//   ....[2]....
        /*0050*/ 	.word	0x00005780


	//----- nvinfo : EIATTR_MAX_THREADS
	.align		4
.L_4395:
        /*0054*/ 	.byte	0x04, 0x05
        /*0056*/ 	.short	(.L_4397 - .L_4396)
.L_4396:
        /*0058*/ 	.word	0x00000080
        /*005c*/ 	.word	0x00000001
        /*0060*/ 	.word	0x00000001


	//----- nvinfo : EIATTR_CRS_STACK_SIZE
	.align		4
.L_4397:
        /*0064*/ 	.byte	0x04, 0x1e
        /*0066*/ 	.short	(.L_4399 - .L_4398)
.L_4398:
        /*0068*/ 	.word	0x00000000


	//----- nvinfo : EIATTR_CBANK_PARAM_SIZE
	.align		4
.L_4399:
        /*006c*/ 	.byte	0x03, 0x19
        /*006e*/ 	.short	0x0020


	//----- nvinfo : EIATTR_PARAM_CBANK
	.align		4
        /*0070*/ 	.byte	0x04, 0x0a
        /*0072*/ 	.short	(.L_4401 - .L_4400)
	.align		4
.L_4400:
        /*0074*/ 	.word	index@(.nv.constant0._ZN2at6native29vectorized_elementwise_kernelILi2ENS0_13BinaryFunctorIlllZZZNS0_15binary_internal21div_floor_kernel_cudaERNS_18TensorIteratorBaseEENKUlvE_clEvENKUlvE2_clEvEUlllE_EESt5arrayIPcLm3EEEEviT0_T1_)
        /*0078*/ 	.short	0x0210
        /*007a*/ 	.short	0x0020


	//----- nvinfo : EIATTR_SW_WAR
	.align		4
.L_4401:
        /*007c*/ 	.byte	0x04, 0x36
        /*007e*/ 	.short	(.L_4403 - .L_4402)
.L_4402:
        /*0080*/ 	.word	0x00000008
.L_4403:


//--------------------- .nv.info._ZN2at6native29vectorized_elementwise_kernelILi4ENS0_13BinaryFunctorIlllZZZNS0_15binary_internal21div_floor_kernel_cudaERNS_18TensorIteratorBaseEENKUlvE_clEvENKUlvE2_clEvEUlllE_EESt5arrayIPcLm3EEEEviT0_T1_ --------------------------
	.section	.nv.info._ZN2at6native29vectorized_elementwise_kernelILi4ENS0_13BinaryFunctorIlllZZZNS0_15binary_internal21div_floor_kernel_cudaERNS_18TensorIteratorBaseEENKUlvE_clEvENKUlvE2_clEvEUlllE_EESt5arrayIPcLm3EEEEviT0_T1_,"",@"SHT_CUDA_INFO"
	.sectionflags	@""
	.align	4


	//----- nvinfo : EIATTR_CUDA_API_VERSION
	.align		4
        /*0000*/ 	.byte	0x04, 0x37
        /*0002*/ 	.short	(.L_4405 - .L_4404)
.L_4404:
        /*0004*/ 	.word	0x00000082


	//----- nvinfo : EIATTR_KPARAM_INFO
	.align		4
.L_4405:
        /*0008*/ 	.byte	0x04, 0x17
        /*000a*/ 	.short	(.L_4407 - .L_4406)
.L_4406:
        /*000c*/ 	.word	0x00000000
        /*0010*/ 	.short	0x0002
        /*0012*/ 	.short	0x0008
        /*0014*/ 	.byte	0x00, 0xf0, 0x61, 0x00


	//----- nvinfo : EIATTR_KPARAM_INFO
	.align		4
.L_4407:
        /*0018*/ 	.byte	0x04, 0x17
        /*001a*/ 	.short	(.L_4409 - .L_4408)
.L_4408:
        /*001c*/ 	.word	0x00000000
        /*0020*/ 	.short	0x0001
        /*0022*/ 	.short	0x0004
        /*0024*/ 	.byte	0x00, 0xf0, 0x05, 0x00


	//----- nvinfo : EIATTR_KPARAM_INFO
	.align		4
.L_4409:
        /*0028*/ 	.byte	0x04, 0x17
        /*002a*/ 	.short	(.L_4411 - .L_4410)
.L_4410:
        /*002c*/ 	.word	0x00000000
        /*0030*/ 	.short	0x0000
        /*0032*/ 	.short	0x0000
        /*0034*/ 	.byte	0x00, 0xf0, 0x11, 0x00


	//----- nvinfo : EIATTR_SPARSE_MMA_MASK
	.align		4
.L_4411:
        /*0038*/ 	.byte	0x03, 0x50
        /*003a*/ 	.short	0x0000


	//----- nvinfo : EIATTR_MAXREG_COUNT
	.align		4
        /*003c*/ 	.byte	0x03, 0x1b
        /*003e*/ 	.short	0x00ff


	//----- nvinfo : EIATTR_MERCURY_ISA_VERSION
	.align		4
        /*0040*/ 	.byte	0x03, 0x5f
        /*0042*/ 	.short	0x0101


	//----- nvinfo : EIATTR_EXIT_INSTR_OFFSETS
	.align		4
        /*0044*/ 	.byte	0x04, 0x1c
        /*0046*/ 	.short	(.L_4413 - .L_4412)


	//   ....[0]....
.L_4412:
        /*0048*/ 	.word	0x00002720


	//   ....[1]....
        /*004c*/ 	.word	0x00005730


	//   ....[2]....
        /*0050*/ 	.word	0x00005780


	//----- nvinfo : EIATTR_MAX_THREADS
	.align		4
.L_4413:
        /*0054*/ 	.byte	0x04, 0x05
        /*0056*/ 	.short	(.L_4415 - .L_4414)
.L_4414:
        /*0058*/ 	.word	0x00000080
        /*005c*/ 	.word	0x00000001
        /*0060*/ 	.word	0x00000001


	//----- nvinfo : EIATTR_CRS_STACK_SIZE
	.align		4
.L_4415:
        /*0064*/ 	.byte	0x04, 0x1e
        /*0066*/ 	.short	(.L_4417 - .L_4416)
.L_4416:
        /*0068*/ 	.word	0x00000000


	//----- nvinfo : EIATTR_CBANK_PARAM_SIZE
	.align		4
.L_4417:
        /*006c*/ 	.byte	0x03, 0x19
        /*006e*/ 	.short	0x0020


	//----- nvinfo : EIATTR_PARAM_CBANK
	.align		4
        /*0070*/ 	.byte	0x04, 0x0a
        /*0072*/ 	.short	(.L_4419 - .L_4418)
	.align		4
.L_4418:
        /*0074*/ 	.word	index@(.nv.constant0._ZN2at6native29vectorized_elementwise_kernelILi4ENS0_13BinaryFunctorIlllZZZNS0_15binary_internal21div_floor_kernel_cudaERNS_18TensorIteratorBaseEENKUlvE_clEvENKUlvE2_clEvEUlllE_EESt5arrayIPcLm3EEEEviT0_T1_)
        /*0078*/ 	.short	0x0210
        /*007a*/ 	.short	0x0020


	//----- nvinfo : EIATTR_SW_WAR
	.align		4
.L_4419:
        /*007c*/ 	.byte	0x04, 0x36
        /*007e*/ 	.short	(.L_4421 - .L_4420)
.L_4420:
        /*0080*/ 	.word	0x00000008
.L_4421:


//--------------------- .nv.info._ZN2at6native29vectorized_elementwise_kernelILi8ENS0_13BinaryFunctorIlllZZZNS0_15binary_internal21div_floor_kernel_cudaERNS_18TensorIteratorBaseEENKUlvE_clEvENKUlvE2_clEvEUlllE_EESt5arrayIPcLm3EEEEviT0_T1_ --------------------------
	.section	.nv.info._ZN2at6native29vectorized_elementwise_kernelILi8ENS0_13BinaryFunctorIlllZZZNS0_15binary_internal21div_floor_kernel_cudaERNS_18TensorIteratorBaseEENKUlvE_clEvENKUlvE2_clEvEUlllE_EESt5arrayIPcLm3EEEEviT0_T1_,"",@"SHT_CUDA_INFO"
	.sectionflags	@""
	.align	4


	//----- nvinfo : EIATTR_CUDA_API_VERSION
	.align		4
        /*0000*/ 	.byte	0x04, 0x37
        /*0002*/ 	.short	(.L_4423 - .L_4422)
.L_4422:
        /*0004*/ 	.word	0x00000082


	//----- nvinfo : EIATTR_KPARAM_INFO
	.align		4
.L_4423:
        /*0008*/ 	.byte	0x04, 0x17
        /*000a*/ 	.short	(.L_4425 - .L_4424)
.L_4424:
        /*000c*/ 	.word	0x00000000
        /*0010*/ 	.short	0x0002
        /*0012*/ 	.short	0x0008
        /*0014*/ 	.byte	0x00, 0xf0, 0x61, 0x00


	//----- nvinfo : EIATTR_KPARAM_INFO
	.align		4
.L_4425:
        /*0018*/ 	.byte	0x04, 0x17
        /*001a*/ 	.short	(.L_4427 - .L_4426)
.L_4426:
        /*001c*/ 	.word	0x00000000
        /*0020*/ 	.short	0x0001
        /*0022*/ 	.short	0x0004
        /*0024*/ 	.byte	0x00, 0xf0, 0x05, 0x00


	//----- nvinfo : EIATTR_KPARAM_INFO
	.align		4
.L_4427:
        /*0028*/ 	.byte	0x04, 0x17
        /*002a*/ 	.short	(.L_4429 - .L_4428)
.L_4428:
        /*002c*/ 	.word	0x00000000
        /*0030*/ 	.short	0x0000
        /*0032*/ 	.short	0x0000
        /*0034*/ 	.byte	0x00, 0xf0, 0x11, 0x00


	//----- nvinfo : EIATTR_SPARSE_MMA_MASK
	.align		4
.L_4429:
        /*0038*/ 	.byte	0x03, 0x50
        /*003a*/ 	.short	0x0000


	//----- nvinfo : EIATTR_MAXREG_COUNT
	.align		4
        /*003c*/ 	.byte	0x03, 0x1b
        /*003e*/ 	.short	0x00ff


	//----- nvinfo : EIATTR_MERCURY_ISA_VERSION
	.align		4
        /*0040*/ 	.byte	0x03, 0x5f
        /*0042*/ 	.short	0x0101


	//----- nvinfo : EIATTR_EXIT_INSTR_OFFSETS
	.align		4
        /*0044*/ 	.byte	0x04, 0x1c
        /*0046*/ 	.short	(.L_4431 - .L_4430)


	//   ....[0]....
.L_4430:
        /*0048*/ 	.word	0x00002720


	//   ....[1]....
        /*004c*/ 	.word	0x00005730


	//   ....[2]....
        /*0050*/ 	.word	0x00005780


	//----- nvinfo : EIATTR_MAX_THREADS
	.align		4
.L_4431:
        /*0054*/ 	.byte	0x04, 0x05
        /*0056*/ 	.short	(.L_4433 - .L_4432)
.L_4432:
        /*0058*/ 	.word	0x00000080
        /*005c*/ 	.word	0x00000001
        /*0060*/ 	.word	0x00000001


	//----- nvinfo : EIATTR_CRS_STACK_SIZE
	.align		4
.L_4433:
        /*0064*/ 	.byte	0x04, 0x1e
        /*0066*/ 	.short	(.L_4435 - .L_4434)
.L_4434:
        /*0068*/ 	.word	0x00000000


	//----- nvinfo : EIATTR_CBANK_PARAM_SIZE
	.align		4
.L_4435:
        /*006c*/ 	.byte	0x03, 0x19
        /*006e*/ 	.short	0x0020


	//----- nvinfo : EIATTR_PARAM_CBANK
	.align		4
        /*0070*/ 	.byte	0x04, 0x0a
        /*0072*/ 	.short	(.L_4437 - .L_4436)
	.align		4
.L_4436:
        /*0074*/ 	.word	index@(.nv.constant0._ZN2at6native29vectorized_elementwise_kernelILi8ENS0_13BinaryFunctorIlllZZZNS0_15binary_internal21div_floor_kernel_cudaERNS_18TensorIteratorBaseEENKUlvE_clEvENKUlvE2_clEvEUlllE_EESt5arrayIPcLm3EEEEviT0_T1_)
        /*0078*/ 	.short	0x0210
        /*007a*/ 	.short	0x0020


	//----- nvinfo : EIATTR_SW_WAR
	.align		4
.L_4437:
        /*007c*/ 	.byte	0x04, 0x36
        /*007e*/ 	.short	(.L_4439 - .L_4438)
.L_4438:
        /*0080*/ 	.word	0x00000008
.L_4439:


//--------------------- .nv.info._ZN2at6native18elementwise_kernelILi128ELi4EZNS0_15gpu_kernel_implINS0_13BUnaryFunctorIlllZZZNS0_15binary_internal21div_floor_kernel_cudaERNS_18TensorIteratorBaseEENKUlvE_clEvENKUlvE2_clEvEUlllE_EEEEvS6_RKT_EUliE_EEviT1_ --------------------------
	.section	.nv.info._ZN2at6native18elementwise_kernelILi128ELi4EZNS0_15gpu_kernel_implINS0_13BUnaryFunctorIlllZZZNS0_15binary_internal21div_floor_kernel_cudaERNS_18TensorIteratorBaseEENKUlvE_clEvENKUlvE2_clEvEUlllE_EEEEvS6_RKT_EUliE_EEviT1_,"",@"SHT_CUDA_INFO"
	.sectionflags	@""
	.align	4


	//----- nvinfo : EIATTR_CUDA_API_VERSION
	.align		4
        /*0000*/ 	.byte	0x04, 0x37
        /*0002*/ 	.short	(.L_4441 - .L_4440)
.L_4440:
        /*0004*/ 	.word	0x00000082


	//----- nvinfo : EIATTR_KPARAM_INFO
	.align		4
.L_4441:
        /*0008*/ 	.byte	0x04, 0x17
        /*000a*/ 	.short	(.L_4443 - .L_4442)
.L_4442:
        /*000c*/ 	.word	0x00000000
        /*0010*/ 	.short	0x0001
        /*0012*/ 	.short	0x0008
        /*0014*/ 	.byte	0x00, 0xf0, 0xa1, 0x08


	//----- nvinfo : EIATTR_KPARAM_INFO
	.align		4
.L_4443:
        /*0018*/ 	.byte	0x04, 0x17
        /*001a*/ 	.short	(.L_4445 - .L_4444)
.L_4444:
        /*001c*/ 	.word	0x00000000
        /*0020*/ 	.short	0x0000
        /*0022*/ 	.short	0x0000
        /*0024*/ 	.byte	0x00, 0xf0, 0x11, 0x00


	//----- nvinfo : EIATTR_SPARSE_MMA_MASK
	.align		4
.L_4445:
        /*0028*/ 	.byte	0x03, 0x50
        /*002a*/ 	.short	0x0000


	//----- nvinfo : EIATTR_MAXREG_COUNT
	.align		4
        /*002c*/ 	.byte	0x03, 0x1b
        /*002e*/ 	.short	0x0080


	//----- nvinfo : EIATTR_EXTERNS
	.align		4
        /*0030*/ 	.byte	0x04, 0x0f
        /*0032*/ 	.short	(.L_4447 - .L_4446)


	//   ....[0]....
	.align		4
.L_4446:
        /*0034*/ 	.word	index@(__assertfail)


	//----- nvinfo : EIATTR_MERCURY_ISA_VERSION
	.align		4
.L_4447:
        /*0038*/ 	.byte	0x03, 0x5f
        /*003a*/ 	.short	0x0101


	//----- nvinfo : EIATTR_SYSCALL_OFFSETS
	.align		4
        /*003c*/ 	.byte	0x04, 0x46
        /*003e*/ 	.short	(.L_4449 - .L_4448)


	//   ....[0]....
.L_4448:
        /*0040*/ 	.word	0x000021c0


	//   ....[1]....
        /*0044*/ 	.word	0x000034a0


	//   ....[2]....
        /*0048*/ 	.word	0x00005680


	//   ....[3]....
        /*004c*/ 	.word	0x00006980


	//   ....[4]....
        /*0050*/ 	.word	0x00008b50


	//   ....[5]....
        /*0054*/ 	.word	0x00009e50


	//   ....[6]....
        /*0058*/ 	.word	0x0000c010


	//   ....[7]....
        /*005c*/ 	.word	0x0000d310


	//----- nvinfo : EIATTR_EXIT_INSTR_OFFSETS
	.align		4
.L_4449:
        /*0060*/ 	.byte	0x04, 0x1c
        /*0062*/ 	.short	(.L_4451 - .L_4450)


	//   ....[0]....
.L_4450:
        /*0064*/ 	.word	0x00009ee0


	//   ....[1]....
        /*0068*/ 	.word	0x0000c5f0


	//   ....[2]....
        /*006c*/ 	.word	0x0000c610


	//   ....[3]....
        /*0070*/ 	.word	0x0000c690


	//   ....[4]....
        /*0074*/ 	.word	0x0000c6b0


	//   ....[5]....
        /*0078*/ 	.word	0x0000c6d0


	//   ....[6]....
        /*007c*/ 	.word	0x0000c760


	//   ....[7]....
        /*0080*/ 	.word	0x0000c7a0


	//   ....[8]....
        /*0084*/ 	.word	0x0000c840


	//   ....[9]....
        /*0088*/ 	.word	0x0000c890


	//   ....[10]....
        /*008c*/ 	.word	0x0000c8c0


	//   ....[11]....
        /*0090*/ 	.word	0x0000c990


	//   ....[12]....
        /*0094*/ 	.word	0x0000c9d0


	//   ....[13]....
        /*0098*/ 	.word	0x0000cb60


	//   ....[14]....
        /*009c*/ 	.word	0x0000ccc0


	//   ....[15]....
        /*00a0*/ 	.word	0x0000cd00


	//   ....[16]....
        /*00a4*/ 	.word	0x0000cda0


	//   ....[17]....
        /*00a8*/ 	.word	0x0000cf20


	//   ....[18]....
        /*00ac*/ 	.word	0x0000d0a0


	//   ....[19]....
        /*00b0*/ 	.word	0x0000d210


	//   ....[20]....
        /*00b4*/ 	.word	0x0000d320


	//   ....[21]....
        /*00b8*/ 	.word	0x0000d340


	//   ....[22]....
        /*00bc*/ 	.word	0x0000d360


	//----- nvinfo : EIATTR_MAX_THREADS
	.align		4
.L_4451:
        /*00c0*/ 	.byte	0x04, 0x05
        /*00c2*/ 	.short	(.L_4453 - .L_4452)
.L_4452:
        /*00c4*/ 	.word	0x00000080
        /*00c8*/ 	.word	0x00000001
        /*00cc*/ 	.word	0x00000001


	//----- nvinfo : EIATTR_CRS_STACK_SIZE
	.align		4
.L_4453:
        /*00d0*/ 	.byte	0x04, 0x1e
        /*00d2*/ 	.short	(.L_4455 - .L_4454)
.L_4454:
        /*00d4*/ 	.word	0x00000000


	//----- nvinfo : EIATTR_CBANK_PARAM_SIZE
	.align		4
.L_4455:
        /*00d8*/ 	.byte	0x03, 0x19
        /*00da*/ 	.short	0x0230


	//----- nvinfo : EIATTR_PARAM_CBANK
	.align		4
        /*00dc*/ 	.byte	0x04, 0x0a
        /*00de*/ 	.short	(.L_4457 - .L_4456)
	.align		4
.L_4456:
        /*00e0*/ 	.word	index@(.nv.constant0._ZN2at6native18elementwise_kernelILi128ELi4EZNS0_15gpu_kernel_implINS0_13BUnaryFunctorIlllZZZNS0_15binary_internal21div_floor_kernel_cudaERNS_18TensorIteratorBaseEENKUlvE_clEvENKUlvE2_clEvEUlllE_EEEEvS6_RKT_EUliE_EEviT1_)
        /*00e4*/ 	.short	0x0210
        /*00e6*/ 	.short	0x0230


	//----- nvinfo : EIATTR_SW_WAR
	.align		4
.L_4457:
        /*00e8*/ 	.byte	0x04, 0x36
        /*00ea*/ 	.short	(.L_4459 - .L_4458)
.L_4458:
        /*00ec*/ 	.word	0x00000008
.L_4459:


//--------------------- .nv.info._ZN2at6native27unrolled_elementwise_kernelINS0_13BUnaryFunctorIlllZZZNS0_15binary_internal21div_floor_kernel_cudaERNS_18TensorIteratorBaseEENKUlvE_clEvENKUlvE2_clEvEUlllE_EESt5arrayIPcLm2EELi4E23TrivialOffsetCalculatorILi1EjESE_NS0_6memory12LoadWithCastILi1EEENSF_13StoreWithCastILi1EEEEEviT_T0_T2_T3_T4_T5_ --------------------------
	.section	.nv.info._ZN2at6native27unrolled_elementwise_kernelINS0_13BUnaryFunctorIlllZZZNS0_15binary_internal21div_floor_kernel_cudaERNS_18TensorIteratorBaseEENKUlvE_clEvENKUlvE2_clEvEUlllE_EESt5arrayIPcLm2EELi4E23TrivialOffsetCalculatorILi1EjESE_NS0_6memory12LoadWithCastILi1EEENSF_13StoreWithCastILi1EEEEEviT_T0_T2_T3_T4_T5_,"",@"SHT_CUDA_INFO"
	.sectionflags	@""
	.align	4


	//----- nvinfo : EIATTR_CUDA_API_VERSION
	.align		4
        /*0000*/ 	.byte	0x04, 0x37
        /*0002*/ 	.short	(.L_4461 - .L_4460)
.L_4460:
        /*0004*/ 	.word	0x00000082


	//----- nvinfo : EIATTR_KPARAM_INFO
	.align		4
.L_4461:
        /*0008*/ 	.byte	0x04, 0x17
        /*000a*/ 	.short	(.L_4463 - .L_4462)
.L_4462:
        /*000c*/ 	.word	0x00000000
        /*0010*/ 	.short	0x0006
        /*0012*/ 	.short	0x0034
        /*0014*/ 	.byte	0x00, 0xf0, 0x21, 0x00


	//----- nvinfo : EIATTR_KPARAM_INFO
	.align		4
.L_4463:
        /*0018*/ 	.byte	0x04, 0x17
        /*001a*/ 	.short	(.L_4465 - .L_4464)
.L_4464:
        /*001c*/ 	.word	0x00000000
        /*0020*/ 	.short	0x0005
        /*0022*/ 	.short	0x002c
        /*0024*/ 	.byte	0x00, 0xf0, 0x21, 0x00


	//----- nvinfo : EIATTR_KPARAM_INFO
	.align		4
.L_4465:
        /*0028*/ 	.byte	0x04, 0x17
        /*002a*/ 	.short	(.L_4467 - .L_4466)
.L_4466:
        /*002c*/ 	.word	0x00000000
        /*0030*/ 	.short	0x0004
        /*0032*/ 	.short	0x0029
        /*0034*/ 	.byte	0x00, 0xf0, 0x05, 0x00


	//----- nvinfo : EIATTR_KPARAM_INFO
	.align		4
.L_4467:
        /*0038*/ 	.byte	0x04, 0x17
        /*003a*/ 	.short	(.L_4469 - .L_4468)
.L_4468:
        /*003c*/ 	.word	0x00000000
        /*0040*/ 	.short	0x0003
        /*0042*/ 	.short	0x0028
        /*0044*/ 	.byte	0x00, 0xf0, 0x05, 0x00


	//----- nvinfo : EIATTR_KPARAM_INFO
	.align		4
.L_4469:
        /*0048*/ 	.byte	0x04, 0x17
        /*004a*/ 	.short	(.L_4471 - .L_4470)
.L_4470:
        /*004c*/ 	.word	0x00000000
        /*0050*/ 	.short	0x0002
        /*0052*/ 	.short	0x0018
        /*0054*/ 	.byte	0x00, 0xf0, 0x41, 0x00


	//----- nvinfo : EIATTR_KPARAM_INFO
	.align		4
.L_4471:
        /*0058*/ 	.byte	0x04, 0x17
        /*005a*/ 	.short	(.L_4473 - .L_4472)
.L_4472:
        /*005c*/ 	.word	0x00000000
        /*0060*/ 	.short	0x0001
        /*0062*/ 	.short	0x0008
        /*0064*/ 	.byte	0x00, 0xf0, 0x41, 0x00


	//----- nvinfo : EIATTR_KPARAM_INFO
	.align		4
.L_4473:
        /*0068*/ 	.byte	0x04, 0x17
        /*006a*/ 	.short	(.L_4475 - .L_4474)
.L_4474:
        /*006c*/ 	.word	0x00000000
        /*0070*/ 	.short	0x0000
        /*0072*/ 	.short	0x0000
        /*0074*/ 	.byte	0x00, 0xf0, 0x11, 0x00


	//----- nvinfo : EIATTR_SPARSE_MMA_MASK
	.align		4
.L_4475:
        /*0078*/ 	.byte	0x03, 0x50
        /*007a*/ 	.short	0x0000


	//----- nvinfo : EIATTR_MAXREG_COUNT
	.align		4
        /*007c*/ 	.byte	0x03, 0x1b
        /*007e*/ 	.short	0x00ff


	//----- nvinfo : EIATTR_EXTERNS
	.align		4
        /*0080*/ 	.byte	0x04, 0x0f
        /*0082*/ 	.short	(.L_4477 - .L_4476)


	//   ....[0]....
	.align		4
.L_4476:
        /*0084*/ 	.word	index@(__assertfail)


	//----- nvinfo : EIATTR_MERCURY_ISA_VERSION
	.align		4
.L_4477:
        /*0088*/ 	.byte	0x03, 0x5f
        /*008a*/ 	.short	0x0101


	//----- nvinfo : EIATTR_SYSCALL_OFFSETS
	.align		4
        /*008c*/ 	.byte	0x04, 0x46
        /*008e*/ 	.short	(.L_4479 - .L_4478)


	//   ....[0]....
.L_4478:
        /*0090*/ 	.word	0x00000ef0


	//   ....[1]....
        /*0094*/ 	.word	0x00001df0


	//   ....[2]....
        /*0098*/ 	.word	0x00002d00


	//   ....[3]....
        /*009c*/ 	.word	0x00003be0


	//   ....[4]....
        /*00a0*/ 	.word	0x00005f80


	//   ....[5]....
        /*00a4*/ 	.word	0x00006e80


	//   ....[6]....
        /*00a8*/ 	.word	0x00007d40


	//   ....[7]....
        /*00ac*/ 	.word	0x00008c00


	//----- nvinfo : EIATTR_EXIT_INSTR_OFFSETS
	.align		4
.L_4479:
        /*00b0*/ 	.byte	0x04, 0x1c
        /*00b2*/ 	.short	(.L_4481 - .L_4480)


	//   ....[0]....
.L_4480:
        /*00b4*/ 	.word	0x00007dc0


	//   ....[1]....
        /*00b8*/ 	.word	0x00007ef0


	//   ....[2]....
        /*00bc*/ 	.word	0x00007f10


	//   ....[3]....
        /*00c0*/ 	.word	0x00007f90


	//   ....[4]....
        /*00c4*/ 	.word	0x00007fb0


	//   ....[5]....
        /*00c8*/ 	.word	0x00007fd0


	//   ....[6]....
        /*00cc*/ 	.word	0x00008060


	//   ....[7]....
        /*00d0*/ 	.word	0x000080a0


	//   ....[8]....
        /*00d4*/ 	.word	0x00008140


	//   ....[9]....
        /*00d8*/ 	.word	0x00008190


	//   ....[10]....
        /*00dc*/ 	.word	0x000081c0


	//   ....[11]....
        /*00e0*/ 	.word	0x00008290


	//   ....[12]....
        /*00e4*/ 	.word	0x000082d0


	//   ....[13]....
        /*00e8*/ 	.word	0x00008460


	//   ....[14]....
        /*00ec*/ 	.word	0x000085c0


	//   ....[15]....
        /*00f0*/ 	.word	0x00008600


	//   ....[16]....
        /*00f4*/ 	.word	0x000086a0


	//   ....[17]....
        /*00f8*/ 	.word	0x00008820


	//   ....[18]....
        /*00fc*/ 	.word	0x000089a0


	//   ....[19]....
        /*0100*/ 	.word	0x00008b00


	//   ....[20]....
        /*0104*/ 	.word	0x00008c10


	//   ....[21]....
        /*0108*/ 	.word	0x00008c30


	//   ....[22]....
        /*010c*/ 	.word	0x00008c50


	//----- nvinfo : EIATTR_MAX_THREADS
	.align		4
.L_4481:
        /*0110*/ 	.byte	0x04, 0x05
        /*0112*/ 	.short	(.L_4483 - .L_4482)
.L_4482:
        /*0114*/ 	.word	0x00000080
        /*0118*/ 	.word	0x00000001
        /*011c*/ 	.word	0x00000001


	//----- nvinfo : EIATTR_CRS_STACK_SIZE
	.align		4
.L_4483:
        /*0120*/ 	.byte	0x04, 0x1e
        /*0122*/ 	.short	(.L_4485 - .L_4484)
.L_4484:
        /*0124*/ 	.word	0x00000000


	//----- nvinfo : EIATTR_CBANK_PARAM_SIZE
	.align		4
.L_4485:
        /*0128*/ 	.byte	0x03, 0x19
        /*012a*/ 	.short	0x003c


	//----- nvinfo : EIATTR_PARAM_CBANK
	.align		4
        /*012c*/ 	.byte	0x04, 0x0a
        /*012e*/ 	.short	(.L_4487 - .L_4486)
	.align		4
.L_4486:
        /*0130*/ 	.word	index@(.nv.constant0._ZN2at6native27unrolled_elementwise_kernelINS0_13BUnaryFunctorIlllZZZNS0_15binary_internal21div_floor_kernel_cudaERNS_18TensorIteratorBaseEENKUlvE_clEvENKUlvE2_clEvEUlllE_EESt5arrayIPcLm2EELi4E23TrivialOffsetCalculatorILi1EjESE_NS0_6memory12LoadWithCastILi1EEENSF_13StoreWithCastILi1EEEEEviT_T0_T2_T3_T4_T5_)
        /*0134*/ 	.short	0x0210
        /*0136*/ 	.short	0x003c


	//----- nvinfo : EIATTR_SW_WAR
	.align		4
.L_4487:
        /*0138*/ 	.byte	0x04, 0x36
        /*013a*/ 	.short	(.L_4489 - .L_4488)
.L_4488:
        /*013c*/ 	.word	0x00000008
.L_4489:


//--------------------- .nv.info._ZN2at6native18elementwise_kernelILi128ELi2EZNS0_22gpu_kernel_impl_nocastINS0_13BUnaryFunctorIlllZZZNS0_15binary_internal21div_floor_kernel_cudaERNS_18TensorIteratorBaseEENKUlvE_clEvENKUlvE2_clEvEUlllE_EEEEvS6_RKT_EUliE_EEviT1_ --------------------------
	.section	.nv.info._ZN2at6native18elementwise_kernelILi128ELi2EZNS0_22gpu_kernel_impl_nocastINS0_13BUnaryFunctorIlllZZZNS0_15binary_internal21div_floor_kernel_cudaERNS_18TensorIteratorBaseEENKUlvE_clEvENKUlvE2_clEvEUlllE_EEEEvS6_RKT_EUliE_EEviT1_,"",@"SHT_CUDA_INFO"
	.sectionflags	@""
	.align	4


	//----- nvinfo : EIATTR_CUDA_API_VERSION
	.align		4
        /*0000*/ 	.byte	0x04, 0x37
        /*0002*/ 	.short	(.L_4491 - .L_4490)
.L_4490:
        /*0004*/ 	.word	0x00000082


	//----- nvinfo : EIATTR_KPARAM_INFO
	.align		4
.L_4491:
        /*0008*/ 	.byte	0x04, 0x17
        /*000a*/ 	.short	(.L_4493 - .L_4492)
.L_4492:
        /*000c*/ 	.word	0x00000000
        /*0010*/ 	.short	0x0001
        /*0012*/ 	.short	0x0008
        /*0014*/ 	.byte	0x00, 0xf0, 0x81, 0x08


	//----- nvinfo : EIATTR_KPARAM_INFO
	.align		4
.L_4493:
        /*0018*/ 	.byte	0x04, 0x17
        /*001a*/ 	.short	(.L_4495 - .L_4494)
.L_4494:
        /*001c*/ 	.word	0x00000000
        /*0020*/ 	.short	0x0000
        /*0022*/ 	.short	0x0000
        /*0024*/ 	.byte	0x00, 0xf0, 0x11, 0x00


	//----- nvinfo : EIATTR_SPARSE_MMA_MASK
	.align		4
.L_4495:
        /*0028*/ 	.byte	0x03, 0x50
        /*002a*/ 	.short	0x0000


	//----- nvinfo : EIATTR_MAXREG_COUNT
	.align		4
        /*002c*/ 	.byte	0x03, 0x1b
        /*002e*/ 	.short	0x0080


	//----- nvinfo : EIATTR_MERCURY_ISA_VERSION
	.align		4
        /*0030*/ 	.byte	0x03, 0x5f
        /*0032*/ 	.short	0x0101


	//----- nvinfo : EIATTR_EXIT_INSTR_OFFSETS
	.align		4
        /*0034*/ 	.byte	0x04, 0x1c
        /*0036*/ 	.short	(.L_4497 - .L_4496)


	//   ....[0]....
.L_4496:
        /*0038*/ 	.word	0x000018e0


	//   ....[1]....
        /*003c*/ 	.word	0x00003100


	//----- nvinfo : EIATTR_MAX_THREADS
	.align		4
.L_4497:
        /*0040*/ 	.byte	0x04, 0x05
        /*0042*/ 	.short	(.L_4499 - .L_4498)
.L_4498:
        /*0044*/ 	.word	0x00000080
        /*0048*/ 	.word	0x00000001
        /*004c*/ 	.word	0x00000001


	//----- nvinfo : EIATTR_CRS_STACK_SIZE
	.align		4
.L_4499:
        /*0050*/ 	.byte	0x04, 0x1e
        /*0052*/ 	.short	(.L_4501 - .L_4500)
.L_4500:
        /*0054*/ 	.word	0x00000000


	//----- nvinfo : EIATTR_CBANK_PARAM_SIZE
	.align		4
.L_4501:
        /*0058*/ 	.byte	0x03, 0x19
        /*005a*/ 	.short	0x0228


	//----- nvinfo : EIATTR_PARAM_CBANK
	.align		4
        /*005c*/ 	.byte	0x04, 0x0a
        /*005e*/ 	.short	(.L_4503 - .L_4502)
	.align		4
.L_4502:
        /*0060*/ 	.word	index@(.nv.constant0._ZN2at6native18elementwise_kernelILi128ELi2EZNS0_22gpu_kernel_impl_nocastINS0_13BUnaryFunctorIlllZZZNS0_15binary_internal21div_floor_kernel_cudaERNS_18TensorIteratorBaseEENKUlvE_clEvENKUlvE2_clEvEUlllE_EEEEvS6_RKT_EUliE_EEviT1_)
        /*0064*/ 	.short	0x0210
        /*0066*/ 	.short	0x0228


	//----- nvinfo : EIATTR_SW_WAR
	.align		4
.L_4503:
        /*0068*/ 	.byte	0x04, 0x36
        /*006a*/ 	.short	(.L_4505 - .L_4504)
.L_4504:
        /*006c*/ 	.word	0x00000008
.L_4505:


//--------------------- .nv.info._ZN2at6native27unrolled_elementwise_kernelINS0_13BUnaryFunctorIlllZZZNS0_15binary_internal21div_floor_kernel_cudaERNS_18TensorIteratorBaseEENKUlvE_clEvENKUlvE2_clEvEUlllE_EESt5arrayIPcLm2EELi4E23TrivialOffsetCalculatorILi1EjESE_NS0_6memory15LoadWithoutCastENSF_16StoreWithoutCastEEEviT_T0_T2_T3_T4_T5_ --------------------------
	.section	.nv.info._ZN2at6native27unrolled_elementwise_kernelINS0_13BUnaryFunctorIlllZZZNS0_15binary_internal21div_floor_kernel_cudaERNS_18TensorIteratorBaseEENKUlvE_clEvENKUlvE2_clEvEUlllE_EESt5arrayIPcLm2EELi4E23TrivialOffsetCalculatorILi1EjESE_NS0_6memory15LoadWithoutCastENSF_16StoreWithoutCastEEEviT_T0_T2_T3_T4_T5_,"",@"SHT_CUDA_INFO"
	.sectionflags	@""
	.align	4


	//----- nvinfo : EIATTR_CUDA_API_VERSION
	.align		4
        /*0000*/ 	.byte	0x04, 0x37
        /*0002*/ 	.short	(.L_4507 - .L_4506)
.L_4506:
        /*0004*/ 	.word	0x00000082


	//----- nvinfo : EIATTR_KPARAM_INFO
	.align		4
.L_4507:
        /*0008*/ 	.byte	0x04, 0x17
        /*000a*/ 	.short	(.L_4509 - .L_4508)
.L_4508:
        /*000c*/ 	.word	0x00000000
        /*0010*/ 	.short	0x0006
        /*0012*/ 	.short	0x002b
        /*0014*/ 	.byte	0x00, 0xf0, 0x05, 0x00


	//----- nvinfo : EIATTR_KPARAM_INFO
	.align		4
.L_4509:
        /*0018*/ 	.byte	0x04, 0x17
        /*001a*/ 	.short	(.L_4511 - .L_4510)
.L_4510:
        /*001c*/ 	.word	0x00000000
        /*0020*/ 	.short	0x0005
        /*0022*/ 	.short	0x002a
        /*0024*/ 	.byte	0x00, 0xf0, 0x05, 0x00


	//----- nvinfo : EIATTR_KPARAM_INFO
	.align		4
.L_4511:
        /*0028*/ 	.byte	0x04, 0x17
        /*002a*/ 	.short	(.L_4513 - .L_4512)
.L_4512:
        /*002c*/ 	.word	0x00000000
        /*0030*/ 	.short	0x0004
        /*0032*/ 	.short	0x0029
        /*0034*/ 	.byte	0x00, 0xf0, 0x05, 0x00


	//----- nvinfo : EIATTR_KPARAM_INFO
	.align		4
.L_4513:
        /*0038*/ 	.byte	0x04, 0x17
        /*003a*/ 	.short	(.L_4515 - .L_4514)
.L_4514:
        /*003c*/ 	.word	0x00000000
        /*0040*/ 	.short	0x0003
        /*0042*/ 	.short	0x0028
        /*0044*/ 	.byte	0x00, 0xf0, 0x05, 0x00


	//----- nvinfo : EIATTR_KPARAM_INFO
	.align		4
.L_4515:
        /*0048*/ 	.byte	0x04, 0x17
        /*004a*/ 	.short	(.L_4517 - .L_4516)
.L_4516:
        /*004c*/ 	.word	0x00000000
        /*0050*/ 	.short	0x0002
        /*0052*/ 	.short	0x0018
        /*0054*/ 	.byte	0x00, 0xf0, 0x41, 0x00


	//----- nvinfo : EIATTR_KPARAM_INFO
	.align		4
.L_4517:
        /*0058*/ 	.byte	0x04, 0x17
        /*005a*/ 	.short	(.L_4519 - .L_4518)
.L_4518:
        /*005c*/ 	.word	0x00000000
        /*0060*/ 	.short	0x0001
        /*0062*/ 	.short	0x0008
        /*0064*/ 	.byte	0x00, 0xf0, 0x41, 0x00


	//----- nvinfo : EIATTR_KPARAM_INFO
	.align		4
.L_4519:
        /*0068*/ 	.byte	0x04, 0x17
        /*006a*/ 	.short	(.L_4521 - .L_4520)
.L_4520:
        /*006c*/ 	.word	0x00000000
        /*0070*/ 	.short	0x0000
        /*0072*/ 	.short	0x0000
        /*0074*/ 	.byte	0x00, 0xf0, 0x11, 0x00


	//----- nvinfo : EIATTR_SPARSE_MMA_MASK
	.align		4
.L_4521:
        /*0078*/ 	.byte	0x03, 0x50
        /*007a*/ 	.short	0x0000


	//----- nvinfo : EIATTR_MAXREG_COUNT
	.align		4
        /*007c*/ 	.byte	0x03, 0x1b
        /*007e*/ 	.short	0x00ff


	//----- nvinfo : EIATTR_MERCURY_ISA_VERSION
	.align		4
        /*0080*/ 	.byte	0x03, 0x5f
        /*0082*/ 	.short	0x0101


	//----- nvinfo : EIATTR_EXIT_INSTR_OFFSETS
	.align		4
        /*0084*/ 	.byte	0x04, 0x1c
        /*0086*/ 	.short	(.L_4523 - .L_4522)


	//   ....[0]....
.L_4522:
        /*0088*/ 	.word	0x00001680


	//   ....[1]....
        /*008c*/ 	.word	0x000016d0


	//----- nvinfo : EIATTR_MAX_THREADS
	.align		4
.L_4523:
        /*0090*/ 	.byte	0x04, 0x05
        /*0092*/ 	.short	(.L_4525 - .L_4524)
.L_4524:
        /*0094*/ 	.word	0x00000080
        /*0098*/ 	.word	0x00000001
        /*009c*/ 	.word	0x00000001


	//----- nvinfo : EIATTR_CRS_STACK_SIZE
	.align		4
.L_4525:
        /*00a0*/ 	.byte	0x04, 0x1e
        /*00a2*/ 	.short	(.L_4527 - .L_4526)
.L_4526:
        /*00a4*/ 	.word	0x00000000


	//----- nvinfo : EIATTR_CBANK_PARAM_SIZE
	.align		4
.L_4527:
        /*00a8*/ 	.byte	0x03, 0x19
        /*00aa*/ 	.short	0x002c


	//----- nvinfo : EIATTR_PARAM_CBANK
	.align		4
        /*00ac*/ 	.byte	0x04, 0x0a
        /*00ae*/ 	.short	(.L_4529 - .L_4528)
	.align		4
.L_4528:
        /*00b0*/ 	.word	index@(.nv.constant0._ZN2at6native27unrolled_elementwise_kernelINS0_13BUnaryFunctorIlllZZZNS0_15binary_internal21div_floor_kernel_cudaERNS_18TensorIteratorBaseEENKUlvE_clEvENKUlvE2_clEvEUlllE_EESt5arrayIPcLm2EELi4E23TrivialOffsetCalculatorILi1EjESE_NS0_6memory15LoadWithoutCastENSF_16StoreWithoutCastEEEviT_T0_T2_T3_T4_T5_)
        /*00b4*/ 	.short	0x0210
        /*00b6*/ 	.short	0x002c


	//----- nvinfo : EIATTR_SW_WAR
	.align		4
.L_4529:
        /*00b8*/ 	.byte	0x04, 0x36
        /*00ba*/ 	.short	(.L_4531 - .L_4530)
.L_4530:
        /*00bc*/ 	.word	0x00000008
.L_4531:


//--------------------- .nv.info._ZN2at6native29vectorized_elementwise_kernelILi2ENS0_13BUnaryFunctorIlllZZZNS0_15binary_internal21div_floor_kernel_cudaERNS_18TensorIteratorBaseEENKUlvE_clEvENKUlvE2_clEvEUlllE_EESt5arrayIPcLm2EEEEviT0_T1_ --------------------------
	.section	.nv.info._ZN2at6native29vectorized_elementwise_kernelILi2ENS0_13BUnaryFunctorIlllZZZNS0_15binary_internal21div_floor_kernel_cudaERNS_18TensorIteratorBaseEENKUlvE_clEvENKUlvE2_clEvEUlllE_EESt5arrayIPcLm2EEEEviT0_T1_,"",@"SHT_CUDA_INFO"
	.sectionflags	@""
	.align	4


	//----- nvinfo : EIATTR_CUDA_API_VERSION
	.align		4
        /*0000*/ 	.byte	0x04, 0x37
        /*0002*/ 	.short	(.L_4533 - .L_4532)
.L_4532:
        /*0004*/ 	.word	0x00000082


	//----- nvinfo : EIATTR_KPARAM_INFO
	.align		4
.L_4533:
        /*0008*/ 	.byte	0x04, 0x17
        /*000a*/ 	.short	(.L_4535 - .L_4534)
.L_4534:
        /*000c*/ 	.word	0x00000000
        /*0010*/ 	.short	0x0002
        /*0012*/ 	.short	0x0018
        /*0014*/ 	.byte	0x00, 0xf0, 0x41, 0x00


	//----- nvinfo : EIATTR_KPARAM_INFO
	.align		4
.L_4535:
        /*0018*/ 	.byte	0x04, 0x17
        /*001a*/ 	.short	(.L_4537 - .L_4536)
.L_4536:
        /*001c*/ 	.word	0x00000000
        /*0020*/ 	.short	0x0001
        /*0022*/ 	.short	0x0008
        /*0024*/ 	.byte	0x00, 0xf0, 0x41, 0x00


	//----- nvinfo : EIATTR_KPARAM_INFO
	.align		4
.L_4537:
        /*0028*/ 	.byte	0x04, 0x17
        /*002a*/ 	.short	(.L_4539 - .L_4538)
.L_4538:
        /*002c*/ 	.word	0x00000000
        /*0030*/ 	.short	0x0000
        /*0032*/ 	.short	0x0000
        /*0034*/ 	.byte	0x00, 0xf0, 0x11, 0x00


	//----- nvinfo : EIATTR_SPARSE_MMA_MASK
	.align		4
.L_4539:
        /*0038*/ 	.byte	0x03, 0x50
        /*003a*/ 	.short	0x0000


	//----- nvinfo : EIATTR_MAXREG_COUNT
	.align		4
        /*003c*/ 	.byte	0x03, 0x1b
        /*003e*/ 	.short	0x00ff


	//----- nvinfo : EIATTR_MERCURY_ISA_VERSION
	.align		4
        /*0040*/ 	.byte	0x03, 0x5f
        /*0042*/ 	.short	0x0101


	//----- nvinfo : EIATTR_EXIT_INSTR_OFFSETS
	.align		4
        /*0044*/ 	.byte	0x04, 0x1c
        /*0046*/ 	.short	(.L_4541 - .L_4540)


	//   ....[0]....
.L_4540:
        /*0048*/ 	.word	0x00002750


	//   ....[1]....
        /*004c*/ 	.word	0x000054b0


	//   ....[2]....
        /*0050*/ 	.word	0x00005500


	//----- nvinfo : EIATTR_MAX_THREADS
	.align		4
.L_4541:
        /*0054*/ 	.byte	0x04, 0x05
        /*0056*/ 	.short	(.L_4543 - .L_4542)
.L_4542:
        /*0058*/ 	.word	0x00000080
        /*005c*/ 	.word	0x00000001
        /*0060*/ 	.word	0x00000001


	//----- nvinfo : EIATTR_CRS_STACK_SIZE
	.align		4
.L_4543:
        /*0064*/ 	.byte	0x04, 0x1e
        /*0066*/ 	.short	(.L_4545 - .L_4544)
.L_4544:
        /*0068*/ 	.word	0x00000000


	//----- nvinfo : EIATTR_CBANK_PARAM_SIZE
	.align		4
.L_4545:
        /*006c*/ 	.byte	0x03, 0x19
        /*006e*/ 	.short	0x0028


	//----- nvinfo : EIATTR_PARAM_CBANK
	.align		4
        /*0070*/ 	.byte	0x04, 0x0a
        /*0072*/ 	.short	(.L_4547 - .L_4546)
	.align		4
.L_4546:
        /*0074*/ 	.word	index@(.nv.constant0._ZN2at6native29vectorized_elementwise_kernelILi2ENS0_13BUnaryFunctorIlllZZZNS0_15binary_internal21div_floor_kernel_cudaERNS_18TensorIteratorBaseEENKUlvE_clEvENKUlvE2_clEvEUlllE_EESt5arrayIPcLm2EEEEviT0_T1_)
        /*0078*/ 	.short	0x0210
        /*007a*/ 	.short	0x0028


	//----- nvinfo : EIATTR_SW_WAR
	.align		4
.L_4547:
        /*007c*/ 	.byte	0x04, 0x36
        /*007e*/ 	.short	(.L_4549 - .L_4548)
.L_4548:
        /*0080*/ 	.word	0x00000008
.L_4549:


//--------------------- .nv.info._ZN2at6native29vectorized_elementwise_kernelILi4ENS0_13BUnaryFunctorIlllZZZNS0_15binary_internal21div_floor_kernel_cudaERNS_18TensorIteratorBaseEENKUlvE_clEvENKUlvE2_clEvEUlllE_EESt5arrayIPcLm2EEEEviT0_T1_ --------------------------
	.section	.nv.info._ZN2at6native29vectorized_elementwise_kernelILi4ENS0_13BUnaryFunctorIlllZZZNS0_15binary_internal21div_floor_kernel_cudaERNS_18TensorIteratorBaseEENKUlvE_clEvENKUlvE2_clEvEUlllE_EESt5arrayIPcLm2EEEEviT0_T1_,"",@"SHT_CUDA_INFO"
	.sectionflags	@""
	.align	4


	//----- nvinfo : EIATTR_CUDA_API_VERSION
	.align		4
        /*0000*/ 	.byte	0x04, 0x37
        /*0002*/ 	.short	(.L_4551 - .L_4550)
.L_4550:
        /*0004*/ 	.word	0x00000082


	//----- nvinfo : EIATTR_KPARAM_INFO
	.align		4
.L_4551:
        /*0008*/ 	.byte	0x04, 0x17
        /*000a*/ 	.short	(.L_4553 - .L_4552)
.L_4552:
        /*000c*/ 	.word	0x00000000
        /*0010*/ 	.short	0x0002
        /*0012*/ 	.short	0x0018
        /*0014*/ 	.byte	0x00, 0xf0, 0x41, 0x00


	//----- nvinfo : EIATTR_KPARAM_INFO
	.align		4
.L_4553:
        /*0018*/ 	.byte	0x04, 0x17
        /*001a*/ 	.short	(.L_4555 - .L_4554)
.L_4554:
        /*001c*/ 	.word	0x00000000
        /*0020*/ 	.short	0x0001
        /*0022*/ 	.short	0x0008
        /*0024*/ 	.byte	0x00, 0xf0, 0x41, 0x00


	//----- nvinfo : EIATTR_KPARAM_INFO
	.align		4
.L_4555:
        /*0028*/ 	.byte	0x04, 0x17
        /*002a*/ 	.short	(.L_4557 - .L_4556)
.L_4556:
        /*002c*/ 	.word	0x00000000
        /*0030*/ 	.short	0x0000
        /*0032*/ 	.short	0x0000
        /*0034*/ 	.byte	0x00, 0xf0, 0x11, 0x00


	//----- nvinfo : EIATTR_SPARSE_MMA_MASK
	.align		4
.L_4557:
        /*0038*/ 	.byte	0x03, 0x50
        /*003a*/ 	.short	0x0000


	//----- nvinfo : EIATTR_MAXREG_COUNT
	.align		4
        /*003c*/ 	.byte	0x03, 0x1b
        /*003e*/ 	.short	0x00ff


	//----- nvinfo : EIATTR_MERCURY_ISA_VERSION
	.align		4
        /*0040*/ 	.byte	0x03, 0x5f
        /*0042*/ 	.short	0x0101


	//----- nvinfo : EIATTR_EXIT_INSTR_OFFSETS
	.align		4
        /*0044*/ 	.byte	0x04, 0x1c
        /*0046*/ 	.short	(.L_4559 - .L_4558)


	//   ....[0]....
.L_4558:
        /*0048*/ 	.word	0x00002750


	//   ....[1]....
        /*004c*/ 	.word	0x000054b0


	//   ....[2]....
        /*0050*/ 	.word	0x00005500


	//----- nvinfo : EIATTR_MAX_THREADS
	.align		4
.L_4559:
        /*0054*/ 	.byte	0x04, 0x05
        /*0056*/ 	.short	(.L_4561 - .L_4560)
.L_4560:
        /*0058*/ 	.word	0x00000080
        /*005c*/ 	.word	0x00000001
        /*0060*/ 	.word	0x00000001


	//----- nvinfo : EIATTR_CRS_STACK_SIZE
	.align		4
.L_4561:
        /*0064*/ 	.byte	0x04, 0x1e
        /*0066*/ 	.short	(.L_4563 - .L_4562)
.L_4562:
        /*0068*/ 	.word	0x00000000


	//----- nvinfo : EIATTR_CBANK_PARAM_SIZE
	.align		4
.L_4563:
        /*006c*/ 	.byte	0x03, 0x19
        /*006e*/ 	.short	0x0028


	//----- nvinfo : EIATTR_PARAM_CBANK
	.align		4
        /*0070*/ 	.byte	0x04, 0x0a
        /*0072*/ 	.short	(.L_4565 - .L_4564)
	.align		4
.L_4564:
        /*0074*/ 	.word	index@(.nv.constant0._ZN2at6native29vectorized_elementwise_kernelILi4ENS0_13BUnaryFunctorIlllZZZNS0_15binary_internal21div_floor_kernel_cudaERNS_18TensorIteratorBaseEENKUlvE_clEvENKUlvE2_clEvEUlllE_EESt5arrayIPcLm2EEEEviT0_T1_)
        /*0078*/ 	.short	0x0210
        /*007a*/ 	.short	0x0028


	//----- nvinfo : EIATTR_SW_WAR
	.align		4
.L_4565:
        /*007c*/ 	.byte	0x04, 0x36
        /*007e*/ 	.short	(.L_4567 - .L_4566)
.L_4566:
        /*0080*/ 	.word	0x00000008
.L_4567:


//--------------------- .nv.info._ZN2at6native29vectorized_elementwise_kernelILi8ENS0_13BUnaryFunctorIlllZZZNS0_15binary_internal21div_floor_kernel_cudaERNS_18TensorIteratorBaseEENKUlvE_clEvENKUlvE2_clEvEUlllE_EESt5arrayIPcLm2EEEEviT0_T1_ --------------------------
	.section	.nv.info._ZN2at6native29vectorized_elementwise_kernelILi8ENS0_13BUnaryFunctorIlllZZZNS0_15binary_internal21div_floor_kernel_cudaERNS_18TensorIteratorBaseEENKUlvE_clEvENKUlvE2_clEvEUlllE_EESt5arrayIPcLm2EEEEviT0_T1_,"",@"SHT_CUDA_INFO"
	.sectionflags	@""
	.align	4


	//----- nvinfo : EIATTR_CUDA_API_VERSION
	.align		4
        /*0000*/ 	.byte	0x04, 0x37
        /*0002*/ 	.short	(.L_4569 - .L_4568)
.L_4568:
        /*0004*/ 	.word	0x00000082


	//----- nvinfo : EIATTR_KPARAM_INFO
	.align		4
.L_4569:
        /*0008*/ 	.byte	0x04, 0x17
        /*000a*/ 	.short	(.L_4571 - .L_4570)
.L_4570:
        /*000c*/ 	.word	0x00000000
        /*0010*/ 	.short	0x0002
        /*0012*/ 	.short	0x0018
        /*0014*/ 	.byte	0x00, 0xf0, 0x41, 0x00


	//----- nvinfo : EIATTR_KPARAM_INFO
	.align		4
.L_4571:
        /*0018*/ 	.byte	0x04, 0x17
        /*001a*/ 	.short	(.L_4573 - .L_4572)
.L_4572:
        /*001c*/ 	.word	0x00000000
        /*0020*/ 	.short	0x0001
        /*0022*/ 	.short	0x0008
        /*0024*/ 	.byte	0x00, 0xf0, 0x41, 0x00


	//----- nvinfo : EIATTR_KPARAM_INFO
	.align		4
.L_4573:
        /*0028*/ 	.byte	0x04, 0x17
        /*002a*/ 	.short	(.L_4575 - .L_4574)
.L_4574:
        /*002c*/ 	.word	0x00000000
        /*0030*/ 	.short	0x0000
        /*0032*/ 	.short	0x0000
        /*0034*/ 	.byte	0x00, 0xf0, 0x11, 0x00


	//----- nvinfo : EIATTR_SPARSE_MMA_MASK
	.align		4
.L_4575:
        /*0038*/ 	.byte	0x03, 0x50
        /*003a*/ 	.short	0x0000


	//----- nvinfo : EIATTR_MAXREG_COUNT
	.align		4
        /*003c*/ 	.byte	0x03, 0x1b
        /*003e*/ 	.short	0x00ff


	//----- nvinfo : EIATTR_MERCURY_ISA_VERSION
	.align		4
        /*0040*/ 	.byte	0x03, 0x5f
        /*0042*/ 	.short	0x0101


	//----- nvinfo : EIATTR_EXIT_INSTR_OFFSETS
	.align		4
        /*0044*/ 	.byte	0x04, 0x1c
        /*0046*/ 	.short	(.L_4577 - .L_4576)


	//   ....[0]....
.L_4576:
        /*0048*/ 	.word	0x00002750


	//   ....[1]....
        /*004c*/ 	.word	0x000054b0


	//   ....[2]....
        /*0050*/ 	.word	0x00005500


	//----- nvinfo : EIATTR_MAX_THREADS
	.align		4
.L_4577:
        /*0054*/ 	.byte	0x04, 0x05
        /*0056*/ 	.short	(.L_4579 - .L_4578)
.L_4578:
        /*0058*/ 	.word	0x00000080
        /*005c*/ 	.word	0x00000001
        /*0060*/ 	.word	0x00000001


	//----- nvinfo : EIATTR_CRS_STACK_SIZE
	.align		4
.L_4579:
        /*0064*/ 	.byte	0x04, 0x1e
        /*0066*/ 	.short	(.L_4581 - .L_4580)
.L_4580:
        /*0068*/ 	.word	0x00000000


	//----- nvinfo : EIATTR_CBANK_PARAM_SIZE
	.align		4
.L_4581:
        /*006c*/ 	.byte	0x03, 0x19
        /*006e*/ 	.short	0x0028


	//----- nvinfo : EIATTR_PARAM_CBANK
	.align		4
        /*0070*/ 	.byte	0x04, 0x0a
        /*0072*/ 	.short	(.L_4583 - .L_4582)
	.align		4
.L_4582:
        /*0074*/ 	.word	index@(.nv.constant0._ZN2at6native29vectorized_elementwise_kernelILi8ENS0_13BUnaryFunctorIlllZZZNS0_15binary_internal21div_floor_kernel_cudaERNS_18TensorIteratorBaseEENKUlvE_clEvENKUlvE2_clEvEUlllE_EESt5arrayIPcLm2EEEEviT0_T1_)
        /*0078*/ 	.short	0x0210
        /*007a*/ 	.short	0x0028


	//----- nvinfo : EIATTR_SW_WAR
	.align		4
.L_4583:
        /*007c*/ 	.byte	0x04, 0x36
        /*007e*/ 	.short	(.L_4585 - .L_4584)
.L_4584:
        /*0080*/ 	.word	0x00000008
.L_4585:


//--------------------- .nv.info._ZN2at6native18elementwise_kernelILi128ELi4EZNS0_15gpu_kernel_implINS0_13AUnaryFunctorIlllZZZNS0_15binary_internal21div_floor_kernel_cudaERNS_18TensorIteratorBaseEENKUlvE_clEvENKUlvE2_clEvEUlllE_EEEEvS6_RKT_EUliE_EEviT1_ --------------------------
	.section	.nv.info._ZN2at6native18elementwise_kernelILi128ELi4EZNS0_15gpu_kernel_implINS0_13AUnaryFunctorIlllZZZNS0_15binary_internal21div_floor_kernel_cudaERNS_18TensorIteratorBaseEENKUlvE_clEvENKUlvE2_clEvEUlllE_EEEEvS6_RKT_EUliE_EEviT1_,"",@"SHT_CUDA_INFO"
	.sectionflags	@""
	.align	4


	//----- nvinfo : EIATTR_CUDA_API_VERSION
	.align		4
        /*0000*/ 	.byte	0x04, 0x37
        /*0002*/ 	.short	(.L_4587 - .L_4586)
.L_4586:
        /*0004*/ 	.word	0x00000082


	//----- nvinfo : EIATTR_KPARAM_INFO
	.align		4
.L_4587:
        /*0008*/ 	.byte	0x04, 0x17
        /*000a*/ 	.short	(.L_4589 - .L_4588)
.L_4588:
        /*000c*/ 	.word	0x00000000
        /*0010*/ 	.short	0x0001
        /*0012*/ 	.short	0x0008
        /*0014*/ 	.byte	0x00, 0xf0, 0xa1, 0x08


	//----- nvinfo : EIATTR_KPARAM_INFO
	.align		4
.L_4589:
        /*0018*/ 	.byte	0x04, 0x17
        /*001a*/ 	.short	(.L_4591 - .L_4590)
.L_4590:
        /*001c*/ 	.word	0x00000000
        /*0020*/ 	.short	0x0000
        /*0022*/ 	.short	0x0000
        /*0024*/ 	.byte	0x00, 0xf0, 0x11, 0x00


	//----- nvinfo : EIATTR_SPARSE_MMA_MASK
	.align		4
.L_4591:
        /*0028*/ 	.byte	0x03, 0x50
        /*002a*/ 	.short	0x0000


	//----- nvinfo : EIATTR_MAXREG_COUNT
	.align		4
        /*002c*/ 	.byte	0x03, 0x1b
        /*002e*/ 	.short	0x0080


	//----- nvinfo : EIATTR_EXTERNS
	.align		4
        /*0030*/ 	.byte	0x04, 0x0f
        /*0032*/ 	.short	(.L_4593 - .L_4592)


	//   ....[0]....
	.align		4
.L_4592:
        /*0034*/ 	.word	index@(__assertfail)


	//----- nvinfo : EIATTR_MERCURY_ISA_VERSION
	.align		4
.L_4593:
        /*0038*/ 	.byte	0x03, 0x5f
        /*003a*/ 	.short	0x0101


	//----- nvinfo : EIATTR_SYSCALL_OFFSETS
	.align		4
        /*003c*/ 	.byte	0x04, 0x46
        /*003e*/ 	.short	(.L_4595 - .L_4594)


	//   ....[0]....
.L_4594:
        /*0040*/ 	.word	0x000021c0


	//   ....[1]....
        /*0044*/ 	.word	0x00003480


	//   ....[2]....
        /*0048*/ 	.word	0x00005660


	//   ....[3]....
        /*004c*/ 	.word	0x00006950


	//   ....[4]....
        /*0050*/ 	.word	0x00008b20


	//   ....[5]....
        /*0054*/ 	.word	0x00009e10


	//   ....[6]....
        /*0058*/ 	.word	0x0000bfd0


	//   ....[7]....
        /*005c*/ 	.word	0x0000d2c0


	//----- nvinfo : EIATTR_EXIT_INSTR_OFFSETS
	.align		4
.L_4595:
        /*0060*/ 	.byte	0x04, 0x1c
        /*0062*/ 	.short	(.L_4597 - .L_4596)


	//   ....[0]....
.L_4596:
        /*0064*/ 	.word	0x00009ea0


	//   ....[1]....
        /*0068*/ 	.word	0x0000c5a0


	//   ....[2]....
        /*006c*/ 	.word	0x0000c5c0


	//   ....[3]....
        /*0070*/ 	.word	0x0000c640


	//   ....[4]....
        /*0074*/ 	.word	0x0000c660


	//   ....[5]....
        /*0078*/ 	.word	0x0000c680


	//   ....[6]....
        /*007c*/ 	.word	0x0000c710


	//   ....[7]....
        /*0080*/ 	.word	0x0000c750


	//   ....[8]....
        /*0084*/ 	.word	0x0000c7f0


	//   ....[9]....
        /*0088*/ 	.word	0x0000c840


	//   ....[10]....
        /*008c*/ 	.word	0x0000c870


	//   ....[11]....
        /*0090*/ 	.word	0x0000c940


	//   ....[12]....
        /*0094*/ 	.word	0x0000c980


	//   ....[13]....
        /*0098*/ 	.word	0x0000cb10


	//   ....[14]....
        /*009c*/ 	.word	0x0000cc70


	//   ....[15]....
        /*00a0*/ 	.word	0x0000ccb0


	//   ....[16]....
        /*00a4*/ 	.word	0x0000cd50


	//   ....[17]....
        /*00a8*/ 	.word	0x0000ced0


	//   ....[18]....
        /*00ac*/ 	.word	0x0000d050


	//   ....[19]....
        /*00b0*/ 	.word	0x0000d1c0


	//   ....[20]....
        /*00b4*/ 	.word	0x0000d2d0


	//   ....[21]....
        /*00b8*/ 	.word	0x0000d2f0


	//   ....[22]....
        /*00bc*/ 	.word	0x0000d310


	//----- nvinfo : EIATTR_MAX_THREADS
	.align		4
.L_4597:
        /*00c0*/ 	.byte	0x04, 0x05
        /*00c2*/ 	.short	(.L_4599 - .L_4598)
.L_4598:
        /*00c4*/ 	.word	0x00000080
        /*00c8*/ 	.word	0x00000001
        /*00cc*/ 	.word	0x00000001


	//----- nvinfo : EIATTR_CRS_STACK_SIZE
	.align		4
.L_4599:
        /*00d0*/ 	.byte	0x04, 0x1e
        /*00d2*/ 	.short	(.L_4601 - .L_4600)
.L_4600:
        /*00d4*/ 	.word	0x00000000


	//----- nvinfo : EIATTR_CBANK_PARAM_SIZE
	.align		4
.L_4601:
        /*00d8*/ 	.byte	0x03, 0x19
        /*00da*/ 	.short	0x0230


	//----- nvinfo : EIATTR_PARAM_CBANK
	.align		4
        /*00dc*/ 	.byte	0x04, 0x0a
        /*00de*/ 	.short	(.L_4603 - .L_4602)
	.align		4
.L_4602:
        /*00e0*/ 	.word	index@(.nv.constant0._ZN2at6native18elementwise_kernelILi128ELi4EZNS0_15gpu_kernel_implINS0_13AUnaryFunctorIlllZZZNS0_15binary_internal21div_floor_kernel_cudaERNS_18TensorIteratorBaseEENKUlvE_clEvENKUlvE2_clEvEUlllE_EEEEvS6_RKT_EUliE_EEviT1_)
        /*00e4*/ 	.short	0x0210
        /*00e6*/ 	.short	0x0230


	//----- nvinfo : EIATTR_SW_WAR
	.align		4
.L_4603:
        /*00e8*/ 	.byte	0x04, 0x36
        /*00ea*/ 	.short	(.L_4605 - .L_4604)
.L_4604:
        /*00ec*/ 	.word	0x00000008
.L_4605:


//--------------------- .nv.info._ZN2at6native27unrolled_elementwise_kernelINS0_13AUnaryFunctorIlllZZZNS0_15binary_internal21div_floor_kernel_cudaERNS_18TensorIteratorBaseEENKUlvE_clEvENKUlvE2_clEvEUlllE_EESt5arrayIPcLm2EELi4E23TrivialOffsetCalculatorILi1EjESE_NS0_6memory12LoadWithCastILi1EEENSF_13StoreWithCastILi1EEEEEviT_T0_T2_T3_T4_T5_ --------------------------
	.section	.nv.info._ZN2at6native27unrolled_elementwise_kernelINS0_13AUnaryFunctorIlllZZZNS0_15binary_internal21div_floor_kernel_cudaERNS_18TensorIteratorBaseEENKUlvE_clEvENKUlvE2_clEvEUlllE_EESt5arrayIPcLm2EELi4E23TrivialOffsetCalculatorILi1EjESE_NS0_6memory12LoadWithCastILi1EEENSF_13StoreWithCastILi1EEEEEviT_T0_T2_T3_T4_T5_,"",@"SHT_CUDA_INFO"
	.sectionflags	@""
	.align	4


	//----- nvinfo : EIATTR_CUDA_API_VERSION
	.align		4
        /*0000*/ 	.byte	0x04, 0x37
        /*0002*/ 	.short	(.L_4607 - .L_4606)
.L_4606:
        /*0004*/ 	.word	0x00000082


	//----- nvinfo : EIATTR_KPARAM_INFO
	.align		4
.L_4607:
        /*0008*/ 	.byte	0x04, 0x17
        /*000a*/ 	.short	(.L_4609 - .L_4608)
.L_4608:
        /*000c*/ 	.word	0x00000000
        /*0010*/ 	.short	0x0006
        /*0012*/ 	.short	0x0034
        /*0014*/ 	.byte	0x00, 0xf0, 0x21, 0x00


	//----- nvinfo : EIATTR_KPARAM_INFO
	.align		4
.L_4609:
        /*0018*/ 	.byte	0x04, 0x17
        /*001a*/ 	.short	(.L_4611 - .L_4610)
.L_4610:
        /*001c*/ 	.word	0x00000000
        /*0020*/ 	.short	0x0005
        /*0022*/ 	.short	0x002c
        /*0024*/ 	.byte	0x00, 0xf0, 0x21, 0x00


	//----- nvinfo : EIATTR_KPARAM_INFO
	.align		4
.L_4611:
        /*0028*/ 	.byte	0x04, 0x17
        /*002a*/ 	.short	(.L_4613 - .L_4612)
.L_4612:
        /*002c*/ 	.word	0x00000000
        /*0030*/ 	.short	0x0004
        /*0032*/ 	.short	0x0029
        /*0034*/ 	.byte	0x00, 0xf0, 0x05, 0x00


	//----- nvinfo : EIATTR_KPARAM_INFO
	.align		4
.L_4613:
        /*0038*/ 	.byte	0x04, 0x17
        /*003a*/ 	.short	(.L_4615 - .L_4614)
.L_4614:
        /*003c*/ 	.word	0x00000000
        /*0040*/ 	.short	0x0003
        /*0042*/ 	.short	0x0028
        /*0044*/ 	.byte	0x00, 0xf0, 0x05, 0x00


	//----- nvinfo : EIATTR_KPARAM_INFO
	.align		4
.L_4615:
        /*0048*/ 	.byte	0x04, 0x17
        /*004a*/ 	.short	(.L_4617 - .L_4616)
.L_4616:
        /*004c*/ 	.word	0x00000000
        /*0050*/ 	.short	0x0002
        /*0052*/ 	.short	0x0018
        /*0054*/ 	.byte	0x00, 0xf0, 0x41, 0x00


	//----- nvinfo : EIATTR_KPARAM_INFO
	.align		4
.L_4617:
        /*0058*/ 	.byte	0x04, 0x17
        /*005a*/ 	.short	(.L_4619 - .L_4618)
.L_4618:
        /*005c*/ 	.word	0x00000000
        /*0060*/ 	.short	0x0001
        /*0062*/ 	.short	0x0008
        /*0064*/ 	.byte	0x00, 0xf0, 0x41, 0x00


	//----- nvinfo : EIATTR_KPARAM_INFO
	.align		4
.L_4619:
        /*0068*/ 	.byte	0x04, 0x17
        /*006a*/ 	.short	(.L_4621 - .L_4620)
.L_4620:
        /*006c*/ 	.word	0x00000000
        /*0070*/ 	.short	0x0000
        /*0072*/ 	.short	0x0000
        /*0074*/ 	.byte	0x00, 0xf0, 0x11, 0x00


	//----- nvinfo : EIATTR_SPARSE_MMA_MASK
	.align		4
.L_4621:
        /*0078*/ 	.byte	0x03, 0x50
        /*007a*/ 	.short	0x0000


	//----- nvinfo : EIATTR_MAXREG_COUNT
	.align		4
        /*007c*/ 	.byte	0x03, 0x1b
        /*007e*/ 	.short	0x00ff


	//----- nvinfo : EIATTR_EXTERNS
	.align		4
        /*0080*/ 	.byte	0x04, 0x0f
        /*0082*/ 	.short	(.L_4623 - .L_4622)


	//   ....[0]....
	.align		4
.L_4622:
        /*0084*/ 	.word	index@(__assertfail)


	//----- nvinfo : EIATTR_MERCURY_ISA_VERSION
	.align		4
.L_4623:
        /*0088*/ 	.byte	0x03, 0x5f
        /*008a*/ 	.short	0x0101


	//----- nvinfo : EIATTR_SYSCALL_OFFSETS
	.align		4
        /*008c*/ 	.byte	0x04, 0x46
        /*008e*/ 	.short	(.L_4625 - .L_4624)


	//   ....[0]....
.L_4624:
        /*0090*/ 	.word	0x00000ef0


	//   ....[1]....
        /*0094*/ 	.word	0x00001df0


	//   ....[2]....
        /*0098*/ 	.word	0x00002d00


	//   ....[3]....
        /*009c*/ 	.word	0x00003be0


	//   ....[4]....
        /*00a0*/ 	.word	0x00005fb0


	//   ....[5]....
        /*00a4*/ 	.word	0x00006eb0


	//   ....[6]....
        /*00a8*/ 	.word	0x00007d70


	//   ....[7]....
        /*00ac*/ 	.word	0x00008c30


	//----- nvinfo : EIATTR_EXIT_INSTR_OFFSETS
	.align		4
.L_4625:
        /*00b0*/ 	.byte	0x04, 0x1c
        /*00b2*/ 	.short	(.L_4627 - .L_4626)


	//   ....[0]....
.L_4626:
        /*00b4*/ 	.word	0x00007df0


	//   ....[1]....
        /*00b8*/ 	.word	0x00007f20


	//   ....[2]....
        /*00bc*/ 	.word	0x00007f40


	//   ....[3]....
        /*00c0*/ 	.word	0x00007fc0


	//   ....[4]....
        /*00c4*/ 	.word	0x00007fe0


	//   ....[5]....
        /*00c8*/ 	.word	0x00008000


	//   ....[6]....
        /*00cc*/ 	.word	0x00008090


	//   ....[7]....
        /*00d0*/ 	.word	0x000080d0


	//   ....[8]....
        /*00d4*/ 	.word	0x00008170


	//   ....[9]....
        /*00d8*/ 	.word	0x000081c0


	//   ....[10]....
        /*00dc*/ 	.word	0x000081f0


	//   ....[11]....
        /*00e0*/ 	.word	0x000082c0


	//   ....[12]....
        /*00e4*/ 	.word	0x00008300


	//   ....[13]....
        /*00e8*/ 	.word	0x00008490


	//   ....[14]....
        /*00ec*/ 	.word	0x000085f0


	//   ....[15]....
        /*00f0*/ 	.word	0x00008630


	//   ....[16]....
        /*00f4*/ 	.word	0x000086d0


	//   ....[17]....
        /*00f8*/ 	.word	0x00008850


	//   ....[18]....
        /*00fc*/ 	.word	0x000089d0


	//   ....[19]....
        /*0100*/ 	.word	0x00008b30


	//   ....[20]....
        /*0104*/ 	.word	0x00008c40


	//   ....[21]....
        /*0108*/ 	.word	0x00008c60


	//   ....[22]....
        /*010c*/ 	.word	0x00008c80


	//----- nvinfo : EIATTR_MAX_THREADS
	.align		4
.L_4627:
        /*0110*/ 	.byte	0x04, 0x05
        /*0112*/ 	.short	(.L_4629 - .L_4628)
.L_4628:
        /*0114*/ 	.word	0x00000080
        /*0118*/ 	.word	0x00000001
        /*011c*/ 	.word	0x00000001


	//----- nvinfo : EIATTR_CRS_STACK_SIZE
	.align		4
.L_4629:
        /*0120*/ 	.byte	0x04, 0x1e
        /*0122*/ 	.short	(.L_4631 - .L_4630)
.L_4630:
        /*0124*/ 	.word	0x00000000


	//----- nvinfo : EIATTR_CBANK_PARAM_SIZE
	.align		4
.L_4631:
        /*0128*/ 	.byte	0x03, 0x19
        /*012a*/ 	.short	0x003c


	//----- nvinfo : EIATTR_PARAM_CBANK
	.align		4
        /*012c*/ 	.byte	0x04, 0x0a
        /*012e*/ 	.short	(.L_4633 - .L_4632)
	.align		4
.L_4632:
        /*0130*/ 	.word	index@(.nv.constant0._ZN2at6native27unrolled_elementwise_kernelINS0_13AUnaryFunctorIlllZZZNS0_15binary_internal21div_floor_kernel_cudaERNS_18TensorIteratorBaseEENKUlvE_clEvENKUlvE2_clEvEUlllE_EESt5arrayIPcLm2EELi4E23TrivialOffsetCalculatorILi1EjESE_NS0_6memory12LoadWithCastILi1EEENSF_13StoreWithCastILi1EEEEEviT_T0_T2_T3_T4_T5_)
        /*0134*/ 	.short	0x0210
        /*0136*/ 	.short	0x003c


	//----- nvinfo : EIATTR_SW_WAR
	.align		4
.L_4633:
        /*0138*/ 	.byte	0x04, 0x36
        /*013a*/ 	.short	(.L_4635 - .L_4634)
.L_4634:
        /*013c*/ 	.word	0x00000008
.L_4635:


//--------------------- .nv.info._ZN2at6native18elementwise_kernelILi128ELi2EZNS0_22gpu_kernel_impl_nocastINS0_13AUnaryFunctorIlllZZZNS0_15binary_internal21div_floor_kernel_cudaERNS_18TensorIteratorBaseEENKUlvE_clEvENKUlvE2_clEvEUlllE_EEEEvS6_RKT_EUliE_EEviT1_ --------------------------
	.section	.nv.info._ZN2at6native18elementwise_kernelILi128ELi2EZNS0_22gpu_kernel_impl_nocastINS0_13AUnaryFunctorIlllZZZNS0_15binary_internal21div_floor_kernel_cudaERNS_18TensorIteratorBaseEENKUlvE_clEvENKUlvE2_clEvEUlllE_EEEEvS6_RKT_EUliE_EEviT1_,"",@"SHT_CUDA_INFO"
	.sectionflags	@""
	.align	4


	//----- nvinfo : EIATTR_CUDA_API_VERSION
	.align		4
        /*0000*/ 	.byte	0x04, 0x37
        /*0002*/ 	.short	(.L_4637 - .L_4636)
.L_4636:
        /*0004*/ 	.word	0x00000082


	//----- nvinfo : EIATTR_KPARAM_INFO
	.align		4
.L_4637:
        /*0008*/ 	.byte	0x04, 0x17
        /*000a*/ 	.short	(.L_4639 - .L_4638)
.L_4638:
        /*000c*/ 	.word	0x00000000
        /*0010*/ 	.short	0x0001
        /*0012*/ 	.short	0x0008
        /*0014*/ 	.byte	0x00, 0xf0, 0x81, 0x08


	//----- nvinfo : EIATTR_KPARAM_INFO
	.align		4
.L_4639:
        /*0018*/ 	.byte	0x04, 0x17
        /*001a*/ 	.short	(.L_4641 - .L_4640)
.L_4640:
        /*001c*/ 	.word	0x00000000
        /*0020*/ 	.short	0x0000
        /*0022*/ 	.short	0x0000
        /*0024*/ 	.byte	0x00, 0xf0, 0x11, 0x00


	//----- nvinfo : EIATTR_SPARSE_MMA_MASK
	.align		4
.L_4641:
        /*0028*/ 	.byte	0x03, 0x50
        /*002a*/ 	.short	0x0000


	//----- nvinfo : EIATTR_MAXREG_COUNT
	.align		4
        /*002c*/ 	.byte	0x03, 0x1b
        /*002e*/ 	.short	0x0080


	//----- nvinfo : EIATTR_MERCURY_ISA_VERSION
	.align		4
        /*0030*/ 	.byte	0x03, 0x5f
        /*0032*/ 	.short	0x0101


	//----- nvinfo : EIATTR_EXIT_INSTR_OFFSETS
	.align		4
        /*0034*/ 	.byte	0x04, 0x1c
        /*0036*/ 	.short	(.L_4643 - .L_4642)


	//   ....[0]....
.L_4642:
        /*0038*/ 	.word	0x000018d0


	//   ....[1]....
        /*003c*/ 	.word	0x000030d0


	//----- nvinfo : EIATTR_MAX_THREADS
	.align		4
.L_4643:
        /*0040*/ 	.byte	0x04, 0x05
        /*0042*/ 	.short	(.L_4645 - .L_4644)
.L_4644:
        /*0044*/ 	.word	0x00000080
        /*0048*/ 	.word	0x00000001
        /*004c*/ 	.word	0x00000001


	//----- nvinfo : EIATTR_CRS_STACK_SIZE
	.align		4
.L_4645:
        /*0050*/ 	.byte	0x04, 0x1e
        /*0052*/ 	.short	(.L_4647 - .L_4646)
.L_4646:
        /*0054*/ 	.word	0x00000000


	//----- nvinfo : EIATTR_CBANK_PARAM_SIZE
	.align		4
.L_4647:
        /*0058*/ 	.byte	0x03, 0x19
        /*005a*/ 	.short	0x0228


	//----- nvinfo : EIATTR_PARAM_CBANK
	.align		4
        /*005c*/ 	.byte	0x04, 0x0a
        /*005e*/ 	.short	(.L_4649 - .L_4648)
	.align		4
.L_4648:
        /*0060*/ 	.word	index@(.nv.constant0._ZN2at6native18elementwise_kernelILi128ELi2EZNS0_22gpu_kernel_impl_nocastINS0_13AUnaryFunctorIlllZZZNS0_15binary_internal21div_floor_kernel_cudaERNS_18TensorIteratorBaseEENKUlvE_clEvENKUlvE2_clEvEUlllE_EEEEvS6_RKT_EUliE_EEviT1_)
        /*0064*/ 	.short	0x0210
        /*0066*/ 	.short	0x0228


	//----- nvinfo : EIATTR_SW_WAR
	.align		4
.L_4649:
        /*0068*/ 	.byte	0x04, 0x36
        /*006a*/ 	.short	(.L_4651 - .L_4650)
.L_4650:
        /*006c*/ 	.word	0x00000008
.L_4651:


//--------------------- .nv.info._ZN2at6native27unrolled_elementwise_kernelINS0_13AUnaryFunctorIlllZZZNS0_15binary_internal21div_floor_kernel_cudaERNS_18TensorIteratorBaseEENKUlvE_clEvENKUlvE2_clEvEUlllE_EESt5arrayIPcLm2EELi4E23TrivialOffsetCalculatorILi1EjESE_NS0_6memory15LoadWithoutCastENSF_16StoreWithoutCastEEEviT_T0_T2_T3_T4_T5_ --------------------------
	.section	.nv.info._ZN2at6native27unrolled_elementwise_kernelINS0_13AUnaryFunctorIlllZZZNS0_15binary_internal21div_floor_kernel_cudaERNS_18TensorIteratorBaseEENKUlvE_clEvENKUlvE2_clEvEUlllE_EESt5arrayIPcLm2EELi4E23TrivialOffsetCalculatorILi1EjESE_NS0_6memory15LoadWithoutCastENSF_16StoreWithoutCastEEEviT_T0_T2_T3_T4_T5_,"",@"SHT_CUDA_INFO"
	.sectionflags	@""
	.align	4


	//----- nvinfo : EIATTR_CUDA_API_VERSION
	.align		4
        /*0000*/ 	.byte	0x04, 0x37
        /*0002*/ 	.short	(.L_4653 - .L_4652)
.L_4652:
        /*0004*/ 	.word	0x00000082


	//----- nvinfo : EIATTR_KPARAM_INFO
	.align		4
.L_4653:
        /*0008*/ 	.byte	0x04, 0x17
        /*000a*/ 	.short	(.L_4655 - .L_4654)
.L_4654:
        /*000c*/ 	.word	0x00000000
        /*0010*/ 	.short	0x0006
        /*0012*/ 	.short	0x002b
        /*0014*/ 	.byte	0x00, 0xf0, 0x05, 0x00


	//----- nvinfo : EIATTR_KPARAM_INFO
	.align		4
.L_4655:
        /*0018*/ 	.byte	0x04, 0x17
        /*001a*/ 	.short	(.L_4657 - .L_4656)
.L_4656:
        /*001c*/ 	.word	0x00000000
        /*0020*/ 	.short	0x0005
        /*0022*/ 	.short	0x002a
        /*0024*/ 	.byte	0x00, 0xf0, 0x05, 0x00


	//----- nvinfo : EIATTR_KPARAM_INFO
	.align		4
.L_4657:
        /*0028*/ 	.byte	0x04, 0x17
        /*002a*/ 	.short	(.L_4659 - .L_4658)
.L_4658:
        /*002c*/ 	.word	0x00000000
        /*0030*/ 	.short	0x0004
        /*0032*/ 	.short	0x0029
        /*0034*/ 	.byte	0x00, 0xf0, 0x05, 0x00


	//----- nvinfo : EIATTR_KPARAM_INFO
	.align		4
.L_4659:
        /*0038*/ 	.byte	0x04, 0x17
        /*003a*/ 	.short	(.L_4661 - .L_4660)
.L_4660:
        /*003c*/ 	.word	0x00000000
        /*0040*/ 	.short	0x0003
        /*0042*/ 	.short	0x0028
        /*0044*/ 	.byte	0x00, 0xf0, 0x05, 0x00


	//----- nvinfo : EIATTR_KPARAM_INFO
	.align		4
.L_4661:
        /*0048*/ 	.byte	0x04, 0x17
        /*004a*/ 	.short	(.L_4663 - .L_4662)
.L_4662:
        /*004c*/ 	.word	0x00000000
        /*0050*/ 	.short	0x0002
        /*0052*/ 	.short	0x0018
        /*0054*/ 	.byte	0x00, 0xf0, 0x41, 0x00


	//----- nvinfo : EIATTR_KPARAM_INFO
	.align		4
.L_4663:
        /*0058*/ 	.byte	0x04, 0x17
        /*005a*/ 	.short	(.L_4665 - .L_4664)
.L_4664:
        /*005c*/ 	.word	0x00000000
        /*0060*/ 	.short	0x0001
        /*0062*/ 	.short	0x0008
        /*0064*/ 	.byte	0x00, 0xf0, 0x41, 0x00


	//----- nvinfo : EIATTR_KPARAM_INFO
	.align		4
.L_4665:
        /*0068*/ 	.byte	0x04, 0x17
        /*006a*/ 	.short	(.L_4667 - .L_4666)
.L_4666:
        /*006c*/ 	.word	0x00000000
        /*0070*/ 	.short	0x0000
        /*0072*/ 	.short	0x0000
        /*0074*/ 	.byte	0x00, 0xf0, 0x11, 0x00


	//----- nvinfo : EIATTR_SPARSE_MMA_MASK
	.align		4
.L_4667:
        /*0078*/ 	.byte	0x03, 0x50
        /*007a*/ 	.short	0x0000


	//----- nvinfo : EIATTR_MAXREG_COUNT
	.align		4
        /*007c*/ 	.byte	0x03, 0x1b
        /*007e*/ 	.short	0x00ff


	//----- nvinfo : EIATTR_MERCURY_ISA_VERSION
	.align		4
        /*0080*/ 	.byte	0x03, 0x5f
        /*0082*/ 	.short	0x0101


	//----- nvinfo : EIATTR_EXIT_INSTR_OFFSETS
	.align		4
        /*0084*/ 	.byte	0x04, 0x1c
        /*0086*/ 	.short	(.L_4669 - .L_4668)


	//   ....[0]....
.L_4668:
        /*0088*/ 	.word	0x00001650


	//   ....[1]....
        /*008c*/ 	.word	0x000016a0


	//----- nvinfo : EIATTR_MAX_THREADS
	.align		4
.L_4669:
        /*0090*/ 	.byte	0x04, 0x05
        /*0092*/ 	.short	(.L_4671 - .L_4670)
.L_4670:
        /*0094*/ 	.word	0x00000080
        /*0098*/ 	.word	0x00000001
        /*009c*/ 	.word	0x00000001


	//----- nvinfo : EIATTR_CRS_STACK_SIZE
	.align		4
.L_4671:
        /*00a0*/ 	.byte	0x04, 0x1e
        /*00a2*/ 	.short	(.L_4673 - .L_4672)
.L_4672:
        /*00a4*/ 	.word	0x00000000


	//----- nvinfo : EIATTR_CBANK_PARAM_SIZE
	.align		4
.L_4673:
        /*00a8*/ 	.byte	0x03, 0x19
        /*00aa*/ 	.short	0x002c


	//----- nvinfo : EIATTR_PARAM_CBANK
	.align		4
        /*00ac*/ 	.byte	0x04, 0x0a
        /*00ae*/ 	.short	(.L_4675 - .L_4674)
	.align		4
.L_4674:
        /*00b0*/ 	.word	index@(.nv.constant0._ZN2at6native27unrolled_elementwise_kernelINS0_13AUnaryFunctorIlllZZZNS0_15binary_internal21div_floor_kernel_cudaERNS_18TensorIteratorBaseEENKUlvE_clEvENKUlvE2_clEvEUlllE_EESt5arrayIPcLm2EELi4E23TrivialOffsetCalculatorILi1EjESE_NS0_6memory15LoadWithoutCastENSF_16StoreWithoutCastEEEviT_T0_T2_T3_T4_T5_)
        /*00b4*/ 	.short	0x0210
        /*00b6*/ 	.short	0x002c


	//----- nvinfo : EIATTR_SW_WAR
	.align		4
.L_4675:
        /*00b8*/ 	.byte	0x04, 0x36
        /*00ba*/ 	.short	(.L_4677 - .L_4676)
.L_4676:
        /*00bc*/ 	.word	0x00000008
.L_4677:


//--------------------- .nv.info._ZN2at6native29vectorized_elementwise_kernelILi2ENS0_13AUnaryFunctorIlllZZZNS0_15binary_internal21div_floor_kernel_cudaERNS_18TensorIteratorBaseEENKUlvE_clEvENKUlvE2_clEvEUlllE_EESt5arrayIPcLm2EEEEviT0_T1_ --------------------------
	.section	.nv.info._ZN2at6native29vectorized_elementwise_kernelILi2ENS0_13AUnaryFunctorIlllZZZNS0_15binary_internal21div_floor_kernel_cudaERNS_18TensorIteratorBaseEENKUlvE_clEvENKUlvE2_clEvEUlllE_EESt5arrayIPcLm2EEEEviT0_T1_,"",@"SHT_CUDA_INFO"
	.sectionflags	@""
	.align	4


	//----- nvinfo : EIATTR_CUDA_API_VERSION
	.align		4
        /*0000*/ 	.byte	0x04, 0x37
        /*0002*/ 	.short	(.L_4679 - .L_4678)
.L_4678:
        /*0004*/ 	.word	0x00000082


	//----- nvinfo : EIATTR_KPARAM_INFO
	.align		4
.L_4679:
        /*0008*/ 	.byte	0x04, 0x17
        /*000a*/ 	.short	(.L_4681 - .L_4680)
.L_4680:
        /*000c*/ 	.word	0x00000000
        /*0010*/ 	.short	0x0002
        /*0012*/ 	.short	0x0018
        /*0014*/ 	.byte	0x00, 0xf0, 0x41, 0x00


	//----- nvinfo : EIATTR_KPARAM_INFO
	.align		4
.L_4681:
        /*0018*/ 	.byte	0x04, 0x17
        /*001a*/ 	.short	(.L_4683 - .L_4682)
.L_4682:
        /*001c*/ 	.word	0x00000000
        /*0020*/ 	.short	0x0001
        /*0022*/ 	.short	0x0008
        /*0024*/ 	.byte	0x00, 0xf0, 0x41, 0x00


	//----- nvinfo : EIATTR_KPARAM_INFO
	.align		4
.L_4683:
        /*0028*/ 	.byte	0x04, 0x17
        /*002a*/ 	.short	(.L_4685 - .L_4684)
.L_4684:
        /*002c*/ 	.word	0x00000000
        /*0030*/ 	.short	0x0000
        /*0032*/ 	.short	0x0000
        /*0034*/ 	.byte	0x00, 0xf0, 0x11, 0x00


	//----- nvinfo : EIATTR_SPARSE_MMA_MASK
	.align		4
.L_4685:
        /*0038*/ 	.byte	0x03, 0x50
        /*003a*/ 	.short	0x0000


	//----- nvinfo : EIATTR_MAXREG_COUNT
	.align		4
        /*003c*/ 	.byte	0x03, 0x1b
        /*003e*/ 	.short	0x00ff


	//----- nvinfo : EIATTR_MERCURY_ISA_VERSION
	.align		4
        /*0040*/ 	.byte	0x03, 0x5f
        /*0042*/ 	.short	0x0101


	//----- nvinfo : EIATTR_EXIT_INSTR_OFFSETS
	.align		4
        /*0044*/ 	.byte	0x04, 0x1c
        /*0046*/ 	.short	(.L_4687 - .L_4686)


	//   ....[0]....
.L_4686:
        /*0048*/ 	.word	0x00002700


	//   ....[1]....
        /*004c*/ 	.word	0x00005420


	//   ....[2]....
        /*0050*/ 	.word	0x00005470


	//----- nvinfo : EIATTR_MAX_THREADS
	.align		4
.L_4687:
        /*0054*/ 	.byte	0x04, 0x05
        /*0056*/ 	.short	(.L_4689 - .L_4688)
.L_4688:
        /*0058*/ 	.word	0x00000080
        /*005c*/ 	.word	0x00000001
        /*0060*/ 	.word	0x00000001


	//----- nvinfo : EIATTR_CRS_STACK_SIZE
	.align		4
.L_4689:
        /*0064*/ 	.byte	0x04, 0x1e
        /*0066*/ 	.short	(.L_4691 - .L_4690)
.L_4690:
        /*0068*/ 	.word	0x00000000


	//----- nvinfo : EIATTR_CBANK_PARAM_SIZE
	.align		4
.L_4691:
        /*006c*/ 	.byte	0x03, 0x19
        /*006e*/ 	.short	0x0028


	//----- nvinfo : EIATTR_PARAM_CBANK
	.align		4
        /*0070*/ 	.byte	0x04, 0x0a
        /*0072*/ 	.short	(.L_4693 - .L_4692)
	.align		4
.L_4692:
        /*0074*/ 	.word	index@(.nv.constant0._ZN2at6native29vectorized_elementwise_kernelILi2ENS0_13AUnaryFunctorIlllZZZNS0_15binary_internal21div_floor_kernel_cudaERNS_18TensorIteratorBaseEENKUlvE_clEvENKUlvE2_clEvEUlllE_EESt5arrayIPcLm2EEEEviT0_T1_)
        /*0078*/ 	.short	0x0210
        /*007a*/ 	.short	0x0028


	//----- nvinfo : EIATTR_SW_WAR
	.align		4
.L_4693:
        /*007c*/ 	.byte	0x04, 0x36
        /*007e*/ 	.short	(.L_4695 - .L_4694)
.L_4694:
        /*0080*/ 	.word	0x00000008
.L_4695:


//--------------------- .nv.info._ZN2at6native29vectorized_elementwise_kernelILi4ENS0_13AUnaryFunctorIlllZZZNS0_15binary_internal21div_floor_kernel_cudaERNS_18TensorIteratorBaseEENKUlvE_clEvENKUlvE2_clEvEUlllE_EESt5arrayIPcLm2EEEEviT0_T1_ --------------------------
	.section	.nv.info._ZN2at6native29vectorized_elementwise_kernelILi4ENS0_13AUnaryFunctorIlllZZZNS0_15binary_internal21div_floor_kernel_cudaERNS_18TensorIteratorBaseEENKUlvE_clEvENKUlvE2_clEvEUlllE_EESt5arrayIPcLm2EEEEviT0_T1_,"",@"SHT_CUDA_INFO"
	.sectionflags	@""
	.align	4


	//----- nvinfo : EIATTR_CUDA_API_VERSION
	.align		4
        /*0000*/ 	.byte	0x04, 0x37
        /*0002*/ 	.short	(.L_4697 - .L_4696)
.L_4696:
        /*0004*/ 	.word	0x00000082


	//----- nvinfo : EIATTR_KPARAM_INFO
	.align		4
.L_4697:
        /*0008*/ 	.byte	0x04, 0x17
        /*000a*/ 	.short	(.L_4699 - .L_4698)
.L_4698:
        /*000c*/ 	.word	0x00000000
        /*0010*/ 	.short	0x0002
        /*0012*/ 	.short	0x0018
        /*0014*/ 	.byte	0x00, 0xf0, 0x41, 0x00


	//----- nvinfo : EIATTR_KPARAM_INFO
	.align		4
.L_4699:
        /*0018*/ 	.byte	0x04, 0x17
        /*001a*/ 	.short	(.L_4701 - .L_4700)
.L_4700:
        /*001c*/ 	.word	0x00000000
        /*0020*/ 	.short	0x0001
        /*0022*/ 	.short	0x0008
        /*0024*/ 	.byte	0x00, 0xf0, 0x41, 0x00


	//----- nvinfo : EIATTR_KPARAM_INFO
	.align		4
.L_4701:
        /*0028*/ 	.byte	0x04, 0x17
        /*002a*/ 	.short	(.L_4703 - .L_4702)
.L_4702:
        /*002c*/ 	.word	0x00000000
        /*0030*/ 	.short	0x0000
        /*0032*/ 	.short	0x0000
        /*0034*/ 	.byte	0x00, 0xf0, 0x11, 0x00


	//----- nvinfo : EIATTR_SPARSE_MMA_MASK
	.align		4
.L_4703:
        /*0038*/ 	.byte	0x03, 0x50
        /*003a*/ 	.short	0x0000


	//----- nvinfo : EIATTR_MAXREG_COUNT
	.align		4
        /*003c*/ 	.byte	0x03, 0x1b
        /*003e*/ 	.short	0x00ff


	//----- nvinfo : EIATTR_MERCURY_ISA_VERSION
	.align		4
        /*0040*/ 	.byte	0x03, 0x5f
        /*0042*/ 	.short	0x0101


	//----- nvinfo : EIATTR_EXIT_INSTR_OFFSETS
	.align		4
        /*0044*/ 	.byte	0x04, 0x1c
        /*0046*/ 	.short	(.L_4705 - .L_4704)


	//   ....[0]....
.L_4704:
        /*0048*/ 	.word	0x00002700


	//   ....[1]....
        /*004c*/ 	.word	0x00005420


	//   ....[2]....
        /*0050*/ 	.word	0x00005470


	//----- nvinfo : EIATTR_MAX_THREADS
	.align		4
.L_4705:
        /*0054*/ 	.byte	0x04, 0x05
        /*0056*/ 	.short	(.L_4707 - .L_4706)
.L_4706:
        /*0058*/ 	.word	0x00000080
        /*005c*/ 	.word	0x00000001
        /*0060*/ 	.word	0x00000001


	//----- nvinfo : EIATTR_CRS_STACK_SIZE
	.align		4
.L_4707:
        /*0064*/ 	.byte	0x04, 0x1e
        /*0066*/ 	.short	(.L_4709 - .L_4708)
.L_4708:
        /*0068*/ 	.word	0x00000000


	//----- nvinfo : EIATTR_CBANK_PARAM_SIZE
	.align		4
.L_4709:
        /*006c*/ 	.byte	0x03, 0x19
        /*006e*/ 	.short	0x0028


	//----- nvinfo : EIATTR_PARAM_CBANK
	.align		4
        /*0070*/ 	.byte	0x04, 0x0a
        /*0072*/ 	.short	(.L_4711 - .L_4710)
	.align		4
.L_4710:
        /*0074*/ 	.word	index@(.nv.constant0._ZN2at6native29vectorized_elementwise_kernelILi4ENS0_13AUnaryFunctorIlllZZZNS0_15binary_internal21div_floor_kernel_cudaERNS_18TensorIteratorBaseEENKUlvE_clEvENKUlvE2_clEvEUlllE_EESt5arrayIPcLm2EEEEviT0_T1_)
        /*0078*/ 	.short	0x0210
        /*007a*/ 	.short	0x0028


	//----- nvinfo : EIATTR_SW_WAR
	.align		4
.L_4711:
        /*007c*/ 	.byte	0x04, 0x36
        /*007e*/ 	.short	(.L_4713 - .L_4712)
.L_4712:
        /*0080*/ 	.word	0x00000008
.L_4713:


//--------------------- .nv.info._ZN2at6native29vectorized_elementwise_kernelILi8ENS0_13AUnaryFunctorIlllZZZNS0_15binary_internal21div_floor_kernel_cudaERNS_18TensorIteratorBaseEENKUlvE_clEvENKUlvE2_clEvEUlllE_EESt5arrayIPcLm2EEEEviT0_T1_ --------------------------
	.section	.nv.info._ZN2at6native29vectorized_elementwise_kernelILi8ENS0_13AUnaryFunctorIlllZZZNS0_15binary_internal21div_floor_kernel_cudaERNS_18TensorIteratorBaseEENKUlvE_clEvENKUlvE2_clEvEUlllE_EESt5arrayIPcLm2EEEEviT0_T1_,"",@"SHT_CUDA_INFO"
	.sectionflags	@""
	.align	4


	//----- nvinfo : EIATTR_CUDA_API_VERSION
	.align		4
        /*0000*/ 	.byte	0x04, 0x37
        /*0002*/ 	.short	(.L_4715 - .L_4714)
.L_4714:
        /*0004*/ 	.word	0x00000082


	//----- nvinfo : EIATTR_KPARAM_INFO
	.align		4
.L_4715:
        /*0008*/ 	.byte	0x04, 0x17
        /*000a*/ 	.short	(.L_4717 - .L_4716)
.L_4716:
        /*000c*/ 	.word	0x00000000
        /*0010*/ 	.short	0x0002
        /*0012*/ 	.short	0x0018
        /*0014*/ 	.byte	0x00, 0xf0, 0x41, 0x00


	//----- nvinfo : EIATTR_KPARAM_INFO
	.align		4
.L_4717:
        /*0018*/ 	.byte	0x04, 0x17
        /*001a*/ 	.short	(.L_4719 - .L_4718)
.L_4718:
        /*001c*/ 	.word	0x00000000
        /*0020*/ 	.short	0x0001
        /*0022*/ 	.short	0x0008
        /*0024*/ 	.byte	0x00, 0xf0, 0x41, 0x00


	//----- nvinfo : EIATTR_KPARAM_INFO
	.align		4
.L_4719:
        /*0028*/ 	.byte	0x04, 0x17
        /*002a*/ 	.short	(.L_4721 - .L_4720)
.L_4720:
        /*002c*/ 	.word	0x00000000
        /*0030*/ 	.short	0x0000
        /*0032*/ 	.short	0x0000
        /*0034*/ 	.byte	0x00, 0xf0, 0x11, 0x00


	//----- nvinfo : EIATTR_SPARSE_MMA_MASK
	.align		4
.L_4721:
        /*0038*/ 	.byte	0x03, 0x50
        /*003a*/ 	.short	0x0000


	//----- nvinfo : EIATTR_MAXREG_COUNT
	.align		4
        /*003c*/ 	.byte	0x03, 0x1b
        /*003e*/ 	.short	0x00ff


	//----- nvinfo : EIATTR_MERCURY_ISA_VERSION
	.align		4
        /*0040*/ 	.byte	0x03, 0x5f
        /*0042*/ 	.short	0x0101


	//----- nvinfo : EIATTR_EXIT_INSTR_OFFSETS
	.align		4
        /*0044*/ 	.byte	0x04, 0x1c
        /*0046*/ 	.short	(.L_4723 - .L_4722)


	//   ....[0]....
.L_4722:
        /*0048*/ 	.word	0x00002700


	//   ....[1]....
        /*004c*/ 	.word	0x00005420


	//   ....[2]....
        /*0050*/ 	.word	0x00005470


	//----- nvinfo : EIATTR_MAX_THREADS
	.align		4
.L_4723:
        /*0054*/ 	.byte	0x04, 0x05
        /*0056*/ 	.short	(.L_4725 - .L_4724)
.L_4724:
        /*0058*/ 	.word	0x00000080
        /*005c*/ 	.word	0x00000001
        /*0060*/ 	.word	0x00000001


	//----- nvinfo : EIATTR_CRS_STACK_SIZE
	.align		4
.L_4725:
        /*0064*/ 	.byte	0x04, 0x1e
        /*0066*/ 	.short	(.L_4727 - .L_4726)
.L_4726:
        /*0068*/ 	.word	0x00000000


	//----- nvinfo : EIATTR_CBANK_PARAM_SIZE
	.align		4
.L_4727:
        /*006c*/ 	.byte	0x03, 0x19
        /*006e*/ 	.short	0x0028


	//----- nvinfo : EIATTR_PARAM_CBANK
	.align		4
        /*0070*/ 	.byte	0x04, 0x0a
        /*0072*/ 	.short	(.L_4729 - .L_4728)
	.align		4
.L_4728:
        /*0074*/ 	.word	index@(.nv.constant0._ZN2at6native29vectorized_elementwise_kernelILi8ENS0_13AUnaryFunctorIlllZZZNS0_15binary_internal21div_floor_kernel_cudaERNS_18TensorIteratorBaseEENKUlvE_clEvENKUlvE2_clEvEUlllE_EESt5arrayIPcLm2EEEEviT0_T1_)
        /*0078*/ 	.short	0x0210
        /*007a*/ 	.short	0x0028


	//----- nvinfo : EIATTR_SW_WAR
	.align		4
.L_4729:
        /*007c*/ 	.byte	0x04, 0x36
        /*007e*/ 	.short	(.L_4731 - .L_4730)
.L_4730:
        /*0080*/ 	.word	0x00000008
.L_4731:


//--------------------- .nv.info._ZN2at6native18elementwise_kernelILi128ELi4EZNS0_15gpu_kernel_implINS0_13BinaryFunctorIiiiZZZNS0_15binary_internal21div_floor_kernel_cudaERNS_18TensorIteratorBaseEENKUlvE_clEvENKUlvE1_clEvEUliiE_EEEEvS6_RKT_EUliE_EEviT1_ --------------------------
	.section	.nv.info._ZN2at6native18elementwise_kernelILi128ELi4EZNS0_15gpu_kernel_implINS0_13BinaryFunctorIiiiZZZNS0_15binary_internal21div_floor_kernel_cudaERNS_18TensorIteratorBaseEENKUlvE_clEvENKUlvE1_clEvEUliiE_EEEEvS6_RKT_EUliE_EEviT1_,"",@"SHT_CUDA_INFO"
	.sectionflags	@""
	.align	4


	//----- nvinfo : EIATTR_CUDA_API_VERSION
	.align		4
        /*0000*/ 	.byte	0x04, 0x37
        /*0002*/ 	.short	(.L_4733 - .L_4732)
.L_4732:
        /*0004*/ 	.word	0x00000082


	//----- nvinfo : EIATTR_KPARAM_INFO
	.align		4
.L_4733:
        /*0008*/ 	.byte	0x04, 0x17
        /*000a*/ 	.short	(.L_4735 - .L_4734)
.L_4734:
        /*000c*/ 	.word	0x00000000
        /*0010*/ 	.short	0x0001
        /*0012*/ 	.short	0x0008
        /*0014*/ 	.byte	0x00, 0xf0, 0x21, 0x0a


	//----- nvinfo : EIATTR_KPARAM_INFO
	.align		4
.L_4735:
        /*0018*/ 	.byte	0x04, 0x17
        /*001a*/ 	.short	(.L_4737 - .L_4736)
.L_4736:
        /*001c*/ 	.word	0x00000000
        /*0020*/ 	.short	0x0000
        /*0022*/ 	.short	0x0000
        /*0024*/ 	.byte	0x00, 0xf0, 0x11, 0x00


	//----- nvinfo : EIATTR_SPARSE_MMA_MASK
	.align		4
.L_4737:
        /*0028*/ 	.byte	0x03, 0x50
        /*002a*/ 	.short	0x0000


	//----- nvinfo : EIATTR_MAXREG_COUNT
	.align		4
        /*002c*/ 	.byte	0x03, 0x1b
        /*002e*/ 	.short	0x0080


	//----- nvinfo : EIATTR_EXTERNS
	.align		4
        /*0030*/ 	.byte	0x04, 0x0f
        /*0032*/ 	.short	(.L_4739 - .L_4738)


	//   ....[0]....
	.align		4
.L_4738:
        /*0034*/ 	.word	index@(__assertfail)


	//----- nvinfo : EIATTR_MERCURY_ISA_VERSION
	.align		4
.L_4739:
        /*0038*/ 	.byte	0x03, 0x5f
        /*003a*/ 	.short	0x0101


	//----- nvinfo : EIATTR_SYSCALL_OFFSETS
	.align		4
        /*003c*/ 	.byte	0x04, 0x46
        /*003e*/ 	.short	(.L_4741 - .L_4740)


	//   ....[0]....
.L_4740:
        /*0040*/ 	.word	0x000024b0


	//   ....[1]....
        /*0044*/ 	.word	0x000032b0


	//   ....[2]....
        /*0048*/ 	.word	0x00004360


	//   ....[3]....
        /*004c*/ 	.word	0x00006830


	//   ....[4]....
        /*0050*/ 	.word	0x00007630


	//   ....[5]....
        /*0054*/ 	.word	0x000086f0


	//   ....[6]....
        /*0058*/ 	.word	0x0000abc0


	//   ....[7]....
        /*005c*/ 	.word	0x0000b9c0


	//   ....[8]....
        /*0060*/ 	.word	0x0000ca80


	//   ....[9]....
        /*0064*/ 	.word	0x0000ef40


	//   ....[10]....
        /*0068*/ 	.word	0x0000fd40


	//   ....[11]....
        /*006c*/ 	.word	0x00010e00


	//----- nvinfo : EIATTR_EXIT_INSTR_OFFSETS
	.align		4
.L_4741:
        /*0070*/ 	.byte	0x04, 0x1c
        /*0072*/ 	.short	(.L_4743 - .L_4742)


	//   ....[0]....
.L_4742:
        /*0074*/ 	.word	0x0000cb30


	//   ....[1]....
        /*0078*/ 	.word	0x000100f0


	//   ....[2]....
        /*007c*/ 	.word	0x00010110


	//   ....[3]....
        /*0080*/ 	.word	0x000101a0


	//   ....[4]....
        /*0084*/ 	.word	0x000101c0


	//   ....[5]....
        /*0088*/ 	.word	0x000101e0


	//   ....[6]....
        /*008c*/ 	.word	0x00010270


	//   ....[7]....
        /*0090*/ 	.word	0x000102b0


	//   ....[8]....
        /*0094*/ 	.word	0x00010350


	//   ....[9]....
        /*0098*/ 	.word	0x000103a0


	//   ....[10]....
        /*009c*/ 	.word	0x000103d0


	//   ....[11]....
        /*00a0*/ 	.word	0x00010490


	//   ....[12]....
        /*00a4*/ 	.word	0x000104d0


	//   ....[13]....
        /*00a8*/ 	.word	0x00010660


	//   ....[14]....
        /*00ac*/ 	.word	0x000107c0


	//   ....[15]....
        /*00b0*/ 	.word	0x00010800


	//   ....[16]....
        /*00b4*/ 	.word	0x000108a0


	//   ....[17]....
        /*00b8*/ 	.word	0x00010a20


	//   ....[18]....
        /*00bc*/ 	.word	0x00010ba0


	//   ....[19]....
        /*00c0*/ 	.word	0x00010d00


	//   ....[20]....
        /*00c4*/ 	.word	0x00010e10


	//   ....[21]....
        /*00c8*/ 	.word	0x00010e40


	//   ....[22]....
        /*00cc*/ 	.word	0x00010e60


	//----- nvinfo : EIATTR_MAX_THREADS
	.align		4
.L_4743:
        /*00d0*/ 	.byte	0x04, 0x05
        /*00d2*/ 	.short	(.L_4745 - .L_4744)
.L_4744:
        /*00d4*/ 	.word	0x00000080
        /*00d8*/ 	.word	0x00000001
        /*00dc*/ 	.word	0x00000001


	//----- nvinfo : EIATTR_CRS_STACK_SIZE
	.align		4
.L_4745:
        /*00e0*/ 	.byte	0x04, 0x1e
        /*00e2*/ 	.short	(.L_4747 - .L_4746)
.L_4746:
        /*00e4*/ 	.word	0x00000000


	//----- nvinfo : EIATTR_CBANK_PARAM_SIZE
	.align		4
.L_4747:
        /*00e8*/ 	.byte	0x03, 0x19
        /*00ea*/ 	.short	0x0290


	//----- nvinfo : EIATTR_PARAM_CBANK
	.align		4
        /*00ec*/ 	.byte	0x04, 0x0a
        /*00ee*/ 	.short	(.L_4749 - .L_4748)
	.align		4
.L_4748:
        /*00f0*/ 	.word	index@(.nv.constant0._ZN2at6native18elementwise_kernelILi128ELi4EZNS0_15gpu_kernel_implINS0_13BinaryFunctorIiiiZZZNS0_15binary_internal21div_floor_kernel_cudaERNS_18TensorIteratorBaseEENKUlvE_clEvENKUlvE1_clEvEUliiE_EEEEvS6_RKT_EUliE_EEviT1_)
        /*00f4*/ 	.short	0x0210
        /*00f6*/ 	.short	0x0290


	//----- nvinfo : EIATTR_SW_WAR
	.align		4
.L_4749:
        /*00f8*/ 	.byte	0x04, 0x36
        /*00fa*/ 	.short	(.L_4751 - .L_4750)
.L_4750:
        /*00fc*/ 	.word	0x00000008
.L_4751:


//--------------------- .nv.info._ZN2at6native27unrolled_elementwise_kernelINS0_13BinaryFunctorIiiiZZZNS0_15binary_internal21div_floor_kernel_cudaERNS_18TensorIteratorBaseEENKUlvE_clEvENKUlvE1_clEvEUliiE_EESt5arrayIPcLm3EELi4E23TrivialOffsetCalculatorILi2EjESD_ILi1EjENS0_6memory12LoadWithCastILi2EEENSG_13StoreWithCastILi1EEEEEviT_T0_T2_T3_T4_T5_ --------------------------
	.section	.nv.info._ZN2at6native27unrolled_elementwise_kernelINS0_13BinaryFunctorIiiiZZZNS0_15binary_internal21div_floor_kernel_cudaERNS_18TensorIteratorBaseEENKUlvE_clEvENKUlvE1_clEvEUliiE_EESt5arrayIPcLm3EELi4E23TrivialOffsetCalculatorILi2EjESD_ILi1EjENS0_6memory12LoadWithCastILi2EEENSG_13StoreWithCastILi1EEEEEviT_T0_T2_T3_T4_T5_,"",@"SHT_CUDA_INFO"
	.sectionflags	@""
	.align	4


	//----- nvinfo : EIATTR_CUDA_API_VERSION
	.align		4
        /*0000*/ 	.byte	0x04, 0x37
        /*0002*/ 	.short	(.L_4753 - .L_4752)
.L_4752:
        /*0004*/ 	.word	0x00000082


	//----- nvinfo : EIATTR_KPARAM_INFO
	.align		4
.L_4753:
        /*0008*/ 	.byte	0x04, 0x17
        /*000a*/ 	.short	(.L_4755 - .L_4754)
.L_4754:
        /*000c*/ 	.word	0x00000000
        /*0010*/ 	.short	0x0006
        /*0012*/ 	.short	0x0030
        /*0014*/ 	.byte	0x00, 0xf0, 0x21, 0x00


	//----- nvinfo : EIATTR_KPARAM_INFO
	.align		4
.L_4755:
        /*0018*/ 	.byte	0x04, 0x17
        /*001a*/ 	.short	(.L_4757 - .L_4756)
.L_4756:
        /*001c*/ 	.word	0x00000000
        /*0020*/ 	.short	0x0005
        /*0022*/ 	.short	0x0024
        /*0024*/ 	.byte	0x00, 0xf0, 0x31, 0x00


	//----- nvinfo : EIATTR_KPARAM_INFO
	.align		4
.L_4757:
        /*0028*/ 	.byte	0x04, 0x17
        /*002a*/ 	.short	(.L_4759 - .L_4758)
.L_4758:
        /*002c*/ 	.word	0x00000000
        /*0030*/ 	.short	0x0004
        /*0032*/ 	.short	0x0021
        /*0034*/ 	.byte	0x00, 0xf0, 0x05, 0x00


	//----- nvinfo : EIATTR_KPARAM_INFO
	.align		4
.L_4759:
        /*0038*/ 	.byte	0x04, 0x17
        /*003a*/ 	.short	(.L_4761 - .L_4760)
.L_4760:
        /*003c*/ 	.word	0x00000000
        /*0040*/ 	.short	0x0003
        /*0042*/ 	.short	0x0020
        /*0044*/ 	.byte	0x00, 0xf0, 0x05, 0x00


	//----- nvinfo : EIATTR_KPARAM_INFO
	.align		4
.L_4761:
        /*0048*/ 	.byte	0x04, 0x17
        /*004a*/ 	.short	(.L_4763 - .L_4762)
.L_4762:
        /*004c*/ 	.word	0x00000000
        /*0050*/ 	.short	0x0002
        /*0052*/ 	.short	0x0008
        /*0054*/ 	.byte	0x00, 0xf0, 0x61, 0x00


	//----- nvinfo : EIATTR_KPARAM_INFO
	.align		4
.L_4763:
        /*0058*/ 	.byte	0x04, 0x17
        /*005a*/ 	.short	(.L_4765 - .L_4764)
.L_4764:
        /*005c*/ 	.word	0x00000000
        /*0060*/ 	.short	0x0001
        /*0062*/ 	.short	0x0004
        /*0064*/ 	.byte	0x00, 0xf0, 0x05, 0x00


	//----- nvinfo : EIATTR_KPARAM_INFO
	.align		4
.L_4765:
        /*0068*/ 	.byte	0x04, 0x17
        /*006a*/ 	.short	(.L_4767 - .L_4766)
.L_4766:
        /*006c*/ 	.word	0x00000000
        /*0070*/ 	.short	0x0000
        /*0072*/ 	.short	0x0000
        /*0074*/ 	.byte	0x00, 0xf0, 0x11, 0x00


	//----- nvinfo : EIATTR_SPARSE_MMA_MASK
	.align		4
.L_4767:
        /*0078*/ 	.byte	0x03, 0x50
        /*007a*/ 	.short	0x0000


	//----- nvinfo : EIATTR_MAXREG_COUNT
	.align		4
        /*007c*/ 	.byte	0x03, 0x1b
        /*007e*/ 	.short	0x00ff


	//----- nvinfo : EIATTR_EXTERNS
	.align		4
        /*0080*/ 	.byte	0x04, 0x0f
        /*0082*/ 	.short	(.L_4769 - .L_4768)


	//   ....[0]....
	.align		4
.L_4768:
        /*0084*/ 	.word	index@(__assertfail)


	//----- nvinfo : EIATTR_MERCURY_ISA_VERSION
	.align		4
.L_4769:
        /*0088*/ 	.byte	0x03, 0x5f
        /*008a*/ 	.short	0x0101


	//----- nvinfo : EIATTR_SYSCALL_OFFSETS
	.align		4
        /*008c*/ 	.byte	0x04, 0x46
        /*008e*/ 	.short	(.L_4771 - .L_4770)


	//   ....[0]....
.L_4770:
        /*0090*/ 	.word	0x00000ec0


	//   ....[1]....
        /*0094*/ 	.word	0x00001cd0


	//   ....[2]....
        /*0098*/ 	.word	0x00002b60


	//   ....[3]....
        /*009c*/ 	.word	0x00003970


	//   ....[4]....
        /*00a0*/ 	.word	0x00004800


	//   ....[5]....
        /*00a4*/ 	.word	0x00005620


	//   ....[6]....
        /*00a8*/ 	.word	0x000064a0


	//   ....[7]....
        /*00ac*/ 	.word	0x000072b0


	//   ....[8]....
        /*00b0*/ 	.word	0x00008db0


	//   ....[9]....
        /*00b4*/ 	.word	0x00009cb0


	//   ....[10]....
        /*00b8*/ 	.word	0x0000ab80


	//   ....[11]....
        /*00bc*/ 	.word	0x0000ba50


	//----- nvinfo : EIATTR_EXIT_INSTR_OFFSETS
	.align		4
.L_4771:
        /*00c0*/ 	.byte	0x04, 0x1c
        /*00c2*/ 	.short	(.L_4773 - .L_4772)


	//   ....[0]....
.L_4772:
        /*00c4*/ 	.word	0x0000ac10


	//   ....[1]....
        /*00c8*/ 	.word	0x0000ad40


	//   ....[2]....
        /*00cc*/ 	.word	0x0000ad60


	//   ....[3]....
        /*00d0*/ 	.word	0x0000adf0


	//   ....[4]....
        /*00d4*/ 	.word	0x0000ae10


	//   ....[5]....
        /*00d8*/ 	.word	0x0000ae30


	//   ....[6]....
        /*00dc*/ 	.word	0x0000aec0


	//   ....[7]....
        /*00e0*/ 	.word	0x0000af00


	//   ....[8]....
        /*00e4*/ 	.word	0x0000afa0


	//   ....[9]....
        /*00e8*/ 	.word	0x0000aff0


	//   ....[10]....
        /*00ec*/ 	.word	0x0000b020


	//   ....[11]....
        /*00f0*/ 	.word	0x0000b0e0


	//   ....[12]....
        /*00f4*/ 	.word	0x0000b120


	//   ....[13]....
        /*00f8*/ 	.word	0x0000b2b0


	//   ....[14]....
        /*00fc*/ 	.word	0x0000b410


	//   ....[15]....
        /*0100*/ 	.word	0x0000b450


	//   ....[16]....
        /*0104*/ 	.word	0x0000b4f0


	//   ....[17]....
        /*0108*/ 	.word	0x0000b670


	//   ....[18]....
        /*010c*/ 	.word	0x0000b7f0


	//   ....[19]....
        /*0110*/ 	.word	0x0000b950


	//   ....[20]....
        /*0114*/ 	.word	0x0000ba60


	//   ....[21]....
        /*0118*/ 	.word	0x0000ba90


	//   ....[22]....
        /*011c*/ 	.word	0x0000bab0


	//----- nvinfo : EIATTR_MAX_THREADS
	.align		4
.L_4773:
        /*0120*/ 	.byte	0x04, 0x05
        /*0122*/ 	.short	(.L_4775 - .L_4774)
.L_4774:
        /*0124*/ 	.word	0x00000080
        /*0128*/ 	.word	0x00000001
        /*012c*/ 	.word	0x00000001


	//----- nvinfo : EIATTR_CRS_STACK_SIZE
	.align		4
.L_4775:
        /*0130*/ 	.byte	0x04, 0x1e
        /*0132*/ 	.short	(.L_4777 - .L_4776)
.L_4776:
        /*0134*/ 	.word	0x00000000


	//----- nvinfo : EIATTR_CBANK_PARAM_SIZE
	.align		4
.L_4777:
        /*0138*/ 	.byte	0x03, 0x19
        /*013a*/ 	.short	0x0038


	//----- nvinfo : EIATTR_PARAM_CBANK
	.align		4
        /*013c*/ 	.byte	0x04, 0x0a
        /*013e*/ 	.short	(.L_4779 - .L_4778)
	.align		4
.L_4778:
        /*0140*/ 	.word	index@(.nv.constant0._ZN2at6native27unrolled_elementwise_kernelINS0_13BinaryFunctorIiiiZZZNS0_15binary_internal21div_floor_kernel_cudaERNS_18TensorIteratorBaseEENKUlvE_clEvENKUlvE1_clEvEUliiE_EESt5arrayIPcLm3EELi4E23TrivialOffsetCalculatorILi2EjESD_ILi1EjENS0_6memory12LoadWithCastILi2EEENSG_13StoreWithCastILi1EEEEEviT_T0_T2_T3_T4_T5_)
        /*0144*/ 	.short	0x0210
        /*0146*/ 	.short	0x0038


	//----- nvinfo : EIATTR_SW_WAR
	.align		4
.L_4779:
        /*0148*/ 	.byte	0x04, 0x36
        /*014a*/ 	.short	(.L_4781 - .L_4780)
.L_4780:
        /*014c*/ 	.word	0x00000008
.L_4781:


//--------------------- .nv.info._ZN2at6native18elementwise_kernelILi128ELi2EZNS0_22gpu_kernel_impl_nocastINS0_13BinaryFunctorIiiiZZZNS0_15binary_internal21div_floor_kernel_cudaERNS_18TensorIteratorBaseEENKUlvE_clEvENKUlvE1_clEvEUliiE_EEEEvS6_RKT_EUliE_EEviT1_ --------------------------
	.section	.nv.info._ZN2at6native18elementwise_kernelILi128ELi2EZNS0_22gpu_kernel_impl_nocastINS0_13BinaryFunctorIiiiZZZNS0_15binary_internal21div_floor_kernel_cudaERNS_18TensorIteratorBaseEENKUlvE_clEvENKUlvE1_clEvEUliiE_EEEEvS6_RKT_EUliE_EEviT1_,"",@"SHT_CUDA_INFO"
	.sectionflags	@""
	.align	4


	//----- nvinfo : EIATTR_CUDA_API_VERSION
	.align		4
        /*0000*/ 	.byte	0x04, 0x37
        /*0002*/ 	.short	(.L_4783 - .L_4782)
.L_4782:
        /*0004*/ 	.word	0x00000082


	//----- nvinfo : EIATTR_KPARAM_INFO
	.align		4
.L_4783:
        /*0008*/ 	.byte	0x04, 0x17
        /*000a*/ 	.short	(.L_4785 - .L_4784)
.L_4784:
        /*000c*/ 	.word	0x00000000
        /*0010*/ 	.short	0x0001
        /*0012*/ 	.short	0x0008
        /*0014*/ 	.byte	0x00, 0xf0, 0x21, 0x0a


	//----- nvinfo : EIATTR_KPARAM_INFO
	.align		4
.L_4785:
        /*0018*/ 	.byte	0x04, 0x17
        /*001a*/ 	.short	(.L_4787 - .L_4786)
.L_4786:
        /*001c*/ 	.word	0x00000000
        /*0020*/ 	.short	0x0000
        /*0022*/ 	.short	0x0000
        /*0024*/ 	.byte	0x00, 0xf0, 0x11, 0x00


	//----- nvinfo : EIATTR_SPARSE_MMA_MASK
	.align		4
.L_4787:
        /*0028*/ 	.byte	0x03, 0x50
        /*002a*/ 	.short	0x0000


	//----- nvinfo : EIATTR_MAXREG_COUNT
	.align		4
        /*002c*/ 	.byte	0x03, 0x1b
        /*002e*/ 	.short	0x0080


	//----- nvinfo : EIATTR_MERCURY_ISA_VERSION
	.align		4
        /*0030*/ 	.byte	0x03, 0x5f
        /*0032*/ 	.short	0x0101


	//----- nvinfo : EIATTR_EXIT_INSTR_OFFSETS
	.align		4
        /*0034*/ 	.byte	0x04, 0x1c
        /*0036*/ 	.short	(.L_4789 - .L_4788)


	//   ....[0]....
.L_4788:
        /*0038*/ 	.word	0x00001a30


	//   ....[1]....
        /*003c*/ 	.word	0x00003390


	//----- nvinfo : EIATTR_MAX_THREADS
	.align		4
.L_4789:
        /*0040*/ 	.byte	0x04, 0x05
        /*0042*/ 	.short	(.L_4791 - .L_4790)
.L_4790:
        /*0044*/ 	.word	0x00000080
        /*0048*/ 	.word	0x00000001
        /*004c*/ 	.word	0x00000001


	//----- nvinfo : EIATTR_CRS_STACK_SIZE
	.align		4
.L_4791:
        /*0050*/ 	.byte	0x04, 0x1e
        /*0052*/ 	.short	(.L_4793 - .L_4792)
.L_4792:
        /*0054*/ 	.word	0x00000000


	//----- nvinfo : EIATTR_CBANK_PARAM_SIZE
	.align		4
.L_4793:
        /*0058*/ 	.byte	0x03, 0x19
        /*005a*/ 	.short	0x0290


	//----- nvinfo : EIATTR_PARAM_CBANK
	.align		4
        /*005c*/ 	.byte	0x04, 0x0a
        /*005e*/ 	.short	(.L_4795 - .L_4794)
	.align		4
.L_4794:
        /*0060*/ 	.word	index@(.nv.constant0._ZN2at6native18elementwise_kernelILi128ELi2EZNS0_22gpu_kernel_impl_nocastINS0_13BinaryFunctorIiiiZZZNS0_15binary_internal21div_floor_kernel_cudaERNS_18TensorIteratorBaseEENKUlvE_clEvENKUlvE1_clEvEUliiE_EEEEvS6_RKT_EUliE_EEviT1_)
        /*0064*/ 	.short	0x0210
        /*0066*/ 	.short	0x0290


	//----- nvinfo : EIATTR_SW_WAR
	.align		4
.L_4795:
        /*0068*/ 	.byte	0x04, 0x36
        /*006a*/ 	.short	(.L_4797 - .L_4796)
.L_4796:
        /*006c*/ 	.word	0x00000008
.L_4797:


//--------------------- .nv.info._ZN2at6native27unrolled_elementwise_kernelINS0_13BinaryFunctorIiiiZZZNS0_15binary_internal21div_floor_kernel_cudaERNS_18TensorIteratorBaseEENKUlvE_clEvENKUlvE1_clEvEUliiE_EESt5arrayIPcLm3EELi4E23TrivialOffsetCalculatorILi2EjESD_ILi1EjENS0_6memory15LoadWithoutCastENSG_16StoreWithoutCastEEEviT_T0_T2_T3_T4_T5_ --------------------------
	.section	.nv.info._ZN2at6native27unrolled_elementwise_kernelINS0_13BinaryFunctorIiiiZZZNS0_15binary_internal21div_floor_kernel_cudaERNS_18TensorIteratorBaseEENKUlvE_clEvENKUlvE1_clEvEUliiE_EESt5arrayIPcLm3EELi4E23TrivialOffsetCalculatorILi2EjESD_ILi1EjENS0_6memory15LoadWithoutCastENSG_16StoreWithoutCastEEEviT_T0_T2_T3_T4_T5_,"",@"SHT_CUDA_INFO"
	.sectionflags	@""
	.align	4


	//----- nvinfo : EIATTR_CUDA_API_VERSION
	.align		4
        /*0000*/ 	.byte	0x04, 0x37
        /*0002*/ 	.short	(.L_4799 - .L_4798)
.L_4798:
        /*0004*/ 	.word	0x00000082


	//----- nvinfo : EIATTR_KPARAM_INFO
	.align		4
.L_4799:
        /*0008*/ 	.byte	0x04, 0x17
        /*000a*/ 	.short	(.L_4801 - .L_4800)
.L_4800:
        /*000c*/ 	.word	0x00000000
        /*0010*/ 	.short	0x0006
        /*0012*/ 	.short	0x0023
        /*0014*/ 	.byte	0x00, 0xf0, 0x05, 0x00


	//----- nvinfo : EIATTR_KPARAM_INFO
	.align		4
.L_4801:
        /*0018*/ 	.byte	0x04, 0x17
        /*001a*/ 	.short	(.L_4803 - .L_4802)
.L_4802:
        /*001c*/ 	.word	0x00000000
        /*0020*/ 	.short	0x0005
        /*0022*/ 	.short	0x0022
        /*0024*/ 	.byte	0x00, 0xf0, 0x05, 0x00


	//----- nvinfo : EIATTR_KPARAM_INFO
	.align		4
.L_4803:
        /*0028*/ 	.byte	0x04, 0x17
        /*002a*/ 	.short	(.L_4805 - .L_4804)
.L_4804:
        /*002c*/ 	.word	0x00000000
        /*0030*/ 	.short	0x0004
        /*0032*/ 	.short	0x0021
        /*0034*/ 	.byte	0x00, 0xf0, 0x05, 0x00


	//----- nvinfo : EIATTR_KPARAM_INFO
	.align		4
.L_4805:
        /*0038*/ 	.byte	0x04, 0x17
        /*003a*/ 	.short	(.L_4807 - .L_4806)
.L_4806:
        /*003c*/ 	.word	0x00000000
        /*0040*/ 	.short	0x0003
        /*0042*/ 	.short	0x0020
        /*0044*/ 	.byte	0x00, 0xf0, 0x05, 0x00


	//----- nvinfo : EIATTR_KPARAM_INFO
	.align		4
.L_4807:
        /*0048*/ 	.byte	0x04, 0x17
        /*004a*/ 	.short	(.L_4809 - .L_4808)
.L_4808:
        /*004c*/ 	.word	0x00000000
        /*0050*/ 	.short	0x0002
        /*0052*/ 	.short	0x0008
        /*0054*/ 	.byte	0x00, 0xf0, 0x61, 0x00


	//----- nvinfo : EIATTR_KPARAM_INFO
	.align		4
.L_4809:
        /*0058*/ 	.byte	0x04, 0x17
        /*005a*/ 	.short	(.L_4811 - .L_4810)
.L_4810:
        /*005c*/ 	.word	0x00000000
        /*0060*/ 	.short	0x0001
        /*0062*/ 	.short	0x0004
        /*0064*/ 	.byte	0x00, 0xf0, 0x05, 0x00


	//----- nvinfo : EIATTR_KPARAM_INFO
	.align		4
.L_4811:
        /*0068*/ 	.byte	0x04, 0x17
        /*006a*/ 	.short	(.L_4813 - .L_4812)
.L_4812:
        /*006c*/ 	.word	0x00000000
        /*0070*/ 	.short	0x0000
        /*0072*/ 	.short	0x0000
        /*0074*/ 	.byte	0x00, 0xf0, 0x11, 0x00


	//----- nvinfo : EIATTR_SPARSE_MMA_MASK
	.align		4
.L_4813:
        /*0078*/ 	.byte	0x03, 0x50
        /*007a*/ 	.short	0x0000


	//----- nvinfo : EIATTR_MAXREG_COUNT
	.align		4
        /*007c*/ 	.byte	0x03, 0x1b
        /*007e*/ 	.short	0x00ff


	//----- nvinfo : EIATTR_MERCURY_ISA_VERSION
	.align		4
        /*0080*/ 	.byte	0x03, 0x5f
        /*0082*/ 	.short	0x0101


	//----- nvinfo : EIATTR_EXIT_INSTR_OFFSETS
	.align		4
        /*0084*/ 	.byte	0x04, 0x1c
        /*0086*/ 	.short	(.L_4815 - .L_4814)


	//   ....[0]....
.L_4814:
        /*0088*/ 	.word	0x00000ee0


	//   ....[1]....
        /*008c*/ 	.word	0x00000f30


	//----- nvinfo : EIATTR_MAX_THREADS
	.align		4
.L_4815:
        /*0090*/ 	.byte	0x04, 0x05
        /*0092*/ 	.short	(.L_4817 - .L_4816)
.L_4816:
        /*0094*/ 	.word	0x00000080
        /*0098*/ 	.word	0x00000001
        /*009c*/ 	.word	0x00000001


	//----- nvinfo : EIATTR_CRS_STACK_SIZE
	.align		4
.L_4817:
        /*00a0*/ 	.byte	0x04, 0x1e
        /*00a2*/ 	.short	(.L_4819 - .L_4818)
.L_4818:
        /*00a4*/ 	.word	0x00000000


	//----- nvinfo : EIATTR_CBANK_PARAM_SIZE
	.align		4
.L_4819:
        /*00a8*/ 	.byte	0x03, 0x19
        /*00aa*/ 	.short	0x0024


	//----- nvinfo : EIATTR_PARAM_CBANK
	.align		4
        /*00ac*/ 	.byte	0x04, 0x0a
        /*00ae*/ 	.short	(.L_4821 - .L_4820)
	.align		4
.L_4820:
        /*00b0*/ 	.word	index@(.nv.constant0._ZN2at6native27unrolled_elementwise_kernelINS0_13BinaryFunctorIiiiZZZNS0_15binary_internal21div_floor_kernel_cudaERNS_18TensorIteratorBaseEENKUlvE_clEvENKUlvE1_clEvEUliiE_EESt5arrayIPcLm3EELi4E23TrivialOffsetCalculatorILi2EjESD_ILi1EjENS0_6memory15LoadWithoutCastENSG_16StoreWithoutCastEEEviT_T0_T2_T3_T4_T5_)
        /*00b4*/ 	.short	0x0210
        /*00b6*/ 	.short	0x0024


	//----- nvinfo : EIATTR_SW_WAR
	.align		4
.L_4821:
        /*00b8*/ 	.byte	0x04, 0x36
        /*00ba*/ 	.short	(.L_4823 - .L_4822)
.L_4822:
        /*00bc*/ 	.word	0x00000008
.L_4823:


//--------------------- .nv.info._ZN2at6native29vectorized_elementwise_kernelILi2ENS0_13BinaryFunctorIiiiZZZNS0_15binary_internal21div_floor_kernel_cudaERNS_18TensorIteratorBaseEENKUlvE_clEvENKUlvE1_clEvEUliiE_EESt5arrayIPcLm3EEEEviT0_T1_ --------------------------
	.section	.nv.info._ZN2at6native29vectorized_elementwise_kernelILi2ENS0_13BinaryFunctorIiiiZZZNS0_15binary_internal21div_floor_kernel_cudaERNS_18TensorIteratorBaseEENKUlvE_clEvENKUlvE1_clEvEUliiE_EESt5arrayIPcLm3EEEEviT0_T1_,"",@"SHT_CUDA_INFO"
	.sectionflags	@""
	.align	4


	//----- nvinfo : EIATTR_CUDA_API_VERSION
	.align		4
        /*0000*/ 	.byte	0x04, 0x37
        /*0002*/ 	.short	(.L_4825 - .L_4824)
.L_4824:
        /*0004*/ 	.word	0x00000082


	//----- nvinfo : EIATTR_KPARAM_INFO
	.align		4
.L_4825:
        /*0008*/ 	.byte	0x04, 0x17
        /*000a*/ 	.short	(.L_4827 - .L_4826)
.L_4826:
        /*000c*/ 	.word	0x00000000
        /*0010*/ 	.short	0x0002
        /*0012*/ 	.short	0x0008
        /*0014*/ 	.byte	0x00, 0xf0, 0x61, 0x00


	//----- nvinfo : EIATTR_KPARAM_INFO
	.align		4
.L_4827:
        /*0018*/ 	.byte	0x04, 0x17
        /*001a*/ 	.short	(.L_4829 - .L_4828)
.L_4828:
        /*001c*/ 	.word	0x00000000
        /*0020*/ 	.short	0x0001
        /*0022*/ 	.short	0x0004
        /*0024*/ 	.byte	0x00, 0xf0, 0x05, 0x00


	//----- nvinfo : EIATTR_KPARAM_INFO
	.align		4
.L_4829:
        /*0028*/ 	.byte	0x04, 0x17
        /*002a*/ 	.short	(.L_4831 - .L_4830)
.L_4830:
        /*002c*/ 	.word	0x00000000
        /*0030*/ 	.short	0x0000
        /*0032*/ 	.short	0x0000
        /*0034*/ 	.byte	0x00, 0xf0, 0x11, 0x00


	//----- nvinfo : EIATTR_SPARSE_MMA_MASK
	.align		4
.L_4831:
        /*0038*/ 	.byte	0x03, 0x50
        /*003a*/ 	.short	0x0000


	//----- nvinfo : EIATTR_MAXREG_COUNT
	.align		4
        /*003c*/ 	.byte	0x03, 0x1b
        /*003e*/ 	.short	0x00ff


	//----- nvinfo : EIATTR_MERCURY_ISA_VERSION
	.align		4
        /*0040*/ 	.byte	0x03, 0x5f
        /*0042*/ 	.short	0x0101


	//----- nvinfo : EIATTR_EXIT_INSTR_OFFSETS
	.align		4
        /*0044*/ 	.byte	0x04, 0x1c
        /*0046*/ 	.short	(.L_4833 - .L_4832)


	//   ....[0]....
.L_4832:
        /*0048*/ 	.word	0x00001660


	//   ....[1]....
        /*004c*/ 	.word	0x00003490


	//   ....[2]....
        /*0050*/ 	.word	0x000034e0


	//----- nvinfo : EIATTR_MAX_THREADS
	.align		4
.L_4833:
        /*0054*/ 	.byte	0x04, 0x05
        /*0056*/ 	.short	(.L_4835 - .L_4834)
.L_4834:
        /*0058*/ 	.word	0x00000080
        /*005c*/ 	.word	0x00000001
        /*0060*/ 	.word	0x00000001


	//----- nvinfo : EIATTR_CRS_STACK_SIZE
	.align		4
.L_4835:
        /*0064*/ 	.byte	0x04, 0x1e
        /*0066*/ 	.short	(.L_4837 - .L_4836)
.L_4836:
        /*0068*/ 	.word	0x00000000


	//----- nvinfo : EIATTR_CBANK_PARAM_SIZE
	.align		4
.L_4837:
        /*006c*/ 	.byte	0x03, 0x19
        /*006e*/ 	.short	0x0020


	//----- nvinfo : EIATTR_PARAM_CBANK
	.align		4
        /*0070*/ 	.byte	0x04, 0x0a
        /*0072*/ 	.short	(.L_4839 - .L_4838)
	.align		4
.L_4838:
        /*0074*/ 	.word	index@(.nv.constant0._ZN2at6native29vectorized_elementwise_kernelILi2ENS0_13BinaryFunctorIiiiZZZNS0_15binary_internal21div_floor_kernel_cudaERNS_18TensorIteratorBaseEENKUlvE_clEvENKUlvE1_clEvEUliiE_EESt5arrayIPcLm3EEEEviT0_T1_)
        /*0078*/ 	.short	0x0210
        /*007a*/ 	.short	0x0020


	//----- nvinfo : EIATTR_SW_WAR
	.align		4
.L_4839:
        /*007c*/ 	.byte	0x04, 0x36
        /*007e*/ 	.short	(.L_4841 - .L_4840)
.L_4840:
        /*0080*/ 	.word	0x00000008
.L_4841:


//--------------------- .nv.info._ZN2at6native29vectorized_elementwise_kernelILi4ENS0_13BinaryFunctorIiiiZZZNS0_15binary_internal21div_floor_kernel_cudaERNS_18TensorIteratorBaseEENKUlvE_clEvENKUlvE1_clEvEUliiE_EESt5arrayIPcLm3EEEEviT0_T1_ --------------------------
	.section	.nv.info._ZN2at6native29vectorized_elementwise_kernelILi4ENS0_13BinaryFunctorIiiiZZZNS0_15binary_internal21div_floor_kernel_cudaERNS_18TensorIteratorBaseEENKUlvE_clEvENKUlvE1_clEvEUliiE_EESt5arrayIPcLm3EEEEviT0_T1_,"",@"SHT_CUDA_INFO"
	.sectionflags	@""
	.align	4


	//----- nvinfo : EIATTR_CUDA_API_VERSION
	.align		4
        /*0000*/ 	.byte	0x04, 0x37
        /*0002*/ 	.short	(.L_4843 - .L_4842)
.L_4842:
        /*0004*/ 	.word	0x00000082


	//----- nvinfo : EIATTR_KPARAM_INFO
	.align		4
.L_4843:
        /*0008*/ 	.byte	0x04, 0x17
        /*000a*/ 	.short	(.L_4845 - .L_4844)
.L_4844:
        /*000c*/ 	.word	0x00000000
        /*0010*/ 	.short	0x0002
        /*0012*/ 	.short	0x0008
        /*0014*/ 	.byte	0x00, 0xf0, 0x61, 0x00


	//----- nvinfo : EIATTR_KPARAM_INFO
	.align		4
.L_4845:
        /*0018*/ 	.byte	0x04, 0x17
        /*001a*/ 	.short	(.L_4847 - .L_4846)
.L_4846:
        /*001c*/ 	.word	0x00000000
        /*0020*/ 	.short	0x0001
        /*0022*/ 	.short	0x0004
        /*0024*/ 	.byte	0x00, 0xf0, 0x05, 0x00


	//----- nvinfo : EIATTR_KPARAM_INFO
	.align		4
.L_4847:
        /*0028*/ 	.byte	0x04, 0x17
        /*002a*/ 	.short	(.L_4849 - .L_4848)
.L_4848:
        /*002c*/ 	.word	0x00000000
        /*0030*/ 	.short	0x0000
        /*0032*/ 	.short	0x0000
        /*0034*/ 	.byte	0x00, 0xf0, 0x11, 0x00


	//----- nvinfo : EIATTR_SPARSE_MMA_MASK
	.align		4
.L_4849:
        /*0038*/ 	.byte	0x03, 0x50
        /*003a*/ 	.short	0x0000


	//----- nvinfo : EIATTR_MAXREG_COUNT
	.align		4
        /*003c*/ 	.byte	0x03, 0x1b
        /*003e*/ 	.short	0x00ff


	//----- nvinfo : EIATTR_MERCURY_ISA_VERSION
	.align		4
        /*0040*/ 	.byte	0x03, 0x5f
        /*0042*/ 	.short	0x0101


	//----- nvinfo : EIATTR_EXIT_INSTR_OFFSETS
	.align		4
        /*0044*/ 	.byte	0x04, 0x1c
        /*0046*/ 	.short	(.L_4851 - .L_4850)


	//   ....[0]....
.L_4850:
        /*0048*/ 	.word	0x00001610


	//   ....[1]....
        /*004c*/ 	.word	0x00003440


	//   ....[2]....
        /*0050*/ 	.word	0x00003490


	//----- nvinfo : EIATTR_MAX_THREADS
	.align		4
.L_4851:
        /*0054*/ 	.byte	0x04, 0x05
        /*0056*/ 	.short	(.L_4853 - .L_4852)
.L_4852:
        /*0058*/ 	.word	0x00000080
        /*005c*/ 	.word	0x00000001
        /*0060*/ 	.word	0x00000001


	//----- nvinfo : EIATTR_CRS_STACK_SIZE
	.align		4
.L_4853:
        /*0064*/ 	.byte	0x04, 0x1e
        /*0066*/ 	.short	(.L_4855 - .L_4854)
.L_4854:
        /*0068*/ 	.word	0x00000000


	//----- nvinfo : EIATTR_CBANK_PARAM_SIZE
	.align		4
.L_4855:
        /*006c*/ 	.byte	0x03, 0x19
        /*006e*/ 	.short	0x0020


	//----- nvinfo : EIATTR_PARAM_CBANK
	.align		4
        /*0070*/ 	.byte	0x04, 0x0a
        /*0072*/ 	.short	(.L_4857 - .L_4856)
	.align		4
.L_4856:
        /*0074*/ 	.word	index@(.nv.constant0._ZN2at6native29vectorized_elementwise_kernelILi4ENS0_13BinaryFunctorIiiiZZZNS0_15binary_internal21div_floor_kernel_cudaERNS_18TensorIteratorBaseEENKUlvE_clEvENKUlvE1_clEvEUliiE_EESt5arrayIPcLm3EEEEviT0_T1_)
        /*0078*/ 	.short	0x0210
        /*007a*/ 	.short	0x0020


	//----- nvinfo : EIATTR_SW_WAR
	.align		4
.L_4857:
        /*007c*/ 	.byte	0x04, 0x36
        /*007e*/ 	.short	(.L_4859 - .L_4858)
.L_4858:
        /*0080*/ 	.word	0x00000008
.L_4859:


//--------------------- .nv.info._ZN2at6native29vectorized_elementwise_kernelILi8ENS0_13BinaryFunctorIiiiZZZNS0_15binary_internal21div_floor_kernel_cudaERNS_18TensorIteratorBaseEENKUlvE_clEvENKUlvE1_clEvEUliiE_EESt5arrayIPcLm3EEEEviT0_T1_ --------------------------
	.section	.nv.info._ZN2at6native29vectorized_elementwise_kernelILi8ENS0_13BinaryFunctorIiiiZZZNS0_15binary_internal21div_floor_kernel_cudaERNS_18TensorIteratorBaseEENKUlvE_clEvENKUlvE1_clEvEUliiE_EESt5arrayIPcLm3EEEEviT0_T1_,"",@"SHT_CUDA_INFO"
	.sectionflags	@""
	.align	4


	//----- nvinfo : EIATTR_CUDA_API_VERSION
	.align		4
        /*0000*/ 	.byte	0x04, 0x37
        /*0002*/ 	.short	(.L_4861 - .L_4860)
.L_4860:
        /*0004*/ 	.word	0x00000082


	//----- nvinfo : EIATTR_KPARAM_INFO
	.align		4
.L_4861:
        /*0008*/ 	.byte	0x04, 0x17
        /*000a*/ 	.short	(.L_4863 - .L_4862)
.L_4862:
        /*000c*/ 	.word	0x00000000
        /*0010*/ 	.short	0x0002
        /*0012*/ 	.short	0x0008
        /*0014*/ 	.byte	0x00, 0xf0, 0x61, 0x00


	//----- nvinfo : EIATTR_KPARAM_INFO
	.align		4
.L_4863:
        /*0018*/ 	.byte	0x04, 0x17
        /*001a*/ 	.short	(.L_4865 - .L_4864)
.L_4864:
        /*001c*/ 	.word	0x00000000
        /*0020*/ 	.short	0x0001
        /*0022*/ 	.short	0x0004
        /*0024*/ 	.byte	0x00, 0xf0, 0x05, 0x00


	//----- nvinfo : EIATTR_KPARAM_INFO
	.align		4
.L_4865:
        /*0028*/ 	.byte	0x04, 0x17
        /*002a*/ 	.short	(.L_4867 - .L_4866)
.L_4866:
        /*002c*/ 	.word	0x00000000
        /*0030*/ 	.short	0x0000
        /*0032*/ 	.short	0x0000
        /*0034*/ 	.byte	0x00, 0xf0, 0x11, 0x00


	//----- nvinfo : EIATTR_SPARSE_MMA_MASK
	.align		4
.L_4867:
        /*0038*/ 	.byte	0x03, 0x50
        /*003a*/ 	.short	0x0000


	//----- nvinfo : EIATTR_MAXREG_COUNT
	.align		4
        /*003c*/ 	.byte	0x03, 0x1b
        /*003e*/ 	.short	0x00ff


	//----- nvinfo : EIATTR_MERCURY_ISA_VERSION
	.align		4
        /*0040*/ 	.byte	0x03, 0x5f
        /*0042*/ 	.short	0x0101


	//----- nvinfo : EIATTR_EXIT_INSTR_OFFSETS
	.align		4
        /*0044*/ 	.byte	0x04, 0x1c
        /*0046*/ 	.short	(.L_4869 - .L_4868)


	//   ....[0]....
.L_4868:
        /*0048*/ 	.word	0x00001610


	//   ....[1]....
        /*004c*/ 	.word	0x00003440


	//   ....[2]....
        /*0050*/ 	.word	0x00003490


	//----- nvinfo : EIATTR_MAX_THREADS
	.align		4
.L_4869:
        /*0054*/ 	.byte	0x04, 0x05
        /*0056*/ 	.short	(.L_4871 - .L_4870)
.L_4870:
        /*0058*/ 	.word	0x00000080
        /*005c*/ 	.word	0x00000001
        /*0060*/ 	.word	0x00000001


	//----- nvinfo : EIATTR_CRS_STACK_SIZE
	.align		4
.L_4871:
        /*0064*/ 	.byte	0x04, 0x1e
        /*0066*/ 	.short	(.L_4873 - .L_4872)
.L_4872:
        /*0068*/ 	.word	0x00000000


	//----- nvinfo : EIATTR_CBANK_PARAM_SIZE
	.align		4
.L_4873:
        /*006c*/ 	.byte	0x03, 0x19
        /*006e*/ 	.short	0x0020


	//----- nvinfo : EIATTR_PARAM_CBANK
	.align		4
        /*0070*/ 	.byte	0x04, 0x0a
        /*0072*/ 	.short	(.L_4875 - .L_4874)
	.align		4
.L_4874:
        /*0074*/ 	.word	index@(.nv.constant0._ZN2at6native29vectorized_elementwise_kernelILi8ENS0_13BinaryFunctorIiiiZZZNS0_15binary_internal21div_floor_kernel_cudaERNS_18TensorIteratorBaseEENKUlvE_clEvENKUlvE1_clEvEUliiE_EESt5arrayIPcLm3EEEEviT0_T1_)
        /*0078*/ 	.short	0x0210
        /*007a*/ 	.short	0x0020


	//----- nvinfo : EIATTR_SW_WAR
	.align		4
.L_4875:
        /*007c*/ 	.byte	0x04, 0x36
        /*007e*/ 	.short	(.L_4877 - .L_4876)
.L_4876:
        /*0080*/ 	.word	0x00000008
.L_4877:


//--------------------- .nv.info._ZN2at6native18elementwise_kernelILi128ELi4EZNS0_15gpu_kernel_implINS0_13BUnaryFunctorIiiiZZZNS0_15binary_internal21div_floor_kernel_cudaERNS_18TensorIteratorBaseEENKUlvE_clEvENKUlvE1_clEvEUliiE_EEEEvS6_RKT_EUliE_EEviT1_ --------------------------
	.section	.nv.info._ZN2at6native18elementwise_kernelILi128ELi4EZNS0_15gpu_kernel_implINS0_13BUnaryFunctorIiiiZZZNS0_15binary_internal21div_floor_kernel_cudaERNS_18TensorIteratorBaseEENKUlvE_clEvENKUlvE1_clEvEUliiE_EEEEvS6_RKT_EUliE_EEviT1_,"",@"SHT_CUDA_INFO"
	.sectionflags	@""
	.align	4


	//----- nvinfo : EIATTR_CUDA_API_VERSION
	.align		4
        /*0000*/ 	.byte	0x04, 0x37
        /*0002*/ 	.short	(.L_4879 - .L_4878)
.L_4878:
        /*0004*/ 	.word	0x00000082


	//----- nvinfo : EIATTR_KPARAM_INFO
	.align		4
.L_4879:
        /*0008*/ 	.byte	0x04, 0x17
        /*000a*/ 	.short	(.L_4881 - .L_4880)
.L_4880:
        /*000c*/ 	.word	0x00000000
        /*0010*/ 	.short	0x0001
        /*0012*/ 	.short	0x0008
        /*0014*/ 	.byte	0x00, 0xf0, 0x81, 0x08


	//----- nvinfo : EIATTR_KPARAM_INFO
	.align		4
.L_4881:
        /*0018*/ 	.byte	0x04, 0x17
        /*001a*/ 	.short	(.L_4883 - .L_4882)
.L_4882:
        /*001c*/ 	.word	0x00000000
        /*0020*/ 	.short	0x0000
        /*0022*/ 	.short	0x0000
        /*0024*/ 	.byte	0x00, 0xf0, 0x11, 0x00


	//----- nvinfo : EIATTR_SPARSE_MMA_MASK
	.align		4
.L_4883:
        /*0028*/ 	.byte	0x03, 0x50
        /*002a*/ 	.short	0x0000


	//----- nvinfo : EIATTR_MAXREG_COUNT
	.align		4
        /*002c*/ 	.byte	0x03, 0x1b
        /*002e*/ 	.short	0x0080


	//----- nvinfo : EIATTR_EXTERNS
	.align		4
        /*0030*/ 	.byte	0x04, 0x0f
        /*0032*/ 	.short	(.L_4885 - .L_4884)


	//   ....[0]....
	.align		4
.L_4884:
        /*0034*/ 	.word	index@(__assertfail)


	//----- nvinfo : EIATTR_MERCURY_ISA_VERSION
	.align		4
.L_4885:
        /*0038*/ 	.byte	0x03, 0x5f
        /*003a*/ 	.short	0x0101


	//----- nvinfo : EIATTR_SYSCALL_OFFSETS
	.align		4
        /*003c*/ 	.byte	0x04, 0x46
        /*003e*/ 	.short	(.L_4887 - .L_4886)


	//   ....[0]....
.L_4886:
        /*0040*/ 	.word	0x00002170


	//   ....[1]....
        /*0044*/ 	.word	0x00003220


	//   ....[2]....
        /*0048*/ 	.word	0x000053d0


	//   ....[3]....
        /*004c*/ 	.word	0x00006490


	//   ....[4]....
        /*0050*/ 	.word	0x00008630


	//   ....[5]....
        /*0054*/ 	.word	0x000096f0


	//   ....[6]....
        /*0058*/ 	.word	0x0000b880


	//   ....[7]....
        /*005c*/ 	.word	0x0000c940


	//----- nvinfo : EIATTR_EXIT_INSTR_OFFSETS
	.align		4
.L_4887:
        /*0060*/ 	.byte	0x04, 0x1c
        /*0062*/ 	.short	(.L_4889 - .L_4888)


	//   ....[0]....
.L_4888:
        /*0064*/ 	.word	0x000097a0


	//   ....[1]....
        /*0068*/ 	.word	0x0000bc20


	//   ....[2]....
        /*006c*/ 	.word	0x0000bc40


	//   ....[3]....
        /*0070*/ 	.word	0x0000bce0


	//   ....[4]....
        /*0074*/ 	.word	0x0000bd00


	//   ....[5]....
        /*0078*/ 	.word	0x0000bd20


	//   ....[6]....
        /*007c*/ 	.word	0x0000bdb0


	//   ....[7]....
        /*0080*/ 	.word	0x0000bdf0


	//   ....[8]....
        /*0084*/ 	.word	0x0000be90


	//   ....[9]....
        /*0088*/ 	.word	0x0000bee0


	//   ....[10]....
        /*008c*/ 	.word	0x0000bf10


	//   ....[11]....
        /*0090*/ 	.word	0x0000bfd0


	//   ....[12]....
        /*0094*/ 	.word	0x0000c010


	//   ....[13]....
        /*0098*/ 	.word	0x0000c1a0


	//   ....[14]....
        /*009c*/ 	.word	0x0000c300


	//   ....[15]....
        /*00a0*/ 	.word	0x0000c340


	//   ....[16]....
        /*00a4*/ 	.word	0x0000c3e0


	//   ....[17]....
        /*00a8*/ 	.word	0x0000c560


	//   ....[18]....
        /*00ac*/ 	.word	0x0000c6e0


	//   ....[19]....
        /*00b0*/ 	.word	0x0000c840


	//   ....[20]....
        /*00b4*/ 	.word	0x0000c950


	//   ....[21]....
        /*00b8*/ 	.word	0x0000c990


	//   ....[22]....
        /*00bc*/ 	.word	0x0000c9b0


	//----- nvinfo : EIATTR_MAX_THREADS
	.align		4
.L_4889:
        /*00c0*/ 	.byte	0x04, 0x05
        /*00c2*/ 	.short	(.L_4891 - .L_4890)
.L_4890:
        /*00c4*/ 	.word	0x00000080
        /*00c8*/ 	.word	0x00000001
        /*00cc*/ 	.word	0x00000001


	//----- nvinfo : EIATTR_CRS_STACK_SIZE
	.align		4
.L_4891:
        /*00d0*/ 	.byte	0x04, 0x1e
        /*00d2*/ 	.short	(.L_4893 - .L_4892)
.L_4892:
        /*00d4*/ 	.word	0x00000000


	//----- nvinfo : EIATTR_CBANK_PARAM_SIZE
	.align		4
.L_4893:
        /*00d8*/ 	.byte	0x03, 0x19
        /*00da*/ 	.short	0x0228


	//----- nvinfo : EIATTR_PARAM_CBANK
	.align		4
        /*00dc*/ 	.byte	0x04, 0x0a
        /*00de*/ 	.short	(.L_4895 - .L_4894)
	.align		4
.L_4894:
        /*00e0*/ 	.word	index@(.nv.constant0._ZN2at6native18elementwise_kernelILi128ELi4EZNS0_15gpu_kernel_implINS0_13BUnaryFunctorIiiiZZZNS0_15binary_internal21div_floor_kernel_cudaERNS_18TensorIteratorBaseEENKUlvE_clEvENKUlvE1_clEvEUliiE_EEEEvS6_RKT_EUliE_EEviT1_)
        /*00e4*/ 	.short	0x0210
        /*00e6*/ 	.short	0x0228


	//----- nvinfo : EIATTR_SW_WAR
	.align		4
.L_4895:
        /*00e8*/ 	.byte	0x04, 0x36
        /*00ea*/ 	.short	(.L_4897 - .L_4896)
.L_4896:
        /*00ec*/ 	.word	0x00000008
.L_4897:


//--------------------- .nv.info._ZN2at6native27unrolled_elementwise_kernelINS0_13BUnaryFunctorIiiiZZZNS0_15binary_internal21div_floor_kernel_cudaERNS_18TensorIteratorBaseEENKUlvE_clEvENKUlvE1_clEvEUliiE_EESt5arrayIPcLm2EELi4E23TrivialOffsetCalculatorILi1EjESE_NS0_6memory12LoadWithCastILi1EEENSF_13StoreWithCastILi1EEEEEviT_T0_T2_T3_T4_T5_ --------------------------
	.section	.nv.info._ZN2at6native27unrolled_elementwise_kernelINS0_13BUnaryFunctorIiiiZZZNS0_15binary_internal21div_floor_kernel_cudaERNS_18TensorIteratorBaseEENKUlvE_clEvENKUlvE1_clEvEUliiE_EESt5arrayIPcLm2EELi4E23TrivialOffsetCalculatorILi1EjESE_NS0_6memory12LoadWithCastILi1EEENSF_13StoreWithCastILi1EEEEEviT_T0_T2_T3_T4_T5_,"",@"SHT_CUDA_INFO"
	.sectionflags	@""
	.align	4


	//----- nvinfo : EIATTR_CUDA_API_VERSION
	.align		4
        /*0000*/ 	.byte	0x04, 0x37
        /*0002*/ 	.short	(.L_4899 - .L_4898)
.L_4898:
        /*0004*/ 	.word	0x00000082


	//----- nvinfo : EIATTR_KPARAM_INFO
	.align		4
.L_4899:
        /*0008*/ 	.byte	0x04, 0x17
        /*000a*/ 	.short	(.L_4901 - .L_4900)
.L_4900:
        /*000c*/ 	.word	0x00000000
        /*0010*/ 	.short	0x0006
        /*0012*/ 	.short	0x002c
        /*0014*/ 	.byte	0x00, 0xf0, 0x21, 0x00


	//----- nvinfo : EIATTR_KPARAM_INFO
	.align		4
.L_4901:
        /*0018*/ 	.byte	0x04, 0x17
        /*001a*/ 	.short	(.L_4903 - .L_4902)
.L_4902:
        /*001c*/ 	.word	0x00000000
        /*0020*/ 	.short	0x0005
        /*0022*/ 	.short	0x0024
        /*0024*/ 	.byte	0x00, 0xf0, 0x21, 0x00


	//----- nvinfo : EIATTR_KPARAM_INFO
	.align		4
.L_4903:
        /*0028*/ 	.byte	0x04, 0x17
        /*002a*/ 	.short	(.L_4905 - .L_4904)
.L_4904:
        /*002c*/ 	.word	0x00000000
        /*0030*/ 	.short	0x0004
        /*0032*/ 	.short	0x0021
        /*0034*/ 	.byte	0x00, 0xf0, 0x05, 0x00


	//----- nvinfo : EIATTR_KPARAM_INFO
	.align		4
.L_4905:
        /*0038*/ 	.byte	0x04, 0x17
        /*003a*/ 	.short	(.L_4907 - .L_4906)
.L_4906:
        /*003c*/ 	.word	0x00000000
        /*0040*/ 	.short	0x0003
        /*0042*/ 	.short	0x0020
        /*0044*/ 	.byte	0x00, 0xf0, 0x05, 0x00


	//----- nvinfo : EIATTR_KPARAM_INFO
	.align		4
.L_4907:
        /*0048*/ 	.byte	0x04, 0x17
        /*004a*/ 	.short	(.L_4909 - .L_4908)
.L_4908:
        /*004c*/ 	.word	0x00000000
        /*0050*/ 	.short	0x0002
        /*0052*/ 	.short	0x0010
        /*0054*/ 	.byte	0x00, 0xf0, 0x41, 0x00


	//----- nvinfo : EIATTR_KPARAM_INFO
	.align		4
.L_4909:
        /*0058*/ 	.byte	0x04, 0x17
        /*005a*/ 	.short	(.L_4911 - .L_4910)
.L_4910:
        /*005c*/ 	.word	0x00000000
        /*0060*/ 	.short	0x0001
        /*0062*/ 	.short	0x0004
        /*0064*/ 	.byte	0x00, 0xf0, 0x21, 0x00


	//----- nvinfo : EIATTR_KPARAM_INFO
	.align		4
.L_4911:
        /*0068*/ 	.byte	0x04, 0x17
        /*006a*/ 	.short	(.L_4913 - .L_4912)
.L_4912:
        /*006c*/ 	.word	0x00000000
        /*0070*/ 	.short	0x0000
        /*0072*/ 	.short	0x0000
        /*0074*/ 	.byte	0x00, 0xf0, 0x11, 0x00


	//----- nvinfo : EIATTR_SPARSE_MMA_MASK
	.align		4
.L_4913:
        /*0078*/ 	.byte	0x03, 0x50
        /*007a*/ 	.short	0x0000


	//----- nvinfo : EIATTR_MAXREG_COUNT
	.align		4
        /*007c*/ 	.byte	0x03, 0x1b
        /*007e*/ 	.short	0x00ff


	//----- nvinfo : EIATTR_EXTERNS
	.align		4
        /*0080*/ 	.byte	0x04, 0x0f
        /*0082*/ 	.short	(.L_4915 - .L_4914)


	//   ....[0]....
	.align		4
.L_4914:
        /*0084*/ 	.word	index@(__assertfail)


	//----- nvinfo : EIATTR_MERCURY_ISA_VERSION
	.align		4
.L_4915:
        /*0088*/ 	.byte	0x03, 0x5f
        /*008a*/ 	.short	0x0101


	//----- nvinfo : EIATTR_SYSCALL_OFFSETS
	.align		4
        /*008c*/ 	.byte	0x04, 0x46
        /*008e*/ 	.short	(.L_4917 - .L_4916)


	//   ....[0]....
.L_4916:
        /*0090*/ 	.word	0x00000ea0


	//   ....[1]....
        /*0094*/ 	.word	0x00001d30


	//   ....[2]....
        /*0098*/ 	.word	0x00002bd0


	//   ....[3]....
        /*009c*/ 	.word	0x00003a30


	//   ....[4]....
        /*00a0*/ 	.word	0x000054b0


	//   ....[5]....
        /*00a4*/ 	.word	0x000063a0


	//   ....[6]....
        /*00a8*/ 	.word	0x00007270


	//   ....[7]....
        /*00ac*/ 	.word	0x00008140


	//----- nvinfo : EIATTR_EXIT_INSTR_OFFSETS
	.align		4
.L_4917:
        /*00b0*/ 	.byte	0x04, 0x1c
        /*00b2*/ 	.short	(.L_4919 - .L_4918)


	//   ....[0]....
.L_4918:
        /*00b4*/ 	.word	0x00007300


	//   ....[1]....
        /*00b8*/ 	.word	0x00007430


	//   ....[2]....
        /*00bc*/ 	.word	0x00007450


	//   ....[3]....
        /*00c0*/ 	.word	0x000074e0


	//   ....[4]....
        /*00c4*/ 	.word	0x00007500


	//   ....[5]....
        /*00c8*/ 	.word	0x00007520


	//   ....[6]....
        /*00cc*/ 	.word	0x000075b0


	//   ....[7]....
        /*00d0*/ 	.word	0x000075f0


	//   ....[8]....
        /*00d4*/ 	.word	0x00007690


	//   ....[9]....
        /*00d8*/ 	.word	0x000076e0


	//   ....[10]....
        /*00dc*/ 	.word	0x00007710


	//   ....[11]....
        /*00e0*/ 	.word	0x000077d0


	//   ....[12]....
        /*00e4*/ 	.word	0x00007810


	//   ....[13]....
        /*00e8*/ 	.word	0x000079a0


	//   ....[14]....
        /*00ec*/ 	.word	0x00007b00


	//   ....[15]....
        /*00f0*/ 	.word	0x00007b40


	//   ....[16]....
        /*00f4*/ 	.word	0x00007be0


	//   ....[17]....
        /*00f8*/ 	.word	0x00007d60


	//   ....[18]....
        /*00fc*/ 	.word	0x00007ee0


	//   ....[19]....
        /*0100*/ 	.word	0x00008040


	//   ....[20]....
        /*0104*/ 	.word	0x00008150


	//   ....[21]....
        /*0108*/ 	.word	0x00008180


	//   ....[22]....
        /*010c*/ 	.word	0x000081a0


	//----- nvinfo : EIATTR_MAX_THREADS
	.align		4
.L_4919:
        /*0110*/ 	.byte	0x04, 0x05
        /*0112*/ 	.short	(.L_4921 - .L_4920)
.L_4920:
        /*0114*/ 	.word	0x00000080
        /*0118*/ 	.word	0x00000001
        /*011c*/ 	.word	0x00000001


	//----- nvinfo : EIATTR_CRS_STACK_SIZE
	.align		4
.L_4921:
        /*0120*/ 	.byte	0x04, 0x1e
        /*0122*/ 	.short	(.L_4923 - .L_4922)
.L_4922:
        /*0124*/ 	.word	0x00000000


	//----- nvinfo : EIATTR_CBANK_PARAM_SIZE
	.align		4
.L_4923:
        /*0128*/ 	.byte	0x03, 0x19
        /*012a*/ 	.short	0x0034


	//----- nvinfo : EIATTR_PARAM_CBANK
	.align		4
        /*012c*/ 	.byte	0x04, 0x0a
        /*012e*/ 	.short	(.L_4925 - .L_4924)
	.align		4
.L_4924:
        /*0130*/ 	.word	index@(.nv.constant0._ZN2at6native27unrolled_elementwise_kernelINS0_13BUnaryFunctorIiiiZZZNS0_15binary_internal21div_floor_kernel_cudaERNS_18TensorIteratorBaseEENKUlvE_clEvENKUlvE1_clEvEUliiE_EESt5arrayIPcLm2EELi4E23TrivialOffsetCalculatorILi1EjESE_NS0_6memory12LoadWithCastILi1EEENSF_13StoreWithCastILi1EEEEEviT_T0_T2_T3_T4_T5_)
        /*0134*/ 	.short	0x0210
        /*0136*/ 	.short	0x0034


	//----- nvinfo : EIATTR_SW_WAR
	.align		4
.L_4925:
        /*0138*/ 	.byte	0x04, 0x36
        /*013a*/ 	.short	(.L_4927 - .L_4926)
.L_4926:
        /*013c*/ 	.word	0x00000008
.L_4927:


//--------------------- .nv.info._ZN2at6native18elementwise_kernelILi128ELi2EZNS0_22gpu_kernel_impl_nocastINS0_13BUnaryFunctorIiiiZZZNS0_15binary_internal21div_floor_kernel_cudaERNS_18TensorIteratorBaseEENKUlvE_clEvENKUlvE1_clEvEUliiE_EEEEvS6_RKT_EUliE_EEviT1_ --------------------------
	.section	.nv.info._ZN2at6native18elementwise_kernelILi128ELi2EZNS0_22gpu_kernel_impl_nocastINS0_13BUnaryFunctorIiiiZZZNS0_15binary_internal21div_floor_kernel_cudaERNS_18TensorIteratorBaseEENKUlvE_clEvENKUlvE1_clEvEUliiE_EEEEvS6_RKT_EUliE_EEviT1_,"",@"SHT_CUDA_INFO"
	.sectionflags	@""
	.align	4


	//----- nvinfo : EIATTR_CUDA_API_VERSION
	.align		4
        /*0000*/ 	.byte	0x04, 0x37
        /*0002*/ 	.short	(.L_4929 - .L_4928)
.L_4928:
        /*0004*/ 	.word	0x00000082


	//----- nvinfo : EIATTR_KPARAM_INFO
	.align		4
.L_4929:
        /*0008*/ 	.byte	0x04, 0x17
        /*000a*/ 	.short	(.L_4931 - .L_4930)
.L_4930:
        /*000c*/ 	.word	0x00000000
        /*0010*/ 	.short	0x0001
        /*0012*/ 	.short	0x0008
        /*0014*/ 	.byte	0x00, 0xf0, 0x61, 0x08


	//----- nvinfo : EIATTR_KPARAM_INFO
	.align		4
.L_4931:
        /*0018*/ 	.byte	0x04, 0x17
        /*001a*/ 	.short	(.L_4933 - .L_4932)
.L_4932:
        /*001c*/ 	.word	0x00000000
        /*0020*/ 	.short	0x0000
        /*0022*/ 	.short	0x0000
        /*0024*/ 	.byte	0x00, 0xf0, 0x11, 0x00


	//----- nvinfo : EIATTR_SPARSE_MMA_MASK
	.align		4
.L_4933:
        /*0028*/ 	.byte	0x03, 0x50
        /*002a*/ 	.short	0x0000


	//----- nvinfo : EIATTR_MAXREG_COUNT
	.align		4
        /*002c*/ 	.byte	0x03, 0x1b
        /*002e*/ 	.short	0x0080


	//----- nvinfo : EIATTR_MERCURY_ISA_VERSION
	.align		4
        /*0030*/ 	.byte	0x03, 0x5f
        /*0032*/ 	.short	0x0101


	//----- nvinfo : EIATTR_EXIT_INSTR_OFFSETS
	.align		4
        /*0034*/ 	.byte	0x04, 0x1c
        /*0036*/ 	.short	(.L_4935 - .L_4934)


	//   ....[0]....
.L_4934:
        /*0038*/ 	.word	0x000016a0


	//   ....[1]....
        /*003c*/ 	.word	0x00002c90


	//----- nvinfo : EIATTR_MAX_THREADS
	.align		4
.L_4935:
        /*0040*/ 	.byte	0x04, 0x05
        /*0042*/ 	.short	(.L_4937 - .L_4936)
.L_4936:
        /*0044*/ 	.word	0x00000080
        /*0048*/ 	.word	0x00000001
        /*004c*/ 	.word	0x00000001


	//----- nvinfo : EIATTR_CRS_STACK_SIZE
	.align		4
.L_4937:
        /*0050*/ 	.byte	0x04, 0x1e
        /*0052*/ 	.short	(.L_4939 - .L_4938)
.L_4938:
        /*0054*/ 	.word	0x00000000


	//----- nvinfo : EIATTR_CBANK_PARAM_SIZE
	.align		4
.L_4939:
        /*0058*/ 	.byte	0x03, 0x19
        /*005a*/ 	.short	0x0220


	//----- nvinfo : EIATTR_PARAM_CBANK
	.align		4
        /*005c*/ 	.byte	0x04, 0x0a
        /*005e*/ 	.short	(.L_4941 - .L_4940)
	.align		4
.L_4940:
        /*0060*/ 	.word	index@(.nv.constant0._ZN2at6native18elementwise_kernelILi128ELi2EZNS0_22gpu_kernel_impl_nocastINS0_13BUnaryFunctorIiiiZZZNS0_15binary_internal21div_floor_kernel_cudaERNS_18TensorIteratorBaseEENKUlvE_clEvENKUlvE1_clEvEUliiE_EEEEvS6_RKT_EUliE_EEviT1_)
        /*0064*/ 	.short	0x0210
        /*0066*/ 	.short	0x0220


	//----- nvinfo : EIATTR_SW_WAR
	.align		4
.L_4941:
        /*0068*/ 	.byte	0x04, 0x36
        /*006a*/ 	.short	(.L_4943 - .L_4942)
.L_4942:
        /*006c*/ 	.word	0x00000008
.L_4943:


//--------------------- .nv.info._ZN2at6native27unrolled_elementwise_kernelINS0_13BUnaryFunctorIiiiZZZNS0_15binary_internal21div_floor_kernel_cudaERNS_18TensorIteratorBaseEENKUlvE_clEvENKUlvE1_clEvEUliiE_EESt5arrayIPcLm2EELi4E23TrivialOffsetCalculatorILi1EjESE_NS0_6memory15LoadWithoutCastENSF_16StoreWithoutCastEEEviT_T0_T2_T3_T4_T5_ --------------------------
	.section	.nv.info._ZN2at6native27unrolled_elementwise_kernelINS0_13BUnaryFunctorIiiiZZZNS0_15binary_internal21div_floor_kernel_cudaERNS_18TensorIteratorBaseEENKUlvE_clEvENKUlvE1_clEvEUliiE_EESt5arrayIPcLm2EELi4E23TrivialOffsetCalculatorILi1EjESE_NS0_6memory15LoadWithoutCastENSF_16StoreWithoutCastEEEviT_T0_T2_T3_T4_T5_,"",@"SHT_CUDA_INFO"
	.sectionflags	@""
	.align	4


	//----- nvinfo : EIATTR_CUDA_API_VERSION
	.align		4
        /*0000*/ 	.byte	0x04, 0x37
        /*0002*/ 	.short	(.L_4945 - .L_4944)
.L_4944:
        /*0004*/ 	.word	0x00000082


	//----- nvinfo : EIATTR_KPARAM_INFO
	.align		4
.L_4945:
        /*0008*/ 	.byte	0x04, 0x17
        /*000a*/ 	.short	(.L_4947 - .L_4946)
.L_4946:
        /*000c*/ 	.word	0x00000000
        /*0010*/ 	.short	0x0006
        /*0012*/ 	.short	0x0023
        /*0014*/ 	.byte	0x00, 0xf0, 0x05, 0x00


	//----- nvinfo : EIATTR_KPARAM_INFO
	.align		4
.L_4947:
        /*0018*/ 	.byte	0x04, 0x17
        /*001a*/ 	.short	(.L_4949 - .L_4948)
.L_4948:
        /*001c*/ 	.word	0x00000000
        /*0020*/ 	.short	0x0005
        /*0022*/ 	.short	0x0022
        /*0024*/ 	.byte	0x00, 0xf0, 0x05, 0x00


	//----- nvinfo : EIATTR_KPARAM_INFO
	.align		4
.L_4949:
        /*0028*/ 	.byte	0x04, 0x17
        /*002a*/ 	.short	(.L_4951 - .L_4950)
.L_4950:
        /*002c*/ 	.word	0x00000000
        /*0030*/ 	.short	0x0004
        /*0032*/ 	.short	0x0021
        /*0034*/ 	.byte	0x00, 0xf0, 0x05, 0x00


	//----- nvinfo : EIATTR_KPARAM_INFO
	.align		4
.L_4951:
        /*0038*/ 	.byte	0x04, 0x17
        /*003a*/ 	.short	(.L_4953 - .L_4952)
.L_4952:
        /*003c*/ 	.word	0x00000000
        /*0040*/ 	.short	0x0003
        /*0042*/ 	.short	0x0020
        /*0044*/ 	.byte	0x00, 0xf0, 0x05, 0x00


	//----- nvinfo : EIATTR_KPARAM_INFO
	.align		4
.L_4953:
        /*0048*/ 	.byte	0x04, 0x17
        /*004a*/ 	.short	(.L_4955 - .L_4954)
.L_4954:
        /*004c*/ 	.word	0x00000000
        /*0050*/ 	.short	0x0002
        /*0052*/ 	.short	0x0010
        /*0054*/ 	.byte	0x00, 0xf0, 0x41, 0x00


	//----- nvinfo : EIATTR_KPARAM_INFO
	.align		4
.L_4955:
        /*0058*/ 	.byte	0x04, 0x17
        /*005a*/ 	.short	(.L_4957 - .L_4956)
.L_4956:
        /*005c*/ 	.word	0x00000000
        /*0060*/ 	.short	0x0001
        /*0062*/ 	.short	0x0004
        /*0064*/ 	.byte	0x00, 0xf0, 0x21, 0x00


	//----- nvinfo : EIATTR_KPARAM_INFO
	.align		4
.L_4957:
        /*0068*/ 	.byte	0x04, 0x17
        /*006a*/ 	.short	(.L_4959 - .L_4958)
.L_4958:
        /*006c*/ 	.word	0x00000000
        /*0070*/ 	.short	0x0000
        /*0072*/ 	.short	0x0000
        /*0074*/ 	.byte	0x00, 0xf0, 0x11, 0x00


	//----- nvinfo : EIATTR_SPARSE_MMA_MASK
	.align		4
.L_4959:
        /*0078*/ 	.byte	0x03, 0x50
        /*007a*/ 	.short	0x0000


	//----- nvinfo : EIATTR_MAXREG_COUNT
	.align		4
        /*007c*/ 	.byte	0x03, 0x1b
        /*007e*/ 	.short	0x00ff


	//----- nvinfo : EIATTR_MERCURY_ISA_VERSION
	.align		4
        /*0080*/ 	.byte	0x03, 0x5f
        /*0082*/ 	.short	0x0101


	//----- nvinfo : EIATTR_EXIT_INSTR_OFFSETS
	.align		4
        /*0084*/ 	.byte	0x04, 0x1c
        /*0086*/ 	.short	(.L_4961 - .L_4960)


	//   ....[0]....
.L_4960:
        /*0088*/ 	.word	0x00000e50


	//   ....[1]....
        /*008c*/ 	.word	0x00000ea0


	//----- nvinfo : EIATTR_MAX_THREADS
	.align		4
.L_4961:
        /*0090*/ 	.byte	0x04, 0x05
        /*0092*/ 	.short	(.L_4963 - .L_4962)
.L_4962:
        /*0094*/ 	.word	0x00000080
        /*0098*/ 	.word	0x00000001
        /*009c*/ 	.word	0x00000001


	//----- nvinfo : EIATTR_CRS_STACK_SIZE
	.align		4
.L_4963:
        /*00a0*/ 	.byte	0x04, 0x1e
        /*00a2*/ 	.short	(.L_4965 - .L_4964)
.L_4964:
        /*00a4*/ 	.word	0x00000000


	//----- nvinfo : EIATTR_CBANK_PARAM_SIZE
	.align		4
.L_4965:
        /*00a8*/ 	.byte	0x03, 0x19
        /*00aa*/ 	.short	0x0024


	//----- nvinfo : EIATTR_PARAM_CBANK
	.align		4
        /*00ac*/ 	.byte	0x04, 0x0a
        /*00ae*/ 	.short	(.L_4967 - .L_4966)
	.align		4
.L_4966:
        /*00b0*/ 	.word	index@(.nv.constant0._ZN2at6native27unrolled_elementwise_kernelINS0_13BUnaryFunctorIiiiZZZNS0_15binary_internal21div_floor_kernel_cudaERNS_18TensorIteratorBaseEENKUlvE_clEvENKUlvE1_clEvEUliiE_EESt5arrayIPcLm2EELi4E23TrivialOffsetCalculatorILi1EjESE_NS0_6memory15LoadWithoutCastENSF_16StoreWithoutCastEEEviT_T0_T2_T3_T4_T5_)
        /*00b4*/ 	.short	0x0210
        /*00b6*/ 	.short	0x0024


	//----- nvinfo : EIATTR_SW_WAR
	.align		4
.L_4967:
        /*00b8*/ 	.byte	0x04, 0x36
        /*00ba*/ 	.short	(.L_4969 - .L_4968)
.L_4968:
        /*00bc*/ 	.word	0x00000008
.L_4969:


//--------------------- .nv.info._ZN2at6native29vectorized_elementwise_kernelILi2ENS0_13BUnaryFunctorIiiiZZZNS0_15binary_internal21div_floor_kernel_cudaERNS_18TensorIteratorBaseEENKUlvE_clEvENKUlvE1_clEvEUliiE_EESt5arrayIPcLm2EEEEviT0_T1_ --------------------------
	.section	.nv.info._ZN2at6native29vectorized_elementwise_kernelILi2ENS0_13BUnaryFunctorIiiiZZZNS0_15binary_internal21div_floor_kernel_cudaERNS_18TensorIteratorBaseEENKUlvE_clEvENKUlvE1_clEvEUliiE_EESt5arrayIPcLm2EEEEviT0_T1_,"",@"SHT_CUDA_INFO"
	.sectionflags	@""
	.align	4


	//----- nvinfo : EIATTR_CUDA_API_VERSION
	.align		4
        /*0000*/ 	.byte	0x04, 0x37
        /*0002*/ 	.short	(.L_4971 - .L_4970)
.L_4970:
        /*0004*/ 	.word	0x00000082


	//----- nvinfo : EIATTR_KPARAM_INFO
	.align		4
.L_4971:
        /*0008*/ 	.byte	0x04, 0x17
        /*000a*/ 	.short	(.L_4973 - .L_4972)
.L_4972:
        /*000c*/ 	.word	0x00000000
        /*0010*/ 	.short	0x0002
        /*0012*/ 	.short	0x0010
        /*0014*/ 	.byte	0x00, 0xf0, 0x41, 0x00


	//----- nvinfo : EIATTR_KPARAM_INFO
	.align		4
.L_4973:
        /*0018*/ 	.byte	0x04, 0x17
        /*001a*/ 	.short	(.L_4975 - .L_4974)
.L_4974:
        /*001c*/ 	.word	0x00000000
        /*0020*/ 	.short	0x0001
        /*0022*/ 	.short	0x0004
        /*0024*/ 	.byte	0x00, 0xf0, 0x21, 0x00


	//----- nvinfo : EIATTR_KPARAM_INFO
	.align		4
.L_4975:
        /*0028*/ 	.byte	0x04, 0x17
        /*002a*/ 	.short	(.L_4977 - .L_4976)
.L_4976:
        /*002c*/ 	.word	0x00000000
        /*0030*/ 	.short	0x0000
        /*0032*/ 	.short	0x0000
        /*0034*/ 	.byte	0x00, 0xf0, 0x11, 0x00


	//----- nvinfo : EIATTR_SPARSE_MMA_MASK
	.align		4
.L_4977:
        /*0038*/ 	.byte	0x03, 0x50
        /*003a*/ 	.short	0x0000


	//----- nvinfo : EIATTR_MAXREG_COUNT
	.align		4
        /*003c*/ 	.byte	0x03, 0x1b
        /*003e*/ 	.short	0x00ff


	//----- nvinfo : EIATTR_MERCURY_ISA_VERSION
	.align		4
        /*0040*/ 	.byte	0x03, 0x5f
        /*0042*/ 	.short	0x0101


	//----- nvinfo : EIATTR_EXIT_INSTR_OFFSETS
	.align		4
        /*0044*/ 	.byte	0x04, 0x1c
        /*0046*/ 	.short	(.L_4979 - .L_4978)


	//   ....[0]....
.L_4978:
        /*0048*/ 	.word	0x00000fe0


	//   ....[1]....
        /*004c*/ 	.word	0x00002bb0


	//   ....[2]....
        /*0050*/ 	.word	0x00002c00


	//----- nvinfo : EIATTR_MAX_THREADS
	.align		4
.L_4979:
        /*0054*/ 	.byte	0x04, 0x05
        /*0056*/ 	.short	(.L_4981 - .L_4980)
.L_4980:
        /*0058*/ 	.word	0x00000080
        /*005c*/ 	.word	0x00000001
        /*0060*/ 	.word	0x00000001


	//----- nvinfo : EIATTR_CRS_STACK_SIZE
	.align		4
.L_4981:
        /*0064*/ 	.byte	0x04, 0x1e
        /*0066*/ 	.short	(.L_4983 - .L_4982)
.L_4982:
        /*0068*/ 	.word	0x00000000


	//----- nvinfo : EIATTR_CBANK_PARAM_SIZE
	.align		4
.L_4983:
        /*006c*/ 	.byte	0x03, 0x19
        /*006e*/ 	.short	0x0020


	//----- nvinfo : EIATTR_PARAM_CBANK
	.align		4
        /*0070*/ 	.byte	0x04, 0x0a
        /*0072*/ 	.short	(.L_4985 - .L_4984)
	.align		4
.L_4984:
        /*0074*/ 	.word	index@(.nv.constant0._ZN2at6native29vectorized_elementwise_kernelILi2ENS0_13BUnaryFunctorIiiiZZZNS0_15binary_internal21div_floor_kernel_cudaERNS_18TensorIteratorBaseEENKUlvE_clEvENKUlvE1_clEvEUliiE_EESt5arrayIPcLm2EEEEviT0_T1_)
        /*0078*/ 	.short	0x0210
        /*007a*/ 	.short	0x0020


	//----- nvinfo : EIATTR_SW_WAR
	.align		4
.L_4985:
        /*007c*/ 	.byte	0x04, 0x36
        /*007e*/ 	.short	(.L_4987 - .L_4986)
.L_4986:
        /*0080*/ 	.word	0x00000008
.L_4987:


//--------------------- .nv.info._ZN2at6native29vectorized_elementwise_kernelILi4ENS0_13BUnaryFunctorIiiiZZZNS0_15binary_internal21div_floor_kernel_cudaERNS_18TensorIteratorBaseEENKUlvE_clEvENKUlvE1_clEvEUliiE_EESt5arrayIPcLm2EEEEviT0_T1_ --------------------------
	.section	.nv.info._ZN2at6native29vectorized_elementwise_kernelILi4ENS0_13BUnaryFunctorIiiiZZZNS0_15binary_internal21div_floor_kernel_cudaERNS_18TensorIteratorBaseEENKUlvE_clEvENKUlvE1_clEvEUliiE_EESt5arrayIPcLm2EEEEviT0_T1_,"",@"SHT_CUDA_INFO"
	.sectionflags	@""
	.align	4


	//----- nvinfo : EIATTR_CUDA_API_VERSION
	.align		4
        /*0000*/ 	.byte	0x04, 0x37
        /*0002*/ 	.short	(.L_4989 - .L_4988)
.L_4988:
        /*0004*/ 	.word	0x00000082


	//----- nvinfo : EIATTR_KPARAM_INFO
	.align		4
.L_4989:
        /*0008*/ 	.byte	0x04, 0x17
        /*000a*/ 	.short	(.L_4991 - .L_4990)
.L_4990:
        /*000c*/ 	.word	0x00000000
        /*0010*/ 	.short	0x0002
        /*0012*/ 	.short	0x0010
        /*0014*/ 	.byte	0x00, 0xf0, 0x41, 0x00


	//----- nvinfo : EIATTR_KPARAM_INFO
	.align		4
.L_4991:
        /*0018*/ 	.byte	0x04, 0x17
        /*001a*/ 	.short	(.L_4993 - .L_4992)
.L_4992:
        /*001c*/ 	.word	0x00000000
        /*0020*/ 	.short	0x0001
        /*0022*/ 	.short	0x0004
        /*0024*/ 	.byte	0x00, 0xf0, 0x21, 0x00


	//----- nvinfo : EIATTR_KPARAM_INFO
	.align		4
.L_4993:
        /*0028*/ 	.byte	0x04, 0x17
        /*002a*/ 	.short	(.L_4995 - .L_4994)
.L_4994:
        /*002c*/ 	.word	0x00000000
        /*0030*/ 	.short	0x0000
        /*0032*/ 	.short	0x0000
        /*0034*/ 	.byte	0x00, 0xf0, 0x11, 0x00


	//----- nvinfo : EIATTR_SPARSE_MMA_MASK
	.align		4
.L_4995:
        /*0038*/ 	.byte	0x03, 0x50
        /*003a*/ 	.short	0x0000


	//----- nvinfo : EIATTR_MAXREG_COUNT
	.align		4
        /*003c*/ 	.byte	0x03, 0x1b
        /*003e*/ 	.short	0x00ff


	//----- nvinfo : EIATTR_MERCURY_ISA_VERSION
	.align		4
        /*0040*/ 	.byte	0x03, 0x5f
        /*0042*/ 	.short	0x0101


	//----- nvinfo : EIATTR_EXIT_INSTR_OFFSETS
	.align		4
        /*0044*/ 	.byte	0x04, 0x1c
        /*0046*/ 	.short	(.L_4997 - .L_4996)


	//   ....[0]....
.L_4996:
        /*0048*/ 	.word	0x00000f90


	//   ....[1]....
        /*004c*/ 	.word	0x00002b60


	//   ....[2]....
        /*0050*/ 	.word	0x00002bb0


	//----- nvinfo : EIATTR_MAX_THREADS
	.align		4
.L_4997:
        /*0054*/ 	.byte	0x04, 0x05
        /*0056*/ 	.short	(.L_4999 - .L_4998)
.L_4998:
        /*0058*/ 	.word	0x00000080
        /*005c*/ 	.word	0x00000001
        /*0060*/ 	.word	0x00000001


	//----- nvinfo : EIATTR_CRS_STACK_SIZE
	.align		4
.L_4999:
        /*0064*/ 	.byte	0x04, 0x1e
        /*0066*/ 	.short	(.L_5001 - .L_5000)
.L_5000:
        /*0068*/ 	.word	0x00000000


	//----- nvinfo : EIATTR_CBANK_PARAM_SIZE
	.align		4
.L_5001:
        /*006c*/ 	.byte	0x03, 0x19
        /*006e*/ 	.short	0x0020


	//----- nvinfo : EIATTR_PARAM_CBANK
	.align		4
        /*0070*/ 	.byte	0x04, 0x0a
        /*0072*/ 	.short	(.L_5003 - .L_5002)
	.align		4
.L_5002:
        /*0074*/ 	.word	index@(.nv.constant0._ZN2at6native29vectorized_elementwise_kernelILi4ENS0_13BUnaryFunctorIiiiZZZNS0_15binary_internal21div_floor_kernel_cudaERNS_18TensorIteratorBaseEENKUlvE_clEvENKUlvE1_clEvEUliiE_EESt5arrayIPcLm2EEEEviT0_T1_)
        /*0078*/ 	.short	0x0210
        /*007a*/ 	.short	0x0020


	//----- nvinfo : EIATTR_SW_WAR
	.align		4
.L_5003:
        /*007c*/ 	.byte	0x04, 0x36
        /*007e*/ 	.short	(.L_5005 - .L_5004)
.L_5004:
        /*0080*/ 	.word	0x00000008
.L_5005:


//--------------------- .nv.info._ZN2at6native29vectorized_elementwise_kernelILi8ENS0_13BUnaryFunctorIiiiZZZNS0_15binary_internal21div_floor_kernel_cudaERNS_18TensorIteratorBaseEENKUlvE_clEvENKUlvE1_clEvEUliiE_EESt5arrayIPcLm2EEEEviT0_T1_ --------------------------
	.section	.nv.info._ZN2at6native29vectorized_elementwise_kernelILi8ENS0_13BUnaryFunctorIiiiZZZNS0_15binary_internal21div_floor_kernel_cudaERNS_18TensorIteratorBaseEENKUlvE_clEvENKUlvE1_clEvEUliiE_EESt5arrayIPcLm2EEEEviT0_T1_,"",@"SHT_CUDA_INFO"
	.sectionflags	@""
	.align	4


	//----- nvinfo : EIATTR_CUDA_API_VERSION
	.align		4
        /*0000*/ 	.byte	0x04, 0x37
        /*0002*/ 	.short	(.L_5007 - .L_5006)
.L_5006:
        /*0004*/ 	.word	0x00000082


	//----- nvinfo : EIATTR_KPARAM_INFO
	.align		4
.L_5007:
        /*0008*/ 	.byte	0x04, 0x17
        /*000a*/ 	.short	(.L_5009 - .L_5008)
.L_5008:
        /*000c*/ 	.word	0x00000000
        /*0010*/ 	.short	0x0002
        /*0012*/ 	.short	0x0010
        /*0014*/ 	.byte	0x00, 0xf0, 0x41, 0x00


	//----- nvinfo : EIATTR_KPARAM_INFO
	.align		4
.L_5009:
        /*0018*/ 	.byte	0x04, 0x17
        /*001a*/ 	.short	(.L_5011 - .L_5010)
.L_5010:
        /*001c*/ 	.word	0x00000000
        /*0020*/ 	.short	0x0001
        /*0022*/ 	.short	0x0004
        /*0024*/ 	.byte	0x00, 0xf0, 0x21, 0x00


	//----- nvinfo : EIATTR_KPARAM_INFO
	.align		4
.L_5011:
        /*0028*/ 	.byte	0x04, 0x17
        /*002a*/ 	.short	(.L_5013 - .L_5012)
.L_5012:
        /*002c*/ 	.word	0x00000000
        /*0030*/ 	.short	0x0000
        /*0032*/ 	.short	0x0000
        /*0034*/ 	.byte	0x00, 0xf0, 0x11, 0x00


	//----- nvinfo : EIATTR_SPARSE_MMA_MASK
	.align		4
.L_5013:
        /*0038*/ 	.byte	0x03, 0x50
        /*003a*/ 	.short	0x0000


	//----- nvinfo : EIATTR_MAXREG_COUNT
	.align		4
        /*003c*/ 	.byte	0x03, 0x1b
        /*003e*/ 	.short	0x00ff


	//----- nvinfo : EIATTR_MERCURY_ISA_VERSION
	.align		4
        /*0040*/ 	.byte	0x03, 0x5f
        /*0042*/ 	.short	0x0101


	//----- nvinfo : EIATTR_EXIT_INSTR_OFFSETS
	.align		4
        /*0044*/ 	.byte	0x04, 0x1c
        /*0046*/ 	.short	(.L_5015 - .L_5014)


	//   ....[0]....
.L_5014:
        /*0048*/ 	.word	0x00000f90


	//   ....[1]....
        /*004c*/ 	.word	0x00002b60


	//   ....[2]....
        /*0050*/ 	.word	0x00002bb0


	//----- nvinfo : EIATTR_MAX_THREADS
	.align		4
.L_5015:
        /*0054*/ 	.byte	0x04, 0x05
        /*0056*/ 	.short	(.L_5017 - .L_5016)
.L_5016:
        /*0058*/ 	.word	0x00000080
        /*005c*/ 	.word	0x00000001
        /*0060*/ 	.word	0x00000001


	//----- nvinfo : EIATTR_CRS_STACK_SIZE
	.align		4
.L_5017:
        /*0064*/ 	.byte	0x04, 0x1e
        /*0066*/ 	.short	(.L_5019 - .L_5018)
.L_5018:
        /*0068*/ 	.word	0x00000000


	//----- nvinfo : EIATTR_CBANK_PARAM_SIZE
	.align		4
.L_5019:
        /*006c*/ 	.byte	0x03, 0x19
        /*006e*/ 	.short	0x0020


	//----- nvinfo : EIATTR_PARAM_CBANK
	.align		4
        /*0070*/ 	.byte	0x04, 0x0a
        /*0072*/ 	.short	(.L_5021 - .L_5020)
	.align		4
.L_5020:
        /*0074*/ 	.word	index@(.nv.constant0._ZN2at6native29vectorized_elementwise_kernelILi8ENS0_13BUnaryFunctorIiiiZZZNS0_15binary_internal21div_floor_kernel_cudaERNS_18TensorIteratorBaseEENKUlvE_clEvENKUlvE1_clEvEUliiE_EESt5arrayIPcLm2EEEEviT0_T1_)
        /*0078*/ 	.short	0x0210
        /*007a*/ 	.short	0x0020


	//----- nvinfo : EIATTR_SW_WAR
	.align		4
.L_5021:
        /*007c*/ 	.byte	0x04, 0x36
        /*007e*/ 	.short	(.L_5023 - .L_5022)
.L_5022:
        /*0080*/ 	.word	0x00000008
.L_5023:


//--------------------- .nv.info._ZN2at6native18elementwise_kernelILi128ELi4EZNS0_15gpu_kernel_implINS0_13AUnaryFunctorIiiiZZZNS0_15binary_internal21div_floor_kernel_cudaERNS_18TensorIteratorBaseEENKUlvE_clEvENKUlvE1_clEvEUliiE_EEEEvS6_RKT_EUliE_EEviT1_ --------------------------
	.section	.nv.info._ZN2at6native18elementwise_kernelILi128ELi4EZNS0_15gpu_kernel_implINS0_13AUnaryFunctorIiiiZZZNS0_15binary_internal21div_floor_kernel_cudaERNS_18TensorIteratorBaseEENKUlvE_clEvENKUlvE1_clEvEUliiE_EEEEvS6_RKT_EUliE_EEviT1_,"",@"SHT_CUDA_INFO"
	.sectionflags	@""
	.align	4


	//----- nvinfo : EIATTR_CUDA_API_VERSION
	.align		4
        /*0000*/ 	.byte	0x04, 0x37
        /*0002*/ 	.short	(.L_5025 - .L_5024)
.L_5024:
        /*0004*/ 	.word	0x00000082


	//----- nvinfo : EIATTR_KPARAM_INFO
	.align		4
.L_5025:
        /*0008*/ 	.byte	0x04, 0x17
        /*000a*/ 	.short	(.L_5027 - .L_5026)
.L_5026:
        /*000c*/ 	.word	0x00000000
        /*0010*/ 	.short	0x0001
        /*0012*/ 	.short	0x0008
        /*0014*/ 	.byte	0x00, 0xf0, 0x81, 0x08


	//----- nvinfo : EIATTR_KPARAM_INFO
	.align		4
.L_5027:
        /*0018*/ 	.byte	0x04, 0x17
        /*001a*/ 	.short	(.L_5029 - .L_5028)
.L_5028:
        /*001c*/ 	.word	0x00000000
        /*0020*/ 	.short	0x0000
        /*0022*/ 	.short	0x0000
        /*0024*/ 	.byte	0x00, 0xf0, 0x11, 0x00


	//----- nvinfo : EIATTR_SPARSE_MMA_MASK
	.align		4
.L_5029:
        /*0028*/ 	.byte	0x03, 0x50
        /*002a*/ 	.short	0x0000


	//----- nvinfo : EIATTR_MAXREG_COUNT
	.align		4
        /*002c*/ 	.byte	0x03, 0x1b
        /*002e*/ 	.short	0x0080


	//----- nvinfo : EIATTR_EXTERNS
	.align		4
        /*0030*/ 	.byte	0x04, 0x0f
        /*0032*/ 	.short	(.L_5031 - .L_5030)


	//   ....[0]....
	.align		4
.L_5030:
        /*0034*/ 	.word	index@(__assertfail)


	//----- nvinfo : EIATTR_MERCURY_ISA_VERSION
	.align		4
.L_5031:
        /*0038*/ 	.byte	0x03, 0x5f
        /*003a*/ 	.short	0x0101


	//----- nvinfo : EIATTR_SYSCALL_OFFSETS
	.align		4
        /*003c*/ 	.byte	0x04, 0x46
        /*003e*/ 	.short	(.L_5033 - .L_5032)


	//   ....[0]....
.L_5032:
        /*0040*/ 	.word	0x00002170


	//   ....[1]....
        /*0044*/ 	.word	0x00003240


	//   ....[2]....
        /*0048*/ 	.word	0x000053f0


	//   ....[3]....
        /*004c*/ 	.word	0x000064a0


	//   ....[4]....
        /*0050*/ 	.word	0x00008630


	//   ....[5]....
        /*0054*/ 	.word	0x000096e0


	//   ....[6]....
        /*0058*/ 	.word	0x0000b860


	//   ....[7]....
        /*005c*/ 	.word	0x0000c910


	//----- nvinfo : EIATTR_EXIT_INSTR_OFFSETS
	.align		4
.L_5033:
        /*0060*/ 	.byte	0x04, 0x1c
        /*0062*/ 	.short	(.L_5035 - .L_5034)


	//   ....[0]....
.L_5034:
        /*0064*/ 	.word	0x00009780


	//   ....[1]....
        /*0068*/ 	.word	0x0000bc00


	//   ....[2]....
        /*006c*/ 	.word	0x0000bc20


	//   ....[3]....
        /*0070*/ 	.word	0x0000bcb0


	//   ....[4]....
        /*0074*/ 	.word	0x0000bcd0


	//   ....[5]....
        /*0078*/ 	.word	0x0000bcf0


	//   ....[6]....
        /*007c*/ 	.word	0x0000bd80


	//   ....[7]....
        /*0080*/ 	.word	0x0000bdc0


	//   ....[8]....
        /*0084*/ 	.word	0x0000be60


	//   ....[9]....
        /*0088*/ 	.word	0x0000beb0


	//   ....[10]....
        /*008c*/ 	.word	0x0000bee0


	//   ....[11]....
        /*0090*/ 	.word	0x0000bfa0


	//   ....[12]....
        /*0094*/ 	.word	0x0000bfe0


	//   ....[13]....
        /*0098*/ 	.word	0x0000c170


	//   ....[14]....
        /*009c*/ 	.word	0x0000c2d0


	//   ....[15]....
        /*00a0*/ 	.word	0x0000c310


	//   ....[16]....
        /*00a4*/ 	.word	0x0000c3b0


	//   ....[17]....
        /*00a8*/ 	.word	0x0000c530


	//   ....[18]....
        /*00ac*/ 	.word	0x0000c6b0


	//   ....[19]....
        /*00b0*/ 	.word	0x0000c810


	//   ....[20]....
        /*00b4*/ 	.word	0x0000c920


	//   ....[21]....
        /*00b8*/ 	.word	0x0000c950


	//   ....[22]....
        /*00bc*/ 	.word	0x0000c970


	//----- nvinfo : EIATTR_MAX_THREADS
	.align		4
.L_5035:
        /*00c0*/ 	.byte	0x04, 0x05
        /*00c2*/ 	.short	(.L_5037 - .L_5036)
.L_5036:
        /*00c4*/ 	.word	0x00000080
        /*00c8*/ 	.word	0x00000001
        /*00cc*/ 	.word	0x00000001


	//----- nvinfo : EIATTR_CRS_STACK_SIZE
	.align		4
.L_5037:
        /*00d0*/ 	.byte	0x04, 0x1e
        /*00d2*/ 	.short	(.L_5039 - .L_5038)
.L_5038:
        /*00d4*/ 	.word	0x00000000


	//----- nvinfo : EIATTR_CBANK_PARAM_SIZE
	.align		4
.L_5039:
        /*00d8*/ 	.byte	0x03, 0x19
        /*00da*/ 	.short	0x0228


	//----- nvinfo : EIATTR_PARAM_CBANK
	.align		4
        /*00dc*/ 	.byte	0x04, 0x0a
        /*00de*/ 	.short	(.L_5041 - .L_5040)
	.align		4
.L_5040:
        /*00e0*/ 	.word	index@(.nv.constant0._ZN2at6native18elementwise_kernelILi128ELi4EZNS0_15gpu_kernel_implINS0_13AUnaryFunctorIiiiZZZNS0_15binary_internal21div_floor_kernel_cudaERNS_18TensorIteratorBaseEENKUlvE_clEvENKUlvE1_clEvEUliiE_EEEEvS6_RKT_EUliE_EEviT1_)
        /*00e4*/ 	.short	0x0210
        /*00e6*/ 	.short	0x0228


	//----- nvinfo : EIATTR_SW_WAR
	.align		4
.L_5041:
        /*00e8*/ 	.byte	0x04, 0x36
        /*00ea*/ 	.short	(.L_5043 - .L_5042)
.L_5042:
        /*00ec*/ 	.word	0x00000008
.L_5043:


//--------------------- .nv.info._ZN2at6native27unrolled_elementwise_kernelINS0_13AUnaryFunctorIiiiZZZNS0_15binary_internal21div_floor_kernel_cudaERNS_18TensorIteratorBaseEENKUlvE_clEvENKUlvE1_clEvEUliiE_EESt5arrayIPcLm2EELi4E23TrivialOffsetCalculatorILi1EjESE_NS0_6memory12LoadWithCastILi1EEENSF_13StoreWithCastILi1EEEEEviT_T0_T2_T3_T4_T5_ --------------------------
	.section	.nv.info._ZN2at6native27unrolled_elementwise_kernelINS0_13AUnaryFunctorIiiiZZZNS0_15binary_internal21div_floor_kernel_cudaERNS_18TensorIteratorBaseEENKUlvE_clEvENKUlvE1_clEvEUliiE_EESt5arrayIPcLm2EELi4E23TrivialOffsetCalculatorILi1EjESE_NS0_6memory12LoadWithCastILi1EEENSF_13StoreWithCastILi1EEEEEviT_T0_T2_T3_T4_T5_,"",@"SHT_CUDA_INFO"
	.sectionflags	@""
	.align	4


	//----- nvinfo : EIATTR_CUDA_API_VERSION
	.align		4
        /*0000*/ 	.byte	0x04, 0x37
        /*0002*/ 	.short	(.L_5045 - .L_5044)
.L_5044:
        /*0004*/ 	.word	0x00000082


	//----- nvinfo : EIATTR_KPARAM_INFO
	.align		4
.L_5045:
        /*0008*/ 	.byte	0x04, 0x17
        /*000a*/ 	.short	(.L_5047 - .L_5046)
.L_5046:
        /*000c*/ 	.word	0x00000000
        /*0010*/ 	.short	0x0006
        /*0012*/ 	.short	0x002c
        /*0014*/ 	.byte	0x00, 0xf0, 0x21, 0x00


	//----- nvinfo : EIATTR_KPARAM_INFO
	.align		4
.L_5047:
        /*0018*/ 	.byte	0x04, 0x17
        /*001a*/ 	.short	(.L_5049 - .L_5048)
.L_5048:
        /*001c*/ 	.word	0x00000000
        /*0020*/ 	.short	0x0005
        /*0022*/ 	.short	0x0024
        /*0024*/ 	.byte	0x00, 0xf0, 0x21, 0x00


	//----- nvinfo : EIATTR_KPARAM_INFO
	.align		4
.L_5049:
        /*0028*/ 	.byte	0x04, 0x17
        /*002a*/ 	.short	(.L_5051 - .L_5050)
.L_5050:
        /*002c*/ 	.word	0x00000000
        /*0030*/ 	.short	0x0004
        /*0032*/ 	.short	0x0021
        /*0034*/ 	.byte	0x00, 0xf0, 0x05, 0x00


	//----- nvinfo : EIATTR_KPARAM_INFO
	.align		4
.L_5051:
        /*0038*/ 	.byte	0x04, 0x17
        /*003a*/ 	.short	(.L_5053 - .L_5052)
.L_5052:
        /*003c*/ 	.word	0x00000000
        /*0040*/ 	.short	0x0003
        /*0042*/ 	.short	0x0020
        /*0044*/ 	.byte	0x00, 0xf0, 0x05, 0x00


	//----- nvinfo : EIATTR_KPARAM_INFO
	.align		4
.L_5053:
        /*0048*/ 	.byte	0x04, 0x17
        /*004a*/ 	.short	(.L_5055 - .L_5054)
.L_5054:
        /*004c*/ 	.word	0x00000000
        /*0050*/ 	.short	0x0002
        /*0052*/ 	.short	0x0010
        /*0054*/ 	.byte	0x00, 0xf0, 0x41, 0x00


	//----- nvinfo : EIATTR_KPARAM_INFO
	.align		4
.L_5055:
        /*0058*/ 	.byte	0x04, 0x17
        /*005a*/ 	.short	(.L_5057 - .L_5056)
.L_5056:
        /*005c*/ 	.word	0x00000000
        /*0060*/ 	.short	0x0001
        /*0062*/ 	.short	0x0004
        /*0064*/ 	.byte	0x00, 0xf0, 0x21, 0x00


	//----- nvinfo : EIATTR_KPARAM_INFO
	.align		4
.L_5057:
        /*0068*/ 	.byte	0x04, 0x17
        /*006a*/ 	.short	(.L_5059 - .L_5058)
.L_5058:
        /*006c*/ 	.word	0x00000000
        /*0070*/ 	.short	0x0000
        /*0072*/ 	.short	0x0000
        /*0074*/ 	.byte	0x00, 0xf0, 0x11, 0x00


	//----- nvinfo : EIATTR_SPARSE_MMA_MASK
	.align		4
.L_5059:
        /*0078*/ 	.byte	0x03, 0x50
        /*007a*/ 	.short	0x0000


	//----- nvinfo : EIATTR_MAXREG_COUNT
	.align		4
        /*007c*/ 	.byte	0x03, 0x1b
        /*007e*/ 	.short	0x00ff


	//----- nvinfo : EIATTR_EXTERNS
	.align		4
        /*0080*/ 	.byte	0x04, 0x0f
        /*0082*/ 	.short	(.L_5061 - .L_5060)


	//   ....[0]....
	.align		4
.L_5060:
        /*0084*/ 	.word	index@(__assertfail)


	//----- nvinfo : EIATTR_MERCURY_ISA_VERSION
	.align		4
.L_5061:
        /*0088*/ 	.byte	0x03, 0x5f
        /*008a*/ 	.short	0x0101


	//----- nvinfo : EIATTR_SYSCALL_OFFSETS
	.align		4
        /*008c*/ 	.byte	0x04, 0x46
        /*008e*/ 	.short	(.L_5063 - .L_5062)


	//   ....[0]....
.L_5062:
        /*0090*/ 	.word	0x00000e90


	//   ....[1]....
        /*0094*/ 	.word	0x00001d20


	//   ....[2]....
        /*0098*/ 	.word	0x00002bc0


	//   ....[3]....
        /*009c*/ 	.word	0x00003a20


	//   ....[4]....
        /*00a0*/ 	.word	0x00005500


	//   ....[5]....
        /*00a4*/ 	.word	0x000063f0


	//   ....[6]....
        /*00a8*/ 	.word	0x000072c0


	//   ....[7]....
        /*00ac*/ 	.word	0x00008190


	//----- nvinfo : EIATTR_EXIT_INSTR_OFFSETS
	.align		4
.L_5063:
        /*00b0*/ 	.byte	0x04, 0x1c
        /*00b2*/ 	.short	(.L_5065 - .L_5064)


	//   ....[0]....
.L_5064:
        /*00b4*/ 	.word	0x00007350


	//   ....[1]....
        /*00b8*/ 	.word	0x00007480


	//   ....[2]....
        /*00bc*/ 	.word	0x000074a0


	//   ....[3]....
        /*00c0*/ 	.word	0x00007530


	//   ....[4]....
        /*00c4*/ 	.word	0x00007550


	//   ....[5]....
        /*00c8*/ 	.word	0x00007570


	//   ....[6]....
        /*00cc*/ 	.word	0x00007600


	//   ....[7]....
        /*00d0*/ 	.word	0x00007640


	//   ....[8]....
        /*00d4*/ 	.word	0x000076e0


	//   ....[9]....
        /*00d8*/ 	.word	0x00007730


	//   ....[10]....
        /*00dc*/ 	.word	0x00007760


	//   ....[11]....
        /*00e0*/ 	.word	0x00007820


	//   ....[12]....
        /*00e4*/ 	.word	0x00007860


	//   ....[13]....
        /*00e8*/ 	.word	0x000079f0


	//   ....[14]....
        /*00ec*/ 	.word	0x00007b50


	//   ....[15]....
        /*00f0*/ 	.word	0x00007b90


	//   ....[16]....
        /*00f4*/ 	.word	0x00007c30


	//   ....[17]....
        /*00f8*/ 	.word	0x00007db0


	//   ....[18]....
        /*00fc*/ 	.word	0x00007f30


	//   ....[19]....
        /*0100*/ 	.word	0x00008090


	//   ....[20]....
        /*0104*/ 	.word	0x000081a0


	//   ....[21]....
        /*0108*/ 	.word	0x000081d0


	//   ....[22]....
        /*010c*/ 	.word	0x000081f0


	//----- nvinfo : EIATTR_MAX_THREADS
	.align		4
.L_5065:
        /*0110*/ 	.byte	0x04, 0x05
        /*0112*/ 	.short	(.L_5067 - .L_5066)
.L_5066:
        /*0114*/ 	.word	0x00000080
        /*0118*/ 	.word	0x00000001
        /*011c*/ 	.word	0x00000001


	//----- nvinfo : EIATTR_CRS_STACK_SIZE
	.align		4
.L_5067:
        /*0120*/ 	.byte	0x04, 0x1e
        /*0122*/ 	.short	(.L_5069 - .L_5068)
.L_5068:
        /*0124*/ 	.word	0x00000000


	//----- nvinfo : EIATTR_CBANK_PARAM_SIZE
	.align		4
.L_5069:
        /*0128*/ 	.byte	0x03, 0x19
        /*012a*/ 	.short	0x0034


	//----- nvinfo : EIATTR_PARAM_CBANK
	.align		4
        /*012c*/ 	.byte	0x04, 0x0a
        /*012e*/ 	.short	(.L_5071 - .L_5070)
	.align		4
.L_5070:
        /*0130*/ 	.word	index@(.nv.constant0._ZN2at6native27unrolled_elementwise_kernelINS0_13AUnaryFunctorIiiiZZZNS0_15binary_internal21div_floor_kernel_cudaERNS_18TensorIteratorBaseEENKUlvE_clEvENKUlvE1_clEvEUliiE_EESt5arrayIPcLm2EELi4E23TrivialOffsetCalculatorILi1EjESE_NS0_6memory12LoadWithCastILi1EEENSF_13StoreWithCastILi1EEEEEviT_T0_T2_T3_T4_T5_)
        /*0134*/ 	.short	0x0210
        /*0136*/ 	.short	0x0034


	//----- nvinfo : EIATTR_SW_WAR
	.align		4
.L_5071:
        /*0138*/ 	.byte	0x04, 0x36
        /*013a*/ 	.short	(.L_5073 - .L_5072)
.L_5072:
        /*013c*/ 	.word	0x00000008
.L_5073:


//--------------------- .nv.info._ZN2at6native18elementwise_kernelILi128ELi2EZNS0_22gpu_kernel_impl_nocastINS0_13AUnaryFunctorIiiiZZZNS0_15binary_internal21div_floor_kernel_cudaERNS_18TensorIteratorBaseEENKUlvE_clEvENKUlvE1_clEvEUliiE_EEEEvS6_RKT_EUliE_EEviT1_ --------------------------
	.section	.nv.info._ZN2at6native18elementwise_kernelILi128ELi2EZNS0_22gpu_kernel_impl_nocastINS0_13AUnaryFunctorIiiiZZZNS0_15binary_internal21div_floor_kernel_cudaERNS_18TensorIteratorBaseEENKUlvE_clEvENKUlvE1_clEvEUliiE_EEEEvS6_RKT_EUliE_EEviT1_,"",@"SHT_CUDA_INFO"
	.sectionflags	@""
	.align	4


	//----- nvinfo : EIATTR_CUDA_API_VERSION
	.align		4
        /*0000*/ 	.byte	0x04, 0x37
        /*0002*/ 	.short	(.L_5075 - .L_5074)
.L_5074:
        /*0004*/ 	.word	0x00000082


	//----- nvinfo : EIATTR_KPARAM_INFO
	.align		4
.L_5075:
        /*0008*/ 	.byte	0x04, 0x17
        /*000a*/ 	.short	(.L_5077 - .L_5076)
.L_5076:
        /*000c*/ 	.word	0x00000000
        /*0010*/ 	.short	0x0001
        /*0012*/ 	.short	0x0008
        /*0014*/ 	.byte	0x00, 0xf0, 0x61, 0x08


	//----- nvinfo : EIATTR_KPARAM_INFO
	.align		4
.L_5077:
        /*0018*/ 	.byte	0x04, 0x17
        /*001a*/ 	.short	(.L_5079 - .L_5078)
.L_5078:
        /*001c*/ 	.word	0x00000000
        /*0020*/ 	.short	0x0000
        /*0022*/ 	.short	0x0000
        /*0024*/ 	.byte	0x00, 0xf0, 0x11, 0x00


	//----- nvinfo : EIATTR_SPARSE_MMA_MASK
	.align		4
.L_5079:
        /*0028*/ 	.byte	0x03, 0x50
        /*002a*/ 	.short	0x0000


	//----- nvinfo : EIATTR_MAXREG_COUNT
	.align		4
        /*002c*/ 	.byte	0x03, 0x1b
        /*002e*/ 	.short	0x0080


	//----- nvinfo : EIATTR_MERCURY_ISA_VERSION
	.align		4
        /*0030*/ 	.byte	0x03, 0x5f
        /*0032*/ 	.short	0x0101


	//----- nvinfo : EIATTR_EXIT_INSTR_OFFSETS
	.align		4
        /*0034*/ 	.byte	0x04, 0x1c
        /*0036*/ 	.short	(.L_5081 - .L_5080)


	//   ....[0]....
.L_5080:
        /*0038*/ 	.word	0x000016b0


	//   ....[1]....
        /*003c*/ 	.word	0x00002cc0


	//----- nvinfo : EIATTR_MAX_THREADS
	.align		4
.L_5081:
        /*0040*/ 	.byte	0x04, 0x05
        /*0042*/ 	.short	(.L_5083 - .L_5082)
.L_5082:
        /*0044*/ 	.word	0x00000080
        /*0048*/ 	.word	0x00000001
        /*004c*/ 	.word	0x00000001


	//----- nvinfo : EIATTR_CRS_STACK_SIZE
	.align		4
.L_5083:
        /*0050*/ 	.byte	0x04, 0x1e
        /*0052*/ 	.short	(.L_5085 - .L_5084)
.L_5084:
        /*0054*/ 	.word	0x00000000


	//----- nvinfo : EIATTR_CBANK_PARAM_SIZE
	.align		4
.L_5085:
        /*0058*/ 	.byte	0x03, 0x19
        /*005a*/ 	.short	0x0220


	//----- nvinfo : EIATTR_PARAM_CBANK
	.align		4
        /*005c*/ 	.byte	0x04, 0x0a
        /*005e*/ 	.short	(.L_5087 - .L_5086)
	.align		4
.L_5086:
        /*0060*/ 	.word	index@(.nv.constant0._ZN2at6native18elementwise_kernelILi128ELi2EZNS0_22gpu_kernel_impl_nocastINS0_13AUnaryFunctorIiiiZZZNS0_15binary_internal21div_floor_kernel_cudaERNS_18TensorIteratorBaseEENKUlvE_clEvENKUlvE1_clEvEUliiE_EEEEvS6_RKT_EUliE_EEviT1_)
        /*0064*/ 	.short	0x0210
        /*0066*/ 	.short	0x0220


	//----- nvinfo : EIATTR_SW_WAR
	.align		4
.L_5087:
        /*0068*/ 	.byte	0x04, 0x36
        /*006a*/ 	.short	(.L_5089 - .L_5088)
.L_5088:
        /*006c*/ 	.word	0x00000008
.L_5089:


//--------------------- .nv.info._ZN2at6native27unrolled_elementwise_kernelINS0_13AUnaryFunctorIiiiZZZNS0_15binary_internal21div_floor_kernel_cudaERNS_18TensorIteratorBaseEENKUlvE_clEvENKUlvE1_clEvEUliiE_EESt5arrayIPcLm2EELi4E23TrivialOffsetCalculatorILi1EjESE_NS0_6memory15LoadWithoutCastENSF_16StoreWithoutCastEEEviT_T0_T2_T3_T4_T5_ --------------------------
	.section	.nv.info._ZN2at6native27unrolled_elementwise_kernelINS0_13AUnaryFunctorIiiiZZZNS0_15binary_internal21div_floor_kernel_cudaERNS_18TensorIteratorBaseEENKUlvE_clEvENKUlvE1_clEvEUliiE_EESt5arrayIPcLm2EELi4E23TrivialOffsetCalculatorILi1EjESE_NS0_6memory15LoadWithoutCastENSF_16StoreWithoutCastEEEviT_T0_T2_T3_T4_T5_,"",@"SHT_CUDA_INFO"
	.sectionflags	@""
	.align	4


	//----- nvinfo : EIATTR_CUDA_API_VERSION
	.align		4
        /*0000*/ 	.byte	0x04, 0x37
        /*0002*/ 	.short	(.L_5091 - .L_5090)
.L_5090:
        /*0004*/ 	.word	0x00000082


	//----- nvinfo : EIATTR_KPARAM_INFO
	.align		4
.L_5091:
        /*0008*/ 	.byte	0x04, 0x17
        /*000a*/ 	.short	(.L_5093 - .L_5092)
.L_5092:
        /*000c*/ 	.word	0x00000000
        /*0010*/ 	.short	0x0006
        /*0012*/ 	.short	0x0023
        /*0014*/ 	.byte	0x00, 0xf0, 0x05, 0x00


	//----- nvinfo : EIATTR_KPARAM_INFO
	.align		4
.L_5093:
        /*0018*/ 	.byte	0x04, 0x17
        /*001a*/ 	.short	(.L_5095 - .L_5094)
.L_5094:
        /*001c*/ 	.word	0x00000000
        /*0020*/ 	.short	0x0005
        /*0022*/ 	.short	0x0022
        /*0024*/ 	.byte	0x00, 0xf0, 0x05, 0x00


	//----- nvinfo : EIATTR_KPARAM_INFO
	.align		4
.L_5095:
        /*0028*/ 	.byte	0x04, 0x17
        /*002a*/ 	.short	(.L_5097 - .L_5096)
.L_5096:
        /*002c*/ 	.word	0x00000000
        /*0030*/ 	.short	0x0004
        /*0032*/ 	.short	0x0021
        /*0034*/ 	.byte	0x00, 0xf0, 0x05, 0x00


	//----- nvinfo : EIATTR_KPARAM_INFO
	.align		4
.L_5097:
        /*0038*/ 	.byte	0x04, 0x17
        /*003a*/ 	.short	(.L_5099 - .L_5098)
.L_5098:
        /*003c*/ 	.word	0x00000000
        /*0040*/ 	.short	0x0003
        /*0042*/ 	.short	0x0020
        /*0044*/ 	.byte	0x00, 0xf0, 0x05, 0x00


	//----- nvinfo : EIATTR_KPARAM_INFO
	.align		4
.L_5099:
        /*0048*/ 	.byte	0x04, 0x17
        /*004a*/ 	.short	(.L_5101 - .L_5100)
.L_5100:
        /*004c*/ 	.word	0x00000000
        /*0050*/ 	.short	0x0002
        /*0052*/ 	.short	0x0010
        /*0054*/ 	.byte	0x00, 0xf0, 0x41, 0x00


	//----- nvinfo : EIATTR_KPARAM_INFO
	.align		4
.L_5101:
        /*0058*/ 	.byte	0x04, 0x17
        /*005a*/ 	.short	(.L_5103 - .L_5102)
.L_5102:
        /*005c*/ 	.word	0x00000000
        /*0060*/ 	.short	0x0001
        /*0062*/ 	.short	0x0004
        /*0064*/ 	.byte	0x00, 0xf0, 0x21, 0x00


	//----- nvinfo : EIATTR_KPARAM_INFO
	.align		4
.L_5103:
        /*0068*/ 	.byte	0x04, 0x17
        /*006a*/ 	.short	(.L_5105 - .L_5104)
.L_5104:
        /*006c*/ 	.word	0x00000000
        /*0070*/ 	.short	0x0000
        /*0072*/ 	.short	0x0000
        /*0074*/ 	.byte	0x00, 0xf0, 0x11, 0x00


	//----- nvinfo : EIATTR_SPARSE_MMA_MASK
	.align		4
.L_5105:
        /*0078*/ 	.byte	0x03, 0x50
        /*007a*/ 	.short	0x0000


	//----- nvinfo : EIATTR_MAXREG_COUNT
	.align		4
        /*007c*/ 	.byte	0x03, 0x1b
        /*007e*/ 	.short	0x00ff


	//----- nvinfo : EIATTR_MERCURY_ISA_VERSION
	.align		4
        /*0080*/ 	.byte	0x03, 0x5f
        /*0082*/ 	.short	0x0101


	//----- nvinfo : EIATTR_EXIT_INSTR_OFFSETS
	.align		4
        /*0084*/ 	.byte	0x04, 0x1c
        /*0086*/ 	.short	(.L_5107 - .L_5106)


	//   ....[0]....
.L_5106:
        /*0088*/ 	.word	0x00000ea0


	//   ....[1]....
        /*008c*/ 	.word	0x00000ef0


	//----- nvinfo : EIATTR_MAX_THREADS
	.align		4
.L_5107:
        /*0090*/ 	.byte	0x04, 0x05
        /*0092*/ 	.short	(.L_5109 - .L_5108)
.L_5108:
        /*0094*/ 	.word	0x00000080
        /*0098*/ 	.word	0x00000001
        /*009c*/ 	.word	0x00000001


	//----- nvinfo : EIATTR_CRS_STACK_SIZE
	.align		4
.L_5109:
        /*00a0*/ 	.byte	0x04, 0x1e
        /*00a2*/ 	.short	(.L_5111 - .L_5110)
.L_5110:
        /*00a4*/ 	.word	0x00000000


	//----- nvinfo : EIATTR_CBANK_PARAM_SIZE
	.align		4
.L_5111:
        /*00a8*/ 	.byte	0x03, 0x19
        /*00aa*/ 	.short	0x0024


	//----- nvinfo : EIATTR_PARAM_CBANK
	.align		4
        /*00ac*/ 	.byte	0x04, 0x0a
        /*00ae*/ 	.short	(.L_5113 - .L_5112)
	.align		4
.L_5112:
        /*00b0*/ 	.word	index@(.nv.constant0._ZN2at6native27unrolled_elementwise_kernelINS0_13AUnaryFunctorIiiiZZZNS0_15binary_internal21div_floor_kernel_cudaERNS_18TensorIteratorBaseEENKUlvE_clEvENKUlvE1_clEvEUliiE_EESt5arrayIPcLm2EELi4E23TrivialOffsetCalculatorILi1EjESE_NS0_6memory15LoadWithoutCastENSF_16StoreWithoutCastEEEviT_T0_T2_T3_T4_T5_)
        /*00b4*/ 	.short	0x0210
        /*00b6*/ 	.short	0x0024


	//----- nvinfo : EIATTR_SW_WAR
	.align		4
.L_5113:
        /*00b8*/ 	.byte	0x04, 0x36
        /*00ba*/ 	.short	(.L_5115 - .L_5114)
.L_5114:
        /*00bc*/ 	.word	0x00000008
.L_5115:


//--------------------- .nv.info._ZN2at6native29vectorized_elementwise_kernelILi2ENS0_13AUnaryFunctorIiiiZZZNS0_15binary_internal21div_floor_kernel_cudaERNS_18TensorIteratorBaseEENKUlvE_clEvENKUlvE1_clEvEUliiE_EESt5arrayIPcLm2EEEEviT0_T1_ --------------------------
	.section	.nv.info._ZN2at6native29vectorized_elementwise_kernelILi2ENS0_13AUnaryFunctorIiiiZZZNS0_15binary_internal21div_floor_kernel_cudaERNS_18TensorIteratorBaseEENKUlvE_clEvENKUlvE1_clEvEUliiE_EESt5arrayIPcLm2EEEEviT0_T1_,"",@"SHT_CUDA_INFO"
	.sectionflags	@""
	.align	4


	//----- nvinfo : EIATTR_CUDA_API_VERSION
	.align		4
        /*0000*/ 	.byte	0x04, 0x37
        /*0002*/ 	.short	(.L_5117 - .L_5116)
.L_5116:
        /*0004*/ 	.word	0x00000082


	//----- nvinfo : EIATTR_KPARAM_INFO
	.align		4
.L_5117:
        /*0008*/ 	.byte	0x04, 0x17
        /*000a*/ 	.short	(.L_5119 - .L_5118)
.L_5118:
        /*000c*/ 	.word	0x00000000
        /*0010*/ 	.short	0x0002
        /*0012*/ 	.short	0x0010
        /*0014*/ 	.byte	0x00, 0xf0, 0x41, 0x00


	//----- nvinfo : EIATTR_KPARAM_INFO
	.align		4
.L_5119:
        /*0018*/ 	.byte	0x04, 0x17
        /*001a*/ 	.short	(.L_5121 - .L_5120)
.L_5120:
        /*001c*/ 	.word	0x00000000
        /*0020*/ 	.short	0x0001
        /*0022*/ 	.short	0x0004
        /*0024*/ 	.byte	0x00, 0xf0, 0x21, 0x00


	//----- nvinfo : EIATTR_KPARAM_INFO
	.align		4
.L_5121:
        /*0028*/ 	.byte	0x04, 0x17
        /*002a*/ 	.short	(.L_5123 - .L_5122)
.L_5122:
        /*002c*/ 	.word	0x00000000
        /*0030*/ 	.short	0x0000
        /*0032*/ 	.short	0x0000
        /*0034*/ 	.byte	0x00, 0xf0, 0x11, 0x00


	//----- nvinfo : EIATTR_SPARSE_MMA_MASK
	.align		4
.L_5123:
        /*0038*/ 	.byte	0x03, 0x50
        /*003a*/ 	.short	0x0000


	//----- nvinfo : EIATTR_MAXREG_COUNT
	.align		4
        /*003c*/ 	.byte	0x03, 0x1b
        /*003e*/ 	.short	0x00ff


	//----- nvinfo : EIATTR_MERCURY_ISA_VERSION
	.align		4
        /*0040*/ 	.byte	0x03, 0x5f
        /*0042*/ 	.short	0x0101


	//----- nvinfo : EIATTR_EXIT_INSTR_OFFSETS
	.align		4
        /*0044*/ 	.byte	0x04, 0x1c
        /*0046*/ 	.short	(.L_5125 - .L_5124)


	//   ....[0]....
.L_5124:
        /*0048*/ 	.word	0x00001510


	//   ....[1]....
        /*004c*/ 	.word	0x000031b0


	//   ....[2]....
        /*0050*/ 	.word	0x00003200


	//----- nvinfo : EIATTR_MAX_THREADS
	.align		4
.L_5125:
        /*0054*/ 	.byte	0x04, 0x05
        /*0056*/ 	.short	(.L_5127 - .L_5126)
.L_5126:
        /*0058*/ 	.word	0x00000080
        /*005c*/ 	.word	0x00000001
        /*0060*/ 	.word	0x00000001


	//----- nvinfo : EIATTR_CRS_STACK_SIZE
	.align		4
.L_5127:
        /*0064*/ 	.byte	0x04, 0x1e
        /*0066*/ 	.short	(.L_5129 - .L_5128)
.L_5128:
        /*0068*/ 	.word	0x00000000


	//----- nvinfo : EIATTR_CBANK_PARAM_SIZE
	.align		4
.L_5129:
        /*006c*/ 	.byte	0x03, 0x19
        /*006e*/ 	.short	0x0020


	//----- nvinfo : EIATTR_PARAM_CBANK
	.align		4
        /*0070*/ 	.byte	0x04, 0x0a
        /*0072*/ 	.short	(.L_5131 - .L_5130)
	.align		4
.L_5130:
        /*0074*/ 	.word	index@(.nv.constant0._ZN2at6native29vectorized_elementwise_kernelILi2ENS0_13AUnaryFunctorIiiiZZZNS0_15binary_internal21div_floor_kernel_cudaERNS_18TensorIteratorBaseEENKUlvE_clEvENKUlvE1_clEvEUliiE_EESt5arrayIPcLm2EEEEviT0_T1_)
        /*0078*/ 	.short	0x0210
        /*007a*/ 	.short	0x0020


	//----- nvinfo : EIATTR_SW_WAR
	.align		4
.L_5131:
        /*007c*/ 	.byte	0x04, 0x36
        /*007e*/ 	.short	(.L_5133 - .L_5132)
.L_5132:
        /*0080*/ 	.word	0x00000008
.L_5133:


//--------------------- .nv.info._ZN2at6native29vectorized_elementwise_kernelILi4ENS0_13AUnaryFunctorIiiiZZZNS0_15binary_internal21div_floor_kernel_cudaERNS_18TensorIteratorBaseEENKUlvE_clEvENKUlvE1_clEvEUliiE_EESt5arrayIPcLm2EEEEviT0_T1_ --------------------------
	.section	.nv.info._ZN2at6native29vectorized_elementwise_kernelILi4ENS0_13AUnaryFunctorIiiiZZZNS0_15binary_internal21div_floor_kernel_cudaERNS_18TensorIteratorBaseEENKUlvE_clEvENKUlvE1_clEvEUliiE_EESt5arrayIPcLm2EEEEviT0_T1_,"",@"SHT_CUDA_INFO"
	.sectionflags	@""
	.align	4


	//----- nvinfo : EIATTR_CUDA_API_VERSION
	.align		4
        /*0000*/ 	.byte	0x04, 0x37
        /*0002*/ 	.short	(.L_5135 - .L_5134)
.L_5134:
        /*0004*/ 	.word	0x00000082


	//----- nvinfo : EIATTR_KPARAM_INFO
	.align		4
.L_5135:
        /*0008*/ 	.byte	0x04, 0x17
        /*000a*/ 	.short	(.L_5137 - .L_5136)
.L_5136:
        /*000c*/ 	.word	0x00000000
        /*0010*/ 	.short	0x0002
        /*0012*/ 	.short	0x0010
        /*0014*/ 	.byte	0x00, 0xf0, 0x41, 0x00


	//----- nvinfo : EIATTR_KPARAM_INFO
	.align		4
.L_5137:
        /*0018*/ 	.byte	0x04, 0x17
        /*001a*/ 	.short	(.L_5139 - .L_5138)
.L_5138:
        /*001c*/ 	.word	0x00000000
        /*0020*/ 	.short	0x0001
        /*0022*/ 	.short	0x0004
        /*0024*/ 	.byte	0x00, 0xf0, 0x21, 0x00


	//----- nvinfo : EIATTR_KPARAM_INFO
	.align		4
.L_5139:
        /*0028*/ 	.byte	0x04, 0x17
        /*002a*/ 	.short	(.L_5141 - .L_5140)
.L_5140:
        /*002c*/ 	.word	0x00000000
        /*0030*/ 	.short	0x0000
        /*0032*/ 	.short	0x0000
        /*0034*/ 	.byte	0x00, 0xf0, 0x11, 0x00


	//----- nvinfo : EIATTR_SPARSE_MMA_MASK
	.align		4
.L_5141:
        /*0038*/ 	.byte	0x03, 0x50
        /*003a*/ 	.short	0x0000


	//----- nvinfo : EIATTR_MAXREG_COUNT
	.align		4
        /*003c*/ 	.byte	0x03, 0x1b
        /*003e*/ 	.short	0x00ff


	//----- nvinfo : EIATTR_MERCURY_ISA_VERSION
	.align		4
        /*0040*/ 	.byte	0x03, 0x5f
        /*0042*/ 	.short	0x0101


	//----- nvinfo : EIATTR_EXIT_INSTR_OFFSETS
	.align		4
        /*0044*/ 	.byte	0x04, 0x1c
        /*0046*/ 	.short	(.L_5143 - .L_5142)


	//   ....[0]....
.L_5142:
        /*0048*/ 	.word	0x00001480


	//   ....[1]....
        /*004c*/ 	.word	0x00003120


	//   ....[2]....
        /*0050*/ 	.word	0x00003170


	//----- nvinfo : EIATTR_MAX_THREADS
	.align		4
.L_5143:
        /*0054*/ 	.byte	0x04, 0x05
        /*0056*/ 	.short	(.L_5145 - .L_5144)
.L_5144:
        /*0058*/ 	.word	0x00000080
        /*005c*/ 	.word	0x00000001
        /*0060*/ 	.word	0x00000001


	//----- nvinfo : EIATTR_CRS_STACK_SIZE
	.align		4
.L_5145:
        /*0064*/ 	.byte	0x04, 0x1e
        /*0066*/ 	.short	(.L_5147 - .L_5146)
.L_5146:
        /*0068*/ 	.word	0x00000000


	//----- nvinfo : EIATTR_CBANK_PARAM_SIZE
	.align		4
.L_5147:
        /*006c*/ 	.byte	0x03, 0x19
        /*006e*/ 	.short	0x0020


	//----- nvinfo : EIATTR_PARAM_CBANK
	.align		4
        /*0070*/ 	.byte	0x04, 0x0a
        /*0072*/ 	.short	(.L_5149 - .L_5148)
	.align		4
.L_5148:
        /*0074*/ 	.word	index@(.nv.constant0._ZN2at6native29vectorized_elementwise_kernelILi4ENS0_13AUnaryFunctorIiiiZZZNS0_15binary_internal21div_floor_kernel_cudaERNS_18TensorIteratorBaseEENKUlvE_clEvENKUlvE1_clEvEUliiE_EESt5arrayIPcLm2EEEEviT0_T1_)
        /*0078*/ 	.short	0x0210
        /*007a*/ 	.short	0x0020


	//----- nvinfo : EIATTR_SW_WAR
	.align		4
.L_5149:
        /*007c*/ 	.byte	0x04, 0x36
        /*007e*/ 	.short	(.L_5151 - .L_5150)
.L_5150:
        /*0080*/ 	.word	0x00000008
.L_5151:


//--------------------- .nv.info._ZN2at6native29vectorized_elementwise_kernelILi8ENS0_13AUnaryFunctorIiiiZZZNS0_15binary_internal21div_floor_kernel_cudaERNS_18TensorIteratorBaseEENKUlvE_clEvENKUlvE1_clEvEUliiE_EESt5arrayIPcLm2EEEEviT0_T1_ --------------------------
	.section	.nv.info._ZN2at6native29vectorized_elementwise_kernelILi8ENS0_13AUnaryFunctorIiiiZZZNS0_15binary_internal21div_floor_kernel_cudaERNS_18TensorIteratorBaseEENKUlvE_clEvENKUlvE1_clEvEUliiE_EESt5arrayIPcLm2EEEEviT0_T1_,"",@"SHT_CUDA_INFO"
	.sectionflags	@""
	.align	4


	//----- nvinfo : EIATTR_CUDA_API_VERSION
	.align		4
        /*0000*/ 	.byte	0x04, 0x37
        /*0002*/ 	.short	(.L_5153 - .L_5152)
.L_5152:
        /*0004*/ 	.word	0x00000082


	//----- nvinfo : EIATTR_KPARAM_INFO
	.align		4
.L_5153:
        /*0008*/ 	.byte	0x04, 0x17
        /*000a*/ 	.short	(.L_5155 - .L_5154)
.L_5154:
        /*000c*/ 	.word	0x00000000
        /*0010*/ 	.short	0x0002
        /*0012*/ 	.short	0x0010
        /*0014*/ 	.byte	0x00, 0xf0, 0x41, 0x00


	//----- nvinfo : EIATTR_KPARAM_INFO
	.align		4
.L_5155:
        /*0018*/ 	.byte	0x04, 0x17
        /*001a*/ 	.short	(.L_5157 - .L_5156)
.L_5156:
        /*001c*/ 	.word	0x00000000
        /*0020*/ 	.short	0x0001
        /*0022*/ 	.short	0x0004
        /*0024*/ 	.byte	0x00, 0xf0, 0x21, 0x00


	//----- nvinfo : EIATTR_KPARAM_INFO
	.align		4
.L_5157:
        /*0028*/ 	.byte	0x04, 0x17
        /*002a*/ 	.short	(.L_5159 - .L_5158)
.L_5158:
        /*002c*/ 	.word	0x00000000
        /*0030*/ 	.short	0x0000
        /*0032*/ 	.short	0x0000
        /*0034*/ 	.byte	0x00, 0xf0, 0x11, 0x00


	//----- nvinfo : EIATTR_SPARSE_MMA_MASK
	.align		4
.L_5159:
        /*0038*/ 	.byte	0x03, 0x50
        /*003a*/ 	.short	0x0000


	//----- nvinfo : EIATTR_MAXREG_COUNT
	.align		4
        /*003c*/ 	.byte	0x03, 0x1b
        /*003e*/ 	.short	0x00ff


	//----- nvinfo : EIATTR_MERCURY_ISA_VERSION
	.align		4
        /*0040*/ 	.byte	0x03, 0x5f
        /*0042*/ 	.short	0x0101


	//----- nvinfo : EIATTR_EXIT_INSTR_OFFSETS
	.align		4
        /*0044*/ 	.byte	0x04, 0x1c
        /*0046*/ 	.short	(.L_5161 - .L_5160)


	//   ....[0]....
.L_5160:
        /*0048*/ 	.word	0x00001480


	//   ....[1]....
        /*004c*/ 	.word	0x00003120


	//   ....[2]....
        /*0050*/ 	.word	0x00003170


	//----- nvinfo : EIATTR_MAX_THREADS
	.align		4
.L_5161:
        /*0054*/ 	.byte	0x04, 0x05
        /*0056*/ 	.short	(.L_5163 - .L_5162)
.L_5162:
        /*0058*/ 	.word	0x00000080
        /*005c*/ 	.word	0x00000001
        /*0060*/ 	.word	0x00000001


	//----- nvinfo : EIATTR_CRS_STACK_SIZE
	.align		4
.L_5163:
        /*0064*/ 	.byte	0x04, 0x1e
        /*0066*/ 	.short	(.L_5165 - .L_5164)
.L_5164:
        /*0068*/ 	.word	0x00000000


	//----- nvinfo : EIATTR_CBANK_PARAM_SIZE
	.align		4
.L_5165:
        /*006c*/ 	.byte	0x03, 0x19
        /*006e*/ 	.short	0x0020


	//----- nvinfo : EIATTR_PARAM_CBANK
	.align		4
        /*0070*/ 	.byte	0x04, 0x0a
        /*0072*/ 	.short	(.L_5167 - .L_5166)
	.align		4
.L_5166:
        /*0074*/ 	.word	index@(.nv.constant0._ZN2at6native29vectorized_elementwise_kernelILi8ENS0_13AUnaryFunctorIiiiZZZNS0_15binary_internal21div_floor_kernel_cudaERNS_18TensorIteratorBaseEENKUlvE_clEvENKUlvE1_clEvEUliiE_EESt5arrayIPcLm2EEEEviT0_T1_)
        /*0078*/ 	.short	0x0210
        /*007a*/ 	.short	0x0020


	//----- nvinfo : EIATTR_SW_WAR
	.align		4
.L_5167:
        /*007c*/ 	.byte	0x04, 0x36
        /*007e*/ 	.short	(.L_5169 - .L_5168)
.L_5168:
        /*0080*/ 	.word	0x00000008
.L_5169:


//--------------------- .nv.info._ZN2at6native18elementwise_kernelILi128ELi4EZNS0_15gpu_kernel_implINS0_13BinaryFunctorIaaaZZZNS0_15binary_internal21div_floor_kernel_cudaERNS_18TensorIteratorBaseEENKUlvE_clEvENKUlvE0_clEvEUlaaE_EEEEvS6_RKT_EUliE_EEviT1_ --------------------------
	.section	.nv.info._ZN2at6native18elementwise_kernelILi128ELi4EZNS0_15gpu_kernel_implINS0_13BinaryFunctorIaaaZZZNS0_15binary_internal21div_floor_kernel_cudaERNS_18TensorIteratorBaseEENKUlvE_clEvENKUlvE0_clEvEUlaaE_EEEEvS6_RKT_EUliE_EEviT1_,"",@"SHT_CUDA_INFO"
	.sectionflags	@""
	.align	4


	//----- nvinfo : EIATTR_CUDA_API_VERSION
	.align		4
        /*0000*/ 	.byte	0x04, 0x37
        /*0002*/ 	.short	(.L_5171 - .L_5170)
.L_5170:
        /*0004*/ 	.word	0x00000082


	//----- nvinfo : EIATTR_KPARAM_INFO
	.align		4
.L_5171:
        /*0008*/ 	.byte	0x04, 0x17
        /*000a*/ 	.short	(.L_5173 - .L_5172)
.L_5172:
        /*000c*/ 	.word	0x00000000
        /*0010*/ 	.short	0x0001
        /*0012*/ 	.short	0x0008
        /*0014*/ 	.byte	0x00, 0xf0, 0x21, 0x0a


	//----- nvinfo : EIATTR_KPARAM_INFO
	.align		4
.L_5173:
        /*0018*/ 	.byte	0x04, 0x17
        /*001a*/ 	.short	(.L_5175 - .L_5174)
.L_5174:
        /*001c*/ 	.word	0x00000000
        /*0020*/ 	.short	0x0000
        /*0022*/ 	.short	0x0000
        /*0024*/ 	.byte	0x00, 0xf0, 0x11, 0x00


	//----- nvinfo : EIATTR_SPARSE_MMA_MASK
	.align		4
.L_5175:
        /*0028*/ 	.byte	0x03, 0x50
        /*002a*/ 	.short	0x0000


	//----- nvinfo : EIATTR_MAXREG_COUNT
	.align		4
        /*002c*/ 	.byte	0x03, 0x1b
        /*002e*/ 	.short	0x0080


	//----- nvinfo : EIATTR_EXTERNS
	.align		4
        /*0030*/ 	.byte	0x04, 0x0f
        /*0032*/ 	.short	(.L_5177 - .L_5176)


	//   ....[0]....
	.align		4
.L_5176:
        /*0034*/ 	.word	index@(__assertfail)


	//----- nvinfo : EIATTR_MERCURY_ISA_VERSION
	.align		4
.L_5177:
        /*0038*/ 	.byte	0x03, 0x5f
        /*003a*/ 	.short	0x0101


	//----- nvinfo : EIATTR_SYSCALL_OFFSETS
	.align		4
        /*003c*/ 	.byte	0x04, 0x46
        /*003e*/ 	.short	(.L_5179 - .L_5178)


	//   ....[0]....
.L_5178:
        /*0040*/ 	.word	0x00002520


	//   ....[1]....
        /*0044*/ 	.word	0x000033a0


	//   ....[2]....
        /*0048*/ 	.word	0x00004570


	//   ....[3]....
        /*004c*/ 	.word	0x00006af0


	//   ....[4]....
        /*0050*/ 	.word	0x00007970


	//   ....[5]....
        /*0054*/ 	.word	0x00008b40


	//   ....[6]....
        /*0058*/ 	.word	0x0000b0b0


	//   ....[7]....
        /*005c*/ 	.word	0x0000bf30


	//   ....[8]....
        /*0060*/ 	.word	0x0000d100


	//   ....[9]....
        /*0064*/ 	.word	0x0000f660


	//   ....[10]....
        /*0068*/ 	.word	0x000104e0


	//   ....[11]....
        /*006c*/ 	.word	0x000116b0


	//----- nvinfo : EIATTR_EXIT_INSTR_OFFSETS
	.align		4
.L_5179:
        /*0070*/ 	.byte	0x04, 0x1c
        /*0072*/ 	.short	(.L_5181 - .L_5180)


	//   ....[0]....
.L_5180:
        /*0074*/ 	.word	0x0000d1e0


	//   ....[1]....
        /*0078*/ 	.word	0x000108e0


	//   ....[2]....
        /*007c*/ 	.word	0x00010900


	//   ....[3]....
        /*0080*/ 	.word	0x000109c0


	//   ....[4]....
        /*0084*/ 	.word	0x000109f0


	//   ....[5]....
        /*0088*/ 	.word	0x00010a30


	//   ....[6]....
        /*008c*/ 	.word	0x00010ac0


	//   ....[7]....
        /*0090*/ 	.word	0x00010b00


	//   ....[8]....
        /*0094*/ 	.word	0x00010ba0


	//   ....[9]....
        /*0098*/ 	.word	0x00010bf0


	//   ....[10]....
        /*009c*/ 	.word	0x00010c40


	//   ....[11]....
        /*00a0*/ 	.word	0x00010d00


	//   ....[12]....
        /*00a4*/ 	.word	0x00010d60


	//   ....[13]....
        /*00a8*/ 	.word	0x00010ef0


	//   ....[14]....
        /*00ac*/ 	.word	0x00011050


	//   ....[15]....
        /*00b0*/ 	.word	0x00011090


	//   ....[16]....
        /*00b4*/ 	.word	0x00011150


	//   ....[17]....
        /*00b8*/ 	.word	0x000112d0


	//   ....[18]....
        /*00bc*/ 	.word	0x00011450


	//   ....[19]....
        /*00c0*/ 	.word	0x000115b0


	//   ....[20]....
        /*00c4*/ 	.word	0x000116c0


	//   ....[21]....
        /*00c8*/ 	.word	0x00011720


	//   ....[22]....
        /*00cc*/ 	.word	0x00011750


	//----- nvinfo : EIATTR_MAX_THREADS
	.align		4
.L_5181:
        /*00d0*/ 	.byte	0x04, 0x05
        /*00d2*/ 	.short	(.L_5183 - .L_5182)
.L_5182:
        /*00d4*/ 	.word	0x00000080
        /*00d8*/ 	.word	0x00000001
        /*00dc*/ 	.word	0x00000001


	//----- nvinfo : EIATTR_CRS_STACK_SIZE
	.align		4
.L_5183:
        /*00e0*/ 	.byte	0x04, 0x1e
        /*00e2*/ 	.short	(.L_5185 - .L_5184)
.L_5184:
        /*00e4*/ 	.word	0x00000000


	//----- nvinfo : EIATTR_CBANK_PARAM_SIZE
	.align		4
.L_5185:
        /*00e8*/ 	.byte	0x03, 0x19
        /*00ea*/ 	.short	0x0290


	//----- nvinfo : EIATTR_PARAM_CBANK
	.align		4
        /*00ec*/ 	.byte	0x04, 0x0a
        /*00ee*/ 	.short	(.L_5187 - .L_5186)
	.align		4
.L_5186:
        /*00f0*/ 	.word	index@(.nv.constant0._ZN2at6native18elementwise_kernelILi128ELi4EZNS0_15gpu_kernel_implINS0_13BinaryFunctorIaaaZZZNS0_15binary_internal21div_floor_kernel_cudaERNS_18TensorIteratorBaseEENKUlvE_clEvENKUlvE0_clEvEUlaaE_EEEEvS6_RKT_EUliE_EEviT1_)
        /*00f4*/ 	.short	0x0210
        /*00f6*/ 	.short	0x0290


	//----- nvinfo : EIATTR_SW_WAR
	.align		4
.L_5187:
        /*00f8*/ 	.byte	0x04, 0x36
        /*00fa*/ 	.short	(.L_5189 - .L_5188)
.L_5188:
        /*00fc*/ 	.word	0x00000008
.L_5189:


//--------------------- .nv.info._ZN2at6native27unrolled_elementwise_kernelINS0_13BinaryFunctorIaaaZZZNS0_15binary_internal21div_floor_kernel_cudaERNS_18TensorIteratorBaseEENKUlvE_clEvENKUlvE0_clEvEUlaaE_EESt5arrayIPcLm3EELi4E23TrivialOffsetCalculatorILi2EjESD_ILi1EjENS0_6memory12LoadWithCastILi2EEENSG_13StoreWithCastILi1EEEEEviT_T0_T2_T3_T4_T5_ --------------------------
	.section	.nv.info._ZN2at6native27unrolled_elementwise_kernelINS0_13BinaryFunctorIaaaZZZNS0_15binary_internal21div_floor_kernel_cudaERNS_18TensorIteratorBaseEENKUlvE_clEvENKUlvE0_clEvEUlaaE_EESt5arrayIPcLm3EELi4E23TrivialOffsetCalculatorILi2EjESD_ILi1EjENS0_6memory12LoadWithCastILi2EEENSG_13StoreWithCastILi1EEEEEviT_T0_T2_T3_T4_T5_,"",@"SHT_CUDA_INFO"
	.sectionflags	@""
	.align	4


	//----- nvinfo : EIATTR_CUDA_API_VERSION
	.align		4
        /*0000*/ 	.byte	0x04, 0x37
        /*0002*/ 	.short	(.L_5191 - .L_5190)
.L_5190:
        /*0004*/ 	.word	0x00000082


	//----- nvinfo : EIATTR_KPARAM_INFO
	.align		4
.L_5191:
        /*0008*/ 	.byte	0x04, 0x17
        /*000a*/ 	.short	(.L_5193 - .L_5192)
.L_5192:
        /*000c*/ 	.word	0x00000000
        /*0010*/ 	.short	0x0006
        /*0012*/ 	.short	0x0030
        /*0014*/ 	.byte	0x00, 0xf0, 0x21, 0x00


	//----- nvinfo : EIATTR_KPARAM_INFO
	.align		4
.L_5193:
        /*0018*/ 	.byte	0x04, 0x17
        /*001a*/ 	.short	(.L_5195 - .L_5194)
.L_5194:
        /*001c*/ 	.word	0x00000000
        /*0020*/ 	.short	0x0005
        /*0022*/ 	.short	0x0024
        /*0024*/ 	.byte	0x00, 0xf0, 0x31, 0x00


	//----- nvinfo : EIATTR_KPARAM_INFO
	.align		4
.L_5195:
        /*0028*/ 	.byte	0x04, 0x17
        /*002a*/ 	.short	(.L_5197 - .L_5196)
.L_5196:
        /*002c*/ 	.word	0x00000000
        /*0030*/ 	.short	0x0004
        /*0032*/ 	.short	0x0021
        /*0034*/ 	.byte	0x00, 0xf0, 0x05, 0x00


	//----- nvinfo : EIATTR_KPARAM_INFO
	.align		4
.L_5197:
        /*0038*/ 	.byte	0x04, 0x17
        /*003a*/ 	.short	(.L_5199 - .L_5198)
.L_5198:
        /*003c*/ 	.word	0x00000000
        /*0040*/ 	.short	0x0003
        /*0042*/ 	.short	0x0020
        /*0044*/ 	.byte	0x00, 0xf0, 0x05, 0x00


	//----- nvinfo : EIATTR_KPARAM_INFO
	.align		4
.L_5199:
        /*0048*/ 	.byte	0x04, 0x17
        /*004a*/ 	.short	(.L_5201 - .L_5200)
.L_5200:
        /*004c*/ 	.word	0x00000000
        /*0050*/ 	.short	0x0002
        /*0052*/ 	.short	0x0008
        /*0054*/ 	.byte	0x00, 0xf0, 0x61, 0x00


	//----- nvinfo : EIATTR_KPARAM_INFO
	.align		4
.L_5201:
        /*0058*/ 	.byte	0x04, 0x17
        /*005a*/ 	.short	(.L_5203 - .L_5202)
.L_5202:
        /*005c*/ 	.word	0x00000000
        /*0060*/ 	.short	0x0001
        /*0062*/ 	.short	0x0004
        /*0064*/ 	.byte	0x00, 0xf0, 0x05, 0x00


	//----- nvinfo : EIATTR_KPARAM_INFO
	.align		4
.L_5203:
        /*0068*/ 	.byte	0x04, 0x17
        /*006a*/ 	.short	(.L_5205 - .L_5204)
.L_5204:
        /*006c*/ 	.word	0x00000000
        /*0070*/ 	.short	0x0000
        /*0072*/ 	.short	0x0000
        /*0074*/ 	.byte	0x00, 0xf0, 0x11, 0x00


	//----- nvinfo : EIATTR_SPARSE_MMA_MASK
	.align		4
.L_5205:
        /*0078*/ 	.byte	0x03, 0x50
        /*007a*/ 	.short	0x0000


	//----- nvinfo : EIATTR_MAXREG_COUNT
	.align		4
        /*007c*/ 	.byte	0x03, 0x1b
        /*007e*/ 	.short	0x00ff


	//----- nvinfo : EIATTR_EXTERNS
	.align		4
        /*0080*/ 	.byte	0x04, 0x0f
        /*0082*/ 	.short	(.L_5207 - .L_5206)


	//   ....[0]....
	.align		4
.L_5206:
        /*0084*/ 	.word	index@(__assertfail)


	//----- nvinfo : EIATTR_MERCURY_ISA_VERSION
	.align		4
.L_5207:
        /*0088*/ 	.byte	0x03, 0x5f
        /*008a*/ 	.short	0x0101


	//----- nvinfo : EIATTR_SYSCALL_OFFSETS
	.align		4
        /*008c*/ 	.byte	0x04, 0x46
        /*008e*/ 	.short	(.L_5209 - .L_5208)


	//   ....[0]....
.L_5208:
        /*0090*/ 	.word	0x00000f30


	//   ....[1]....
        /*0094*/ 	.word	0x00001dc0


	//   ....[2]....
        /*0098*/ 	.word	0x00002cd0


	//   ....[3]....
        /*009c*/ 	.word	0x00003b60


	//   ....[4]....
        /*00a0*/ 	.word	0x00004a80


	//   ....[5]....
        /*00a4*/ 	.word	0x00005920


	//   ....[6]....
        /*00a8*/ 	.word	0x00006820


	//   ....[7]....
        /*00ac*/ 	.word	0x000076c0


	//   ....[8]....
        /*00b0*/ 	.word	0x00009380


	//   ....[9]....
        /*00b4*/ 	.word	0x0000a3b0


	//   ....[10]....
        /*00b8*/ 	.word	0x0000b3a0


	//   ....[11]....
        /*00bc*/ 	.word	0x0000c390


	//----- nvinfo : EIATTR_EXIT_INSTR_OFFSETS
	.align		4
.L_5209:
        /*00c0*/ 	.byte	0x04, 0x1c
        /*00c2*/ 	.short	(.L_5211 - .L_5210)


	//   ....[0]....
.L_5210:
        /*00c4*/ 	.word	0x0000b480


	//   ....[1]....
        /*00c8*/ 	.word	0x0000b5b0


	//   ....[2]....
        /*00cc*/ 	.word	0x0000b5d0


	//   ....[3]....
        /*00d0*/ 	.word	0x0000b690


	//   ....[4]....
        /*00d4*/ 	.word	0x0000b6d0


	//   ....[5]....
        /*00d8*/ 	.word	0x0000b710


	//   ....[6]....
        /*00dc*/ 	.word	0x0000b7a0


	//   ....[7]....
        /*00e0*/ 	.word	0x0000b7e0


	//   ....[8]....
        /*00e4*/ 	.word	0x0000b880


	//   ....[9]....
        /*00e8*/ 	.word	0x0000b8d0


	//   ....[10]....
        /*00ec*/ 	.word	0x0000b920


	//   ....[11]....
        /*00f0*/ 	.word	0x0000b9e0


	//   ....[12]....
        /*00f4*/ 	.word	0x0000ba40


	//   ....[13]....
        /*00f8*/ 	.word	0x0000bbd0


	//   ....[14]....
        /*00fc*/ 	.word	0x0000bd30


	//   ....[15]....
        /*0100*/ 	.word	0x0000bd70


	//   ....[16]....
        /*0104*/ 	.word	0x0000be30


	//   ....[17]....
        /*0108*/ 	.word	0x0000bfb0


	//   ....[18]....
        /*010c*/ 	.word	0x0000c130


	//   ....[19]....
        /*0110*/ 	.word	0x0000c290


	//   ....[20]....
        /*0114*/ 	.word	0x0000c3a0


	//   ....[21]....
        /*0118*/ 	.word	0x0000c400


	//   ....[22]....
        /*011c*/ 	.word	0x0000c440


	//----- nvinfo : EIATTR_MAX_THREADS
	.align		4
.L_5211:
        /*0120*/ 	.byte	0x04, 0x05
        /*0122*/ 	.short	(.L_5213 - .L_5212)
.L_5212:
        /*0124*/ 	.word	0x00000080
        /*0128*/ 	.word	0x00000001
        /*012c*/ 	.word	0x00000001


	//----- nvinfo : EIATTR_CRS_STACK_SIZE
	.align		4
.L_5213:
        /*0130*/ 	.byte	0x04, 0x1e
        /*0132*/ 	.short	(.L_5215 - .L_5214)
.L_5214:
        /*0134*/ 	.word	0x00000000


	//----- nvinfo : EIATTR_CBANK_PARAM_SIZE
	.align		4
.L_5215:
        /*0138*/ 	.byte	0x03, 0x19
        /*013a*/ 	.short	0x0038


	//----- nvinfo : EIATTR_PARAM_CBANK
	.align		4
        /*013c*/ 	.byte	0x04, 0x0a
        /*013e*/ 	.short	(.L_5217 - .L_5216)
	.align		4
.L_5216:
        /*0140*/ 	.word	index@(.nv.constant0._ZN2at6native27unrolled_elementwise_kernelINS0_13BinaryFunctorIaaaZZZNS0_15binary_internal21div_floor_kernel_cudaERNS_18TensorIteratorBaseEENKUlvE_clEvENKUlvE0_clEvEUlaaE_EESt5arrayIPcLm3EELi4E23TrivialOffsetCalculatorILi2EjESD_ILi1EjENS0_6memory12LoadWithCastILi2EEENSG_13StoreWithCastILi1EEEEEviT_T0_T2_T3_T4_T5_)
        /*0144*/ 	.short	0x0210
        /*0146*/ 	.short	0x0038


	//----- nvinfo : EIATTR_SW_WAR
	.align		4
.L_5217:
        /*0148*/ 	.byte	0x04, 0x36
        /*014a*/ 	.short	(.L_5219 - .L_5218)
.L_5218:
        /*014c*/ 	.word	0x00000008
.L_5219:


//--------------------- .nv.info._ZN2at6native18elementwise_kernelILi128ELi4EZNS0_22gpu_kernel_impl_nocastINS0_13BinaryFunctorIaaaZZZNS0_15binary_internal21div_floor_kernel_cudaERNS_18TensorIteratorBaseEENKUlvE_clEvENKUlvE0_clEvEUlaaE_EEEEvS6_RKT_EUliE_EEviT1_ --------------------------
	.section	.nv.info._ZN2at6native18elementwise_kernelILi128ELi4EZNS0_22gpu_kernel_impl_nocastINS0_13BinaryFunctorIaaaZZZNS0_15binary_internal21div_floor_kernel_cudaERNS_18TensorIteratorBaseEENKUlvE_clEvENKUlvE0_clEvEUlaaE_EEEEvS6_RKT_EUliE_EEviT1_,"",@"SHT_CUDA_INFO"
	.sectionflags	@""
	.align	4


	//----- nvinfo : EIATTR_CUDA_API_VERSION
	.align		4
        /*0000*/ 	.byte	0x04, 0x37
        /*0002*/ 	.short	(.L_5221 - .L_5220)
.L_5220:
        /*0004*/ 	.word	0x00000082


	//----- nvinfo : EIATTR_KPARAM_INFO
	.align		4
.L_5221:
        /*0008*/ 	.byte	0x04, 0x17
        /*000a*/ 	.short	(.L_5223 - .L_5222)
.L_5222:
        /*000c*/ 	.word	0x00000000
        /*0010*/ 	.short	0x0001
        /*0012*/ 	.short	0x0008
        /*0014*/ 	.byte	0x00, 0xf0, 0x21, 0x0a


	//----- nvinfo : EIATTR_KPARAM_INFO
	.align		4
.L_5223:
        /*0018*/ 	.byte	0x04, 0x17
        /*001a*/ 	.short	(.L_5225 - .L_5224)
.L_5224:
        /*001c*/ 	.word	0x00000000
        /*0020*/ 	.short	0x0000
        /*0022*/ 	.short	0x0000
        /*0024*/ 	.byte	0x00, 0xf0, 0x11, 0x00


	//----- nvinfo : EIATTR_SPARSE_MMA_MASK
	.align		4
.L_5225:
        /*0028*/ 	.byte	0x03, 0x50
        /*002a*/ 	.short	0x0000


	//----- nvinfo : EIATTR_MAXREG_COUNT
	.align		4
        /*002c*/ 	.byte	0x03, 0x1b
        /*002e*/ 	.short	0x0080


	//----- nvinfo : EIATTR_MERCURY_ISA_VERSION
	.align		4
        /*0030*/ 	.byte	0x03, 0x5f
        /*0032*/ 	.short	0x0101


	//----- nvinfo : EIATTR_EXIT_INSTR_OFFSETS
	.align		4
        /*0034*/ 	.byte	0x04, 0x1c
        /*0036*/ 	.short	(.L_5227 - .L_5226)


	//   ....[0]....
.L_5226:
        /*0038*/ 	.word	0x00004e00


	//   ....[1]....
        /*003c*/ 	.word	0x000067a0


	//----- nvinfo : EIATTR_MAX_THREADS
	.align		4
.L_5227:
        /*0040*/ 	.byte	0x04, 0x05
        /*0042*/ 	.short	(.L_5229 - .L_5228)
.L_5228:
        /*0044*/ 	.word	0x00000080
        /*0048*/ 	.word	0x00000001
        /*004c*/ 	.word	0x00000001


	//----- nvinfo : EIATTR_CRS_STACK_SIZE
	.align		4
.L_5229:
        /*0050*/ 	.byte	0x04, 0x1e
        /*0052*/ 	.short	(.L_5231 - .L_5230)
.L_5230:
        /*0054*/ 	.word	0x00000000


	//----- nvinfo : EIATTR_CBANK_PARAM_SIZE
	.align		4
.L_5231:
        /*0058*/ 	.byte	0x03, 0x19
        /*005a*/ 	.short	0x0290


	//----- nvinfo : EIATTR_PARAM_CBANK
	.align		4
        /*005c*/ 	.byte	0x04, 0x0a
        /*005e*/ 	.short	(.L_5233 - .L_5232)
	.align		4
.L_5232:
        /*0060*/ 	.word	index@(.nv.constant0._ZN2at6native18elementwise_kernelILi128ELi4EZNS0_22gpu_kernel_impl_nocastINS0_13BinaryFunctorIaaaZZZNS0_15binary_internal21div_floor_kernel_cudaERNS_18TensorIteratorBaseEENKUlvE_clEvENKUlvE0_clEvEUlaaE_EEEEvS6_RKT_EUliE_EEviT1_)
        /*0064*/ 	.short	0x0210
        /*0066*/ 	.short	0x0290


	//----- nvinfo : EIATTR_SW_WAR
	.align		4
.L_5233:
        /*0068*/ 	.byte	0x04, 0x36
        /*006a*/ 	.short	(.L_5235 - .L_5234)
.L_5234:
        /*006c*/ 	.word	0x00000008
.L_5235:


//--------------------- .nv.info._ZN2at6native27unrolled_elementwise_kernelINS0_13BinaryFunctorIaaaZZZNS0_15binary_internal21div_floor_kernel_cudaERNS_18TensorIteratorBaseEENKUlvE_clEvENKUlvE0_clEvEUlaaE_EESt5arrayIPcLm3EELi4E23TrivialOffsetCalculatorILi2EjESD_ILi1EjENS0_6memory15LoadWithoutCastENSG_16StoreWithoutCastEEEviT_T0_T2_T3_T4_T5_ --------------------------
	.section	.nv.info._ZN2at6native27unrolled_elementwise_kernelINS0_13BinaryFunctorIaaaZZZNS0_15binary_internal21div_floor_kernel_cudaERNS_18TensorIteratorBaseEENKUlvE_clEvENKUlvE0_clEvEUlaaE_EESt5arrayIPcLm3EELi4E23TrivialOffsetCalculatorILi2EjESD_ILi1EjENS0_6memory15LoadWithoutCastENSG_16StoreWithoutCastEEEviT_T0_T2_T3_T4_T5_,"",@"SHT_CUDA_INFO"
	.sectionflags	@""
	.align	4


	//----- nvinfo : EIATTR_CUDA_API_VERSION
	.align		4
        /*0000*/ 	.byte	0x04, 0x37
        /*0002*/ 	.short	(.L_5237 - .L_5236)
.L_5236:
        /*0004*/ 	.word	0x00000082


	//----- nvinfo : EIATTR_KPARAM_INFO
	.align		4
.L_5237:
        /*0008*/ 	.byte	0x04, 0x17
        /*000a*/ 	.short	(.L_5239 - .L_5238)
.L_5238:
        /*000c*/ 	.word	0x00000000
        /*0010*/ 	.short	0x0006
        /*0012*/ 	.short	0x0023
        /*0014*/ 	.byte	0x00, 0xf0, 0x05, 0x00


	//----- nvinfo : EIATTR_KPARAM_INFO
	.align		4
.L_5239:
        /*0018*/ 	.byte	0x04, 0x17
        /*001a*/ 	.short	(.L_5241 - .L_5240)
.L_5240:
        /*001c*/ 	.word	0x00000000
        /*0020*/ 	.short	0x0005
        /*0022*/ 	.short	0x0022
        /*0024*/ 	.byte	0x00, 0xf0, 0x05, 0x00


	//----- nvinfo : EIATTR_KPARAM_INFO
	.align		4
.L_5241:
        /*0028*/ 	.byte	0x04, 0x17
        /*002a*/ 	.short	(.L_5243 - .L_5242)
.L_5242:
        /*002c*/ 	.word	0x00000000
        /*0030*/ 	.short	0x0004
        /*0032*/ 	.short	0x0021
        /*0034*/ 	.byte	0x00, 0xf0, 0x05, 0x00


	//----- nvinfo : EIATTR_KPARAM_INFO
	.align		4
.L_5243:
        /*0038*/ 	.byte	0x04, 0x17
        /*003a*/ 	.short	(.L_5245 - .L_5244)
.L_5244:
        /*003c*/ 	.word	0x00000000
        /*0040*/ 	.short	0x0003
        /*0042*/ 	.short	0x0020
        /*0044*/ 	.byte	0x00, 0xf0, 0x05, 0x00


	//----- nvinfo : EIATTR_KPARAM_INFO
	.align		4
.L_5245:
        /*0048*/ 	.byte	0x04, 0x17
        /*004a*/ 	.short	(.L_5247 - .L_5246)
.L_5246:
        /*004c*/ 	.word	0x00000000
        /*0050*/ 	.short	0x0002
        /*0052*/ 	.short	0x0008
        /*0054*/ 	.byte	0x00, 0xf0, 0x61, 0x00


	//----- nvinfo : EIATTR_KPARAM_INFO
	.align		4
.L_5247:
        /*0058*/ 	.byte	0x04, 0x17
        /*005a*/ 	.short	(.L_5249 - .L_5248)
.L_5248:
        /*005c*/ 	.word	0x00000000
        /*0060*/ 	.short	0x0001
        /*0062*/ 	.short	0x0004
        /*0064*/ 	.byte	0x00, 0xf0, 0x05, 0x00


	//----- nvinfo : EIATTR_KPARAM_INFO
	.align		4
.L_5249:
        /*0068*/ 	.byte	0x04, 0x17
        /*006a*/ 	.short	(.L_5251 - .L_5250)
.L_5250:
        /*006c*/ 	.word	0x00000000
        /*0070*/ 	.short	0x0000
        /*0072*/ 	.short	0x0000
        /*0074*/ 	.byte	0x00, 0xf0, 0x11, 0x00


	//----- nvinfo : EIATTR_SPARSE_MMA_MASK
	.align		4
.L_5251:
        /*0078*/ 	.byte	0x03, 0x50
        /*007a*/ 	.short	0x0000


	//----- nvinfo : EIATTR_MAXREG_COUNT
	.align		4
        /*007c*/ 	.byte	0x03, 0x1b
        /*007e*/ 	.short	0x00ff


	//----- nvinfo : EIATTR_MERCURY_ISA_VERSION
	.align		4
        /*0080*/ 	.byte	0x03, 0x5f
        /*0082*/ 	.short	0x0101


	//----- nvinfo : EIATTR_EXIT_INSTR_OFFSETS
	.align		4
        /*0084*/ 	.byte	0x04, 0x1c
        /*0086*/ 	.short	(.L_5253 - .L_5252)


	//   ....[0]....
.L_5252:
        /*0088*/ 	.word	0x00001100


	//   ....[1]....
        /*008c*/ 	.word	0x00001160


	//----- nvinfo : EIATTR_MAX_THREADS
	.align		4
.L_5253:
        /*0090*/ 	.byte	0x04, 0x05
        /*0092*/ 	.short	(.L_5255 - .L_5254)
.L_5254:
        /*0094*/ 	.word	0x00000080
        /*0098*/ 	.word	0x00000001
        /*009c*/ 	.word	0x00000001


	//----- nvinfo : EIATTR_CRS_STACK_SIZE
	.align		4
.L_5255:
        /*00a0*/ 	.byte	0x04, 0x1e
        /*00a2*/ 	.short	(.L_5257 - .L_5256)
.L_5256:
        /*00a4*/ 	.word	0x00000000


	//----- nvinfo : EIATTR_CBANK_PARAM_SIZE
	.align		4
.L_5257:
        /*00a8*/ 	.byte	0x03, 0x19
        /*00aa*/ 	.short	0x0024


	//----- nvinfo : EIATTR_PARAM_CBANK
	.align		4
        /*00ac*/ 	.byte	0x04, 0x0a
        /*00ae*/ 	.short	(.L_5259 - .L_5258)
	.align		4
.L_5258:
        /*00b0*/ 	.word	index@(.nv.constant0._ZN2at6native27unrolled_elementwise_kernelINS0_13BinaryFunctorIaaaZZZNS0_15binary_internal21div_floor_kernel_cudaERNS_18TensorIteratorBaseEENKUlvE_clEvENKUlvE0_clEvEUlaaE_EESt5arrayIPcLm3EELi4E23TrivialOffsetCalculatorILi2EjESD_ILi1EjENS0_6memory15LoadWithoutCastENSG_16StoreWithoutCastEEEviT_T0_T2_T3_T4_T5_)
        /*00b4*/ 	.short	0x0210
        /*00b6*/ 	.short	0x0024


	//----- nvinfo : EIATTR_SW_WAR
	.align		4
.L_5259:
        /*00b8*/ 	.byte	0x04, 0x36
        /*00ba*/ 	.short	(.L_5261 - .L_5260)
.L_5260:
        /*00bc*/ 	.word	0x00000008
.L_5261:


//--------------------- .nv.info._ZN2at6native29vectorized_elementwise_kernelILi2ENS0_13BinaryFunctorIaaaZZZNS0_15binary_internal21div_floor_kernel_cudaERNS_18TensorIteratorBaseEENKUlvE_clEvENKUlvE0_clEvEUlaaE_EESt5arrayIPcLm3EEEEviT0_T1_ --------------------------
	.section	.nv.info._ZN2at6native29vectorized_elementwise_kernelILi2ENS0_13BinaryFunctorIaaaZZZNS0_15binary_internal21div_floor_kernel_cudaERNS_18TensorIteratorBaseEENKUlvE_clEvENKUlvE0_clEvEUlaaE_EESt5arrayIPcLm3EEEEviT0_T1_,"",@"SHT_CUDA_INFO"
	.sectionflags	@""
	.align	4


	//----- nvinfo : EIATTR_CUDA_API_VERSION
	.align		4
        /*0000*/ 	.byte	0x04, 0x37
        /*0002*/ 	.short	(.L_5263 - .L_5262)
.L_5262:
        /*0004*/ 	.word	0x00000082


	//----- nvinfo : EIATTR_KPARAM_INFO
	.align		4
.L_5263:
        /*0008*/ 	.byte	0x04, 0x17
        /*000a*/ 	.short	(.L_5265 - .L_5264)
.L_5264:
        /*000c*/ 	.word	0x00000000
        /*0010*/ 	.short	0x0002
        /*0012*/ 	.short	0x0008
        /*0014*/ 	.byte	0x00, 0xf0, 0x61, 0x00


	//----- nvinfo : EIATTR_KPARAM_INFO
	.align		4
.L_5265:
        /*0018*/ 	.byte	0x04, 0x17
        /*001a*/ 	.short	(.L_5267 - .L_5266)
.L_5266:
        /*001c*/ 	.word	0x00000000
        /*0020*/ 	.short	0x0001
        /*0022*/ 	.short	0x0004
        /*0024*/ 	.byte	0x00, 0xf0, 0x05, 0x00


	//----- nvinfo : EIATTR_KPARAM_INFO
	.align		4
.L_5267:
        /*0028*/ 	.byte	0x04, 0x17
        /*002a*/ 	.short	(.L_5269 - .L_5268)
.L_5268:
        /*002c*/ 	.word	0x00000000
        /*0030*/ 	.short	0x0000
        /*0032*/ 	.short	0x0000
        /*0034*/ 	.byte	0x00, 0xf0, 0x11, 0x00


	//----- nvinfo : EIATTR_SPARSE_MMA_MASK
	.align		4
.L_5269:
        /*0038*/ 	.byte	0x03, 0x50
        /*003a*/ 	.short	0x0000


	//----- nvinfo : EIATTR_MAXREG_COUNT
	.align		4
        /*003c*/ 	.byte	0x03, 0x1b
        /*003e*/ 	.short	0x00ff


	//----- nvinfo : EIATTR_MERCURY_ISA_VERSION
	.align		4
        /*0040*/ 	.byte	0x03, 0x5f
        /*0042*/ 	.short	0x0101


	//----- nvinfo : EIATTR_EXIT_INSTR_OFFSETS
	.align		4
        /*0044*/ 	.byte	0x04, 0x1c
        /*0046*/ 	.short	(.L_5271 - .L_5270)


	//   ....[0]....
.L_5270:
        /*0048*/ 	.word	0x00001a00


	//   ....[1]....
        /*004c*/ 	.word	0x00003c60


	//   ....[2]....
        /*0050*/ 	.word	0x00003cc0


	//----- nvinfo : EIATTR_MAX_THREADS
	.align		4
.L_5271:
        /*0054*/ 	.byte	0x04, 0x05
        /*0056*/ 	.short	(.L_5273 - .L_5272)
.L_5272:
        /*0058*/ 	.word	0x00000080
        /*005c*/ 	.word	0x00000001
        /*0060*/ 	.word	0x00000001


	//----- nvinfo : EIATTR_CRS_STACK_SIZE
	.align		4
.L_5273:
        /*0064*/ 	.byte	0x04, 0x1e
        /*0066*/ 	.short	(.L_5275 - .L_5274)
.L_5274:
        /*0068*/ 	.word	0x00000000


	//----- nvinfo : EIATTR_CBANK_PARAM_SIZE
	.align		4
.L_5275:
        /*006c*/ 	.byte	0x03, 0x19
        /*006e*/ 	.short	0x0020


	//----- nvinfo : EIATTR_PARAM_CBANK
	.align		4
        /*0070*/ 	.byte	0x04, 0x0a
        /*0072*/ 	.short	(.L_5277 - .L_5276)
	.align		4
.L_5276:
        /*0074*/ 	.word	index@(.nv.constant0._ZN2at6native29vectorized_elementwise_kernelILi2ENS0_13BinaryFunctorIaaaZZZNS0_15binary_internal21div_floor_kernel_cudaERNS_18TensorIteratorBaseEENKUlvE_clEvENKUlvE0_clEvEUlaaE_EESt5arrayIPcLm3EEEEviT0_T1_)
        /*0078*/ 	.short	0x0210
        /*007a*/ 	.short	0x0020


	//----- nvinfo : EIATTR_SW_WAR
	.align		4
.L_5277:
        /*007c*/ 	.byte	0x04, 0x36
        /*007e*/ 	.short	(.L_5279 - .L_5278)
.L_5278:
        /*0080*/ 	.word	0x00000008
.L_5279:


//--------------------- .nv.info._ZN2at6native29vectorized_elementwise_kernelILi4ENS0_13BinaryFunctorIaaaZZZNS0_15binary_internal21div_floor_kernel_cudaERNS_18TensorIteratorBaseEENKUlvE_clEvENKUlvE0_clEvEUlaaE_EESt5arrayIPcLm3EEEEviT0_T1_ --------------------------
	.section	.nv.info._ZN2at6native29vectorized_elementwise_kernelILi4ENS0_13BinaryFunctorIaaaZZZNS0_15binary_internal21div_floor_kernel_cudaERNS_18TensorIteratorBaseEENKUlvE_clEvENKUlvE0_clEvEUlaaE_EESt5arrayIPcLm3EEEEviT0_T1_,"",@"SHT_CUDA_INFO"
	.sectionflags	@""
	.align	4


	//----- nvinfo : EIATTR_CUDA_API_VERSION
	.align		4
        /*0000*/ 	.byte	0x04, 0x37
        /*0002*/ 	.short	(.L_5281 - .L_5280)
.L_5280:
        /*0004*/ 	.word	0x00000082


	//----- nvinfo : EIATTR_KPARAM_INFO
	.align		4
.L_5281:
        /*0008*/ 	.byte	0x04, 0x17
        /*000a*/ 	.short	(.L_5283 - .L_5282)
.L_5282:
        /*000c*/ 	.word	0x00000000
        /*0010*/ 	.short	0x0002
        /*0012*/ 	.short	0x0008
        /*0014*/ 	.byte	0x00, 0xf0, 0x61, 0x00


	//----- nvinfo : EIATTR_KPARAM_INFO
	.align		4
.L_5283:
        /*0018*/ 	.byte	0x04, 0x17
        /*001a*/ 	.short	(.L_5285 - .L_5284)
.L_5284:
        /*001c*/ 	.word	0x00000000
        /*0020*/ 	.short	0x0001
        /*0022*/ 	.short	0x0004
        /*0024*/ 	.byte	0x00, 0xf0, 0x05, 0x00


	//----- nvinfo : EIATTR_KPARAM_INFO
	.align		4
.L_5285:
        /*0028*/ 	.byte	0x04, 0x17
        /*002a*/ 	.short	(.L_5287 - .L_5286)
.L_5286:
        /*002c*/ 	.word	0x00000000
        /*0030*/ 	.short	0x0000
        /*0032*/ 	.short	0x0000
        /*0034*/ 	.byte	0x00, 0xf0, 0x11, 0x00


	//----- nvinfo : EIATTR_SPARSE_MMA_MASK
	.align		4
.L_5287:
        /*0038*/ 	.byte	0x03, 0x50
        /*003a*/ 	.short	0x0000


	//----- nvinfo : EIATTR_MAXREG_COUNT
	.align		4
        /*003c*/ 	.byte	0x03, 0x1b
        /*003e*/ 	.short	0x00ff


	//----- nvinfo : EIATTR_MERCURY_ISA_VERSION
	.align		4
        /*0040*/ 	.byte	0x03, 0x5f
        /*0042*/ 	.short	0x0101


	//----- nvinfo : EIATTR_EXIT_INSTR_OFFSETS
	.align		4
        /*0044*/ 	.byte	0x04, 0x1c
        /*0046*/ 	.short	(.L_5289 - .L_5288)


	//   ....[0]....
.L_5288:
        /*0048*/ 	.word	0x000019f0


	//   ....[1]....
        /*004c*/ 	.word	0x00003c50


	//   ....[2]....
        /*0050*/ 	.word	0x00003cb0


	//----- nvinfo : EIATTR_MAX_THREADS
	.align		4
.L_5289:
        /*0054*/ 	.byte	0x04, 0x05
        /*0056*/ 	.short	(.L_5291 - .L_5290)
.L_5290:
        /*0058*/ 	.word	0x00000080
        /*005c*/ 	.word	0x00000001
        /*0060*/ 	.word	0x00000001


	//----- nvinfo : EIATTR_CRS_STACK_SIZE
	.align		4
.L_5291:
        /*0064*/ 	.byte	0x04, 0x1e
        /*0066*/ 	.short	(.L_5293 - .L_5292)
.L_5292:
        /*0068*/ 	.word	0x00000000


	//----- nvinfo : EIATTR_CBANK_PARAM_SIZE
	.align		4
.L_5293:
        /*006c*/ 	.byte	0x03, 0x19
        /*006e*/ 	.short	0x0020


	//----- nvinfo : EIATTR_PARAM_CBANK
	.align		4
        /*0070*/ 	.byte	0x04, 0x0a
        /*0072*/ 	.short	(.L_5295 - .L_5294)
	.align		4
.L_5294:
        /*0074*/ 	.word	index@(.nv.constant0._ZN2at6native29vectorized_elementwise_kernelILi4ENS0_13BinaryFunctorIaaaZZZNS0_15binary_internal21div_floor_kernel_cudaERNS_18TensorIteratorBaseEENKUlvE_clEvENKUlvE0_clEvEUlaaE_EESt5arrayIPcLm3EEEEviT0_T1_)
        /*0078*/ 	.short	0x0210
        /*007a*/ 	.short	0x0020


	//----- nvinfo : EIATTR_SW_WAR
	.align		4
.L_5295:
        /*007c*/ 	.byte	0x04, 0x36
        /*007e*/ 	.short	(.L_5297 - .L_5296)
.L_5296:
        /*0080*/ 	.word	0x00000008
.L_5297:


//--------------------- .nv.info._ZN2at6native29vectorized_elementwise_kernelILi8ENS0_13BinaryFunctorIaaaZZZNS0_15binary_internal21div_floor_kernel_cudaERNS_18TensorIteratorBaseEENKUlvE_clEvENKUlvE0_clEvEUlaaE_EESt5arrayIPcLm3EEEEviT0_T1_ --------------------------
	.section	.nv.info._ZN2at6native29vectorized_elementwise_kernelILi8ENS0_13BinaryFunctorIaaaZZZNS0_15binary_internal21div_floor_kernel_cudaERNS_18TensorIteratorBaseEENKUlvE_clEvENKUlvE0_clEvEUlaaE_EESt5arrayIPcLm3EEEEviT0_T1_,"",@"SHT_CUDA_INFO"
	.sectionflags	@""
	.align	4


	//----- nvinfo : EIATTR_CUDA_API_VERSION
	.align		4
        /*0000*/ 	.byte	0x04, 0x37
        /*0002*/ 	.short	(.L_5299 - .L_5298)
.L_5298:
        /*0004*/ 	.word	0x00000082


	//----- nvinfo : EIATTR_KPARAM_INFO
	.align		4
.L_5299:
        /*0008*/ 	.byte	0x04, 0x17
        /*000a*/ 	.short	(.L_5301 - .L_5300)
.L_5300:
        /*000c*/ 	.word	0x00000000
        /*0010*/ 	.short	0x0002
        /*0012*/ 	.short	0x0008
        /*0014*/ 	.byte	0x00, 0xf0, 0x61, 0x00


	//----- nvinfo : EIATTR_KPARAM_INFO
	.align		4
.L_5301:
        /*0018*/ 	.byte	0x04, 0x17
        /*001a*/ 	.short	(.L_5303 - .L_5302)
.L_5302:
        /*001c*/ 	.word	0x00000000
        /*0020*/ 	.short	0x0001
        /*0022*/ 	.short	0x0004
        /*0024*/ 	.byte	0x00, 0xf0, 0x05, 0x00


	//----- nvinfo : EIATTR_KPARAM_INFO
	.align		4
.L_5303:
        /*0028*/ 	.byte	0x04, 0x17
        /*002a*/ 	.short	(.L_5305 - .L_5304)
.L_5304:
        /*002c*/ 	.word	0x00000000
        /*0030*/ 	.short	0x0000
        /*0032*/ 	.short	0x0000
        /*0034*/ 	.byte	0x00, 0xf0, 0x11, 0x00


	//----- nvinfo : EIATTR_SPARSE_MMA_MASK
	.align		4
.L_5305:
        /*0038*/ 	.byte	0x03, 0x50
        /*003a*/ 	.short	0x0000


	//----- nvinfo : EIATTR_MAXREG_COUNT
	.align		4
        /*003c*/ 	.byte	0x03, 0x1b
        /*003e*/ 	.short	0x00ff


	//----- nvinfo : EIATTR_MERCURY_ISA_VERSION
	.align		4
        /*0040*/ 	.byte	0x03, 0x5f
        /*0042*/ 	.short	0x0101


	//----- nvinfo : EIATTR_EXIT_INSTR_OFFSETS
	.align		4
        /*0044*/ 	.byte	0x04, 0x1c
        /*0046*/ 	.short	(.L_5307 - .L_5306)


	//   ....[0]....
.L_5306:
        /*0048*/ 	.word	0x00001ab0


	//   ....[1]....
        /*004c*/ 	.word	0x00003d10


	//   ....[2]....
        /*0050*/ 	.word	0x00003d70


	//----- nvinfo : EIATTR_MAX_THREADS
	.align		4
.L_5307:
        /*0054*/ 	.byte	0x04, 0x05
        /*0056*/ 	.short	(.L_5309 - .L_5308)
.L_5308:
        /*0058*/ 	.word	0x00000080
        /*005c*/ 	.word	0x00000001
        /*0060*/ 	.word	0x00000001


	//----- nvinfo : EIATTR_CRS_STACK_SIZE
	.align		4
.L_5309:
        /*0064*/ 	.byte	0x04, 0x1e
        /*0066*/ 	.short	(.L_5311 - .L_5310)
.L_5310:
        /*0068*/ 	.word	0x00000000


	//----- nvinfo : EIATTR_CBANK_PARAM_SIZE
	.align		4
.L_5311:
        /*006c*/ 	.byte	0x03, 0x19
        /*006e*/ 	.short	0x0020


	//----- nvinfo : EIATTR_PARAM_CBANK
	.align		4
        /*0070*/ 	.byte	0x04, 0x0a
        /*0072*/ 	.short	(.L_5313 - .L_5312)
	.align		4
.L_5312:
        /*0074*/ 	.word	index@(.nv.constant0._ZN2at6native29vectorized_elementwise_kernelILi8ENS0_13BinaryFunctorIaaaZZZNS0_15binary_internal21div_floor_kernel_cudaERNS_18TensorIteratorBaseEENKUlvE_clEvENKUlvE0_clEvEUlaaE_EESt5arrayIPcLm3EEEEviT0_T1_)
        /*0078*/ 	.short	0x0210
        /*007a*/ 	.short	0x0020


	//----- nvinfo : EIATTR_SW_WAR
	.align		4
.L_5313:
        /*007c*/ 	.byte	0x04, 0x36
        /*007e*/ 	.short	(.L_5315 - .L_5314)
.L_5314:
        /*0080*/ 	.word	0x00000008
.L_5315:


//--------------------- .nv.info._ZN2at6native18elementwise_kernelILi128ELi4EZNS0_15gpu_kernel_implINS0_13BUnaryFunctorIaaaZZZNS0_15binary_internal21div_floor_kernel_cudaERNS_18TensorIteratorBaseEENKUlvE_clEvENKUlvE0_clEvEUlaaE_EEEEvS6_RKT_EUliE_EEviT1_ --------------------------
	.section	.nv.info._ZN2at6native18elementwise_kernelILi128ELi4EZNS0_15gpu_kernel_implINS0_13BUnaryFunctorIaaaZZZNS0_15binary_internal21div_floor_kernel_cudaERNS_18TensorIteratorBaseEENKUlvE_clEvENKUlvE0_clEvEUlaaE_EEEEvS6_RKT_EUliE_EEviT1_,"",@"SHT_CUDA_INFO"
	.sectionflags	@""
	.align	4


	//----- nvinfo : EIATTR_CUDA_API_VERSION
	.align		4
        /*0000*/ 	.byte	0x04, 0x37
        /*0002*/ 	.short	(.L_5317 - .L_5316)
.L_5316:
        /*0004*/ 	.word	0x00000082


	//----- nvinfo : EIATTR_KPARAM_INFO
	.align		4
.L_5317:
        /*0008*/ 	.byte	0x04, 0x17
        /*000a*/ 	.short	(.L_5319 - .L_5318)
.L_5318:
        /*000c*/ 	.word	0x00000000
        /*0010*/ 	.short	0x0001
        /*0012*/ 	.short	0x0008
        /*0014*/ 	.byte	0x00, 0xf0, 0x61, 0x08


	//----- nvinfo : EIATTR_KPARAM_INFO
	.align		4
.L_5319:
        /*0018*/ 	.byte	0x04, 0x17
        /*001a*/ 	.short	(.L_5321 - .L_5320)
.L_5320:
        /*001c*/ 	.word	0x00000000
        /*0020*/ 	.short	0x0000
        /*0022*/ 	.short	0x0000
        /*0024*/ 	.byte	0x00, 0xf0, 0x11, 0x00


	//----- nvinfo : EIATTR_SPARSE_MMA_MASK
	.align		4
.L_5321:
        /*0028*/ 	.byte	0x03, 0x50
        /*002a*/ 	.short	0x0000


	//----- nvinfo : EIATTR_MAXREG_COUNT
	.align		4
        /*002c*/ 	.byte	0x03, 0x1b
        /*002e*/ 	.short	0x0080


	//----- nvinfo : EIATTR_EXTERNS
	.align		4
        /*0030*/ 	.byte	0x04, 0x0f
        /*0032*/ 	.short	(.L_5323 - .L_5322)


	//   ....[0]....
	.align		4
.L_5322:
        /*0034*/ 	.word	index@(__assertfail)


	//----- nvinfo : EIATTR_MERCURY_ISA_VERSION
	.align		4
.L_5323:
        /*0038*/ 	.byte	0x03, 0x5f
        /*003a*/ 	.short	0x0101


	//----- nvinfo : EIATTR_SYSCALL_OFFSETS
	.align		4
        /*003c*/ 	.byte	0x04, 0x46
        /*003e*/ 	.short	(.L_5325 - .L_5324)


	//   ....[0]....
.L_5324:
        /*0040*/ 	.word	0x000021e0


	//   ....[1]....
        /*0044*/ 	.word	0x000033b0


	//   ....[2]....
        /*0048*/ 	.word	0x00005600


	//   ....[3]....
        /*004c*/ 	.word	0x000067e0


	//   ....[4]....
        /*0050*/ 	.word	0x00008a20


	//   ....[5]....
        /*0054*/ 	.word	0x00009c00


	//   ....[6]....
        /*0058*/ 	.word	0x0000be30


	//   ....[7]....
        /*005c*/ 	.word	0x0000d010


	//----- nvinfo : EIATTR_EXIT_INSTR_OFFSETS
	.align		4
.L_5325:
        /*0060*/ 	.byte	0x04, 0x1c
        /*0062*/ 	.short	(.L_5327 - .L_5326)


	//   ....[0]....
.L_5326:
        /*0064*/ 	.word	0x00009ce0


	//   ....[1]....
        /*0068*/ 	.word	0x0000c230


	//   ....[2]....
        /*006c*/ 	.word	0x0000c250


	//   ....[3]....
        /*0070*/ 	.word	0x0000c310


	//   ....[4]....
        /*0074*/ 	.word	0x0000c340


	//   ....[5]....
        /*0078*/ 	.word	0x0000c380


	//   ....[6]....
        /*007c*/ 	.word	0x0000c410


	//   ....[7]....
        /*0080*/ 	.word	0x0000c450


	//   ....[8]....
        /*0084*/ 	.word	0x0000c4f0


	//   ....[9]....
        /*0088*/ 	.word	0x0000c540


	//   ....[10]....
        /*008c*/ 	.word	0x0000c590


	//   ....[11]....
        /*0090*/ 	.word	0x0000c650


	//   ....[12]....
        /*0094*/ 	.word	0x0000c6b0


	//   ....[13]....
        /*0098*/ 	.word	0x0000c840


	//   ....[14]....
        /*009c*/ 	.word	0x0000c9a0


	//   ....[15]....
        /*00a0*/ 	.word	0x0000c9e0


	//   ....[16]....
        /*00a4*/ 	.word	0x0000caa0


	//   ....[17]....
        /*00a8*/ 	.word	0x0000cc20


	//   ....[18]....
        /*00ac*/ 	.word	0x0000cda0


	//   ....[19]....
        /*00b0*/ 	.word	0x0000cf10


	//   ....[20]....
        /*00b4*/ 	.word	0x0000d020


	//   ....[21]....
        /*00b8*/ 	.word	0x0000d080


	//   ....[22]....
        /*00bc*/ 	.word	0x0000d0b0


	//----- nvinfo : EIATTR_MAX_THREADS
	.align		4
.L_5327:
        /*00c0*/ 	.byte	0x04, 0x05
        /*00c2*/ 	.short	(.L_5329 - .L_5328)
.L_5328:
        /*00c4*/ 	.word	0x00000080
        /*00c8*/ 	.word	0x00000001
        /*00cc*/ 	.word	0x00000001


	//----- nvinfo : EIATTR_CRS_STACK_SIZE
	.align		4
.L_5329:
        /*00d0*/ 	.byte	0x04, 0x1e
        /*00d2*/ 	.short	(.L_5331 - .L_5330)
.L_5330:
        /*00d4*/ 	.word	0x00000000


	//----- nvinfo : EIATTR_CBANK_PARAM_SIZE
	.align		4
.L_5331:
        /*00d8*/ 	.byte	0x03, 0x19
        /*00da*/ 	.short	0x0220


	//----- nvinfo : EIATTR_PARAM_CBANK
	.align		4
        /*00dc*/ 	.byte	0x04, 0x0a
        /*00de*/ 	.short	(.L_5333 - .L_5332)
	.align		4
.L_5332:
        /*00e0*/ 	.word	index@(.nv.constant0._ZN2at6native18elementwise_kernelILi128ELi4EZNS0_15gpu_kernel_implINS0_13BUnaryFunctorIaaaZZZNS0_15binary_internal21div_floor_kernel_cudaERNS_18TensorIteratorBaseEENKUlvE_clEvENKUlvE0_clEvEUlaaE_EEEEvS6_RKT_EUliE_EEviT1_)
        /*00e4*/ 	.short	0x0210
        /*00e6*/ 	.short	0x0220


	//----- nvinfo : EIATTR_SW_WAR
	.align		4
.L_5333:
        /*00e8*/ 	.byte	0x04, 0x36
        /*00ea*/ 	.short	(.L_5335 - .L_5334)
.L_5334:
        /*00ec*/ 	.word	0x00000008
.L_5335:


//--------------------- .nv.info._ZN2at6native27unrolled_elementwise_kernelINS0_13BUnaryFunctorIaaaZZZNS0_15binary_internal21div_floor_kernel_cudaERNS_18TensorIteratorBaseEENKUlvE_clEvENKUlvE0_clEvEUlaaE_EESt5arrayIPcLm2EELi4E23TrivialOffsetCalculatorILi1EjESE_NS0_6memory12LoadWithCastILi1EEENSF_13StoreWithCastILi1EEEEEviT_T0_T2_T3_T4_T5_ --------------------------
	.section	.nv.info._ZN2at6native27unrolled_elementwise_kernelINS0_13BUnaryFunctorIaaaZZZNS0_15binary_internal21div_floor_kernel_cudaERNS_18TensorIteratorBaseEENKUlvE_clEvENKUlvE0_clEvEUlaaE_EESt5arrayIPcLm2EELi4E23TrivialOffsetCalculatorILi1EjESE_NS0_6memory12LoadWithCastILi1EEENSF_13StoreWithCastILi1EEEEEviT_T0_T2_T3_T4_T5_,"",@"SHT_CUDA_INFO"
	.sectionflags	@""
	.align	4


	//----- nvinfo : EIATTR_CUDA_API_VERSION
	.align		4
        /*0000*/ 	.byte	0x04, 0x37
        /*0002*/ 	.short	(.L_5337 - .L_5336)
.L_5336:
        /*0004*/ 	.word	0x00000082


	//----- nvinfo : EIATTR_KPARAM_INFO
	.align		4
.L_5337:
        /*0008*/ 	.byte	0x04, 0x17
        /*000a*/ 	.short	(.L_5339 - .L_5338)
.L_5338:
        /*000c*/ 	.word	0x00000000
        /*0010*/ 	.short	0x0006
        /*0012*/ 	.short	0x0024
        /*0014*/ 	.byte	0x00, 0xf0, 0x21, 0x00


	//----- nvinfo : EIATTR_KPARAM_INFO
	.align		4
.L_5339:
        /*0018*/ 	.byte	0x04, 0x17
        /*001a*/ 	.short	(.L_5341 - .L_5340)
.L_5340:
        /*001c*/ 	.word	0x00000000
        /*0020*/ 	.short	0x0005
        /*0022*/ 	.short	0x001c
        /*0024*/ 	.byte	0x00, 0xf0, 0x21, 0x00


	//----- nvinfo : EIATTR_KPARAM_INFO
	.align		4
.L_5341:
        /*0028*/ 	.byte	0x04, 0x17
        /*002a*/ 	.short	(.L_5343 - .L_5342)
.L_5342:
        /*002c*/ 	.word	0x00000000
        /*0030*/ 	.short	0x0004
        /*0032*/ 	.short	0x0019
        /*0034*/ 	.byte	0x00, 0xf0, 0x05, 0x00


	//----- nvinfo : EIATTR_KPARAM_INFO
	.align		4
.L_5343:
        /*0038*/ 	.byte	0x04, 0x17
        /*003a*/ 	.short	(.L_5345 - .L_5344)
.L_5344:
        /*003c*/ 	.word	0x00000000
        /*0040*/ 	.short	0x0003
        /*0042*/ 	.short	0x0018
        /*0044*/ 	.byte	0x00, 0xf0, 0x05, 0x00


	//----- nvinfo : EIATTR_KPARAM_INFO
	.align		4
.L_5345:
        /*0048*/ 	.byte	0x04, 0x17
        /*004a*/ 	.short	(.L_5347 - .L_5346)
.L_5346:
        /*004c*/ 	.word	0x00000000
        /*0050*/ 	.short	0x0002
        /*0052*/ 	.short	0x0008
        /*0054*/ 	.byte	0x00, 0xf0, 0x41, 0x00


	//----- nvinfo : EIATTR_KPARAM_INFO
	.align		4
.L_5347:
        /*0058*/ 	.byte	0x04, 0x17
        /*005a*/ 	.short	(.L_5349 - .L_5348)
.L_5348:
        /*005c*/ 	.word	0x00000000
        /*0060*/ 	.short	0x0001
        /*0062*/ 	.short	0x0004
        /*0064*/ 	.byte	0x00, 0xf0, 0x09, 0x00


	//----- nvinfo : EIATTR_KPARAM_INFO
	.align		4
.L_5349:
        /*0068*/ 	.byte	0x04, 0x17
        /*006a*/ 	.short	(.L_5351 - .L_5350)
.L_5350:
        /*006c*/ 	.word	0x00000000
        /*0070*/ 	.short	0x0000
        /*0072*/ 	.short	0x0000
        /*0074*/ 	.byte	0x00, 0xf0, 0x11, 0x00


	//----- nvinfo : EIATTR_SPARSE_MMA_MASK
	.align		4
.L_5351:
        /*0078*/ 	.byte	0x03, 0x50
        /*007a*/ 	.short	0x0000


	//----- nvinfo : EIATTR_MAXREG_COUNT
	.align		4
        /*007c*/ 	.byte	0x03, 0x1b
        /*007e*/ 	.short	0x00ff


	//----- nvinfo : EIATTR_EXTERNS
	.align		4
        /*0080*/ 	.byte	0x04, 0x0f
        /*0082*/ 	.short	(.L_5353 - .L_5352)


	//   ....[0]....
	.align		4
.L_5352:
        /*0084*/ 	.word	index@(__assertfail)


	//----- nvinfo : EIATTR_MERCURY_ISA_VERSION
	.align		4
.L_5353:
        /*0088*/ 	.byte	0x03, 0x5f
        /*008a*/ 	.short	0x0101


	//----- nvinfo : EIATTR_SYSCALL_OFFSETS
	.align		4
        /*008c*/ 	.byte	0x04, 0x46
        /*008e*/ 	.short	(.L_5355 - .L_5354)


	//   ....[0]....
.L_5354:
        /*0090*/ 	.word	0x00000f10


	//   ....[1]....
        /*0094*/ 	.word	0x00001e20


	//   ....[2]....
        /*0098*/ 	.word	0x00002d40


	//   ....[3]....
        /*009c*/ 	.word	0x00003c40


	//   ....[4]....
        /*00a0*/ 	.word	0x000058e0


	//   ....[5]....
        /*00a4*/ 	.word	0x00006910


	//   ....[6]....
        /*00a8*/ 	.word	0x00007900


	//   ....[7]....
        /*00ac*/ 	.word	0x000088f0


	//----- nvinfo : EIATTR_EXIT_INSTR_OFFSETS
	.align		4
.L_5355:
        /*00b0*/ 	.byte	0x04, 0x1c
        /*00b2*/ 	.short	(.L_5357 - .L_5356)


	//   ....[0]....
.L_5356:
        /*00b4*/ 	.word	0x000079e0


	//   ....[1]....
        /*00b8*/ 	.word	0x00007b10


	//   ....[2]....
        /*00bc*/ 	.word	0x00007b30


	//   ....[3]....
        /*00c0*/ 	.word	0x00007bf0


	//   ....[4]....
        /*00c4*/ 	.word	0x00007c30


	//   ....[5]....
        /*00c8*/ 	.word	0x00007c70


	//   ....[6]....
        /*00cc*/ 	.word	0x00007d00


	//   ....[7]....
        /*00d0*/ 	.word	0x00007d40


	//   ....[8]....
        /*00d4*/ 	.word	0x00007de0


	//   ....[9]....
        /*00d8*/ 	.word	0x00007e30


	//   ....[10]....
        /*00dc*/ 	.word	0x00007e80


	//   ....[11]....
        /*00e0*/ 	.word	0x00007f40


	//   ....[12]....
        /*00e4*/ 	.word	0x00007fa0


	//   ....[13]....
        /*00e8*/ 	.word	0x00008130


	//   ....[14]....
        /*00ec*/ 	.word	0x00008290


	//   ....[15]....
        /*00f0*/ 	.word	0x000082d0


	//   ....[16]....
        /*00f4*/ 	.word	0x00008390


	//   ....[17]....
        /*00f8*/ 	.word	0x00008510


	//   ....[18]....
        /*00fc*/ 	.word	0x00008690


	//   ....[19]....
        /*0100*/ 	.word	0x000087f0


	//   ....[20]....
        /*0104*/ 	.word	0x00008900


	//   ....[21]....
        /*0108*/ 	.word	0x00008960


	//   ....[22]....
        /*010c*/ 	.word	0x000089a0


	//----- nvinfo : EIATTR_MAX_THREADS
	.align		4
.L_5357:
        /*0110*/ 	.byte	0x04, 0x05
        /*0112*/ 	.short	(.L_5359 - .L_5358)
.L_5358:
        /*0114*/ 	.word	0x00000080
        /*0118*/ 	.word	0x00000001
        /*011c*/ 	.word	0x00000001


	//----- nvinfo : EIATTR_CRS_STACK_SIZE
	.align		4
.L_5359:
        /*0120*/ 	.byte	0x04, 0x1e
        /*0122*/ 	.short	(.L_5361 - .L_5360)
.L_5360:
        /*0124*/ 	.word	0x00000000


	//----- nvinfo : EIATTR_CBANK_PARAM_SIZE
	.align		4
.L_5361:
        /*0128*/ 	.byte	0x03, 0x19
        /*012a*/ 	.short	0x002c


	//----- nvinfo : EIATTR_PARAM_CBANK
	.align		4
        /*012c*/ 	.byte	0x04, 0x0a
        /*012e*/ 	.short	(.L_5363 - .L_5362)
	.align		4
.L_5362:
        /*0130*/ 	.word	index@(.nv.constant0._ZN2at6native27unrolled_elementwise_kernelINS0_13BUnaryFunctorIaaaZZZNS0_15binary_internal21div_floor_kernel_cudaERNS_18TensorIteratorBaseEENKUlvE_clEvENKUlvE0_clEvEUlaaE_EESt5arrayIPcLm2EELi4E23TrivialOffsetCalculatorILi1EjESE_NS0_6memory12LoadWithCastILi1EEENSF_13StoreWithCastILi1EEEEEviT_T0_T2_T3_T4_T5_)
        /*0134*/ 	.short	0x0210
        /*0136*/ 	.short	0x002c


	//----- nvinfo : EIATTR_SW_WAR
	.align		4
.L_5363:
        /*0138*/ 	.byte	0x04, 0x36
        /*013a*/ 	.short	(.L_5365 - .L_5364)
.L_5364:
        /*013c*/ 	.word	0x00000008
.L_5365:


//--------------------- .nv.info._ZN2at6native18elementwise_kernelILi128ELi4EZNS0_22gpu_kernel_impl_nocastINS0_13BUnaryFunctorIaaaZZZNS0_15binary_internal21div_floor_kernel_cudaERNS_18TensorIteratorBaseEENKUlvE_clEvENKUlvE0_clEvEUlaaE_EEEEvS6_RKT_EUliE_EEviT1_ --------------------------
	.section	.nv.info._ZN2at6native18elementwise_kernelILi128ELi4EZNS0_22gpu_kernel_impl_nocastINS0_13BUnaryFunctorIaaaZZZNS0_15binary_internal21div_floor_kernel_cudaERNS_18TensorIteratorBaseEENKUlvE_clEvENKUlvE0_clEvEUlaaE_EEEEvS6_RKT_EUliE_EEviT1_,"",@"SHT_CUDA_INFO"
	.sectionflags	@""
	.align	4


	//----- nvinfo : EIATTR_CUDA_API_VERSION
	.align		4
        /*0000*/ 	.byte	0x04, 0x37
        /*0002*/ 	.short	(.L_5367 - .L_5366)
.L_5366:
        /*0004*/ 	.word	0x00000082


	//----- nvinfo : EIATTR_KPARAM_INFO
	.align		4
.L_5367:
        /*0008*/ 	.byte	0x04, 0x17
        /*000a*/ 	.short	(.L_5369 - .L_5368)
.L_5368:
        /*000c*/ 	.word	0x00000000
        /*0010*/ 	.short	0x0001
        /*0012*/ 	.short	0x0008
        /*0014*/ 	.byte	0x00, 0xf0, 0x61, 0x08


	//----- nvinfo : EIATTR_KPARAM_INFO
	.align		4
.L_5369:
        /*0018*/ 	.byte	0x04, 0x17
        /*001a*/ 	.short	(.L_5371 - .L_5370)
.L_5370:
        /*001c*/ 	.word	0x00000000
        /*0020*/ 	.short	0x0000
        /*0022*/ 	.short	0x0000
        /*0024*/ 	.byte	0x00, 0xf0, 0x11, 0x00


	//----- nvinfo : EIATTR_SPARSE_MMA_MASK
	.align		4
.L_5371:
        /*0028*/ 	.byte	0x03, 0x50
        /*002a*/ 	.short	0x0000


	//----- nvinfo : EIATTR_MAXREG_COUNT
	.align		4
        /*002c*/ 	.byte	0x03, 0x1b
        /*002e*/ 	.short	0x0080


	//----- nvinfo : EIATTR_MERCURY_ISA_VERSION
	.align		4
        /*0030*/ 	.byte	0x03, 0x5f
        /*0032*/ 	.short	0x0101


	//----- nvinfo : EIATTR_EXIT_INSTR_OFFSETS
	.align		4
        /*0034*/ 	.byte	0x04, 0x1c
        /*0036*/ 	.short	(.L_5373 - .L_5372)


	//   ....[0]....
.L_5372:
        /*0038*/ 	.word	0x000043c0


	//   ....[1]....
        /*003c*/ 	.word	0x000059f0


	//----- nvinfo : EIATTR_MAX_THREADS
	.align		4
.L_5373:
        /*0040*/ 	.byte	0x04, 0x05
        /*0042*/ 	.short	(.L_5375 - .L_5374)
.L_5374:
        /*0044*/ 	.word	0x00000080
        /*0048*/ 	.word	0x00000001
        /*004c*/ 	.word	0x00000001


	//----- nvinfo : EIATTR_CRS_STACK_SIZE
	.align		4
.L_5375:
        /*0050*/ 	.byte	0x04, 0x1e
        /*0052*/ 	.short	(.L_5377 - .L_5376)
.L_5376:
        /*0054*/ 	.word	0x00000000


	//----- nvinfo : EIATTR_CBANK_PARAM_SIZE
	.align		4
.L_5377:
        /*0058*/ 	.byte	0x03, 0x19
        /*005a*/ 	.short	0x0220


	//----- nvinfo : EIATTR_PARAM_CBANK
	.align		4
        /*005c*/ 	.byte	0x04, 0x0a
        /*005e*/ 	.short	(.L_5379 - .L_5378)
	.align		4
.L_5378:
        /*0060*/ 	.word	index@(.nv.constant0._ZN2at6native18elementwise_kernelILi128ELi4EZNS0_22gpu_kernel_impl_nocastINS0_13BUnaryFunctorIaaaZZZNS0_15binary_internal21div_floor_kernel_cudaERNS_18TensorIteratorBaseEENKUlvE_clEvENKUlvE0_clEvEUlaaE_EEEEvS6_RKT_EUliE_EEviT1_)
        /*0064*/ 	.short	0x0210
        /*0066*/ 	.short	0x0220


	//----- nvinfo : EIATTR_SW_WAR
	.align		4
.L_5379:
        /*0068*/ 	.byte	0x04, 0x36
        /*006a*/ 	.short	(.L_5381 - .L_5380)
.L_5380:
        /*006c*/ 	.word	0x00000008
.L_5381:


//--------------------- .nv.info._ZN2at6native27unrolled_elementwise_kernelINS0_13BUnaryFunctorIaaaZZZNS0_15binary_internal21div_floor_kernel_cudaERNS_18TensorIteratorBaseEENKUlvE_clEvENKUlvE0_clEvEUlaaE_EESt5arrayIPcLm2EELi4E23TrivialOffsetCalculatorILi1EjESE_NS0_6memory15LoadWithoutCastENSF_16StoreWithoutCastEEEviT_T0_T2_T3_T4_T5_ --------------------------
	.section	.nv.info._ZN2at6native27unrolled_elementwise_kernelINS0_13BUnaryFunctorIaaaZZZNS0_15binary_internal21div_floor_kernel_cudaERNS_18TensorIteratorBaseEENKUlvE_clEvENKUlvE0_clEvEUlaaE_EESt5arrayIPcLm2EELi4E23TrivialOffsetCalculatorILi1EjESE_NS0_6memory15LoadWithoutCastENSF_16StoreWithoutCastEEEviT_T0_T2_T3_T4_T5_,"",@"SHT_CUDA_INFO"
	.sectionflags	@""
	.align	4


	//----- nvinfo : EIATTR_CUDA_API_VERSION
	.align		4
        /*0000*/ 	.byte	0x04, 0x37
        /*0002*/ 	.short	(.L_5383 - .L_5382)
.L_5382:
        /*0004*/ 	.word	0x00000082


	//----- nvinfo : EIATTR_KPARAM_INFO
	.align		4
.L_5383:
        /*0008*/ 	.byte	0x04, 0x17
        /*000a*/ 	.short	(.L_5385 - .L_5384)
.L_5384:
        /*000c*/ 	.word	0x00000000
        /*0010*/ 	.short	0x0006
        /*0012*/ 	.short	0x001b
        /*0014*/ 	.byte	0x00, 0xf0, 0x05, 0x00


	//----- nvinfo : EIATTR_KPARAM_INFO
	.align		4
.L_5385:
        /*0018*/ 	.byte	0x04, 0x17
        /*001a*/ 	.short	(.L_5387 - .L_5386)
.L_5386:
        /*001c*/ 	.word	0x00000000
        /*0020*/ 	.short	0x0005
        /*0022*/ 	.short	0x001a
        /*0024*/ 	.byte	0x00, 0xf0, 0x05, 0x00


	//----- nvinfo : EIATTR_KPARAM_INFO
	.align		4
.L_5387:
        /*0028*/ 	.byte	0x04, 0x17
        /*002a*/ 	.short	(.L_5389 - .L_5388)
.L_5388:
        /*002c*/ 	.word	0x00000000
        /*0030*/ 	.short	0x0004
        /*0032*/ 	.short	0x0019
        /*0034*/ 	.byte	0x00, 0xf0, 0x05, 0x00


	//----- nvinfo : EIATTR_KPARAM_INFO
	.align		4
.L_5389:
        /*0038*/ 	.byte	0x04, 0x17
        /*003a*/ 	.short	(.L_5391 - .L_5390)
.L_5390:
        /*003c*/ 	.word	0x00000000
        /*0040*/ 	.short	0x0003
        /*0042*/ 	.short	0x0018
        /*0044*/ 	.byte	0x00, 0xf0, 0x05, 0x00


	//----- nvinfo : EIATTR_KPARAM_INFO
	.align		4
.L_5391:
        /*0048*/ 	.byte	0x04, 0x17
        /*004a*/ 	.short	(.L_5393 - .L_5392)
.L_5392:
        /*004c*/ 	.word	0x00000000
        /*0050*/ 	.short	0x0002
        /*0052*/ 	.short	0x0008
        /*0054*/ 	.byte	0x00, 0xf0, 0x41, 0x00


	//----- nvinfo : EIATTR_KPARAM_INFO
	.align		4
.L_5393:
        /*0058*/ 	.byte	0x04, 0x17
        /*005a*/ 	.short	(.L_5395 - .L_5394)
.L_5394:
        /*005c*/ 	.word	0x00000000
        /*0060*/ 	.short	0x0001
        /*0062*/ 	.short	0x0004
        /*0064*/ 	.byte	0x00, 0xf0, 0x09, 0x00


	//----- nvinfo : EIATTR_KPARAM_INFO
	.align		4
.L_5395:
        /*0068*/ 	.byte	0x04, 0x17
        /*006a*/ 	.short	(.L_5397 - .L_5396)
.L_5396:
        /*006c*/ 	.word	0x00000000
        /*0070*/ 	.short	0x0000
        /*0072*/ 	.short	0x0000
        /*0074*/ 	.byte	0x00, 0xf0, 0x11, 0x00


	//----- nvinfo : EIATTR_SPARSE_MMA_MASK
	.align		4
.L_5397:
        /*0078*/ 	.byte	0x03, 0x50
        /*007a*/ 	.short	0x0000


	//----- nvinfo : EIATTR_MAXREG_COUNT
	.align		4
        /*007c*/ 	.byte	0x03, 0x1b
        /*007e*/ 	.short	0x00ff


	//----- nvinfo : EIATTR_MERCURY_ISA_VERSION
	.align		4
        /*0080*/ 	.byte	0x03, 0x5f
        /*0082*/ 	.short	0x0101


	//----- nvinfo : EIATTR_EXIT_INSTR_OFFSETS
	.align		4
        /*0084*/ 	.byte	0x04, 0x1c
        /*0086*/ 	.short	(.L_5399 - .L_5398)


	//   ....[0]....
.L_5398:
        /*0088*/ 	.word	0x00000fb0


	//   ....[1]....
        /*008c*/ 	.word	0x00001010


	//----- nvinfo : EIATTR_MAX_THREADS
	.align		4
.L_5399:
        /*0090*/ 	.byte	0x04, 0x05
        /*0092*/ 	.short	(.L_5401 - .L_5400)
.L_5400:
        /*0094*/ 	.word	0x00000080
        /*0098*/ 	.word	0x00000001
        /*009c*/ 	.word	0x00000001


	//----- nvinfo : EIATTR_CRS_STACK_SIZE
	.align		4
.L_5401:
        /*00a0*/ 	.byte	0x04, 0x1e
        /*00a2*/ 	.short	(.L_5403 - .L_5402)
.L_5402:
        /*00a4*/ 	.word	0x00000000


	//----- nvinfo : EIATTR_CBANK_PARAM_SIZE
	.align		4
.L_5403:
        /*00a8*/ 	.byte	0x03, 0x19
        /*00aa*/ 	.short	0x001c


	//----- nvinfo : EIATTR_PARAM_CBANK
	.align		4
        /*00ac*/ 	.byte	0x04, 0x0a
        /*00ae*/ 	.short	(.L_5405 - .L_5404)
	.align		4
.L_5404:
        /*00b0*/ 	.word	index@(.nv.constant0._ZN2at6native27unrolled_elementwise_kernelINS0_13BUnaryFunctorIaaaZZZNS0_15binary_internal21div_floor_kernel_cudaERNS_18TensorIteratorBaseEENKUlvE_clEvENKUlvE0_clEvEUlaaE_EESt5arrayIPcLm2EELi4E23TrivialOffsetCalculatorILi1EjESE_NS0_6memory15LoadWithoutCastENSF_16StoreWithoutCastEEEviT_T0_T2_T3_T4_T5_)
        /*00b4*/ 	.short	0x0210
        /*00b6*/ 	.short	0x001c


	//----- nvinfo : EIATTR_SW_WAR
	.align		4
.L_5405:
        /*00b8*/ 	.byte	0x04, 0x36
        /*00ba*/ 	.short	(.L_5407 - .L_5406)
.L_5406:
        /*00bc*/ 	.word	0x00000008
.L_5407:


//--------------------- .nv.info._ZN2at6native29vectorized_elementwise_kernelILi2ENS0_13BUnaryFunctorIaaaZZZNS0_15binary_internal21div_floor_kernel_cudaERNS_18TensorIteratorBaseEENKUlvE_clEvENKUlvE0_clEvEUlaaE_EESt5arrayIPcLm2EEEEviT0_T1_ --------------------------
	.section	.nv.info._ZN2at6native29vectorized_elementwise_kernelILi2ENS0_13BUnaryFunctorIaaaZZZNS0_15binary_internal21div_floor_kernel_cudaERNS_18TensorIteratorBaseEENKUlvE_clEvENKUlvE0_clEvEUlaaE_EESt5arrayIPcLm2EEEEviT0_T1_,"",@"SHT_CUDA_INFO"
	.sectionflags	@""
	.align	4


	//----- nvinfo : EIATTR_CUDA_API_VERSION
	.align		4
        /*0000*/ 	.byte	0x04, 0x37
        /*0002*/ 	.short	(.L_5409 - .L_5408)
.L_5408:
        /*0004*/ 	.word	0x00000082


	//----- nvinfo : EIATTR_KPARAM_INFO
	.align		4
.L_5409:
        /*0008*/ 	.byte	0x04, 0x17
        /*000a*/ 	.short	(.L_5411 - .L_5410)
.L_5410:
        /*000c*/ 	.word	0x00000000
        /*0010*/ 	.short	0x0002
        /*0012*/ 	.short	0x0008
        /*0014*/ 	.byte	0x00, 0xf0, 0x41, 0x00


	//----- nvinfo : EIATTR_KPARAM_INFO
	.align		4
.L_5411:
        /*0018*/ 	.byte	0x04, 0x17
        /*001a*/ 	.short	(.L_5413 - .L_5412)
.L_5412:
        /*001c*/ 	.word	0x00000000
        /*0020*/ 	.short	0x0001
        /*0022*/ 	.short	0x0004
        /*0024*/ 	.byte	0x00, 0xf0, 0x09, 0x00


	//----- nvinfo : EIATTR_KPARAM_INFO
	.align		4
.L_5413:
        /*0028*/ 	.byte	0x04, 0x17
        /*002a*/ 	.short	(.L_5415 - .L_5414)
.L_5414:
        /*002c*/ 	.word	0x00000000
        /*0030*/ 	.short	0x0000
        /*0032*/ 	.short	0x0000
        /*0034*/ 	.byte	0x00, 0xf0, 0x11, 0x00


	//----- nvinfo : EIATTR_SPARSE_MMA_MASK
	.align		4
.L_5415:
        /*0038*/ 	.byte	0x03, 0x50
        /*003a*/ 	.short	0x0000


	//----- nvinfo : EIATTR_MAXREG_COUNT
	.align		4
        /*003c*/ 	.byte	0x03, 0x1b
        /*003e*/ 	.short	0x00ff


	//----- nvinfo : EIATTR_MERCURY_ISA_VERSION
	.align		4
        /*0040*/ 	.byte	0x03, 0x5f
        /*0042*/ 	.short	0x0101


	//----- nvinfo : EIATTR_EXIT_INSTR_OFFSETS
	.align		4
        /*0044*/ 	.byte	0x04, 0x1c
        /*0046*/ 	.short	(.L_5417 - .L_5416)


	//   ....[0]....
.L_5416:
        /*0048*/ 	.word	0x00001260


	//   ....[1]....
        /*004c*/ 	.word	0x00003240


	//   ....[2]....
        /*0050*/ 	.word	0x000032a0


	//----- nvinfo : EIATTR_MAX_THREADS
	.align		4
.L_5417:
        /*0054*/ 	.byte	0x04, 0x05
        /*0056*/ 	.short	(.L_5419 - .L_5418)
.L_5418:
        /*0058*/ 	.word	0x00000080
        /*005c*/ 	.word	0x00000001
        /*0060*/ 	.word	0x00000001


	//----- nvinfo : EIATTR_CRS_STACK_SIZE
	.align		4
.L_5419:
        /*0064*/ 	.byte	0x04, 0x1e
        /*0066*/ 	.short	(.L_5421 - .L_5420)
.L_5420:
        /*0068*/ 	.word	0x00000000


	//----- nvinfo : EIATTR_CBANK_PARAM_SIZE
	.align		4
.L_5421:
        /*006c*/ 	.byte	0x03, 0x19
        /*006e*/ 	.short	0x0018


	//----- nvinfo : EIATTR_PARAM_CBANK
	.align		4
        /*0070*/ 	.byte	0x04, 0x0a
        /*0072*/ 	.short	(.L_5423 - .L_5422)
	.align		4
.L_5422:
        /*0074*/ 	.word	index@(.nv.constant0._ZN2at6native29vectorized_elementwise_kernelILi2ENS0_13BUnaryFunctorIaaaZZZNS0_15binary_internal21div_floor_kernel_cudaERNS_18TensorIteratorBaseEENKUlvE_clEvENKUlvE0_clEvEUlaaE_EESt5arrayIPcLm2EEEEviT0_T1_)
        /*0078*/ 	.short	0x0210
        /*007a*/ 	.short	0x0018


	//----- nvinfo : EIATTR_SW_WAR
	.align		4
.L_5423:
        /*007c*/ 	.byte	0x04, 0x36
        /*007e*/ 	.short	(.L_5425 - .L_5424)
.L_5424:
        /*0080*/ 	.word	0x00000008
.L_5425:


//--------------------- .nv.info._ZN2at6native29vectorized_elementwise_kernelILi4ENS0_13BUnaryFunctorIaaaZZZNS0_15binary_internal21div_floor_kernel_cudaERNS_18TensorIteratorBaseEENKUlvE_clEvENKUlvE0_clEvEUlaaE_EESt5arrayIPcLm2EEEEviT0_T1_ --------------------------
	.section	.nv.info._ZN2at6native29vectorized_elementwise_kernelILi4ENS0_13BUnaryFunctorIaaaZZZNS0_15binary_internal21div_floor_kernel_cudaERNS_18TensorIteratorBaseEENKUlvE_clEvENKUlvE0_clEvEUlaaE_EESt5arrayIPcLm2EEEEviT0_T1_,"",@"SHT_CUDA_INFO"
	.sectionflags	@""
	.align	4


	//----- nvinfo : EIATTR_CUDA_API_VERSION
	.align		4
        /*0000*/ 	.byte	0x04, 0x37
        /*0002*/ 	.short	(.L_5427 - .L_5426)
.L_5426:
        /*0004*/ 	.word	0x00000082


	//----- nvinfo : EIATTR_KPARAM_INFO
	.align		4
.L_5427:
        /*0008*/ 	.byte	0x04, 0x17
        /*000a*/ 	.short	(.L_5429 - .L_5428)
.L_5428:
        /*000c*/ 	.word	0x00000000
        /*0010*/ 	.short	0x0002
        /*0012*/ 	.short	0x0008
        /*0014*/ 	.byte	0x00, 0xf0, 0x41, 0x00


	//----- nvinfo : EIATTR_KPARAM_INFO
	.align		4
.L_5429:
        /*0018*/ 	.byte	0x04, 0x17
        /*001a*/ 	.short	(.L_5431 - .L_5430)
.L_5430:
        /*001c*/ 	.word	0x00000000
        /*0020*/ 	.short	0x0001
        /*0022*/ 	.short	0x0004
        /*0024*/ 	.byte	0x00, 0xf0, 0x09, 0x00


	//----- nvinfo : EIATTR_KPARAM_INFO
	.align		4
.L_5431:
        /*0028*/ 	.byte	0x04, 0x17
        /*002a*/ 	.short	(.L_5433 - .L_5432)
.L_5432:
        /*002c*/ 	.word	0x00000000
        /*0030*/ 	.short	0x0000
        /*0032*/ 	.short	0x0000
        /*0034*/ 	.byte	0x00, 0xf0, 0x11, 0x00


	//----- nvinfo : EIATTR_SPARSE_MMA_MASK
	.align		4
.L_5433:
        /*0038*/ 	.byte	0x03, 0x50
        /*003a*/ 	.short	0x0000


	//----- nvinfo : EIATTR_MAXREG_COUNT
	.align		4
        /*003c*/ 	.byte	0x03, 0x1b
        /*003e*/ 	.short	0x00ff


	//----- nvinfo : EIATTR_MERCURY_ISA_VERSION
	.align		4
        /*0040*/ 	.byte	0x03, 0x5f
        /*0042*/ 	.short	0x0101


	//----- nvinfo : EIATTR_EXIT_INSTR_OFFSETS
	.align		4
        /*0044*/ 	.byte	0x04, 0x1c
        /*0046*/ 	.short	(.L_5435 - .L_5434)


	//   ....[0]....
.L_5434:
        /*0048*/ 	.word	0x000012a0


	//   ....[1]....
        /*004c*/ 	.word	0x00003280


	//   ....[2]....
        /*0050*/ 	.word	0x000032e0


	//----- nvinfo : EIATTR_MAX_THREADS
	.align		4
.L_5435:
        /*0054*/ 	.byte	0x04, 0x05
        /*0056*/ 	.short	(.L_5437 - .L_5436)
.L_5436:
        /*0058*/ 	.word	0x00000080
        /*005c*/ 	.word	0x00000001
        /*0060*/ 	.word	0x00000001


	//----- nvinfo : EIATTR_CRS_STACK_SIZE
	.align		4
.L_5437:
        /*0064*/ 	.byte	0x04, 0x1e
        /*0066*/ 	.short	(.L_5439 - .L_5438)
.L_5438:
        /*0068*/ 	.word	0x00000000


	//----- nvinfo : EIATTR_CBANK_PARAM_SIZE
	.align		4
.L_5439:
        /*006c*/ 	.byte	0x03, 0x19
        /*006e*/ 	.short	0x0018


	//----- nvinfo : EIATTR_PARAM_CBANK
	.align		4
        /*0070*/ 	.byte	0x04, 0x0a
        /*0072*/ 	.short	(.L_5441 - .L_5440)
	.align		4
.L_5440:
        /*0074*/ 	.word	index@(.nv.constant0._ZN2at6native29vectorized_elementwise_kernelILi4ENS0_13BUnaryFunctorIaaaZZZNS0_15binary_internal21div_floor_kernel_cudaERNS_18TensorIteratorBaseEENKUlvE_clEvENKUlvE0_clEvEUlaaE_EESt5arrayIPcLm2EEEEviT0_T1_)
        /*0078*/ 	.short	0x0210
        /*007a*/ 	.short	0x0018


	//----- nvinfo : EIATTR_SW_WAR
	.align		4
.L_5441:
        /*007c*/ 	.byte	0x04, 0x36
        /*007e*/ 	.short	(.L_5443 - .L_5442)
.L_5442:
        /*0080*/ 	.word	0x00000008
.L_5443:


//--------------------- .nv.info._ZN2at6native29vectorized_elementwise_kernelILi8ENS0_13BUnaryFunctorIaaaZZZNS0_15binary_internal21div_floor_kernel_cudaERNS_18TensorIteratorBaseEENKUlvE_clEvENKUlvE0_clEvEUlaaE_EESt5arrayIPcLm2EEEEviT0_T1_ --------------------------
	.section	.nv.info._ZN2at6native29vectorized_elementwise_kernelILi8ENS0_13BUnaryFunctorIaaaZZZNS0_15binary_internal21div_floor_kernel_cudaERNS_18TensorIteratorBaseEENKUlvE_clEvENKUlvE0_clEvEUlaaE_EESt5arrayIPcLm2EEEEviT0_T1_,"",@"SHT_CUDA_INFO"
	.sectionflags	@""
	.align	4


	//----- nvinfo : EIATTR_CUDA_API_VERSION
	.align		4
        /*0000*/ 	.byte	0x04, 0x37
        /*0002*/ 	.short	(.L_5445 - .L_5444)
.L_5444:
        /*0004*/ 	.word	0x00000082


	//----- nvinfo : EIATTR_KPARAM_INFO
	.align		4
.L_5445:
        /*0008*/ 	.byte	0x04, 0x17
        /*000a*/ 	.short	(.L_5447 - .L_5446)
.L_5446:
        /*000c*/ 	.word	0x00000000
        /*0010*/ 	.short	0x0002
        /*0012*/ 	.short	0x0008
        /*0014*/ 	.byte	0x00, 0xf0, 0x41, 0x00


	//----- nvinfo : EIATTR_KPARAM_INFO
	.align		4
.L_5447:
        /*0018*/ 	.byte	0x04, 0x17
        /*001a*/ 	.short	(.L_5449 - .L_5448)
.L_5448:
        /*001c*/ 	.word	0x00000000
        /*0020*/ 	.short	0x0001
        /*0022*/ 	.short	0x0004
        /*0024*/ 	.byte	0x00, 0xf0, 0x09, 0x00


	//----- nvinfo : EIATTR_KPARAM_INFO
	.align		4
.L_5449:
        /*0028*/ 	.byte	0x04, 0x17
        /*002a*/ 	.short	(.L_5451 - .L_5450)
.L_5450:
        /*002c*/ 	.word	0x00000000
        /*0030*/ 	.short	0x0000
        /*0032*/ 	.short	0x0000
        /*0034*/ 	.byte	0x00, 0xf0, 0x11, 0x00


	//----- nvinfo : EIATTR_SPARSE_MMA_MASK
	.align		4
.L_5451:
        /*0038*/ 	.byte	0x03, 0x50
        /*003a*/ 	.short	0x0000


	//----- nvinfo : EIATTR_MAXREG_COUNT
	.align		4
        /*003c*/ 	.byte	0x03, 0x1b
        /*003e*/ 	.short	0x00ff


	//----- nvinfo : EIATTR_MERCURY_ISA_VERSION
	.align		4
        /*0040*/ 	.byte	0x03, 0x5f
        /*0042*/ 	.short	0x0101


	//----- nvinfo : EIATTR_EXIT_INSTR_OFFSETS
	.align		4
        /*0044*/ 	.byte	0x04, 0x1c
        /*0046*/ 	.short	(.L_5453 - .L_5452)


	//   ....[0]....
.L_5452:
        /*0048*/ 	.word	0x000012f0


	//   ....[1]....
        /*004c*/ 	.word	0x000032a0


	//   ....[2]....
        /*0050*/ 	.word	0x00003300


	//----- nvinfo : EIATTR_MAX_THREADS
	.align		4
.L_5453:
        /*0054*/ 	.byte	0x04, 0x05
        /*0056*/ 	.short	(.L_5455 - .L_5454)
.L_5454:
        /*0058*/ 	.word	0x00000080
        /*005c*/ 	.word	0x00000001
        /*0060*/ 	.word	0x00000001


	//----- nvinfo : EIATTR_CRS_STACK_SIZE
	.align		4
.L_5455:
        /*0064*/ 	.byte	0x04, 0x1e
        /*0066*/ 	.short	(.L_5457 - .L_5456)
.L_5456:
        /*0068*/ 	.word	0x00000000


	//----- nvinfo : EIATTR_CBANK_PARAM_SIZE
	.align		4
.L_5457:
        /*006c*/ 	.byte	0x03, 0x19
        /*006e*/ 	.short	0x0018


	//----- nvinfo : EIATTR_PARAM_CBANK
	.align		4
        /*0070*/ 	.byte	0x04, 0x0a
        /*0072*/ 	.short	(.L_5459 - .L_5458)
	.align		4
.L_5458:
        /*0074*/ 	.word	index@(.nv.constant0._ZN2at6native29vectorized_elementwise_kernelILi8ENS0_13BUnaryFunctorIaaaZZZNS0_15binary_internal21div_floor_kernel_cudaERNS_18TensorIteratorBaseEENKUlvE_clEvENKUlvE0_clEvEUlaaE_EESt5arrayIPcLm2EEEEviT0_T1_)
        /*0078*/ 	.short	0x0210
        /*007a*/ 	.short	0x0018


	//----- nvinfo : EIATTR_SW_WAR
	.align		4
.L_5459:
        /*007c*/ 	.byte	0x04, 0x36
        /*007e*/ 	.short	(.L_5461 - .L_5460)
.L_5460:
        /*0080*/ 	.word	0x00000008
.L_5461:


//--------------------- .nv.info._ZN2at6native18elementwise_kernelILi128ELi4EZNS0_15gpu_kernel_implINS0_13AUnaryFunctorIaaaZZZNS0_15binary_internal21div_floor_kernel_cudaERNS_18TensorIteratorBaseEENKUlvE_clEvENKUlvE0_clEvEUlaaE_EEEEvS6_RKT_EUliE_EEviT1_ --------------------------
	.section	.nv.info._ZN2at6native18elementwise_kernelILi128ELi4EZNS0_15gpu_kernel_implINS0_13AUnaryFunctorIaaaZZZNS0_15binary_internal21div_floor_kernel_cudaERNS_18TensorIteratorBaseEENKUlvE_clEvENKUlvE0_clEvEUlaaE_EEEEvS6_RKT_EUliE_EEviT1_,"",@"SHT_CUDA_INFO"
	.sectionflags	@""
	.align	4


	//----- nvinfo : EIATTR_CUDA_API_VERSION
	.align		4
        /*0000*/ 	.byte	0x04, 0x37
        /*0002*/ 	.short	(.L_5463 - .L_5462)
.L_5462:
        /*0004*/ 	.word	0x00000082


	//----- nvinfo : EIATTR_KPARAM_INFO
	.align		4
.L_5463:
        /*0008*/ 	.byte	0x04, 0x17
        /*000a*/ 	.short	(.L_5465 - .L_5464)
.L_5464:
        /*000c*/ 	.word	0x00000000
        /*0010*/ 	.short	0x0001
        /*0012*/ 	.short	0x0008
        /*0014*/ 	.byte	0x00, 0xf0, 0x61, 0x08


	//----- nvinfo : EIATTR_KPARAM_INFO
	.align		4
.L_5465:
        /*0018*/ 	.byte	0x04, 0x17
        /*001a*/ 	.short	(.L_5467 - .L_5466)
.L_5466:
        /*001c*/ 	.word	0x00000000
        /*0020*/ 	.short	0x0000
        /*0022*/ 	.short	0x0000
        /*0024*/ 	.byte	0x00, 0xf0, 0x11, 0x00


	//----- nvinfo : EIATTR_SPARSE_MMA_MASK
	.align		4
.L_5467:
        /*0028*/ 	.byte	0x03, 0x50
        /*002a*/ 	.short	0x0000


	//----- nvinfo : EIATTR_MAXREG_COUNT
	.align		4
        /*002c*/ 	.byte	0x03, 0x1b
        /*002e*/ 	.short	0x0080


	//----- nvinfo : EIATTR_EXTERNS
	.align		4
        /*0030*/ 	.byte	0x04, 0x0f
        /*0032*/ 	.short	(.L_5469 - .L_5468)


	//   ....[0]....
	.align		4
.L_5468:
        /*0034*/ 	.word	index@(__assertfail)


	//----- nvinfo : EIATTR_MERCURY_ISA_VERSION
	.align		4
.L_5469:
        /*0038*/ 	.byte	0x03, 0x5f
        /*003a*/ 	.short	0x0101


	//----- nvinfo : EIATTR_SYSCALL_OFFSETS
	.align		4
        /*003c*/ 	.byte	0x04, 0x46
        /*003e*/ 	.short	(.L_5471 - .L_5470)


	//   ....[0]....
.L_5470:
        /*0040*/ 	.word	0x000021e0


	//   ....[1]....
        /*0044*/ 	.word	0x000033c0


	//   ....[2]....
        /*0048*/ 	.word	0x00005610


	//   ....[3]....
        /*004c*/ 	.word	0x000067f0


	//   ....[4]....
        /*0050*/ 	.word	0x00008a30


	//   ....[5]....
        /*0054*/ 	.word	0x00009c10


	//   ....[6]....
        /*0058*/ 	.word	0x0000be40


	//   ....[7]....
        /*005c*/ 	.word	0x0000d020


	//----- nvinfo : EIATTR_EXIT_INSTR_OFFSETS
	.align		4
.L_5471:
        /*0060*/ 	.byte	0x04, 0x1c
        /*0062*/ 	.short	(.L_5473 - .L_5472)


	//   ....[0]....
.L_5472:
        /*0064*/ 	.word	0x00009cf0


	//   ....[1]....
        /*0068*/ 	.word	0x0000c250


	//   ....[2]....
        /*006c*/ 	.word	0x0000c270


	//   ....[3]....
        /*0070*/ 	.word	0x0000c330


	//   ....[4]....
        /*0074*/ 	.word	0x0000c360


	//   ....[5]....
        /*0078*/ 	.word	0x0000c3a0


	//   ....[6]....
        /*007c*/ 	.word	0x0000c430


	//   ....[7]....
        /*0080*/ 	.word	0x0000c470


	//   ....[8]....
        /*0084*/ 	.word	0x0000c510


	//   ....[9]....
        /*0088*/ 	.word	0x0000c560


	//   ....[10]....
        /*008c*/ 	.word	0x0000c5b0


	//   ....[11]....
        /*0090*/ 	.word	0x0000c670


	//   ....[12]....
        /*0094*/ 	.word	0x0000c6d0


	//   ....[13]....
        /*0098*/ 	.word	0x0000c860


	//   ....[14]....
        /*009c*/ 	.word	0x0000c9c0


	//   ....[15]....
        /*00a0*/ 	.word	0x0000ca00


	//   ....[16]....
        /*00a4*/ 	.word	0x0000cac0


	//   ....[17]....
        /*00a8*/ 	.word	0x0000cc40


	//   ....[18]....
        /*00ac*/ 	.word	0x0000cdc0


	//   ....[19]....
        /*00b0*/ 	.word	0x0000cf20


	//   ....[20]....
        /*00b4*/ 	.word	0x0000d030


	//   ....[21]....
        /*00b8*/ 	.word	0x0000d090


	//   ....[22]....
        /*00bc*/ 	.word	0x0000d0c0


	//----- nvinfo : EIATTR_MAX_THREADS
	.align		4
.L_5473:
        /*00c0*/ 	.byte	0x04, 0x05
        /*00c2*/ 	.short	(.L_5475 - .L_5474)
.L_5474:
        /*00c4*/ 	.word	0x00000080
        /*00c8*/ 	.word	0x00000001
        /*00cc*/ 	.word	0x00000001


	//----- nvinfo : EIATTR_CRS_STACK_SIZE
	.align		4
.L_5475:
        /*00d0*/ 	.byte	0x04, 0x1e
        /*00d2*/ 	.short	(.L_5477 - .L_5476)
.L_5476:
        /*00d4*/ 	.word	0x00000000


	//----- nvinfo : EIATTR_CBANK_PARAM_SIZE
	.align		4
.L_5477:
        /*00d8*/ 	.byte	0x03, 0x19
        /*00da*/ 	.short	0x0220


	//----- nvinfo : EIATTR_PARAM_CBANK
	.align		4
        /*00dc*/ 	.byte	0x04, 0x0a
        /*00de*/ 	.short	(.L_5479 - .L_5478)
	.align		4
.L_5478:
        /*00e0*/ 	.word	index@(.nv.constant0._ZN2at6native18elementwise_kernelILi128ELi4EZNS0_15gpu_kernel_implINS0_13AUnaryFunctorIaaaZZZNS0_15binary_internal21div_floor_kernel_cudaERNS_18TensorIteratorBaseEENKUlvE_clEvENKUlvE0_clEvEUlaaE_EEEEvS6_RKT_EUliE_EEviT1_)
        /*00e4*/ 	.short	0x0210
        /*00e6*/ 	.short	0x0220


	//----- nvinfo : EIATTR_SW_WAR
	.align		4
.L_5479:
        /*00e8*/ 	.byte	0x04, 0x36
        /*00ea*/ 	.short	(.L_5481 - .L_5480)
.L_5480:
        /*00ec*/ 	.word	0x00000008
.L_5481:


//--------------------- .nv.info._ZN2at6native27unrolled_elementwise_kernelINS0_13AUnaryFunctorIaaaZZZNS0_15binary_internal21div_floor_kernel_cudaERNS_18TensorIteratorBaseEENKUlvE_clEvENKUlvE0_clEvEUlaaE_EESt5arrayIPcLm2EELi4E23TrivialOffsetCalculatorILi1EjESE_NS0_6memory12LoadWithCastILi1EEENSF_13StoreWithCastILi1EEEEEviT_T0_T2_T3_T4_T5_ --------------------------
	.section	.nv.info._ZN2at6native27unrolled_elementwise_kernelINS0_13AUnaryFunctorIaaaZZZNS0_15binary_internal21div_floor_kernel_cudaERNS_18TensorIteratorBaseEENKUlvE_clEvENKUlvE0_clEvEUlaaE_EESt5arrayIPcLm2EELi4E23TrivialOffsetCalculatorILi1EjESE_NS0_6memory12LoadWithCastILi1EEENSF_13StoreWithCastILi1EEEEEviT_T0_T2_T3_T4_T5_,"",@"SHT_CUDA_INFO"
	.sectionflags	@""
	.align	4


	//----- nvinfo : EIATTR_CUDA_API_VERSION
	.align		4
        /*0000*/ 	.byte	0x04, 0x37
        /*0002*/ 	.short	(.L_5483 - .L_5482)
.L_5482:
        /*0004*/ 	.word	0x00000082


	//----- nvinfo : EIATTR_KPARAM_INFO
	.align		4
.L_5483:
        /*0008*/ 	.byte	0x04, 0x17
        /*000a*/ 	.short	(.L_5485 - .L_5484)
.L_5484:
        /*000c*/ 	.word	0x00000000
        /*0010*/ 	.short	0x0006
        /*0012*/ 	.short	0x0024
        /*0014*/ 	.byte	0x00, 0xf0, 0x21, 0x00


	//----- nvinfo : EIATTR_KPARAM_INFO
	.align		4
.L_5485:
        /*0018*/ 	.byte	0x04, 0x17
        /*001a*/ 	.short	(.L_5487 - .L_5486)
.L_5486:
        /*001c*/ 	.word	0x00000000
        /*0020*/ 	.short	0x0005
        /*0022*/ 	.short	0x001c
        /*0024*/ 	.byte	0x00, 0xf0, 0x21, 0x00


	//----- nvinfo : EIATTR_KPARAM_INFO
	.align		4
.L_5487:
        /*0028*/ 	.byte	0x04, 0x17
        /*002a*/ 	.short	(.L_5489 - .L_5488)
.L_5488:
        /*002c*/ 	.word	0x00000000
        /*0030*/ 	.short	0x0004
        /*0032*/ 	.short	0x0019
        /*0034*/ 	.byte	0x00, 0xf0, 0x05, 0x00


	//----- nvinfo : EIATTR_KPARAM_INFO
	.align		4
.L_5489:
        /*0038*/ 	.byte	0x04, 0x17
        /*003a*/ 	.short	(.L_5491 - .L_5490)
.L_5490:
        /*003c*/ 	.word	0x00000000
        /*0040*/ 	.short	0x0003
        /*0042*/ 	.short	0x0018
        /*0044*/ 	.byte	0x00, 0xf0, 0x05, 0x00


	//----- nvinfo : EIATTR_KPARAM_INFO
	.align		4
.L_5491:
        /*0048*/ 	.byte	0x04, 0x17
        /*004a*/ 	.short	(.L_5493 - .L_5492)
.L_5492:
        /*004c*/ 	.word	0x00000000
        /*0050*/ 	.short	0x0002
        /*0052*/ 	.short	0x0008
        /*0054*/ 	.byte	0x00, 0xf0, 0x41, 0x00


	//----- nvinfo : EIATTR_KPARAM_INFO
	.align		4
.L_5493:
        /*0058*/ 	.byte	0x04, 0x17
        /*005a*/ 	.short	(.L_5495 - .L_5494)
.L_5494:
        /*005c*/ 	.word	0x00000000
        /*0060*/ 	.short	0x0001
        /*0062*/ 	.short	0x0004
        /*0064*/ 	.byte	0x00, 0xf0, 0x09, 0x00


	//----- nvinfo : EIATTR_KPARAM_INFO
	.align		4
.L_5495:
        /*0068*/ 	.byte	0x04, 0x17
        /*006a*/ 	.short	(.L_5497 - .L_5496)
.L_5496:
        /*006c*/ 	.word	0x00000000
        /*0070*/ 	.short	0x0000
        /*0072*/ 	.short	0x0000
        /*0074*/ 	.byte	0x00, 0xf0, 0x11, 0x00


	//----- nvinfo : EIATTR_SPARSE_MMA_MASK
	.align		4
.L_5497:
        /*0078*/ 	.byte	0x03, 0x50
        /*007a*/ 	.short	0x0000


	//----- nvinfo : EIATTR_MAXREG_COUNT
	.align		4
        /*007c*/ 	.byte	0x03, 0x1b
        /*007e*/ 	.short	0x00ff


	//----- nvinfo : EIATTR_EXTERNS
	.align		4
        /*0080*/ 	.byte	0x04, 0x0f
        /*0082*/ 	.short	(.L_5499 - .L_5498)


	//   ....[0]....
	.align		4
.L_5498:
        /*0084*/ 	.word	index@(__assertfail)


	//----- nvinfo : EIATTR_MERCURY_ISA_VERSION
	.align		4
.L_5499:
        /*0088*/ 	.byte	0x03, 0x5f
        /*008a*/ 	.short	0x0101


	//----- nvinfo : EIATTR_SYSCALL_OFFSETS
	.align		4
        /*008c*/ 	.byte	0x04, 0x46
        /*008e*/ 	.short	(.L_5501 - .L_5500)


	//   ....[0]....
.L_5500:
        /*0090*/ 	.word	0x00000f10


	//   ....[1]....
        /*0094*/ 	.word	0x00001e20


	//   ....[2]....
        /*0098*/ 	.word	0x00002d40


	//   ....[3]....
        /*009c*/ 	.word	0x00003c40


	//   ....[4]....
        /*00a0*/ 	.word	0x000058a0


	//   ....[5]....
        /*00a4*/ 	.word	0x000068d0


	//   ....[6]....
        /*00a8*/ 	.word	0x000078c0


	//   ....[7]....
        /*00ac*/ 	.word	0x000088b0


	//----- nvinfo : EIATTR_EXIT_INSTR_OFFSETS
	.align		4
.L_5501:
        /*00b0*/ 	.byte	0x04, 0x1c
        /*00b2*/ 	.short	(.L_5503 - .L_5502)


	//   ....[0]....
.L_5502:
        /*00b4*/ 	.word	0x000079a0


	//   ....[1]....
        /*00b8*/ 	.word	0x00007ad0


	//   ....[2]....
        /*00bc*/ 	.word	0x00007af0


	//   ....[3]....
        /*00c0*/ 	.word	0x00007bb0


	//   ....[4]....
        /*00c4*/ 	.word	0x00007bf0


	//   ....[5]....
        /*00c8*/ 	.word	0x00007c30


	//   ....[6]....
        /*00cc*/ 	.word	0x00007cc0


	//   ....[7]....
        /*00d0*/ 	.word	0x00007d00


	//   ....[8]....
        /*00d4*/ 	.word	0x00007da0


	//   ....[9]....
        /*00d8*/ 	.word	0x00007df0


	//   ....[10]....
        /*00dc*/ 	.word	0x00007e40


	//   ....[11]....
        /*00e0*/ 	.word	0x00007f00


	//   ....[12]....
        /*00e4*/ 	.word	0x00007f60


	//   ....[13]....
        /*00e8*/ 	.word	0x000080f0


	//   ....[14]....
        /*00ec*/ 	.word	0x00008250


	//   ....[15]....
        /*00f0*/ 	.word	0x00008290


	//   ....[16]....
        /*00f4*/ 	.word	0x00008350


	//   ....[17]....
        /*00f8*/ 	.word	0x000084d0


	//   ....[18]....
        /*00fc*/ 	.word	0x00008650


	//   ....[19]....
        /*0100*/ 	.word	0x000087b0


	//   ....[20]....
        /*0104*/ 	.word	0x000088c0


	//   ....[21]....
        /*0108*/ 	.word	0x00008920


	//   ....[22]....
        /*010c*/ 	.word	0x00008960


	//----- nvinfo : EIATTR_MAX_THREADS
	.align		4
.L_5503:
        /*0110*/ 	.byte	0x04, 0x05
        /*0112*/ 	.short	(.L_5505 - .L_5504)
.L_5504:
        /*0114*/ 	.word	0x00000080
        /*0118*/ 	.word	0x00000001
        /*011c*/ 	.word	0x00000001


	//----- nvinfo : EIATTR_CRS_STACK_SIZE
	.align		4
.L_5505:
        /*0120*/ 	.byte	0x04, 0x1e
        /*0122*/ 	.short	(.L_5507 - .L_5506)
.L_5506:
        /*0124*/ 	.word	0x00000000


	//----- nvinfo : EIATTR_CBANK_PARAM_SIZE
	.align		4
.L_5507:
        /*0128*/ 	.byte	0x03, 0x19
        /*012a*/ 	.short	0x002c


	//----- nvinfo : EIATTR_PARAM_CBANK
	.align		4
        /*012c*/ 	.byte	0x04, 0x0a
        /*012e*/ 	.short	(.L_5509 - .L_5508)
	.align		4
.L_5508:
        /*0130*/ 	.word	index@(.nv.constant0._ZN2at6native27unrolled_elementwise_kernelINS0_13AUnaryFunctorIaaaZZZNS0_15binary_internal21div_floor_kernel_cudaERNS_18TensorIteratorBaseEENKUlvE_clEvENKUlvE0_clEvEUlaaE_EESt5arrayIPcLm2EELi4E23TrivialOffsetCalculatorILi1EjESE_NS0_6memory12LoadWithCastILi1EEENSF_13StoreWithCastILi1EEEEEviT_T0_T2_T3_T4_T5_)
        /*0134*/ 	.short	0x0210
        /*0136*/ 	.short	0x002c


	//----- nvinfo : EIATTR_SW_WAR
	.align		4
.L_5509:
        /*0138*/ 	.byte	0x04, 0x36
        /*013a*/ 	.short	(.L_5511 - .L_5510)
.L_5510:
        /*013c*/ 	.word	0x00000008
.L_5511:


//--------------------- .nv.info._ZN2at6native18elementwise_kernelILi128ELi4EZNS0_22gpu_kernel_impl_nocastINS0_13AUnaryFunctorIaaaZZZNS0_15binary_internal21div_floor_kernel_cudaERNS_18TensorIteratorBaseEENKUlvE_clEvENKUlvE0_clEvEUlaaE_EEEEvS6_RKT_EUliE_EEviT1_ --------------------------
	.section	.nv.info._ZN2at6native18elementwise_kernelILi128ELi4EZNS0_22gpu_kernel_impl_nocastINS0_13AUnaryFunctorIaaaZZZNS0_15binary_internal21div_floor_kernel_cudaERNS_18TensorIteratorBaseEENKUlvE_clEvENKUlvE0_clEvEUlaaE_EEEEvS6_RKT_EUliE_EEviT1_,"",@"SHT_CUDA_INFO"
	.sectionflags	@""
	.align	4


	//----- nvinfo : EIATTR_CUDA_API_VERSION
	.align		4
        /*0000*/ 	.byte	0x04, 0x37
        /*0002*/ 	.short	(.L_5513 - .L_5512)
.L_5512:
        /*0004*/ 	.word	0x00000082


	//----- nvinfo : EIATTR_KPARAM_INFO
	.align		4
.L_5513:
        /*0008*/ 	.byte	0x04, 0x17
        /*000a*/ 	.short	(.L_5515 - .L_5514)
.L_5514:
        /*000c*/ 	.word	0x00000000
        /*0010*/ 	.short	0x0001
        /*0012*/ 	.short	0x0008
        /*0014*/ 	.byte	0x00, 0xf0, 0x61, 0x08


	//----- nvinfo : EIATTR_KPARAM_INFO
	.align		4
.L_5515:
        /*0018*/ 	.byte	0x04, 0x17
        /*001a*/ 	.short	(.L_5517 - .L_5516)
.L_5516:
        /*001c*/ 	.word	0x00000000
        /*0020*/ 	.short	0x0000
        /*0022*/ 	.short	0x0000
        /*0024*/ 	.byte	0x00, 0xf0, 0x11, 0x00


	//----- nvinfo : EIATTR_SPARSE_MMA_MASK
	.align		4
.L_5517:
        /*0028*/ 	.byte	0x03, 0x50
        /*002a*/ 	.short	0x0000


	//----- nvinfo : EIATTR_MAXREG_COUNT
	.align		4
        /*002c*/ 	.byte	0x03, 0x1b
        /*002e*/ 	.short	0x0080


	//----- nvinfo : EIATTR_MERCURY_ISA_VERSION
	.align		4
        /*0030*/ 	.byte	0x03, 0x5f
        /*0032*/ 	.short	0x0101


	//----- nvinfo : EIATTR_EXIT_INSTR_OFFSETS
	.align		4
        /*0034*/ 	.byte	0x04, 0x1c
        /*0036*/ 	.short	(.L_5519 - .L_5518)


	//   ....[0]....
.L_5518:
        /*0038*/ 	.word	0x00004390


	//   ....[1]....
        /*003c*/ 	.word	0x000059b0


	//----- nvinfo : EIATTR_MAX_THREADS
	.align		4
.L_5519:
        /*0040*/ 	.byte	0x04, 0x05
        /*0042*/ 	.short	(.L_5521 - .L_5520)
.L_5520:
        /*0044*/ 	.word	0x00000080
        /*0048*/ 	.word	0x00000001
        /*004c*/ 	.word	0x00000001


	//----- nvinfo : EIATTR_CRS_STACK_SIZE
	.align		4
.L_5521:
        /*0050*/ 	.byte	0x04, 0x1e
        /*0052*/ 	.short	(.L_5523 - .L_5522)
.L_5522:
        /*0054*/ 	.word	0x00000000


	//----- nvinfo : EIATTR_CBANK_PARAM_SIZE
	.align		4
.L_5523:
        /*0058*/ 	.byte	0x03, 0x19
        /*005a*/ 	.short	0x0220


	//----- nvinfo : EIATTR_PARAM_CBANK
	.align		4
        /*005c*/ 	.byte	0x04, 0x0a
        /*005e*/ 	.short	(.L_5525 - .L_5524)
	.align		4
.L_5524:
        /*0060*/ 	.word	index@(.nv.constant0._ZN2at6native18elementwise_kernelILi128ELi4EZNS0_22gpu_kernel_impl_nocastINS0_13AUnaryFunctorIaaaZZZNS0_15binary_internal21div_floor_kernel_cudaERNS_18TensorIteratorBaseEENKUlvE_clEvENKUlvE0_clEvEUlaaE_EEEEvS6_RKT_EUliE_EEviT1_)
        /*0064*/ 	.short	0x0210
        /*0066*/ 	.short	0x0220


	//----- nvinfo : EIATTR_SW_WAR
	.align		4
.L_5525:
        /*0068*/ 	.byte	0x04, 0x36
        /*006a*/ 	.short	(.L_5527 - .L_5526)
.L_5526:
        /*006c*/ 	.word	0x00000008
.L_5527:


//--------------------- .nv.info._ZN2at6native27unrolled_elementwise_kernelINS0_13AUnaryFunctorIaaaZZZNS0_15binary_internal21div_floor_kernel_cudaERNS_18TensorIteratorBaseEENKUlvE_clEvENKUlvE0_clEvEUlaaE_EESt5arrayIPcLm2EELi4E23TrivialOffsetCalculatorILi1EjESE_NS0_6memory15LoadWithoutCastENSF_16StoreWithoutCastEEEviT_T0_T2_T3_T4_T5_ --------------------------
	.section	.nv.info._ZN2at6native27unrolled_elementwise_kernelINS0_13AUnaryFunctorIaaaZZZNS0_15binary_internal21div_floor_kernel_cudaERNS_18TensorIteratorBaseEENKUlvE_clEvENKUlvE0_clEvEUlaaE_EESt5arrayIPcLm2EELi4E23TrivialOffsetCalculatorILi1EjESE_NS0_6memory15LoadWithoutCastENSF_16StoreWithoutCastEEEviT_T0_T2_T3_T4_T5_,"",@"SHT_CUDA_INFO"
	.sectionflags	@""
	.align	4


	//----- nvinfo : EIATTR_CUDA_API_VERSION
	.align		4
        /*0000*/ 	.byte	0x04, 0x37
        /*0002*/ 	.short	(.L_5529 - .L_5528)
.L_5528:
        /*0004*/ 	.word	0x00000082


	//----- nvinfo : EIATTR_KPARAM_INFO
	.align		4
.L_5529:
        /*0008*/ 	.byte	0x04, 0x17
        /*000a*/ 	.short	(.L_5531 - .L_5530)
.L_5530:
        /*000c*/ 	.word	0x00000000
        /*0010*/ 	.short	0x0006
        /*0012*/ 	.short	0x001b
        /*0014*/ 	.byte	0x00, 0xf0, 0x05, 0x00


	//----- nvinfo : EIATTR_KPARAM_INFO
	.align		4
.L_5531:
        /*0018*/ 	.byte	0x04, 0x17
        /*001a*/ 	.short	(.L_5533 - .L_5532)
.L_5532:
        /*001c*/ 	.word	0x00000000
        /*0020*/ 	.short	0x0005
        /*0022*/ 	.short	0x001a
        /*0024*/ 	.byte	0x00, 0xf0, 0x05, 0x00


	//----- nvinfo : EIATTR_KPARAM_INFO
	.align		4
.L_5533:
        /*0028*/ 	.byte	0x04, 0x17
        /*002a*/ 	.short	(.L_5535 - .L_5534)
.L_5534:
        /*002c*/ 	.word	0x00000000
        /*0030*/ 	.short	0x0004
        /*0032*/ 	.short	0x0019
        /*0034*/ 	.byte	0x00, 0xf0, 0x05, 0x00


	//----- nvinfo : EIATTR_KPARAM_INFO
	.align		4
.L_5535:
        /*0038*/ 	.byte	0x04, 0x17
        /*003a*/ 	.short	(.L_5537 - .L_5536)
.L_5536:
        /*003c*/ 	.word	0x00000000
        /*0040*/ 	.short	0x0003
        /*0042*/ 	.short	0x0018
        /*0044*/ 	.byte	0x00, 0xf0, 0x05, 0x00


	//----- nvinfo : EIATTR_KPARAM_INFO
	.align		4
.L_5537:
        /*0048*/ 	.byte	0x04, 0x17
        /*004a*/ 	.short	(.L_5539 - .L_5538)
.L_5538:
        /*004c*/ 	.word	0x00000000
        /*0050*/ 	.short	0x0002
        /*0052*/ 	.short	0x0008
        /*0054*/ 	.byte	0x00, 0xf0, 0x41, 0x00


	//----- nvinfo : EIATTR_KPARAM_INFO
	.align		4
.L_5539:
        /*0058*/ 	.byte	0x04, 0x17
        /*005a*/ 	.short	(.L_5541 - .L_5540)
.L_5540:
        /*005c*/ 	.word	0x00000000
        /*0060*/ 	.short	0x0001
        /*0062*/ 	.short	0x0004
        /*0064*/ 	.byte	0x00, 0xf0, 0x09, 0x00


	//----- nvinfo : EIATTR_KPARAM_INFO
	.align		4
.L_5541:
        /*0068*/ 	.byte	0x04, 0x17
        /*006a*/ 	.short	(.L_5543 - .L_5542)
.L_5542:
        /*006c*/ 	.word	0x00000000
        /*0070*/ 	.short	0x0000
        /*0072*/ 	.short	0x0000
        /*0074*/ 	.byte	0x00, 0xf0, 0x11, 0x00


	//----- nvinfo : EIATTR_SPARSE_MMA_MASK
	.align		4
.L_5543:
        /*0078*/ 	.byte	0x03, 0x50
        /*007a*/ 	.short	0x0000


	//----- nvinfo : EIATTR_MAXREG_COUNT
	.align		4
        /*007c*/ 	.byte	0x03, 0x1b
        /*007e*/ 	.short	0x00ff


	//----- nvinfo : EIATTR_MERCURY_ISA_VERSION
	.align		4
        /*0080*/ 	.byte	0x03, 0x5f
        /*0082*/ 	.short	0x0101


	//----- nvinfo : EIATTR_EXIT_INSTR_OFFSETS
	.align		4
        /*0084*/ 	.byte	0x04, 0x1c
        /*0086*/ 	.short	(.L_5545 - .L_5544)


	//   ....[0]....
.L_5544:
        /*0088*/ 	.word	0x00000f80


	//   ....[1]....
        /*008c*/ 	.word	0x00000fe0


	//----- nvinfo : EIATTR_MAX_THREADS
	.align		4
.L_5545:
        /*0090*/ 	.byte	0x04, 0x05
        /*0092*/ 	.short	(.L_5547 - .L_5546)
.L_5546:
        /*0094*/ 	.word	0x00000080
        /*0098*/ 	.word	0x00000001
        /*009c*/ 	.word	0x00000001


	//----- nvinfo : EIATTR_CRS_STACK_SIZE
	.align		4
.L_5547:
        /*00a0*/ 	.byte	0x04, 0x1e
        /*00a2*/ 	.short	(.L_5549 - .L_5548)
.L_5548:
        /*00a4*/ 	.word	0x00000000


	//----- nvinfo : EIATTR_CBANK_PARAM_SIZE
	.align		4
.L_5549:
        /*00a8*/ 	.byte	0x03, 0x19
        /*00aa*/ 	.short	0x001c


	//----- nvinfo : EIATTR_PARAM_CBANK
	.align		4
        /*00ac*/ 	.byte	0x04, 0x0a
        /*00ae*/ 	.short	(.L_5551 - .L_5550)
	.align		4
.L_5550:
        /*00b0*/ 	.word	index@(.nv.constant0._ZN2at6native27unrolled_elementwise_kernelINS0_13AUnaryFunctorIaaaZZZNS0_15binary_internal21div_floor_kernel_cudaERNS_18TensorIteratorBaseEENKUlvE_clEvENKUlvE0_clEvEUlaaE_EESt5arrayIPcLm2EELi4E23TrivialOffsetCalculatorILi1EjESE_NS0_6memory15LoadWithoutCastENSF_16StoreWithoutCastEEEviT_T0_T2_T3_T4_T5_)
        /*00b4*/ 	.short	0x0210
        /*00b6*/ 	.short	0x001c


	//----- nvinfo : EIATTR_SW_WAR
	.align		4
.L_5551:
        /*00b8*/ 	.byte	0x04, 0x36
        /*00ba*/ 	.short	(.L_5553 - .L_5552)
.L_5552:
        /*00bc*/ 	.word	0x00000008
.L_5553:


//--------------------- .nv.info._ZN2at6native29vectorized_elementwise_kernelILi2ENS0_13AUnaryFunctorIaaaZZZNS0_15binary_internal21div_floor_kernel_cudaERNS_18TensorIteratorBaseEENKUlvE_clEvENKUlvE0_clEvEUlaaE_EESt5arrayIPcLm2EEEEviT0_T1_ --------------------------
	.section	.nv.info._ZN2at6native29vectorized_elementwise_kernelILi2ENS0_13AUnaryFunctorIaaaZZZNS0_15binary_internal21div_floor_kernel_cudaERNS_18TensorIteratorBaseEENKUlvE_clEvENKUlvE0_clEvEUlaaE_EESt5arrayIPcLm2EEEEviT0_T1_,"",@"SHT_CUDA_INFO"
	.sectionflags	@""
	.align	4


	//----- nvinfo : EIATTR_CUDA_API_VERSION
	.align		4
        /*0000*/ 	.byte	0x04, 0x37
        /*0002*/ 	.short	(.L_5555 - .L_5554)
.L_5554:
        /*0004*/ 	.word	0x00000082


	//----- nvinfo : EIATTR_KPARAM_INFO
	.align		4
.L_5555:
        /*0008*/ 	.byte	0x04, 0x17
        /*000a*/ 	.short	(.L_5557 - .L_5556)
.L_5556:
        /*000c*/ 	.word	0x00000000
        /*0010*/ 	.short	0x0002
        /*0012*/ 	.short	0x0008
        /*0014*/ 	.byte	0x00, 0xf0, 0x41, 0x00


	//----- nvinfo : EIATTR_KPARAM_INFO
	.align		4
.L_5557:
        /*0018*/ 	.byte	0x04, 0x17
        /*001a*/ 	.short	(.L_5559 - .L_5558)
.L_5558:
        /*001c*/ 	.word	0x00000000
        /*0020*/ 	.short	0x0001
        /*0022*/ 	.short	0x0004
        /*0024*/ 	.byte	0x00, 0xf0, 0x09, 0x00


	//----- nvinfo : EIATTR_KPARAM_INFO
	.align		4
.L_5559:
        /*0028*/ 	.byte	0x04, 0x17
        /*002a*/ 	.short	(.L_5561 - .L_5560)
.L_5560:
        /*002c*/ 	.word	0x00000000
        /*0030*/ 	.short	0x0000
        /*0032*/ 	.short	0x0000
        /*0034*/ 	.byte	0x00, 0xf0, 0x11, 0x00


	//----- nvinfo : EIATTR_SPARSE_MMA_MASK
	.align		4
.L_5561:
        /*0038*/ 	.byte	0x03, 0x50
        /*003a*/ 	.short	0x0000


	//----- nvinfo : EIATTR_MAXREG_COUNT
	.align		4
        /*003c*/ 	.byte	0x03, 0x1b
        /*003e*/ 	.short	0x00ff


	//----- nvinfo : EIATTR_MERCURY_ISA_VERSION
	.align		4
        /*0040*/ 	.byte	0x03, 0x5f
        /*0042*/ 	.short	0x0101


	//----- nvinfo : EIATTR_EXIT_INSTR_OFFSETS
	.align		4
        /*0044*/ 	.byte	0x04, 0x1c
        /*0046*/ 	.short	(.L_5563 - .L_5562)


	//   ....[0]....
.L_5562:
        /*0048*/ 	.word	0x00001820


	//   ....[1]....
        /*004c*/ 	.word	0x00003730


	//   ....[2]....
        /*0050*/ 	.word	0x00003790


	//----- nvinfo : EIATTR_MAX_THREADS
	.align		4
.L_5563:
        /*0054*/ 	.byte	0x04, 0x05
        /*0056*/ 	.short	(.L_5565 - .L_5564)
.L_5564:
        /*0058*/ 	.word	0x00000080
        /*005c*/ 	.word	0x00000001
        /*0060*/ 	.word	0x00000001


	//----- nvinfo : EIATTR_CRS_STACK_SIZE
	.align		4
.L_5565:
        /*0064*/ 	.byte	0x04, 0x1e
        /*0066*/ 	.short	(.L_5567 - .L_5566)
.L_5566:
        /*0068*/ 	.word	0x00000000


	//----- nvinfo : EIATTR_CBANK_PARAM_SIZE
	.align		4
.L_5567:
        /*006c*/ 	.byte	0x03, 0x19
        /*006e*/ 	.short	0x0018


	//----- nvinfo : EIATTR_PARAM_CBANK
	.align		4
        /*0070*/ 	.byte	0x04, 0x0a
        /*0072*/ 	.short	(.L_5569 - .L_5568)
	.align		4
.L_5568:
        /*0074*/ 	.word	index@(.nv.constant0._ZN2at6native29vectorized_elementwise_kernelILi2ENS0_13AUnaryFunctorIaaaZZZNS0_15binary_internal21div_floor_kernel_cudaERNS_18TensorIteratorBaseEENKUlvE_clEvENKUlvE0_clEvEUlaaE_EESt5arrayIPcLm2EEEEviT0_T1_)
        /*0078*/ 	.short	0x0210
        /*007a*/ 	.short	0x0018


	//----- nvinfo : EIATTR_SW_WAR
	.align		4
.L_5569:
        /*007c*/ 	.byte	0x04, 0x36
        /*007e*/ 	.short	(.L_5571 - .L_5570)
.L_5570:
        /*0080*/ 	.word	0x00000008
.L_5571:


//--------------------- .nv.info._ZN2at6native29vectorized_elementwise_kernelILi4ENS0_13AUnaryFunctorIaaaZZZNS0_15binary_internal21div_floor_kernel_cudaERNS_18TensorIteratorBaseEENKUlvE_clEvENKUlvE0_clEvEUlaaE_EESt5arrayIPcLm2EEEEviT0_T1_ --------------------------
	.section	.nv.info._ZN2at6native29vectorized_elementwise_kernelILi4ENS0_13AUnaryFunctorIaaaZZZNS0_15binary_internal21div_floor_kernel_cudaERNS_18TensorIteratorBaseEENKUlvE_clEvENKUlvE0_clEvEUlaaE_EESt5arrayIPcLm2EEEEviT0_T1_,"",@"SHT_CUDA_INFO"
	.sectionflags	@""
	.align	4


	//----- nvinfo : EIATTR_CUDA_API_VERSION
	.align		4
        /*0000*/ 	.byte	0x04, 0x37
        /*0002*/ 	.short	(.L_5573 - .L_5572)
.L_5572:
        /*0004*/ 	.word	0x00000082


	//----- nvinfo : EIATTR_KPARAM_INFO
	.align		4
.L_5573:
        /*0008*/ 	.byte	0x04, 0x17
        /*000a*/ 	.short	(.L_5575 - .L_5574)
.L_5574:
        /*000c*/ 	.word	0x00000000
        /*0010*/ 	.short	0x0002
        /*0012*/ 	.short	0x0008
        /*0014*/ 	.byte	0x00, 0xf0, 0x41, 0x00


	//----- nvinfo : EIATTR_KPARAM_INFO
	.align		4
.L_5575:
        /*0018*/ 	.byte	0x04, 0x17
        /*001a*/ 	.short	(.L_5577 - .L_5576)
.L_5576:
        /*001c*/ 	.word	0x00000000
        /*0020*/ 	.short	0x0001
        /*0022*/ 	.short	0x0004
        /*0024*/ 	.byte	0x00, 0xf0, 0x09, 0x00


	//----- nvinfo : EIATTR_KPARAM_INFO
	.align		4
.L_5577:
        /*0028*/ 	.byte	0x04, 0x17
        /*002a*/ 	.short	(.L_5579 - .L_5578)
.L_5578:
        /*002c*/ 	.word	0x00000000
        /*0030*/ 	.short	0x0000
        /*0032*/ 	.short	0x0000
        /*0034*/ 	.byte	0x00, 0xf0, 0x11, 0x00


	//----- nvinfo : EIATTR_SPARSE_MMA_MASK
	.align		4
.L_5579:
        /*0038*/ 	.byte	0x03, 0x50
        /*003a*/ 	.short	0x0000


	//----- nvinfo : EIATTR_MAXREG_COUNT
	.align		4
        /*003c*/ 	.byte	0x03, 0x1b
        /*003e*/ 	.short	0x00ff


	//----- nvinfo : EIATTR_MERCURY_ISA_VERSION
	.align		4
        /*0040*/ 	.byte	0x03, 0x5f
        /*0042*/ 	.short	0x0101


	//----- nvinfo : EIATTR_EXIT_INSTR_OFFSETS
	.align		4
        /*0044*/ 	.byte	0x04, 0x1c
        /*0046*/ 	.short	(.L_5581 - .L_5580)


	//   ....[0]....
.L_5580:
        /*0048*/ 	.word	0x000017a0


	//   ....[1]....
        /*004c*/ 	.word	0x000036b0


	//   ....[2]....
        /*0050*/ 	.word	0x00003710


	//----- nvinfo : EIATTR_MAX_THREADS
	.align		4
.L_5581:
        /*0054*/ 	.byte	0x04, 0x05
        /*0056*/ 	.short	(.L_5583 - .L_5582)
.L_5582:
        /*0058*/ 	.word	0x00000080
        /*005c*/ 	.word	0x00000001
        /*0060*/ 	.word	0x00000001


	//----- nvinfo : EIATTR_CRS_STACK_SIZE
	.align		4
.L_5583:
        /*0064*/ 	.byte	0x04, 0x1e
        /*0066*/ 	.short	(.L_5585 - .L_5584)
.L_5584:
        /*0068*/ 	.word	0x00000000


	//----- nvinfo : EIATTR_CBANK_PARAM_SIZE
	.align		4
.L_5585:
        /*006c*/ 	.byte	0x03, 0x19
        /*006e*/ 	.short	0x0018


	//----- nvinfo : EIATTR_PARAM_CBANK
	.align		4
        /*0070*/ 	.byte	0x04, 0x0a
        /*0072*/ 	.short	(.L_5587 - .L_5586)
	.align		4
.L_5586:
        /*0074*/ 	.word	index@(.nv.constant0._ZN2at6native29vectorized_elementwise_kernelILi4ENS0_13AUnaryFunctorIaaaZZZNS0_15binary_internal21div_floor_kernel_cudaERNS_18TensorIteratorBaseEENKUlvE_clEvENKUlvE0_clEvEUlaaE_EESt5arrayIPcLm2EEEEviT0_T1_)
        /*0078*/ 	.short	0x0210
        /*007a*/ 	.short	0x0018


	//----- nvinfo : EIATTR_SW_WAR
	.align		4
.L_5587:
        /*007c*/ 	.byte	0x04, 0x36
        /*007e*/ 	.short	(.L_5589 - .L_5588)
.L_5588:
        /*0080*/ 	.word	0x00000008
.L_5589:


//--------------------- .nv.info._ZN2at6native29vectorized_elementwise_kernelILi8ENS0_13AUnaryFunctorIaaaZZZNS0_15binary_internal21div_floor_kernel_cudaERNS_18TensorIteratorBaseEENKUlvE_clEvENKUlvE0_clEvEUlaaE_EESt5arrayIPcLm2EEEEviT0_T1_ --------------------------
	.section	.nv.info._ZN2at6native29vectorized_elementwise_kernelILi8ENS0_13AUnaryFunctorIaaaZZZNS0_15binary_internal21div_floor_kernel_cudaERNS_18TensorIteratorBaseEENKUlvE_clEvENKUlvE0_clEvEUlaaE_EESt5arrayIPcLm2EEEEviT0_T1_,"",@"SHT_CUDA_INFO"
	.sectionflags	@""
	.align	4


	//----- nvinfo : EIATTR_CUDA_API_VERSION
	.align		4
        /*0000*/ 	.byte	0x04, 0x37
        /*0002*/ 	.short	(.L_5591 - .L_5590)
.L_5590:
        /*0004*/ 	.word	0x00000082


	//----- nvinfo : EIATTR_KPARAM_INFO
	.align		4
.L_5591:
        /*0008*/ 	.byte	0x04, 0x17
        /*000a*/ 	.short	(.L_5593 - .L_5592)
.L_5592:
        /*000c*/ 	.word	0x00000000
        /*0010*/ 	.short	0x0002
        /*0012*/ 	.short	0x0008
        /*0014*/ 	.byte	0x00, 0xf0, 0x41, 0x00


	//----- nvinfo : EIATTR_KPARAM_INFO
	.align		4
.L_5593:
        /*0018*/ 	.byte	0x04, 0x17
        /*001a*/ 	.short	(.L_5595 - .L_5594)
.L_5594:
        /*001c*/ 	.word	0x00000000
        /*0020*/ 	.short	0x0001
        /*0022*/ 	.short	0x0004
        /*0024*/ 	.byte	0x00, 0xf0, 0x09, 0x00


	//----- nvinfo : EIATTR_KPARAM_INFO
	.align		4
.L_5595:
        /*0028*/ 	.byte	0x04, 0x17
        /*002a*/ 	.short	(.L_5597 - .L_5596)
.L_5596:
        /*002c*/ 	.word	0x00000000
        /*0030*/ 	.short	0x0000
        /*0032*/ 	.short	0x0000
        /*0034*/ 	.byte	0x00, 0xf0, 0x11, 0x00


	//----- nvinfo : EIATTR_SPARSE_MMA_MASK
	.align		4
.L_5597:
        /*0038*/ 	.byte	0x03, 0x50
        /*003a*/ 	.short	0x0000


	//----- nvinfo : EIATTR_MAXREG_COUNT
	.align		4
        /*003c*/ 	.byte	0x03, 0x1b
        /*003e*/ 	.short	0x00ff


	//----- nvinfo : EIATTR_MERCURY_ISA_VERSION
	.align		4
        /*0040*/ 	.byte	0x03, 0x5f
        /*0042*/ 	.short	0x0101


	//----- nvinfo : EIATTR_EXIT_INSTR_OFFSETS
	.align		4
        /*0044*/ 	.byte	0x04, 0x1c
        /*0046*/ 	.short	(.L_5599 - .L_5598)


	//   ....[0]....
.L_5598:
        /*0048*/ 	.word	0x00001830


	//   ....[1]....
        /*004c*/ 	.word	0x00003740


	//   ....[2]....
        /*0050*/ 	.word	0x000037a0


	//----- nvinfo : EIATTR_MAX_THREADS
	.align		4
.L_5599:
        /*0054*/ 	.byte	0x04, 0x05
        /*0056*/ 	.short	(.L_5601 - .L_5600)
.L_5600:
        /*0058*/ 	.word	0x00000080
        /*005c*/ 	.word	0x00000001
        /*0060*/ 	.word	0x00000001


	//----- nvinfo : EIATTR_CRS_STACK_SIZE
	.align		4
.L_5601:
        /*0064*/ 	.byte	0x04, 0x1e
        /*0066*/ 	.short	(.L_5603 - .L_5602)
.L_5602:
        /*0068*/ 	.word	0x00000000


	//----- nvinfo : EIATTR_CBANK_PARAM_SIZE
	.align		4
.L_5603:
        /*006c*/ 	.byte	0x03, 0x19
        /*006e*/ 	.short	0x0018


	//----- nvinfo : EIATTR_PARAM_CBANK
	.align		4
        /*0070*/ 	.byte	0x04, 0x0a
        /*0072*/ 	.short	(.L_5605 - .L_5604)
	.align		4
.L_5604:
        /*0074*/ 	.word	index@(.nv.constant0._ZN2at6native29vectorized_elementwise_kernelILi8ENS0_13AUnaryFunctorIaaaZZZNS0_15binary_internal21div_floor_kernel_cudaERNS_18TensorIteratorBaseEENKUlvE_clEvENKUlvE0_clEvEUlaaE_EESt5arrayIPcLm2EEEEviT0_T1_)
        /*0078*/ 	.short	0x0210
        /*007a*/ 	.short	0x0018


	//----- nvinfo : EIATTR_SW_WAR
	.align		4
.L_5605:
        /*007c*/ 	.byte	0x04, 0x36
        /*007e*/ 	.short	(.L_5607 - .L_5606)
.L_5606:
        /*0080*/ 	.word	0x00000008
.L_5607:


//--------------------- .nv.info._ZN2at6native18elementwise_kernelILi128ELi4EZNS0_15gpu_kernel_implINS0_13BinaryFunctorIhhhZZZNS0_15binary_internal21div_floor_kernel_cudaERNS_18TensorIteratorBaseEENKUlvE_clEvENKUlvE_clEvEUlhhE_EEEEvS6_RKT_EUliE_EEviT1_ --------------------------
	.section	.nv.info._ZN2at6native18elementwise_kernelILi128ELi4EZNS0_15gpu_kernel_implINS0_13BinaryFunctorIhhhZZZNS0_15binary_internal21div_floor_kernel_cudaERNS_18TensorIteratorBaseEENKUlvE_clEvENKUlvE_clEvEUlhhE_EEEEvS6_RKT_EUliE_EEviT1_,"",@"SHT_CUDA_INFO"
	.sectionflags	@""
	.align	4


	//----- nvinfo : EIATTR_CUDA_API_VERSION
	.align		4
        /*0000*/ 	.byte	0x04, 0x37
        /*0002*/ 	.short	(.L_5609 - .L_5608)
.L_5608:
        /*0004*/ 	.word	0x00000082


	//----- nvinfo : EIATTR_KPARAM_INFO
	.align		4
.L_5609:
        /*0008*/ 	.byte	0x04, 0x17
        /*000a*/ 	.short	(.L_5611 - .L_5610)
.L_5610:
        /*000c*/ 	.word	0x00000000
        /*0010*/ 	.short	0x0001
        /*0012*/ 	.short	0x0008
        /*0014*/ 	.byte	0x00, 0xf0, 0x21, 0x0a


	//----- nvinfo : EIATTR_KPARAM_INFO
	.align		4
.L_5611:
        /*0018*/ 	.byte	0x04, 0x17
        /*001a*/ 	.short	(.L_5613 - .L_5612)
.L_5612:
        /*001c*/ 	.word	0x00000000
        /*0020*/ 	.short	0x0000
        /*0022*/ 	.short	0x0000
        /*0024*/ 	.byte	0x00, 0xf0, 0x11, 0x00


	//----- nvinfo : EIATTR_SPARSE_MMA_MASK
	.align		4
.L_5613:
        /*0028*/ 	.byte	0x03, 0x50
        /*002a*/ 	.short	0x0000


	//----- nvinfo : EIATTR_MAXREG_COUNT
	.align		4
        /*002c*/ 	.byte	0x03, 0x1b
        /*002e*/ 	.short	0x0080


	//----- nvinfo : EIATTR_EXTERNS
	.align		4
        /*0030*/ 	.byte	0x04, 0x0f
        /*0032*/ 	.short	(.L_5615 - .L_5614)


	//   ....[0]....
	.align		4
.L_5614:
        /*0034*/ 	.word	index@(__assertfail)


	//----- nvinfo : EIATTR_MERCURY_ISA_VERSION
	.align		4
.L_5615:
        /*0038*/ 	.byte	0x03, 0x5f
        /*003a*/ 	.short	0x0101


	//----- nvinfo : EIATTR_SYSCALL_OFFSETS
	.align		4
        /*003c*/ 	.byte	0x04, 0x46
        /*003e*/ 	.short	(.L_5617 - .L_5616)


	//   ....[0]....
.L_5616:
        /*0040*/ 	.word	0x00002560


	//   ....[1]....
        /*0044*/ 	.word	0x00003420


	//   ....[2]....
        /*0048*/ 	.word	0x000042d0


	//   ....[3]....
        /*004c*/ 	.word	0x00006870


	//   ....[4]....
        /*0050*/ 	.word	0x00007730


	//   ....[5]....
        /*0054*/ 	.word	0x000085e0


	//   ....[6]....
        /*0058*/ 	.word	0x0000ab70


	//   ....[7]....
        /*005c*/ 	.word	0x0000ba30


	//   ....[8]....
        /*0060*/ 	.word	0x0000c8e0


	//   ....[9]....
        /*0064*/ 	.word	0x0000ee60


	//   ....[10]....
        /*0068*/ 	.word	0x0000fd20


	//   ....[11]....
        /*006c*/ 	.word	0x00010bd0


	//----- nvinfo : EIATTR_EXIT_INSTR_OFFSETS
	.align		4
.L_5617:
        /*0070*/ 	.byte	0x04, 0x1c
        /*0072*/ 	.short	(.L_5619 - .L_5618)


	//   ....[0]....
.L_5618:
        /*0074*/ 	.word	0x0000c9a0


	//   ....[1]....
        /*0078*/ 	.word	0x0000fea0


	//   ....[2]....
        /*007c*/ 	.word	0x0000fec0


	//   ....[3]....
        /*0080*/ 	.word	0x0000ff60


	//   ....[4]....
        /*0084*/ 	.word	0x0000ff90


	//   ....[5]....
        /*0088*/ 	.word	0x0000ffb0


	//   ....[6]....
        /*008c*/ 	.word	0x00010040


	//   ....[7]....
        /*0090*/ 	.word	0x00010080


	//   ....[8]....
        /*0094*/ 	.word	0x00010120


	//   ....[9]....
        /*0098*/ 	.word	0x00010170


	//   ....[10]....
        /*009c*/ 	.word	0x000101a0


	//   ....[11]....
        /*00a0*/ 	.word	0x00010260


	//   ....[12]....
        /*00a4*/ 	.word	0x000102a0


	//   ....[13]....
        /*00a8*/ 	.word	0x00010430


	//   ....[14]....
        /*00ac*/ 	.word	0x00010590


	//   ....[15]....
        /*00b0*/ 	.word	0x000105d0


	//   ....[16]....
        /*00b4*/ 	.word	0x00010670


	//   ....[17]....
        /*00b8*/ 	.word	0x000107f0


	//   ....[18]....
        /*00bc*/ 	.word	0x00010970


	//   ....[19]....
        /*00c0*/ 	.word	0x00010ad0


	//   ....[20]....
        /*00c4*/ 	.word	0x00010be0


	//   ....[21]....
        /*00c8*/ 	.word	0x00010c20


	//   ....[22]....
        /*00cc*/ 	.word	0x00010c50


	//----- nvinfo : EIATTR_MAX_THREADS
	.align		4
.L_5619:
        /*00d0*/ 	.byte	0x04, 0x05
        /*00d2*/ 	.short	(.L_5621 - .L_5620)
.L_5620:
        /*00d4*/ 	.word	0x00000080
        /*00d8*/ 	.word	0x00000001
        /*00dc*/ 	.word	0x00000001


	//----- nvinfo : EIATTR_CRS_STACK_SIZE
	.align		4
.L_5621:
        /*00e0*/ 	.byte	0x04, 0x1e
        /*00e2*/ 	.short	(.L_5623 - .L_5622)
.L_5622:
        /*00e4*/ 	.word	0x00000000


	//----- nvinfo : EIATTR_CBANK_PARAM_SIZE
	.align		4
.L_5623:
        /*00e8*/ 	.byte	0x03, 0x19
        /*00ea*/ 	.short	0x0290


	//----- nvinfo : EIATTR_PARAM_CBANK
	.align		4
        /*00ec*/ 	.byte	0x04, 0x0a
        /*00ee*/ 	.short	(.L_5625 - .L_5624)
	.align		4
.L_5624:
        /*00f0*/ 	.word	index@(.nv.constant0._ZN2at6native18elementwise_kernelILi128ELi4EZNS0_15gpu_kernel_implINS0_13BinaryFunctorIhhhZZZNS0_15binary_internal21div_floor_kernel_cudaERNS_18TensorIteratorBaseEENKUlvE_clEvENKUlvE_clEvEUlhhE_EEEEvS6_RKT_EUliE_EEviT1_)
        /*00f4*/ 	.short	0x0210
        /*00f6*/ 	.short	0x0290


	//----- nvinfo : EIATTR_SW_WAR
	.align		4
.L_5625:
        /*00f8*/ 	.byte	0x04, 0x36
        /*00fa*/ 	.short	(.L_5627 - .L_5626)
.L_5626:
        /*00fc*/ 	.word	0x00000008
.L_5627:


//--------------------- .nv.info._ZN2at6native27unrolled_elementwise_kernelINS0_13BinaryFunctorIhhhZZZNS0_15binary_internal21div_floor_kernel_cudaERNS_18TensorIteratorBaseEENKUlvE_clEvENKUlvE_clEvEUlhhE_EESt5arrayIPcLm3EELi4E23TrivialOffsetCalculatorILi2EjESD_ILi1EjENS0_6memory12LoadWithCastILi2EEENSG_13StoreWithCastILi1EEEEEviT_T0_T2_T3_T4_T5_ --------------------------
	.section	.nv.info._ZN2at6native27unrolled_elementwise_kernelINS0_13BinaryFunctorIhhhZZZNS0_15binary_internal21div_floor_kernel_cudaERNS_18TensorIteratorBaseEENKUlvE_clEvENKUlvE_clEvEUlhhE_EESt5arrayIPcLm3EELi4E23TrivialOffsetCalculatorILi2EjESD_ILi1EjENS0_6memory12LoadWithCastILi2EEENSG_13StoreWithCastILi1EEEEEviT_T0_T2_T3_T4_T5_,"",@"SHT_CUDA_INFO"
	.sectionflags	@""
	.align	4


	//----- nvinfo : EIATTR_CUDA_API_VERSION
	.align		4
        /*0000*/ 	.byte	0x04, 0x37
        /*0002*/ 	.short	(.L_5629 - .L_5628)
.L_5628:
        /*0004*/ 	.word	0x00000082


	//----- nvinfo : EIATTR_KPARAM_INFO
	.align		4
.L_5629:
        /*0008*/ 	.byte	0x04, 0x17
        /*000a*/ 	.short	(.L_5631 - .L_5630)
.L_5630:
        /*000c*/ 	.word	0x00000000
        /*0010*/ 	.short	0x0006
        /*0012*/ 	.short	0x0030
        /*0014*/ 	.byte	0x00, 0xf0, 0x21, 0x00


	//----- nvinfo : EIATTR_KPARAM_INFO
	.align		4
.L_5631:
        /*0018*/ 	.byte	0x04, 0x17
        /*001a*/ 	.short	(.L_5633 - .L_5632)
.L_5632:
        /*001c*/ 	.word	0x00000000
        /*0020*/ 	.short	0x0005
        /*0022*/ 	.short	0x0024
        /*0024*/ 	.byte	0x00, 0xf0, 0x31, 0x00


	//----- nvinfo : EIATTR_KPARAM_INFO
	.align		4
.L_5633:
        /*0028*/ 	.byte	0x04, 0x17
        /*002a*/ 	.short	(.L_5635 - .L_5634)
.L_5634:
        /*002c*/ 	.word	0x00000000
        /*0030*/ 	.short	0x0004
        /*0032*/ 	.short	0x0021
        /*0034*/ 	.byte	0x00, 0xf0, 0x05, 0x00


	//----- nvinfo : EIATTR_KPARAM_INFO
	.align		4
.L_5635:
        /*0038*/ 	.byte	0x04, 0x17
        /*003a*/ 	.short	(.L_5637 - .L_5636)
.L_5636:
        /*003c*/ 	.word	0x00000000
        /*0040*/ 	.short	0x0003
        /*0042*/ 	.short	0x0020
        /*0044*/ 	.byte	0x00, 0xf0, 0x05, 0x00


	//----- nvinfo : EIATTR_KPARAM_INFO
	.align		4
.L_5637:
        /*0048*/ 	.byte	0x04, 0x17
        /*004a*/ 	.short	(.L_5639 - .L_5638)
.L_5638:
        /*004c*/ 	.word	0x00000000
        /*0050*/ 	.short	0x0002
        /*0052*/ 	.short	0x0008
        /*0054*/ 	.byte	0x00, 0xf0, 0x61, 0x00


	//----- nvinfo : EIATTR_KPARAM_INFO
	.align		4
.L_5639:
        /*0058*/ 	.byte	0x04, 0x17
        /*005a*/ 	.short	(.L_5641 - .L_5640)
.L_5640:
        /*005c*/ 	.word	0x00000000
        /*0060*/ 	.short	0x0001
        /*0062*/ 	.short	0x0004
        /*0064*/ 	.byte	0x00, 0xf0, 0x05, 0x00


	//----- nvinfo : EIATTR_KPARAM_INFO
	.align		4
.L_5641:
        /*0068*/ 	.byte	0x04, 0x17
        /*006a*/ 	.short	(.L_5643 - .L_5642)
.L_5642:
        /*006c*/ 	.word	0x00000000
        /*0070*/ 	.short	0x0000
        /*0072*/ 	.short	0x0000
        /*0074*/ 	.byte	0x00, 0xf0, 0x11, 0x00


	//----- nvinfo : EIATTR_SPARSE_MMA_MASK
	.align		4
.L_5643:
        /*0078*/ 	.byte	0x03, 0x50
        /*007a*/ 	.short	0x0000


	//----- nvinfo : EIATTR_MAXREG_COUNT
	.align		4
        /*007c*/ 	.byte	0x03, 0x1b
        /*007e*/ 	.short	0x00ff


	//----- nvinfo : EIATTR_EXTERNS
	.align		4
        /*0080*/ 	.byte	0x04, 0x0f
        /*0082*/ 	.short	(.L_5645 - .L_5644)


	//   ....[0]....
	.align		4
.L_5644:
        /*0084*/ 	.word	index@(__assertfail)


	//----- nvinfo : EIATTR_MERCURY_ISA_VERSION
	.align		4
.L_5645:
        /*0088*/ 	.byte	0x03, 0x5f
        /*008a*/ 	.short	0x0101


	//----- nvinfo : EIATTR_SYSCALL_OFFSETS
	.align		4
        /*008c*/ 	.byte	0x04, 0x46
        /*008e*/ 	.short	(.L_5647 - .L_5646)


	//   ....[0]....
.L_5646:
        /*0090*/ 	.word	0x00000f70


	//   ....[1]....
        /*0094*/ 	.word	0x00001e40


	//   ....[2]....
        /*0098*/ 	.word	0x00002d90


	//   ....[3]....
        /*009c*/ 	.word	0x00003c60


	//   ....[4]....
        /*00a0*/ 	.word	0x00004bc0


	//   ....[5]....
        /*00a4*/ 	.word	0x00005aa0


	//   ....[6]....
        /*00a8*/ 	.word	0x000069e0


	//   ....[7]....
        /*00ac*/ 	.word	0x000078c0


	//   ....[8]....
        /*00b0*/ 	.word	0x00008c50


	//   ....[9]....
        /*00b4*/ 	.word	0x00009c80


	//   ....[10]....
        /*00b8*/ 	.word	0x0000ac70


	//   ....[11]....
        /*00bc*/ 	.word	0x0000bc60


	//----- nvinfo : EIATTR_EXIT_INSTR_OFFSETS
	.align		4
.L_5647:
        /*00c0*/ 	.byte	0x04, 0x1c
        /*00c2*/ 	.short	(.L_5649 - .L_5648)


	//   ....[0]....
.L_5648:
        /*00c4*/ 	.word	0x0000ad20


	//   ....[1]....
        /*00c8*/ 	.word	0x0000ae50


	//   ....[2]....
        /*00cc*/ 	.word	0x0000ae70


	//   ....[3]....
        /*00d0*/ 	.word	0x0000af10


	//   ....[4]....
        /*00d4*/ 	.word	0x0000af40


	//   ....[5]....
        /*00d8*/ 	.word	0x0000af70


	//   ....[6]....
        /*00dc*/ 	.word	0x0000b010


	//   ....[7]....
        /*00e0*/ 	.word	0x0000b060


	//   ....[8]....
        /*00e4*/ 	.word	0x0000b110


	//   ....[9]....
        /*00e8*/ 	.word	0x0000b170


	//   ....[10]....
        /*00ec*/ 	.word	0x0000b1b0


	//   ....[11]....
        /*00f0*/ 	.word	0x0000b270


	//   ....[12]....
        /*00f4*/ 	.word	0x0000b2c0


	//   ....[13]....
        /*00f8*/ 	.word	0x0000b460


	//   ....[14]....
        /*00fc*/ 	.word	0x0000b5d0


	//   ....[15]....
        /*0100*/ 	.word	0x0000b620


	//   ....[16]....
        /*0104*/ 	.word	0x0000b6d0


	//   ....[17]....
        /*0108*/ 	.word	0x0000b860


	//   ....[18]....
        /*010c*/ 	.word	0x0000b9f0


	//   ....[19]....
        /*0110*/ 	.word	0x0000bb60


	//   ....[20]....
        /*0114*/ 	.word	0x0000bc70


	//   ....[21]....
        /*0118*/ 	.word	0x0000bcb0


	//   ....[22]....
        /*011c*/ 	.word	0x0000bce0


	//----- nvinfo : EIATTR_MAX_THREADS
	.align		4
.L_5649:
        /*0120*/ 	.byte	0x04, 0x05
        /*0122*/ 	.short	(.L_5651 - .L_5650)
.L_5650:
        /*0124*/ 	.word	0x00000080
        /*0128*/ 	.word	0x00000001
        /*012c*/ 	.word	0x00000001


	//----- nvinfo : EIATTR_CRS_STACK_SIZE
	.align		4
.L_5651:
        /*0130*/ 	.byte	0x04, 0x1e
        /*0132*/ 	.short	(.L_5653 - .L_5652)
.L_5652:
        /*0134*/ 	.word	0x00000000


	//----- nvinfo : EIATTR_CBANK_PARAM_SIZE
	.align		4
.L_5653:
        /*0138*/ 	.byte	0x03, 0x19
        /*013a*/ 	.short	0x0038


	//----- nvinfo : EIATTR_PARAM_CBANK
	.align		4
        /*013c*/ 	.byte	0x04, 0x0a
        /*013e*/ 	.short	(.L_5655 - .L_5654)
	.align		4
.L_5654:
        /*0140*/ 	.word	index@(.nv.constant0._ZN2at6native27unrolled_elementwise_kernelINS0_13BinaryFunctorIhhhZZZNS0_15binary_internal21div_floor_kernel_cudaERNS_18TensorIteratorBaseEENKUlvE_clEvENKUlvE_clEvEUlhhE_EESt5arrayIPcLm3EELi4E23TrivialOffsetCalculatorILi2EjESD_ILi1EjENS0_6memory12LoadWithCastILi2EEENSG_13StoreWithCastILi1EEEEEviT_T0_T2_T3_T4_T5_)
        /*0144*/ 	.short	0x0210
        /*0146*/ 	.short	0x0038


	//----- nvinfo : EIATTR_SW_WAR
	.align		4
.L_5655:
        /*0148*/ 	.byte	0x04, 0x36
        /*014a*/ 	.short	(.L_5657 - .L_5656)
.L_5656:
        /*014c*/ 	.word	0x00000008
.L_5657:


//--------------------- .nv.info._ZN2at6native18elementwise_kernelILi128ELi4EZNS0_22gpu_kernel_impl_nocastINS0_13BinaryFunctorIhhhZZZNS0_15binary_internal21div_floor_kernel_cudaERNS_18TensorIteratorBaseEENKUlvE_clEvENKUlvE_clEvEUlhhE_EEEEvS6_RKT_EUliE_EEviT1_ --------------------------
	.section	.nv.info._ZN2at6native18elementwise_kernelILi128ELi4EZNS0_22gpu_kernel_impl_nocastINS0_13BinaryFunctorIhhhZZZNS0_15binary_internal21div_floor_kernel_cudaERNS_18TensorIteratorBaseEENKUlvE_clEvENKUlvE_clEvEUlhhE_EEEEvS6_RKT_EUliE_EEviT1_,"",@"SHT_CUDA_INFO"
	.sectionflags	@""
	.align	4


	//----- nvinfo : EIATTR_CUDA_API_VERSION
	.align		4
        /*0000*/ 	.byte	0x04, 0x37
        /*0002*/ 	.short	(.L_5659 - .L_5658)
.L_5658:
        /*0004*/ 	.word	0x00000082


	//----- nvinfo : EIATTR_KPARAM_INFO
	.align		4
.L_5659:
        /*0008*/ 	.byte	0x04, 0x17
        /*000a*/ 	.short	(.L_5661 - .L_5660)
.L_5660:
        /*000c*/ 	.word	0x00000000
        /*0010*/ 	.short	0x0001
        /*0012*/ 	.short	0x0008
        /*0014*/ 	.byte	0x00, 0xf0, 0x21, 0x0a


	//----- nvinfo : EIATTR_KPARAM_INFO
	.align		4
.L_5661:
        /*0018*/ 	.byte	0x04, 0x17
        /*001a*/ 	.short	(.L_5663 - .L_5662)
.L_5662:
        /*001c*/ 	.word	0x00000000
        /*0020*/ 	.short	0x0000
        /*0022*/ 	.short	0x0000
        /*0024*/ 	.byte	0x00, 0xf0, 0x11, 0x00


	//----- nvinfo : EIATTR_SPARSE_MMA_MASK
	.align		4
.L_5663:
        /*0028*/ 	.byte	0x03, 0x50
        /*002a*/ 	.short	0x0000


	//----- nvinfo : EIATTR_MAXREG_COUNT
	.align		4
        /*002c*/ 	.byte	0x03, 0x1b
        /*002e*/ 	.short	0x0080


	//----- nvinfo : EIATTR_MERCURY_ISA_VERSION
	.align		4
        /*0030*/ 	.byte	0x03, 0x5f
        /*0032*/ 	.short	0x0101


	//----- nvinfo : EIATTR_EXIT_INSTR_OFFSETS
	.align		4
        /*0034*/ 	.byte	0x04, 0x1c
        /*0036*/ 	.short	(.L_5665 - .L_5664)


	//   ....[0]....
.L_5664:
        /*0038*/ 	.word	0x00004670


	//   ....[1]....
        /*003c*/ 	.word	0x00005d70


	//----- nvinfo : EIATTR_MAX_THREADS
	.align		4
.L_5665:
        /*0040*/ 	.byte	0x04, 0x05
        /*0042*/ 	.short	(.L_5667 - .L_5666)
.L_5666:
        /*0044*/ 	.word	0x00000080
        /*0048*/ 	.word	0x00000001
        /*004c*/ 	.word	0x00000001


	//----- nvinfo : EIATTR_CRS_STACK_SIZE
	.align		4
.L_5667:
        /*0050*/ 	.byte	0x04, 0x1e
        /*0052*/ 	.short	(.L_5669 - .L_5668)
.L_5668:
        /*0054*/ 	.word	0x00000000


	//----- nvinfo : EIATTR_CBANK_PARAM_SIZE
	.align		4
.L_5669:
        /*0058*/ 	.byte	0x03, 0x19
        /*005a*/ 	.short	0x0290


	//----- nvinfo : EIATTR_PARAM_CBANK
	.align		4
        /*005c*/ 	.byte	0x04, 0x0a
        /*005e*/ 	.short	(.L_5671 - .L_5670)
	.align		4
.L_5670:
        /*0060*/ 	.word	index@(.nv.constant0._ZN2at6native18elementwise_kernelILi128ELi4EZNS0_22gpu_kernel_impl_nocastINS0_13BinaryFunctorIhhhZZZNS0_15binary_internal21div_floor_kernel_cudaERNS_18TensorIteratorBaseEENKUlvE_clEvENKUlvE_clEvEUlhhE_EEEEvS6_RKT_EUliE_EEviT1_)
        /*0064*/ 	.short	0x0210
        /*0066*/ 	.short	0x0290


	//----- nvinfo : EIATTR_SW_WAR
	.align		4
.L_5671:
        /*0068*/ 	.byte	0x04, 0x36
        /*006a*/ 	.short	(.L_5673 - .L_5672)
.L_5672:
        /*006c*/ 	.word	0x00000008
.L_5673:


//--------------------- .nv.info._ZN2at6native27unrolled_elementwise_kernelINS0_13BinaryFunctorIhhhZZZNS0_15binary_internal21div_floor_kernel_cudaERNS_18TensorIteratorBaseEENKUlvE_clEvENKUlvE_clEvEUlhhE_EESt5arrayIPcLm3EELi4E23TrivialOffsetCalculatorILi2EjESD_ILi1EjENS0_6memory15LoadWithoutCastENSG_16StoreWithoutCastEEEviT_T0_T2_T3_T4_T5_ --------------------------
	.section	.nv.info._ZN2at6native27unrolled_elementwise_kernelINS0_13BinaryFunctorIhhhZZZNS0_15binary_internal21div_floor_kernel_cudaERNS_18TensorIteratorBaseEENKUlvE_clEvENKUlvE_clEvEUlhhE_EESt5arrayIPcLm3EELi4E23TrivialOffsetCalculatorILi2EjESD_ILi1EjENS0_6memory15LoadWithoutCastENSG_16StoreWithoutCastEEEviT_T0_T2_T3_T4_T5_,"",@"SHT_CUDA_INFO"
	.sectionflags	@""
	.align	4


	//----- nvinfo : EIATTR_CUDA_API_VERSION
	.align		4
        /*0000*/ 	.byte	0x04, 0x37
        /*0002*/ 	.short	(.L_5675 - .L_5674)
.L_5674:
        /*0004*/ 	.word	0x00000082


	//----- nvinfo : EIATTR_KPARAM_INFO
	.align		4
.L_5675:
        /*0008*/ 	.byte	0x04, 0x17
        /*000a*/ 	.short	(.L_5677 - .L_5676)
.L_5676:
        /*000c*/ 	.word	0x00000000
        /*0010*/ 	.short	0x0006
        /*0012*/ 	.short	0x0023
        /*0014*/ 	.byte	0x00, 0xf0, 0x05, 0x00


	//----- nvinfo : EIATTR_KPARAM_INFO
	.align		4
.L_5677:
        /*0018*/ 	.byte	0x04, 0x17
        /*001a*/ 	.short	(.L_5679 - .L_5678)
.L_5678:
        /*001c*/ 	.word	0x00000000
        /*0020*/ 	.short	0x0005
        /*0022*/ 	.short	0x0022
        /*0024*/ 	.byte	0x00, 0xf0, 0x05, 0x00


	//----- nvinfo : EIATTR_KPARAM_INFO
	.align		4
.L_5679:
        /*0028*/ 	.byte	0x04, 0x17
        /*002a*/ 	.short	(.L_5681 - .L_5680)
.L_5680:
        /*002c*/ 	.word	0x00000000
        /*0030*/ 	.short	0x0004
        /*0032*/ 	.short	0x0021
        /*0034*/ 	.byte	0x00, 0xf0, 0x05, 0x00


	//----- nvinfo : EIATTR_KPARAM_INFO
	.align		4
.L_5681:
        /*0038*/ 	.byte	0x04, 0x17
        /*003a*/ 	.short	(.L_5683 - .L_5682)
.L_5682:
        /*003c*/ 	.word	0x00000000
        /*0040*/ 	.short	0x0003
        /*0042*/ 	.short	0x0020
        /*0044*/ 	.byte	0x00, 0xf0, 0x05, 0x00


	//----- nvinfo : EIATTR_KPARAM_INFO
	.align		4
.L_5683:
        /*0048*/ 	.byte	0x04, 0x17
        /*004a*/ 	.short	(.L_5685 - .L_5684)
.L_5684:
        /*004c*/ 	.word	0x00000000
        /*0050*/ 	.short	0x0002
        /*0052*/ 	.short	0x0008
        /*0054*/ 	.byte	0x00, 0xf0, 0x61, 0x00


	//----- nvinfo : EIATTR_KPARAM_INFO
	.align		4
.L_5685:
        /*0058*/ 	.byte	0x04, 0x17
        /*005a*/ 	.short	(.L_5687 - .L_5686)
.L_5686:
        /*005c*/ 	.word	0x00000000
        /*0060*/ 	.short	0x0001
        /*0062*/ 	.short	0x0004
        /*0064*/ 	.byte	0x00, 0xf0, 0x05, 0x00


	//----- nvinfo : EIATTR_KPARAM_INFO
	.align		4
.L_5687:
        /*0068*/ 	.byte	0x04, 0x17
        /*006a*/ 	.short	(.L_5689 - .L_5688)
.L_5688:
        /*006c*/ 	.word	0x00000000
        /*0070*/ 	.short	0x0000
        /*0072*/ 	.short	0x0000
        /*0074*/ 	.byte	0x00, 0xf0, 0x11, 0x00


	//----- nvinfo : EIATTR_SPARSE_MMA_MASK
	.align		4
.L_5689:
        /*0078*/ 	.byte	0x03, 0x50
        /*007a*/ 	.short	0x0000


	//----- nvinfo : EIATTR_MAXREG_COUNT
	.align		4
        /*007c*/ 	.byte	0x03, 0x1b
        /*007e*/ 	.short	0x00ff


	//----- nvinfo : EIATTR_MERCURY_ISA_VERSION
	.align		4
        /*0080*/ 	.byte	0x03, 0x5f
        /*0082*/ 	.short	0x0101


	//----- nvinfo : EIATTR_EXIT_INSTR_OFFSETS
	.align		4
        /*0084*/ 	.byte	0x04, 0x1c
        /*0086*/ 	.short	(.L_5691 - .L_5690)


	//   ....[0]....
.L_5690:
        /*0088*/ 	.word	0x00000780


	//   ....[1]....
        /*008c*/ 	.word	0x000007e0


	//----- nvinfo : EIATTR_MAX_THREADS
	.align		4
.L_5691:
        /*0090*/ 	.byte	0x04, 0x05
        /*0092*/ 	.short	(.L_5693 - .L_5692)
.L_5692:
        /*0094*/ 	.word	0x00000080
        /*0098*/ 	.word	0x00000001
        /*009c*/ 	.word	0x00000001


	//----- nvinfo : EIATTR_CRS_STACK_SIZE
	.align		4
.L_5693:
        /*00a0*/ 	.byte	0x04, 0x1e
        /*00a2*/ 	.short	(.L_5695 - .L_5694)
.L_5694:
        /*00a4*/ 	.word	0x00000000


	//----- nvinfo : EIATTR_CBANK_PARAM_SIZE
	.align		4
.L_5695:
        /*00a8*/ 	.byte	0x03, 0x19
        /*00aa*/ 	.short	0x0024


	//----- nvinfo : EIATTR_PARAM_CBANK
	.align		4
        /*00ac*/ 	.byte	0x04, 0x0a
        /*00ae*/ 	.short	(.L_5697 - .L_5696)
	.align		4
.L_5696:
        /*00b0*/ 	.word	index@(.nv.constant0._ZN2at6native27unrolled_elementwise_kernelINS0_13BinaryFunctorIhhhZZZNS0_15binary_internal21div_floor_kernel_cudaERNS_18TensorIteratorBaseEENKUlvE_clEvENKUlvE_clEvEUlhhE_EESt5arrayIPcLm3EELi4E23TrivialOffsetCalculatorILi2EjESD_ILi1EjENS0_6memory15LoadWithoutCastENSG_16StoreWithoutCastEEEviT_T0_T2_T3_T4_T5_)
        /*00b4*/ 	.short	0x0210
        /*00b6*/ 	.short	0x0024


	//----- nvinfo : EIATTR_SW_WAR
	.align		4
.L_5697:
        /*00b8*/ 	.byte	0x04, 0x36
        /*00ba*/ 	.short	(.L_5699 - .L_5698)
.L_5698:
        /*00bc*/ 	.word	0x00000008
.L_5699:


//--------------------- .nv.info._ZN2at6native29vectorized_elementwise_kernelILi2ENS0_13BinaryFunctorIhhhZZZNS0_15binary_internal21div_floor_kernel_cudaERNS_18TensorIteratorBaseEENKUlvE_clEvENKUlvE_clEvEUlhhE_EESt5arrayIPcLm3EEEEviT0_T1_ --------------------------
	.section	.nv.info._ZN2at6native29vectorized_elementwise_kernelILi2ENS0_13BinaryFunctorIhhhZZZNS0_15binary_internal21div_floor_kernel_cudaERNS_18TensorIteratorBaseEENKUlvE_clEvENKUlvE_clEvEUlhhE_EESt5arrayIPcLm3EEEEviT0_T1_,"",@"SHT_CUDA_INFO"
	.sectionflags	@""
	.align	4


	//----- nvinfo : EIATTR_CUDA_API_VERSION
	.align		4
        /*0000*/ 	.byte	0x04, 0x37
        /*0002*/ 	.short	(.L_5701 - .L_5700)
.L_5700:
        /*0004*/ 	.word	0x00000082


	//----- nvinfo : EIATTR_KPARAM_INFO
	.align		4
.L_5701:
        /*0008*/ 	.byte	0x04, 0x17
        /*000a*/ 	.short	(.L_5703 - .L_5702)
.L_5702:
        /*000c*/ 	.word	0x00000000
        /*0010*/ 	.short	0x0002
        /*0012*/ 	.short	0x0008
        /*0014*/ 	.byte	0x00, 0xf0, 0x61, 0x00


	//----- nvinfo : EIATTR_KPARAM_INFO
	.align		4
.L_5703:
        /*0018*/ 	.byte	0x04, 0x17
        /*001a*/ 	.short	(.L_5705 - .L_5704)
.L_5704:
        /*001c*/ 	.word	0x00000000
        /*0020*/ 	.short	0x0001
        /*0022*/ 	.short	0x0004
        /*0024*/ 	.byte	0x00, 0xf0, 0x05, 0x00


	//----- nvinfo : EIATTR_KPARAM_INFO
	.align		4
.L_5705:
        /*0028*/ 	.byte	0x04, 0x17
        /*002a*/ 	.short	(.L_5707 - .L_5706)
.L_5706:
        /*002c*/ 	.word	0x00000000
        /*0030*/ 	.short	0x0000
        /*0032*/ 	.short	0x0000
        /*0034*/ 	.byte	0x00, 0xf0, 0x11, 0x00


	//----- nvinfo : EIATTR_SPARSE_MMA_MASK
	.align		4
.L_5707:
        /*0038*/ 	.byte	0x03, 0x50
        /*003a*/ 	.short	0x0000


	//----- nvinfo : EIATTR_MAXREG_COUNT
	.align		4
        /*003c*/ 	.byte	0x03, 0x1b
        /*003e*/ 	.short	0x00ff


	//----- nvinfo : EIATTR_MERCURY_ISA_VERSION
	.align		4
        /*0040*/ 	.byte	0x03, 0x5f
        /*0042*/ 	.short	0x0101


	//----- nvinfo : EIATTR_EXIT_INSTR_OFFSETS
	.align		4
        /*0044*/ 	.byte	0x04, 0x1c
        /*0046*/ 	.short	(.L_5709 - .L_5708)


	//   ....[0]....
.L_5708:
        /*0048*/ 	.word	0x000005e0


	//   ....[1]....
        /*004c*/ 	.word	0x00001520


	//   ....[2]....
        /*0050*/ 	.word	0x00001580


	//----- nvinfo : EIATTR_MAX_THREADS
	.align		4
.L_5709:
        /*0054*/ 	.byte	0x04, 0x05
        /*0056*/ 	.short	(.L_5711 - .L_5710)
.L_5710:
        /*0058*/ 	.word	0x00000080
        /*005c*/ 	.word	0x00000001
        /*0060*/ 	.word	0x00000001


	//----- nvinfo : EIATTR_CRS_STACK_SIZE
	.align		4
.L_5711:
        /*0064*/ 	.byte	0x04, 0x1e
        /*0066*/ 	.short	(.L_5713 - .L_5712)
.L_5712:
        /*0068*/ 	.word	0x00000000


	//----- nvinfo : EIATTR_CBANK_PARAM_SIZE
	.align		4
.L_5713:
        /*006c*/ 	.byte	0x03, 0x19
        /*006e*/ 	.short	0x0020


	//----- nvinfo : EIATTR_PARAM_CBANK
	.align		4
        /*0070*/ 	.byte	0x04, 0x0a
        /*0072*/ 	.short	(.L_5715 - .L_5714)
	.align		4
.L_5714:
        /*0074*/ 	.word	index@(.nv.constant0._ZN2at6native29vectorized_elementwise_kernelILi2ENS0_13BinaryFunctorIhhhZZZNS0_15binary_internal21div_floor_kernel_cudaERNS_18TensorIteratorBaseEENKUlvE_clEvENKUlvE_clEvEUlhhE_EESt5arrayIPcLm3EEEEviT0_T1_)
        /*0078*/ 	.short	0x0210
        /*007a*/ 	.short	0x0020


	//----- nvinfo : EIATTR_SW_WAR
	.align		4
.L_5715:
        /*007c*/ 	.byte	0x04, 0x36
        /*007e*/ 	.short	(.L_5717 - .L_5716)
.L_5716:
        /*0080*/ 	.word	0x00000008
.L_5717:


//--------------------- .nv.info._ZN2at6native29vectorized_elementwise_kernelILi4ENS0_13BinaryFunctorIhhhZZZNS0_15binary_internal21div_floor_kernel_cudaERNS_18TensorIteratorBaseEENKUlvE_clEvENKUlvE_clEvEUlhhE_EESt5arrayIPcLm3EEEEviT0_T1_ --------------------------
	.section	.nv.info._ZN2at6native29vectorized_elementwise_kernelILi4ENS0_13BinaryFunctorIhhhZZZNS0_15binary_internal21div_floor_kernel_cudaERNS_18TensorIteratorBaseEENKUlvE_clEvENKUlvE_clEvEUlhhE_EESt5arrayIPcLm3EEEEviT0_T1_,"",@"SHT_CUDA_INFO"
	.sectionflags	@""
	.align	4


	//----- nvinfo : EIATTR_CUDA_API_VERSION
	.align		4
        /*0000*/ 	.byte	0x04, 0x37
        /*0002*/ 	.short	(.L_5719 - .L_5718)
.L_5718:
        /*0004*/ 	.word	0x00000082


	//----- nvinfo : EIATTR_KPARAM_INFO
	.align		4
.L_5719:
        /*0008*/ 	.byte	0x04, 0x17
        /*000a*/ 	.short	(.L_5721 - .L_5720)
.L_5720:
        /*000c*/ 	.word	0x00000000
        /*0010*/ 	.short	0x0002
        /*0012*/ 	.short	0x0008
        /*0014*/ 	.byte	0x00, 0xf0, 0x61, 0x00


	//----- nvinfo : EIATTR_KPARAM_INFO
	.align		4
.L_5721:
        /*0018*/ 	.byte	0x04, 0x17
        /*001a*/ 	.short	(.L_5723 - .L_5722)
.L_5722:
        /*001c*/ 	.word	0x00000000
        /*0020*/ 	.short	0x0001
        /*0022*/ 	.short	0x0004
        /*0024*/ 	.byte	0x00, 0xf0, 0x05, 0x00


	//----- nvinfo : EIATTR_KPARAM_INFO
	.align		4
.L_5723:
        /*0028*/ 	.byte	0x04, 0x17
        /*002a*/ 	.short	(.L_5725 - .L_5724)
.L_5724:
        /*002c*/ 	.word	0x00000000
        /*0030*/ 	.short	0x0000
        /*0032*/ 	.short	0x0000
        /*0034*/ 	.byte	0x00, 0xf0, 0x11, 0x00


	//----- nvinfo : EIATTR_SPARSE_MMA_MASK
	.align		4
.L_5725:
        /*0038*/ 	.byte	0x03, 0x50
        /*003a*/ 	.short	0x0000


	//----- nvinfo : EIATTR_MAXREG_COUNT
	.align		4
        /*003c*/ 	.byte	0x03, 0x1b
        /*003e*/ 	.short	0x00ff


	//----- nvinfo : EIATTR_MERCURY_ISA_VERSION
	.align		4
        /*0040*/ 	.byte	0x03, 0x5f
        /*0042*/ 	.short	0x0101


	//----- nvinfo : EIATTR_EXIT_INSTR_OFFSETS
	.align		4
        /*0044*/ 	.byte	0x04, 0x1c
        /*0046*/ 	.short	(.L_5727 - .L_5726)


	//   ....[0]....
.L_5726:
        /*0048*/ 	.word	0x000005c0


	//   ....[1]....
        /*004c*/ 	.word	0x00001500


	//   ....[2]....
        /*0050*/ 	.word	0x00001560


	//----- nvinfo : EIATTR_MAX_THREADS
	.align		4
.L_5727:
        /*0054*/ 	.byte	0x04, 0x05
        /*0056*/ 	.short	(.L_5729 - .L_5728)
.L_5728:
        /*0058*/ 	.word	0x00000080
        /*005c*/ 	.word	0x00000001
        /*0060*/ 	.word	0x00000001


	//----- nvinfo : EIATTR_CRS_STACK_SIZE
	.align		4
.L_5729:
        /*0064*/ 	.byte	0x04, 0x1e
        /*0066*/ 	.short	(.L_5731 - .L_5730)
.L_5730:
        /*0068*/ 	.word	0x00000000


	//----- nvinfo : EIATTR_CBANK_PARAM_SIZE
	.align		4
.L_5731:
        /*006c*/ 	.byte	0x03, 0x19
        /*006e*/ 	.short	0x0020


	//----- nvinfo : EIATTR_PARAM_CBANK
	.align		4
        /*0070*/ 	.byte	0x04, 0x0a
        /*0072*/ 	.short	(.L_5733 - .L_5732)
	.align		4
.L_5732:
        /*0074*/ 	.word	index@(.nv.constant0._ZN2at6native29vectorized_elementwise_kernelILi4ENS0_13BinaryFunctorIhhhZZZNS0_15binary_internal21div_floor_kernel_cudaERNS_18TensorIteratorBaseEENKUlvE_clEvENKUlvE_clEvEUlhhE_EESt5arrayIPcLm3EEEEviT0_T1_)
        /*0078*/ 	.short	0x0210
        /*007a*/ 	.short	0x0020


	//----- nvinfo : EIATTR_SW_WAR
	.align		4
.L_5733:
        /*007c*/ 	.byte	0x04, 0x36
        /*007e*/ 	.short	(.L_5735 - .L_5734)
.L_5734:
        /*0080*/ 	.word	0x00000008
.L_5735:


//--------------------- .nv.info._ZN2at6native29vectorized_elementwise_kernelILi8ENS0_13BinaryFunctorIhhhZZZNS0_15binary_internal21div_floor_kernel_cudaERNS_18TensorIteratorBaseEENKUlvE_clEvENKUlvE_clEvEUlhhE_EESt5arrayIPcLm3EEEEviT0_T1_ --------------------------
	.section	.nv.info._ZN2at6native29vectorized_elementwise_kernelILi8ENS0_13BinaryFunctorIhhhZZZNS0_15binary_internal21div_floor_kernel_cudaERNS_18TensorIteratorBaseEENKUlvE_clEvENKUlvE_clEvEUlhhE_EESt5arrayIPcLm3EEEEviT0_T1_,"",@"SHT_CUDA_INFO"
	.sectionflags	@""
	.align	4


	//----- nvinfo : EIATTR_CUDA_API_VERSION
	.align		4
        /*0000*/ 	.byte	0x04, 0x37
        /*0002*/ 	.short	(.L_5737 - .L_5736)
.L_5736:
        /*0004*/ 	.word	0x00000082


	//----- nvinfo : EIATTR_KPARAM_INFO
	.align		4
.L_5737:
        /*0008*/ 	.byte	0x04, 0x17
        /*000a*/ 	.short	(.L_5739 - .L_5738)
.L_5738:
        /*000c*/ 	.word	0x00000000
        /*0010*/ 	.short	0x0002
        /*0012*/ 	.short	0x0008
        /*0014*/ 	.byte	0x00, 0xf0, 0x61, 0x00


	//----- nvinfo : EIATTR_KPARAM_INFO
	.align		4
.L_5739:
        /*0018*/ 	.byte	0x04, 0x17
        /*001a*/ 	.short	(.L_5741 - .L_5740)
.L_5740:
        /*001c*/ 	.word	0x00000000
        /*0020*/ 	.short	0x0001
        /*0022*/ 	.short	0x0004
        /*0024*/ 	.byte	0x00, 0xf0, 0x05, 0x00


	//----- nvinfo : EIATTR_KPARAM_INFO
	.align		4
.L_5741:
        /*0028*/ 	.byte	0x04, 0x17
        /*002a*/ 	.short	(.L_5743 - .L_5742)
.L_5742:
        /*002c*/ 	.word	0x00000000
        /*0030*/ 	.short	0x0000
        /*0032*/ 	.short	0x0000
        /*0034*/ 	.byte	0x00, 0xf0, 0x11, 0x00


	//----- nvinfo : EIATTR_SPARSE_MMA_MASK
	.align		4
.L_5743:
        /*0038*/ 	.byte	0x03, 0x50
        /*003a*/ 	.short	0x0000


	//----- nvinfo : EIATTR_MAXREG_COUNT
	.align		4
        /*003c*/ 	.byte	0x03, 0x1b
        /*003e*/ 	.short	0x00ff


	//----- nvinfo : EIATTR_MERCURY_ISA_VERSION
	.align		4
        /*0040*/ 	.byte	0x03, 0x5f
        /*0042*/ 	.short	0x0101


	//----- nvinfo : EIATTR_EXIT_INSTR_OFFSETS
	.align		4
        /*0044*/ 	.byte	0x04, 0x1c
        /*0046*/ 	.short	(.L_5745 - .L_5744)


	//   ....[0]....
.L_5744:
        /*0048*/ 	.word	0x00000690


	//   ....[1]....
        /*004c*/ 	.word	0x000015d0


	//   ....[2]....
        /*0050*/ 	.word	0x00001630


	//----- nvinfo : EIATTR_MAX_THREADS
	.align		4
.L_5745:
        /*0054*/ 	.byte	0x04, 0x05
        /*0056*/ 	.short	(.L_5747 - .L_5746)
.L_5746:
        /*0058*/ 	.word	0x00000080
        /*005c*/ 	.word	0x00000001
        /*0060*/ 	.word	0x00000001


	//----- nvinfo : EIATTR_CRS_STACK_SIZE
	.align		4
.L_5747:
        /*0064*/ 	.byte	0x04, 0x1e
        /*0066*/ 	.short	(.L_5749 - .L_5748)
.L_5748:
        /*0068*/ 	.word	0x00000000


	//----- nvinfo : EIATTR_CBANK_PARAM_SIZE
	.align		4
.L_5749:
        /*006c*/ 	.byte	0x03, 0x19
        /*006e*/ 	.short	0x0020


	//----- nvinfo : EIATTR_PARAM_CBANK
	.align		4
        /*0070*/ 	.byte	0x04, 0x0a
        /*0072*/ 	.short	(.L_5751 - .L_5750)
	.align		4
.L_5750:
        /*0074*/ 	.word	index@(.nv.constant0._ZN2at6native29vectorized_elementwise_kernelILi8ENS0_13BinaryFunctorIhhhZZZNS0_15binary_internal21div_floor_kernel_cudaERNS_18TensorIteratorBaseEENKUlvE_clEvENKUlvE_clEvEUlhhE_EESt5arrayIPcLm3EEEEviT0_T1_)
        /*0078*/ 	.short	0x0210
        /*007a*/ 	.short	0x0020


	//----- nvinfo : EIATTR_SW_WAR
	.align		4
.L_5751:
        /*007c*/ 	.byte	0x04, 0x36
        /*007e*/ 	.short	(.L_5753 - .L_5752)
.L_5752:
        /*0080*/ 	.word	0x00000008
.L_5753:


//--------------------- .nv.info._ZN2at6native18elementwise_kernelILi128ELi4EZNS0_15gpu_kernel_implINS0_13BUnaryFunctorIhhhZZZNS0_15binary_internal21div_floor_kernel_cudaERNS_18TensorIteratorBaseEENKUlvE_clEvENKUlvE_clEvEUlhhE_EEEEvS6_RKT_EUliE_EEviT1_ --------------------------
	.section	.nv.info._ZN2at6native18elementwise_kernelILi128ELi4EZNS0_15gpu_kernel_implINS0_13BUnaryFunctorIhhhZZZNS0_15binary_internal21div_floor_kernel_cudaERNS_18TensorIteratorBaseEENKUlvE_clEvENKUlvE_clEvEUlhhE_EEEEvS6_RKT_EUliE_EEviT1_,"",@"SHT_CUDA_INFO"
	.sectionflags	@""
	.align	4


	//----- nvinfo : EIATTR_CUDA_API_VERSION
	.align		4
        /*0000*/ 	.byte	0x04, 0x37
        /*0002*/ 	.short	(.L_5755 - .L_5754)
.L_5754:
        /*0004*/ 	.word	0x00000082


	//----- nvinfo : EIATTR_KPARAM_INFO
	.align		4
.L_5755:
        /*0008*/ 	.byte	0x04, 0x17
        /*000a*/ 	.short	(.L_5757 - .L_5756)
.L_5756:
        /*000c*/ 	.word	0x00000000
        /*0010*/ 	.short	0x0001
        /*0012*/ 	.short	0x0008
        /*0014*/ 	.byte	0x00, 0xf0, 0x61, 0x08


	//----- nvinfo : EIATTR_KPARAM_INFO
	.align		4
.L_5757:
        /*0018*/ 	.byte	0x04, 0x17
        /*001a*/ 	.short	(.L_5759 - .L_5758)
.L_5758:
        /*001c*/ 	.word	0x00000000
        /*0020*/ 	.short	0x0000
        /*0022*/ 	.short	0x0000
        /*0024*/ 	.byte	0x00, 0xf0, 0x11, 0x00


	//----- nvinfo : EIATTR_SPARSE_MMA_MASK
	.align		4
.L_5759:
        /*0028*/ 	.byte	0x03, 0x50
        /*002a*/ 	.short	0x0000


	//----- nvinfo : EIATTR_MAXREG_COUNT
	.align		4
        /*002c*/ 	.byte	0x03, 0x1b
        /*002e*/ 	.short	0x0080


	//----- nvinfo : EIATTR_EXTERNS
	.align		4
        /*0030*/ 	.byte	0x04, 0x0f
        /*0032*/ 	.short	(.L_5761 - .L_5760)


	//   ....[0]....
	.align		4
.L_5760:
        /*0034*/ 	.word	index@(__assertfail)


	//----- nvinfo : EIATTR_MERCURY_ISA_VERSION
	.align		4
.L_5761:
        /*0038*/ 	.byte	0x03, 0x5f
        /*003a*/ 	.short	0x0101


	//----- nvinfo : EIATTR_SYSCALL_OFFSETS
	.align		4
        /*003c*/ 	.byte	0x04, 0x46
        /*003e*/ 	.short	(.L_5763 - .L_5762)


	//   ....[0]....
.L_5762:
        /*0040*/ 	.word	0x00002230


	//   ....[1]....
        /*0044*/ 	.word	0x000030e0


	//   ....[2]....
        /*0048*/ 	.word	0x00005350


	//   ....[3]....
        /*004c*/ 	.word	0x00006200


	//   ....[4]....
        /*0050*/ 	.word	0x00008460


	//   ....[5]....
        /*0054*/ 	.word	0x00009310


	//   ....[6]....
        /*0058*/ 	.word	0x0000b560


	//   ....[7]....
        /*005c*/ 	.word	0x0000c410


	//----- nvinfo : EIATTR_EXIT_INSTR_OFFSETS
	.align		4
.L_5763:
        /*0060*/ 	.byte	0x04, 0x1c
        /*0062*/ 	.short	(.L_5765 - .L_5764)


	//   ....[0]....
.L_5764:
        /*0064*/ 	.word	0x000093d0


	//   ....[1]....
        /*0068*/ 	.word	0x0000b6e0


	//   ....[2]....
        /*006c*/ 	.word	0x0000b700


	//   ....[3]....
        /*0070*/ 	.word	0x0000b7a0


	//   ....[4]....
        /*0074*/ 	.word	0x0000b7d0


	//   ....[5]....
        /*0078*/ 	.word	0x0000b7f0


	//   ....[6]....
        /*007c*/ 	.word	0x0000b880


	//   ....[7]....
        /*0080*/ 	.word	0x0000b8c0


	//   ....[8]....
        /*0084*/ 	.word	0x0000b960


	//   ....[9]....
        /*0088*/ 	.word	0x0000b9b0


	//   ....[10]....
        /*008c*/ 	.word	0x0000b9e0


	//   ....[11]....
        /*0090*/ 	.word	0x0000baa0


	//   ....[12]....
        /*0094*/ 	.word	0x0000bae0


	//   ....[13]....
        /*0098*/ 	.word	0x0000bc70


	//   ....[14]....
        /*009c*/ 	.word	0x0000bdd0


	//   ....[15]....
        /*00a0*/ 	.word	0x0000be10


	//   ....[16]....
        /*00a4*/ 	.word	0x0000beb0


	//   ....[17]....
        /*00a8*/ 	.word	0x0000c030


	//   ....[18]....
        /*00ac*/ 	.word	0x0000c1b0


	//   ....[19]....
        /*00b0*/ 	.word	0x0000c310


	//   ....[20]....
        /*00b4*/ 	.word	0x0000c420


	//   ....[21]....
        /*00b8*/ 	.word	0x0000c460


	//   ....[22]....
        /*00bc*/ 	.word	0x0000c490


	//----- nvinfo : EIATTR_MAX_THREADS
	.align		4
.L_5765:
        /*00c0*/ 	.byte	0x04, 0x05
        /*00c2*/ 	.short	(.L_5767 - .L_5766)
.L_5766:
        /*00c4*/ 	.word	0x00000080
        /*00c8*/ 	.word	0x00000001
        /*00cc*/ 	.word	0x00000001


	//----- nvinfo : EIATTR_CRS_STACK_SIZE
	.align		4
.L_5767:
        /*00d0*/ 	.byte	0x04, 0x1e
        /*00d2*/ 	.short	(.L_5769 - .L_5768)
.L_5768:
        /*00d4*/ 	.word	0x00000000


	//----- nvinfo : EIATTR_CBANK_PARAM_SIZE
	.align		4
.L_5769:
        /*00d8*/ 	.byte	0x03, 0x19
        /*00da*/ 	.short	0x0220


	//----- nvinfo : EIATTR_PARAM_CBANK
	.align		4
        /*00dc*/ 	.byte	0x04, 0x0a
        /*00de*/ 	.short	(.L_5771 - .L_5770)
	.align		4
.L_5770:
        /*00e0*/ 	.word	index@(.nv.constant0._ZN2at6native18elementwise_kernelILi128ELi4EZNS0_15gpu_kernel_implINS0_13BUnaryFunctorIhhhZZZNS0_15binary_internal21div_floor_kernel_cudaERNS_18TensorIteratorBaseEENKUlvE_clEvENKUlvE_clEvEUlhhE_EEEEvS6_RKT_EUliE_EEviT1_)
        /*00e4*/ 	.short	0x0210
        /*00e6*/ 	.short	0x0220


	//----- nvinfo : EIATTR_SW_WAR
	.align		4
.L_5771:
        /*00e8*/ 	.byte	0x04, 0x36
        /*00ea*/ 	.short	(.L_5773 - .L_5772)
.L_5772:
        /*00ec*/ 	.word	0x00000008
.L_5773:


//--------------------- .nv.info._ZN2at6native27unrolled_elementwise_kernelINS0_13BUnaryFunctorIhhhZZZNS0_15binary_internal21div_floor_kernel_cudaERNS_18TensorIteratorBaseEENKUlvE_clEvENKUlvE_clEvEUlhhE_EESt5arrayIPcLm2EELi4E23TrivialOffsetCalculatorILi1EjESE_NS0_6memory12LoadWithCastILi1EEENSF_13StoreWithCastILi1EEEEEviT_T0_T2_T3_T4_T5_ --------------------------
	.section	.nv.info._ZN2at6native27unrolled_elementwise_kernelINS0_13BUnaryFunctorIhhhZZZNS0_15binary_internal21div_floor_kernel_cudaERNS_18TensorIteratorBaseEENKUlvE_clEvENKUlvE_clEvEUlhhE_EESt5arrayIPcLm2EELi4E23TrivialOffsetCalculatorILi1EjESE_NS0_6memory12LoadWithCastILi1EEENSF_13StoreWithCastILi1EEEEEviT_T0_T2_T3_T4_T5_,"",@"SHT_CUDA_INFO"
	.sectionflags	@""
	.align	4


	//----- nvinfo : EIATTR_CUDA_API_VERSION
	.align		4
        /*0000*/ 	.byte	0x04, 0x37
        /*0002*/ 	.short	(.L_5775 - .L_5774)
.L_5774:
        /*0004*/ 	.word	0x00000082


	//----- nvinfo : EIATTR_KPARAM_INFO
	.align		4
.L_5775:
        /*0008*/ 	.byte	0x04, 0x17
        /*000a*/ 	.short	(.L_5777 - .L_5776)
.L_5776:
        /*000c*/ 	.word	0x00000000
        /*0010*/ 	.short	0x0006
        /*0012*/ 	.short	0x0024
        /*0014*/ 	.byte	0x00, 0xf0, 0x21, 0x00


	//----- nvinfo : EIATTR_KPARAM_INFO
	.align		4
.L_5777:
        /*0018*/ 	.byte	0x04, 0x17
        /*001a*/ 	.short	(.L_5779 - .L_5778)
.L_5778:
        /*001c*/ 	.word	0x00000000
        /*0020*/ 	.short	0x0005
        /*0022*/ 	.short	0x001c
        /*0024*/ 	.byte	0x00, 0xf0, 0x21, 0x00


	//----- nvinfo : EIATTR_KPARAM_INFO
	.align		4
.L_5779:
        /*0028*/ 	.byte	0x04, 0x17
        /*002a*/ 	.short	(.L_5781 - .L_5780)
.L_5780:
        /*002c*/ 	.word	0x00000000
        /*0030*/ 	.short	0x0004
        /*0032*/ 	.short	0x0019
        /*0034*/ 	.byte	0x00, 0xf0, 0x05, 0x00


	//----- nvinfo : EIATTR_KPARAM_INFO
	.align		4
.L_5781:
        /*0038*/ 	.byte	0x04, 0x17
        /*003a*/ 	.short	(.L_5783 - .L_5782)
.L_5782:
        /*003c*/ 	.word	0x00000000
        /*0040*/ 	.short	0x0003
        /*0042*/ 	.short	0x0018
        /*0044*/ 	.byte	0x00, 0xf0, 0x05, 0x00


	//----- nvinfo : EIATTR_KPARAM_INFO
	.align		4
.L_5783:
        /*0048*/ 	.byte	0x04, 0x17
        /*004a*/ 	.short	(.L_5785 - .L_5784)
.L_5784:
        /*004c*/ 	.word	0x00000000
        /*0050*/ 	.short	0x0002
        /*0052*/ 	.short	0x0008
        /*0054*/ 	.byte	0x00, 0xf0, 0x41, 0x00


	//----- nvinfo : EIATTR_KPARAM_INFO
	.align		4
.L_5785:
        /*0058*/ 	.byte	0x04, 0x17
        /*005a*/ 	.short	(.L_5787 - .L_5786)
.L_5786:
        /*005c*/ 	.word	0x00000000
        /*0060*/ 	.short	0x0001
        /*0062*/ 	.short	0x0004
        /*0064*/ 	.byte	0x00, 0xf0, 0x09, 0x00


	//----- nvinfo : EIATTR_KPARAM_INFO
	.align		4
.L_5787:
        /*0068*/ 	.byte	0x04, 0x17
        /*006a*/ 	.short	(.L_5789 - .L_5788)
.L_5788:
        /*006c*/ 	.word	0x00000000
        /*0070*/ 	.short	0x0000
        /*0072*/ 	.short	0x0000
        /*0074*/ 	.byte	0x00, 0xf0, 0x11, 0x00


	//----- nvinfo : EIATTR_SPARSE_MMA_MASK
	.align		4
.L_5789:
        /*0078*/ 	.byte	0x03, 0x50
        /*007a*/ 	.short	0x0000


	//----- nvinfo : EIATTR_MAXREG_COUNT
	.align		4
        /*007c*/ 	.byte	0x03, 0x1b
        /*007e*/ 	.short	0x00ff


	//----- nvinfo : EIATTR_EXTERNS
	.align		4
        /*0080*/ 	.byte	0x04, 0x0f
        /*0082*/ 	.short	(.L_5791 - .L_5790)


	//   ....[0]....
	.align		4
.L_5790:
        /*0084*/ 	.word	index@(__assertfail)


	//----- nvinfo : EIATTR_MERCURY_ISA_VERSION
	.align		4
.L_5791:
        /*0088*/ 	.byte	0x03, 0x5f
        /*008a*/ 	.short	0x0101


	//----- nvinfo : EIATTR_SYSCALL_OFFSETS
	.align		4
        /*008c*/ 	.byte	0x04, 0x46
        /*008e*/ 	.short	(.L_5793 - .L_5792)


	//   ....[0]....
.L_5792:
        /*0090*/ 	.word	0x00000f50


	//   ....[1]....
        /*0094*/ 	.word	0x00001ea0


	//   ....[2]....
        /*0098*/ 	.word	0x00002e00


	//   ....[3]....
        /*009c*/ 	.word	0x00003d30


	//   ....[4]....
        /*00a0*/ 	.word	0x00005090


	//   ....[5]....
        /*00a4*/ 	.word	0x000060c0


	//   ....[6]....
        /*00a8*/ 	.word	0x000070b0


	//   ....[7]....
        /*00ac*/ 	.word	0x000080a0


	//----- nvinfo : EIATTR_EXIT_INSTR_OFFSETS
	.align		4
.L_5793:
        /*00b0*/ 	.byte	0x04, 0x1c
        /*00b2*/ 	.short	(.L_5795 - .L_5794)


	//   ....[0]....
.L_5794:
        /*00b4*/ 	.word	0x00007160


	//   ....[1]....
        /*00b8*/ 	.word	0x00007290


	//   ....[2]....
        /*00bc*/ 	.word	0x000072b0


	//   ....[3]....
        /*00c0*/ 	.word	0x00007350


	//   ....[4]....
        /*00c4*/ 	.word	0x00007380


	//   ....[5]....
        /*00c8*/ 	.word	0x000073b0


	//   ....[6]....
        /*00cc*/ 	.word	0x00007450


	//   ....[7]....
        /*00d0*/ 	.word	0x000074a0


	//   ....[8]....
        /*00d4*/ 	.word	0x00007550


	//   ....[9]....
        /*00d8*/ 	.word	0x000075b0


	//   ....[10]....
        /*00dc*/ 	.word	0x000075f0


	//   ....[11]....
        /*00e0*/ 	.word	0x000076b0


	//   ....[12]....
        /*00e4*/ 	.word	0x00007700


	//   ....[13]....
        /*00e8*/ 	.word	0x000078a0


	//   ....[14]....
        /*00ec*/ 	.word	0x00007a10


	//   ....[15]....
        /*00f0*/ 	.word	0x00007a60


	//   ....[16]....
        /*00f4*/ 	.word	0x00007b10


	//   ....[17]....
        /*00f8*/ 	.word	0x00007ca0


	//   ....[18]....
        /*00fc*/ 	.word	0x00007e30


	//   ....[19]....
        /*0100*/ 	.word	0x00007fa0


	//   ....[20]....
        /*0104*/ 	.word	0x000080b0


	//   ....[21]....
        /*0108*/ 	.word	0x000080f0


	//   ....[22]....
        /*010c*/ 	.word	0x00008120


	//----- nvinfo : EIATTR_MAX_THREADS
	.align		4
.L_5795:
        /*0110*/ 	.byte	0x04, 0x05
        /*0112*/ 	.short	(.L_5797 - .L_5796)
.L_5796:
        /*0114*/ 	.word	0x00000080
        /*0118*/ 	.word	0x00000001
        /*011c*/ 	.word	0x00000001


	//----- nvinfo : EIATTR_CRS_STACK_SIZE
	.align		4
.L_5797:
        /*0120*/ 	.byte	0x04, 0x1e
        /*0122*/ 	.short	(.L_5799 - .L_5798)
.L_5798:
        /*0124*/ 	.word	0x00000000


	//----- nvinfo : EIATTR_CBANK_PARAM_SIZE
	.align		4
.L_5799:
        /*0128*/ 	.byte	0x03, 0x19
        /*012a*/ 	.short	0x002c


	//----- nvinfo : EIATTR_PARAM_CBANK
	.align		4
        /*012c*/ 	.byte	0x04, 0x0a
        /*012e*/ 	.short	(.L_5801 - .L_5800)
	.align		4
.L_5800:
        /*0130*/ 	.word	index@(.nv.constant0._ZN2at6native27unrolled_elementwise_kernelINS0_13BUnaryFunctorIhhhZZZNS0_15binary_internal21div_floor_kernel_cudaERNS_18TensorIteratorBaseEENKUlvE_clEvENKUlvE_clEvEUlhhE_EESt5arrayIPcLm2EELi4E23TrivialOffsetCalculatorILi1EjESE_NS0_6memory12LoadWithCastILi1EEENSF_13StoreWithCastILi1EEEEEviT_T0_T2_T3_T4_T5_)
        /*0134*/ 	.short	0x0210
        /*0136*/ 	.short	0x002c


	//----- nvinfo : EIATTR_SW_WAR
	.align		4
.L_5801:
        /*0138*/ 	.byte	0x04, 0x36
        /*013a*/ 	.short	(.L_5803 - .L_5802)
.L_5802:
        /*013c*/ 	.word	0x00000008
.L_5803:


//--------------------- .nv.info._ZN2at6native18elementwise_kernelILi128ELi4EZNS0_22gpu_kernel_impl_nocastINS0_13BUnaryFunctorIhhhZZZNS0_15binary_internal21div_floor_kernel_cudaERNS_18TensorIteratorBaseEENKUlvE_clEvENKUlvE_clEvEUlhhE_EEEEvS6_RKT_EUliE_EEviT1_ --------------------------
	.section	.nv.info._ZN2at6native18elementwise_kernelILi128ELi4EZNS0_22gpu_kernel_impl_nocastINS0_13BUnaryFunctorIhhhZZZNS0_15binary_internal21div_floor_kernel_cudaERNS_18TensorIteratorBaseEENKUlvE_clEvENKUlvE_clEvEUlhhE_EEEEvS6_RKT_EUliE_EEviT1_,"",@"SHT_CUDA_INFO"
	.sectionflags	@""
	.align	4


	//----- nvinfo : EIATTR_CUDA_API_VERSION
	.align		4
        /*0000*/ 	.byte	0x04, 0x37
        /*0002*/ 	.short	(.L_5805 - .L_5804)
.L_5804:
        /*0004*/ 	.word	0x00000082


	//----- nvinfo : EIATTR_KPARAM_INFO
	.align		4
.L_5805:
        /*0008*/ 	.byte	0x04, 0x17
        /*000a*/ 	.short	(.L_5807 - .L_5806)
.L_5806:
        /*000c*/ 	.word	0x00000000
        /*0010*/ 	.short	0x0001
        /*0012*/ 	.short	0x0008
        /*0014*/ 	.byte	0x00, 0xf0, 0x61, 0x08


	//----- nvinfo : EIATTR_KPARAM_INFO
	.align		4
.L_5807:
        /*0018*/ 	.byte	0x04, 0x17
        /*001a*/ 	.short	(.L_5809 - .L_5808)
.L_5808:
        /*001c*/ 	.word	0x00000000
        /*0020*/ 	.short	0x0000
        /*0022*/ 	.short	0x0000
        /*0024*/ 	.byte	0x00, 0xf0, 0x11, 0x00


	//----- nvinfo : EIATTR_SPARSE_MMA_MASK
	.align		4
.L_5809:
        /*0028*/ 	.byte	0x03, 0x50
        /*002a*/ 	.short	0x0000


	//----- nvinfo : EIATTR_MAXREG_COUNT
	.align		4
        /*002c*/ 	.byte	0x03, 0x1b
        /*002e*/ 	.short	0x0080


	//----- nvinfo : EIATTR_MERCURY_ISA_VERSION
	.align		4
        /*0030*/ 	.byte	0x03, 0x5f
        /*0032*/ 	.short	0x0101


	//----- nvinfo : EIATTR_EXIT_INSTR_OFFSETS
	.align		4
        /*0034*/ 	.byte	0x04, 0x1c
        /*0036*/ 	.short	(.L_5811 - .L_5810)


	//   ....[0]....
.L_5810:
        /*0038*/ 	.word	0x00003c60


	//   ....[1]....
        /*003c*/ 	.word	0x00005000


	//----- nvinfo : EIATTR_MAX_THREADS
	.align		4
.L_5811:
        /*0040*/ 	.byte	0x04, 0x05
        /*0042*/ 	.short	(.L_5813 - .L_5812)
.L_5812:
        /*0044*/ 	.word	0x00000080
        /*0048*/ 	.word	0x00000001
        /*004c*/ 	.word	0x00000001


	//----- nvinfo : EIATTR_CRS_STACK_SIZE
	.align		4
.L_5813:
        /*0050*/ 	.byte	0x04, 0x1e
        /*0052*/ 	.short	(.L_5815 - .L_5814)
.L_5814:
        /*0054*/ 	.word	0x00000000


	//----- nvinfo : EIATTR_CBANK_PARAM_SIZE
	.align		4
.L_5815:
        /*0058*/ 	.byte	0x03, 0x19
        /*005a*/ 	.short	0x0220


	//----- nvinfo : EIATTR_PARAM_CBANK
	.align		4
        /*005c*/ 	.byte	0x04, 0x0a
        /*005e*/ 	.short	(.L_5817 - .L_5816)
	.align		4
.L_5816:
        /*0060*/ 	.word	index@(.nv.constant0._ZN2at6native18elementwise_kernelILi128ELi4EZNS0_22gpu_kernel_impl_nocastINS0_13BUnaryFunctorIhhhZZZNS0_15binary_internal21div_floor_kernel_cudaERNS_18TensorIteratorBaseEENKUlvE_clEvENKUlvE_clEvEUlhhE_EEEEvS6_RKT_EUliE_EEviT1_)
        /*0064*/ 	.short	0x0210
        /*0066*/ 	.short	0x0220


	//----- nvinfo : EIATTR_SW_WAR
	.align		4
.L_5817:
        /*0068*/ 	.byte	0x04, 0x36
        /*006a*/ 	.short	(.L_5819 - .L_5818)
.L_5818:
        /*006c*/ 	.word	0x00000008
.L_5819:


//--------------------- .nv.info._ZN2at6native27unrolled_elementwise_kernelINS0_13BUnaryFunctorIhhhZZZNS0_15binary_internal21div_floor_kernel_cudaERNS_18TensorIteratorBaseEENKUlvE_clEvENKUlvE_clEvEUlhhE_EESt5arrayIPcLm2EELi4E23TrivialOffsetCalculatorILi1EjESE_NS0_6memory15LoadWithoutCastENSF_16StoreWithoutCastEEEviT_T0_T2_T3_T4_T5_ --------------------------
	.section	.nv.info._ZN2at6native27unrolled_elementwise_kernelINS0_13BUnaryFunctorIhhhZZZNS0_15binary_internal21div_floor_kernel_cudaERNS_18TensorIteratorBaseEENKUlvE_clEvENKUlvE_clEvEUlhhE_EESt5arrayIPcLm2EELi4E23TrivialOffsetCalculatorILi1EjESE_NS0_6memory15LoadWithoutCastENSF_16StoreWithoutCastEEEviT_T0_T2_T3_T4_T5_,"",@"SHT_CUDA_INFO"
	.sectionflags	@""
	.align	4


	//----- nvinfo : EIATTR_CUDA_API_VERSION
	.align		4
        /*0000*/ 	.byte	0x04, 0x37
        /*0002*/ 	.short	(.L_5821 - .L_5820)
.L_5820:
        /*0004*/ 	.word	0x00000082


	//----- nvinfo : EIATTR_KPARAM_INFO
	.align		4
.L_5821:
        /*0008*/ 	.byte	0x04, 0x17
        /*000a*/ 	.short	(.L_5823 - .L_5822)
.L_5822:
        /*000c*/ 	.word	0x00000000
        /*0010*/ 	.short	0x0006
        /*0012*/ 	.short	0x001b
        /*0014*/ 	.byte	0x00, 0xf0, 0x05, 0x00


	//----- nvinfo : EIATTR_KPARAM_INFO
	.align		4
.L_5823:
        /*0018*/ 	.byte	0x04, 0x17
        /*001a*/ 	.short	(.L_5825 - .L_5824)
.L_5824:
        /*001c*/ 	.word	0x00000000
        /*0020*/ 	.short	0x0005
        /*0022*/ 	.short	0x001a
        /*0024*/ 	.byte	0x00, 0xf0, 0x05, 0x00


	//----- nvinfo : EIATTR_KPARAM_INFO
	.align		4
.L_5825:
        /*0028*/ 	.byte	0x04, 0x17
        /*002a*/ 	.short	(.L_5827 - .L_5826)
.L_5826:
        /*002c*/ 	.word	0x00000000
        /*0030*/ 	.short	0x0004
        /*0032*/ 	.short	0x0019
        /*0034*/ 	.byte	0x00, 0xf0, 0x05, 0x00


	//----- nvinfo : EIATTR_KPARAM_INFO
	.align		4
.L_5827:
        /*0038*/ 	.byte	0x04, 0x17
        /*003a*/ 	.short	(.L_5829 - .L_5828)
.L_5828:
        /*003c*/ 	.word	0x00000000
        /*0040*/ 	.short	0x0003
        /*0042*/ 	.short	0x0018
        /*0044*/ 	.byte	0x00, 0xf0, 0x05, 0x00


	//----- nvinfo : EIATTR_KPARAM_INFO
	.align		4
.L_5829:
        /*0048*/ 	.byte	0x04, 0x17
        /*004a*/ 	.short	(.L_5831 - .L_5830)
.L_5830:
        /*004c*/ 	.word	0x00000000
        /*0050*/ 	.short	0x0002
        /*0052*/ 	.short	0x0008
        /*0054*/ 	.byte	0x00, 0xf0, 0x41, 0x00


	//----- nvinfo : EIATTR_KPARAM_INFO
	.align		4
.L_5831:
        /*0058*/ 	.byte	0x04, 0x17
        /*005a*/ 	.short	(.L_5833 - .L_5832)
.L_5832:
        /*005c*/ 	.word	0x00000000
        /*0060*/ 	.short	0x0001
        /*0062*/ 	.short	0x0004
        /*0064*/ 	.byte	0x00, 0xf0, 0x09, 0x00


	//----- nvinfo : EIATTR_KPARAM_INFO
	.align		4
.L_5833:
        /*0068*/ 	.byte	0x04, 0x17
        /*006a*/ 	.short	(.L_5835 - .L_5834)
.L_5834:
        /*006c*/ 	.word	0x00000000
        /*0070*/ 	.short	0x0000
        /*0072*/ 	.short	0x0000
        /*0074*/ 	.byte	0x00, 0xf0, 0x11, 0x00


	//----- nvinfo : EIATTR_SPARSE_MMA_MASK
	.align		4
.L_5835:
        /*0078*/ 	.byte	0x03, 0x50
        /*007a*/ 	.short	0x0000


	//----- nvinfo : EIATTR_MAXREG_COUNT
	.align		4
        /*007c*/ 	.byte	0x03, 0x1b
        /*007e*/ 	.short	0x00ff


	//----- nvinfo : EIATTR_MERCURY_ISA_VERSION
	.align		4
        /*0080*/ 	.byte	0x03, 0x5f
        /*0082*/ 	.short	0x0101


	//----- nvinfo : EIATTR_EXIT_INSTR_OFFSETS
	.align		4
        /*0084*/ 	.byte	0x04, 0x1c
        /*0086*/ 	.short	(.L_5837 - .L_5836)


	//   ....[0]....
.L_5836:
        /*0088*/ 	.word	0x00000650


	//   ....[1]....
        /*008c*/ 	.word	0x000006b0


	//----- nvinfo : EIATTR_MAX_THREADS
	.align		4
.L_5837:
        /*0090*/ 	.byte	0x04, 0x05
        /*0092*/ 	.short	(.L_5839 - .L_5838)
.L_5838:
        /*0094*/ 	.word	0x00000080
        /*0098*/ 	.word	0x00000001
        /*009c*/ 	.word	0x00000001


	//----- nvinfo : EIATTR_CRS_STACK_SIZE
	.align		4
.L_5839:
        /*00a0*/ 	.byte	0x04, 0x1e
        /*00a2*/ 	.short	(.L_5841 - .L_5840)
.L_5840:
        /*00a4*/ 	.word	0x00000000


	//----- nvinfo : EIATTR_CBANK_PARAM_SIZE
	.align		4
.L_5841:
        /*00a8*/ 	.byte	0x03, 0x19
        /*00aa*/ 	.short	0x001c


	//----- nvinfo : EIATTR_PARAM_CBANK
	.align		4
        /*00ac*/ 	.byte	0x04, 0x0a
        /*00ae*/ 	.short	(.L_5843 - .L_5842)
	.align		4
.L_5842:
        /*00b0*/ 	.word	index@(.nv.constant0._ZN2at6native27unrolled_elementwise_kernelINS0_13BUnaryFunctorIhhhZZZNS0_15binary_internal21div_floor_kernel_cudaERNS_18TensorIteratorBaseEENKUlvE_clEvENKUlvE_clEvEUlhhE_EESt5arrayIPcLm2EELi4E23TrivialOffsetCalculatorILi1EjESE_NS0_6memory15LoadWithoutCastENSF_16StoreWithoutCastEEEviT_T0_T2_T3_T4_T5_)
        /*00b4*/ 	.short	0x0210
        /*00b6*/ 	.short	0x001c


	//----- nvinfo : EIATTR_SW_WAR
	.align		4
.L_5843:
        /*00b8*/ 	.byte	0x04, 0x36
        /*00ba*/ 	.short	(.L_5845 - .L_5844)
.L_5844:
        /*00bc*/ 	.word	0x00000008
.L_5845:


//--------------------- .nv.info._ZN2at6native29vectorized_elementwise_kernelILi2ENS0_13BUnaryFunctorIhhhZZZNS0_15binary_internal21div_floor_kernel_cudaERNS_18TensorIteratorBaseEENKUlvE_clEvENKUlvE_clEvEUlhhE_EESt5arrayIPcLm2EEEEviT0_T1_ --------------------------
	.section	.nv.info._ZN2at6native29vectorized_elementwise_kernelILi2ENS0_13BUnaryFunctorIhhhZZZNS0_15binary_internal21div_floor_kernel_cudaERNS_18TensorIteratorBaseEENKUlvE_clEvENKUlvE_clEvEUlhhE_EESt5arrayIPcLm2EEEEviT0_T1_,"",@"SHT_CUDA_INFO"
	.sectionflags	@""
	.align	4


	//----- nvinfo : EIATTR_CUDA_API_VERSION
	.align		4
        /*0000*/ 	.byte	0x04, 0x37
        /*0002*/ 	.short	(.L_5847 - .L_5846)
.L_5846:
        /*0004*/ 	.word	0x00000082


	//----- nvinfo : EIATTR_KPARAM_INFO
	.align		4
.L_5847:
        /*0008*/ 	.byte	0x04, 0x17
        /*000a*/ 	.short	(.L_5849 - .L_5848)
.L_5848:
        /*000c*/ 	.word	0x00000000
        /*0010*/ 	.short	0x0002
        /*0012*/ 	.short	0x0008
        /*0014*/ 	.byte	0x00, 0xf0, 0x41, 0x00


	//----- nvinfo : EIATTR_KPARAM_INFO
	.align		4
.L_5849:
        /*0018*/ 	.byte	0x04, 0x17
        /*001a*/ 	.short	(.L_5851 - .L_5850)
.L_5850:
        /*001c*/ 	.word	0x00000000
        /*0020*/ 	.short	0x0001
        /*0022*/ 	.short	0x0004
        /*0024*/ 	.byte	0x00, 0xf0, 0x09, 0x00


	//----- nvinfo : EIATTR_KPARAM_INFO
	.align		4
.L_5851:
        /*0028*/ 	.byte	0x04, 0x17
        /*002a*/ 	.short	(.L_5853 - .L_5852)
.L_5852:
        /*002c*/ 	.word	0x00000000
        /*0030*/ 	.short	0x0000
        /*0032*/ 	.short	0x0000
        /*0034*/ 	.byte	0x00, 0xf0, 0x11, 0x00


	//----- nvinfo : EIATTR_SPARSE_MMA_MASK
	.align		4
.L_5853:
        /*0038*/ 	.byte	0x03, 0x50
        /*003a*/ 	.short	0x0000


	//----- nvinfo : EIATTR_MAXREG_COUNT
	.align		4
        /*003c*/ 	.byte	0x03, 0x1b
        /*003e*/ 	.short	0x00ff


	//----- nvinfo : EIATTR_MERCURY_ISA_VERSION
	.align		4
        /*0040*/ 	.byte	0x03, 0x5f
        /*0042*/ 	.short	0x0101


	//----- nvinfo : EIATTR_EXIT_INSTR_OFFSETS
	.align		4
        /*0044*/ 	.byte	0x04, 0x1c
        /*0046*/ 	.short	(.L_5855 - .L_5854)


	//   ....[0]....
.L_5854:
        /*0048*/ 	.word	0x000004d0


	//   ....[1]....
        /*004c*/ 	.word	0x00001190


	//   ....[2]....
        /*0050*/ 	.word	0x000011f0


	//----- nvinfo : EIATTR_MAX_THREADS
	.align		4
.L_5855:
        /*0054*/ 	.byte	0x04, 0x05
        /*0056*/ 	.short	(.L_5857 - .L_5856)
.L_5856:
        /*0058*/ 	.word	0x00000080
        /*005c*/ 	.word	0x00000001
        /*0060*/ 	.word	0x00000001


	//----- nvinfo : EIATTR_CRS_STACK_SIZE
	.align		4
.L_5857:
        /*0064*/ 	.byte	0x04, 0x1e
        /*0066*/ 	.short	(.L_5859 - .L_5858)
.L_5858:
        /*0068*/ 	.word	0x00000000


	//----- nvinfo : EIATTR_CBANK_PARAM_SIZE
	.align		4
.L_5859:
        /*006c*/ 	.byte	0x03, 0x19
        /*006e*/ 	.short	0x0018


	//----- nvinfo : EIATTR_PARAM_CBANK
	.align		4
        /*0070*/ 	.byte	0x04, 0x0a
        /*0072*/ 	.short	(.L_5861 - .L_5860)
	.align		4
.L_5860:
        /*0074*/ 	.word	index@(.nv.constant0._ZN2at6native29vectorized_elementwise_kernelILi2ENS0_13BUnaryFunctorIhhhZZZNS0_15binary_internal21div_floor_kernel_cudaERNS_18TensorIteratorBaseEENKUlvE_clEvENKUlvE_clEvEUlhhE_EESt5arrayIPcLm2EEEEviT0_T1_)
        /*0078*/ 	.short	0x0210
        /*007a*/ 	.short	0x0018


	//----- nvinfo : EIATTR_SW_WAR
	.align		4
.L_5861:
        /*007c*/ 	.byte	0x04, 0x36
        /*007e*/ 	.short	(.L_5863 - .L_5862)
.L_5862:
        /*0080*/ 	.word	0x00000008
.L_5863:


//--------------------- .nv.info._ZN2at6native29vectorized_elementwise_kernelILi4ENS0_13BUnaryFunctorIhhhZZZNS0_15binary_internal21div_floor_kernel_cudaERNS_18TensorIteratorBaseEENKUlvE_clEvENKUlvE_clEvEUlhhE_EESt5arrayIPcLm2EEEEviT0_T1_ --------------------------
	.section	.nv.info._ZN2at6native29vectorized_elementwise_kernelILi4ENS0_13BUnaryFunctorIhhhZZZNS0_15binary_internal21div_floor_kernel_cudaERNS_18TensorIteratorBaseEENKUlvE_clEvENKUlvE_clEvEUlhhE_EESt5arrayIPcLm2EEEEviT0_T1_,"",@"SHT_CUDA_INFO"
	.sectionflags	@""
	.align	4


	//----- nvinfo : EIATTR_CUDA_API_VERSION
	.align		4
        /*0000*/ 	.byte	0x04, 0x37
        /*0002*/ 	.short	(.L_5865 - .L_5864)
.L_5864:
        /*0004*/ 	.word	0x00000082


	//----- nvinfo : EIATTR_KPARAM_INFO
	.align		4
.L_5865:
        /*0008*/ 	.byte	0x04, 0x17
        /*000a*/ 	.short	(.L_5867 - .L_5866)
.L_5866:
        /*000c*/ 	.word	0x00000000
        /*0010*/ 	.short	0x0002
        /*0012*/ 	.short	0x0008
        /*0014*/ 	.byte	0x00, 0xf0, 0x41, 0x00


	//----- nvinfo : EIATTR_KPARAM_INFO
	.align		4
.L_5867:
        /*0018*/ 	.byte	0x04, 0x17
        /*001a*/ 	.short	(.L_5869 - .L_5868)
.L_5868:
        /*001c*/ 	.word	0x00000000
        /*0020*/ 	.short	0x0001
        /*0022*/ 	.short	0x0004
        /*0024*/ 	.byte	0x00, 0xf0, 0x09, 0x00


	//----- nvinfo : EIATTR_KPARAM_INFO
	.align		4
.L_5869:
        /*0028*/ 	.byte	0x04, 0x17
        /*002a*/ 	.short	(.L_5871 - .L_5870)
.L_5870:
        /*002c*/ 	.word	0x00000000
        /*0030*/ 	.short	0x0000
        /*0032*/ 	.short	0x0000
        /*0034*/ 	.byte	0x00, 0xf0, 0x11, 0x00


	//----- nvinfo : EIATTR_SPARSE_MMA_MASK
	.align		4
.L_5871:
        /*0038*/ 	.byte	0x03, 0x50
        /*003a*/ 	.short	0x0000


	//----- nvinfo : EIATTR_MAXREG_COUNT
	.align		4
        /*003c*/ 	.byte	0x03, 0x1b
        /*003e*/ 	.short	0x00ff


	//----- nvinfo : EIATTR_MERCURY_ISA_VERSION
	.align		4
        /*0040*/ 	.byte	0x03, 0x5f
        /*0042*/ 	.short	0x0101


	//----- nvinfo : EIATTR_EXIT_INSTR_OFFSETS
	.align		4
        /*0044*/ 	.byte	0x04, 0x1c
        /*0046*/ 	.short	(.L_5873 - .L_5872)


	//   ....[0]....
.L_5872:
        /*0048*/ 	.word	0x000004d0


	//   ....[1]....
        /*004c*/ 	.word	0x00001190


	//   ....[2]....
        /*0050*/ 	.word	0x000011f0


	//----- nvinfo : EIATTR_MAX_THREADS
	.align		4
.L_5873:
        /*0054*/ 	.byte	0x04, 0x05
        /*0056*/ 	.short	(.L_5875 - .L_5874)
.L_5874:
        /*0058*/ 	.word	0x00000080
        /*005c*/ 	.word	0x00000001
        /*0060*/ 	.word	0x00000001


	//----- nvinfo : EIATTR_CRS_STACK_SIZE
	.align		4
.L_5875:
        /*0064*/ 	.byte	0x04, 0x1e
        /*0066*/ 	.short	(.L_5877 - .L_5876)
.L_5876:
        /*0068*/ 	.word	0x00000000


	//----- nvinfo : EIATTR_CBANK_PARAM_SIZE
	.align		4
.L_5877:
        /*006c*/ 	.byte	0x03, 0x19
        /*006e*/ 	.short	0x0018


	//----- nvinfo : EIATTR_PARAM_CBANK
	.align		4
        /*0070*/ 	.byte	0x04, 0x0a
        /*0072*/ 	.short	(.L_5879 - .L_5878)
	.align		4
.L_5878:
        /*0074*/ 	.word	index@(.nv.constant0._ZN2at6native29vectorized_elementwise_kernelILi4ENS0_13BUnaryFunctorIhhhZZZNS0_15binary_internal21div_floor_kernel_cudaERNS_18TensorIteratorBaseEENKUlvE_clEvENKUlvE_clEvEUlhhE_EESt5arrayIPcLm2EEEEviT0_T1_)
        /*0078*/ 	.short	0x0210
        /*007a*/ 	.short	0x0018


	//----- nvinfo : EIATTR_SW_WAR
	.align		4
.L_5879:
        /*007c*/ 	.byte	0x04, 0x36
        /*007e*/ 	.short	(.L_5881 - .L_5880)
.L_5880:
        /*0080*/ 	.word	0x00000008
.L_5881:


//--------------------- .nv.info._ZN2at6native29vectorized_elementwise_kernelILi8ENS0_13BUnaryFunctorIhhhZZZNS0_15binary_internal21div_floor_kernel_cudaERNS_18TensorIteratorBaseEENKUlvE_clEvENKUlvE_clEvEUlhhE_EESt5arrayIPcLm2EEEEviT0_T1_ --------------------------
	.section	.nv.info._ZN2at6native29vectorized_elementwise_kernelILi8ENS0_13BUnaryFunctorIhhhZZZNS0_15binary_internal21div_floor_kernel_cudaERNS_18TensorIteratorBaseEENKUlvE_clEvENKUlvE_clEvEUlhhE_EESt5arrayIPcLm2EEEEviT0_T1_,"",@"SHT_CUDA_INFO"
	.sectionflags	@""
	.align	4


	//----- nvinfo : EIATTR_CUDA_API_VERSION
	.align		4
        /*0000*/ 	.byte	0x04, 0x37
        /*0002*/ 	.short	(.L_5883 - .L_5882)
.L_5882:
        /*0004*/ 	.word	0x00000082


	//----- nvinfo : EIATTR_KPARAM_INFO
	.align		4
.L_5883:
        /*0008*/ 	.byte	0x04, 0x17
        /*000a*/ 	.short	(.L_5885 - .L_5884)
.L_5884:
        /*000c*/ 	.word	0x00000000
        /*0010*/ 	.short	0x0002
        /*0012*/ 	.short	0x0008
        /*0014*/ 	.byte	0x00, 0xf0, 0x41, 0x00


	//----- nvinfo : EIATTR_KPARAM_INFO
	.align		4
.L_5885:
        /*0018*/ 	.byte	0x04, 0x17
        /*001a*/ 	.short	(.L_5887 - .L_5886)
.L_5886:
        /*001c*/ 	.word	0x00000000
        /*0020*/ 	.short	0x0001
        /*0022*/ 	.short	0x0004
        /*0024*/ 	.byte	0x00, 0xf0, 0x09, 0x00


	//----- nvinfo : EIATTR_KPARAM_INFO
	.align		4
.L_5887:
        /*0028*/ 	.byte	0x04, 0x17
        /*002a*/ 	.short	(.L_5889 - .L_5888)
.L_5888:
        /*002c*/ 	.word	0x00000000
        /*0030*/ 	.short	0x0000
        /*0032*/ 	.short	0x0000
        /*0034*/ 	.byte	0x00, 0xf0, 0x11, 0x00


	//----- nvinfo : EIATTR_SPARSE_MMA_MASK
	.align		4
.L_5889:
        /*0038*/ 	.byte	0x03, 0x50
        /*003a*/ 	.short	0x0000


	//----- nvinfo : EIATTR_MAXREG_COUNT
	.align		4
        /*003c*/ 	.byte	0x03, 0x1b
        /*003e*/ 	.short	0x00ff


	//----- nvinfo : EIATTR_MERCURY_ISA_VERSION
	.align		4
        /*0040*/ 	.byte	0x03, 0x5f
        /*0042*/ 	.short	0x0101


	//----- nvinfo : EIATTR_EXIT_INSTR_OFFSETS
	.align		4
        /*0044*/ 	.byte	0x04, 0x1c
        /*0046*/ 	.short	(.L_5891 - .L_5890)


	//   ....[0]....
.L_5890:
        /*0048*/ 	.word	0x00000530


	//   ....[1]....
        /*004c*/ 	.word	0x000011f0


	//   ....[2]....
        /*0050*/ 	.word	0x00001250


	//----- nvinfo : EIATTR_MAX_THREADS
	.align		4
.L_5891:
        /*0054*/ 	.byte	0x04, 0x05
        /*0056*/ 	.short	(.L_5893 - .L_5892)
.L_5892:
        /*0058*/ 	.word	0x00000080
        /*005c*/ 	.word	0x00000001
        /*0060*/ 	.word	0x00000001


	//----- nvinfo : EIATTR_CRS_STACK_SIZE
	.align		4
.L_5893:
        /*0064*/ 	.byte	0x04, 0x1e
        /*0066*/ 	.short	(.L_5895 - .L_5894)
.L_5894:
        /*0068*/ 	.word	0x00000000


	//----- nvinfo : EIATTR_CBANK_PARAM_SIZE
	.align		4
.L_5895:
        /*006c*/ 	.byte	0x03, 0x19
        /*006e*/ 	.short	0x0018


	//----- nvinfo : EIATTR_PARAM_CBANK
	.align		4
        /*0070*/ 	.byte	0x04, 0x0a
        /*0072*/ 	.short	(.L_5897 - .L_5896)
	.align		4
.L_5896:
        /*0074*/ 	.word	index@(.nv.constant0._ZN2at6native29vectorized_elementwise_kernelILi8ENS0_13BUnaryFunctorIhhhZZZNS0_15binary_internal21div_floor_kernel_cudaERNS_18TensorIteratorBaseEENKUlvE_clEvENKUlvE_clEvEUlhhE_EESt5arrayIPcLm2EEEEviT0_T1_)
        /*0078*/ 	.short	0x0210
        /*007a*/ 	.short	0x0018


	//----- nvinfo : EIATTR_SW_WAR
	.align		4
.L_5897:
        /*007c*/ 	.byte	0x04, 0x36
        /*007e*/ 	.short	(.L_5899 - .L_5898)
.L_5898:
        /*0080*/ 	.word	0x00000008
.L_5899:


//--------------------- .nv.info._ZN2at6native18elementwise_kernelILi128ELi4EZNS0_15gpu_kernel_implINS0_13AUnaryFunctorIhhhZZZNS0_15binary_internal21div_floor_kernel_cudaERNS_18TensorIteratorBaseEENKUlvE_clEvENKUlvE_clEvEUlhhE_EEEEvS6_RKT_EUliE_EEviT1_ --------------------------
	.section	.nv.info._ZN2at6native18elementwise_kernelILi128ELi4EZNS0_15gpu_kernel_implINS0_13AUnaryFunctorIhhhZZZNS0_15binary_internal21div_floor_kernel_cudaERNS_18TensorIteratorBaseEENKUlvE_clEvENKUlvE_clEvEUlhhE_EEEEvS6_RKT_EUliE_EEviT1_,"",@"SHT_CUDA_INFO"
	.sectionflags	@""
	.align	4


	//----- nvinfo : EIATTR_CUDA_API_VERSION
	.align		4
        /*0000*/ 	.byte	0x04, 0x37
        /*0002*/ 	.short	(.L_5901 - .L_5900)
.L_5900:
        /*0004*/ 	.word	0x00000082


	//----- nvinfo : EIATTR_KPARAM_INFO
	.align		4
.L_5901:
        /*0008*/ 	.byte	0x04, 0x17
        /*000a*/ 	.short	(.L_5903 - .L_5902)
.L_5902:
        /*000c*/ 	.word	0x00000000
        /*0010*/ 	.short	0x0001
        /*0012*/ 	.short	0x0008
        /*0014*/ 	.byte	0x00, 0xf0, 0x61, 0x08


	//----- nvinfo : EIATTR_KPARAM_INFO
	.align		4
.L_5903:
        /*0018*/ 	.byte	0x04, 0x17
        /*001a*/ 	.short	(.L_5905 - .L_5904)
.L_5904:
        /*001c*/ 	.word	0x00000000
        /*0020*/ 	.short	0x0000
        /*0022*/ 	.short	0x0000
        /*0024*/ 	.byte	0x00, 0xf0, 0x11, 0x00


	//----- nvinfo : EIATTR_SPARSE_MMA_MASK
	.align		4
.L_5905:
        /*0028*/ 	.byte	0x03, 0x50
        /*002a*/ 	.short	0x0000


	//----- nvinfo : EIATTR_MAXREG_COUNT
	.align		4
        /*002c*/ 	.byte	0x03, 0x1b
        /*002e*/ 	.short	0x0080


	//----- nvinfo : EIATTR_EXTERNS
	.align		4
        /*0030*/ 	.byte	0x04, 0x0f
        /*0032*/ 	.short	(.L_5907 - .L_5906)


	//   ....[0]....
	.align		4
.L_5906:
        /*0034*/ 	.word	index@(__assertfail)


	//----- nvinfo : EIATTR_MERCURY_ISA_VERSION
	.align		4
.L_5907:
        /*0038*/ 	.byte	0x03, 0x5f
        /*003a*/ 	.short	0x0101


	//----- nvinfo : EIATTR_SYSCALL_OFFSETS
	.align		4
        /*003c*/ 	.byte	0x04, 0x46
        /*003e*/ 	.short	(.L_5909 - .L_5908)


	//   ....[0]....
.L_5908:
        /*0040*/ 	.word	0x00002230


	//   ....[1]....
        /*0044*/ 	.word	0x000030e0


	//   ....[2]....
        /*0048*/ 	.word	0x00005350


	//   ....[3]....
        /*004c*/ 	.word	0x00006200


	//   ....[4]....
        /*0050*/ 	.word	0x00008460


	//   ....[5]....
        /*0054*/ 	.word	0x00009310


	//   ....[6]....
        /*0058*/ 	.word	0x0000b560


	//   ....[7]....
        /*005c*/ 	.word	0x0000c410


	//----- nvinfo : EIATTR_EXIT_INSTR_OFFSETS
	.align		4
.L_5909:
        /*0060*/ 	.byte	0x04, 0x1c
        /*0062*/ 	.short	(.L_5911 - .L_5910)


	//   ....[0]....
.L_5910:
        /*0064*/ 	.word	0x000093d0


	//   ....[1]....
        /*0068*/ 	.word	0x0000b6e0


	//   ....[2]....
        /*006c*/ 	.word	0x0000b700


	//   ....[3]....
        /*0070*/ 	.word	0x0000b7a0


	//   ....[4]....
        /*0074*/ 	.word	0x0000b7d0


	//   ....[5]....
        /*0078*/ 	.word	0x0000b7f0


	//   ....[6]....
        /*007c*/ 	.word	0x0000b880


	//   ....[7]....
        /*0080*/ 	.word	0x0000b8c0


	//   ....[8]....
        /*0084*/ 	.word	0x0000b960


	//   ....[9]....
        /*0088*/ 	.word	0x0000b9b0


	//   ....[10]....
        /*008c*/ 	.word	0x0000b9e0


	//   ....[11]....
        /*0090*/ 	.word	0x0000baa0


	//   ....[12]....
        /*0094*/ 	.word	0x0000bae0


	//   ....[13]....
        /*0098*/ 	.word	0x0000bc70


	//   ....[14]....
        /*009c*/ 	.word	0x0000bdd0


	//   ....[15]....
        /*00a0*/ 	.word	0x0000be10


	//   ....[16]....
        /*00a4*/ 	.word	0x0000beb0


	//   ....[17]....
        /*00a8*/ 	.word	0x0000c030


	//   ....[18]....
        /*00ac*/ 	.word	0x0000c1b0


	//   ....[19]....
        /*00b0*/ 	.word	0x0000c310


	//   ....[20]....
        /*00b4*/ 	.word	0x0000c420


	//   ....[21]....
        /*00b8*/ 	.word	0x0000c460


	//   ....[22]....
        /*00bc*/ 	.word	0x0000c490


	//----- nvinfo : EIATTR_MAX_THREADS
	.align		4
.L_5911:
        /*00c0*/ 	.byte	0x04, 0x05
        /*00c2*/ 	.short	(.L_5913 - .L_5912)
.L_5912:
        /*00c4*/ 	.word	0x00000080
        /*00c8*/ 	.word	0x00000001
        /*00cc*/ 	.word	0x00000001


	//----- nvinfo : EIATTR_CRS_STACK_SIZE
	.align		4
.L_5913:
        /*00d0*/ 	.byte	0x04, 0x1e
        /*00d2*/ 	.short	(.L_5915 - .L_5914)
.L_5914:
        /*00d4*/ 	.word	0x00000000


	//----- nvinfo : EIATTR_CBANK_PARAM_SIZE
	.align		4
.L_5915:
        /*00d8*/ 	.byte	0x03, 0x19
        /*00da*/ 	.short	0x0220


	//----- nvinfo : EIATTR_PARAM_CBANK
	.align		4
        /*00dc*/ 	.byte	0x04, 0x0a
        /*00de*/ 	.short	(.L_5917 - .L_5916)
	.align		4
.L_5916:
        /*00e0*/ 	.word	index@(.nv.constant0._ZN2at6native18elementwise_kernelILi128ELi4EZNS0_15gpu_kernel_implINS0_13AUnaryFunctorIhhhZZZNS0_15binary_internal21div_floor_kernel_cudaERNS_18TensorIteratorBaseEENKUlvE_clEvENKUlvE_clEvEUlhhE_EEEEvS6_RKT_EUliE_EEviT1_)
        /*00e4*/ 	.short	0x0210
        /*00e6*/ 	.short	0x0220


	//----- nvinfo : EIATTR_SW_WAR
	.align		4
.L_5917:
        /*00e8*/ 	.byte	0x04, 0x36
        /*00ea*/ 	.short	(.L_5919 - .L_5918)
.L_5918:
        /*00ec*/ 	.word	0x00000008
.L_5919:


//--------------------- .nv.info._ZN2at6native27unrolled_elementwise_kernelINS0_13AUnaryFunctorIhhhZZZNS0_15binary_internal21div_floor_kernel_cudaERNS_18TensorIteratorBaseEENKUlvE_clEvENKUlvE_clEvEUlhhE_EESt5arrayIPcLm2EELi4E23TrivialOffsetCalculatorILi1EjESE_NS0_6memory12LoadWithCastILi1EEENSF_13StoreWithCastILi1EEEEEviT_T0_T2_T3_T4_T5_ --------------------------
	.section	.nv.info._ZN2at6native27unrolled_elementwise_kernelINS0_13AUnaryFunctorIhhhZZZNS0_15binary_internal21div_floor_kernel_cudaERNS_18TensorIteratorBaseEENKUlvE_clEvENKUlvE_clEvEUlhhE_EESt5arrayIPcLm2EELi4E23TrivialOffsetCalculatorILi1EjESE_NS0_6memory12LoadWithCastILi1EEENSF_13StoreWithCastILi1EEEEEviT_T0_T2_T3_T4_T5_,"",@"SHT_CUDA_INFO"
	.sectionflags	@""
	.align	4


	//----- nvinfo : EIATTR_CUDA_API_VERSION
	.align		4
        /*0000*/ 	.byte	0x04, 0x37
        /*0002*/ 	.short	(.L_5921 - .L_5920)
.L_5920:
        /*0004*/ 	.word	0x00000082


	//----- nvinfo : EIATTR_KPARAM_INFO
	.align		4
.L_5921:
        /*0008*/ 	.byte	0x04, 0x17
        /*000a*/ 	.short	(.L_5923 - .L_5922)
.L_5922:
        /*000c*/ 	.word	0x00000000
        /*0010*/ 	.short	0x0006
        /*0012*/ 	.short	0x0024
        /*0014*/ 	.byte	0x00, 0xf0, 0x21, 0x00


	//----- nvinfo : EIATTR_KPARAM_INFO
	.align		4
.L_5923:
        /*0018*/ 	.byte	0x04, 0x17
        /*001a*/ 	.short	(.L_5925 - .L_5924)
.L_5924:
        /*001c*/ 	.word	0x00000000
        /*0020*/ 	.short	0x0005
        /*0022*/ 	.short	0x001c
        /*0024*/ 	.byte	0x00, 0xf0, 0x21, 0x00


	//----- nvinfo : EIATTR_KPARAM_INFO
	.align		4
.L_5925:
        /*0028*/ 	.byte	0x04, 0x17
        /*002a*/ 	.short	(.L_5927 - .L_5926)
.L_5926:
        /*002c*/ 	.word	0x00000000
        /*0030*/ 	.short	0x0004
        /*0032*/ 	.short	0x0019
        /*0034*/ 	.byte	0x00, 0xf0, 0x05, 0x00


	//----- nvinfo : EIATTR_KPARAM_INFO
	.align		4
.L_5927:
        /*0038*/ 	.byte	0x04, 0x17
        /*003a*/ 	.short	(.L_5929 - .L_5928)
.L_5928:
        /*003c*/ 	.word	0x00000000
        /*0040*/ 	.short	0x0003
        /*0042*/ 	.short	0x0018
        /*0044*/ 	.byte	0x00, 0xf0, 0x05, 0x00


	//----- nvinfo : EIATTR_KPARAM_INFO
	.align		4
.L_5929:
        /*0048*/ 	.byte	0x04, 0x17
        /*004a*/ 	.short	(.L_5931 - .L_5930)
.L_5930:
        /*004c*/ 	.word	0x00000000
        /*0050*/ 	.short	0x0002
        /*0052*/ 	.short	0x0008
        /*0054*/ 	.byte	0x00, 0xf0, 0x41, 0x00


	//----- nvinfo : EIATTR_KPARAM_INFO
	.align		4
.L_5931:
        /*0058*/ 	.byte	0x04, 0x17
        /*005a*/ 	.short	(.L_5933 - .L_5932)
.L_5932:
        /*005c*/ 	.word	0x00000000
        /*0060*/ 	.short	0x0001
        /*0062*/ 	.short	0x0004
        /*0064*/ 	.byte	0x00, 0xf0, 0x09, 0x00


	//----- nvinfo : EIATTR_KPARAM_INFO
	.align		4
.L_5933:
        /*0068*/ 	.byte	0x04, 0x17
        /*006a*/ 	.short	(.L_5935 - .L_5934)
.L_5934:
        /*006c*/ 	.word	0x00000000
        /*0070*/ 	.short	0x0000
        /*0072*/ 	.short	0x0000
        /*0074*/ 	.byte	0x00, 0xf0, 0x11, 0x00


	//----- nvinfo : EIATTR_SPARSE_MMA_MASK
	.align		4
.L_5935:
        /*0078*/ 	.byte	0x03, 0x50
        /*007a*/ 	.short	0x0000


	//----- nvinfo : EIATTR_MAXREG_COUNT
	.align		4
        /*007c*/ 	.byte	0x03, 0x1b
        /*007e*/ 	.short	0x00ff


	//----- nvinfo : EIATTR_EXTERNS
	.align		4
        /*0080*/ 	.byte	0x04, 0x0f
        /*0082*/ 	.short	(.L_5937 - .L_5936)


	//   ....[0]....
	.align		4
.L_5936:
        /*0084*/ 	.word	index@(__assertfail)


	//----- nvinfo : EIATTR_MERCURY_ISA_VERSION
	.align		4
.L_5937:
        /*0088*/ 	.byte	0x03, 0x5f
        /*008a*/ 	.short	0x0101


	//----- nvinfo : EIATTR_SYSCALL_OFFSETS
	.align		4
        /*008c*/ 	.byte	0x04, 0x46
        /*008e*/ 	.short	(.L_5939 - .L_5938)


	//   ....[0]....
.L_5938:
        /*0090*/ 	.word	0x00000f50


	//   ....[1]....
        /*0094*/ 	.word	0x00001ea0


	//   ....[2]....
        /*0098*/ 	.word	0x00002e00


	//   ....[3]....
        /*009c*/ 	.word	0x00003d30


	//   ....[4]....
        /*00a0*/ 	.word	0x00005090


	//   ....[5]....
        /*00a4*/ 	.word	0x000060c0


	//   ....[6]....
        /*00a8*/ 	.word	0x000070b0


	//   ....[7]....
        /*00ac*/ 	.word	0x000080a0


	//----- nvinfo : EIATTR_EXIT_INSTR_OFFSETS
	.align		4
.L_5939:
        /*00b0*/ 	.byte	0x04, 0x1c
        /*00b2*/ 	.short	(.L_5941 - .L_5940)


	//   ....[0]....
.L_5940:
        /*00b4*/ 	.word	0x00007160


	//   ....[1]....
        /*00b8*/ 	.word	0x00007290


	//   ....[2]....
        /*00bc*/ 	.word	0x000072b0


	//   ....[3]....
        /*00c0*/ 	.word	0x00007350


	//   ....[4]....
        /*00c4*/ 	.word	0x00007380


	//   ....[5]....
        /*00c8*/ 	.word	0x000073b0


	//   ....[6]....
        /*00cc*/ 	.word	0x00007450


	//   ....[7]....
        /*00d0*/ 	.word	0x000074a0


	//   ....[8]....
        /*00d4*/ 	.word	0x00007550


	//   ....[9]....
        /*00d8*/ 	.word	0x000075b0


	//   ....[10]....
        /*00dc*/ 	.word	0x000075f0


	//   ....[11]....
        /*00e0*/ 	.word	0x000076b0


	//   ....[12]....
        /*00e4*/ 	.word	0x00007700


	//   ....[13]....
        /*00e8*/ 	.word	0x000078a0


	//   ....[14]....
        /*00ec*/ 	.word	0x00007a10


	//   ....[15]....
        /*00f0*/ 	.word	0x00007a60


	//   ....[16]....
        /*00f4*/ 	.word	0x00007b10


	//   ....[17]....
        /*00f8*/ 	.word	0x00007ca0


	//   ....[18]....
        /*00fc*/ 	.word	0x00007e30


	//   ....[19]....
        /*0100*/ 	.word	0x00007fa0


	//   ....[20]....
        /*0104*/ 	.word	0x000080b0


	//   ....[21]....
        /*0108*/ 	.word	0x000080f0


	//   ....[22]....
        /*010c*/ 	.word	0x00008120


	//----- nvinfo : EIATTR_MAX_THREADS
	.align		4
.L_5941:
        /*0110*/ 	.byte	0x04, 0x05
        /*0112*/ 	.short	(.L_5943 - .L_5942)
.L_5942:
        /*0114*/ 	.word	0x00000080
        /*0118*/ 	.word	0x00000001
        /*011c*/ 	.word	0x00000001


	//----- nvinfo : EIATTR_CRS_STACK_SIZE
	.align		4
.L_5943:
        /*0120*/ 	.byte	0x04, 0x1e
        /*0122*/ 	.short	(.L_5945 - .L_5944)
.L_5944:
        /*0124*/ 	.word	0x00000000


	//----- nvinfo : EIATTR_CBANK_PARAM_SIZE
	.align		4
.L_5945:
        /*0128*/ 	.byte	0x03, 0x19
        /*012a*/ 	.short	0x002c


	//----- nvinfo : EIATTR_PARAM_CBANK
	.align		4
        /*012c*/ 	.byte	0x04, 0x0a
        /*012e*/ 	.short	(.L_5947 - .L_5946)
	.align		4
.L_5946:
        /*0130*/ 	.word	index@(.nv.constant0._ZN2at6native27unrolled_elementwise_kernelINS0_13AUnaryFunctorIhhhZZZNS0_15binary_internal21div_floor_kernel_cudaERNS_18TensorIteratorBaseEENKUlvE_clEvENKUlvE_clEvEUlhhE_EESt5arrayIPcLm2EELi4E23TrivialOffsetCalculatorILi1EjESE_NS0_6memory12LoadWithCastILi1EEENSF_13StoreWithCastILi1EEEEEviT_T0_T2_T3_T4_T5_)
        /*0134*/ 	.short	0x0210
        /*0136*/ 	.short	0x002c


	//----- nvinfo : EIATTR_SW_WAR
	.align		4
.L_5947:
        /*0138*/ 	.byte	0x04, 0x36
        /*013a*/ 	.short	(.L_5949 - .L_5948)
.L_5948:
        /*013c*/ 	.word	0x00000008
.L_5949:


//--------------------- .nv.info._ZN2at6native18elementwise_kernelILi128ELi4EZNS0_22gpu_kernel_impl_nocastINS0_13AUnaryFunctorIhhhZZZNS0_15binary_internal21div_floor_kernel_cudaERNS_18TensorIteratorBaseEENKUlvE_clEvENKUlvE_clEvEUlhhE_EEEEvS6_RKT_EUliE_EEviT1_ --------------------------
	.section	.nv.info._ZN2at6native18elementwise_kernelILi128ELi4EZNS0_22gpu_kernel_impl_nocastINS0_13AUnaryFunctorIhhhZZZNS0_15binary_internal21div_floor_kernel_cudaERNS_18TensorIteratorBaseEENKUlvE_clEvENKUlvE_clEvEUlhhE_EEEEvS6_RKT_EUliE_EEviT1_,"",@"SHT_CUDA_INFO"
	.sectionflags	@""
	.align	4


	//----- nvinfo : EIATTR_CUDA_API_VERSION
	.align		4
        /*0000*/ 	.byte	0x04, 0x37
        /*0002*/ 	.short	(.L_5951 - .L_5950)
.L_5950:
        /*0004*/ 	.word	0x00000082


	//----- nvinfo : EIATTR_KPARAM_INFO
	.align		4
.L_5951:
        /*0008*/ 	.byte	0x04, 0x17
        /*000a*/ 	.short	(.L_5953 - .L_5952)
.L_5952:
        /*000c*/ 	.word	0x00000000
        /*0010*/ 	.short	0x0001
        /*0012*/ 	.short	0x0008
        /*0014*/ 	.byte	0x00, 0xf0, 0x61, 0x08


	//----- nvinfo : EIATTR_KPARAM_INFO
	.align		4
.L_5953:
        /*0018*/ 	.byte	0x04, 0x17
        /*001a*/ 	.short	(.L_5955 - .L_5954)
.L_5954:
        /*001c*/ 	.word	0x00000000
        /*0020*/ 	.short	0x0000
        /*0022*/ 	.short	0x0000
        /*0024*/ 	.byte	0x00, 0xf0, 0x11, 0x00


	//----- nvinfo : EIATTR_SPARSE_MMA_MASK
	.align		4
.L_5955:
        /*0028*/ 	.byte	0x03, 0x50
        /*002a*/ 	.short	0x0000


	//----- nvinfo : EIATTR_MAXREG_COUNT
	.align		4
        /*002c*/ 	.byte	0x03, 0x1b
        /*002e*/ 	.short	0x0080


	//----- nvinfo : EIATTR_MERCURY_ISA_VERSION
	.align		4
        /*0030*/ 	.byte	0x03, 0x5f
        /*0032*/ 	.short	0x0101


	//----- nvinfo : EIATTR_EXIT_INSTR_OFFSETS
	.align		4
        /*0034*/ 	.byte	0x04, 0x1c
        /*0036*/ 	.short	(.L_5957 - .L_5956)


	//   ....[0]....
.L_5956:
        /*0038*/ 	.word	0x00003c60


	//   ....[1]....
        /*003c*/ 	.word	0x00005000


	//----- nvinfo : EIATTR_MAX_THREADS
	.align		4
.L_5957:
        /*0040*/ 	.byte	0x04, 0x05
        /*0042*/ 	.short	(.L_5959 - .L_5958)
.L_5958:
        /*0044*/ 	.word	0x00000080
        /*0048*/ 	.word	0x00000001
        /*004c*/ 	.word	0x00000001


	//----- nvinfo : EIATTR_CRS_STACK_SIZE
	.align		4
.L_5959:
        /*0050*/ 	.byte	0x04, 0x1e
        /*0052*/ 	.short	(.L_5961 - .L_5960)
.L_5960:
        /*0054*/ 	.word	0x00000000


	//----- nvinfo : EIATTR_CBANK_PARAM_SIZE
	.align		4
.L_5961:
        /*0058*/ 	.byte	0x03, 0x19
        /*005a*/ 	.short	0x0220


	//----- nvinfo : EIATTR_PARAM_CBANK
	.align		4
        /*005c*/ 	.byte	0x04, 0x0a
        /*005e*/ 	.short	(.L_5963 - .L_5962)
	.align		4
.L_5962:
        /*0060*/ 	.word	index@(.nv.constant0._ZN2at6native18elementwise_kernelILi128ELi4EZNS0_22gpu_kernel_impl_nocastINS0_13AUnaryFunctorIhhhZZZNS0_15binary_internal21div_floor_kernel_cudaERNS_18TensorIteratorBaseEENKUlvE_clEvENKUlvE_clEvEUlhhE_EEEEvS6_RKT_EUliE_EEviT1_)
        /*0064*/ 	.short	0x0210
        /*0066*/ 	.short	0x0220


	//----- nvinfo : EIATTR_SW_WAR
	.align		4
.L_5963:
        /*0068*/ 	.byte	0x04, 0x36
        /*006a*/ 	.short	(.L_5965 - .L_5964)
.L_5964:
        /*006c*/ 	.word	0x00000008
.L_5965:


//--------------------- .nv.info._ZN2at6native27unrolled_elementwise_kernelINS0_13AUnaryFunctorIhhhZZZNS0_15binary_internal21div_floor_kernel_cudaERNS_18TensorIteratorBaseEENKUlvE_clEvENKUlvE_clEvEUlhhE_EESt5arrayIPcLm2EELi4E23TrivialOffsetCalculatorILi1EjESE_NS0_6memory15LoadWithoutCastENSF_16StoreWithoutCastEEEviT_T0_T2_T3_T4_T5_ --------------------------
	.section	.nv.info._ZN2at6native27unrolled_elementwise_kernelINS0_13AUnaryFunctorIhhhZZZNS0_15binary_internal21div_floor_kernel_cudaERNS_18TensorIteratorBaseEENKUlvE_clEvENKUlvE_clEvEUlhhE_EESt5arrayIPcLm2EELi4E23TrivialOffsetCalculatorILi1EjESE_NS0_6memory15LoadWithoutCastENSF_16StoreWithoutCastEEEviT_T0_T2_T3_T4_T5_,"",@"SHT_CUDA_INFO"
	.sectionflags	@""
	.align	4


	//----- nvinfo : EIATTR_CUDA_API_VERSION
	.align		4
        /*0000*/ 	.byte	0x04, 0x37
        /*0002*/ 	.short	(.L_5967 - .L_5966)
.L_5966:
        /*0004*/ 	.word	0x00000082


	//----- nvinfo : EIATTR_KPARAM_INFO
	.align		4
.L_5967:
        /*0008*/ 	.byte	0x04, 0x17
        /*000a*/ 	.short	(.L_5969 - .L_5968)
.L_5968:
        /*000c*/ 	.word	0x00000000
        /*0010*/ 	.short	0x0006
        /*0012*/ 	.short	0x001b
        /*0014*/ 	.byte	0x00, 0xf0, 0x05, 0x00


	//----- nvinfo : EIATTR_KPARAM_INFO
	.align		4
.L_5969:
        /*0018*/ 	.byte	0x04, 0x17
        /*001a*/ 	.short	(.L_5971 - .L_5970)
.L_5970:
        /*001c*/ 	.word	0x00000000
        /*0020*/ 	.short	0x0005
        /*0022*/ 	.short	0x001a
        /*0024*/ 	.byte	0x00, 0xf0, 0x05, 0x00


	//----- nvinfo : EIATTR_KPARAM_INFO
	.align		4
.L_5971:
        /*0028*/ 	.byte	0x04, 0x17
        /*002a*/ 	.short	(.L_5973 - .L_5972)
.L_5972:
        /*002c*/ 	.word	0x00000000
        /*0030*/ 	.short	0x0004
        /*0032*/ 	.short	0x0019
        /*0034*/ 	.byte	0x00, 0xf0, 0x05, 0x00


	//----- nvinfo : EIATTR_KPARAM_INFO
	.align		4
.L_5973:
        /*0038*/ 	.byte	0x04, 0x17
        /*003a*/ 	.short	(.L_5975 - .L_5974)
.L_5974:
        /*003c*/ 	.word	0x00000000
        /*0040*/ 	.short	0x0003
        /*0042*/ 	.short	0x0018
        /*0044*/ 	.byte	0x00, 0xf0, 0x05, 0x00


	//----- nvinfo : EIATTR_KPARAM_INFO
	.align		4
.L_5975:
        /*0048*/ 	.byte	0x04, 0x17
        /*004a*/ 	.short	(.L_5977 - .L_5976)
.L_5976:
        /*004c*/ 	.word	0x00000000
        /*0050*/ 	.short	0x0002
        /*0052*/ 	.short	0x0008
        /*0054*/ 	.byte	0x00, 0xf0, 0x41, 0x00


	//----- nvinfo : EIATTR_KPARAM_INFO
	.align		4
.L_5977:
        /*0058*/ 	.byte	0x04, 0x17
        /*005a*/ 	.short	(.L_5979 - .L_5978)
.L_5978:
        /*005c*/ 	.word	0x00000000
        /*0060*/ 	.short	0x0001
        /*0062*/ 	.short	0x0004
        /*0064*/ 	.byte	0x00, 0xf0, 0x09, 0x00


	//----- nvinfo : EIATTR_KPARAM_INFO
	.align		4
.L_5979:
        /*0068*/ 	.byte	0x04, 0x17
        /*006a*/ 	.short	(.L_5981 - .L_5980)
.L_5980:
        /*006c*/ 	.word	0x00000000
        /*0070*/ 	.short	0x0000
        /*0072*/ 	.short	0x0000
        /*0074*/ 	.byte	0x00, 0xf0, 0x11, 0x00


	//----- nvinfo : EIATTR_SPARSE_MMA_MASK
	.align		4
.L_5981:
        /*0078*/ 	.byte	0x03, 0x50
        /*007a*/ 	.short	0x0000


	//----- nvinfo : EIATTR_MAXREG_COUNT
	.align		4
        /*007c*/ 	.byte	0x03, 0x1b
        /*007e*/ 	.short	0x00ff


	//----- nvinfo : EIATTR_MERCURY_ISA_VERSION
	.align		4
        /*0080*/ 	.byte	0x03, 0x5f
        /*0082*/ 	.short	0x0101


	//----- nvinfo : EIATTR_EXIT_INSTR_OFFSETS
	.align		4
        /*0084*/ 	.byte	0x04, 0x1c
        /*0086*/ 	.short	(.L_5983 - .L_5982)


	//   ....[0]....
.L_5982:
        /*0088*/ 	.word	0x00000650


	//   ....[1]....
        /*008c*/ 	.word	0x000006b0


	//----- nvinfo : EIATTR_MAX_THREADS
	.align		4
.L_5983:
        /*0090*/ 	.byte	0x04, 0x05
        /*0092*/ 	.short	(.L_5985 - .L_5984)
.L_5984:
        /*0094*/ 	.word	0x00000080
        /*0098*/ 	.word	0x00000001
        /*009c*/ 	.word	0x00000001


	//----- nvinfo : EIATTR_CRS_STACK_SIZE
	.align		4
.L_5985:
        /*00a0*/ 	.byte	0x04, 0x1e
        /*00a2*/ 	.short	(.L_5987 - .L_5986)
.L_5986:
        /*00a4*/ 	.word	0x00000000


	//----- nvinfo : EIATTR_CBANK_PARAM_SIZE
	.align		4
.L_5987:
        /*00a8*/ 	.byte	0x03, 0x19
        /*00aa*/ 	.short	0x001c


	//----- nvinfo : EIATTR_PARAM_CBANK
	.align		4
        /*00ac*/ 	.byte	0x04, 0x0a
        /*00ae*/ 	.short	(.L_5989 - .L_5988)
	.align		4
.L_5988:
        /*00b0*/ 	.word	index@(.nv.constant0._ZN2at6native27unrolled_elementwise_kernelINS0_13AUnaryFunctorIhhhZZZNS0_15binary_internal21div_floor_kernel_cudaERNS_18TensorIteratorBaseEENKUlvE_clEvENKUlvE_clEvEUlhhE_EESt5arrayIPcLm2EELi4E23TrivialOffsetCalculatorILi1EjESE_NS0_6memory15LoadWithoutCastENSF_16StoreWithoutCastEEEviT_T0_T2_T3_T4_T5_)
        /*00b4*/ 	.short	0x0210
        /*00b6*/ 	.short	0x001c


	//----- nvinfo : EIATTR_SW_WAR
	.align		4
.L_5989:
        /*00b8*/ 	.byte	0x04, 0x36
        /*00ba*/ 	.short	(.L_5991 - .L_5990)
.L_5990:
        /*00bc*/ 	.word	0x00000008
.L_5991:


//--------------------- .nv.info._ZN2at6native29vectorized_elementwise_kernelILi2ENS0_13AUnaryFunctorIhhhZZZNS0_15binary_internal21div_floor_kernel_cudaERNS_18TensorIteratorBaseEENKUlvE_clEvENKUlvE_clEvEUlhhE_EESt5arrayIPcLm2EEEEviT0_T1_ --------------------------
	.section	.nv.info._ZN2at6native29vectorized_elementwise_kernelILi2ENS0_13AUnaryFunctorIhhhZZZNS0_15binary_internal21div_floor_kernel_cudaERNS_18TensorIteratorBaseEENKUlvE_clEvENKUlvE_clEvEUlhhE_EESt5arrayIPcLm2EEEEviT0_T1_,"",@"SHT_CUDA_INFO"
	.sectionflags	@""
	.align	4


	//----- nvinfo : EIATTR_CUDA_API_VERSION
	.align		4
        /*0000*/ 	.byte	0x04, 0x37
        /*0002*/ 	.short	(.L_5993 - .L_5992)
.L_5992:
        /*0004*/ 	.word	0x00000082


	//----- nvinfo : EIATTR_KPARAM_INFO
	.align		4
.L_5993:
        /*0008*/ 	.byte	0x04, 0x17
        /*000a*/ 	.short	(.L_5995 - .L_5994)
.L_5994:
        /*000c*/ 	.word	0x00000000
        /*0010*/ 	.short	0x0002
        /*0012*/ 	.short	0x0008
        /*0014*/ 	.byte	0x00, 0xf0, 0x41, 0x00


	//----- nvinfo : EIATTR_KPARAM_INFO
	.align		4
.L_5995:
        /*0018*/ 	.byte	0x04, 0x17
        /*001a*/ 	.short	(.L_5997 - .L_5996)
.L_5996:
        /*001c*/ 	.word	0x00000000
        /*0020*/ 	.short	0x0001
        /*0022*/ 	.short	0x0004
        /*0024*/ 	.byte	0x00, 0xf0, 0x09, 0x00


	//----- nvinfo : EIATTR_KPARAM_INFO
	.align		4
.L_5997:
        /*0028*/ 	.byte	0x04, 0x17
        /*002a*/ 	.short	(.L_5999 - .L_5998)
.L_5998:
        /*002c*/ 	.word	0x00000000
        /*0030*/ 	.short	0x0000
        /*0032*/ 	.short	0x0000
        /*0034*/ 	.byte	0x00, 0xf0, 0x11, 0x00


	//----- nvinfo : EIATTR_SPARSE_MMA_MASK
	.align		4
.L_5999:
        /*0038*/ 	.byte	0x03, 0x50
        /*003a*/ 	.short	0x0000


	//----- nvinfo : EIATTR_MAXREG_COUNT
	.align		4
        /*003c*/ 	.byte	0x03, 0x1b
        /*003e*/ 	.short	0x00ff


	//----- nvinfo : EIATTR_MERCURY_ISA_VERSION
	.align		4
        /*0040*/ 	.byte	0x03, 0x5f
        /*0042*/ 	.short	0x0101


	//----- nvinfo : EIATTR_EXIT_INSTR_OFFSETS
	.align		4
        /*0044*/ 	.byte	0x04, 0x1c
        /*0046*/ 	.short	(.L_6001 - .L_6000)


	//   ....[0]....
.L_6000:
        /*0048*/ 	.word	0x000004d0


	//   ....[1]....
        /*004c*/ 	.word	0x00001190


	//   ....[2]....
        /*0050*/ 	.word	0x000011f0


	//----- nvinfo : EIATTR_MAX_THREADS
	.align		4
.L_6001:
        /*0054*/ 	.byte	0x04, 0x05
        /*0056*/ 	.short	(.L_6003 - .L_6002)
.L_6002:
        /*0058*/ 	.word	0x00000080
        /*005c*/ 	.word	0x00000001
        /*0060*/ 	.word	0x00000001


	//----- nvinfo : EIATTR_CRS_STACK_SIZE
	.align		4
.L_6003:
        /*0064*/ 	.byte	0x04, 0x1e
        /*0066*/ 	.short	(.L_6005 - .L_6004)
.L_6004:
        /*0068*/ 	.word	0x00000000


	//----- nvinfo : EIATTR_CBANK_PARAM_SIZE
	.align		4
.L_6005:
        /*006c*/ 	.byte	0x03, 0x19
        /*006e*/ 	.short	0x0018


	//----- nvinfo : EIATTR_PARAM_CBANK
	.align		4
        /*0070*/ 	.byte	0x04, 0x0a
        /*0072*/ 	.short	(.L_6007 - .L_6006)
	.align		4
.L_6006:
        /*0074*/ 	.word	index@(.nv.constant0._ZN2at6native29vectorized_elementwise_kernelILi2ENS0_13AUnaryFunctorIhhhZZZNS0_15binary_internal21div_floor_kernel_cudaERNS_18TensorIteratorBaseEENKUlvE_clEvENKUlvE_clEvEUlhhE_EESt5arrayIPcLm2EEEEviT0_T1_)
        /*0078*/ 	.short	0x0210
        /*007a*/ 	.short	0x0018


	//----- nvinfo : EIATTR_SW_WAR
	.align		4
.L_6007:
        /*007c*/ 	.byte	0x04, 0x36
        /*007e*/ 	.short	(.L_6009 - .L_6008)
.L_6008:
        /*0080*/ 	.word	0x00000008
.L_6009:


//--------------------- .nv.info._ZN2at6native29vectorized_elementwise_kernelILi4ENS0_13AUnaryFunctorIhhhZZZNS0_15binary_internal21div_floor_kernel_cudaERNS_18TensorIteratorBaseEENKUlvE_clEvENKUlvE_clEvEUlhhE_EESt5arrayIPcLm2EEEEviT0_T1_ --------------------------
	.section	.nv.info._ZN2at6native29vectorized_elementwise_kernelILi4ENS0_13AUnaryFunctorIhhhZZZNS0_15binary_internal21div_floor_kernel_cudaERNS_18TensorIteratorBaseEENKUlvE_clEvENKUlvE_clEvEUlhhE_EESt5arrayIPcLm2EEEEviT0_T1_,"",@"SHT_CUDA_INFO"
	.sectionflags	@""
	.align	4


	//----- nvinfo : EIATTR_CUDA_API_VERSION
	.align		4
        /*0000*/ 	.byte	0x04, 0x37
        /*0002*/ 	.short	(.L_6011 - .L_6010)
.L_6010:
        /*0004*/ 	.word	0x00000082


	//----- nvinfo : EIATTR_KPARAM_INFO
	.align		4
.L_6011:
        /*0008*/ 	.byte	0x04, 0x17
        /*000a*/ 	.short	(.L_6013 - .L_6012)
.L_6012:
        /*000c*/ 	.word	0x00000000
        /*0010*/ 	.short	0x0002
        /*0012*/ 	.short	0x0008
        /*0014*/ 	.byte	0x00, 0xf0, 0x41, 0x00


	//----- nvinfo : EIATTR_KPARAM_INFO
	.align		4
.L_6013:
        /*0018*/ 	.byte	0x04, 0x17
        /*001a*/ 	.short	(.L_6015 - .L_6014)
.L_6014:
        /*001c*/ 	.word	0x00000000
        /*0020*/ 	.short	0x0001
        /*0022*/ 	.short	0x0004
        /*0024*/ 	.byte	0x00, 0xf0, 0x09, 0x00


	//----- nvinfo : EIATTR_KPARAM_INFO
	.align		4
.L_6015:
        /*0028*/ 	.byte	0x04, 0x17
        /*002a*/ 	.short	(.L_6017 - .L_6016)
.L_6016:
        /*002c*/ 	.word	0x00000000
        /*0030*/ 	.short	0x0000
        /*0032*/ 	.short	0x0000
        /*0034*/ 	.byte	0x00, 0xf0, 0x11, 0x00


	//----- nvinfo : EIATTR_SPARSE_MMA_MASK
	.align		4
.L_6017:
        /*0038*/ 	.byte	0x03, 0x50
        /*003a*/ 	.short	0x0000


	//----- nvinfo : EIATTR_MAXREG_COUNT
	.align		4
        /*003c*/ 	.byte	0x03, 0x1b
        /*003e*/ 	.short	0x00ff


	//----- nvinfo : EIATTR_MERCURY_ISA_VERSION
	.align		4
        /*0040*/ 	.byte	0x03, 0x5f
        /*0042*/ 	.short	0x0101


	//----- nvinfo : EIATTR_EXIT_INSTR_OFFSETS
	.align		4
        /*0044*/ 	.byte	0x04, 0x1c
        /*0046*/ 	.short	(.L_6019 - .L_6018)


	//   ....[0]....
.L_6018:
        /*0048*/ 	.word	0x000004d0


	//   ....[1]....
        /*004c*/ 	.word	0x00001190


	//   ....[2]....
        /*0050*/ 	.word	0x000011f0


	//----- nvinfo : EIATTR_MAX_THREADS
	.align		4
.L_6019:
        /*0054*/ 	.byte	0x04, 0x05
        /*0056*/ 	.short	(.L_6021 - .L_6020)
.L_6020:
        /*0058*/ 	.word	0x00000080
        /*005c*/ 	.word	0x00000001
        /*0060*/ 	.word	0x00000001


	//----- nvinfo : EIATTR_CRS_STACK_SIZE
	.align		4
.L_6021:
        /*0064*/ 	.byte	0x04, 0x1e
        /*0066*/ 	.short	(.L_6023 - .L_6022)
.L_6022:
        /*0068*/ 	.word	0x00000000


	//----- nvinfo : EIATTR_CBANK_PARAM_SIZE
	.align		4
.L_6023:
        /*006c*/ 	.byte	0x03, 0x19
        /*006e*/ 	.short	0x0018


	//----- nvinfo : EIATTR_PARAM_CBANK
	.align		4
        /*0070*/ 	.byte	0x04, 0x0a
        /*0072*/ 	.short	(.L_6025 - .L_6024)
	.align		4
.L_6024:
        /*0074*/ 	.word	index@(.nv.constant0._ZN2at6native29vectorized_elementwise_kernelILi4ENS0_13AUnaryFunctorIhhhZZZNS0_15binary_internal21div_floor_kernel_cudaERNS_18TensorIteratorBaseEENKUlvE_clEvENKUlvE_clEvEUlhhE_EESt5arrayIPcLm2EEEEviT0_T1_)
        /*0078*/ 	.short	0x0210
        /*007a*/ 	.short	0x0018


	//----- nvinfo : EIATTR_SW_WAR
	.align		4
.L_6025:
        /*007c*/ 	.byte	0x04, 0x36
        /*007e*/ 	.short	(.L_6027 - .L_6026)
.L_6026:
        /*0080*/ 	.word	0x00000008
.L_6027:


//--------------------- .nv.info._ZN2at6native29vectorized_elementwise_kernelILi8ENS0_13AUnaryFunctorIhhhZZZNS0_15binary_internal21div_floor_kernel_cudaERNS_18TensorIteratorBaseEENKUlvE_clEvENKUlvE_clEvEUlhhE_EESt5arrayIPcLm2EEEEviT0_T1_ --------------------------
	.section	.nv.info._ZN2at6native29vectorized_elementwise_kernelILi8ENS0_13AUnaryFunctorIhhhZZZNS0_15binary_internal21div_floor_kernel_cudaERNS_18TensorIteratorBaseEENKUlvE_clEvENKUlvE_clEvEUlhhE_EESt5arrayIPcLm2EEEEviT0_T1_,"",@"SHT_CUDA_INFO"
	.sectionflags	@""
	.align	4


	//----- nvinfo : EIATTR_CUDA_API_VERSION
	.align		4
        /*0000*/ 	.byte	0x04, 0x37
        /*0002*/ 	.short	(.L_6029 - .L_6028)
.L_6028:
        /*0004*/ 	.word	0x00000082


	//----- nvinfo : EIATTR_KPARAM_INFO
	.align		4
.L_6029:
        /*0008*/ 	.byte	0x04, 0x17
        /*000a*/ 	.short	(.L_6031 - .L_6030)
.L_6030:
        /*000c*/ 	.word	0x00000000
        /*0010*/ 	.short	0x0002
        /*0012*/ 	.short	0x0008
        /*0014*/ 	.byte	0x00, 0xf0, 0x41, 0x00


	//----- nvinfo : EIATTR_KPARAM_INFO
	.align		4
.L_6031:
        /*0018*/ 	.byte	0x04, 0x17
        /*001a*/ 	.short	(.L_6033 - .L_6032)
.L_6032:
        /*001c*/ 	.word	0x00000000
        /*0020*/ 	.short	0x0001
        /*0022*/ 	.short	0x0004
        /*0024*/ 	.byte	0x00, 0xf0, 0x09, 0x00


	//----- nvinfo : EIATTR_KPARAM_INFO
	.align		4
.L_6033:
        /*0028*/ 	.byte	0x04, 0x17
        /*002a*/ 	.short	(.L_6035 - .L_6034)
.L_6034:
        /*002c*/ 	.word	0x00000000
        /*0030*/ 	.short	0x0000
        /*0032*/ 	.short	0x0000
        /*0034*/ 	.byte	0x00, 0xf0, 0x11, 0x00


	//----- nvinfo : EIATTR_SPARSE_MMA_MASK
	.align		4
.L_6035:
        /*0038*/ 	.byte	0x03, 0x50
        /*003a*/ 	.short	0x0000


	//----- nvinfo : EIATTR_MAXREG_COUNT
	.align		4
        /*003c*/ 	.byte	0x03, 0x1b
        /*003e*/ 	.short	0x00ff


	//----- nvinfo : EIATTR_MERCURY_ISA_VERSION
	.align		4
        /*0040*/ 	.byte	0x03, 0x5f
        /*0042*/ 	.short	0x0101


	//----- nvinfo : EIATTR_EXIT_INSTR_OFFSETS
	.align		4
        /*0044*/ 	.byte	0x04, 0x1c
        /*0046*/ 	.short	(.L_6037 - .L_6036)


	//   ....[0]....
.L_6036:
        /*0048*/ 	.word	0x00000530


	//   ....[1]....
        /*004c*/ 	.word	0x000011f0


	//   ....[2]....
        /*0050*/ 	.word	0x00001250


	//----- nvinfo : EIATTR_MAX_THREADS
	.align		4
.L_6037:
        /*0054*/ 	.byte	0x04, 0x05
        /*0056*/ 	.short	(.L_6039 - .L_6038)
.L_6038:
        /*0058*/ 	.word	0x00000080
        /*005c*/ 	.word	0x00000001
        /*0060*/ 	.word	0x00000001


	//----- nvinfo : EIATTR_CRS_STACK_SIZE
	.align		4
.L_6039:
        /*0064*/ 	.byte	0x04, 0x1e
        /*0066*/ 	.short	(.L_6041 - .L_6040)
.L_6040:
        /*0068*/ 	.word	0x00000000


	//----- nvinfo : EIATTR_CBANK_PARAM_SIZE
	.align		4
.L_6041:
        /*006c*/ 	.byte	0x03, 0x19
        /*006e*/ 	.short	0x0018


	//----- nvinfo : EIATTR_PARAM_CBANK
	.align		4
        /*0070*/ 	.byte	0x04, 0x0a
        /*0072*/ 	.short	(.L_6043 - .L_6042)
	.align		4
.L_6042:
        /*0074*/ 	.word	index@(.nv.constant0._ZN2at6native29vectorized_elementwise_kernelILi8ENS0_13AUnaryFunctorIhhhZZZNS0_15binary_internal21div_floor_kernel_cudaERNS_18TensorIteratorBaseEENKUlvE_clEvENKUlvE_clEvEUlhhE_EESt5arrayIPcLm2EEEEviT0_T1_)
        /*0078*/ 	.short	0x0210
        /*007a*/ 	.short	0x0018


	//----- nvinfo : EIATTR_SW_WAR
	.align		4
.L_6043:
        /*007c*/ 	.byte	0x04, 0x36
        /*007e*/ 	.short	(.L_6045 - .L_6044)
.L_6044:
        /*0080*/ 	.word	0x00000008
.L_6045:


//--------------------- .nv.callgraph             --------------------------
	.section	.nv.callgraph,"",@"SHT_CUDA_CALLGRAPH"
	.align	4
	.sectionentsize	8
	.align		4
        /*0000*/ 	.word	0x00000000
	.align		4
        /*0004*/ 	.word	0xffffffff
	.align		4
        /*0008*/ 	.word	index@(_ZN2at6native18elementwise_kernelILi128ELi4EZNS0_15gpu_kernel_implINS0_13BinaryFunctorIN3c108BFloat16ES5_S5_ZZZNS0_15binary_internal21div_floor_kernel_cudaERNS_18TensorIteratorBaseEENKUlvE1_clEvENKUlvE2_clEvEUlS5_S5_E_EEEEvS8_RKT_EUliE_EEviT1_)
	.align		4
        /*000c*/ 	.word	index@(__assertfail)
	.align		4
        /*0010*/ 	.word	index@(_ZN2at6native27unrolled_elementwise_kernelINS0_13BinaryFunctorIN3c108BFloat16ES4_S4_ZZZNS0_15binary_internal21div_floor_kernel_cudaERNS_18TensorIteratorBaseEENKUlvE1_clEvENKUlvE2_clEvEUlS4_S4_E_EESt5arrayIPcLm3EELi4E23TrivialOffsetCalculatorILi2EjESF_ILi1EjENS0_6memory12LoadWithCastILi2EEENSI_13StoreWithCastILi1EEEEEviT_T0_T2_T3_T4_T5_)
	.align		4
        /*0014*/ 	.word	index@(__assertfail)
	.align		4
        /*0018*/ 	.word	index@(_ZN2at6native18elementwise_kernelILi128ELi4EZNS0_15gpu_kernel_implINS0_13BUnaryFunctorIN3c108BFloat16ES5_S5_ZZZNS0_15binary_internal21div_floor_kernel_cudaERNS_18TensorIteratorBaseEENKUlvE1_clEvENKUlvE2_clEvEUlS5_S5_E_EEEEvS8_RKT_EUliE_EEviT1_)
	.align		4
        /*001c*/ 	.word	index@(__assertfail)
	.align		4
        /*0020*/ 	.word	index@(_ZN2at6native27unrolled_elementwise_kernelINS0_13BUnaryFunctorIN3c108BFloat16ES4_S4_ZZZNS0_15binary_internal21div_floor_kernel_cudaERNS_18TensorIteratorBaseEENKUlvE1_clEvENKUlvE2_clEvEUlS4_S4_E_EESt5arrayIPcLm2EELi4E23TrivialOffsetCalculatorILi1EjESG_NS0_6memory12LoadWithCastILi1EEENSH_13StoreWithCastILi1EEEEEviT_T0_T2_T3_T4_T5_)
	.align		4
        /*0024*/ 	.word	index@(__assertfail)
	.align		4
        /*0028*/ 	.word	index@(_ZN2at6native18elementwise_kernelILi128ELi4EZNS0_15gpu_kernel_implINS0_13AUnaryFunctorIN3c108BFloat16ES5_S5_ZZZNS0_15binary_internal21div_floor_kernel_cudaERNS_18TensorIteratorBaseEENKUlvE1_clEvENKUlvE2_clEvEUlS5_S5_E_EEEEvS8_RKT_EUliE_EEviT1_)
	.align		4
        /*002c*/ 	.word	index@(__assertfail)
	.align		4
        /*0030*/ 	.word	index@(_ZN2at6native27unrolled_elementwise_kernelINS0_13AUnaryFunctorIN3c108BFloat16ES4_S4_ZZZNS0_15binary_internal21div_floor_kernel_cudaERNS_18TensorIteratorBaseEENKUlvE1_clEvENKUlvE2_clEvEUlS4_S4_E_EESt5arrayIPcLm2EELi4E23TrivialOffsetCalculatorILi1EjESG_NS0_6memory12LoadWithCastILi1EEENSH_13StoreWithCastILi1EEEEEviT_T0_T2_T3_T4_T5_)
	.align		4
        /*0034*/ 	.word	index@(__assertfail)
	.align		4
        /*0038*/ 	.word	index@(_ZN2at6native18elementwise_kernelILi128ELi4EZNS0_15gpu_kernel_implINS0_13BinaryFunctorIN3c104HalfES5_S5_ZZZNS0_15binary_internal21div_floor_kernel_cudaERNS_18TensorIteratorBaseEENKUlvE1_clEvENKUlvE1_clEvEUlS5_S5_E_EEEEvS8_RKT_EUliE_EEviT1_)
	.align		4
        /*003c*/ 	.word	index@(__assertfail)
	.align		4
        /*0040*/ 	.word	index@(_ZN2at6native27unrolled_elementwise_kernelINS0_13BinaryFunctorIN3c104HalfES4_S4_ZZZNS0_15binary_internal21div_floor_kernel_cudaERNS_18TensorIteratorBaseEENKUlvE1_clEvENKUlvE1_clEvEUlS4_S4_E_EESt5arrayIPcLm3EELi4E23TrivialOffsetCalculatorILi2EjESF_ILi1EjENS0_6memory12LoadWithCastILi2EEENSI_13StoreWithCastILi1EEEEEviT_T0_T2_T3_T4_T5_)
	.align		4
        /*0044*/ 	.word	index@(__assertfail)
	.align		4
        /*0048*/ 	.word	index@(_ZN2at6native18elementwise_kernelILi128ELi4EZNS0_15gpu_kernel_implINS0_13BUnaryFunctorIN3c104HalfES5_S5_ZZZNS0_15binary_internal21div_floor_kernel_cudaERNS_18TensorIteratorBaseEENKUlvE1_clEvENKUlvE1_clEvEUlS5_S5_E_EEEEvS8_RKT_EUliE_EEviT1_)
	.align		4
        /*004c*/ 	.word	index@(__assertfail)
	.align		4
        /*0050*/ 	.word	index@(_ZN2at6native27unrolled_elementwise_kernelINS0_13BUnaryFunctorIN3c104HalfES4_S4_ZZZNS0_15binary_internal21div_floor_kernel_cudaERNS_18TensorIteratorBaseEENKUlvE1_clEvENKUlvE1_clEvEUlS4_S4_E_EESt5arrayIPcLm2EELi4E23TrivialOffsetCalculatorILi1EjESG_NS0_6memory12LoadWithCastILi1EEENSH_13StoreWithCastILi1EEEEEviT_T0_T2_T3_T4_T5_)
	.align		4
        /*0054*/ 	.word	index@(__assertfail)
	.align		4
        /*0058*/ 	.word	index@(_ZN2at6native18elementwise_kernelILi128ELi4EZNS0_15gpu_kernel_implINS0_13AUnaryFunctorIN3c104HalfES5_S5_ZZZNS0_15binary_internal21div_floor_kernel_cudaERNS_18TensorIteratorBaseEENKUlvE1_clEvENKUlvE1_clEvEUlS5_S5_E_EEEEvS8_RKT_EUliE_EEviT1_)
	.align		4
        /*005c*/ 	.word	index@(__assertfail)
	.align		4
        /*0060*/ 	.word	index@(_ZN2at6native27unrolled_elementwise_kernelINS0_13AUnaryFunctorIN3c104HalfES4_S4_ZZZNS0_15binary_internal21div_floor_kernel_cudaERNS_18TensorIteratorBaseEENKUlvE1_clEvENKUlvE1_clEvEUlS4_S4_E_EESt5arrayIPcLm2EELi4E23TrivialOffsetCalculatorILi1EjESG_NS0_6memory12LoadWithCastILi1EEENSH_13StoreWithCastILi1EEEEEviT_T0_T2_T3_T4_T5_)
	.align		4
        /*0064*/ 	.word	index@(__assertfail)
	.align		4
        /*0068*/ 	.word	index@(_ZN2at6native18elementwise_kernelILi128ELi4EZNS0_15gpu_kernel_implINS0_13BinaryFunctorIfffZZZNS0_15binary_internal21div_floor_kernel_cudaERNS_18TensorIteratorBaseEENKUlvE1_clEvENKUlvE0_clEvEUlffE_EEEEvS6_RKT_EUliE_EEviT1_)
	.align		4
        /*006c*/ 	.word	index@(__assertfail)
	.align		4
        /*0070*/ 	.word	index@(_ZN2at6native27unrolled_elementwise_kernelINS0_13BinaryFunctorIfffZZZNS0_15binary_internal21div_floor_kernel_cudaERNS_18TensorIteratorBaseEENKUlvE1_clEvENKUlvE0_clEvEUlffE_EESt5arrayIPcLm3EELi4E23TrivialOffsetCalculatorILi2EjESD_ILi1EjENS0_6memory12LoadWithCastILi2EEENSG_13StoreWithCastILi1EEEEEviT_T0_T2_T3_T4_T5_)
	.align		4
        /*0074*/ 	.word	index@(__assertfail)
	.align		4
        /*0078*/ 	.word	index@(_ZN2at6native18elementwise_kernelILi128ELi4EZNS0_15gpu_kernel_implINS0_13BUnaryFunctorIfffZZZNS0_15binary_internal21div_floor_kernel_cudaERNS_18TensorIteratorBaseEENKUlvE1_clEvENKUlvE0_clEvEUlffE_EEEEvS6_RKT_EUliE_EEviT1_)
	.align		4
        /*007c*/ 	.word	index@(__assertfail)
	.align		4
        /*0080*/ 	.word	index@(_ZN2at6native27unrolled_elementwise_kernelINS0_13BUnaryFunctorIfffZZZNS0_15binary_internal21div_floor_kernel_cudaERNS_18TensorIteratorBaseEENKUlvE1_clEvENKUlvE0_clEvEUlffE_EESt5arrayIPcLm2EELi4E23TrivialOffsetCalculatorILi1EjESE_NS0_6memory12LoadWithCastILi1EEENSF_13StoreWithCastILi1EEEEEviT_T0_T2_T3_T4_T5_)
	.align		4
        /*0084*/ 	.word	index@(__assertfail)
	.align		4
        /*0088*/ 	.word	index@(_ZN2at6native18elementwise_kernelILi128ELi4EZNS0_15gpu_kernel_implINS0_13AUnaryFunctorIfffZZZNS0_15binary_internal21div_floor_kernel_cudaERNS_18TensorIteratorBaseEENKUlvE1_clEvENKUlvE0_clEvEUlffE_EEEEvS6_RKT_EUliE_EEviT1_)
	.align		4
        /*008c*/ 	.word	index@(__assertfail)
	.align		4
        /*0090*/ 	.word	index@(_ZN2at6native27unrolled_elementwise_kernelINS0_13AUnaryFunctorIfffZZZNS0_15binary_internal21div_floor_kernel_cudaERNS_18TensorIteratorBaseEENKUlvE1_clEvENKUlvE0_clEvEUlffE_EESt5arrayIPcLm2EELi4E23TrivialOffsetCalculatorILi1EjESE_NS0_6memory12LoadWithCastILi1EEENSF_13StoreWithCastILi1EEEEEviT_T0_T2_T3_T4_T5_)
	.align		4
        /*0094*/ 	.word	index@(__assertfail)
	.align		4
        /*0098*/ 	.word	index@(_ZN2at6native18elementwise_kernelILi128ELi4EZNS0_15gpu_kernel_implINS0_13BinaryFunctorIdddZZZNS0_15binary_internal21div_floor_kernel_cudaERNS_18TensorIteratorBaseEENKUlvE1_clEvENKUlvE_clEvEUlddE_EEEEvS6_RKT_EUliE_EEviT1_)
	.align		4
        /*009c*/ 	.word	index@(__assertfail)
	.align		4
        /*00a0*/ 	.word	index@(_ZN2at6native27unrolled_elementwise_kernelINS0_13BinaryFunctorIdddZZZNS0_15binary_internal21div_floor_kernel_cudaERNS_18TensorIteratorBaseEENKUlvE1_clEvENKUlvE_clEvEUlddE_EESt5arrayIPcLm3EELi4E23TrivialOffsetCalculatorILi2EjESD_ILi1EjENS0_6memory12LoadWithCastILi2EEENSG_13StoreWithCastILi1EEEEEviT_T0_T2_T3_T4_T5_)
	.align		4
        /*00a4*/ 	.word	index@(__assertfail)
	.align		4
        /*00a8*/ 	.word	index@(_ZN2at6native18elementwise_kernelILi128ELi4EZNS0_15gpu_kernel_implINS0_13BUnaryFunctorIdddZZZNS0_15binary_internal21div_floor_kernel_cudaERNS_18TensorIteratorBaseEENKUlvE1_clEvENKUlvE_clEvEUlddE_EEEEvS6_RKT_EUliE_EEviT1_)
	.align		4
        /*00ac*/ 	.word	index@(__assertfail)
	.align		4
        /*00b0*/ 	.word	index@(_ZN2at6native27unrolled_elementwise_kernelINS0_13BUnaryFunctorIdddZZZNS0_15binary_internal21div_floor_kernel_cudaERNS_18TensorIteratorBaseEENKUlvE1_clEvENKUlvE_clEvEUlddE_EESt5arrayIPcLm2EELi4E23TrivialOffsetCalculatorILi1EjESE_NS0_6memory12LoadWithCastILi1EEENSF_13StoreWithCastILi1EEEEEviT_T0_T2_T3_T4_T5_)
	.align		4
        /*00b4*/ 	.word	index@(__assertfail)
	.align		4
        /*00b8*/ 	.word	index@(_ZN2at6native18elementwise_kernelILi128ELi4EZNS0_15gpu_kernel_implINS0_13AUnaryFunctorIdddZZZNS0_15binary_internal21div_floor_kernel_cudaERNS_18TensorIteratorBaseEENKUlvE1_clEvENKUlvE_clEvEUlddE_EEEEvS6_RKT_EUliE_EEviT1_)
	.align		4
        /*00bc*/ 	.word	index@(__assertfail)
	.align		4
        /*00c0*/ 	.word	index@(_ZN2at6native27unrolled_elementwise_kernelINS0_13AUnaryFunctorIdddZZZNS0_15binary_internal21div_floor_kernel_cudaERNS_18TensorIteratorBaseEENKUlvE1_clEvENKUlvE_clEvEUlddE_EESt5arrayIPcLm2EELi4E23TrivialOffsetCalculatorILi1EjESE_NS0_6memory12LoadWithCastILi1EEENSF_13StoreWithCastILi1EEEEEviT_T0_T2_T3_T4_T5_)
	.align		4
        /*00c4*/ 	.word	index@(__assertfail)
	.align		4
        /*00c8*/ 	.word	index@(_ZN2at6native18elementwise_kernelILi128ELi4EZNS0_15gpu_kernel_implIZZZNS0_15binary_internal21div_floor_kernel_cudaERNS_18TensorIteratorBaseEENKUlvE0_clEvENKUlvE2_clEvEUlN3c108BFloat16EE_EEvS5_RKT_EUliE_EEviT1_)
	.align		4
        /*00cc*/ 	.word	index@(__assertfail)
	.align		4
        /*00d0*/ 	.word	index@(_ZN2at6native27unrolled_elementwise_kernelIZZZNS0_15binary_internal21div_floor_kernel_cudaERNS_18TensorIteratorBaseEENKUlvE0_clEvENKUlvE2_clEvEUlN3c108BFloat16EE_St5arrayIPcLm2EELi4E23TrivialOffsetCalculatorILi1EjESE_NS0_6memory12LoadWithCastILi1EEENSF_13StoreWithCastILi1EEEEEviT_T0_T2_T3_T4_T5_)
	.align		4
        /*00d4*/ 	.word	index@(__assertfail)
	.align		4
        /*00d8*/ 	.word	index@(_ZN2at6native18elementwise_kernelILi128ELi4EZNS0_15gpu_kernel_implIZZZNS0_15binary_internal21div_floor_kernel_cudaERNS_18TensorIteratorBaseEENKUlvE0_clEvENKUlvE1_clEvEUlN3c104HalfEE_EEvS5_RKT_EUliE_EEviT1_)
	.align		4
        /*00dc*/ 	.word	index@(__assertfail)
	.align		4
        /*00e0*/ 	.word	index@(_ZN2at6native27unrolled_elementwise_kernelIZZZNS0_15binary_internal21div_floor_kernel_cudaERNS_18TensorIteratorBaseEENKUlvE0_clEvENKUlvE1_clEvEUlN3c104HalfEE_St5arrayIPcLm2EELi4E23TrivialOffsetCalculatorILi1EjESE_NS0_6memory12LoadWithCastILi1EEENSF_13StoreWithCastILi1EEEEEviT_T0_T2_T3_T4_T5_)
	.align		4
        /*00e4*/ 	.word	index@(__assertfail)
	.align		4
        /*00e8*/ 	.word	index@(_ZN2at6native18elementwise_kernelILi128ELi4EZNS0_15gpu_kernel_implIZZZNS0_15binary_internal21div_floor_kernel_cudaERNS_18TensorIteratorBaseEENKUlvE0_clEvENKUlvE0_clEvEUlfE_EEvS5_RKT_EUliE_EEviT1_)
	.align		4
        /*00ec*/ 	.word	index@(__assertfail)
	.align		4
        /*00f0*/ 	.word	index@(_ZN2at6native27unrolled_elementwise_kernelIZZZNS0_15binary_internal21div_floor_kernel_cudaERNS_18TensorIteratorBaseEENKUlvE0_clEvENKUlvE0_clEvEUlfE_St5arrayIPcLm2EELi4E23TrivialOffsetCalculatorILi1EjESC_NS0_6memory12LoadWithCastILi1EEENSD_13StoreWithCastILi1EEEEEviT_T0_T2_T3_T4_T5_)
	.align		4
        /*00f4*/ 	.word	index@(__assertfail)
	.align		4
        /*00f8*/ 	.word	index@(_ZN2at6native18elementwise_kernelILi128ELi4EZNS0_15gpu_kernel_implIZZZNS0_15binary_internal21div_floor_kernel_cudaERNS_18TensorIteratorBaseEENKUlvE0_clEvENKUlvE_clEvEUldE_EEvS5_RKT_EUliE_EEviT1_)
	.align		4
        /*00fc*/ 	.word	index@(__assertfail)
	.align		4
        /*0100*/ 	.word	index@(_ZN2at6native27unrolled_elementwise_kernelIZZZNS0_15binary_internal21div_floor_kernel_cudaERNS_18TensorIteratorBaseEENKUlvE0_clEvENKUlvE_clEvEUldE_St5arrayIPcLm2EELi4E23TrivialOffsetCalculatorILi1EjESC_NS0_6memory12LoadWithCastILi1EEENSD_13StoreWithCastILi1EEEEEviT_T0_T2_T3_T4_T5_)
	.align		4
        /*0104*/ 	.word	index@(__assertfail)
	.align		4
        /*0108*/ 	.word	index@(_ZN2at6native18elementwise_kernelILi128ELi4EZNS0_15gpu_kernel_implINS0_13BinaryFunctorIsssZZZNS0_15binary_internal21div_floor_kernel_cudaERNS_18TensorIteratorBaseEENKUlvE_clEvENKUlvE3_clEvEUlssE_EEEEvS6_RKT_EUliE_EEviT1_)
	.align		4
        /*010c*/ 	.word	index@(__assertfail)
	.align		4
        /*0110*/ 	.word	index@(_ZN2at6native27unrolled_elementwise_kernelINS0_13BinaryFunctorIsssZZZNS0_15binary_internal21div_floor_kernel_cudaERNS_18TensorIteratorBaseEENKUlvE_clEvENKUlvE3_clEvEUlssE_EESt5arrayIPcLm3EELi4E23TrivialOffsetCalculatorILi2EjESD_ILi1EjENS0_6memory12LoadWithCastILi2EEENSG_13StoreWithCastILi1EEEEEviT_T0_T2_T3_T4_T5_)
	.align		4
        /*0114*/ 	.word	index@(__assertfail)
	.align		4
        /*0118*/ 	.word	index@(_ZN2at6native18elementwise_kernelILi128ELi4EZNS0_15gpu_kernel_implINS0_13BUnaryFunctorIsssZZZNS0_15binary_internal21div_floor_kernel_cudaERNS_18TensorIteratorBaseEENKUlvE_clEvENKUlvE3_clEvEUlssE_EEEEvS6_RKT_EUliE_EEviT1_)
	.align		4
        /*011c*/ 	.word	index@(__assertfail)
	.align		4
        /*0120*/ 	.word	index@(_ZN2at6native27unrolled_elementwise_kernelINS0_13BUnaryFunctorIsssZZZNS0_15binary_internal21div_floor_kernel_cudaERNS_18TensorIteratorBaseEENKUlvE_clEvENKUlvE3_clEvEUlssE_EESt5arrayIPcLm2EELi4E23TrivialOffsetCalculatorILi1EjESE_NS0_6memory12LoadWithCastILi1EEENSF_13StoreWithCastILi1EEEEEviT_T0_T2_T3_T4_T5_)
	.align		4
        /*0124*/ 	.word	index@(__assertfail)
	.align		4
        /*0128*/ 	.word	index@(_ZN2at6native18elementwise_kernelILi128ELi4EZNS0_15gpu_kernel_implINS0_13AUnaryFunctorIsssZZZNS0_15binary_internal21div_floor_kernel_cudaERNS_18TensorIteratorBaseEENKUlvE_clEvENKUlvE3_clEvEUlssE_EEEEvS6_RKT_EUliE_EEviT1_)
	.align		4
        /*012c*/ 	.word	index@(__assertfail)
	.align		4
        /*0130*/ 	.word	index@(_ZN2at6native27unrolled_elementwise_kernelINS0_13AUnaryFunctorIsssZZZNS0_15binary_internal21div_floor_kernel_cudaERNS_18TensorIteratorBaseEENKUlvE_clEvENKUlvE3_clEvEUlssE_EESt5arrayIPcLm2EELi4E23TrivialOffsetCalculatorILi1EjESE_NS0_6memory12LoadWithCastILi1EEENSF_13StoreWithCastILi1EEEEEviT_T0_T2_T3_T4_T5_)
	.align		4
        /*0134*/ 	.word	index@(__assertfail)
	.align		4
        /*0138*/ 	.word	index@(_ZN2at6native18elementwise_kernelILi128ELi4EZNS0_15gpu_kernel_implINS0_13BinaryFunctorIlllZZZNS0_15binary_internal21div_floor_kernel_cudaERNS_18TensorIteratorBaseEENKUlvE_clEvENKUlvE2_clEvEUlllE_EEEEvS6_RKT_EUliE_EEviT1_)
	.align		4
        /*013c*/ 	.word	index@(__assertfail)
	.align		4
        /*0140*/ 	.word	index@(_ZN2at6native27unrolled_elementwise_kernelINS0_13BinaryFunctorIlllZZZNS0_15binary_internal21div_floor_kernel_cudaERNS_18TensorIteratorBaseEENKUlvE_clEvENKUlvE2_clEvEUlllE_EESt5arrayIPcLm3EELi4E23TrivialOffsetCalculatorILi2EjESD_ILi1EjENS0_6memory12LoadWithCastILi2EEENSG_13StoreWithCastILi1EEEEEviT_T0_T2_T3_T4_T5_)
	.align		4
        /*0144*/ 	.word	index@(__assertfail)
	.align		4
        /*0148*/ 	.word	index@(_ZN2at6native18elementwise_kernelILi128ELi4EZNS0_15gpu_kernel_implINS0_13BUnaryFunctorIlllZZZNS0_15binary_internal21div_floor_kernel_cudaERNS_18TensorIteratorBaseEENKUlvE_clEvENKUlvE2_clEvEUlllE_EEEEvS6_RKT_EUliE_EEviT1_)
	.align		4
        /*014c*/ 	.word	index@(__assertfail)
	.align		4
        /*0150*/ 	.word	index@(_ZN2at6native27unrolled_elementwise_kernelINS0_13BUnaryFunctorIlllZZZNS0_15binary_internal21div_floor_kernel_cudaERNS_18TensorIteratorBaseEENKUlvE_clEvENKUlvE2_clEvEUlllE_EESt5arrayIPcLm2EELi4E23TrivialOffsetCalculatorILi1EjESE_NS0_6memory12LoadWithCastILi1EEENSF_13StoreWithCastILi1EEEEEviT_T0_T2_T3_T4_T5_)
	.align		4
        /*0154*/ 	.word	index@(__assertfail)
	.align		4
        /*0158*/ 	.word	index@(_ZN2at6native18elementwise_kernelILi128ELi4EZNS0_15gpu_kernel_implINS0_13AUnaryFunctorIlllZZZNS0_15binary_internal21div_floor_kernel_cudaERNS_18TensorIteratorBaseEENKUlvE_clEvENKUlvE2_clEvEUlllE_EEEEvS6_RKT_EUliE_EEviT1_)
	.align		4
        /*015c*/ 	.word	index@(__assertfail)
	.align		4
        /*0160*/ 	.word	index@(_ZN2at6native27unrolled_elementwise_kernelINS0_13AUnaryFunctorIlllZZZNS0_15binary_internal21div_floor_kernel_cudaERNS_18TensorIteratorBaseEENKUlvE_clEvENKUlvE2_clEvEUlllE_EESt5arrayIPcLm2EELi4E23TrivialOffsetCalculatorILi1EjESE_NS0_6memory12LoadWithCastILi1EEENSF_13StoreWithCastILi1EEEEEviT_T0_T2_T3_T4_T5_)
	.align		4
        /*0164*/ 	.word	index@(__assertfail)
	.align		4
        /*0168*/ 	.word	index@(_ZN2at6native18elementwise_kernelILi128ELi4EZNS0_15gpu_kernel_implINS0_13BinaryFunctorIiiiZZZNS0_15binary_internal21div_floor_kernel_cudaERNS_18TensorIteratorBaseEENKUlvE_clEvENKUlvE1_clEvEUliiE_EEEEvS6_RKT_EUliE_EEviT1_)
	.align		4
        /*016c*/ 	.word	index@(__assertfail)
	.align		4
        /*0170*/ 	.word	index@(_ZN2at6native27unrolled_elementwise_kernelINS0_13BinaryFunctorIiiiZZZNS0_15binary_internal21div_floor_kernel_cudaERNS_18TensorIteratorBaseEENKUlvE_clEvENKUlvE1_clEvEUliiE_EESt5arrayIPcLm3EELi4E23TrivialOffsetCalculatorILi2EjESD_ILi1EjENS0_6memory12LoadWithCastILi2EEENSG_13StoreWithCastILi1EEEEEviT_T0_T2_T3_T4_T5_)
	.align		4
        /*0174*/ 	.word	index@(__assertfail)
	.align		4
        /*0178*/ 	.word	index@(_ZN2at6native18elementwise_kernelILi128ELi4EZNS0_15gpu_kernel_implINS0_13BUnaryFunctorIiiiZZZNS0_15binary_internal21div_floor_kernel_cudaERNS_18TensorIteratorBaseEENKUlvE_clEvENKUlvE1_clEvEUliiE_EEEEvS6_RKT_EUliE_EEviT1_)
	.align		4
        /*017c*/ 	.word	index@(__assertfail)
	.align		4
        /*0180*/ 	.word	index@(_ZN2at6native27unrolled_elementwise_kernelINS0_13BUnaryFunctorIiiiZZZNS0_15binary_internal21div_floor_kernel_cudaERNS_18TensorIteratorBaseEENKUlvE_clEvENKUlvE1_clEvEUliiE_EESt5arrayIPcLm2EELi4E23TrivialOffsetCalculatorILi1EjESE_NS0_6memory12LoadWithCastILi1EEENSF_13StoreWithCastILi1EEEEEviT_T0_T2_T3_T4_T5_)
	.align		4
        /*0184*/ 	.word	index@(__assertfail)
	.align		4
        /*0188*/ 	.word	index@(_ZN2at6native18elementwise_kernelILi128ELi4EZNS0_15gpu_kernel_implINS0_13AUnaryFunctorIiiiZZZNS0_15binary_internal21div_floor_kernel_cudaERNS_18TensorIteratorBaseEENKUlvE_clEvENKUlvE1_clEvEUliiE_EEEEvS6_RKT_EUliE_EEviT1_)
	.align		4
        /*018c*/ 	.word	index@(__assertfail)
	.align		4
        /*0190*/ 	.word	index@(_ZN2at6native27unrolled_elementwise_kernelINS0_13AUnaryFunctorIiiiZZZNS0_15binary_internal21div_floor_kernel_cudaERNS_18TensorIteratorBaseEENKUlvE_clEvENKUlvE1_clEvEUliiE_EESt5arrayIPcLm2EELi4E23TrivialOffsetCalculatorILi1EjESE_NS0_6memory12LoadWithCastILi1EEENSF_13StoreWithCastILi1EEEEEviT_T0_T2_T3_T4_T5_)
	.align		4
        /*0194*/ 	.word	index@(__assertfail)
	.align		4
        /*0198*/ 	.word	index@(_ZN2at6native18elementwise_kernelILi128ELi4EZNS0_15gpu_kernel_implINS0_13BinaryFunctorIaaaZZZNS0_15binary_internal21div_floor_kernel_cudaERNS_18TensorIteratorBaseEENKUlvE_clEvENKUlvE0_clEvEUlaaE_EEEEvS6_RKT_EUliE_EEviT1_)
	.align		4
        /*019c*/ 	.word	index@(__assertfail)
	.align		4
        /*01a0*/ 	.word	index@(_ZN2at6native27unrolled_elementwise_kernelINS0_13BinaryFunctorIaaaZZZNS0_15binary_internal21div_floor_kernel_cudaERNS_18TensorIteratorBaseEENKUlvE_clEvENKUlvE0_clEvEUlaaE_EESt5arrayIPcLm3EELi4E23TrivialOffsetCalculatorILi2EjESD_ILi1EjENS0_6memory12LoadWithCastILi2EEENSG_13StoreWithCastILi1EEEEEviT_T0_T2_T3_T4_T5_)
	.align		4
        /*01a4*/ 	.word	index@(__assertfail)
	.align		4
        /*01a8*/ 	.word	index@(_ZN2at6native18elementwise_kernelILi128ELi4EZNS0_15gpu_kernel_implINS0_13BUnaryFunctorIaaaZZZNS0_15binary_internal21div_floor_kernel_cudaERNS_18TensorIteratorBaseEENKUlvE_clEvENKUlvE0_clEvEUlaaE_EEEEvS6_RKT_EUliE_EEviT1_)
	.align		4
        /*01ac*/ 	.word	index@(__assertfail)
	.align		4
        /*01b0*/ 	.word	index@(_ZN2at6native27unrolled_elementwise_kernelINS0_13BUnaryFunctorIaaaZZZNS0_15binary_internal21div_floor_kernel_cudaERNS_18TensorIteratorBaseEENKUlvE_clEvENKUlvE0_clEvEUlaaE_EESt5arrayIPcLm2EELi4E23TrivialOffsetCalculatorILi1EjESE_NS0_6memory12LoadWithCastILi1EEENSF_13StoreWithCastILi1EEEEEviT_T0_T2_T3_T4_T5_)
	.align		4
        /*01b4*/ 	.word	index@(__assertfail)
	.align		4
        /*01b8*/ 	.word	index@(_ZN2at6native18elementwise_kernelILi128ELi4EZNS0_15gpu_kernel_implINS0_13AUnaryFunctorIaaaZZZNS0_15binary_internal21div_floor_kernel_cudaERNS_18TensorIteratorBaseEENKUlvE_clEvENKUlvE0_clEvEUlaaE_EEEEvS6_RKT_EUliE_EEviT1_)
	.align		4
        /*01bc*/ 	.word	index@(__assertfail)
	.align		4
        /*01c0*/ 	.word	index@(_ZN2at6native27unrolled_elementwise_kernelINS0_13AUnaryFunctorIaaaZZZNS0_15binary_internal21div_floor_kernel_cudaERNS_18TensorIteratorBaseEENKUlvE_clEvENKUlvE0_clEvEUlaaE_EESt5arrayIPcLm2EELi4E23TrivialOffsetCalculatorILi1EjESE_NS0_6memory12LoadWithCastILi1EEENSF_13StoreWithCastILi1EEEEEviT_T0_T2_T3_T4_T5_)
	.align		4
        /*01c4*/ 	.word	index@(__assertfail)
	.align		4
        /*01c8*/ 	.word	index@(_ZN2at6native18elementwise_kernelILi128ELi4EZNS0_15gpu_kernel_implINS0_13BinaryFunctorIhhhZZZNS0_15binary_internal21div_floor_kernel_cudaERNS_18TensorIteratorBaseEENKUlvE_clEvENKUlvE_clEvEUlhhE_EEEEvS6_RKT_EUliE_EEviT1_)
	.align		4
        /*01cc*/ 	.word	index@(__assertfail)
	.align		4
        /*01d0*/ 	.word	index@(_ZN2at6native27unrolled_elementwise_kernelINS0_13BinaryFunctorIhhhZZZNS0_15binary_internal21div_floor_kernel_cudaERNS_18TensorIteratorBaseEENKUlvE_clEvENKUlvE_clEvEUlhhE_EESt5arrayIPcLm3EELi4E23TrivialOffsetCalculatorILi2EjESD_ILi1EjENS0_6memory12LoadWithCastILi2EEENSG_13StoreWithCastILi1EEEEEviT_T0_T2_T3_T4_T5_)
	.align		4
        /*01d4*/ 	.word	index@(__assertfail)
	.align		4
        /*01d8*/ 	.word	index@(_ZN2at6native18elementwise_kernelILi128ELi4EZNS0_15gpu_kernel_implINS0_13BUnaryFunctorIhhhZZZNS0_15binary_internal21div_floor_kernel_cudaERNS_18TensorIteratorBaseEENKUlvE_clEvENKUlvE_clEvEUlhhE_EEEEvS6_RKT_EUliE_EEviT1_)
	.align		4
        /*01dc*/ 	.word	index@(__assertfail)
	.align		4
        /*01e0*/ 	.word	index@(_ZN2at6native27unrolled_elementwise_kernelINS0_13BUnaryFunctorIhhhZZZNS0_15binary_internal21div_floor_kernel_cudaERNS_18TensorIteratorBaseEENKUlvE_clEvENKUlvE_clEvEUlhhE_EESt5arrayIPcLm2EELi4E23TrivialOffsetCalculatorILi1EjESE_NS0_6memory12LoadWithCastILi1EEENSF_13StoreWithCastILi1EEEEEviT_T0_T2_T3_T4_T5_)
	.align		4
        /*01e4*/ 	.word	index@(__assertfail)
	.align		4
        /*01e8*/ 	.word	index@(_ZN2at6native18elementwise_kernelILi128ELi4EZNS0_15gpu_kernel_implINS0_13AUnaryFunctorIhhhZZZNS0_15binary_internal21div_floor_kernel_cudaERNS_18TensorIteratorBaseEENKUlvE_clEvENKUlvE_clEvEUlhhE_EEEEvS6_RKT_EUliE_EEviT1_)
	.align		4
        /*01ec*/ 	.word	index@(__assertfail)
	.align		4
        /*01f0*/ 	.word	index@(_ZN2at6native27unrolled_elementwise_kernelINS0_13AUnaryFunctorIhhhZZZNS0_15binary_internal21div_floor_kernel_cudaERNS_18TensorIteratorBaseEENKUlvE_clEvENKUlvE_clEvEUlhhE_EESt5arrayIPcLm2EELi4E23TrivialOffsetCalculatorILi1EjESE_NS0_6memory12LoadWithCastILi1EEENSF_13StoreWithCastILi1EEEEEviT_T0_T2_T3_T4_T5_)
	.align		4
        /*01f4*/ 	.word	index@(__assertfail)
	.align		4
        /*01f8*/ 	.word	0x00000000
	.align		4
        /*01fc*/ 	.word	0xfffffffe
	.align		4
        /*0200*/ 	.word	0x00000000
	.align		4
        /*0204*/ 	.word	0xfffffffd
	.align		4
        /*0208*/ 	.word	0x00000000
	.align		4
        /*020c*/ 	.word	0xfffffffc


//--------------------- .nv.constant4             --------------------------
	.section	.nv.constant4,"a",@progbits
	.align	8
	.align		8
.nv.constant4:
        /*0000*/ 	.dword	__assertfail
	.align		8
        /*0008*/ 	.dword	__unnamed_1
	.align		8
        /*0010*/ 	.dword	__unnamed_2
	.align		8
        /*0018*/ 	.dword	__unnamed_3
	.align		8
        /*0020*/ 	.dword	__unnamed_4
	.align		8
        /*0028*/ 	.dword	__unnamed_5
	.align		8
        /*0030*/ 	.dword	__unnamed_6
	.align		8
        /*0038*/ 	.dword	__unnamed_7
	.align		8
        /*0040*/ 	.dword	__unnamed_8
	.align		8
        /*0048*/ 	.dword	__unnamed_9
	.align		8
        /*0050*/ 	.dword	__unnamed_10
	.align		8
        /*0058*/ 	.dword	__unnamed_11
	.align		8
        /*0060*/ 	.dword	__unnamed_12
	.align		8
        /*0068*/ 	.dword	__unnamed_13
	.align		8
        /*0070*/ 	.dword	__unnamed_14
	.align		8
        /*0078*/ 	.dword	__unnamed_15
	.align		8
        /*0080*/ 	.dword	__unnamed_16
	.align		8
        /*0088*/ 	.dword	__unnamed_17
	.align		8
        /*0090*/ 	.dword	__unnamed_18
	.align		8
        /*0098*/ 	.dword	_ZN54_INTERNAL_7499c21e_23_BinaryDivFloorKernel_cu_68c3df854cuda3std3__45__cpo5beginE
	.align		8
        /*00a0*/ 	.dword	_ZN54_INTERNAL_7499c21e_23_BinaryDivFloorKernel_cu_68c3df854cuda3std3__45__cpo3endE
	.align		8
        /*00a8*/ 	.dword	_ZN54_INTERNAL_7499c21e_23_BinaryDivFloorKernel_cu_68c3df854cuda3std3__45__cpo6cbeginE
	.align		8
        /*00b0*/ 	.dword	_ZN54_INTERNAL_7499c21e_23_BinaryDivFloorKernel_cu_68c3df854cuda3std3__45__cpo4cendE
	.align		8
        /*00b8*/ 	.dword	_ZN54_INTERNAL_7499c21e_23_BinaryDivFloorKernel_cu_68c3df854cuda3std3__45__cpo6rbeginE
	.align		8
        /*00c0*/ 	.dword	_ZN54_INTERNAL_7499c21e_23_BinaryDivFloorKernel_cu_68c3df854cuda3std3__45__cpo4rendE
	.align		8
        /*00c8*/ 	.dword	_ZN54_INTERNAL_7499c21e_23_BinaryDivFloorKernel_cu_68c3df854cuda3std3__45__cpo7crbeginE
	.align		8
        /*00d0*/ 	.dword	_ZN54_INTERNAL_7499c21e_23_BinaryDivFloorKernel_cu_68c3df854cuda3std3__45__cpo5crendE
	.align		8
        /*00d8*/ 	.dword	_ZN54_INTERNAL_7499c21e_23_BinaryDivFloorKernel_cu_68c3df854cuda3std3__456_GLOBAL__N__7499c21e_23_BinaryDivFloorKernel_cu_68c3df856ignoreE
	.align		8
        /*00e0*/ 	.dword	_ZN54_INTERNAL_7499c21e_23_BinaryDivFloorKernel_cu_68c3df854cuda3std3__419piecewise_constructE
	.align		8
        /*00e8*/ 	.dword	_ZN54_INTERNAL_7499c21e_23_BinaryDivFloorKernel_cu_68c3df854cuda3std3__48in_placeE
	.align		8
        /*00f0*/ 	.dword	_ZN54_INTERNAL_7499c21e_23_BinaryDivFloorKernel_cu_68c3df854cuda3std3__420unreachable_sentinelE
	.align		8
        /*00f8*/ 	.dword	_ZN54_INTERNAL_7499c21e_23_BinaryDivFloorKernel_cu_68c3df854cuda3std6ranges3__45__cpo4swapE
	.align		8
        /*0100*/ 	.dword	_ZN54_INTERNAL_7499c21e_23_BinaryDivFloorKernel_cu_68c3df854cuda3std6ranges3__45__cpo9iter_moveE
	.align		8
        /*0108*/ 	.dword	_ZN54_INTERNAL_7499c21e_23_BinaryDivFloorKernel_cu_68c3df854cuda3std6ranges3__45__cpo5beginE
	.align		8
        /*0110*/ 	.dword	_ZN54_INTERNAL_7499c21e_23_BinaryDivFloorKernel_cu_68c3df854cuda3std6ranges3__45__cpo3endE
	.align		8
        /*0118*/ 	.dword	_ZN54_INTERNAL_7499c21e_23_BinaryDivFloorKernel_cu_68c3df854cuda3std6ranges3__45__cpo6cbeginE
	.align		8
        /*0120*/ 	.dword	_ZN54_INTERNAL_7499c21e_23_BinaryDivFloorKernel_cu_68c3df854cuda3std6ranges3__45__cpo4cendE
	.align		8
        /*0128*/ 	.dword	_ZN54_INTERNAL_7499c21e_23_BinaryDivFloorKernel_cu_68c3df854cuda3std6ranges3__45__cpo7advanceE
	.align		8
        /*0130*/ 	.dword	_ZN54_INTERNAL_7499c21e_23_BinaryDivFloorKernel_cu_68c3df854cuda3std6ranges3__45__cpo9iter_swapE
	.align		8
        /*0138*/ 	.dword	_ZN54_INTERNAL_7499c21e_23_BinaryDivFloorKernel_cu_68c3df854cuda3std6ranges3__45__cpo4nextE
	.align		8
        /*0140*/ 	.dword	_ZN54_INTERNAL_7499c21e_23_BinaryDivFloorKernel_cu_68c3df854cuda3std6ranges3__45__cpo4prevE
	.align		8
        /*0148*/ 	.dword	_ZN54_INTERNAL_7499c21e_23_BinaryDivFloorKernel_cu_68c3df854cuda3std6ranges3__45__cpo4dataE
	.align		8
        /*0150*/ 	.dword	_ZN54_INTERNAL_7499c21e_23_BinaryDivFloorKernel_cu_68c3df854cuda3std6ranges3__45__cpo5cdataE
	.align		8
        /*0158*/ 	.dword	_ZN54_INTERNAL_7499c21e_23_BinaryDivFloorKernel_cu_68c3df854cuda3std6ranges3__45__cpo4sizeE
	.align		8
        /*0160*/ 	.dword	_ZN54_INTERNAL_7499c21e_23_BinaryDivFloorKernel_cu_68c3df854cuda3std6ranges3__45__cpo5ssizeE
	.align		8
        /*0168*/ 	.dword	_ZN54_INTERNAL_7499c21e_23_BinaryDivFloorKernel_cu_68c3df854cuda3std6ranges3__45__cpo8distanceE
	.align		8
        /*0170*/ 	.dword	_ZN54_INTERNAL_7499c21e_23_BinaryDivFloorKernel_cu_68c3df856thrust23THRUST_300001_SM_900_NS6system6detail10sequential3seqE
	.align		8
        /*0178*/ 	.dword	$str$5
	.align		8
        /*0180*/ 	.dword	$str$6


//--------------------- .text._ZN2at6native18elementwise_kernelILi128ELi4EZNS0_15gpu_kernel_implINS0_13BinaryFunctorIN3c108BFloat16ES5_S5_ZZZNS0_15binary_internal21div_floor_kernel_cudaERNS_18TensorIteratorBaseEENKUlvE1_clEvENKUlvE2_clEvEUlS5_S5_E_EEEEvS8_RKT_EUliE_EEviT1_ --------------------------
	.section	.text._ZN2at6native18elementwise_kernelILi128ELi4EZNS0_15gpu_kernel_implINS0_13BinaryFunctorIN3c108BFloat16ES5_S5_ZZZNS0_15binary_internal21div_floor_kernel_cudaERNS_18TensorIteratorBaseEENKUlvE1_clEvENKUlvE2_clEvEUlS5_S5_E_EEEEvS8_RKT_EUliE_EEviT1_,"ax",@progbits
	.align	128
        .global         _ZN2at6native18elementwise_kernelILi128ELi4EZNS0_15gpu_kernel_implINS0_13BinaryFunctorIN3c108BFloat16ES5_S5_ZZZNS0_15binary_internal21div_floor_kernel_cudaERNS_18TensorIteratorBaseEENKUlvE1_clEvENKUlvE2_clEvEUlS5_S5_E_EEEEvS8_RKT_EUliE_EEviT1_
        .type           _ZN2at6native18elementwise_kernelILi128ELi4EZNS0_15gpu_kernel_implINS0_13BinaryFunctorIN3c108BFloat16ES5_S5_ZZZNS0_15binary_internal21div_floor_kernel_cudaERNS_18TensorIteratorBaseEENKUlvE1_clEvENKUlvE2_clEvEUlS5_S5_E_EEEEvS8_RKT_EUliE_EEviT1_,@function
        .size           _ZN2at6native18elementwise_kernelILi128ELi4EZNS0_15gpu_kernel_implINS0_13BinaryFunctorIN3c108BFloat16ES5_S5_ZZZNS0_15binary_internal21div_floor_kernel_cudaERNS_18TensorIteratorBaseEENKUlvE1_clEvENKUlvE2_clEvEUlS5_S5_E_EEEEvS8_RKT_EUliE_EEviT1_,(.L_x_37762 - _ZN2at6native18elementwise_kernelILi128ELi4EZNS0_15gpu_kernel_implINS0_13BinaryFunctorIN3c108BFloat16ES5_S5_ZZZNS0_15binary_internal21div_floor_kernel_cudaERNS_18TensorIteratorBaseEENKUlvE1_clEvENKUlvE2_clEvEUlS5_S5_E_EEEEvS8_RKT_EUliE_EEviT1_)
        .other          _ZN2at6native18elementwise_kernelILi128ELi4EZNS0_15gpu_kernel_implINS0_13BinaryFunctorIN3c108BFloat16ES5_S5_ZZZNS0_15binary_internal21div_floor_kernel_cudaERNS_18TensorIteratorBaseEENKUlvE1_clEvENKUlvE2_clEvEUlS5_S5_E_EEEEvS8_RKT_EUliE_EEviT1_,@"STO_CUDA_ENTRY STV_DEFAULT"
_ZN2at6native18elementwise_kernelILi128ELi4EZNS0_15gpu_kernel_implINS0_13BinaryFunctorIN3c108BFloat16ES5_S5_ZZZNS0_15binary_internal21div_floor_kernel_cudaERNS_18TensorIteratorBaseEENKUlvE1_clEvENKUlvE2_clEvEUlS5_S5_E_EEEEvS8_RKT_EUliE_EEviT1_:
.text._ZN2at6native18elementwise_kernelILi128ELi4EZNS0_15gpu_kernel_implINS0_13BinaryFunctorIN3c108BFloat16ES5_S5_ZZZNS0_15binary_internal21div_floor_kernel_cudaERNS_18TensorIteratorBaseEENKUlvE1_clEvENKUlvE2_clEvEUlS5_S5_E_EEEEvS8_RKT_EUliE_EEviT1_:
[----:B------:R-:W0:Y:S01]  /*0000*/  LDC R1, c[0x0][0x28] ;  /* 0x00000a00ff017b82 */ /* 0x000e220000000800 */
[----:B------:R-:W1:Y:S01]  /*0010*/  S2R R18, SR_CTAID.X ;  /* 0x0000000000127919 */ /* 0x000e620000002500 */
[----:B------:R-:W-:Y:S01]  /*0020*/  ULDC UR4, c[0x0][0x210] ;  /* 0x0000840000047ab9 */ /* 0x000fe20000000800 */
[----:B------:R-:W-:Y:S01]  /*0030*/  ULDC.64 UR36, c[0x0][0x208] ;  /* 0x0000820000247ab9 */ /* 0x000fe20000000a00 */
[----:B------:R-:W-:Y:S01]  /*0040*/  BSSY B6, `(.L_x_0) ;  /* 0x00004e1000067945 */ /* 0x000fe20003800000 */
[----:B------:R-:W1:Y:S02]  /*0050*/  S2R R23, SR_TID.X ;  /* 0x0000000000177919 */ /* 0x000e640000002100 */
[----:B-1----:R-:W-:-:S05]  /*0060*/  IMAD R19, R18, 0x200, R23 ;  /* 0x0000020012137824 */ /* 0x002fca00078e0217 */
[----:B------:R-:W-:-:S13]  /*0070*/  ISETP.GE.AND P0, PT, R19, UR4, PT ;  /* 0x0000000413007c0c */ /* 0x000fda000bf06270 */
[----:B0-----:R-:W-:Y:S05]  /*0080*/  @P0 BRA `(.L_x_1) ;  /* 0x0000004c00700947 */ /* 0x001fea0003800000 */
[----:B------:R-:W0:Y:S01]  /*0090*/  LDC R6, c[0x0][0x218] ;  /* 0x00008600ff067b82 */ /* 0x000e220000000800 */
[----:B------:R-:W-:Y:S02]  /*00a0*/  IMAD.MOV.U32 R22, RZ, RZ, RZ ;  /* 0x000000ffff167224 */ /* 0x000fe400078e00ff */
[----:B------:R-:W-:Y:S02]  /*00b0*/  IMAD.MOV.U32 R0, RZ, RZ, RZ ;  /* 0x000000ffff007224 */ /* 0x000fe400078e00ff */
[----:B------:R-:W-:Y:S01]  /*00c0*/  IMAD.MOV.U32 R16, RZ, RZ, RZ ;  /* 0x000000ffff107224 */ /* 0x000fe200078e00ff */
[----:B0-----:R-:W-:-:S13]  /*00d0*/  ISETP.NE.AND P0, PT, R6, RZ, PT ;  /* 0x000000ff0600720c */ /* 0x001fda0003f05270 */
[----:B------:R-:W-:Y:S05]  /*00e0*/  @!P0 BRA `(.L_x_2) ;  /* 0x0000001400748947 */ /* 0x000fea0003800000 */
[----:B------:R-:W-:Y:S01]  /*00f0*/  IMAD.MOV.U32 R2, RZ, RZ, RZ ;  /* 0x000000ffff027224 */ /* 0x000fe200078e00ff */
[----:B------:R-:W-:Y:S01]  /*0100*/  ULDC.64 UR4, c[0x0][0x220] ;  /* 0x0000880000047ab9 */ /* 0x000fe20000000a00 */
[----:B------:R-:W-:Y:S01]  /*0110*/  IMAD.MOV.U32 R3, RZ, RZ, R19 ;  /* 0x000000ffff037224 */ /* 0x000fe200078e0013 */
[----:B------:R-:W-:Y:S01]  /*0120*/  ISETP.NE.AND P0, PT, R6, 0x1, PT ;  /* 0x000000010600780c */ /* 0x000fe20003f05270 */
[----:B------:R-:W-:Y:S01]  /*0130*/  ULDC UR6, c[0x0][0x350] ;  /* 0x0000d40000067ab9 */ /* 0x000fe20000000800 */
[----:B------:R-:W-:Y:S01]  /*0140*/  IMAD.HI.U32 R2, R19, UR4, R2 ;  /* 0x0000000413027c27 */ /* 0x000fe2000f8e0002 */
[----:B------:R-:W-:-:S04]  /*0150*/  ULDC UR4, c[0x0][0x21c] ;  /* 0x0000870000047ab9 */ /* 0x000fc80000000800 */
[----:B------:R-:W-:-:S05]  /*0160*/  SHF.R.U32.HI R3, RZ, UR5, R2 ;  /* 0x00000005ff037c19 */ /* 0x000fca0008011602 */
[----:B------:R-:W-:-:S04]  /*0170*/  IMAD.MOV R0, RZ, RZ, -R3 ;  /* 0x000000ffff007224 */ /* 0x000fc800078e0a03 */
[----:B------:R-:W-:Y:S01]  /*0180*/  IMAD R19, R0, UR4, R19 ;  /* 0x0000000400137c24 */ /* 0x000fe2000f8e0213 */
[----:B------:R-:W-:-:S03]  /*0190*/  ULDC.64 UR4, c[0x0][0x348] ;  /* 0x0000d20000047ab9 */ /* 0x000fc60000000a00 */
[C---:B------:R-:W-:Y:S02]  /*01a0*/  IMAD R16, R19.reuse, UR4, RZ ;  /* 0x0000000413107c24 */ /* 0x040fe4000f8e02ff */
[C---:B------:R-:W-:Y:S02]  /*01b0*/  IMAD R0, R19.reuse, UR5, RZ ;  /* 0x0000000513007c24 */ /* 0x040fe4000f8e02ff */
[----:B------:R-:W-:Y:S01]  /*01c0*/  IMAD R22, R19, UR6, RZ ;  /* 0x0000000613167c24 */ /* 0x000fe2000f8e02ff */
[----:B------:R-:W-:Y:S06]  /*01d0*/  @!P0 BRA `(.L_x_2) ;  /* 0x0000001400388947 */ /* 0x000fec0003800000 */
[----:B------:R-:W-:Y:S01]  /*01e0*/  IMAD.MOV.U32 R2, RZ, RZ, RZ ;  /* 0x000000ffff027224 */ /* 0x000fe200078e00ff */
[----:B------:R-:W-:Y:S01]  /*01f0*/  ULDC.64 UR6, c[0x0][0x228] ;  /* 0x00008a0000067ab9 */ /* 0x000fe20000000a00 */
[----:B------:R-:W-:Y:S01]  /*0200*/  ULDC UR4, c[0x0][0x230] ;  /* 0x00008c0000047ab9 */ /* 0x000fe20000000800 */
[----:B------:R-:W-:Y:S01]  /*0210*/  ISETP.NE.AND P0, PT, R6, 0x2, PT ;  /* 0x000000020600780c */ /* 0x000fe20003f05270 */
[----:B------:R-:W-:-:S05]  /*0220*/  IMAD.HI.U32 R4, R3, UR7, R2 ;  /* 0x0000000703047c27 */ /* 0x000fca000f8e0002 */
[----:B------:R-:W-:Y:S01]  /*0230*/  SHF.R.U32.HI R5, RZ, UR4, R4 ;  /* 0x00000004ff057c19 */ /* 0x000fe20008011604 */
[----:B------:R-:W-:-:S04]  /*0240*/  ULDC UR4, c[0x0][0x354] ;  /* 0x0000d50000047ab9 */ /* 0x000fc80000000800 */
[----:B------:R-:W-:-:S04]  /*0250*/  IMAD.MOV R2, RZ, RZ, -R5 ;  /* 0x000000ffff027224 */ /* 0x000fc800078e0a05 */
[----:B------:R-:W-:Y:S01]  /*0260*/  IMAD R3, R2, UR6, R3 ;  /* 0x0000000602037c24 */ /* 0x000fe2000f8e0203 */
[----:B------:R-:W-:-:S03]  /*0270*/  ULDC.64 UR6, c[0x0][0x358] ;  /* 0x0000d60000067ab9 */ /* 0x000fc60000000a00 */
[C---:B------:R-:W-:Y:S02]  /*0280*/  IMAD R16, R3.reuse, UR4, R16 ;  /* 0x0000000403107c24 */ /* 0x040fe4000f8e0210 */
[C---:B------:R-:W-:Y:S02]  /*0290*/  IMAD R0, R3.reuse, UR6, R0 ;  /* 0x0000000603007c24 */ /* 0x040fe4000f8e0200 */
[----:B------:R-:W-:Y:S01]  /*02a0*/  IMAD R22, R3, UR7, R22 ;  /* 0x0000000703167c24 */ /* 0x000fe2000f8e0216 */
[----:B------:R-:W-:Y:S06]  /*02b0*/  @!P0 BRA `(.L_x_2) ;  /* 0x0000001400008947 */ /* 0x000fec0003800000 */
[----:B------:R-:W-:Y:S01]  /*02c0*/  IMAD.MOV.U32 R4, RZ, RZ, RZ ;  /* 0x000000ffff047224 */ /* 0x000fe200078e00ff */
[----:B------:R-:W-:Y:S01]  /*02d0*/  ULDC.64 UR4, c[0x0][0x238] ;  /* 0x00008e0000047ab9 */ /* 0x000fe20000000a00 */
        /* <DEDUP_REMOVED lines=308> */
[----:B------:R-:W-:Y:S02]  /*1620*/  ULDC UR6, c[0x0][0x470] ;  /* 0x00011c0000067ab9 */ /* 0x000fe40000000800 */
        /* <DEDUP_REMOVED lines=8> */
[----:B------:R-:W-:-:S07]  /*16b0*/  IMAD R22, R5, UR6, R22 ;  /* 0x0000000605167c24 */ /* 0x000fce000f8e0216 */
.L_x_2:
[----:B------:R-:W0:Y:S01]  /*16c0*/  LDC.U8 R5, c[0x0][0x492] ;  /* 0x00012480ff057b82 */ /* 0x000e220000000000 */
[----:B------:R-:W-:Y:S01]  /*16d0*/  ULDC.64 UR4, c[0x0][0x478] ;  /* 0x00011e0000047ab9 */ /* 0x000fe20000000a00 */
[----:B------:R-:W-:Y:S01]  /*16e0*/  ULDC.64 UR6, c[0x0][0x480] ;  /* 0x0001200000067ab9 */ /* 0x000fe20000000a00 */
[----:B------:R-:W-:Y:S02]  /*16f0*/  IADD3 R16, P1, R16, UR4, RZ ;  /* 0x0000000410107c10 */ /* 0x000fe4000ff3e0ff */
[----:B------:R-:W-:-:S03]  /*1700*/  IADD3 R2, P2, R0, UR6, RZ ;  /* 0x0000000600027c10 */ /* 0x000fc6000ff5e0ff */
[----:B------:R-:W-:Y:S02]  /*1710*/  IMAD.X R17, RZ, RZ, UR5, P1 ;  /* 0x00000005ff117e24 */ /* 0x000fe400088e06ff */
[----:B------:R-:W-:Y:S01]  /*1720*/  IMAD.X R3, RZ, RZ, UR7, P2 ;  /* 0x00000007ff037e24 */ /* 0x000fe200090e06ff */
[----:B0-----:R-:W-:-:S04]  /*1730*/  PRMT R4, R5, 0x9910, RZ ;  /* 0x0000991005047816 */ /* 0x001fc800000000ff */
[----:B------:R-:W-:-:S13]  /*1740*/  ISETP.GT.AND P0, PT, R4, 0x9, PT ;  /* 0x000000090400780c */ /* 0x000fda0003f04270 */
[----:B------:R-:W-:Y:S05]  /*1750*/  @P0 BRA `(.L_x_3) ;  /* 0x0000000400300947 */ /* 0x000fea0003800000 */
[----:B------:R-:W-:-:S13]  /*1760*/  ISETP.GT.AND P0, PT, R4, 0x4, PT ;  /* 0x000000040400780c */ /* 0x000fda0003f04270 */
[----:B------:R-:W-:Y:S05]  /*1770*/  @P0 BRA `(.L_x_4) ;  /* 0x0000000000940947 */ /* 0x000fea0003800000 */
[----:B------:R-:W-:-:S13]  /*1780*/  ISETP.GT.AND P0, PT, R4, 0x1, PT ;  /* 0x000000010400780c */ /* 0x000fda0003f04270 */
[----:B------:R-:W-:Y:S05]  /*1790*/  @P0 BRA `(.L_x_5) ;  /* 0x0000000000380947 */ /* 0x000fea0003800000 */
[----:B------:R-:W-:-:S13]  /*17a0*/  ISETP.NE.AND P0, PT, R5, RZ, PT ;  /* 0x000000ff0500720c */ /* 0x000fda0003f05270 */
[----:B------:R-:W-:Y:S05]  /*17b0*/  @!P0 BRA `(.L_x_6) ;  /* 0x00000000001c8947 */ /* 0x000fea0003800000 */
[----:B------:R-:W-:-:S13]  /*17c0*/  ISETP.NE.AND P0, PT, R4, 0x1, PT ;  /* 0x000000010400780c */ /* 0x000fda0003f05270 */
[----:B------:R-:W-:Y:S05]  /*17d0*/  @P0 BRA `(.L_x_7) ;  /* 0x0000000c00840947 */ /* 0x000fea0003800000 */
[----:B------:R-:W2:Y:S02]  /*17e0*/  LDG.E.S8 R2, desc[UR36][R2.64] ;  /* 0x0000002402027981 */ /* 0x000ea4000c1e1300 */
[----:B--2---:R-:W0:Y:S02]  /*17f0*/  I2F.S16 R0, R2 ;  /* 0x0000000200007306 */ /* 0x004e240000101400 */
[----:B0-----:R-:W-:-:S04]  /*1800*/  F2FP.BF16.F32.PACK_AB R0, RZ, R0 ;  /* 0x00000000ff00723e */ /* 0x001fc800000010ff */
[----:B------:R-:W-:Y:S01]  /*1810*/  PRMT R19, R0, 0x7610, R19 ;  /* 0x0000761000137816 */ /* 0x000fe20000000013 */
[----:B------:R-:W-:Y:S06]  /*1820*/  BRA `(.L_x_8) ;  /* 0x0000000c00dc7947 */ /* 0x000fec0003800000 */
.L_x_6:
[----:B------:R-:W2:Y:S02]  /*1830*/  LDG.E.U8 R2, desc[UR36][R2.64] ;  /* 0x0000002402027981 */ /* 0x000ea4000c1e1100 */
[----:B--2---:R-:W-:-:S04]  /*1840*/  I2FP.F32.U32 R0, R2 ;  /* 0x0000000200007245 */ /* 0x004fc80000201000 */
[----:B------:R-:W-:-:S04]  /*1850*/  F2FP.BF16.F32.PACK_AB R0, RZ, R0 ;  /* 0x00000000ff00723e */ /* 0x000fc800000010ff */
[----:B------:R-:W-:Y:S01]  /*1860*/  PRMT R19, R0, 0x7610, R19 ;  /* 0x0000761000137816 */ /* 0x000fe20000000013 */
[----:B------:R-:W-:Y:S06]  /*1870*/  BRA `(.L_x_8) ;  /* 0x0000000c00c87947 */ /* 0x000fec0003800000 */
.L_x_5:
[----:B------:R-:W-:-:S13]  /*1880*/  ISETP.NE.AND P0, PT, R4, 0x2, PT ;  /* 0x000000020400780c */ /* 0x000fda0003f05270 */
[----:B------:R-:W-:Y:S05]  /*1890*/  @!P0 BRA `(.L_x_9) ;  /* 0x0000000000388947 */ /* 0x000fea0003800000 */
[----:B------:R-:W-:-:S13]  /*18a0*/  ISETP.NE.AND P0, PT, R4, 0x3, PT ;  /* 0x000000030400780c */ /* 0x000fda0003f05270 */
[----:B------:R-:W-:Y:S05]  /*18b0*/  @!P0 BRA `(.L_x_10) ;  /* 0x00000000001c8947 */ /* 0x000fea0003800000 */
[----:B------:R-:W-:-:S13]  /*18c0*/  ISETP.NE.AND P0, PT, R4, 0x4, PT ;  /* 0x000000040400780c */ /* 0x000fda0003f05270 */
[----:B------:R-:W-:Y:S05]  /*18d0*/  @P0 BRA `(.L_x_7) ;  /* 0x0000000c00440947 */ /* 0x000fea0003800000 */
[----:B------:R-:W2:Y:S02]  /*18e0*/  LDG.E.64 R2, desc[UR36][R2.64] ;  /* 0x0000002402027981 */ /* 0x000ea4000c1e1b00 */
[----:B--2---:R-:W0:Y:S02]  /*18f0*/  I2F.S64 R0, R2 ;  /* 0x0000000200007312 */ /* 0x004e240000301400 */
[----:B0-----:R-:W-:-:S04]  /*1900*/  F2FP.BF16.F32.PACK_AB R0, RZ, R0 ;  /* 0x00000000ff00723e */ /* 0x001fc800000010ff */
[----:B------:R-:W-:Y:S01]  /*1910*/  PRMT R19, R0, 0x7610, R19 ;  /* 0x0000761000137816 */ /* 0x000fe20000000013 */
[----:B------:R-:W-:Y:S06]  /*1920*/  BRA `(.L_x_8) ;  /* 0x0000000c009c7947 */ /* 0x000fec0003800000 */
.L_x_10:
[----:B------:R-:W2:Y:S02]  /*1930*/  LDG.E R2, desc[UR36][R2.64] ;  /* 0x0000002402027981 */ /* 0x000ea4000c1e1900 */
[----:B--2---:R-:W-:-:S04]  /*1940*/  I2FP.F32.S32 R0, R2 ;  /* 0x0000000200007245 */ /* 0x004fc80000201400 */
[----:B------:R-:W-:-:S04]  /*1950*/  F2FP.BF16.F32.PACK_AB R0, RZ, R0 ;  /* 0x00000000ff00723e */ /* 0x000fc800000010ff */
[----:B------:R-:W-:Y:S01]  /*1960*/  PRMT R19, R0, 0x7610, R19 ;  /* 0x0000761000137816 */ /* 0x000fe20000000013 */
[----:B------:R-:W-:Y:S06]  /*1970*/  BRA `(.L_x_8) ;  /* 0x0000000c00887947 */ /* 0x000fec0003800000 */
.L_x_9:
[----:B------:R-:W2:Y:S02]  /*1980*/  LDG.E.U16 R2, desc[UR36][R2.64] ;  /* 0x0000002402027981 */ /* 0x000ea4000c1e1500 */
[----:B--2---:R-:W0:Y:S02]  /*1990*/  I2F.S16 R0, R2 ;  /* 0x0000000200007306 */ /* 0x004e240000101400 */
[----:B0-----:R-:W-:-:S04]  /*19a0*/  F2FP.BF16.F32.PACK_AB R0, RZ, R0 ;  /* 0x00000000ff00723e */ /* 0x001fc800000010ff */
[----:B------:R-:W-:Y:S01]  /*19b0*/  PRMT R19, R0, 0x7610, R19 ;  /* 0x0000761000137816 */ /* 0x000fe20000000013 */
[----:B------:R-:W-:Y:S06]  /*19c0*/  BRA `(.L_x_8) ;  /* 0x0000000c00747947 */ /* 0x000fec0003800000 */
.L_x_4:
[----:B------:R-:W-:-:S13]  /*19d0*/  ISETP.GT.AND P0, PT, R4, 0x6, PT ;  /* 0x000000060400780c */ /* 0x000fda0003f04270 */
[----:B------:R-:W-:Y:S05]  /*19e0*/  @P0 BRA `(.L_x_11) ;  /* 0x0000000000300947 */ /* 0x000fea0003800000 */
[----:B------:R-:W-:-:S13]  /*19f0*/  ISETP.NE.AND P0, PT, R4, 0x5, PT ;  /* 0x000000050400780c */ /* 0x000fda0003f05270 */
[----:B------:R-:W-:Y:S05]  /*1a00*/  @!P0 BRA `(.L_x_12) ;  /* 0x0000000000148947 */ /* 0x000fea0003800000 */
[----:B------:R-:W-:-:S13]  /*1a10*/  ISETP.NE.AND P0, PT, R4, 0x6, PT ;  /* 0x000000060400780c */ /* 0x000fda0003f05270 */
[----:B------:R-:W-:Y:S05]  /*1a20*/  @P0 BRA `(.L_x_7) ;  /* 0x0000000800f00947 */ /* 0x000fea0003800000 */
[----:B------:R-:W2:Y:S02]  /*1a30*/  LDG.E R2, desc[UR36][R2.64] ;  /* 0x0000002402027981 */ /* 0x000ea4000c1e1900 */
[----:B--2---:R-:W-:Y:S01]  /*1a40*/  F2FP.BF16.F32.PACK_AB R19, RZ, R2 ;  /* 0x00000002ff13723e */ /* 0x004fe200000010ff */
[----:B------:R-:W-:Y:S06]  /*1a50*/  BRA `(.L_x_8) ;  /* 0x0000000c00507947 */ /* 0x000fec0003800000 */
.L_x_12:
[----:B------:R-:W2:Y:S02]  /*1a60*/  LDG.E.U16 R0, desc[UR36][R2.64] ;  /* 0x0000002402007981 */ /* 0x000ea4000c1e1500 */
[----:B--2---:R-:W-:-:S05]  /*1a70*/  HADD2.F32 R0, -RZ, R0.H0_H0 ;  /* 0x20000000ff007230 */ /* 0x004fca0000004100 */
[----:B------:R-:W-:-:S04]  /*1a80*/  F2FP.BF16.F32.PACK_AB R0, RZ, R0 ;  /* 0x00000000ff00723e */ /* 0x000fc800000010ff */
[----:B------:R-:W-:Y:S01]  /*1a90*/  PRMT R19, R0, 0x7610, R19 ;  /* 0x0000761000137816 */ /* 0x000fe20000000013 */
[----:B------:R-:W-:Y:S06]  /*1aa0*/  BRA `(.L_x_8) ;  /* 0x0000000c003c7947 */ /* 0x000fec0003800000 */
.L_x_11:
[----:B------:R-:W-:-:S13]  /*1ab0*/  ISETP.NE.AND P0, PT, R4, 0x7, PT ;  /* 0x000000070400780c */ /* 0x000fda0003f05270 */
[----:B------:R-:W-:Y:S05]  /*1ac0*/  @!P0 BRA `(.L_x_13) ;  /* 0x0000000000308947 */ /* 0x000fea0003800000 */
[----:B------:R-:W-:-:S13]  /*1ad0*/  ISETP.NE.AND P0, PT, R4, 0x8, PT ;  /* 0x000000080400780c */ /* 0x000fda0003f05270 */
[----:B------:R-:W-:Y:S05]  /*1ae0*/  @!P0 BRA `(.L_x_14) ;  /* 0x0000000000148947 */ /* 0x000fea0003800000 */
[----:B------:R-:W-:-:S13]  /*1af0*/  ISETP.NE.AND P0, PT, R4, 0x9, PT ;  /* 0x000000090400780c */ /* 0x000fda0003f05270 */
[----:B------:R-:W-:Y:S05]  /*1b00*/  @P0 BRA `(.L_x_7) ;  /* 0x0000000800b80947 */ /* 0x000fea0003800000 */
[----:B------:R-:W2:Y:S02]  /*1b10*/  LDG.E R2, desc[UR36][R2.64] ;  /* 0x0000002402027981 */ /* 0x000ea4000c1e1900 */
[----:B--2---:R-:W-:Y:S01]  /*1b20*/  F2FP.BF16.F32.PACK_AB R19, RZ, R2 ;  /* 0x00000002ff13723e */ /* 0x004fe200000010ff */
[----:B------:R-:W-:Y:S06]  /*1b30*/  BRA `(.L_x_8) ;  /* 0x0000000c00187947 */ /* 0x000fec0003800000 */
.L_x_14:
[----:B------:R-:W2:Y:S02]  /*1b40*/  LDG.E.U16 R2, desc[UR36][R2.64] ;  /* 0x0000002402027981 */ /* 0x000ea4000c1e1500 */
[----:B--2---:R-:W-:-:S05]  /*1b50*/  HADD2.F32 R0, -RZ, R2.H0_H0 ;  /* 0x20000002ff007230 */ /* 0x004fca0000004100 */
[----:B------:R-:W-:-:S04]  /*1b60*/  F2FP.BF16.F32.PACK_AB R0, RZ, R0 ;  /* 0x00000000ff00723e */ /* 0x000fc800000010ff */
[----:B------:R-:W-:Y:S01]  /*1b70*/  PRMT R19, R0, 0x7610, R19 ;  /* 0x0000761000137816 */ /* 0x000fe20000000013 */
[----:B------:R-:W-:Y:S06]  /*1b80*/  BRA `(.L_x_8) ;  /* 0x0000000c00047947 */ /* 0x000fec0003800000 */
.L_x_13:
[----:B------:R-:W2:Y:S01]  /*1b90*/  LDG.E.64 R2, desc[UR36][R2.64] ;  /* 0x0000002402027981 */ /* 0x000ea2000c1e1b00 */
[----:B------:R-:W-:Y:S01]  /*1ba0*/  UMOV UR4, 0xf0000000 ;  /* 0xf000000000047882 */ /* 0x000fe20000000000 */
[----:B------:R-:W-:Y:S01]  /*1bb0*/  UMOV UR5, 0x380fffff ;  /* 0x380fffff00057882 */ /* 0x000fe20000000000 */
[----:B--2---:R-:W0:Y:S01]  /*1bc0*/  F2F.F32.F64 R0, R2 ;  /* 0x0000000200007310 */ /* 0x004e220000301000 */
[----:B------:R-:W-:-:S14]  /*1bd0*/  DSETP.GEU.AND P0, PT, |R2|, UR4, PT ;  /* 0x0000000402007e2a */ /* 0x000fdc000bf0e200 */
[----:B0-----:R-:W-:-:S05]  /*1be0*/  @!P0 FMUL R0, R0, 1.175494350822287508e-38 ;  /* 0x0080000000008820 */ /* 0x001fca0000400000 */
[----:B------:R-:W-:-:S04]  /*1bf0*/  F2FP.BF16.F32.PACK_AB R0, RZ, R0 ;  /* 0x00000000ff00723e */ /* 0x000fc800000010ff */
[----:B------:R-:W-:Y:S01]  /*1c00*/  PRMT R19, R0, 0x7610, R19 ;  /* 0x0000761000137816 */ /* 0x000fe20000000013 */
[----:B------:R-:W-:Y:S06]  /*1c10*/  BRA `(.L_x_8) ;  /* 0x0000000800e07947 */ /* 0x000fec0003800000 */
.L_x_3:
[----:B------:R-:W-:-:S13]  /*1c20*/  ISETP.GT.AND P0, PT, R4, 0x18, PT ;  /* 0x000000180400780c */ /* 0x000fda0003f04270 */
[----:B------:R-:W-:Y:S05]  /*1c30*/  @P0 BRA `(.L_x_15) ;  /* 0x0000000400080947 */ /* 0x000fea0003800000 */
[----:B------:R-:W-:-:S13]  /*1c40*/  ISETP.GT.AND P0, PT, R4, 0xe, PT ;  /* 0x0000000e0400780c */ /* 0x000fda0003f04270 */
[----:B------:R-:W-:Y:S05]  /*1c50*/  @P0 BRA `(.L_x_16) ;  /* 0x00000000004c0947 */ /* 0x000fea0003800000 */
[----:B------:R-:W-:-:S13]  /*1c60*/  ISETP.NE.AND P0, PT, R4, 0xa, PT ;  /* 0x0000000a0400780c */ /* 0x000fda0003f05270 */
[----:B------:R-:W-:Y:S05]  /*1c70*/  @!P0 BRA `(.L_x_17) ;  /* 0x0000000000208947 */ /* 0x000fea0003800000 */
[----:B------:R-:W-:-:S13]  /*1c80*/  ISETP.NE.AND P0, PT, R4, 0xb, PT ;  /* 0x0000000b0400780c */ /* 0x000fda0003f05270 */
[----:B------:R-:W-:Y:S05]  /*1c90*/  @P0 BRA `(.L_x_7) ;  /* 0x0000000800540947 */ /* 0x000fea0003800000 */
[----:B------:R-:W2:Y:S02]  /*1ca0*/  LDG.E.U8 R2, desc[UR36][R2.64] ;  /* 0x0000002402027981 */ /* 0x000ea4000c1e1100 */
[----:B--2---:R-:W-:-:S04]  /*1cb0*/  ISETP.NE.AND P0, PT, R2, RZ, PT ;  /* 0x000000ff0200720c */ /* 0x004fc80003f05270 */
[----:B------:R-:W-:-:S04]  /*1cc0*/  FSEL R0, RZ, 1, !P0 ;  /* 0x3f800000ff007808 */ /* 0x000fc80004000000 */
[----:B------:R-:W-:-:S04]  /*1cd0*/  F2FP.BF16.F32.PACK_AB R0, RZ, R0 ;  /* 0x00000000ff00723e */ /* 0x000fc800000010ff */
[----:B------:R-:W-:Y:S01]  /*1ce0*/  PRMT R19, R0, 0x7610, R19 ;  /* 0x0000761000137816 */ /* 0x000fe20000000013 */
[----:B------:R-:W-:Y:S06]  /*1cf0*/  BRA `(.L_x_8) ;  /* 0x0000000800a87947 */ /* 0x000fec0003800000 */
.L_x_17:
        /* <DEDUP_REMOVED lines=9> */
.L_x_16:
[----:B------:R-:W-:-:S13]  /*1d90*/  ISETP.NE.AND P0, PT, R4, 0xf, PT ;  /* 0x0000000f0400780c */ /* 0x000fda0003f05270 */
[----:B------:R-:W-:Y:S05]  /*1da0*/  @!P0 BRA `(.L_x_18) ;  /* 0x0000000000a48947 */ /* 0x000fea0003800000 */
[----:B------:R-:W-:-:S13]  /*1db0*/  ISETP.NE.AND P0, PT, R4, 0x17, PT ;  /* 0x000000170400780c */ /* 0x000fda0003f05270 */
[----:B------:R-:W-:Y:S05]  /*1dc0*/  @!P0 BRA `(.L_x_19) ;  /* 0x0000000000608947 */ /* 0x000fea0003800000 */
[----:B------:R-:W-:-:S13]  /*1dd0*/  ISETP.NE.AND P0, PT, R4, 0x18, PT ;  /* 0x000000180400780c */ /* 0x000fda0003f05270 */
[----:B------:R-:W-:Y:S05]  /*1de0*/  @P0 BRA `(.L_x_7) ;  /* 0x0000000800000947 */ /* 0x000fea0003800000 */
[----:B------:R-:W2:Y:S01]  /*1df0*/  LDG.E.U8 R0, desc[UR36][R2.64] ;  /* 0x0000002402007981 */ /* 0x000ea2000c1e1100 */
[----:B------:R-:W-:Y:S02]  /*1e00*/  IMAD.MOV.U32 R8, RZ, RZ, -0x800000 ;  /* 0xff800000ff087424 */ /* 0x000fe400078e00ff */
[----:B--2---:R-:W-:-:S05]  /*1e10*/  IMAD.SHL.U32 R0, R0, 0x1000000, RZ ;  /* 0x0100000000007824 */ /* 0x004fca00078e00ff */
[----:B------:R-:W-:-:S04]  /*1e20*/  LOP3.LUT R4, R0, 0x7f000000, RZ, 0xc0, !PT ;  /* 0x7f00000000047812 */ /* 0x000fc800078ec0ff */
[----:B------:R-:W0:Y:S01]  /*1e30*/  FLO.U32 R5, R4 ;  /* 0x0000000400057300 */ /* 0x000e2200000e0000 */
[C---:B------:R-:W-:Y:S02]  /*1e40*/  VIADD R6, R4.reuse, 0x1000000 ;  /* 0x0100000004067836 */ /* 0x040fe40000000000 */
[----:B------:R-:W-:-:S03]  /*1e50*/  VIADD R2, R4, 0xffffffff ;  /* 0xffffffff04027836 */ /* 0x000fc60000000000 */
[----:B------:R-:W-:Y:S02]  /*1e60*/  SHF.R.S32.HI R6, RZ, 0x8, R6 ;  /* 0x00000008ff067819 */ /* 0x000fe40000011406 */
[----:B------:R-:W-:Y:S02]  /*1e70*/  SHF.R.S32.HI R2, RZ, 0x1f, R2 ;  /* 0x0000001fff027819 */ /* 0x000fe40000011402 */
[----:B0-----:R-:W-:-:S04]  /*1e80*/  IADD3 R5, -R5, 0x1f, RZ ;  /* 0x0000001f05057810 */ /* 0x001fc80007ffe1ff */
[C---:B------:R-:W-:Y:S01]  /*1e90*/  ISETP.GT.U32.AND P0, PT, R5.reuse, 0x4, PT ;  /* 0x000000040500780c */ /* 0x040fe20003f04070 */
[----:B------:R-:W-:-:S05]  /*1ea0*/  VIADD R5, R5, 0xfffffffc ;  /* 0xfffffffc05057836 */ /* 0x000fca0000000000 */
[----:B------:R-:W-:-:S05]  /*1eb0*/  SEL R5, R5, RZ, P0 ;  /* 0x000000ff05057207 */ /* 0x000fca0000000000 */
[----:B------:R-:W-:Y:S01]  /*1ec0*/  IMAD R8, R5, R8, 0x3c000000 ;  /* 0x3c00000005087424 */ /* 0x000fe200078e0208 */
[----:B------:R-:W-:-:S04]  /*1ed0*/  SHF.L.U32 R5, R4, R5, RZ ;  /* 0x0000000504057219 */ /* 0x000fc800000006ff */
[----:B------:R-:W-:-:S04]  /*1ee0*/  LEA.HI R5, R5, R8, RZ, 0x1c ;  /* 0x0000000805057211 */ /* 0x000fc800078fe0ff */
[----:B------:R-:W-:-:S04]  /*1ef0*/  LOP3.LUT R5, R5, 0x7f800000, R6, 0xf8, !PT ;  /* 0x7f80000005057812 */ /* 0x000fc800078ef806 */
[----:B------:R-:W-:-:S04]  /*1f00*/  LOP3.LUT R5, R5, R2, RZ, 0x30, !PT ;  /* 0x0000000205057212 */ /* 0x000fc800078e30ff */
[----:B------:R-:W-:-:S04]  /*1f10*/  LOP3.LUT R5, R5, 0x80000000, R0, 0xf8, !PT ;  /* 0x8000000005057812 */ /* 0x000fc800078ef800 */
[----:B------:R-:W-:-:S04]  /*1f20*/  F2FP.BF16.F32.PACK_AB R5, RZ, R5 ;  /* 0x00000005ff05723e */ /* 0x000fc800000010ff */
[----:B------:R-:W-:Y:S01]  /*1f30*/  PRMT R19, R5, 0x7610, R19 ;  /* 0x0000761005137816 */ /* 0x000fe20000000013 */
[----:B------:R-:W-:Y:S06]  /*1f40*/  BRA `(.L_x_8) ;  /* 0x0000000800147947 */ /* 0x000fec0003800000 */
.L_x_19:
[----:B------:R-:W2:Y:S02]  /*1f50*/  LDG.E.U8 R2, desc[UR36][R2.64] ;  /* 0x0000002402027981 */ /* 0x000ea4000c1e1100 */
[C---:B--2---:R-:W-:Y:S02]  /*1f60*/  IMAD.SHL.U32 R0, R2.reuse, 0x2000000, RZ ;  /* 0x0200000002007824 */ /* 0x044fe400078e00ff */
[----:B------:R-:W-:-:S03]  /*1f70*/  IMAD.SHL.U32 R5, R2, 0x1000000, RZ ;  /* 0x0100000002057824 */ /* 0x000fc600078e00ff */
[----:B------:R-:W-:-:S13]  /*1f80*/  ISETP.GE.U32.AND P0, PT, R0, 0x8000000, PT ;  /* 0x080000000000780c */ /* 0x000fda0003f06070 */
[C---:B------:R-:W-:Y:S02]  /*1f90*/  @!P0 IMAD.SHL.U32 R0, R2.reuse, 0x100, RZ ;  /* 0x0000010002008824 */ /* 0x040fe400078e00ff */
[----:B------:R-:W-:-:S03]  /*1fa0*/  @P0 IMAD.SHL.U32 R4, R2, 0x200000, RZ ;  /* 0x0020000002040824 */ /* 0x000fc600078e00ff */
[----:B------:R-:W-:Y:S02]  /*1fb0*/  @!P0 LOP3.LUT R0, R0, 0x7f00, RZ, 0xc0, !PT ;  /* 0x00007f0000008812 */ /* 0x000fe400078ec0ff */
[----:B------:R-:W-:Y:S02]  /*1fc0*/  @P0 LOP3.LUT R4, R4, 0x70000000, RZ, 0xfc, !PT ;  /* 0x7000000004040812 */ /* 0x000fe400078efcff */
[----:B------:R-:W-:-:S03]  /*1fd0*/  @!P0 LOP3.LUT R0, R0, 0x3f000000, RZ, 0xfc, !PT ;  /* 0x3f00000000008812 */ /* 0x000fc600078efcff */
[----:B------:R-:W-:Y:S02]  /*1fe0*/  @P0 FMUL.FTZ R4, R4, 1.9259299443872358531e-34 ;  /* 0x0780000004040820 */ /* 0x000fe40000410000 */
[----:B------:R-:W-:-:S05]  /*1ff0*/  @!P0 FADD.FTZ R4, R0, -0.5 ;  /* 0xbf00000000048421 */ /* 0x000fca0000010000 */
[----:B------:R-:W-:-:S04]  /*2000*/  LOP3.LUT R4, R4, 0x80000000, R5, 0xf8, !PT ;  /* 0x8000000004047812 */ /* 0x000fc800078ef805 */
[----:B------:R-:W-:-:S04]  /*2010*/  F2FP.BF16.F32.PACK_AB R4, RZ, R4 ;  /* 0x00000004ff04723e */ /* 0x000fc800000010ff */
[----:B------:R-:W-:Y:S01]  /*2020*/  PRMT R19, R4, 0x7610, R19 ;  /* 0x0000761004137816 */ /* 0x000fe20000000013 */
[----:B------:R-:W-:Y:S06]  /*2030*/  BRA `(.L_x_8) ;  /* 0x0000000400d87947 */ /* 0x000fec0003800000 */
.L_x_18:
[----:B------:R0:W5:Y:S01]  /*2040*/  LDG.E.U16 R19, desc[UR36][R2.64] ;  /* 0x0000002402137981 */ /* 0x000162000c1e1500 */
[----:B------:R-:W-:Y:S05]  /*2050*/  BRA `(.L_x_8) ;  /* 0x0000000400d07947 */ /* 0x000fea0003800000 */
.L_x_15:
[----:B------:R-:W-:-:S13]  /*2060*/  ISETP.GT.AND P0, PT, R4, 0x1b, PT ;  /* 0x0000001b0400780c */ /* 0x000fda0003f04270 */
[----:B------:R-:W-:Y:S05]  /*2070*/  @P0 BRA `(.L_x_20) ;  /* 0x0000000400140947 */ /* 0x000fea0003800000 */
[----:B------:R-:W-:-:S13]  /*2080*/  ISETP.NE.AND P0, PT, R4, 0x19, PT ;  /* 0x000000190400780c */ /* 0x000fda0003f05270 */
[----:B------:R-:W-:Y:S05]  /*2090*/  @!P0 BRA `(.L_x_21) ;  /* 0x0000000000988947 */ /* 0x000fea0003800000 */
[----:B------:R-:W-:-:S13]  /*20a0*/  ISETP.NE.AND P0, PT, R4, 0x1a, PT ;  /* 0x0000001a0400780c */ /* 0x000fda0003f05270 */
[----:B------:R-:W-:Y:S05]  /*20b0*/  @!P0 BRA `(.L_x_22) ;  /* 0x00000000001c8947 */ /* 0x000fea0003800000 */
[----:B------:R-:W-:-:S13]  /*20c0*/  ISETP.NE.AND P0, PT, R4, 0x1b, PT ;  /* 0x0000001b0400780c */ /* 0x000fda0003f05270 */
[----:B------:R-:W-:Y:S05]  /*20d0*/  @P0 BRA `(.L_x_7) ;  /* 0x0000000400440947 */ /* 0x000fea0003800000 */
[----:B------:R-:W2:Y:S02]  /*20e0*/  LDG.E.U16 R0, desc[UR36][R2.64] ;  /* 0x0000002402007981 */ /* 0x000ea4000c1e1500 */
[----:B--2---:R-:W-:-:S04]  /*20f0*/  I2FP.F32.U32 R0, R0 ;  /* 0x0000000000007245 */ /* 0x004fc80000201000 */
[----:B------:R-:W-:-:S04]  /*2100*/  F2FP.BF16.F32.PACK_AB R0, RZ, R0 ;  /* 0x00000000ff00723e */ /* 0x000fc800000010ff */
[----:B------:R-:W-:Y:S01]  /*2110*/  PRMT R19, R0, 0x7610, R19 ;  /* 0x0000761000137816 */ /* 0x000fe20000000013 */
[----:B------:R-:W-:Y:S06]  /*2120*/  BRA `(.L_x_8) ;  /* 0x00000004009c7947 */ /* 0x000fec0003800000 */
.L_x_22:
[----:B------:R-:W2:Y:S01]  /*2130*/  LDG.E.U8 R2, desc[UR36][R2.64] ;  /* 0x0000002402027981 */ /* 0x000ea2000c1e1100 */
[----:B------:R-:W-:Y:S01]  /*2140*/  BSSY B0, `(.L_x_23) ;  /* 0x0000018000007945 */ /* 0x000fe20003800000 */
[----:B------:R-:W-:Y:S01]  /*2150*/  IMAD.MOV.U32 R0, RZ, RZ, RZ ;  /* 0x000000ffff007224 */ /* 0x000fe200078e00ff */
[----:B--2---:R-:W-:-:S13]  /*2160*/  ISETP.NE.AND P0, PT, R2, RZ, PT ;  /* 0x000000ff0200720c */ /* 0x004fda0003f05270 */
[----:B------:R-:W-:Y:S05]  /*2170*/  @!P0 BRA `(.L_x_24) ;  /* 0x0000000000508947 */ /* 0x000fea0003800000 */
[----:B------:R-:W-:-:S13]  /*2180*/  ISETP.NE.AND P0, PT, R2, 0x80, PT ;  /* 0x000000800200780c */ /* 0x000fda0003f05270 */
[----:B------:R-:W-:Y:S01]  /*2190*/  @!P0 IMAD.MOV.U32 R0, RZ, RZ, 0x7f800001 ;  /* 0x7f800001ff008424 */ /* 0x000fe200078e00ff */
[----:B------:R-:W-:Y:S06]  /*21a0*/  @!P0 BRA `(.L_x_24) ;  /* 0x0000000000448947 */ /* 0x000fec0003800000 */
[C---:B------:R-:W-:Y:S01]  /*21b0*/  LOP3.LUT P0, R0, R2.reuse, 0x78, RZ, 0xc0, !PT ;  /* 0x0000007802007812 */ /* 0x040fe2000780c0ff */
[----:B------:R-:W-:Y:S01]  /*21c0*/  BSSY B1, `(.L_x_25) ;  /* 0x000000c000017945 */ /* 0x000fe20003800000 */
[----:B------:R-:W-:Y:S02]  /*21d0*/  SHF.R.U32.HI R3, RZ, 0x7, R2 ;  /* 0x00000007ff037819 */ /* 0x000fe40000011602 */
[----:B------:R-:W-:Y:S02]  /*21e0*/  LOP3.LUT R2, R2, 0x7, RZ, 0xc0, !PT ;  /* 0x0000000702027812 */ /* 0x000fe400078ec0ff */
[----:B------:R-:W-:Y:S01]  /*21f0*/  SHF.R.U32.HI R0, RZ, 0x3, R0 ;  /* 0x00000003ff007819 */ /* 0x000fe20000011600 */
[----:B------:R-:W-:-:S06]  /*2200*/  IMAD.U32 R4, R3, -0x80000000, RZ ;  /* 0x8000000003047824 */ /* 0x000fcc00078e00ff */
[----:B------:R-:W-:Y:S05]  /*2210*/  @P0 BRA `(.L_x_26) ;  /* 0x0000000000180947 */ /* 0x000fea0003800000 */
[----:B------:R-:W0:Y:S02]  /*2220*/  FLO.U32 R3, R2 ;  /* 0x0000000200037300 */ /* 0x000e2400000e0000 */
[----:B0-----:R-:W-:-:S04]  /*2230*/  IADD3 R3, -R3, 0x1f, RZ ;  /* 0x0000001f03037810 */ /* 0x001fc80007ffe1ff */
[----:B------:R-:W-:Y:S01]  /*2240*/  IADD3 R0, R0, 0x1d, -R3 ;  /* 0x0000001d00007810 */ /* 0x000fe20007ffe803 */
[----:B------:R-:W-:-:S05]  /*2250*/  VIADD R5, R3, 0xffffffe4 ;  /* 0xffffffe403057836 */ /* 0x000fca0000000000 */
[----:B------:R-:W-:-:S04]  /*2260*/  SHF.L.U32 R5, R2, R5, RZ ;  /* 0x0000000502057219 */ /* 0x000fc800000006ff */
[----:B------:R-:W-:-:S07]  /*2270*/  LOP3.LUT R2, R5, 0x7, RZ, 0xc0, !PT ;  /* 0x0000000705027812 */ /* 0x000fce00078ec0ff */
.L_x_26:
[----:B------:R-:W-:Y:S05]  /*2280*/  BSYNC B1 ;  /* 0x0000000000017941 */ /* 0x000fea0003800000 */
.L_x_25:
[----:B------:R-:W-:Y:S01]  /*2290*/  LEA R3, R0, 0x3b800000, 0x17 ;  /* 0x3b80000000037811 */ /* 0x000fe200078eb8ff */
[----:B------:R-:W-:-:S05]  /*22a0*/  IMAD.SHL.U32 R0, R2, 0x100000, RZ ;  /* 0x0010000002007824 */ /* 0x000fca00078e00ff */
[----:B------:R-:W-:-:S07]  /*22b0*/  LOP3.LUT R0, R3, R0, R4, 0xfe, !PT ;  /* 0x0000000003007212 */ /* 0x000fce00078efe04 */
.L_x_24:
[----:B------:R-:W-:Y:S05]  /*22c0*/  BSYNC B0 ;  /* 0x0000000000007941 */ /* 0x000fea0003800000 */
.L_x_23:
[----:B------:R-:W-:-:S04]  /*22d0*/  F2FP.BF16.F32.PACK_AB R0, RZ, R0 ;  /* 0x00000000ff00723e */ /* 0x000fc800000010ff */
[----:B------:R-:W-:Y:S01]  /*22e0*/  PRMT R19, R0, 0x7610, R19 ;  /* 0x0000761000137816 */ /* 0x000fe20000000013 */
[----:B------:R-:W-:Y:S06]  /*22f0*/  BRA `(.L_x_8) ;  /* 0x0000000400287947 */ /* 0x000fec0003800000 */
.L_x_21:
        /* <DEDUP_REMOVED lines=21> */
.L_x_30:
[----:B------:R-:W-:Y:S05]  /*2450*/  BSYNC B1 ;  /* 0x0000000000017941 */ /* 0x000fea0003800000 */
.L_x_29:
[----:B------:R-:W-:Y:S01]  /*2460*/  LEA R3, R0, 0x37800000, 0x17 ;  /* 0x3780000000037811 */ /* 0x000fe200078eb8ff */
[----:B------:R-:W-:-:S05]  /*2470*/  IMAD.SHL.U32 R0, R2, 0x200000, RZ ;  /* 0x0020000002007824 */ /* 0x000fca00078e00ff */
[----:B------:R-:W-:-:S07]  /*2480*/  LOP3.LUT R0, R3, R0, R4, 0xfe, !PT ;  /* 0x0000000003007212 */ /* 0x000fce00078efe04 */
.L_x_28:
[----:B------:R-:W-:Y:S05]  /*2490*/  BSYNC B0 ;  /* 0x0000000000007941 */ /* 0x000fea0003800000 */
.L_x_27:
[----:B------:R-:W-:-:S04]  /*24a0*/  F2FP.BF16.F32.PACK_AB R0, RZ, R0 ;  /* 0x00000000ff00723e */ /* 0x000fc800000010ff */
[----:B------:R-:W-:Y:S01]  /*24b0*/  PRMT R19, R0, 0x7610, R19 ;  /* 0x0000761000137816 */ /* 0x000fe20000000013 */
[----:B------:R-:W-:Y:S06]  /*24c0*/  BRA `(.L_x_8) ;  /* 0x0000000000b47947 */ /* 0x000fec0003800000 */
.L_x_20:
[----:B------:R-:W-:-:S13]  /*24d0*/  ISETP.NE.AND P0, PT, R4, 0x1c, PT ;  /* 0x0000001c0400780c */ /* 0x000fda0003f05270 */
[----:B------:R-:W-:Y:S05]  /*24e0*/  @!P0 BRA `(.L_x_31) ;  /* 0x00000000009c8947 */ /* 0x000fea0003800000 */
[----:B------:R-:W-:-:S13]  /*24f0*/  ISETP.NE.AND P0, PT, R4, 0x1d, PT ;  /* 0x0000001d0400780c */ /* 0x000fda0003f05270 */
[----:B------:R-:W-:Y:S05]  /*2500*/  @!P0 BRA `(.L_x_32) ;  /* 0x0000000000808947 */ /* 0x000fea0003800000 */
[----:B------:R-:W-:-:S13]  /*2510*/  ISETP.NE.AND P0, PT, R4, 0x2c, PT ;  /* 0x0000002c0400780c */ /* 0x000fda0003f05270 */
[----:B------:R-:W-:Y:S05]  /*2520*/  @P0 BRA `(.L_x_7) ;  /* 0x0000000000300947 */ /* 0x000fea0003800000 */
[----:B------:R-:W2:Y:S01]  /*2530*/  LDG.E.U8 R2, desc[UR36][R2.64] ;  /* 0x0000002402027981 */ /* 0x000ea2000c1e1100 */
[----:B------:R-:W-:Y:S01]  /*2540*/  BSSY B0, `(.L_x_33) ;  /* 0x0000007000007945 */ /* 0x000fe20003800000 */
[----:B------:R-:W-:Y:S01]  /*2550*/  IMAD.MOV.U32 R0, RZ, RZ, 0x400000 ;  /* 0x00400000ff007424 */ /* 0x000fe200078e00ff */
[----:B--2---:R-:W-:-:S13]  /*2560*/  ISETP.NE.AND P0, PT, R2, RZ, PT ;  /* 0x000000ff0200720c */ /* 0x004fda0003f05270 */
[----:B------:R-:W-:Y:S05]  /*2570*/  @!P0 BRA `(.L_x_34) ;  /* 0x00000000000c8947 */ /* 0x000fea0003800000 */
[----:B------:R-:W-:-:S13]  /*2580*/  ISETP.NE.AND P0, PT, R2, 0xff, PT ;  /* 0x000000ff0200780c */ /* 0x000fda0003f05270 */
[----:B------:R-:W-:Y:S02]  /*2590*/  @!P0 IMAD.MOV.U32 R0, RZ, RZ, 0x7f800001 ;  /* 0x7f800001ff008424 */ /* 0x000fe400078e00ff */
[----:B------:R-:W-:-:S07]  /*25a0*/  @P0 IMAD.SHL.U32 R0, R2, 0x800000, RZ ;  /* 0x0080000002000824 */ /* 0x000fce00078e00ff */
.L_x_34:
[----:B------:R-:W-:Y:S05]  /*25b0*/  BSYNC B0 ;  /* 0x0000000000007941 */ /* 0x000fea0003800000 */
.L_x_33:
[----:B------:R-:W-:-:S04]  /*25c0*/  F2FP.BF16.F32.PACK_AB R0, RZ, R0 ;  /* 0x00000000ff00723e */ /* 0x000fc800000010ff */
[----:B------:R-:W-:Y:S01]  /*25d0*/  PRMT R19, R0, 0x7610, R19 ;  /* 0x0000761000137816 */ /* 0x000fe20000000013 */
[----:B------:R-:W-:Y:S06]  /*25e0*/  BRA `(.L_x_8) ;  /* 0x00000000006c7947 */ /* 0x000fec0003800000 */
.L_x_7:
[----:B------:R-:W-:Y:S01]  /*25f0*/  MOV R2, 0x0 ;  /* 0x0000000000027802 */ /* 0x000fe20000000f00 */
[----:B------:R-:W-:Y:S01]  /*2600*/  ULDC.64 UR4, c[0x4][0x178] ;  /* 0x01005e0000047ab9 */ /* 0x000fe20000000a00 */
[----:B------:R-:W-:Y:S01]  /*2610*/  ULDC.64 UR6, c[0x4][0x88] ;  /* 0x0100220000067ab9 */ /* 0x000fe20000000a00 */
[----:B------:R-:W-:Y:S02]  /*2620*/  IMAD.U32 R4, RZ, RZ, UR4 ;  /* 0x00000004ff047e24 */ /* 0x000fe4000f8e00ff */
[----:B------:R-:W-:Y:S01]  /*2630*/  IMAD.U32 R5, RZ, RZ, UR5 ;  /* 0x00000005ff057e24 */ /* 0x000fe2000f8e00ff */
[----:B------:R-:W0:Y:S01]  /*2640*/  LDC.64 R2, c[0x4][R2] ;  /* 0x0100000002027b82 */ /* 0x000e220000000a00 */
[----:B------:R-:W-:Y:S01]  /*2650*/  ULDC.64 UR4, c[0x4][0x180] ;  /* 0x0100600000047ab9 */ /* 0x000fe20000000a00 */
[----:B------:R-:W-:Y:S02]  /*2660*/  IMAD.U32 R10, RZ, RZ, UR6 ;  /* 0x00000006ff0a7e24 */ /* 0x000fe4000f8e00ff */
[----:B------:R-:W-:-:S02]  /*2670*/  IMAD.U32 R6, RZ, RZ, UR4 ;  /* 0x00000004ff067e24 */ /* 0x000fc4000f8e00ff */
[----:B------:R-:W-:Y:S02]  /*2680*/  IMAD.U32 R7, RZ, RZ, UR5 ;  /* 0x00000005ff077e24 */ /* 0x000fe4000f8e00ff */
[----:B------:R-:W-:Y:S02]  /*2690*/  IMAD.U32 R11, RZ, RZ, UR7 ;  /* 0x00000007ff0b7e24 */ /* 0x000fe4000f8e00ff */
[----:B------:R-:W-:Y:S02]  /*26a0*/  IMAD.MOV.U32 R8, RZ, RZ, 0x4e ;  /* 0x0000004eff087424 */ /* 0x000fe400078e00ff */
[----:B------:R-:W-:Y:S02]  /*26b0*/  IMAD.MOV.U32 R12, RZ, RZ, 0x1 ;  /* 0x00000001ff0c7424 */ /* 0x000fe400078e00ff */
[----:B------:R-:W-:-:S07]  /*26c0*/  IMAD.MOV.U32 R13, RZ, RZ, RZ ;  /* 0x000000ffff0d7224 */ /* 0x000fce00078e00ff */
[----:B------:R-:W-:-:S07]  /*26d0*/  LEPC R20, `(.L_x_35) ;  /* 0x000000001014794e */ /* 0x000fce0000000000 */
[----:B0-----:R-:W-:Y:S05]  /*26e0*/  CALL.ABS.NOINC R2 ;  /* 0x0000000002007343 */ /* 0x001fea0003c00000 */
.L_x_35:
[----:B------:R-:W-:Y:S01]  /*26f0*/  PRMT R19, RZ, 0x7610, R19 ;  /* 0x00007610ff137816 */ /* 0x000fe20000000013 */
[----:B------:R-:W-:Y:S06]  /*2700*/  BRA `(.L_x_8) ;  /* 0x0000000000247947 */ /* 0x000fec0003800000 */
.L_x_32:
[----:B------:R-:W2:Y:S02]  /*2710*/  LDG.E.64 R2, desc[UR36][R2.64] ;  /* 0x0000002402027981 */ /* 0x000ea4000c1e1b00 */
[----:B--2---:R-:W0:Y:S02]  /*2720*/  I2F.U64 R0, R2 ;  /* 0x0000000200007312 */ /* 0x004e240000301000 */
[----:B0-----:R-:W-:-:S04]  /*2730*/  F2FP.BF16.F32.PACK_AB R0, RZ, R0 ;  /* 0x00000000ff00723e */ /* 0x001fc800000010ff */
[----:B------:R-:W-:Y:S01]  /*2740*/  PRMT R19, R0, 0x7610, R19 ;  /* 0x0000761000137816 */ /* 0x000fe20000000013 */
[----:B------:R-:W-:Y:S06]  /*2750*/  BRA `(.L_x_8) ;  /* 0x0000000000107947 */ /* 0x000fec0003800000 */
.L_x_31:
[----:B------:R-:W2:Y:S02]  /*2760*/  LDG.E R2, desc[UR36][R2.64] ;  /* 0x0000002402027981 */ /* 0x000ea4000c1e1900 */
[----:B--2---:R-:W-:-:S04]  /*2770*/  I2FP.F32.U32 R0, R2 ;  /* 0x0000000200007245 */ /* 0x004fc80000201000 */
[----:B------:R-:W-:-:S04]  /*2780*/  F2FP.BF16.F32.PACK_AB R0, RZ, R0 ;  /* 0x00000000ff00723e */ /* 0x000fc800000010ff */
[----:B------:R-:W-:-:S07]  /*2790*/  PRMT R19, R0, 0x7610, R19 ;  /* 0x0000761000137816 */ /* 0x000fce0000000013 */
.L_x_8:
[----:B0-----:R-:W0:Y:S01]  /*27a0*/  LDC.U8 R2, c[0x0][0x493] ;  /* 0x000124c0ff027b82 */ /* 0x001e220000000000 */
[----:B------:R-:W-:Y:S02]  /*27b0*/  ULDC.64 UR4, c[0x0][0x488] ;  /* 0x0001220000047ab9 */ /* 0x000fe40000000a00 */
[----:B------:R-:W-:-:S05]  /*27c0*/  IADD3 R4, P1, R22, UR4, RZ ;  /* 0x0000000416047c10 */ /* 0x000fca000ff3e0ff */
        /* <DEDUP_REMOVED lines=17> */
.L_x_39:
[----:B------:R-:W2:Y:S02]  /*28e0*/  LDG.E.U8 R4, desc[UR36][R4.64] ;  /* 0x0000002404047981 */ /* 0x000ea4000c1e1100 */
[----:B--2---:R-:W-:-:S04]  /*28f0*/  I2FP.F32.U32 R0, R4 ;  /* 0x0000000400007245 */ /* 0x004fc80000201000 */
[----:B------:R-:W-:-:S04]  /*2900*/  F2FP.BF16.F32.PACK_AB R0, RZ, R0 ;  /* 0x00000000ff00723e */ /* 0x000fc800000010ff */
[----:B------:R-:W-:Y:S01]  /*2910*/  PRMT R3, R0, 0x7610, R3 ;  /* 0x0000761000037816 */ /* 0x000fe20000000003 */
[----:B------:R-:W-:Y:S06]  /*2920*/  BRA `(.L_x_41) ;  /* 0x0000000c00c47947 */ /* 0x000fec0003800000 */
.L_x_38:
        /* <DEDUP_REMOVED lines=11> */
.L_x_43:
[----:B------:R-:W2:Y:S02]  /*29e0*/  LDG.E R4, desc[UR36][R4.64] ;  /* 0x0000002404047981 */ /* 0x000ea4000c1e1900 */
[----:B--2---:R-:W-:-:S04]  /*29f0*/  I2FP.F32.S32 R0, R4 ;  /* 0x0000000400007245 */ /* 0x004fc80000201400 */
[----:B------:R-:W-:-:S04]  /*2a00*/  F2FP.BF16.F32.PACK_AB R0, RZ, R0 ;  /* 0x00000000ff00723e */ /* 0x000fc800000010ff */
[----:B------:R-:W-:Y:S01]  /*2a10*/  PRMT R3, R0, 0x7610, R3 ;  /* 0x0000761000037816 */ /* 0x000fe20000000003 */
[----:B------:R-:W-:Y:S06]  /*2a20*/  BRA `(.L_x_41) ;  /* 0x0000000c00847947 */ /* 0x000fec0003800000 */
.L_x_42:
[----:B------:R-:W2:Y:S02]  /*2a30*/  LDG.E.U16 R4, desc[UR36][R4.64] ;  /* 0x0000002404047981 */ /* 0x000ea4000c1e1500 */
[----:B--2---:R-:W0:Y:S02]  /*2a40*/  I2F.S16 R0, R4 ;  /* 0x0000000400007306 */ /* 0x004e240000101400 */
[----:B0-----:R-:W-:-:S04]  /*2a50*/  F2FP.BF16.F32.PACK_AB R0, RZ, R0 ;  /* 0x00000000ff00723e */ /* 0x001fc800000010ff */
[----:B------:R-:W-:Y:S01]  /*2a60*/  PRMT R3, R0, 0x7610, R3 ;  /* 0x0000761000037816 */ /* 0x000fe20000000003 */
[----:B------:R-:W-:Y:S06]  /*2a70*/  BRA `(.L_x_41) ;  /* 0x0000000c00707947 */ /* 0x000fec0003800000 */
.L_x_37:
        /* <DEDUP_REMOVED lines=9> */
.L_x_45:
[----:B------:R-:W2:Y:S02]  /*2b10*/  LDG.E.U16 R0, desc[UR36][R4.64] ;  /* 0x0000002404007981 */ /* 0x000ea4000c1e1500 */
[----:B--2---:R-:W-:-:S05]  /*2b20*/  HADD2.F32 R0, -RZ, R0.H0_H0 ;  /* 0x20000000ff007230 */ /* 0x004fca0000004100 */
[----:B------:R-:W-:-:S04]  /*2b30*/  F2FP.BF16.F32.PACK_AB R0, RZ, R0 ;  /* 0x00000000ff00723e */ /* 0x000fc800000010ff */
[----:B------:R-:W-:Y:S01]  /*2b40*/  PRMT R3, R0, 0x7610, R3 ;  /* 0x0000761000037816 */ /* 0x000fe20000000003 */
[----:B------:R-:W-:Y:S06]  /*2b50*/  BRA `(.L_x_41) ;  /* 0x0000000c00387947 */ /* 0x000fec0003800000 */
.L_x_44:
        /* <DEDUP_REMOVED lines=9> */
.L_x_47:
[----:B------:R-:W2:Y:S02]  /*2bf0*/  LDG.E.U16 R4, desc[UR36][R4.64] ;  /* 0x0000002404047981 */ /* 0x000ea4000c1e1500 */
[----:B--2---:R-:W-:-:S05]  /*2c00*/  HADD2.F32 R0, -RZ, R4.H0_H0 ;  /* 0x20000004ff007230 */ /* 0x004fca0000004100 */
[----:B------:R-:W-:-:S04]  /*2c10*/  F2FP.BF16.F32.PACK_AB R0, RZ, R0 ;  /* 0x00000000ff00723e */ /* 0x000fc800000010ff */
[----:B------:R-:W-:Y:S01]  /*2c20*/  PRMT R3, R0, 0x7610, R3 ;  /* 0x0000761000037816 */ /* 0x000fe20000000003 */
[----:B------:R-:W-:Y:S06]  /*2c30*/  BRA `(.L_x_41) ;  /* 0x0000000c00007947 */ /* 0x000fec0003800000 */
.L_x_46:
        /* <DEDUP_REMOVED lines=9> */
.L_x_36:
        /* <DEDUP_REMOVED lines=14> */
.L_x_50:
        /* <DEDUP_REMOVED lines=9> */
.L_x_49:
        /* <DEDUP_REMOVED lines=11> */
[----:B------:R-:W-:-:S05]  /*2ef0*/  VIADD R6, R2, 0x1000000 ;  /* 0x0100000002067836 */ /* 0x000fca0000000000 */
[----:B------:R-:W-:Y:S02]  /*2f00*/  SHF.R.S32.HI R6, RZ, 0x8, R6 ;  /* 0x00000008ff067819 */ /* 0x000fe40000011406 */
[----:B0-----:R-:W-:-:S04]  /*2f10*/  IADD3 R3, -R3, 0x1f, RZ ;  /* 0x0000001f03037810 */ /* 0x001fc80007ffe1ff */
[C---:B------:R-:W-:Y:S01]  /*2f20*/  ISETP.GT.U32.AND P0, PT, R3.reuse, 0x4, PT ;  /* 0x000000040300780c */ /* 0x040fe20003f04070 */
[----:B------:R-:W-:-:S05]  /*2f30*/  VIADD R3, R3, 0xfffffffc ;  /* 0xfffffffc03037836 */ /* 0x000fca0000000000 */
[----:B------:R-:W-:-:S04]  /*2f40*/  SEL R3, R3, RZ, P0 ;  /* 0x000000ff03037207 */ /* 0x000fc80000000000 */
[C---:B------:R-:W-:Y:S01]  /*2f50*/  SHF.L.U32 R4, R2.reuse, R3, RZ ;  /* 0x0000000302047219 */ /* 0x040fe200000006ff */
[----:B------:R-:W-:Y:S02]  /*2f60*/  IMAD R7, R3, R8, 0x3c000000 ;  /* 0x3c00000003077424 */ /* 0x000fe400078e0208 */
[----:B------:R-:W-:-:S03]  /*2f70*/  VIADD R3, R2, 0xffffffff ;  /* 0xffffffff02037836 */ /* 0x000fc60000000000 */
[----:B------:R-:W-:Y:S02]  /*2f80*/  LEA.HI R7, R4, R7, RZ, 0x1c ;  /* 0x0000000704077211 */ /* 0x000fe400078fe0ff */
[----:B------:R-:W-:Y:S02]  /*2f90*/  SHF.R.S32.HI R3, RZ, 0x1f, R3 ;  /* 0x0000001fff037819 */ /* 0x000fe40000011403 */
[----:B------:R-:W-:-:S04]  /*2fa0*/  LOP3.LUT R6, R7, 0x7f800000, R6, 0xf8, !PT ;  /* 0x7f80000007067812 */ /* 0x000fc800078ef806 */
[----:B------:R-:W-:-:S04]  /*2fb0*/  LOP3.LUT R3, R6, R3, RZ, 0x30, !PT ;  /* 0x0000000306037212 */ /* 0x000fc800078e30ff */
[----:B------:R-:W-:-:S04]  /*2fc0*/  LOP3.LUT R3, R3, 0x80000000, R0, 0xf8, !PT ;  /* 0x8000000003037812 */ /* 0x000fc800078ef800 */
[----:B------:R-:W-:Y:S01]  /*2fd0*/  F2FP.BF16.F32.PACK_AB R3, RZ, R3 ;  /* 0x00000003ff03723e */ /* 0x000fe200000010ff */
[----:B------:R-:W-:Y:S06]  /*2fe0*/  BRA `(.L_x_41) ;  /* 0x0000000800147947 */ /* 0x000fec0003800000 */
.L_x_52:
[----:B------:R-:W2:Y:S02]  /*2ff0*/  LDG.E.U8 R3, desc[UR36][R4.64] ;  /* 0x0000002404037981 */ /* 0x000ea4000c1e1100 */
[----:B--2---:R-:W-:-:S05]  /*3000*/  IMAD.SHL.U32 R0, R3, 0x2000000, RZ ;  /* 0x0200000003007824 */ /* 0x004fca00078e00ff */
[----:B------:R-:W-:-:S13]  /*3010*/  ISETP.GE.U32.AND P0, PT, R0, 0x8000000, PT ;  /* 0x080000000000780c */ /* 0x000fda0003f06070 */
[C---:B------:R-:W-:Y:S02]  /*3020*/  @!P0 IMAD.SHL.U32 R0, R3.reuse, 0x100, RZ ;  /* 0x0000010003008824 */ /* 0x040fe400078e00ff */
[C---:B------:R-:W-:Y:S02]  /*3030*/  @P0 IMAD.SHL.U32 R2, R3.reuse, 0x200000, RZ ;  /* 0x0020000003020824 */ /* 0x040fe400078e00ff */
[----:B------:R-:W-:Y:S01]  /*3040*/  IMAD.SHL.U32 R3, R3, 0x1000000, RZ ;  /* 0x0100000003037824 */ /* 0x000fe200078e00ff */
        /* <DEDUP_REMOVED lines=9> */
.L_x_51:
[----:B------:R0:W5:Y:S01]  /*30e0*/  LDG.E.U16 R3, desc[UR36][R4.64] ;  /* 0x0000002404037981 */ /* 0x000162000c1e1500 */
[----:B------:R-:W-:Y:S05]  /*30f0*/  BRA `(.L_x_41) ;  /* 0x0000000400d07947 */ /* 0x000fea0003800000 */
.L_x_48:
        /* <DEDUP_REMOVED lines=13> */
.L_x_55:
        /* <DEDUP_REMOVED lines=21> */
.L_x_59:
[----:B------:R-:W-:Y:S05]  /*3320*/  BSYNC B1 ;  /* 0x0000000000017941 */ /* 0x000fea0003800000 */
.L_x_58:
[----:B------:R-:W-:Y:S01]  /*3330*/  LEA R3, R0, 0x3b800000, 0x17 ;  /* 0x3b80000000037811 */ /* 0x000fe200078eb8ff */
[----:B------:R-:W-:-:S05]  /*3340*/  IMAD.SHL.U32 R0, R2, 0x100000, RZ ;  /* 0x0010000002007824 */ /* 0x000fca00078e00ff */
[----:B------:R-:W-:-:S07]  /*3350*/  LOP3.LUT R0, R3, R0, R4, 0xfe, !PT ;  /* 0x0000000003007212 */ /* 0x000fce00078efe04 */
.L_x_57:
[----:B------:R-:W-:Y:S05]  /*3360*/  BSYNC B0 ;  /* 0x0000000000007941 */ /* 0x000fea0003800000 */
.L_x_56:
[----:B------:R-:W-:-:S04]  /*3370*/  F2FP.BF16.F32.PACK_AB R0, RZ, R0 ;  /* 0x00000000ff00723e */ /* 0x000fc800000010ff */
[----:B------:R-:W-:Y:S01]  /*3380*/  PRMT R3, R0, 0x7610, R3 ;  /* 0x0000761000037816 */ /* 0x000fe20000000003 */
[----:B------:R-:W-:Y:S06]  /*3390*/  BRA `(.L_x_41) ;  /* 0x0000000400287947 */ /* 0x000fec0003800000 */
.L_x_54:
        /* <DEDUP_REMOVED lines=21> */
.L_x_63:
[----:B------:R-:W-:Y:S05]  /*34f0*/  BSYNC B1 ;  /* 0x0000000000017941 */ /* 0x000fea0003800000 */
.L_x_62:
[----:B------:R-:W-:Y:S01]  /*3500*/  LEA R3, R0, 0x37800000, 0x17 ;  /* 0x3780000000037811 */ /* 0x000fe200078eb8ff */
[----:B------:R-:W-:-:S05]  /*3510*/  IMAD.SHL.U32 R0, R2, 0x200000, RZ ;  /* 0x0020000002007824 */ /* 0x000fca00078e00ff */
[----:B------:R-:W-:-:S07]  /*3520*/  LOP3.LUT R0, R3, R0, R4, 0xfe, !PT ;  /* 0x0000000003007212 */ /* 0x000fce00078efe04 */
.L_x_61:
[----:B------:R-:W-:Y:S05]  /*3530*/  BSYNC B0 ;  /* 0x0000000000007941 */ /* 0x000fea0003800000 */
.L_x_60:
[----:B------:R-:W-:-:S04]  /*3540*/  F2FP.BF16.F32.PACK_AB R0, RZ, R0 ;  /* 0x00000000ff00723e */ /* 0x000fc800000010ff */
[----:B------:R-:W-:Y:S01]  /*3550*/  PRMT R3, R0, 0x7610, R3 ;  /* 0x0000761000037816 */ /* 0x000fe20000000003 */
[----:B------:R-:W-:Y:S06]  /*3560*/  BRA `(.L_x_41) ;  /* 0x0000000000b47947 */ /* 0x000fec0003800000 */
.L_x_53:
        /* <DEDUP_REMOVED lines=14> */
.L_x_67:
[----:B------:R-:W-:Y:S05]  /*3650*/  BSYNC B0 ;  /* 0x0000000000007941 */ /* 0x000fea0003800000 */
.L_x_66:
[----:B------:R-:W-:-:S04]  /*3660*/  F2FP.BF16.F32.PACK_AB R0, RZ, R0 ;  /* 0x00000000ff00723e */ /* 0x000fc800000010ff */
[----:B------:R-:W-:Y:S01]  /*3670*/  PRMT R3, R0, 0x7610, R3 ;  /* 0x0000761000037816 */ /* 0x000fe20000000003 */
[----:B------:R-:W-:Y:S06]  /*3680*/  BRA `(.L_x_41) ;  /* 0x00000000006c7947 */ /* 0x000fec0003800000 */
.L_x_40:
        /* <DEDUP_REMOVED lines=15> */
[----:B0----5:R-:W-:Y:S05]  /*3780*/  CALL.ABS.NOINC R2 ;  /* 0x0000000002007343 */ /* 0x021fea0003c00000 */
.L_x_68:
[----:B------:R-:W-:Y:S01]  /*3790*/  PRMT R3, RZ, 0x7610, R3 ;  /* 0x00007610ff037816 */ /* 0x000fe20000000003 */
[----:B------:R-:W-:Y:S06]  /*37a0*/  BRA `(.L_x_41) ;  /* 0x0000000000247947 */ /* 0x000fec0003800000 */
.L_x_65:
[----:B------:R-:W2:Y:S02]  /*37b0*/  LDG.E.64 R4, desc[UR36][R4.64] ;  /* 0x0000002404047981 */ /* 0x000ea4000c1e1b00 */
[----:B--2---:R-:W0:Y:S02]  /*37c0*/  I2F.U64 R0, R4 ;  /* 0x0000000400007312 */ /* 0x004e240000301000 */
[----:B0-----:R-:W-:-:S04]  /*37d0*/  F2FP.BF16.F32.PACK_AB R0, RZ, R0 ;  /* 0x00000000ff00723e */ /* 0x001fc800000010ff */
[----:B------:R-:W-:Y:S01]  /*37e0*/  PRMT R3, R0, 0x7610, R3 ;  /* 0x0000761000037816 */ /* 0x000fe20000000003 */
[----:B------:R-:W-:Y:S06]  /*37f0*/  BRA `(.L_x_41) ;  /* 0x0000000000107947 */ /* 0x000fec0003800000 */
.L_x_64:
[----:B------:R-:W2:Y:S02]  /*3800*/  LDG.E R4, desc[UR36][R4.64] ;  /* 0x0000002404047981 */ /* 0x000ea4000c1e1900 */
[----:B--2---:R-:W-:-:S04]  /*3810*/  I2FP.F32.U32 R0, R4 ;  /* 0x0000000400007245 */ /* 0x004fc80000201000 */
[----:B------:R-:W-:-:S04]  /*3820*/  F2FP.BF16.F32.PACK_AB R0, RZ, R0 ;  /* 0x00000000ff00723e */ /* 0x000fc800000010ff */
[----:B------:R-:W-:-:S07]  /*3830*/  PRMT R3, R0, 0x7610, R3 ;  /* 0x0000761000037816 */ /* 0x000fce0000000003 */
.L_x_41:
[----:B0----5:R-:W-:Y:S01]  /*3840*/  IMAD.U32 R5, R3, 0x10000, RZ ;  /* 0x0001000003057824 */ /* 0x021fe200078e00ff */
[----:B------:R-:W-:Y:S01]  /*3850*/  BSSY B1, `(.L_x_69) ;  /* 0x0000068000017945 */ /* 0x000fe20003800000 */
[----:B------:R-:W-:-:S03]  /*3860*/  IMAD.U32 R2, R19, 0x10000, RZ ;  /* 0x0001000013027824 */ /* 0x000fc600078e00ff */
[----:B------:R-:W-:-:S13]  /*3870*/  FSETP.NEU.FTZ.AND P0, PT, R5, RZ, PT ;  /* 0x000000ff0500720b */ /* 0x000fda0003f1d000 */
[----:B------:R-:W0:Y:S02]  /*3880*/  @!P0 MUFU.RCP R7, R5 ;  /* 0x0000000500078308 */ /* 0x000e240000001000 */
[----:B0-----:R-:W-:-:S05]  /*3890*/  @!P0 FMUL.FTZ R0, R2, R7 ;  /* 0x0000000702008220 */ /* 0x001fca0000410000 */
[----:B------:R-:W-:-:S04]  /*38a0*/  @!P0 F2FP.BF16.F32.PACK_AB R0, RZ, R0 ;  /* 0x00000000ff00823e */ /* 0x000fc800000010ff */
[----:B------:R-:W-:Y:S01]  /*38b0*/  @!P0 PRMT R7, R0, 0x7610, R7 ;  /* 0x0000761000078816 */ /* 0x000fe20000000007 */
[----:B------:R-:W-:Y:S06]  /*38c0*/  @!P0 BRA `(.L_x_70) ;  /* 0x0000000400808947 */ /* 0x000fec0003800000 */
[C---:B------:R-:W-:Y:S01]  /*38d0*/  FSETP.GEU.FTZ.AND P0, PT, |R2|.reuse, |R5|, PT ;  /* 0x400000050200720b */ /* 0x040fe20003f1e200 */
[----:B------:R-:W-:Y:S01]  /*38e0*/  BSSY B0, `(.L_x_71) ;  /* 0x000003f000007945 */ /* 0x000fe20003800000 */
[----:B------:R-:W-:-:S11]  /*38f0*/  FADD.FTZ R7, |R2|, -RZ ;  /* 0x800000ff02077221 */ /* 0x000fd60000010200 */
[----:B------:R-:W-:Y:S05]  /*3900*/  @!P0 BRA `(.L_x_72) ;  /* 0x0000000000f08947 */ /* 0x000fea0003800000 */
[----:B------:R-:W-:-:S05]  /*3910*/  FMUL.FTZ R10, |R5|, 8388608 ;  /* 0x4b000000050a7820 */ /* 0x000fca0000410200 */
[----:B------:R-:W-:-:S13]  /*3920*/  FSETP.GTU.FTZ.AND P0, PT, R7, R10, PT ;  /* 0x0000000a0700720b */ /* 0x000fda0003f1c000 */
[----:B------:R-:W-:Y:S05]  /*3930*/  @P0 BRA `(.L_x_73) ;  /* 0x0000000000680947 */ /* 0x000fea0003800000 */
[----:B------:R-:W-:Y:S01]  /*3940*/  FADD.FTZ R6, |R5|, -RZ ;  /* 0x800000ff05067221 */ /* 0x000fe20000010200 */
[----:B------:R-:W-:Y:S03]  /*3950*/  BSSY B2, `(.L_x_74) ;  /* 0x0000016000027945 */ /* 0x000fe60003800000 */
[----:B------:R-:W0:Y:S01]  /*3960*/  MUFU.RCP R0, R6 ;  /* 0x0000000600007308 */ /* 0x000e220000001000 */
[----:B------:R-:W-:Y:S01]  /*3970*/  FADD.FTZ R4, -R6, -RZ ;  /* 0x800000ff06047221 */ /* 0x000fe20000010100 */
[----:B0-----:R-:W-:-:S06]  /*3980*/  FMUL.FTZ R0, R7, R0 ;  /* 0x0000000007007220 */ /* 0x001fcc0000410000 */
[----:B------:R-:W0:Y:S02]  /*3990*/  FRND.TRUNC R0, R0 ;  /* 0x0000000000007307 */ /* 0x000e24000020d000 */
[----:B0-----:R-:W-:-:S05]  /*39a0*/  FFMA R8, R0, R4, R7 ;  /* 0x0000000400087223 */ /* 0x001fca0000000007 */
[----:B------:R-:W-:-:S13]  /*39b0*/  ISETP.GE.U32.AND P0, PT, R8, R6, PT ;  /* 0x000000060800720c */ /* 0x000fda0003f06070 */
[----:B------:R-:W-:Y:S05]  /*39c0*/  @!P0 BRA `(.L_x_75) ;  /* 0x0000000000388947 */ /* 0x000fea0003800000 */
[----:B------:R-:W-:-:S13]  /*39d0*/  ISETP.GT.U32.AND P0, PT, R8, -0x80000000, PT ;  /* 0x800000000800780c */ /* 0x000fda0003f04070 */
[----:B------:R-:W-:Y:S05]  /*39e0*/  @P0 BRA `(.L_x_76) ;  /* 0x0000000000240947 */ /* 0x000fea0003800000 */
[----:B------:R-:W-:Y:S01]  /*39f0*/  FADD.FTZ R4, |R5|, |R5| ;  /* 0x4000000505047221 */ /* 0x000fe20000010200 */
[----:B------:R-:W-:-:S04]  /*3a00*/  FADD.FTZ R0, R0, 1 ;  /* 0x3f80000000007421 */ /* 0x000fc80000010000 */
[----:B------:R-:W-:-:S13]  /*3a10*/  FSETP.GE.FTZ.AND P0, PT, R8, R4, PT ;  /* 0x000000040800720b */ /* 0x000fda0003f16000 */
[----:B------:R-:W-:Y:S05]  /*3a20*/  @!P0 BRA `(.L_x_75) ;  /* 0x0000000000208947 */ /* 0x000fea0003800000 */
[----:B------:R-:W-:Y:S01]  /*3a30*/  FFMA.FTZ R5, |R5|, -3, R8 ;  /* 0xc040000005057823 */ /* 0x000fe20000010208 */
[----:B------:R-:W-:-:S04]  /*3a40*/  FADD.FTZ R0, R0, 1 ;  /* 0x3f80000000007421 */ /* 0x000fc80000010000 */
[----:B------:R-:W-:-:S13]  /*3a50*/  FSETP.GE.FTZ.AND P0, PT, R5, RZ, PT ;  /* 0x000000ff0500720b */ /* 0x000fda0003f16000 */
[----:B------:R-:W-:Y:S01]  /*3a60*/  @P0 FADD.FTZ R0, R0, 1 ;  /* 0x3f80000000000421 */ /* 0x000fe20000010000 */
[----:B------:R-:W-:Y:S06]  /*3a70*/  BRA `(.L_x_75) ;  /* 0x00000000000c7947 */ /* 0x000fec0003800000 */
.L_x_76:
[----:B------:R-:W-:Y:S01]  /*3a80*/  FSETP.GEU.FTZ.AND P0, PT, R8, -R6, PT ;  /* 0x800000060800720b */ /* 0x000fe20003f1e000 */
[----:B------:R-:W-:-:S12]  /*3a90*/  FADD.FTZ R0, R0, -1 ;  /* 0xbf80000000007421 */ /* 0x000fd80000010000 */
[----:B------:R-:W-:-:S07]  /*3aa0*/  @!P0 FADD.FTZ R0, R0, -1 ;  /* 0xbf80000000008421 */ /* 0x000fce0000010000 */
.L_x_75:
[----:B------:R-:W-:Y:S05]  /*3ab0*/  BSYNC B2 ;  /* 0x0000000000027941 */ /* 0x000fea0003800000 */
.L_x_74:
[----:B------:R-:W-:Y:S01]  /*3ac0*/  FFMA.FTZ R7, -R6, R0, R7 ;  /* 0x0000000006077223 */ /* 0x000fe20000010107 */
[----:B------:R-:W-:Y:S06]  /*3ad0*/  BRA `(.L_x_72) ;  /* 0x00000000007c7947 */ /* 0x000fec0003800000 */
.L_x_73:
[C---:B------:R-:W-:Y:S01]  /*3ae0*/  VIADD R0, R10.reuse, 0xf4800000 ;  /* 0xf48000000a007836 */ /* 0x040fe20000000000 */
[----:B------:R-:W-:Y:S01]  /*3af0*/  FSETP.GT.FTZ.AND P0, PT, |R5|, RZ, PT ;  /* 0x000000ff0500720b */ /* 0x000fe20003f14200 */
[----:B------:R-:W-:Y:S01]  /*3b00*/  BSSY B2, `(.L_x_77) ;  /* 0x000001a000027945 */ /* 0x000fe20003800000 */
[----:B------:R-:W-:Y:S02]  /*3b10*/  LOP3.LUT R6, R10, 0xff800000, RZ, 0xc0, !PT ;  /* 0xff8000000a067812 */ /* 0x000fe400078ec0ff */
[----:B------:R-:W-:Y:S02]  /*3b20*/  LOP3.LUT R0, R0, 0xff800000, RZ, 0xc0, !PT ;  /* 0xff80000000007812 */ /* 0x000fe400078ec0ff */
[----:B------:R-:W-:-:S03]  /*3b30*/  ISETP.GT.U32.OR P0, PT, R7, 0x7f7fffff, !P0 ;  /* 0x7f7fffff0700780c */ /* 0x000fc60004704470 */
[C---:B------:R-:W-:Y:S01]  /*3b40*/  IMAD.IADD R4, R7.reuse, 0x1, -R0 ;  /* 0x0000000107047824 */ /* 0x040fe200078e0a00 */
[----:B------:R-:W-:Y:S02]  /*3b50*/  LOP3.LUT R0, R7, 0x7fffff, RZ, 0xc0, !PT ;  /* 0x007fffff07007812 */ /* 0x000fe400078ec0ff */
[----:B------:R-:W-:Y:S02]  /*3b60*/  FSEL R8, R6, +QNAN , !P0 ;  /* 0x7fffffff06087808 */ /* 0x000fe40004000000 */
[----:B------:R-:W-:Y:S02]  /*3b70*/  LOP3.LUT P1, R5, R4, 0xff800000, RZ, 0xc0, !PT ;  /* 0xff80000004057812 */ /* 0x000fe4000782c0ff */
[----:B------:R-:W-:-:S11]  /*3b80*/  LOP3.LUT R4, R0, 0x3f800000, RZ, 0xfc, !PT ;  /* 0x3f80000000047812 */ /* 0x000fd600078efcff */
[----:B------:R-:W-:Y:S05]  /*3b90*/  @!P1 BRA `(.L_x_78) ;  /* 0x0000000000409947 */ /* 0x000fea0003800000 */
[----:B------:R-:W-:-:S04]  /*3ba0*/  LOP3.LUT R0, R10, 0x7fffff, RZ, 0xc0, !PT ;  /* 0x007fffff0a007812 */ /* 0x000fc800078ec0ff */
[----:B------:R-:W-:-:S04]  /*3bb0*/  LOP3.LUT R10, R0, 0x3f800000, RZ, 0xfc, !PT ;  /* 0x3f800000000a7812 */ /* 0x000fc800078efcff */
[----:B------:R0:W1:Y:S03]  /*3bc0*/  MUFU.RCP R0, R10 ;  /* 0x0000000a00007308 */ /* 0x0000660000001000 */
.L_x_79:
[----:B------:R-:W-:-:S05]  /*3bd0*/  VIMNMX.U32 R6, R5, 0xb800000, PT ;  /* 0x0b80000005067848 */ /* 0x000fca0003fe0000 */
[----:B------:R-:W-:Y:S02]  /*3be0*/  IMAD.IADD R7, R6, 0x1, R4 ;  /* 0x0000000106077824 */ /* 0x000fe400078e0204 */
[----:B------:R-:W-:Y:S02]  /*3bf0*/  IMAD.IADD R5, R5, 0x1, -R6 ;  /* 0x0000000105057824 */ /* 0x000fe400078e0a06 */
[----:B-1----:R-:W-:-:S03]  /*3c00*/  FFMA.FTZ R4, R0, R7, -RZ ;  /* 0x0000000700047223 */ /* 0x002fc600000108ff */
[----:B------:R-:W-:Y:S01]  /*3c10*/  ISETP.NE.AND P1, PT, R5, RZ, PT ;  /* 0x000000ff0500720c */ /* 0x000fe20003f25270 */
[----:B------:R-:W-:-:S04]  /*3c20*/  FFMA.FTZ R9, -R10, R4, R7 ;  /* 0x000000040a097223 */ /* 0x000fc80000010107 */
[----:B------:R-:W-:-:S04]  /*3c30*/  FFMA.FTZ R4, R0, R9, R4 ;  /* 0x0000000900047223 */ /* 0x000fc80000010004 */
[----:B------:R-:W-:-:S04]  /*3c40*/  FFMA.FTZ R9, -R10, R4, R7 ;  /* 0x000000040a097223 */ /* 0x000fc80000010107 */
[----:B------:R-:W-:-:S04]  /*3c50*/  FFMA.FTZ.RZ R9, R0, R9, R4 ;  /* 0x0000000900097223 */ /* 0x000fc8000001c004 */
[----:B------:R-:W1:Y:S02]  /*3c60*/  FRND.TRUNC R4, R9 ;  /* 0x0000000900047307 */ /* 0x000e64000020d000 */
[----:B-1----:R-:W-:-:S05]  /*3c70*/  FFMA.FTZ R4, -R10, R4, R7 ;  /* 0x000000040a047223 */ /* 0x002fca0000010107 */
[----:B------:R-:W-:-:S13]  /*3c80*/  ISETP.NE.AND P0, PT, R4, RZ, PT ;  /* 0x000000ff0400720c */ /* 0x000fda0003f05270 */
[----:B------:R-:W-:Y:S05]  /*3c90*/  @P0 BRA P1, `(.L_x_79) ;  /* 0xfffffffc00cc0947 */ /* 0x000fea000083ffff */
.L_x_78:
[----:B------:R-:W-:Y:S05]  /*3ca0*/  BSYNC B2 ;  /* 0x0000000000027941 */ /* 0x000fea0003800000 */
.L_x_77:
[----:B------:R-:W-:-:S04]  /*3cb0*/  FMUL.FTZ R7, R4, 1.1920928955078125e-07 ;  /* 0x3400000004077820 */ /* 0x000fc80000410000 */
[----:B------:R-:W-:-:S07]  /*3cc0*/  FMUL.FTZ R7, R8, R7 ;  /* 0x0000000708077220 */ /* 0x000fce0000410000 */
.L_x_72:
[----:B------:R-:W-:Y:S05]  /*3cd0*/  BSYNC B0 ;  /* 0x0000000000007941 */ /* 0x000fea0003800000 */
.L_x_71:
[----:B------:R-:W-:Y:S01]  /*3ce0*/  FSETP.GTU.FTZ.AND P0, PT, |R7|, +INF , PT ;  /* 0x7f8000000700780b */ /* 0x000fe20003f1c200 */
[----:B------:R-:W-:Y:S01]  /*3cf0*/  IMAD.U32 R4, R3, 0x10000, RZ ;  /* 0x0001000003047824 */ /* 0x000fe200078e00ff */
[----:B------:R-:W-:Y:S01]  /*3d00*/  LOP3.LUT R2, R7, 0x80000000, R2, 0xb8, !PT ;  /* 0x8000000007027812 */ /* 0x000fe200078eb802 */
[----:B------:R-:W-:Y:S02]  /*3d10*/  IMAD.U32 R0, R19, 0x10000, RZ ;  /* 0x0001000013007824 */ /* 0x000fe400078e00ff */
[----:B------:R-:W1:Y:S01]  /*3d20*/  MUFU.RCP R3, R4 ;  /* 0x0000000400037308 */ /* 0x000e620000001000 */
[----:B------:R-:W-:Y:S02]  /*3d30*/  FSEL R2, R7, R2, P0 ;  /* 0x0000000207027208 */ /* 0x000fe40000000000 */
[----:B------:R-:W-:Y:S02]  /*3d40*/  FSETP.GEU.FTZ.AND P1, PT, R4, RZ, PT ;  /* 0x000000ff0400720b */ /* 0x000fe40003f3e000 */
[----:B------:R-:W-:-:S02]  /*3d50*/  FSETP.NEU.FTZ.AND P0, PT, R2, RZ, PT ;  /* 0x000000ff0200720b */ /* 0x000fc40003f1d000 */
[C---:B------:R-:W-:Y:S01]  /*3d60*/  FSETP.GEU.FTZ.AND P2, PT, R2.reuse, RZ, PT ;  /* 0x000000ff0200720b */ /* 0x040fe20003f5e000 */
[----:B------:R-:W-:-:S03]  /*3d70*/  FADD.FTZ R2, -R2, R0 ;  /* 0x0000000002027221 */ /* 0x000fc60000010100 */
[----:B------:R-:W-:Y:S01]  /*3d80*/  PLOP3.LUT P0, PT, P0, P2, P1, 0x9f, 0x0 ;  /* 0x000000000000781c */ /* 0x000fe20000705317 */
[----:B-1----:R-:W-:-:S12]  /*3d90*/  FMUL.FTZ R2, R2, R3 ;  /* 0x0000000302027220 */ /* 0x002fd80000410000 */
[----:B------:R-:W-:-:S05]  /*3da0*/  @!P0 FADD.FTZ R2, R2, -1 ;  /* 0xbf80000002028421 */ /* 0x000fca0000010000 */
[----:B------:R-:W-:-:S13]  /*3db0*/  FSETP.NEU.FTZ.AND P0, PT, R2, RZ, PT ;  /* 0x000000ff0200720b */ /* 0x000fda0003f1d000 */
[----:B------:R-:W-:-:S06]  /*3dc0*/  @!P0 FMUL.FTZ R0, R3, R0 ;  /* 0x0000000003008220 */ /* 0x000fcc0000410000 */
[----:B------:R-:W1:Y:S02]  /*3dd0*/  @!P0 F2F.BF16.F32 R0, R0 ;  /* 0x0000000000008304 */ /* 0x000e640000202000 */
[----:B-1----:R-:W-:-:S05]  /*3de0*/  @!P0 IMAD.U32 R3, R0, 0x10000, RZ ;  /* 0x0001000000038824 */ /* 0x002fca00078e00ff */
[----:B------:R-:W-:-:S04]  /*3df0*/  @!P0 LOP3.LUT R3, RZ, 0x80000000, R3, 0xb8, !PT ;  /* 0x80000000ff038812 */ /* 0x000fc800078eb803 */
[----:B------:R-:W-:-:S04]  /*3e00*/  @!P0 F2FP.BF16.F32.PACK_AB R3, RZ, R3 ;  /* 0x00000003ff03823e */ /* 0x000fc800000010ff */
[----:B------:R-:W-:Y:S01]  /*3e10*/  @!P0 PRMT R7, R3, 0x7610, R7 ;  /* 0x0000761003078816 */ /* 0x000fe20000000007 */
[----:B------:R-:W-:Y:S06]  /*3e20*/  @!P0 BRA `(.L_x_70) ;  /* 0x0000000000288947 */ /* 0x000fec0003800000 */
[----:B------:R-:W1:Y:S08]  /*3e30*/  FRND.FTZ.FLOOR R0, R2 ;  /* 0x0000000200007307 */ /* 0x000e700000215000 */
[----:B-1----:R-:W1:Y:S02]  /*3e40*/  F2F.BF16.F32 R0, R0 ;  /* 0x0000000000007304 */ /* 0x002e640000202000 */
[C---:B-1----:R-:W-:Y:S01]  /*3e50*/  IMAD.U32 R3, R0.reuse, 0x10000, RZ ;  /* 0x0001000000037824 */ /* 0x042fe200078e00ff */
[----:B------:R-:W-:-:S03]  /*3e60*/  PRMT R7, R0, 0x7610, R7 ;  /* 0x0000761000077816 */ /* 0x000fc60000000007 */
[----:B------:R-:W-:-:S05]  /*3e70*/  FADD.FTZ R3, -R3, R2 ;  /* 0x0000000203037221 */ /* 0x000fca0000010100 */
[----:B------:R-:W-:-:S13]  /*3e80*/  FSETP.GT.FTZ.AND P0, PT, R3, 0.5, PT ;  /* 0x3f0000000300780b */ /* 0x000fda0003f14000 */
[----:B------:R-:W-:-:S04]  /*3e90*/  @P0 IMAD.U32 R3, R7, 0x10000, RZ ;  /* 0x0001000007030824 */ /* 0x000fc800078e00ff */
[----:B------:R-:W-:-:S05]  /*3ea0*/  @P0 FADD.FTZ R3, R3, 1 ;  /* 0x3f80000003030421 */ /* 0x000fca0000010000 */
[----:B------:R-:W-:-:S04]  /*3eb0*/  @P0 F2FP.BF16.F32.PACK_AB R3, RZ, R3 ;  /* 0x00000003ff03023e */ /* 0x000fc800000010ff */
[----:B------:R-:W-:-:S07]  /*3ec0*/  @P0 PRMT R7, R3, 0x7610, R7 ;  /* 0x0000761003070816 */ /* 0x000fce0000000007 */
.L_x_70:
[----:B------:R-:W-:Y:S05]  /*3ed0*/  BSYNC B1 ;  /* 0x0000000000017941 */ /* 0x000fea0003800000 */
.L_x_69:
[----:B------:R-:W1:Y:S02]  /*3ee0*/  LDC.U8 R2, c[0x0][0x491] ;  /* 0x00012440ff027b82 */ /* 0x000e640000000000 */
[----:B-1----:R-:W-:-:S04]  /*3ef0*/  PRMT R0, R2, 0x9910, RZ ;  /* 0x0000991002007816 */ /* 0x002fc800000000ff */
        /* <DEDUP_REMOVED lines=10> */
[----:B------:R-:W-:-:S06]  /*3fa0*/  IMAD.U32 R7, R7, 0x10000, RZ ;  /* 0x0001000007077824 */ /* 0x000fcc00078e00ff */
[----:B------:R-:W1:Y:S02]  /*3fb0*/  F2I.FTZ.TRUNC.NTZ R7, R7 ;  /* 0x0000000700077305 */ /* 0x000e64000021f100 */
[----:B-1----:R1:W-:Y:S01]  /*3fc0*/  STG.E.U8 desc[UR36][R16.64], R7 ;  /* 0x0000000710007986 */ /* 0x0023e2000c101124 */
[----:B------:R-:W-:Y:S05]  /*3fd0*/  BRA `(.L_x_85) ;  /* 0x0000000c00947947 */ /* 0x000fea0003800000 */
.L_x_83:
[----:B------:R-:W-:-:S06]  /*3fe0*/  IMAD.U32 R3, R7, 0x10000, RZ ;  /* 0x0001000007037824 */ /* 0x000fcc00078e00ff */
[----:B------:R-:W1:Y:S02]  /*3ff0*/  F2I.S64.TRUNC R2, R3 ;  /* 0x0000000300027311 */ /* 0x000e64000020d900 */
[----:B-1----:R1:W-:Y:S01]  /*4000*/  STG.E.U8 desc[UR36][R16.64], R2 ;  /* 0x0000000210007986 */ /* 0x0023e2000c101124 */
[----:B------:R-:W-:Y:S05]  /*4010*/  BRA `(.L_x_85) ;  /* 0x0000000c00847947 */ /* 0x000fea0003800000 */
.L_x_82:
[----:B------:R-:W-:-:S13]  /*4020*/  ISETP.NE.AND P0, PT, R0, 0x2, PT ;  /* 0x000000020000780c */ /* 0x000fda0003f05270 */
[----:B------:R-:W-:Y:S05]  /*4030*/  @!P0 BRA `(.L_x_86) ;  /* 0x0000000000308947 */ /* 0x000fea0003800000 */
[----:B------:R-:W-:-:S13]  /*4040*/  ISETP.NE.AND P0, PT, R0, 0x3, PT ;  /* 0x000000030000780c */ /* 0x000fda0003f05270 */
[----:B------:R-:W-:Y:S05]  /*4050*/  @!P0 BRA `(.L_x_87) ;  /* 0x0000000000188947 */ /* 0x000fea0003800000 */
[----:B------:R-:W-:-:S13]  /*4060*/  ISETP.NE.AND P0, PT, R0, 0x4, PT ;  /* 0x000000040000780c */ /* 0x000fda0003f05270 */
[----:B------:R-:W-:Y:S05]  /*4070*/  @P0 BRA `(.L_x_84) ;  /* 0x0000000c000c0947 */ /* 0x000fea0003800000 */
[----:B------:R-:W-:-:S06]  /*4080*/  IMAD.U32 R2, R7, 0x10000, RZ ;  /* 0x0001000007027824 */ /* 0x000fcc00078e00ff */
[----:B------:R-:W1:Y:S02]  /*4090*/  F2I.S64.TRUNC R2, R2 ;  /* 0x0000000200027311 */ /* 0x000e64000020d900 */
[----:B-1----:R1:W-:Y:S01]  /*40a0*/  STG.E.64 desc[UR36][R16.64], R2 ;  /* 0x0000000210007986 */ /* 0x0023e2000c101b24 */
[----:B------:R-:W-:Y:S05]  /*40b0*/  BRA `(.L_x_85) ;  /* 0x0000000c005c7947 */ /* 0x000fea0003800000 */
.L_x_87:
[----:B------:R-:W-:-:S06]  /*40c0*/  IMAD.U32 R7, R7, 0x10000, RZ ;  /* 0x0001000007077824 */ /* 0x000fcc00078e00ff */
[----:B------:R-:W1:Y:S02]  /*40d0*/  F2I.FTZ.TRUNC.NTZ R7, R7 ;  /* 0x0000000700077305 */ /* 0x000e64000021f100 */
[----:B-1----:R1:W-:Y:S01]  /*40e0*/  STG.E desc[UR36][R16.64], R7 ;  /* 0x0000000710007986 */ /* 0x0023e2000c101924 */
[----:B------:R-:W-:Y:S05]  /*40f0*/  BRA `(.L_x_85) ;  /* 0x0000000c004c7947 */ /* 0x000fea0003800000 */
.L_x_86:
[----:B------:R-:W-:-:S06]  /*4100*/  IMAD.U32 R7, R7, 0x10000, RZ ;  /* 0x0001000007077824 */ /* 0x000fcc00078e00ff */
[----:B------:R-:W1:Y:S02]  /*4110*/  F2I.FTZ.TRUNC.NTZ R7, R7 ;  /* 0x0000000700077305 */ /* 0x000e64000021f100 */
[----:B-1----:R1:W-:Y:S01]  /*4120*/  STG.E.U16 desc[UR36][R16.64], R7 ;  /* 0x0000000710007986 */ /* 0x0023e2000c101524 */
[----:B------:R-:W-:Y:S05]  /*4130*/  BRA `(.L_x_85) ;  /* 0x0000000c003c7947 */ /* 0x000fea0003800000 */
.L_x_81:
[----:B------:R-:W-:-:S13]  /*4140*/  ISETP.GT.AND P0, PT, R0, 0x6, PT ;  /* 0x000000060000780c */ /* 0x000fda0003f04270 */
[----:B------:R-:W-:Y:S05]  /*4150*/  @P0 BRA `(.L_x_88) ;  /* 0x00000000002c0947 */ /* 0x000fea0003800000 */
[----:B------:R-:W-:-:S13]  /*4160*/  ISETP.NE.AND P0, PT, R0, 0x5, PT ;  /* 0x000000050000780c */ /* 0x000fda0003f05270 */
[----:B------:R-:W-:Y:S05]  /*4170*/  @!P0 BRA `(.L_x_89) ;  /* 0x0000000000148947 */ /* 0x000fea0003800000 */
[----:B------:R-:W-:-:S13]  /*4180*/  ISETP.NE.AND P0, PT, R0, 0x6, PT ;  /* 0x000000060000780c */ /* 0x000fda0003f05270 */
[----:B------:R-:W-:Y:S05]  /*4190*/  @P0 BRA `(.L_x_84) ;  /* 0x0000000800c40947 */ /* 0x000fea0003800000 */
[----:B------:R-:W-:-:S05]  /*41a0*/  IMAD.U32 R7, R7, 0x10000, RZ ;  /* 0x0001000007077824 */ /* 0x000fca00078e00ff */
[----:B------:R1:W-:Y:S01]  /*41b0*/  STG.E desc[UR36][R16.64], R7 ;  /* 0x0000000710007986 */ /* 0x0003e2000c101924 */
[----:B------:R-:W-:Y:S05]  /*41c0*/  BRA `(.L_x_85) ;  /* 0x0000000c00187947 */ /* 0x000fea0003800000 */
.L_x_89:
[----:B------:R-:W-:-:S05]  /*41d0*/  IMAD.U32 R0, R7, 0x10000, RZ ;  /* 0x0001000007007824 */ /* 0x000fca00078e00ff */
[----:B------:R-:W-:-:S05]  /*41e0*/  F2FP.F16.F32.PACK_AB R0, RZ, R0 ;  /* 0x00000000ff00723e */ /* 0x000fca00000000ff */
[----:B------:R1:W-:Y:S01]  /*41f0*/  STG.E.U16 desc[UR36][R16.64], R0 ;  /* 0x0000000010007986 */ /* 0x0003e2000c101524 */
[----:B------:R-:W-:Y:S05]  /*4200*/  BRA `(.L_x_85) ;  /* 0x0000000c00087947 */ /* 0x000fea0003800000 */
.L_x_88:
[----:B------:R-:W-:-:S13]  /*4210*/  ISETP.NE.AND P0, PT, R0, 0x7, PT ;  /* 0x000000070000780c */ /* 0x000fda0003f05270 */
[----:B------:R-:W-:Y:S05]  /*4220*/  @!P0 BRA `(.L_x_90) ;  /* 0x0000000000348947 */ /* 0x000fea0003800000 */
[----:B------:R-:W-:-:S13]  /*4230*/  ISETP.NE.AND P0, PT, R0, 0x8, PT ;  /* 0x000000080000780c */ /* 0x000fda0003f05270 */
[----:B------:R-:W-:Y:S05]  /*4240*/  @!P0 BRA `(.L_x_91) ;  /* 0x0000000000188947 */ /* 0x000fea0003800000 */
[----:B------:R-:W-:-:S13]  /*4250*/  ISETP.NE.AND P0, PT, R0, 0x9, PT ;  /* 0x000000090000780c */ /* 0x000fda0003f05270 */
[----:B------:R-:W-:Y:S05]  /*4260*/  @P0 BRA `(.L_x_84) ;  /* 0x0000000800900947 */ /* 0x000fea0003800000 */
[----:B------:R-:W-:Y:S02]  /*4270*/  IMAD.U32 R2, R7, 0x10000, RZ ;  /* 0x0001000007027824 */ /* 0x000fe400078e00ff */
[----:B------:R-:W-:-:S05]  /*4280*/  IMAD.MOV.U32 R3, RZ, RZ, RZ ;  /* 0x000000ffff037224 */ /* 0x000fca00078e00ff */
[----:B------:R1:W-:Y:S01]  /*4290*/  STG.E.64 desc[UR36][R16.64], R2 ;  /* 0x0000000210007986 */ /* 0x0003e2000c101b24 */
[----:B------:R-:W-:Y:S05]  /*42a0*/  BRA `(.L_x_85) ;  /* 0x0000000800e07947 */ /* 0x000fea0003800000 */
.L_x_91:
[----:B------:R-:W-:-:S05]  /*42b0*/  IMAD.U32 R7, R7, 0x10000, RZ ;  /* 0x0001000007077824 */ /* 0x000fca00078e00ff */
[----:B------:R-:W-:-:S04]  /*42c0*/  F2FP.F16.F32.PACK_AB R3, RZ, R7 ;  /* 0x00000007ff03723e */ /* 0x000fc800000000ff */
[----:B------:R-:W-:-:S05]  /*42d0*/  PRMT R3, R3, 0x5410, RZ ;  /* 0x0000541003037816 */ /* 0x000fca00000000ff */
[----:B------:R1:W-:Y:S01]  /*42e0*/  STG.E desc[UR36][R16.64], R3 ;  /* 0x0000000310007986 */ /* 0x0003e2000c101924 */
[----:B------:R-:W-:Y:S05]  /*42f0*/  BRA `(.L_x_85) ;  /* 0x0000000800cc7947 */ /* 0x000fea0003800000 */
.L_x_90:
[----:B------:R-:W-:-:S04]  /*4300*/  IMAD.U32 R2, R7, 0x10000, RZ ;  /* 0x0001000007027824 */ /* 0x000fc800078e00ff */
[----:B------:R-:W-:-:S06]  /*4310*/  FMUL.FTZ R2, R2, 1 ;  /* 0x3f80000002027820 */ /* 0x000fcc0000410000 */
[----:B------:R-:W1:Y:S02]  /*4320*/  F2F.F64.F32 R2, R2 ;  /* 0x0000000200027310 */ /* 0x000e640000201800 */
[----:B-1----:R1:W-:Y:S01]  /*4330*/  STG.E.64 desc[UR36][R16.64], R2 ;  /* 0x0000000210007986 */ /* 0x0023e2000c101b24 */
[----:B------:R-:W-:Y:S05]  /*4340*/  BRA `(.L_x_85) ;  /* 0x0000000800b87947 */ /* 0x000fea0003800000 */
.L_x_80:
        /* <DEDUP_REMOVED lines=8> */
[----:B------:R-:W-:-:S05]  /*43d0*/  IMAD.U32 R7, R7, 0x10000, RZ ;  /* 0x0001000007077824 */ /* 0x000fca00078e00ff */
[----:B------:R-:W-:-:S04]  /*43e0*/  FSETP.NEU.FTZ.AND P0, PT, R7, RZ, PT ;  /* 0x000000ff0700720b */ /* 0x000fc80003f1d000 */
[----:B------:R-:W-:-:S05]  /*43f0*/  SEL R3, RZ, 0x1, !P0 ;  /* 0x00000001ff037807 */ /* 0x000fca0004000000 */
[----:B------:R1:W-:Y:S01]  /*4400*/  STG.E.U8 desc[UR36][R16.64], R3 ;  /* 0x0000000310007986 */ /* 0x0003e2000c101124 */
[----:B------:R-:W-:Y:S05]  /*4410*/  BRA `(.L_x_85) ;  /* 0x0000000800847947 */ /* 0x000fea0003800000 */
.L_x_94:
[----:B------:R-:W-:-:S04]  /*4420*/  IMAD.U32 R7, R7, 0x10000, RZ ;  /* 0x0001000007077824 */ /* 0x000fc800078e00ff */
[----:B------:R-:W-:Y:S01]  /*4430*/  FMUL.FTZ R4, R7, 1 ;  /* 0x3f80000007047820 */ /* 0x000fe20000410000 */
[----:B------:R-:W-:-:S05]  /*4440*/  CS2R R6, SRZ ;  /* 0x0000000000067805 */ /* 0x000fca000001ff00 */
[----:B------:R-:W1:Y:S02]  /*4450*/  F2F.F64.F32 R4, R4 ;  /* 0x0000000400047310 */ /* 0x000e640000201800 */
[----:B-1----:R4:W-:Y:S01]  /*4460*/  STG.E.128 desc[UR36][R16.64], R4 ;  /* 0x0000000410007986 */ /* 0x0029e2000c101d24 */
[----:B------:R-:W-:Y:S05]  /*4470*/  BRA `(.L_x_85) ;  /* 0x00000008006c7947 */ /* 0x000fea0003800000 */
.L_x_93:
[----:B------:R-:W-:-:S13]  /*4480*/  ISETP.NE.AND P0, PT, R0, 0xf, PT ;  /* 0x0000000f0000780c */ /* 0x000fda0003f05270 */
[----:B------:R-:W-:Y:S05]  /*4490*/  @!P0 BRA `(.L_x_95) ;  /* 0x0000000000b48947 */ /* 0x000fea0003800000 */
[----:B------:R-:W-:-:S13]  /*44a0*/  ISETP.NE.AND P0, PT, R0, 0x17, PT ;  /* 0x000000170000780c */ /* 0x000fda0003f05270 */
[----:B------:R-:W-:Y:S05]  /*44b0*/  @!P0 BRA `(.L_x_96) ;  /* 0x0000000000548947 */ /* 0x000fea0003800000 */
[----:B------:R-:W-:-:S13]  /*44c0*/  ISETP.NE.AND P0, PT, R0, 0x18, PT ;  /* 0x000000180000780c */ /* 0x000fda0003f05270 */
[----:B------:R-:W-:Y:S05]  /*44d0*/  @P0 BRA `(.L_x_84) ;  /* 0x0000000400f40947 */ /* 0x000fea0003800000 */
[----:B------:R-:W-:Y:S01]  /*44e0*/  IMAD.U32 R7, R7, 0x10000, RZ ;  /* 0x0001000007077824 */ /* 0x000fe200078e00ff */
[----:B------:R-:W-:Y:S04]  /*44f0*/  BSSY B0, `(.L_x_97) ;  /* 0x000000e000007945 */ /* 0x000fe80003800000 */
[C---:B------:R-:W-:Y:S02]  /*4500*/  LOP3.LUT R2, R7.reuse, 0x7fffffff, RZ, 0xc0, !PT ;  /* 0x7fffffff07027812 */ /* 0x040fe400078ec0ff */
[----:B------:R-:W-:Y:S02]  /*4510*/  LOP3.LUT R0, R7, 0x80000000, RZ, 0xc0, !PT ;  /* 0x8000000007007812 */ /* 0x000fe400078ec0ff */
[----:B------:R-:W-:Y:S02]  /*4520*/  ISETP.GT.U32.AND P0, PT, R2, 0x43efffff, PT ;  /* 0x43efffff0200780c */ /* 0x000fe40003f04070 */
[----:B------:R-:W-:Y:S01]  /*4530*/  SHF.R.U32.HI R3, RZ, 0x18, R0 ;  /* 0x00000018ff037819 */ /* 0x000fe20000011600 */
[----:B------:R-:W-:-:S10]  /*4540*/  IMAD.MOV.U32 R0, RZ, RZ, 0x7f ;  /* 0x0000007fff007424 */ /* 0x000fd400078e00ff */
[----:B------:R-:W-:Y:S05]  /*4550*/  @P0 BRA `(.L_x_98) ;  /* 0x00000000001c0947 */ /* 0x000fea0003800000 */
[----:B------:R-:W-:-:S13]  /*4560*/  ISETP.GE.U32.AND P0, PT, R2, 0x3c800000, PT ;  /* 0x3c8000000200780c */ /* 0x000fda0003f06070 */
[----:B------:R-:W-:Y:S01]  /*4570*/  @P0 SHF.R.U32.HI R0, RZ, 0x14, R7 ;  /* 0x00000014ff000819 */ /* 0x000fe20000011607 */
[----:B------:R-:W-:-:S03]  /*4580*/  @!P0 FADD.FTZ R2, R2, 16384 ;  /* 0x4680000002028421 */ /* 0x000fc60000010000 */
[----:B------:R-:W-:-:S04]  /*4590*/  @P0 LOP3.LUT R0, R0, 0x1, RZ, 0xc0, !PT ;  /* 0x0000000100000812 */ /* 0x000fc800078ec0ff */
[----:B------:R-:W-:-:S04]  /*45a0*/  @P0 IADD3 R0, R7, 0x407ffff, R0 ;  /* 0x0407ffff07000810 */ /* 0x000fc80007ffe000 */
[----:B------:R-:W-:Y:S01]  /*45b0*/  @P0 SHF.R.U32.HI R0, RZ, 0x14, R0 ;  /* 0x00000014ff000819 */ /* 0x000fe20000011600 */
[----:B------:R-:W-:-:S07]  /*45c0*/  @!P0 VIADD R0, R2, 0xb9800000 ;  /* 0xb980000002008836 */ /* 0x000fce0000000000 */
.L_x_98:
[----:B------:R-:W-:Y:S05]  /*45d0*/  BSYNC B0 ;  /* 0x0000000000007941 */ /* 0x000fea0003800000 */
.L_x_97:
[----:B------:R-:W-:-:S05]  /*45e0*/  LOP3.LUT R3, R0, R3, RZ, 0xfc, !PT ;  /* 0x0000000300037212 */ /* 0x000fca00078efcff */
[----:B------:R1:W-:Y:S01]  /*45f0*/  STG.E.U8 desc[UR36][R16.64], R3 ;  /* 0x0000000310007986 */ /* 0x0003e2000c101124 */
[----:B------:R-:W-:Y:S05]  /*4600*/  BRA `(.L_x_85) ;  /* 0x0000000800087947 */ /* 0x000fea0003800000 */
.L_x_96:
[----:B------:R-:W-:Y:S01]  /*4610*/  IMAD.U32 R7, R7, 0x10000, RZ ;  /* 0x0001000007077824 */ /* 0x000fe200078e00ff */
[----:B------:R-:W-:Y:S04]  /*4620*/  BSSY B0, `(.L_x_99) ;  /* 0x000000f000007945 */ /* 0x000fe80003800000 */
[----:B------:R-:W-:-:S04]  /*4630*/  LOP3.LUT R2, R7, 0x7fffffff, RZ, 0xc0, !PT ;  /* 0x7fffffff07027812 */ /* 0x000fc800078ec0ff */
[----:B------:R-:W-:-:S13]  /*4640*/  ISETP.GT.U32.AND P0, PT, R2, 0x477fffff, PT ;  /* 0x477fffff0200780c */ /* 0x000fda0003f04070 */
[----:B------:R-:W-:Y:S05]  /*4650*/  @P0 BRA `(.L_x_100) ;  /* 0x0000000000200947 */ /* 0x000fea0003800000 */
[----:B------:R-:W-:-:S13]  /*4660*/  ISETP.GE.U32.AND P0, PT, R2, 0x38800000, PT ;  /* 0x388000000200780c */ /* 0x000fda0003f06070 */
[----:B------:R-:W-:Y:S01]  /*4670*/  @P0 SHF.R.U32.HI R0, RZ, 0x15, R7 ;  /* 0x00000015ff000819 */ /* 0x000fe20000011607 */
[----:B------:R-:W-:-:S03]  /*4680*/  @!P0 FADD.FTZ R2, R2, 128 ;  /* 0x4300000002028421 */ /* 0x000fc60000010000 */
[----:B------:R-:W-:-:S04]  /*4690*/  @P0 LOP3.LUT R0, R0, 0x1, RZ, 0xc0, !PT ;  /* 0x0000000100000812 */ /* 0x000fc800078ec0ff */
[----:B------:R-:W-:-:S04]  /*46a0*/  @P0 IADD3 R0, R7, 0x80fffff, R0 ;  /* 0x080fffff07000810 */ /* 0x000fc80007ffe000 */
[----:B------:R-:W-:Y:S01]  /*46b0*/  @P0 SHF.R.U32.HI R0, RZ, 0x15, R0 ;  /* 0x00000015ff000819 */ /* 0x000fe20000011600 */
[----:B------:R-:W-:Y:S01]  /*46c0*/  @!P0 VIADD R0, R2, 0xbd000000 ;  /* 0xbd00000002008836 */ /* 0x000fe20000000000 */
[----:B------:R-:W-:Y:S06]  /*46d0*/  BRA `(.L_x_101) ;  /* 0x00000000000c7947 */ /* 0x000fec0003800000 */
.L_x_100:
[----:B------:R-:W-:Y:S01]  /*46e0*/  IMAD.MOV.U32 R0, RZ, RZ, 0x7f ;  /* 0x0000007fff007424 */ /* 0x000fe200078e00ff */
[----:B------:R-:W-:-:S04]  /*46f0*/  ISETP.GT.U32.AND P0, PT, R2, 0x7f800000, PT ;  /* 0x7f8000000200780c */ /* 0x000fc80003f04070 */
[----:B------:R-:W-:-:S09]  /*4700*/  SEL R0, R0, 0x7c, P0 ;  /* 0x0000007c00007807 */ /* 0x000fd20000000000 */
.L_x_101:
[----:B------:R-:W-:Y:S05]  /*4710*/  BSYNC B0 ;  /* 0x0000000000007941 */ /* 0x000fea0003800000 */
.L_x_99:
[----:B------:R-:W-:-:S04]  /*4720*/  LOP3.LUT R2, R7, 0x80000000, RZ, 0xc0, !PT ;  /* 0x8000000007027812 */ /* 0x000fc800078ec0ff */
[----:B------:R-:W-:-:S04]  /*4730*/  SHF.R.U32.HI R3, RZ, 0x18, R2 ;  /* 0x00000018ff037819 */ /* 0x000fc80000011602 */
[----:B------:R-:W-:-:S05]  /*4740*/  LOP3.LUT R3, R0, R3, RZ, 0xfc, !PT ;  /* 0x0000000300037212 */ /* 0x000fca00078efcff */
[----:B------:R2:W-:Y:S01]  /*4750*/  STG.E.U8 desc[UR36][R16.64], R3 ;  /* 0x0000000310007986 */ /* 0x0005e2000c101124 */
[----:B------:R-:W-:Y:S05]  /*4760*/  BRA `(.L_x_85) ;  /* 0x0000000400b07947 */ /* 0x000fea0003800000 */
.L_x_95:
[----:B------:R3:W-:Y:S01]  /*4770*/  STG.E.U16 desc[UR36][R16.64], R7 ;  /* 0x0000000710007986 */ /* 0x0007e2000c101524 */
[----:B------:R-:W-:Y:S05]  /*4780*/  BRA `(.L_x_85) ;  /* 0x0000000400a87947 */ /* 0x000fea0003800000 */
.L_x_92:
        /* <DEDUP_REMOVED lines=8> */
[----:B------:R-:W-:-:S06]  /*4810*/  IMAD.U32 R3, R7, 0x10000, RZ ;  /* 0x0001000007037824 */ /* 0x000fcc00078e00ff */
[----:B------:R-:W1:Y:S02]  /*4820*/  F2I.FTZ.U32.TRUNC.NTZ R3, R3 ;  /* 0x0000000300037305 */ /* 0x000e64000021f000 */
[----:B-1----:R1:W-:Y:S01]  /*4830*/  STG.E.U16 desc[UR36][R16.64], R3 ;  /* 0x0000000310007986 */ /* 0x0023e2000c101524 */
[----:B------:R-:W-:Y:S05]  /*4840*/  BRA `(.L_x_85) ;  /* 0x0000000400787947 */ /* 0x000fea0003800000 */
.L_x_104:
[----:B------:R-:W-:Y:S01]  /*4850*/  IMAD.U32 R7, R7, 0x10000, RZ ;  /* 0x0001000007077824 */ /* 0x000fe200078e00ff */
[----:B------:R-:W-:Y:S01]  /*4860*/  BSSY B0, `(.L_x_105) ;  /* 0x0000014000007945 */ /* 0x000fe20003800000 */
[----:B------:R-:W-:-:S03]  /*4870*/  IMAD.MOV.U32 R8, RZ, RZ, 0x80 ;  /* 0x00000080ff087424 */ /* 0x000fc600078e00ff */
[----:B------:R-:W-:-:S04]  /*4880*/  LOP3.LUT R2, R7, 0x7fffffff, RZ, 0xc0, !PT ;  /* 0x7fffffff07027812 */ /* 0x000fc800078ec0ff */
[----:B------:R-:W-:-:S13]  /*4890*/  ISETP.GT.U32.AND P0, PT, R2, 0x437fffff, PT ;  /* 0x437fffff0200780c */ /* 0x000fda0003f04070 */
[----:B------:R-:W-:Y:S05]  /*48a0*/  @P0 BRA `(.L_x_106) ;  /* 0x00000000003c0947 */ /* 0x000fea0003800000 */
[----:B------:R-:W-:-:S13]  /*48b0*/  ISETP.GE.U32.AND P0, PT, R2, 0x3c000000, PT ;  /* 0x3c0000000200780c */ /* 0x000fda0003f06070 */
[----:B------:R-:W-:-:S04]  /*48c0*/  @P0 SHF.R.U32.HI R0, RZ, 0x14, R7 ;  /* 0x00000014ff000819 */ /* 0x000fc80000011607 */
[----:B------:R-:W-:-:S04]  /*48d0*/  @P0 LOP3.LUT R0, R0, 0x1, RZ, 0xc0, !PT ;  /* 0x0000000100000812 */ /* 0x000fc800078ec0ff */
[----:B------:R-:W-:-:S04]  /*48e0*/  @P0 IADD3 R0, R7, 0x487ffff, R0 ;  /* 0x0487ffff07000810 */ /* 0x000fc80007ffe000 */
[----:B------:R-:W-:-:S04]  /*48f0*/  @P0 SHF.R.U32.HI R0, RZ, 0x14, R0 ;  /* 0x00000014ff000819 */ /* 0x000fc80000011600 */
[----:B------:R-:W-:Y:S01]  /*4900*/  @P0 LOP3.LUT R0, R0, 0xff, RZ, 0xc0, !PT ;  /* 0x000000ff00000812 */ /* 0x000fe200078ec0ff */
[----:B------:R-:W-:Y:S06]  /*4910*/  @P0 BRA `(.L_x_107) ;  /* 0x0000000000100947 */ /* 0x000fec0003800000 */
[----:B------:R-:W-:Y:S01]  /*4920*/  FADD.FTZ R0, R2, 8192 ;  /* 0x4600000002007421 */ /* 0x000fe20000010000 */
[----:B------:R-:W-:-:S04]  /*4930*/  PRMT R8, RZ, 0x7610, R8 ;  /* 0x00007610ff087816 */ /* 0x000fc80000000008 */
[----:B------:R-:W-:-:S13]  /*4940*/  LOP3.LUT P0, R0, R0, 0xff, RZ, 0xc0, !PT ;  /* 0x000000ff00007812 */ /* 0x000fda000780c0ff */
[----:B------:R-:W-:Y:S05]  /*4950*/  @!P0 BRA `(.L_x_106) ;  /* 0x0000000000108947 */ /* 0x000fea0003800000 */
.L_x_107:
[----:B------:R-:W-:-:S04]  /*4960*/  LOP3.LUT R2, R7, 0x80000000, RZ, 0xc0, !PT ;  /* 0x8000000007027812 */ /* 0x000fc800078ec0ff */
[----:B------:R-:W-:-:S04]  /*4970*/  SHF.R.U32.HI R3, RZ, 0x18, R2 ;  /* 0x00000018ff037819 */ /* 0x000fc80000011602 */
[----:B------:R-:W-:-:S04]  /*4980*/  LOP3.LUT R0, R0, R3, RZ, 0xfc, !PT ;  /* 0x0000000300007212 */ /* 0x000fc800078efcff */
[----:B------:R-:W-:-:S07]  /*4990*/  PRMT R8, R0, 0x7610, R8 ;  /* 0x0000761000087816 */ /* 0x000fce0000000008 */
.L_x_106:
[----:B------:R-:W-:Y:S05]  /*49a0*/  BSYNC B0 ;  /* 0x0000000000007941 */ /* 0x000fea0003800000 */
.L_x_105:
[----:B------:R1:W-:Y:S01]  /*49b0*/  STG.E.U8 desc[UR36][R16.64], R8 ;  /* 0x0000000810007986 */ /* 0x0003e2000c101124 */
[----:B------:R-:W-:Y:S05]  /*49c0*/  BRA `(.L_x_85) ;  /* 0x0000000400187947 */ /* 0x000fea0003800000 */
.L_x_103:
        /* <DEDUP_REMOVED lines=17> */
.L_x_110:
[----:B------:R-:W-:-:S04]  /*4ae0*/  LOP3.LUT R2, R7, 0x80000000, RZ, 0xc0, !PT ;  /* 0x8000000007027812 */ /* 0x000fc800078ec0ff */
[----:B------:R-:W-:-:S04]  /*4af0*/  SHF.R.U32.HI R3, RZ, 0x18, R2 ;  /* 0x00000018ff037819 */ /* 0x000fc80000011602 */
[----:B------:R-:W-:-:S04]  /*4b00*/  LOP3.LUT R0, R0, R3, RZ, 0xfc, !PT ;  /* 0x0000000300007212 */ /* 0x000fc800078efcff */
[----:B------:R-:W-:-:S07]  /*4b10*/  PRMT R8, R0, 0x7610, R8 ;  /* 0x0000761000087816 */ /* 0x000fce0000000008 */
.L_x_109:
[----:B------:R-:W-:Y:S05]  /*4b20*/  BSYNC B0 ;  /* 0x0000000000007941 */ /* 0x000fea0003800000 */
.L_x_108:
[----:B------:R1:W-:Y:S01]  /*4b30*/  STG.E.U8 desc[UR36][R16.64], R8 ;  /* 0x0000000810007986 */ /* 0x0003e2000c101124 */
[----:B------:R-:W-:Y:S05]  /*4b40*/  BRA `(.L_x_85) ;  /* 0x0000000000b87947 */ /* 0x000fea0003800000 */
.L_x_102:
[----:B------:R-:W-:-:S13]  /*4b50*/  ISETP.NE.AND P0, PT, R0, 0x1c, PT ;  /* 0x0000001c0000780c */ /* 0x000fda0003f05270 */
[----:B------:R-:W-:Y:S05]  /*4b60*/  @!P0 BRA `(.L_x_111) ;  /* 0x0000000000a48947 */ /* 0x000fea0003800000 */
[----:B------:R-:W-:-:S13]  /*4b70*/  ISETP.NE.AND P0, PT, R0, 0x1d, PT ;  /* 0x0000001d0000780c */ /* 0x000fda0003f05270 */
[----:B------:R-:W-:Y:S05]  /*4b80*/  @!P0 BRA `(.L_x_112) ;  /* 0x00000000008c8947 */ /* 0x000fea0003800000 */
[----:B------:R-:W-:-:S13]  /*4b90*/  ISETP.NE.AND P0, PT, R0, 0x2c, PT ;  /* 0x0000002c0000780c */ /* 0x000fda0003f05270 */
[----:B------:R-:W-:Y:S05]  /*4ba0*/  @P0 BRA `(.L_x_84) ;  /* 0x0000000000400947 */ /* 0x000fea0003800000 */
[----:B------:R-:W-:Y:S02]  /*4bb0*/  IMAD.U32 R7, R7, 0x10000, RZ ;  /* 0x0001000007077824 */ /* 0x000fe400078e00ff */
[----:B------:R-:W-:-:S03]  /*4bc0*/  IMAD.MOV.U32 R3, RZ, RZ, 0xff ;  /* 0x000000ffff037424 */ /* 0x000fc600078e00ff */
[----:B------:R-:W-:-:S04]  /*4bd0*/  SHF.R.U32.HI R4, RZ, 0x17, R7 ;  /* 0x00000017ff047819 */ /* 0x000fc80000011607 */
[----:B------:R-:W-:-:S04]  /*4be0*/  LOP3.LUT R2, R4, 0xff, RZ, 0xc0, !PT ;  /* 0x000000ff04027812 */ /* 0x000fc800078ec0ff */
[----:B------:R-:W-:-:S13]  /*4bf0*/  ISETP.NE.AND P1, PT, R2, 0xff, PT ;  /* 0x000000ff0200780c */ /* 0x000fda0003f25270 */
[--C-:B------:R-:W-:Y:S02]  /*4c00*/  @P1 SHF.R.U32.HI R0, RZ, 0x16, R7.reuse ;  /* 0x00000016ff001819 */ /* 0x100fe40000011607 */
[----:B------:R-:W-:Y:S02]  /*4c10*/  @P1 LOP3.LUT P0, RZ, R2, 0x3fffff, R7, 0xf8, !PT ;  /* 0x003fffff02ff1812 */ /* 0x000fe4000780f807 */
[----:B------:R-:W-:-:S04]  /*4c20*/  @P1 LOP3.LUT R0, R0, 0x1, RZ, 0xc0, !PT ;  /* 0x0000000100001812 */ /* 0x000fc800078ec0ff */
[----:B------:R-:W-:Y:S01]  /*4c30*/  @P1 ISETP.EQ.U32.AND P2, PT, R0, 0x1, P0 ;  /* 0x000000010000180c */ /* 0x000fe20000742070 */
[----:B------:R-:W-:Y:S01]  /*4c40*/  @P1 VIADD R0, R4, 0x1 ;  /* 0x0000000104001836 */ /* 0x000fe20000000000 */
[----:B------:R-:W-:Y:S02]  /*4c50*/  PLOP3.LUT P0, PT, PT, PT, PT, 0x80, 0x0 ;  /* 0x000000000000781c */ /* 0x000fe40003f0f070 */
[----:B------:R-:W-:-:S13]  /*4c60*/  @P1 PLOP3.LUT P0, PT, P2, PT, PT, 0x80, 0x0 ;  /* 0x000000000000181c */ /* 0x000fda000170f070 */
[----:B------:R-:W-:-:S04]  /*4c70*/  @!P0 IMAD.MOV R0, RZ, RZ, R4 ;  /* 0x000000ffff008224 */ /* 0x000fc800078e0204 */
[----:B------:R-:W-:-:S05]  /*4c80*/  @P1 IMAD.MOV.U32 R3, RZ, RZ, R0 ;  /* 0x000000ffff031224 */ /* 0x000fca00078e0000 */
[----:B------:R1:W-:Y:S01]  /*4c90*/  STG.E.U8 desc[UR36][R16.64], R3 ;  /* 0x0000000310007986 */ /* 0x0003e2000c101124 */
[----:B------:R-:W-:Y:S05]  /*4ca0*/  BRA `(.L_x_85) ;  /* 0x0000000000607947 */ /* 0x000fea0003800000 */
.L_x_84:
[----:B------:R-:W-:Y:S01]  /*4cb0*/  MOV R2, 0x0 ;  /* 0x0000000000027802 */ /* 0x000fe20000000f00 */
[----:B------:R-:W-:Y:S01]  /*4cc0*/  ULDC.64 UR4, c[0x4][0x178] ;  /* 0x01005e0000047ab9 */ /* 0x000fe20000000a00 */
[----:B------:R-:W-:Y:S01]  /*4cd0*/  ULDC.64 UR6, c[0x4][0x180] ;  /* 0x0100600000067ab9 */ /* 0x000fe20000000a00 */
[----:B------:R-:W-:Y:S02]  /*4ce0*/  IMAD.U32 R4, RZ, RZ, UR4 ;  /* 0x00000004ff047e24 */ /* 0x000fe4000f8e00ff */
[----:B------:R-:W-:Y:S01]  /*4cf0*/  IMAD.U32 R5, RZ, RZ, UR5 ;  /* 0x00000005ff057e24 */ /* 0x000fe2000f8e00ff */
[----:B------:R-:W1:Y:S01]  /*4d00*/  LDC.64 R2, c[0x4][R2] ;  /* 0x0100000002027b82 */ /* 0x000e620000000a00 */
[----:B------:R-:W-:Y:S01]  /*4d10*/  ULDC.64 UR4, c[0x4][0x90] ;  /* 0x0100240000047ab9 */ /* 0x000fe20000000a00 */
[----:B------:R-:W-:Y:S02]  /*4d20*/  IMAD.U32 R6, RZ, RZ, UR6 ;  /* 0x00000006ff067e24 */ /* 0x000fe4000f8e00ff */
[----:B------:R-:W-:-:S02]  /*4d30*/  IMAD.U32 R7, RZ, RZ, UR7 ;  /* 0x00000007ff077e24 */ /* 0x000fc4000f8e00ff */
[----:B0-----:R-:W-:Y:S02]  /*4d40*/  IMAD.U32 R10, RZ, RZ, UR4 ;  /* 0x00000004ff0a7e24 */ /* 0x001fe4000f8e00ff */
[----:B------:R-:W-:Y:S02]  /*4d50*/  IMAD.U32 R11, RZ, RZ, UR5 ;  /* 0x00000005ff0b7e24 */ /* 0x000fe4000f8e00ff */
[----:B------:R-:W-:Y:S02]  /*4d60*/  IMAD.MOV.U32 R8, RZ, RZ, 0x65 ;  /* 0x00000065ff087424 */ /* 0x000fe400078e00ff */
[----:B------:R-:W-:Y:S02]  /*4d70*/  IMAD.MOV.U32 R12, RZ, RZ, 0x1 ;  /* 0x00000001ff0c7424 */ /* 0x000fe400078e00ff */
[----:B------:R-:W-:-:S07]  /*4d80*/  IMAD.MOV.U32 R13, RZ, RZ, RZ ;  /* 0x000000ffff0d7224 */ /* 0x000fce00078e00ff */
[----:B------:R-:W-:-:S07]  /*4d90*/  LEPC R20, `(.L_x_113) ;  /* 0x000000001014794e */ /* 0x000fce0000000000 */
[----:B-1----:R-:W-:Y:S05]  /*4da0*/  CALL.ABS.NOINC R2 ;  /* 0x0000000002007343 */ /* 0x002fea0003c00000 */
.L_x_113:
[----:B------:R-:W-:Y:S05]  /*4db0*/  BRA `(.L_x_85) ;  /* 0x00000000001c7947 */ /* 0x000fea0003800000 */
.L_x_112:
[----:B------:R-:W-:-:S06]  /*4dc0*/  IMAD.U32 R2, R7, 0x10000, RZ ;  /* 0x0001000007027824 */ /* 0x000fcc00078e00ff */
[----:B------:R-:W1:Y:S02]  /*4dd0*/  F2I.U64.TRUNC R2, R2 ;  /* 0x0000000200027311 */ /* 0x000e64000020d800 */
[----:B-1----:R1:W-:Y:S01]  /*4de0*/  STG.E.64 desc[UR36][R16.64], R2 ;  /* 0x0000000210007986 */ /* 0x0023e2000c101b24 */
[----:B------:R-:W-:Y:S05]  /*4df0*/  BRA `(.L_x_85) ;  /* 0x00000000000c7947 */ /* 0x000fea0003800000 */
.L_x_111:
[----:B------:R-:W-:-:S06]  /*4e00*/  IMAD.U32 R7, R7, 0x10000, RZ ;  /* 0x0001000007077824 */ /* 0x000fcc00078e00ff */
[----:B------:R-:W1:Y:S02]  /*4e10*/  F2I.FTZ.U32.TRUNC.NTZ R7, R7 ;  /* 0x0000000700077305 */ /* 0x000e64000021f000 */
[----:B-1----:R1:W-:Y:S02]  /*4e20*/  STG.E desc[UR36][R16.64], R7 ;  /* 0x0000000710007986 */ /* 0x0023e4000c101924 */
.L_x_85:
[----:B------:R-:W-:-:S04]  /*4e30*/  IMAD R18, R18, 0x200, R23 ;  /* 0x0000020012127824 */ /* 0x000fc800078e0217 */
[----:B------:R-:W-:-:S07]  /*4e40*/  VIADD R19, R18, 0x80 ;  /* 0x0000008012137836 */ /* 0x000fce0000000000 */
.L_x_1:
[----:B------:R-:W-:Y:S05]  /*4e50*/  BSYNC B6 ;  /* 0x0000000000067941 */ /* 0x000fea0003800000 */
.L_x_0:
[----:B------:R-:W-:Y:S01]  /*4e60*/  ULDC UR4, c[0x0][0x210] ;  /* 0x0000840000047ab9 */ /* 0x000fe20000000800 */
[----:B------:R-:W-:Y:S01]  /*4e70*/  BSSY B6, `(.L_x_114) ;  /* 0x00004dd000067945 */ /* 0x000fe20003800000 */
[----:B------:R-:W-:-:S13]  /*4e80*/  ISETP.GE.AND P0, PT, R19, UR4, PT ;  /* 0x0000000413007c0c */ /* 0x000fda000bf06270 */
[----:B------:R-:W-:Y:S05]  /*4e90*/  @P0 BRA `(.L_x_115) ;  /* 0x0000004c00680947 */ /* 0x000fea0003800000 */
[----:B----4-:R-:W4:Y:S01]  /*4ea0*/  LDC R6, c[0x0][0x218] ;  /* 0x00008600ff067b82 */ /* 0x010f220000000800 */
[----:B------:R-:W-:Y:S02]  /*4eb0*/  IMAD.MOV.U32 R18, RZ, RZ, RZ ;  /* 0x000000ffff127224 */ /* 0x000fe400078e00ff */
[----:B-1----:R-:W-:Y:S02]  /*4ec0*/  IMAD.MOV.U32 R0, RZ, RZ, RZ ;  /* 0x000000ffff007224 */ /* 0x002fe400078e00ff */
[----:B--23--:R-:W-:Y:S01]  /*4ed0*/  IMAD.MOV.U32 R16, RZ, RZ, RZ ;  /* 0x000000ffff107224 */ /* 0x00cfe200078e00ff */
[----:B----4-:R-:W-:-:S13]  /*4ee0*/  ISETP.NE.AND P0, PT, R6, RZ, PT ;  /* 0x000000ff0600720c */ /* 0x010fda0003f05270 */
[----:B------:R-:W-:Y:S05]  /*4ef0*/  @!P0 BRA `(.L_x_116) ;  /* 0x0000001400708947 */ /* 0x000fea0003800000 */
        /* <DEDUP_REMOVED lines=348> */
.L_x_116:
[----:B------:R-:W1:Y:S01]  /*64c0*/  LDC.U8 R5, c[0x0][0x492] ;  /* 0x00012480ff057b82 */ /* 0x000e620000000000 */
[----:B------:R-:W-:Y:S01]  /*64d0*/  ULDC.64 UR4, c[0x0][0x478] ;  /* 0x00011e0000047ab9 */ /* 0x000fe20000000a00 */
[----:B------:R-:W-:Y:S01]  /*64e0*/  ULDC.64 UR6, c[0x0][0x480] ;  /* 0x0001200000067ab9 */ /* 0x000fe20000000a00 */
[----:B------:R-:W-:Y:S02]  /*64f0*/  IADD3 R16, P0, R16, UR4, RZ ;  /* 0x0000000410107c10 */ /* 0x000fe4000ff1e0ff */
[----:B------:R-:W-:-:S03]  /*6500*/  IADD3 R2, P1, R0, UR6, RZ ;  /* 0x0000000600027c10 */ /* 0x000fc6000ff3e0ff */
[----:B------:R-:W-:Y:S02]  /*6510*/  IMAD.X R17, RZ, RZ, UR5, P0 ;  /* 0x00000005ff117e24 */ /* 0x000fe400080e06ff */
[----:B------:R-:W-:Y:S01]  /*6520*/  IMAD.X R3, RZ, RZ, UR7, P1 ;  /* 0x00000007ff037e24 */ /* 0x000fe200088e06ff */
        /* <DEDUP_REMOVED lines=12> */
[----:B--2---:R-:W1:Y:S02]  /*65f0*/  I2F.S16 R0, R2 ;  /* 0x0000000200007306 */ /* 0x004e640000101400 */
[----:B-1----:R-:W-:-:S04]  /*6600*/  F2FP.BF16.F32.PACK_AB R0, RZ, R0 ;  /* 0x00000000ff00723e */ /* 0x002fc800000010ff */
[----:B------:R-:W-:Y:S01]  /*6610*/  PRMT R22, R0, 0x7610, R22 ;  /* 0x0000761000167816 */ /* 0x000fe20000000016 */
[----:B------:R-:W-:Y:S06]  /*6620*/  BRA `(.L_x_122) ;  /* 0x0000000c00dc7947 */ /* 0x000fec0003800000 */
.L_x_120:
[----:B------:R-:W2:Y:S02]  /*6630*/  LDG.E.U8 R2, desc[UR36][R2.64] ;  /* 0x0000002402027981 */ /* 0x000ea4000c1e1100 */
[----:B--2---:R-:W-:-:S04]  /*6640*/  I2FP.F32.U32 R0, R2 ;  /* 0x0000000200007245 */ /* 0x004fc80000201000 */
[----:B------:R-:W-:-:S04]  /*6650*/  F2FP.BF16.F32.PACK_AB R0, RZ, R0 ;  /* 0x00000000ff00723e */ /* 0x000fc800000010ff */
[----:B------:R-:W-:Y:S01]  /*6660*/  PRMT R22, R0, 0x7610, R22 ;  /* 0x0000761000167816 */ /* 0x000fe20000000016 */
[----:B------:R-:W-:Y:S06]  /*6670*/  BRA `(.L_x_122) ;  /* 0x0000000c00c87947 */ /* 0x000fec0003800000 */
.L_x_119:
[----:B------:R-:W-:-:S13]  /*6680*/  ISETP.NE.AND P0, PT, R4, 0x2, PT ;  /* 0x000000020400780c */ /* 0x000fda0003f05270 */
[----:B------:R-:W-:Y:S05]  /*6690*/  @!P0 BRA `(.L_x_123) ;  /* 0x0000000000388947 */ /* 0x000fea0003800000 */
[----:B------:R-:W-:-:S13]  /*66a0*/  ISETP.NE.AND P0, PT, R4, 0x3, PT ;  /* 0x000000030400780c */ /* 0x000fda0003f05270 */
[----:B------:R-:W-:Y:S05]  /*66b0*/  @!P0 BRA `(.L_x_124) ;  /* 0x00000000001c8947 */ /* 0x000fea0003800000 */
[----:B------:R-:W-:-:S13]  /*66c0*/  ISETP.NE.AND P0, PT, R4, 0x4, PT ;  /* 0x000000040400780c */ /* 0x000fda0003f05270 */
[----:B------:R-:W-:Y:S05]  /*66d0*/  @P0 BRA `(.L_x_121) ;  /* 0x0000000c00440947 */ /* 0x000fea0003800000 */
[----:B------:R-:W2:Y:S02]  /*66e0*/  LDG.E.64 R2, desc[UR36][R2.64] ;  /* 0x0000002402027981 */ /* 0x000ea4000c1e1b00 */
[----:B--2---:R-:W1:Y:S02]  /*66f0*/  I2F.S64 R0, R2 ;  /* 0x0000000200007312 */ /* 0x004e640000301400 */
[----:B-1----:R-:W-:-:S04]  /*6700*/  F2FP.BF16.F32.PACK_AB R0, RZ, R0 ;  /* 0x00000000ff00723e */ /* 0x002fc800000010ff */
[----:B------:R-:W-:Y:S01]  /*6710*/  PRMT R22, R0, 0x7610, R22 ;  /* 0x0000761000167816 */ /* 0x000fe20000000016 */
[----:B------:R-:W-:Y:S06]  /*6720*/  BRA `(.L_x_122) ;  /* 0x0000000c009c7947 */ /* 0x000fec0003800000 */
.L_x_124:
[----:B------:R-:W2:Y:S02]  /*6730*/  LDG.E R2, desc[UR36][R2.64] ;  /* 0x0000002402027981 */ /* 0x000ea4000c1e1900 */
[----:B--2---:R-:W-:-:S04]  /*6740*/  I2FP.F32.S32 R0, R2 ;  /* 0x0000000200007245 */ /* 0x004fc80000201400 */
[----:B------:R-:W-:-:S04]  /*6750*/  F2FP.BF16.F32.PACK_AB R0, RZ, R0 ;  /* 0x00000000ff00723e */ /* 0x000fc800000010ff */
[----:B------:R-:W-:Y:S01]  /*6760*/  PRMT R22, R0, 0x7610, R22 ;  /* 0x0000761000167816 */ /* 0x000fe20000000016 */
[----:B------:R-:W-:Y:S06]  /*6770*/  BRA `(.L_x_122) ;  /* 0x0000000c00887947 */ /* 0x000fec0003800000 */
.L_x_123:
[----:B------:R-:W2:Y:S02]  /*6780*/  LDG.E.U16 R2, desc[UR36][R2.64] ;  /* 0x0000002402027981 */ /* 0x000ea4000c1e1500 */
[----:B--2---:R-:W1:Y:S02]  /*6790*/  I2F.S16 R0, R2 ;  /* 0x0000000200007306 */ /* 0x004e640000101400 */
[----:B-1----:R-:W-:-:S04]  /*67a0*/  F2FP.BF16.F32.PACK_AB R0, RZ, R0 ;  /* 0x00000000ff00723e */ /* 0x002fc800000010ff */
[----:B------:R-:W-:Y:S01]  /*67b0*/  PRMT R22, R0, 0x7610, R22 ;  /* 0x0000761000167816 */ /* 0x000fe20000000016 */
[----:B------:R-:W-:Y:S06]  /*67c0*/  BRA `(.L_x_122) ;  /* 0x0000000c00747947 */ /* 0x000fec0003800000 */
.L_x_118:
        /* <DEDUP_REMOVED lines=9> */
.L_x_126:
[----:B------:R-:W2:Y:S02]  /*6860*/  LDG.E.U16 R0, desc[UR36][R2.64] ;  /* 0x0000002402007981 */ /* 0x000ea4000c1e1500 */
[----:B--2---:R-:W-:-:S05]  /*6870*/  HADD2.F32 R0, -RZ, R0.H0_H0 ;  /* 0x20000000ff007230 */ /* 0x004fca0000004100 */
[----:B------:R-:W-:-:S04]  /*6880*/  F2FP.BF16.F32.PACK_AB R0, RZ, R0 ;  /* 0x00000000ff00723e */ /* 0x000fc800000010ff */
[----:B------:R-:W-:Y:S01]  /*6890*/  PRMT R22, R0, 0x7610, R22 ;  /* 0x0000761000167816 */ /* 0x000fe20000000016 */
[----:B------:R-:W-:Y:S06]  /*68a0*/  BRA `(.L_x_122) ;  /* 0x0000000c003c7947 */ /* 0x000fec0003800000 */
.L_x_125:
        /* <DEDUP_REMOVED lines=9> */
.L_x_128:
[----:B------:R-:W2:Y:S02]  /*6940*/  LDG.E.U16 R2, desc[UR36][R2.64] ;  /* 0x0000002402027981 */ /* 0x000ea4000c1e1500 */
[----:B--2---:R-:W-:-:S05]  /*6950*/  HADD2.F32 R0, -RZ, R2.H0_H0 ;  /* 0x20000002ff007230 */ /* 0x004fca0000004100 */
[----:B------:R-:W-:-:S04]  /*6960*/  F2FP.BF16.F32.PACK_AB R0, RZ, R0 ;  /* 0x00000000ff00723e */ /* 0x000fc800000010ff */
[----:B------:R-:W-:Y:S01]  /*6970*/  PRMT R22, R0, 0x7610, R22 ;  /* 0x0000761000167816 */ /* 0x000fe20000000016 */
[----:B------:R-:W-:Y:S06]  /*6980*/  BRA `(.L_x_122) ;  /* 0x0000000c00047947 */ /* 0x000fec0003800000 */
.L_x_127:
[----:B------:R-:W2:Y:S01]  /*6990*/  LDG.E.64 R2, desc[UR36][R2.64] ;  /* 0x0000002402027981 */ /* 0x000ea2000c1e1b00 */
[----:B------:R-:W-:Y:S01]  /*69a0*/  UMOV UR4, 0xf0000000 ;  /* 0xf000000000047882 */ /* 0x000fe20000000000 */
[----:B------:R-:W-:Y:S01]  /*69b0*/  UMOV UR5, 0x380fffff ;  /* 0x380fffff00057882 */ /* 0x000fe20000000000 */
[----:B--2---:R-:W1:Y:S01]  /*69c0*/  F2F.F32.F64 R0, R2 ;  /* 0x0000000200007310 */ /* 0x004e620000301000 */
[----:B------:R-:W-:-:S14]  /*69d0*/  DSETP.GEU.AND P0, PT, |R2|, UR4, PT ;  /* 0x0000000402007e2a */ /* 0x000fdc000bf0e200 */
[----:B-1----:R-:W-:-:S05]  /*69e0*/  @!P0 FMUL R0, R0, 1.175494350822287508e-38 ;  /* 0x0080000000008820 */ /* 0x002fca0000400000 */
[----:B------:R-:W-:-:S04]  /*69f0*/  F2FP.BF16.F32.PACK_AB R0, RZ, R0 ;  /* 0x00000000ff00723e */ /* 0x000fc800000010ff */
[----:B------:R-:W-:Y:S01]  /*6a00*/  PRMT R22, R0, 0x7610, R22 ;  /* 0x0000761000167816 */ /* 0x000fe20000000016 */
[----:B------:R-:W-:Y:S06]  /*6a10*/  BRA `(.L_x_122) ;  /* 0x0000000800e07947 */ /* 0x000fec0003800000 */
.L_x_117:
        /* <DEDUP_REMOVED lines=14> */
.L_x_131:
        /* <DEDUP_REMOVED lines=9> */
.L_x_130:
        /* <DEDUP_REMOVED lines=10> */
[----:B------:R-:W1:Y:S01]  /*6c30*/  FLO.U32 R5, R4 ;  /* 0x0000000400057300 */ /* 0x000e6200000e0000 */
[C---:B------:R-:W-:Y:S02]  /*6c40*/  VIADD R6, R4.reuse, 0x1000000 ;  /* 0x0100000004067836 */ /* 0x040fe40000000000 */
[----:B------:R-:W-:-:S03]  /*6c50*/  VIADD R2, R4, 0xffffffff ;  /* 0xffffffff04027836 */ /* 0x000fc60000000000 */
[----:B------:R-:W-:Y:S02]  /*6c60*/  SHF.R.S32.HI R6, RZ, 0x8, R6 ;  /* 0x00000008ff067819 */ /* 0x000fe40000011406 */
[----:B------:R-:W-:Y:S02]  /*6c70*/  SHF.R.S32.HI R2, RZ, 0x1f, R2 ;  /* 0x0000001fff027819 */ /* 0x000fe40000011402 */
[----:B-1----:R-:W-:-:S04]  /*6c80*/  IADD3 R5, -R5, 0x1f, RZ ;  /* 0x0000001f05057810 */ /* 0x002fc80007ffe1ff */
        /* <DEDUP_REMOVED lines=12> */
.L_x_133:
        /* <DEDUP_REMOVED lines=15> */
.L_x_132:
[----:B------:R1:W5:Y:S01]  /*6e40*/  LDG.E.U16 R22, desc[UR36][R2.64] ;  /* 0x0000002402167981 */ /* 0x000362000c1e1500 */
[----:B------:R-:W-:Y:S05]  /*6e50*/  BRA `(.L_x_122) ;  /* 0x0000000400d07947 */ /* 0x000fea0003800000 */
.L_x_129:
        /* <DEDUP_REMOVED lines=13> */
.L_x_136:
        /* <DEDUP_REMOVED lines=15> */
[----:B------:R-:W1:Y:S02]  /*7020*/  FLO.U32 R3, R2 ;  /* 0x0000000200037300 */ /* 0x000e6400000e0000 */
[----:B-1----:R-:W-:-:S04]  /*7030*/  IADD3 R3, -R3, 0x1f, RZ ;  /* 0x0000001f03037810 */ /* 0x002fc80007ffe1ff */
[----:B------:R-:W-:Y:S01]  /*7040*/  IADD3 R0, R0, 0x1d, -R3 ;  /* 0x0000001d00007810 */ /* 0x000fe20007ffe803 */
[----:B------:R-:W-:-:S05]  /*7050*/  VIADD R5, R3, 0xffffffe4 ;  /* 0xffffffe403057836 */ /* 0x000fca0000000000 */
[----:B------:R-:W-:-:S04]  /*7060*/  SHF.L.U32 R5, R2, R5, RZ ;  /* 0x0000000502057219 */ /* 0x000fc800000006ff */
[----:B------:R-:W-:-:S07]  /*7070*/  LOP3.LUT R2, R5, 0x7, RZ, 0xc0, !PT ;  /* 0x0000000705027812 */ /* 0x000fce00078ec0ff */
.L_x_140:
[----:B------:R-:W-:Y:S05]  /*7080*/  BSYNC B1 ;  /* 0x0000000000017941 */ /* 0x000fea0003800000 */
.L_x_139:
[----:B------:R-:W-:Y:S01]  /*7090*/  LEA R3, R0, 0x3b800000, 0x17 ;  /* 0x3b80000000037811 */ /* 0x000fe200078eb8ff */
[----:B------:R-:W-:-:S05]  /*70a0*/  IMAD.SHL.U32 R0, R2, 0x100000, RZ ;  /* 0x0010000002007824 */ /* 0x000fca00078e00ff */
[----:B------:R-:W-:-:S07]  /*70b0*/  LOP3.LUT R0, R3, R0, R4, 0xfe, !PT ;  /* 0x0000000003007212 */ /* 0x000fce00078efe04 */
.L_x_138:
[----:B------:R-:W-:Y:S05]  /*70c0*/  BSYNC B0 ;  /* 0x0000000000007941 */ /* 0x000fea0003800000 */
.L_x_137:
[----:B------:R-:W-:-:S04]  /*70d0*/  F2FP.BF16.F32.PACK_AB R0, RZ, R0 ;  /* 0x00000000ff00723e */ /* 0x000fc800000010ff */
[----:B------:R-:W-:Y:S01]  /*70e0*/  PRMT R22, R0, 0x7610, R22 ;  /* 0x0000761000167816 */ /* 0x000fe20000000016 */
[----:B------:R-:W-:Y:S06]  /*70f0*/  BRA `(.L_x_122) ;  /* 0x0000000400287947 */ /* 0x000fec0003800000 */
.L_x_135:
        /* <DEDUP_REMOVED lines=21> */
.L_x_144:
[----:B------:R-:W-:Y:S05]  /*7250*/  BSYNC B1 ;  /* 0x0000000000017941 */ /* 0x000fea0003800000 */
.L_x_143:
[----:B------:R-:W-:Y:S01]  /*7260*/  LEA R3, R0, 0x37800000, 0x17 ;  /* 0x3780000000037811 */ /* 0x000fe200078eb8ff */
[----:B------:R-:W-:-:S05]  /*7270*/  IMAD.SHL.U32 R0, R2, 0x200000, RZ ;  /* 0x0020000002007824 */ /* 0x000fca00078e00ff */
[----:B------:R-:W-:-:S07]  /*7280*/  LOP3.LUT R0, R3, R0, R4, 0xfe, !PT ;  /* 0x0000000003007212 */ /* 0x000fce00078efe04 */
.L_x_142:
[----:B------:R-:W-:Y:S05]  /*7290*/  BSYNC B0 ;  /* 0x0000000000007941 */ /* 0x000fea0003800000 */
.L_x_141:
[----:B------:R-:W-:-:S04]  /*72a0*/  F2FP.BF16.F32.PACK_AB R0, RZ, R0 ;  /* 0x00000000ff00723e */ /* 0x000fc800000010ff */
[----:B------:R-:W-:Y:S01]  /*72b0*/  PRMT R22, R0, 0x7610, R22 ;  /* 0x0000761000167816 */ /* 0x000fe20000000016 */
[----:B------:R-:W-:Y:S06]  /*72c0*/  BRA `(.L_x_122) ;  /* 0x0000000000b47947 */ /* 0x000fec0003800000 */
.L_x_134:
        /* <DEDUP_REMOVED lines=14> */
.L_x_148:
[----:B------:R-:W-:Y:S05]  /*73b0*/  BSYNC B0 ;  /* 0x0000000000007941 */ /* 0x000fea0003800000 */
.L_x_147:
[----:B------:R-:W-:-:S04]  /*73c0*/  F2FP.BF16.F32.PACK_AB R0, RZ, R0 ;  /* 0x00000000ff00723e */ /* 0x000fc800000010ff */
[----:B------:R-:W-:Y:S01]  /*73d0*/  PRMT R22, R0, 0x7610, R22 ;  /* 0x0000761000167816 */ /* 0x000fe20000000016 */
[----:B------:R-:W-:Y:S06]  /*73e0*/  BRA `(.L_x_122) ;  /* 0x00000000006c7947 */ /* 0x000fec0003800000 */
.L_x_121:
[----:B------:R-:W-:Y:S01]  /*73f0*/  MOV R2, 0x0 ;  /* 0x0000000000027802 */ /* 0x000fe20000000f00 */
[----:B------:R-:W-:Y:S01]  /*7400*/  ULDC.64 UR4, c[0x4][0x178] ;  /* 0x01005e0000047ab9 */ /* 0x000fe20000000a00 */
[----:B------:R-:W-:Y:S01]  /*7410*/  ULDC.64 UR6, c[0x4][0x88] ;  /* 0x0100220000067ab9 */ /* 0x000fe20000000a00 */
[----:B------:R-:W-:Y:S02]  /*7420*/  IMAD.U32 R4, RZ, RZ, UR4 ;  /* 0x00000004ff047e24 */ /* 0x000fe4000f8e00ff */
[----:B------:R-:W-:Y:S01]  /*7430*/  IMAD.U32 R5, RZ, RZ, UR5 ;  /* 0x00000005ff057e24 */ /* 0x000fe2000f8e00ff */
[----:B------:R-:W1:Y:S01]  /*7440*/  LDC.64 R2, c[0x4][R2] ;  /* 0x0100000002027b82 */ /* 0x000e620000000a00 */
[----:B------:R-:W-:Y:S01]  /*7450*/  ULDC.64 UR4, c[0x4][0x180] ;  /* 0x0100600000047ab9 */ /* 0x000fe20000000a00 */
[----:B0-----:R-:W-:Y:S02]  /*7460*/  IMAD.U32 R10, RZ, RZ, UR6 ;  /* 0x00000006ff0a7e24 */ /* 0x001fe4000f8e00ff */
[----:B------:R-:W-:-:S02]  /*7470*/  IMAD.U32 R6, RZ, RZ, UR4 ;  /* 0x00000004ff067e24 */ /* 0x000fc4000f8e00ff */
[----:B------:R-:W-:Y:S02]  /*7480*/  IMAD.U32 R7, RZ, RZ, UR5 ;  /* 0x00000005ff077e24 */ /* 0x000fe4000f8e00ff */
[----:B------:R-:W-:Y:S02]  /*7490*/  IMAD.U32 R11, RZ, RZ, UR7 ;  /* 0x00000007ff0b7e24 */ /* 0x000fe4000f8e00ff */
[----:B------:R-:W-:Y:S02]  /*74a0*/  IMAD.MOV.U32 R8, RZ, RZ, 0x4e ;  /* 0x0000004eff087424 */ /* 0x000fe400078e00ff */
[----:B------:R-:W-:Y:S02]  /*74b0*/  IMAD.MOV.U32 R12, RZ, RZ, 0x1 ;  /* 0x00000001ff0c7424 */ /* 0x000fe400078e00ff */
[----:B------:R-:W-:-:S07]  /*74c0*/  IMAD.MOV.U32 R13, RZ, RZ, RZ ;  /* 0x000000ffff0d7224 */ /* 0x000fce00078e00ff */
[----:B------:R-:W-:-:S07]  /*74d0*/  LEPC R20, `(.L_x_149) ;  /* 0x000000001014794e */ /* 0x000fce0000000000 */
[----:B-1----:R-:W-:Y:S05]  /*74e0*/  CALL.ABS.NOINC R2 ;  /* 0x0000000002007343 */ /* 0x002fea0003c00000 */
.L_x_149:
[----:B------:R-:W-:Y:S01]  /*74f0*/  PRMT R22, RZ, 0x7610, R22 ;  /* 0x00007610ff167816 */ /* 0x000fe20000000016 */
[----:B------:R-:W-:Y:S06]  /*7500*/  BRA `(.L_x_122) ;  /* 0x0000000000247947 */ /* 0x000fec0003800000 */
.L_x_146:
[----:B------:R-:W2:Y:S02]  /*7510*/  LDG.E.64 R2, desc[UR36][R2.64] ;  /* 0x0000002402027981 */ /* 0x000ea4000c1e1b00 */
[----:B--2---:R-:W1:Y:S02]  /*7520*/  I2F.U64 R0, R2 ;  /* 0x0000000200007312 */ /* 0x004e640000301000 */
[----:B-1----:R-:W-:-:S04]  /*7530*/  F2FP.BF16.F32.PACK_AB R0, RZ, R0 ;  /* 0x00000000ff00723e */ /* 0x002fc800000010ff */
[----:B------:R-:W-:Y:S01]  /*7540*/  PRMT R22, R0, 0x7610, R22 ;  /* 0x0000761000167816 */ /* 0x000fe20000000016 */
[----:B------:R-:W-:Y:S06]  /*7550*/  BRA `(.L_x_122) ;  /* 0x0000000000107947 */ /* 0x000fec0003800000 */
.L_x_145:
[----:B------:R-:W2:Y:S02]  /*7560*/  LDG.E R2, desc[UR36][R2.64] ;  /* 0x0000002402027981 */ /* 0x000ea4000c1e1900 */
[----:B--2---:R-:W-:-:S04]  /*7570*/  I2FP.F32.U32 R0, R2 ;  /* 0x0000000200007245 */ /* 0x004fc80000201000 */
[----:B------:R-:W-:-:S04]  /*7580*/  F2FP.BF16.F32.PACK_AB R0, RZ, R0 ;  /* 0x00000000ff00723e */ /* 0x000fc800000010ff */
[----:B------:R-:W-:-:S07]  /*7590*/  PRMT R22, R0, 0x7610, R22 ;  /* 0x0000761000167816 */ /* 0x000fce0000000016 */
.L_x_122:
[----:B-1----:R-:W1:Y:S01]  /*75a0*/  LDC.U8 R2, c[0x0][0x493] ;  /* 0x000124c0ff027b82 */ /* 0x002e620000000000 */
[----:B------:R-:W-:Y:S02]  /*75b0*/  ULDC.64 UR4, c[0x0][0x488] ;  /* 0x0001220000047ab9 */ /* 0x000fe40000000a00 */
[----:B------:R-:W-:-:S05]  /*75c0*/  IADD3 R4, P0, R18, UR4, RZ ;  /* 0x0000000412047c10 */ /* 0x000fca000ff1e0ff */
        /* <DEDUP_REMOVED lines=17> */
.L_x_153:
[----:B------:R-:W2:Y:S02]  /*76e0*/  LDG.E.U8 R4, desc[UR36][R4.64] ;  /* 0x0000002404047981 */ /* 0x000ea4000c1e1100 */
[----:B--2---:R-:W-:-:S04]  /*76f0*/  I2FP.F32.U32 R0, R4 ;  /* 0x0000000400007245 */ /* 0x004fc80000201000 */
[----:B------:R-:W-:-:S04]  /*7700*/  F2FP.BF16.F32.PACK_AB R0, RZ, R0 ;  /* 0x00000000ff00723e */ /* 0x000fc800000010ff */
[----:B------:R-:W-:Y:S01]  /*7710*/  PRMT R2, R0, 0x7610, R2 ;  /* 0x0000761000027816 */ /* 0x000fe20000000002 */
[----:B------:R-:W-:Y:S06]  /*7720*/  BRA `(.L_x_155) ;  /* 0x0000000c00c47947 */ /* 0x000fec0003800000 */
.L_x_152:
        /* <DEDUP_REMOVED lines=11> */
.L_x_157:
[----:B------:R-:W2:Y:S02]  /*77e0*/  LDG.E R4, desc[UR36][R4.64] ;  /* 0x0000002404047981 */ /* 0x000ea4000c1e1900 */
[----:B--2---:R-:W-:-:S04]  /*77f0*/  I2FP.F32.S32 R0, R4 ;  /* 0x0000000400007245 */ /* 0x004fc80000201400 */
[----:B------:R-:W-:-:S04]  /*7800*/  F2FP.BF16.F32.PACK_AB R0, RZ, R0 ;  /* 0x00000000ff00723e */ /* 0x000fc800000010ff */
[----:B------:R-:W-:Y:S01]  /*7810*/  PRMT R2, R0, 0x7610, R2 ;  /* 0x0000761000027816 */ /* 0x000fe20000000002 */
[----:B------:R-:W-:Y:S06]  /*7820*/  BRA `(.L_x_155) ;  /* 0x0000000c00847947 */ /* 0x000fec0003800000 */
.L_x_156:
[----:B------:R-:W2:Y:S02]  /*7830*/  LDG.E.U16 R4, desc[UR36][R4.64] ;  /* 0x0000002404047981 */ /* 0x000ea4000c1e1500 */
[----:B--2---:R-:W1:Y:S02]  /*7840*/  I2F.S16 R0, R4 ;  /* 0x0000000400007306 */ /* 0x004e640000101400 */
[----:B-1----:R-:W-:-:S04]  /*7850*/  F2FP.BF16.F32.PACK_AB R0, RZ, R0 ;  /* 0x00000000ff00723e */ /* 0x002fc800000010ff */
[----:B------:R-:W-:Y:S01]  /*7860*/  PRMT R2, R0, 0x7610, R2 ;  /* 0x0000761000027816 */ /* 0x000fe20000000002 */
[----:B------:R-:W-:Y:S06]  /*7870*/  BRA `(.L_x_155) ;  /* 0x0000000c00707947 */ /* 0x000fec0003800000 */
.L_x_151:
        /* <DEDUP_REMOVED lines=9> */
.L_x_159:
[----:B------:R-:W2:Y:S02]  /*7910*/  LDG.E.U16 R0, desc[UR36][R4.64] ;  /* 0x0000002404007981 */ /* 0x000ea4000c1e1500 */
[----:B--2---:R-:W-:-:S05]  /*7920*/  HADD2.F32 R0, -RZ, R0.H0_H0 ;  /* 0x20000000ff007230 */ /* 0x004fca0000004100 */
[----:B------:R-:W-:-:S04]  /*7930*/  F2FP.BF16.F32.PACK_AB R0, RZ, R0 ;  /* 0x00000000ff00723e */ /* 0x000fc800000010ff */
[----:B------:R-:W-:Y:S01]  /*7940*/  PRMT R2, R0, 0x7610, R2 ;  /* 0x0000761000027816 */ /* 0x000fe20000000002 */
[----:B------:R-:W-:Y:S06]  /*7950*/  BRA `(.L_x_155) ;  /* 0x0000000c00387947 */ /* 0x000fec0003800000 */
.L_x_158:
        /* <DEDUP_REMOVED lines=9> */
.L_x_161:
[----:B------:R-:W2:Y:S02]  /*79f0*/  LDG.E.U16 R4, desc[UR36][R4.64] ;  /* 0x0000002404047981 */ /* 0x000ea4000c1e1500 */
[----:B--2---:R-:W-:-:S05]  /*7a00*/  HADD2.F32 R0, -RZ, R4.H0_H0 ;  /* 0x20000004ff007230 */ /* 0x004fca0000004100 */
[----:B------:R-:W-:-:S04]  /*7a10*/  F2FP.BF16.F32.PACK_AB R0, RZ, R0 ;  /* 0x00000000ff00723e */ /* 0x000fc800000010ff */
[----:B------:R-:W-:Y:S01]  /*7a20*/  PRMT R2, R0, 0x7610, R2 ;  /* 0x0000761000027816 */ /* 0x000fe20000000002 */
[----:B------:R-:W-:Y:S06]  /*7a30*/  BRA `(.L_x_155) ;  /* 0x0000000c00007947 */ /* 0x000fec0003800000 */
.L_x_160:
        /* <DEDUP_REMOVED lines=9> */
.L_x_150:
        /* <DEDUP_REMOVED lines=14> */
.L_x_164:
        /* <DEDUP_REMOVED lines=9> */
.L_x_163:
        /* <DEDUP_REMOVED lines=11> */
[----:B------:R-:W-:-:S05]  /*7cf0*/  VIADD R6, R2, 0x1000000 ;  /* 0x0100000002067836 */ /* 0x000fca0000000000 */
[----:B------:R-:W-:Y:S02]  /*7d00*/  SHF.R.S32.HI R6, RZ, 0x8, R6 ;  /* 0x00000008ff067819 */ /* 0x000fe40000011406 */
[----:B-1----:R-:W-:-:S04]  /*7d10*/  IADD3 R3, -R3, 0x1f, RZ ;  /* 0x0000001f03037810 */ /* 0x002fc80007ffe1ff */
        /* <DEDUP_REMOVED lines=11> */
[----:B------:R-:W-:-:S04]  /*7dd0*/  F2FP.BF16.F32.PACK_AB R3, RZ, R3 ;  /* 0x00000003ff03723e */ /* 0x000fc800000010ff */
[----:B------:R-:W-:Y:S01]  /*7de0*/  PRMT R2, R3, 0x7610, R2 ;  /* 0x0000761003027816 */ /* 0x000fe20000000002 */
[----:B------:R-:W-:Y:S06]  /*7df0*/  BRA `(.L_x_155) ;  /* 0x0000000800107947 */ /* 0x000fec0003800000 */
.L_x_166:
        /* <DEDUP_REMOVED lines=12> */
[----:B------:R-:W-:Y:S01]  /*7ec0*/  F2FP.BF16.F32.PACK_AB R2, RZ, R2 ;  /* 0x00000002ff02723e */ /* 0x000fe200000010ff */
[----:B------:R-:W-:Y:S06]  /*7ed0*/  BRA `(.L_x_155) ;  /* 0x0000000400d87947 */ /* 0x000fec0003800000 */
.L_x_165:
[----:B------:R1:W5:Y:S01]  /*7ee0*/  LDG.E.U16 R2, desc[UR36][R4.64] ;  /* 0x0000002404027981 */ /* 0x000362000c1e1500 */
[----:B------:R-:W-:Y:S05]  /*7ef0*/  BRA `(.L_x_155) ;  /* 0x0000000400d07947 */ /* 0x000fea0003800000 */
.L_x_162:
        /* <DEDUP_REMOVED lines=13> */
.L_x_169:
        /* <DEDUP_REMOVED lines=21> */
.L_x_173:
[----:B------:R-:W-:Y:S05]  /*8120*/  BSYNC B1 ;  /* 0x0000000000017941 */ /* 0x000fea0003800000 */
.L_x_172:
[----:B------:R-:W-:Y:S01]  /*8130*/  LEA R3, R0, 0x3b800000, 0x17 ;  /* 0x3b80000000037811 */ /* 0x000fe200078eb8ff */
[----:B------:R-:W-:-:S05]  /*8140*/  IMAD.SHL.U32 R0, R2, 0x100000, RZ ;  /* 0x0010000002007824 */ /* 0x000fca00078e00ff */
[----:B------:R-:W-:-:S07]  /*8150*/  LOP3.LUT R0, R3, R0, R4, 0xfe, !PT ;  /* 0x0000000003007212 */ /* 0x000fce00078efe04 */
.L_x_171:
[----:B------:R-:W-:Y:S05]  /*8160*/  BSYNC B0 ;  /* 0x0000000000007941 */ /* 0x000fea0003800000 */
.L_x_170:
[----:B------:R-:W-:-:S04]  /*8170*/  F2FP.BF16.F32.PACK_AB R0, RZ, R0 ;  /* 0x00000000ff00723e */ /* 0x000fc800000010ff */
[----:B------:R-:W-:Y:S01]  /*8180*/  PRMT R2, R0, 0x7610, R2 ;  /* 0x0000761000027816 */ /* 0x000fe20000000002 */
[----:B------:R-:W-:Y:S06]  /*8190*/  BRA `(.L_x_155) ;  /* 0x0000000400287947 */ /* 0x000fec0003800000 */
.L_x_168:
        /* <DEDUP_REMOVED lines=21> */
.L_x_177:
[----:B------:R-:W-:Y:S05]  /*82f0*/  BSYNC B1 ;  /* 0x0000000000017941 */ /* 0x000fea0003800000 */
.L_x_176:
[----:B------:R-:W-:Y:S01]  /*8300*/  LEA R3, R0, 0x37800000, 0x17 ;  /* 0x3780000000037811 */ /* 0x000fe200078eb8ff */
[----:B------:R-:W-:-:S05]  /*8310*/  IMAD.SHL.U32 R0, R2, 0x200000, RZ ;  /* 0x0020000002007824 */ /* 0x000fca00078e00ff */
[----:B------:R-:W-:-:S07]  /*8320*/  LOP3.LUT R0, R3, R0, R4, 0xfe, !PT ;  /* 0x0000000003007212 */ /* 0x000fce00078efe04 */
.L_x_175:
[----:B------:R-:W-:Y:S05]  /*8330*/  BSYNC B0 ;  /* 0x0000000000007941 */ /* 0x000fea0003800000 */
.L_x_174:
[----:B------:R-:W-:-:S04]  /*8340*/  F2FP.BF16.F32.PACK_AB R0, RZ, R0 ;  /* 0x00000000ff00723e */ /* 0x000fc800000010ff */
[----:B------:R-:W-:Y:S01]  /*8350*/  PRMT R2, R0, 0x7610, R2 ;  /* 0x0000761000027816 */ /* 0x000fe20000000002 */
[----:B------:R-:W-:Y:S06]  /*8360*/  BRA `(.L_x_155) ;  /* 0x0000000000b47947 */ /* 0x000fec0003800000 */
.L_x_167:
        /* <DEDUP_REMOVED lines=14> */
.L_x_181:
[----:B------:R-:W-:Y:S05]  /*8450*/  BSYNC B0 ;  /* 0x0000000000007941 */ /* 0x000fea0003800000 */
.L_x_180:
[----:B------:R-:W-:-:S04]  /*8460*/  F2FP.BF16.F32.PACK_AB R0, RZ, R0 ;  /* 0x00000000ff00723e */ /* 0x000fc800000010ff */
[----:B------:R-:W-:Y:S01]  /*8470*/  PRMT R2, R0, 0x7610, R2 ;  /* 0x0000761000027816 */ /* 0x000fe20000000002 */
[----:B------:R-:W-:Y:S06]  /*8480*/  BRA `(.L_x_155) ;  /* 0x00000000006c7947 */ /* 0x000fec0003800000 */
.L_x_154:
        /* <DEDUP_REMOVED lines=15> */
[----:B-1---5:R-:W-:Y:S05]  /*8580*/  CALL.ABS.NOINC R2 ;  /* 0x0000000002007343 */ /* 0x022fea0003c00000 */
.L_x_182:
[----:B------:R-:W-:Y:S01]  /*8590*/  PRMT R2, RZ, 0x7610, R2 ;  /* 0x00007610ff027816 */ /* 0x000fe20000000002 */
[----:B------:R-:W-:Y:S06]  /*85a0*/  BRA `(.L_x_155) ;  /* 0x0000000000247947 */ /* 0x000fec0003800000 */
.L_x_179:
[----:B------:R-:W2:Y:S02]  /*85b0*/  LDG.E.64 R4, desc[UR36][R4.64] ;  /* 0x0000002404047981 */ /* 0x000ea4000c1e1b00 */
[----:B--2---:R-:W1:Y:S02]  /*85c0*/  I2F.U64 R0, R4 ;  /* 0x0000000400007312 */ /* 0x004e640000301000 */
[----:B-1----:R-:W-:-:S04]  /*85d0*/  F2FP.BF16.F32.PACK_AB R0, RZ, R0 ;  /* 0x00000000ff00723e */ /* 0x002fc800000010ff */
[----:B------:R-:W-:Y:S01]  /*85e0*/  PRMT R2, R0, 0x7610, R2 ;  /* 0x0000761000027816 */ /* 0x000fe20000000002 */
[----:B------:R-:W-:Y:S06]  /*85f0*/  BRA `(.L_x_155) ;  /* 0x0000000000107947 */ /* 0x000fec0003800000 */
.L_x_178:
[----:B------:R-:W2:Y:S02]  /*8600*/  LDG.E R4, desc[UR36][R4.64] ;  /* 0x0000002404047981 */ /* 0x000ea4000c1e1900 */
[----:B--2---:R-:W-:-:S04]  /*8610*/  I2FP.F32.U32 R0, R4 ;  /* 0x0000000400007245 */ /* 0x004fc80000201000 */
[----:B------:R-:W-:-:S04]  /*8620*/  F2FP.BF16.F32.PACK_AB R0, RZ, R0 ;  /* 0x00000000ff00723e */ /* 0x000fc800000010ff */
[----:B------:R-:W-:-:S07]  /*8630*/  PRMT R2, R0, 0x7610, R2 ;  /* 0x0000761000027816 */ /* 0x000fce0000000002 */
.L_x_155:
[----:B-----5:R-:W-:Y:S01]  /*8640*/  IMAD.U32 R0, R2, 0x10000, RZ ;  /* 0x0001000002007824 */ /* 0x020fe200078e00ff */
[----:B------:R-:W-:Y:S01]  /*8650*/  BSSY B1, `(.L_x_183) ;  /* 0x0000068000017945 */ /* 0x000fe20003800000 */
[----:B------:R-:W-:-:S03]  /*8660*/  IMAD.U32 R3, R22, 0x10000, RZ ;  /* 0x0001000016037824 */ /* 0x000fc600078e00ff */
[----:B------:R-:W-:-:S13]  /*8670*/  FSETP.NEU.FTZ.AND P0, PT, R0, RZ, PT ;  /* 0x000000ff0000720b */ /* 0x000fda0003f1d000 */
[----:B-1----:R-:W1:Y:S02]  /*8680*/  @!P0 MUFU.RCP R4, R0 ;  /* 0x0000000000048308 */ /* 0x002e640000001000 */
[----:B-1----:R-:W-:-:S05]  /*8690*/  @!P0 FMUL.FTZ R4, R3, R4 ;  /* 0x0000000403048220 */ /* 0x002fca0000410000 */
        /* <DEDUP_REMOVED lines=12> */
[----:B------:R-:W1:Y:S01]  /*8760*/  MUFU.RCP R5, R9 ;  /* 0x0000000900057308 */ /* 0x000e620000001000 */
[----:B------:R-:W-:Y:S01]  /*8770*/  FADD.FTZ R7, -R9, -RZ ;  /* 0x800000ff09077221 */ /* 0x000fe20000010100 */
[----:B-1----:R-:W-:-:S06]  /*8780*/  FMUL.FTZ R5, R4, R5 ;  /* 0x0000000504057220 */ /* 0x002fcc0000410000 */
[----:B------:R-:W1:Y:S02]  /*8790*/  FRND.TRUNC R5, R5 ;  /* 0x0000000500057307 */ /* 0x000e64000020d000 */
[----:B-1----:R-:W-:-:S05]  /*87a0*/  FFMA R7, R5, R7, R4 ;  /* 0x0000000705077223 */ /* 0x002fca0000000004 */
        /* <DEDUP_REMOVED lines=13> */
.L_x_190:
[----:B------:R-:W-:Y:S01]  /*8880*/  FSETP.GEU.FTZ.AND P0, PT, R7, -R9, PT ;  /* 0x800000090700720b */ /* 0x000fe20003f1e000 */
[----:B------:R-:W-:-:S12]  /*8890*/  FADD.FTZ R5, R5, -1 ;  /* 0xbf80000005057421 */ /* 0x000fd80000010000 */
[----:B------:R-:W-:-:S07]  /*88a0*/  @!P0 FADD.FTZ R5, R5, -1 ;  /* 0xbf80000005058421 */ /* 0x000fce0000010000 */
.L_x_189:
[----:B------:R-:W-:Y:S05]  /*88b0*/  BSYNC B2 ;  /* 0x0000000000027941 */ /* 0x000fea0003800000 */
.L_x_188:
[----:B------:R-:W-:Y:S01]  /*88c0*/  FFMA.FTZ R4, -R9, R5, R4 ;  /* 0x0000000509047223 */ /* 0x000fe20000010104 */
[----:B------:R-:W-:Y:S06]  /*88d0*/  BRA `(.L_x_186) ;  /* 0x00000000007c7947 */ /* 0x000fec0003800000 */
.L_x_187:
[----:B------:R-:W-:Y:S01]  /*88e0*/  VIADD R5, R7, 0xf4800000 ;  /* 0xf480000007057836 */ /* 0x000fe20000000000 */
[----:B------:R-:W-:Y:S01]  /*88f0*/  FSETP.GT.FTZ.AND P0, PT, |R0|, RZ, PT ;  /* 0x000000ff0000720b */ /* 0x000fe20003f14200 */
[----:B------:R-:W-:Y:S01]  /*8900*/  BSSY B2, `(.L_x_191) ;  /* 0x000001a000027945 */ /* 0x000fe20003800000 */
[C---:B------:R-:W-:Y:S02]  /*8910*/  LOP3.LUT R0, R4.reuse, 0x7fffff, RZ, 0xc0, !PT ;  /* 0x007fffff04007812 */ /* 0x040fe400078ec0ff */
[----:B------:R-:W-:Y:S02]  /*8920*/  LOP3.LUT R5, R5, 0xff800000, RZ, 0xc0, !PT ;  /* 0xff80000005057812 */ /* 0x000fe400078ec0ff */
[C---:B------:R-:W-:Y:S02]  /*8930*/  ISETP.GT.U32.OR P0, PT, R4.reuse, 0x7f7fffff, !P0 ;  /* 0x7f7fffff0400780c */ /* 0x040fe40004704470 */
[----:B------:R-:W-:Y:S01]  /*8940*/  LOP3.LUT R6, R7, 0xff800000, RZ, 0xc0, !PT ;  /* 0xff80000007067812 */ /* 0x000fe200078ec0ff */
[----:B------:R-:W-:Y:S01]  /*8950*/  IMAD.IADD R5, R4, 0x1, -R5 ;  /* 0x0000000104057824 */ /* 0x000fe200078e0a05 */
[----:B------:R-:W-:-:S02]  /*8960*/  LOP3.LUT R4, R0, 0x3f800000, RZ, 0xfc, !PT ;  /* 0x3f80000000047812 */ /* 0x000fc400078efcff */
[----:B------:R-:W-:Y:S02]  /*8970*/  FSEL R8, R6, +QNAN , !P0 ;  /* 0x7fffffff06087808 */ /* 0x000fe40004000000 */
[----:B------:R-:W-:-:S13]  /*8980*/  LOP3.LUT P1, R5, R5, 0xff800000, RZ, 0xc0, !PT ;  /* 0xff80000005057812 */ /* 0x000fda000782c0ff */
[----:B------:R-:W-:Y:S05]  /*8990*/  @!P1 BRA `(.L_x_192) ;  /* 0x0000000000409947 */ /* 0x000fea0003800000 */
[----:B------:R-:W-:-:S04]  /*89a0*/  LOP3.LUT R0, R7, 0x7fffff, RZ, 0xc0, !PT ;  /* 0x007fffff07007812 */ /* 0x000fc800078ec0ff */
[----:B0-----:R-:W-:-:S04]  /*89b0*/  LOP3.LUT R10, R0, 0x3f800000, RZ, 0xfc, !PT ;  /* 0x3f800000000a7812 */ /* 0x001fc800078efcff */
[----:B------:R0:W1:Y:S03]  /*89c0*/  MUFU.RCP R0, R10 ;  /* 0x0000000a00007308 */ /* 0x0000660000001000 */
.L_x_193:
        /* <DEDUP_REMOVED lines=13> */
.L_x_192:
[----:B------:R-:W-:Y:S05]  /*8aa0*/  BSYNC B2 ;  /* 0x0000000000027941 */ /* 0x000fea0003800000 */
.L_x_191:
[----:B------:R-:W-:-:S04]  /*8ab0*/  FMUL.FTZ R5, R4, 1.1920928955078125e-07 ;  /* 0x3400000004057820 */ /* 0x000fc80000410000 */
[----:B------:R-:W-:-:S07]  /*8ac0*/  FMUL.FTZ R4, R8, R5 ;  /* 0x0000000508047220 */ /* 0x000fce0000410000 */
.L_x_186:
[----:B------:R-:W-:Y:S05]  /*8ad0*/  BSYNC B0 ;  /* 0x0000000000007941 */ /* 0x000fea0003800000 */
.L_x_185:
        /* <DEDUP_REMOVED lines=31> */
.L_x_184:
[----:B------:R-:W-:Y:S05]  /*8cd0*/  BSYNC B1 ;  /* 0x0000000000017941 */ /* 0x000fea0003800000 */
.L_x_183:
        /* <DEDUP_REMOVED lines=16> */
.L_x_197:
[----:B------:R-:W-:-:S06]  /*8de0*/  IMAD.U32 R3, R5, 0x10000, RZ ;  /* 0x0001000005037824 */ /* 0x000fcc00078e00ff */
[----:B------:R-:W1:Y:S02]  /*8df0*/  F2I.S64.TRUNC R2, R3 ;  /* 0x0000000300027311 */ /* 0x000e64000020d900 */
[----:B-1----:R1:W-:Y:S01]  /*8e00*/  STG.E.U8 desc[UR36][R16.64], R2 ;  /* 0x0000000210007986 */ /* 0x0023e2000c101124 */
[----:B------:R-:W-:Y:S05]  /*8e10*/  BRA `(.L_x_199) ;  /* 0x0000000c00847947 */ /* 0x000fea0003800000 */
.L_x_196:
        /* <DEDUP_REMOVED lines=10> */
.L_x_201:
[----:B------:R-:W-:-:S06]  /*8ec0*/  IMAD.U32 R5, R5, 0x10000, RZ ;  /* 0x0001000005057824 */ /* 0x000fcc00078e00ff */
[----:B------:R-:W1:Y:S02]  /*8ed0*/  F2I.FTZ.TRUNC.NTZ R5, R5 ;  /* 0x0000000500057305 */ /* 0x000e64000021f100 */
[----:B-1----:R1:W-:Y:S01]  /*8ee0*/  STG.E desc[UR36][R16.64], R5 ;  /* 0x0000000510007986 */ /* 0x0023e2000c101924 */
[----:B------:R-:W-:Y:S05]  /*8ef0*/  BRA `(.L_x_199) ;  /* 0x0000000c004c7947 */ /* 0x000fea0003800000 */
.L_x_200:
[----:B------:R-:W-:-:S06]  /*8f00*/  IMAD.U32 R5, R5, 0x10000, RZ ;  /* 0x0001000005057824 */ /* 0x000fcc00078e00ff */
[----:B------:R-:W1:Y:S02]  /*8f10*/  F2I.FTZ.TRUNC.NTZ R5, R5 ;  /* 0x0000000500057305 */ /* 0x000e64000021f100 */
[----:B-1----:R1:W-:Y:S01]  /*8f20*/  STG.E.U16 desc[UR36][R16.64], R5 ;  /* 0x0000000510007986 */ /* 0x0023e2000c101524 */
[----:B------:R-:W-:Y:S05]  /*8f30*/  BRA `(.L_x_199) ;  /* 0x0000000c003c7947 */ /* 0x000fea0003800000 */
.L_x_195:
        /* <DEDUP_REMOVED lines=9> */
.L_x_203:
[----:B------:R-:W-:-:S05]  /*8fd0*/  IMAD.U32 R0, R5, 0x10000, RZ ;  /* 0x0001000005007824 */ /* 0x000fca00078e00ff */
[----:B------:R-:W-:-:S05]  /*8fe0*/  F2FP.F16.F32.PACK_AB R0, RZ, R0 ;  /* 0x00000000ff00723e */ /* 0x000fca00000000ff */
[----:B------:R1:W-:Y:S01]  /*8ff0*/  STG.E.U16 desc[UR36][R16.64], R0 ;  /* 0x0000000010007986 */ /* 0x0003e2000c101524 */
[----:B------:R-:W-:Y:S05]  /*9000*/  BRA `(.L_x_199) ;  /* 0x0000000c00087947 */ /* 0x000fea0003800000 */
.L_x_202:
        /* <DEDUP_REMOVED lines=10> */
.L_x_205:
[----:B------:R-:W-:-:S05]  /*90b0*/  IMAD.U32 R5, R5, 0x10000, RZ ;  /* 0x0001000005057824 */ /* 0x000fca00078e00ff */
[----:B------:R-:W-:-:S04]  /*90c0*/  F2FP.F16.F32.PACK_AB R3, RZ, R5 ;  /* 0x00000005ff03723e */ /* 0x000fc800000000ff */
[----:B------:R-:W-:-:S05]  /*90d0*/  PRMT R3, R3, 0x5410, RZ ;  /* 0x0000541003037816 */ /* 0x000fca00000000ff */
[----:B------:R1:W-:Y:S01]  /*90e0*/  STG.E desc[UR36][R16.64], R3 ;  /* 0x0000000310007986 */ /* 0x0003e2000c101924 */
[----:B------:R-:W-:Y:S05]  /*90f0*/  BRA `(.L_x_199) ;  /* 0x0000000800cc7947 */ /* 0x000fea0003800000 */
.L_x_204:
[----:B------:R-:W-:-:S04]  /*9100*/  IMAD.U32 R2, R5, 0x10000, RZ ;  /* 0x0001000005027824 */ /* 0x000fc800078e00ff */
[----:B------:R-:W-:-:S06]  /*9110*/  FMUL.FTZ R2, R2, 1 ;  /* 0x3f80000002027820 */ /* 0x000fcc0000410000 */
[----:B------:R-:W1:Y:S02]  /*9120*/  F2F.F64.F32 R2, R2 ;  /* 0x0000000200027310 */ /* 0x000e640000201800 */
[----:B-1----:R1:W-:Y:S01]  /*9130*/  STG.E.64 desc[UR36][R16.64], R2 ;  /* 0x0000000210007986 */ /* 0x0023e2000c101b24 */
[----:B------:R-:W-:Y:S05]  /*9140*/  BRA `(.L_x_199) ;  /* 0x0000000800b87947 */ /* 0x000fea0003800000 */
.L_x_194:
        /* <DEDUP_REMOVED lines=13> */
.L_x_208:
[----:B------:R-:W-:Y:S01]  /*9220*/  IMAD.U32 R5, R5, 0x10000, RZ ;  /* 0x0001000005057824 */ /* 0x000fe200078e00ff */
[----:B------:R-:W-:-:S03]  /*9230*/  CS2R R6, SRZ ;  /* 0x0000000000067805 */ /* 0x000fc6000001ff00 */
[----:B------:R-:W-:-:S06]  /*9240*/  FMUL.FTZ R5, R5, 1 ;  /* 0x3f80000005057820 */ /* 0x000fcc0000410000 */
[----:B------:R-:W1:Y:S02]  /*9250*/  F2F.F64.F32 R4, R5 ;  /* 0x0000000500047310 */ /* 0x000e640000201800 */
[----:B-1----:R1:W-:Y:S01]  /*9260*/  STG.E.128 desc[UR36][R16.64], R4 ;  /* 0x0000000410007986 */ /* 0x0023e2000c101d24 */
[----:B------:R-:W-:Y:S05]  /*9270*/  BRA `(.L_x_199) ;  /* 0x00000008006c7947 */ /* 0x000fea0003800000 */
.L_x_207:
        /* <DEDUP_REMOVED lines=21> */
.L_x_212:
[----:B------:R-:W-:Y:S05]  /*93d0*/  BSYNC B0 ;  /* 0x0000000000007941 */ /* 0x000fea0003800000 */
.L_x_211:
[----:B------:R-:W-:-:S05]  /*93e0*/  LOP3.LUT R3, R0, R3, RZ, 0xfc, !PT ;  /* 0x0000000300037212 */ /* 0x000fca00078efcff */
[----:B------:R1:W-:Y:S01]  /*93f0*/  STG.E.U8 desc[UR36][R16.64], R3 ;  /* 0x0000000310007986 */ /* 0x0003e2000c101124 */
[----:B------:R-:W-:Y:S05]  /*9400*/  BRA `(.L_x_199) ;  /* 0x0000000800087947 */ /* 0x000fea0003800000 */
.L_x_210:
        /* <DEDUP_REMOVED lines=13> */
.L_x_214:
[----:B------:R-:W-:Y:S01]  /*94e0*/  IMAD.MOV.U32 R0, RZ, RZ, 0x7f ;  /* 0x0000007fff007424 */ /* 0x000fe200078e00ff */
[----:B------:R-:W-:-:S04]  /*94f0*/  ISETP.GT.U32.AND P0, PT, R2, 0x7f800000, PT ;  /* 0x7f8000000200780c */ /* 0x000fc80003f04070 */
[----:B------:R-:W-:-:S09]  /*9500*/  SEL R0, R0, 0x7c, P0 ;  /* 0x0000007c00007807 */ /* 0x000fd20000000000 */
.L_x_215:
[----:B------:R-:W-:Y:S05]  /*9510*/  BSYNC B0 ;  /* 0x0000000000007941 */ /* 0x000fea0003800000 */
.L_x_213:
[----:B------:R-:W-:-:S04]  /*9520*/  LOP3.LUT R2, R5, 0x80000000, RZ, 0xc0, !PT ;  /* 0x8000000005027812 */ /* 0x000fc800078ec0ff */
[----:B------:R-:W-:-:S04]  /*9530*/  SHF.R.U32.HI R3, RZ, 0x18, R2 ;  /* 0x00000018ff037819 */ /* 0x000fc80000011602 */
[----:B------:R-:W-:-:S05]  /*9540*/  LOP3.LUT R3, R0, R3, RZ, 0xfc, !PT ;  /* 0x0000000300037212 */ /* 0x000fca00078efcff */
[----:B------:R1:W-:Y:S01]  /*9550*/  STG.E.U8 desc[UR36][R16.64], R3 ;  /* 0x0000000310007986 */ /* 0x0003e2000c101124 */
[----:B------:R-:W-:Y:S05]  /*9560*/  BRA `(.L_x_199) ;  /* 0x0000000400b07947 */ /* 0x000fea0003800000 */
.L_x_209:
[----:B------:R1:W-:Y:S01]  /*9570*/  STG.E.U16 desc[UR36][R16.64], R5 ;  /* 0x0000000510007986 */ /* 0x0003e2000c101524 */
[----:B------:R-:W-:Y:S05]  /*9580*/  BRA `(.L_x_199) ;  /* 0x0000000400a87947 */ /* 0x000fea0003800000 */
.L_x_206:
        /* <DEDUP_REMOVED lines=12> */
.L_x_218:
        /* <DEDUP_REMOVED lines=17> */
.L_x_221:
[----:B------:R-:W-:-:S04]  /*9760*/  LOP3.LUT R2, R5, 0x80000000, RZ, 0xc0, !PT ;  /* 0x8000000005027812 */ /* 0x000fc800078ec0ff */
[----:B------:R-:W-:-:S04]  /*9770*/  SHF.R.U32.HI R3, RZ, 0x18, R2 ;  /* 0x00000018ff037819 */ /* 0x000fc80000011602 */
[----:B------:R-:W-:-:S04]  /*9780*/  LOP3.LUT R0, R0, R3, RZ, 0xfc, !PT ;  /* 0x0000000300007212 */ /* 0x000fc800078efcff */
[----:B------:R-:W-:-:S07]  /*9790*/  PRMT R8, R0, 0x7610, R8 ;  /* 0x0000761000087816 */ /* 0x000fce0000000008 */
.L_x_220:
[----:B------:R-:W-:Y:S05]  /*97a0*/  BSYNC B0 ;  /* 0x0000000000007941 */ /* 0x000fea0003800000 */
.L_x_219:
[----:B------:R4:W-:Y:S01]  /*97b0*/  STG.E.U8 desc[UR36][R16.64], R8 ;  /* 0x0000000810007986 */ /* 0x0009e2000c101124 */
[----:B------:R-:W-:Y:S05]  /*97c0*/  BRA `(.L_x_199) ;  /* 0x0000000400187947 */ /* 0x000fea0003800000 */
.L_x_217:
        /* <DEDUP_REMOVED lines=17> */
.L_x_224:
[----:B------:R-:W-:-:S04]  /*98e0*/  LOP3.LUT R2, R5, 0x80000000, RZ, 0xc0, !PT ;  /* 0x8000000005027812 */ /* 0x000fc800078ec0ff */
[----:B------:R-:W-:-:S04]  /*98f0*/  SHF.R.U32.HI R3, RZ, 0x18, R2 ;  /* 0x00000018ff037819 */ /* 0x000fc80000011602 */
[----:B------:R-:W-:-:S04]  /*9900*/  LOP3.LUT R0, R0, R3, RZ, 0xfc, !PT ;  /* 0x0000000300007212 */ /* 0x000fc800078efcff */
[----:B------:R-:W-:-:S07]  /*9910*/  PRMT R8, R0, 0x7610, R8 ;  /* 0x0000761000087816 */ /* 0x000fce0000000008 */
.L_x_223:
[----:B------:R-:W-:Y:S05]  /*9920*/  BSYNC B0 ;  /* 0x0000000000007941 */ /* 0x000fea0003800000 */
.L_x_222:
[----:B------:R1:W-:Y:S01]  /*9930*/  STG.E.U8 desc[UR36][R16.64], R8 ;  /* 0x0000000810007986 */ /* 0x0003e2000c101124 */
[----:B------:R-:W-:Y:S05]  /*9940*/  BRA `(.L_x_199) ;  /* 0x0000000000b87947 */ /* 0x000fea0003800000 */
.L_x_216:
        /* <DEDUP_REMOVED lines=22> */
.L_x_198:
[----:B------:R-:W-:Y:S01]  /*9ab0*/  MOV R0, 0x0 ;  /* 0x0000000000007802 */ /* 0x000fe20000000f00 */
[----:B------:R-:W-:Y:S01]  /*9ac0*/  ULDC.64 UR4, c[0x4][0x178] ;  /* 0x01005e0000047ab9 */ /* 0x000fe20000000a00 */
[----:B------:R-:W-:Y:S01]  /*9ad0*/  ULDC.64 UR6, c[0x4][0x90] ;  /* 0x0100240000067ab9 */ /* 0x000fe20000000a00 */
[----:B------:R-:W-:Y:S01]  /*9ae0*/  IMAD.U32 R4, RZ, RZ, UR4 ;  /* 0x00000004ff047e24 */ /* 0x000fe2000f8e00ff */
[----:B------:R1:W2:Y:S01]  /*9af0*/  LDC.64 R2, c[0x4][R0] ;  /* 0x0100000000027b82 */ /* 0x0002a20000000a00 */
[----:B------:R-:W-:Y:S01]  /*9b00*/  IMAD.U32 R5, RZ, RZ, UR5 ;  /* 0x00000005ff057e24 */ /* 0x000fe2000f8e00ff */
[----:B------:R-:W-:Y:S01]  /*9b10*/  ULDC.64 UR4, c[0x4][0x180] ;  /* 0x0100600000047ab9 */ /* 0x000fe20000000a00 */
[----:B0-----:R-:W-:Y:S02]  /*9b20*/  IMAD.U32 R10, RZ, RZ, UR6 ;  /* 0x00000006ff0a7e24 */ /* 0x001fe4000f8e00ff */
[----:B------:R-:W-:Y:S02]  /*9b30*/  IMAD.U32 R6, RZ, RZ, UR4 ;  /* 0x00000004ff067e24 */ /* 0x000fe4000f8e00ff */
[----:B------:R-:W-:-:S02]  /*9b40*/  IMAD.U32 R7, RZ, RZ, UR5 ;  /* 0x00000005ff077e24 */ /* 0x000fc4000f8e00ff */
[----:B------:R-:W-:Y:S02]  /*9b50*/  IMAD.U32 R11, RZ, RZ, UR7 ;  /* 0x00000007ff0b7e24 */ /* 0x000fe4000f8e00ff */
[----:B------:R-:W-:Y:S02]  /*9b60*/  IMAD.MOV.U32 R8, RZ, RZ, 0x65 ;  /* 0x00000065ff087424 */ /* 0x000fe400078e00ff */
[----:B------:R-:W-:Y:S02]  /*9b70*/  IMAD.MOV.U32 R12, RZ, RZ, 0x1 ;  /* 0x00000001ff0c7424 */ /* 0x000fe400078e00ff */
[----:B-1----:R-:W-:-:S07]  /*9b80*/  IMAD.MOV.U32 R13, RZ, RZ, RZ ;  /* 0x000000ffff0d7224 */ /* 0x002fce00078e00ff */
[----:B------:R-:W-:-:S07]  /*9b90*/  LEPC R20, `(.L_x_227) ;  /* 0x000000001014794e */ /* 0x000fce0000000000 */
[----:B--2---:R-:W-:Y:S05]  /*9ba0*/  CALL.ABS.NOINC R2 ;  /* 0x0000000002007343 */ /* 0x004fea0003c00000 */
.L_x_227:
[----:B------:R-:W-:Y:S05]  /*9bb0*/  BRA `(.L_x_199) ;  /* 0x00000000001c7947 */ /* 0x000fea0003800000 */
.L_x_226:
[----:B------:R-:W-:-:S06]  /*9bc0*/  IMAD.U32 R2, R5, 0x10000, RZ ;  /* 0x0001000005027824 */ /* 0x000fcc00078e00ff */
[----:B------:R-:W1:Y:S02]  /*9bd0*/  F2I.U64.TRUNC R2, R2 ;  /* 0x0000000200027311 */ /* 0x000e64000020d800 */
[----:B-1----:R1:W-:Y:S01]  /*9be0*/  STG.E.64 desc[UR36][R16.64], R2 ;  /* 0x0000000210007986 */ /* 0x0023e2000c101b24 */
[----:B------:R-:W-:Y:S05]  /*9bf0*/  BRA `(.L_x_199) ;  /* 0x00000000000c7947 */ /* 0x000fea0003800000 */
.L_x_225:
[----:B------:R-:W-:-:S06]  /*9c00*/  IMAD.U32 R5, R5, 0x10000, RZ ;  /* 0x0001000005057824 */ /* 0x000fcc00078e00ff */
[----:B------:R-:W1:Y:S02]  /*9c10*/  F2I.FTZ.U32.TRUNC.NTZ R5, R5 ;  /* 0x0000000500057305 */ /* 0x000e64000021f000 */
[----:B-1----:R3:W-:Y:S02]  /*9c20*/  STG.E desc[UR36][R16.64], R5 ;  /* 0x0000000510007986 */ /* 0x0027e4000c101924 */
.L_x_199:
[----:B------:R-:W-:-:S07]  /*9c30*/  VIADD R19, R19, 0x80 ;  /* 0x0000008013137836 */ /* 0x000fce0000000000 */
.L_x_115:
[----:B------:R-:W-:Y:S05]  /*9c40*/  BSYNC B6 ;  /* 0x0000000000067941 */ /* 0x000fea0003800000 */
.L_x_114:
[----:B------:R-:W-:Y:S01]  /*9c50*/  ULDC UR4, c[0x0][0x210] ;  /* 0x0000840000047ab9 */ /* 0x000fe20000000800 */
[----:B------:R-:W-:Y:S01]  /*9c60*/  BSSY B6, `(.L_x_228) ;  /* 0x00004dd000067945 */ /* 0x000fe20003800000 */
[----:B------:R-:W-:-:S13]  /*9c70*/  ISETP.GE.AND P0, PT, R19, UR4, PT ;  /* 0x0000000413007c0c */ /* 0x000fda000bf06270 */
[----:B------:R-:W-:Y:S05]  /*9c80*/  @P0 BRA `(.L_x_229) ;  /* 0x0000004c00680947 */ /* 0x000fea0003800000 */
[----:B-1--4-:R-:W1:Y:S01]  /*9c90*/  LDC R6, c[0x0][0x218] ;  /* 0x00008600ff067b82 */ /* 0x012e620000000800 */
[----:B------:R-:W-:Y:S02]  /*9ca0*/  IMAD.MOV.U32 R18, RZ, RZ, RZ ;  /* 0x000000ffff127224 */ /* 0x000fe400078e00ff */
[----:B------:R-:W-:Y:S02]  /*9cb0*/  IMAD.MOV.U32 R0, RZ, RZ, RZ ;  /* 0x000000ffff007224 */ /* 0x000fe400078e00ff */
[----:B--23--:R-:W-:Y:S01]  /*9cc0*/  IMAD.MOV.U32 R16, RZ, RZ, RZ ;  /* 0x000000ffff107224 */ /* 0x00cfe200078e00ff */
[----:B-1----:R-:W-:-:S13]  /*9cd0*/  ISETP.NE.AND P0, PT, R6, RZ, PT ;  /* 0x000000ff0600720c */ /* 0x002fda0003f05270 */
        /* <DEDUP_REMOVED lines=349> */
.L_x_230:
        /* <DEDUP_REMOVED lines=23> */
.L_x_234:
[----:B------:R-:W2:Y:S02]  /*b420*/  LDG.E.U8 R2, desc[UR36][R2.64] ;  /* 0x0000002402027981 */ /* 0x000ea4000c1e1100 */
[----:B--2---:R-:W-:-:S04]  /*b430*/  I2FP.F32.U32 R0, R2 ;  /* 0x0000000200007245 */ /* 0x004fc80000201000 */
[----:B------:R-:W-:-:S04]  /*b440*/  F2FP.BF16.F32.PACK_AB R0, RZ, R0 ;  /* 0x00000000ff00723e */ /* 0x000fc800000010ff */
[----:B------:R-:W-:Y:S01]  /*b450*/  PRMT R22, R0, 0x7610, R22 ;  /* 0x0000761000167816 */ /* 0x000fe20000000016 */
[----:B------:R-:W-:Y:S06]  /*b460*/  BRA `(.L_x_236) ;  /* 0x0000000c00c87947 */ /* 0x000fec0003800000 */
.L_x_233:
        /* <DEDUP_REMOVED lines=11> */
.L_x_238:
[----:B------:R-:W2:Y:S02]  /*b520*/  LDG.E R2, desc[UR36][R2.64] ;  /* 0x0000002402027981 */ /* 0x000ea4000c1e1900 */
[----:B--2---:R-:W-:-:S04]  /*b530*/  I2FP.F32.S32 R0, R2 ;  /* 0x0000000200007245 */ /* 0x004fc80000201400 */
[----:B------:R-:W-:-:S04]  /*b540*/  F2FP.BF16.F32.PACK_AB R0, RZ, R0 ;  /* 0x00000000ff00723e */ /* 0x000fc800000010ff */
[----:B------:R-:W-:Y:S01]  /*b550*/  PRMT R22, R0, 0x7610, R22 ;  /* 0x0000761000167816 */ /* 0x000fe20000000016 */
[----:B------:R-:W-:Y:S06]  /*b560*/  BRA `(.L_x_236) ;  /* 0x0000000c00887947 */ /* 0x000fec0003800000 */
.L_x_237:
[----:B------:R-:W2:Y:S02]  /*b570*/  LDG.E.U16 R2, desc[UR36][R2.64] ;  /* 0x0000002402027981 */ /* 0x000ea4000c1e1500 */
[----:B--2---:R-:W1:Y:S02]  /*b580*/  I2F.S16 R0, R2 ;  /* 0x0000000200007306 */ /* 0x004e640000101400 */
[----:B-1----:R-:W-:-:S04]  /*b590*/  F2FP.BF16.F32.PACK_AB R0, RZ, R0 ;  /* 0x00000000ff00723e */ /* 0x002fc800000010ff */
[----:B------:R-:W-:Y:S01]  /*b5a0*/  PRMT R22, R0, 0x7610, R22 ;  /* 0x0000761000167816 */ /* 0x000fe20000000016 */
[----:B------:R-:W-:Y:S06]  /*b5b0*/  BRA `(.L_x_236) ;  /* 0x0000000c00747947 */ /* 0x000fec0003800000 */
.L_x_232:
        /* <DEDUP_REMOVED lines=9> */
.L_x_240:
[----:B------:R-:W2:Y:S02]  /*b650*/  LDG.E.U16 R0, desc[UR36][R2.64] ;  /* 0x0000002402007981 */ /* 0x000ea4000c1e1500 */
[----:B--2---:R-:W-:-:S05]  /*b660*/  HADD2.F32 R0, -RZ, R0.H0_H0 ;  /* 0x20000000ff007230 */ /* 0x004fca0000004100 */
[----:B------:R-:W-:-:S04]  /*b670*/  F2FP.BF16.F32.PACK_AB R0, RZ, R0 ;  /* 0x00000000ff00723e */ /* 0x000fc800000010ff */
[----:B------:R-:W-:Y:S01]  /*b680*/  PRMT R22, R0, 0x7610, R22 ;  /* 0x0000761000167816 */ /* 0x000fe20000000016 */
[----:B------:R-:W-:Y:S06]  /*b690*/  BRA `(.L_x_236) ;  /* 0x0000000c003c7947 */ /* 0x000fec0003800000 */
.L_x_239:
        /* <DEDUP_REMOVED lines=9> */
.L_x_242:
[----:B------:R-:W2:Y:S02]  /*b730*/  LDG.E.U16 R2, desc[UR36][R2.64] ;  /* 0x0000002402027981 */ /* 0x000ea4000c1e1500 */
[----:B--2---:R-:W-:-:S05]  /*b740*/  HADD2.F32 R0, -RZ, R2.H0_H0 ;  /* 0x20000002ff007230 */ /* 0x004fca0000004100 */
[----:B------:R-:W-:-:S04]  /*b750*/  F2FP.BF16.F32.PACK_AB R0, RZ, R0 ;  /* 0x00000000ff00723e */ /* 0x000fc800000010ff */
[----:B------:R-:W-:Y:S01]  /*b760*/  PRMT R22, R0, 0x7610, R22 ;  /* 0x0000761000167816 */ /* 0x000fe20000000016 */
[----:B------:R-:W-:Y:S06]  /*b770*/  BRA `(.L_x_236) ;  /* 0x0000000c00047947 */ /* 0x000fec0003800000 */
.L_x_241:
        /* <DEDUP_REMOVED lines=9> */
.L_x_231:
        /* <DEDUP_REMOVED lines=14> */
.L_x_245:
        /* <DEDUP_REMOVED lines=9> */
.L_x_244:
        /* <DEDUP_REMOVED lines=28> */
.L_x_247:
        /* <DEDUP_REMOVED lines=15> */
.L_x_246:
[----:B------:R1:W5:Y:S01]  /*bc30*/  LDG.E.U16 R22, desc[UR36][R2.64] ;  /* 0x0000002402167981 */ /* 0x000362000c1e1500 */
[----:B------:R-:W-:Y:S05]  /*bc40*/  BRA `(.L_x_236) ;  /* 0x0000000400d07947 */ /* 0x000fea0003800000 */
.L_x_243:
        /* <DEDUP_REMOVED lines=13> */
.L_x_250:
        /* <DEDUP_REMOVED lines=21> */
.L_x_254:
[----:B------:R-:W-:Y:S05]  /*be70*/  BSYNC B1 ;  /* 0x0000000000017941 */ /* 0x000fea0003800000 */
.L_x_253:
[----:B------:R-:W-:Y:S01]  /*be80*/  LEA R3, R0, 0x3b800000, 0x17 ;  /* 0x3b80000000037811 */ /* 0x000fe200078eb8ff */
[----:B------:R-:W-:-:S05]  /*be90*/  IMAD.SHL.U32 R0, R2, 0x100000, RZ ;  /* 0x0010000002007824 */ /* 0x000fca00078e00ff */
[----:B------:R-:W-:-:S07]  /*bea0*/  LOP3.LUT R0, R3, R0, R4, 0xfe, !PT ;  /* 0x0000000003007212 */ /* 0x000fce00078efe04 */
.L_x_252:
[----:B------:R-:W-:Y:S05]  /*beb0*/  BSYNC B0 ;  /* 0x0000000000007941 */ /* 0x000fea0003800000 */
.L_x_251:
[----:B------:R-:W-:-:S04]  /*bec0*/  F2FP.BF16.F32.PACK_AB R0, RZ, R0 ;  /* 0x00000000ff00723e */ /* 0x000fc800000010ff */
[----:B------:R-:W-:Y:S01]  /*bed0*/  PRMT R22, R0, 0x7610, R22 ;  /* 0x0000761000167816 */ /* 0x000fe20000000016 */
[----:B------:R-:W-:Y:S06]  /*bee0*/  BRA `(.L_x_236) ;  /* 0x0000000400287947 */ /* 0x000fec0003800000 */
.L_x_249:
        /* <DEDUP_REMOVED lines=21> */
.L_x_258:
[----:B------:R-:W-:Y:S05]  /*c040*/  BSYNC B1 ;  /* 0x0000000000017941 */ /* 0x000fea0003800000 */
.L_x_257:
[----:B------:R-:W-:Y:S01]  /*c050*/  LEA R3, R0, 0x37800000, 0x17 ;  /* 0x3780000000037811 */ /* 0x000fe200078eb8ff */
[----:B------:R-:W-:-:S05]  /*c060*/  IMAD.SHL.U32 R0, R2, 0x200000, RZ ;  /* 0x0020000002007824 */ /* 0x000fca00078e00ff */
[----:B------:R-:W-:-:S07]  /*c070*/  LOP3.LUT R0, R3, R0, R4, 0xfe, !PT ;  /* 0x0000000003007212 */ /* 0x000fce00078efe04 */
.L_x_256:
[----:B------:R-:W-:Y:S05]  /*c080*/  BSYNC B0 ;  /* 0x0000000000007941 */ /* 0x000fea0003800000 */
.L_x_255:
[----:B------:R-:W-:-:S04]  /*c090*/  F2FP.BF16.F32.PACK_AB R0, RZ, R0 ;  /* 0x00000000ff00723e */ /* 0x000fc800000010ff */
[----:B------:R-:W-:Y:S01]  /*c0a0*/  PRMT R22, R0, 0x7610, R22 ;  /* 0x0000761000167816 */ /* 0x000fe20000000016 */
[----:B------:R-:W-:Y:S06]  /*c0b0*/  BRA `(.L_x_236) ;  /* 0x0000000000b47947 */ /* 0x000fec0003800000 */
.L_x_248:
        /* <DEDUP_REMOVED lines=14> */
.L_x_262:
[----:B------:R-:W-:Y:S05]  /*c1a0*/  BSYNC B0 ;  /* 0x0000000000007941 */ /* 0x000fea0003800000 */
.L_x_261:
[----:B------:R-:W-:-:S04]  /*c1b0*/  F2FP.BF16.F32.PACK_AB R0, RZ, R0 ;  /* 0x00000000ff00723e */ /* 0x000fc800000010ff */
[----:B------:R-:W-:Y:S01]  /*c1c0*/  PRMT R22, R0, 0x7610, R22 ;  /* 0x0000761000167816 */ /* 0x000fe20000000016 */
[----:B------:R-:W-:Y:S06]  /*c1d0*/  BRA `(.L_x_236) ;  /* 0x00000000006c7947 */ /* 0x000fec0003800000 */
.L_x_235:
        /* <DEDUP_REMOVED lines=16> */
.L_x_263:
[----:B------:R-:W-:Y:S01]  /*c2e0*/  PRMT R22, RZ, 0x7610, R22 ;  /* 0x00007610ff167816 */ /* 0x000fe20000000016 */
[----:B------:R-:W-:Y:S06]  /*c2f0*/  BRA `(.L_x_236) ;  /* 0x0000000000247947 */ /* 0x000fec0003800000 */
.L_x_260:
[----:B------:R-:W2:Y:S02]  /*c300*/  LDG.E.64 R2, desc[UR36][R2.64] ;  /* 0x0000002402027981 */ /* 0x000ea4000c1e1b00 */
[----:B--2---:R-:W1:Y:S02]  /*c310*/  I2F.U64 R0, R2 ;  /* 0x0000000200007312 */ /* 0x004e640000301000 */
[----:B-1----:R-:W-:-:S04]  /*c320*/  F2FP.BF16.F32.PACK_AB R0, RZ, R0 ;  /* 0x00000000ff00723e */ /* 0x002fc800000010ff */
[----:B------:R-:W-:Y:S01]  /*c330*/  PRMT R22, R0, 0x7610, R22 ;  /* 0x0000761000167816 */ /* 0x000fe20000000016 */
[----:B------:R-:W-:Y:S06]  /*c340*/  BRA `(.L_x_236) ;  /* 0x0000000000107947 */ /* 0x000fec0003800000 */
.L_x_259:
[----:B------:R-:W2:Y:S02]  /*c350*/  LDG.E R2, desc[UR36][R2.64] ;  /* 0x0000002402027981 */ /* 0x000ea4000c1e1900 */
[----:B--2---:R-:W-:-:S04]  /*c360*/  I2FP.F32.U32 R0, R2 ;  /* 0x0000000200007245 */ /* 0x004fc80000201000 */
[----:B------:R-:W-:-:S04]  /*c370*/  F2FP.BF16.F32.PACK_AB R0, RZ, R0 ;  /* 0x00000000ff00723e */ /* 0x000fc800000010ff */
[----:B------:R-:W-:-:S07]  /*c380*/  PRMT R22, R0, 0x7610, R22 ;  /* 0x0000761000167816 */ /* 0x000fce0000000016 */
.L_x_236:
        /* <DEDUP_REMOVED lines=20> */
.L_x_267:
[----:B------:R-:W2:Y:S02]  /*c4d0*/  LDG.E.U8 R4, desc[UR36][R4.64] ;  /* 0x0000002404047981 */ /* 0x000ea4000c1e1100 */
[----:B--2---:R-:W-:-:S04]  /*c4e0*/  I2FP.F32.U32 R0, R4 ;  /* 0x0000000400007245 */ /* 0x004fc80000201000 */
[----:B------:R-:W-:-:S04]  /*c4f0*/  F2FP.BF16.F32.PACK_AB R0, RZ, R0 ;  /* 0x00000000ff00723e */ /* 0x000fc800000010ff */
[----:B------:R-:W-:Y:S01]  /*c500*/  PRMT R2, R0, 0x7610, R2 ;  /* 0x0000761000027816 */ /* 0x000fe20000000002 */
[----:B------:R-:W-:Y:S06]  /*c510*/  BRA `(.L_x_269) ;  /* 0x0000000c00c47947 */ /* 0x000fec0003800000 */
.L_x_266:
        /* <DEDUP_REMOVED lines=11> */
.L_x_271:
[----:B------:R-:W2:Y:S02]  /*c5d0*/  LDG.E R4, desc[UR36][R4.64] ;  /* 0x0000002404047981 */ /* 0x000ea4000c1e1900 */
[----:B--2---:R-:W-:-:S04]  /*c5e0*/  I2FP.F32.S32 R0, R4 ;  /* 0x0000000400007245 */ /* 0x004fc80000201400 */
[----:B------:R-:W-:-:S04]  /*c5f0*/  F2FP.BF16.F32.PACK_AB R0, RZ, R0 ;  /* 0x00000000ff00723e */ /* 0x000fc800000010ff */
[----:B------:R-:W-:Y:S01]  /*c600*/  PRMT R2, R0, 0x7610, R2 ;  /* 0x0000761000027816 */ /* 0x000fe20000000002 */
[----:B------:R-:W-:Y:S06]  /*c610*/  BRA `(.L_x_269) ;  /* 0x0000000c00847947 */ /* 0x000fec0003800000 */
.L_x_270:
[----:B------:R-:W2:Y:S02]  /*c620*/  LDG.E.U16 R4, desc[UR36][R4.64] ;  /* 0x0000002404047981 */ /* 0x000ea4000c1e1500 */
[----:B--2---:R-:W1:Y:S02]  /*c630*/  I2F.S16 R0, R4 ;  /* 0x0000000400007306 */ /* 0x004e640000101400 */
[----:B-1----:R-:W-:-:S04]  /*c640*/  F2FP.BF16.F32.PACK_AB R0, RZ, R0 ;  /* 0x00000000ff00723e */ /* 0x002fc800000010ff */
[----:B------:R-:W-:Y:S01]  /*c650*/  PRMT R2, R0, 0x7610, R2 ;  /* 0x0000761000027816 */ /* 0x000fe20000000002 */
[----:B------:R-:W-:Y:S06]  /*c660*/  BRA `(.L_x_269) ;  /* 0x0000000c00707947 */ /* 0x000fec0003800000 */
.L_x_265:
        /* <DEDUP_REMOVED lines=9> */
.L_x_273:
[----:B------:R-:W2:Y:S02]  /*c700*/  LDG.E.U16 R0, desc[UR36][R4.64] ;  /* 0x0000002404007981 */ /* 0x000ea4000c1e1500 */
[----:B--2---:R-:W-:-:S05]  /*c710*/  HADD2.F32 R0, -RZ, R0.H0_H0 ;  /* 0x20000000ff007230 */ /* 0x004fca0000004100 */
[----:B------:R-:W-:-:S04]  /*c720*/  F2FP.BF16.F32.PACK_AB R0, RZ, R0 ;  /* 0x00000000ff00723e */ /* 0x000fc800000010ff */
[----:B------:R-:W-:Y:S01]  /*c730*/  PRMT R2, R0, 0x7610, R2 ;  /* 0x0000761000027816 */ /* 0x000fe20000000002 */
[----:B------:R-:W-:Y:S06]  /*c740*/  BRA `(.L_x_269) ;  /* 0x0000000c00387947 */ /* 0x000fec0003800000 */
.L_x_272:
        /* <DEDUP_REMOVED lines=9> */
.L_x_275:
[----:B------:R-:W2:Y:S02]  /*c7e0*/  LDG.E.U16 R4, desc[UR36][R4.64] ;  /* 0x0000002404047981 */ /* 0x000ea4000c1e1500 */
[----:B--2---:R-:W-:-:S05]  /*c7f0*/  HADD2.F32 R0, -RZ, R4.H0_H0 ;  /* 0x20000004ff007230 */ /* 0x004fca0000004100 */
[----:B------:R-:W-:-:S04]  /*c800*/  F2FP.BF16.F32.PACK_AB R0, RZ, R0 ;  /* 0x00000000ff00723e */ /* 0x000fc800000010ff */
[----:B------:R-:W-:Y:S01]  /*c810*/  PRMT R2, R0, 0x7610, R2 ;  /* 0x0000761000027816 */ /* 0x000fe20000000002 */
[----:B------:R-:W-:Y:S06]  /*c820*/  BRA `(.L_x_269) ;  /* 0x0000000c00007947 */ /* 0x000fec0003800000 */
.L_x_274:
        /* <DEDUP_REMOVED lines=9> */
.L_x_264:
        /* <DEDUP_REMOVED lines=14> */
.L_x_278:
        /* <DEDUP_REMOVED lines=9> */
.L_x_277:
        /* <DEDUP_REMOVED lines=28> */
.L_x_280:
        /* <DEDUP_REMOVED lines=14> */
.L_x_279:
[----:B------:R1:W5:Y:S01]  /*ccd0*/  LDG.E.U16 R2, desc[UR36][R4.64] ;  /* 0x0000002404027981 */ /* 0x000362000c1e1500 */
[----:B------:R-:W-:Y:S05]  /*cce0*/  BRA `(.L_x_269) ;  /* 0x0000000400d07947 */ /* 0x000fea0003800000 */
.L_x_276:
        /* <DEDUP_REMOVED lines=13> */
.L_x_283:
        /* <DEDUP_REMOVED lines=21> */
.L_x_287:
[----:B------:R-:W-:Y:S05]  /*cf10*/  BSYNC B1 ;  /* 0x0000000000017941 */ /* 0x000fea0003800000 */
.L_x_286:
[----:B------:R-:W-:Y:S01]  /*cf20*/  LEA R3, R0, 0x3b800000, 0x17 ;  /* 0x3b80000000037811 */ /* 0x000fe200078eb8ff */
[----:B------:R-:W-:-:S05]  /*cf30*/  IMAD.SHL.U32 R0, R2, 0x100000, RZ ;  /* 0x0010000002007824 */ /* 0x000fca00078e00ff */
[----:B------:R-:W-:-:S07]  /*cf40*/  LOP3.LUT R0, R3, R0, R4, 0xfe, !PT ;  /* 0x0000000003007212 */ /* 0x000fce00078efe04 */
.L_x_285:
[----:B------:R-:W-:Y:S05]  /*cf50*/  BSYNC B0 ;  /* 0x0000000000007941 */ /* 0x000fea0003800000 */
.L_x_284:
[----:B------:R-:W-:-:S04]  /*cf60*/  F2FP.BF16.F32.PACK_AB R0, RZ, R0 ;  /* 0x00000000ff00723e */ /* 0x000fc800000010ff */
[----:B------:R-:W-:Y:S01]  /*cf70*/  PRMT R2, R0, 0x7610, R2 ;  /* 0x0000761000027816 */ /* 0x000fe20000000002 */
[----:B------:R-:W-:Y:S06]  /*cf80*/  BRA `(.L_x_269) ;  /* 0x0000000400287947 */ /* 0x000fec0003800000 */
.L_x_282:
        /* <DEDUP_REMOVED lines=21> */
.L_x_291:
[----:B------:R-:W-:Y:S05]  /*d0e0*/  BSYNC B1 ;  /* 0x0000000000017941 */ /* 0x000fea0003800000 */
.L_x_290:
[----:B------:R-:W-:Y:S01]  /*d0f0*/  LEA R3, R0, 0x37800000, 0x17 ;  /* 0x3780000000037811 */ /* 0x000fe200078eb8ff */
[----:B------:R-:W-:-:S05]  /*d100*/  IMAD.SHL.U32 R0, R2, 0x200000, RZ ;  /* 0x0020000002007824 */ /* 0x000fca00078e00ff */
[----:B------:R-:W-:-:S07]  /*d110*/  LOP3.LUT R0, R3, R0, R4, 0xfe, !PT ;  /* 0x0000000003007212 */ /* 0x000fce00078efe04 */
.L_x_289:
[----:B------:R-:W-:Y:S05]  /*d120*/  BSYNC B0 ;  /* 0x0000000000007941 */ /* 0x000fea0003800000 */
.L_x_288:
[----:B------:R-:W-:-:S04]  /*d130*/  F2FP.BF16.F32.PACK_AB R0, RZ, R0 ;  /* 0x00000000ff00723e */ /* 0x000fc800000010ff */
[----:B------:R-:W-:Y:S01]  /*d140*/  PRMT R2, R0, 0x7610, R2 ;  /* 0x0000761000027816 */ /* 0x000fe20000000002 */
[----:B------:R-:W-:Y:S06]  /*d150*/  BRA `(.L_x_269) ;  /* 0x0000000000b47947 */ /* 0x000fec0003800000 */
.L_x_281:
        /* <DEDUP_REMOVED lines=14> */
.L_x_295:
[----:B------:R-:W-:Y:S05]  /*d240*/  BSYNC B0 ;  /* 0x0000000000007941 */ /* 0x000fea0003800000 */
.L_x_294:
[----:B------:R-:W-:-:S04]  /*d250*/  F2FP.BF16.F32.PACK_AB R0, RZ, R0 ;  /* 0x00000000ff00723e */ /* 0x000fc800000010ff */
[----:B------:R-:W-:Y:S01]  /*d260*/  PRMT R2, R0, 0x7610, R2 ;  /* 0x0000761000027816 */ /* 0x000fe20000000002 */
[----:B------:R-:W-:Y:S06]  /*d270*/  BRA `(.L_x_269) ;  /* 0x00000000006c7947 */ /* 0x000fec0003800000 */
.L_x_268:
        /* <DEDUP_REMOVED lines=16> */
.L_x_296:
[----:B------:R-:W-:Y:S01]  /*d380*/  PRMT R2, RZ, 0x7610, R2 ;  /* 0x00007610ff027816 */ /* 0x000fe20000000002 */
[----:B------:R-:W-:Y:S06]  /*d390*/  BRA `(.L_x_269) ;  /* 0x0000000000247947 */ /* 0x000fec0003800000 */
.L_x_293:
[----:B------:R-:W2:Y:S02]  /*d3a0*/  LDG.E.64 R4, desc[UR36][R4.64] ;  /* 0x0000002404047981 */ /* 0x000ea4000c1e1b00 */
[----:B--2---:R-:W1:Y:S02]  /*d3b0*/  I2F.U64 R0, R4 ;  /* 0x0000000400007312 */ /* 0x004e640000301000 */
[----:B-1----:R-:W-:-:S04]  /*d3c0*/  F2FP.BF16.F32.PACK_AB R0, RZ, R0 ;  /* 0x00000000ff00723e */ /* 0x002fc800000010ff */
[----:B------:R-:W-:Y:S01]  /*d3d0*/  PRMT R2, R0, 0x7610, R2 ;  /* 0x0000761000027816 */ /* 0x000fe20000000002 */
[----:B------:R-:W-:Y:S06]  /*d3e0*/  BRA `(.L_x_269) ;  /* 0x0000000000107947 */ /* 0x000fec0003800000 */
.L_x_292:
[----:B------:R-:W2:Y:S02]  /*d3f0*/  LDG.E R4, desc[UR36][R4.64] ;  /* 0x0000002404047981 */ /* 0x000ea4000c1e1900 */
[----:B--2---:R-:W-:-:S04]  /*d400*/  I2FP.F32.U32 R0, R4 ;  /* 0x0000000400007245 */ /* 0x004fc80000201000 */
[----:B------:R-:W-:-:S04]  /*d410*/  F2FP.BF16.F32.PACK_AB R0, RZ, R0 ;  /* 0x00000000ff00723e */ /* 0x000fc800000010ff */
[----:B------:R-:W-:-:S07]  /*d420*/  PRMT R2, R0, 0x7610, R2 ;  /* 0x0000761000027816 */ /* 0x000fce0000000002 */
.L_x_269:
        /* <DEDUP_REMOVED lines=36> */
.L_x_304:
[----:B------:R-:W-:Y:S01]  /*d670*/  FSETP.GEU.FTZ.AND P0, PT, R7, -R9, PT ;  /* 0x800000090700720b */ /* 0x000fe20003f1e000 */
[----:B------:R-:W-:-:S12]  /*d680*/  FADD.FTZ R5, R5, -1 ;  /* 0xbf80000005057421 */ /* 0x000fd80000010000 */
[----:B------:R-:W-:-:S07]  /*d690*/  @!P0 FADD.FTZ R5, R5, -1 ;  /* 0xbf80000005058421 */ /* 0x000fce0000010000 */
.L_x_303:
[----:B------:R-:W-:Y:S05]  /*d6a0*/  BSYNC B2 ;  /* 0x0000000000027941 */ /* 0x000fea0003800000 */
.L_x_302:
[----:B------:R-:W-:Y:S01]  /*d6b0*/  FFMA.FTZ R4, -R9, R5, R4 ;  /* 0x0000000509047223 */ /* 0x000fe20000010104 */
[----:B------:R-:W-:Y:S06]  /*d6c0*/  BRA `(.L_x_300) ;  /* 0x00000000007c7947 */ /* 0x000fec0003800000 */
.L_x_301:
        /* <DEDUP_REMOVED lines=15> */
.L_x_307:
        /* <DEDUP_REMOVED lines=13> */
.L_x_306:
[----:B------:R-:W-:Y:S05]  /*d890*/  BSYNC B2 ;  /* 0x0000000000027941 */ /* 0x000fea0003800000 */
.L_x_305:
[----:B------:R-:W-:-:S04]  /*d8a0*/  FMUL.FTZ R5, R4, 1.1920928955078125e-07 ;  /* 0x3400000004057820 */ /* 0x000fc80000410000 */
[----:B------:R-:W-:-:S07]  /*d8b0*/  FMUL.FTZ R4, R8, R5 ;  /* 0x0000000508047220 */ /* 0x000fce0000410000 */
.L_x_300:
[----:B------:R-:W-:Y:S05]  /*d8c0*/  BSYNC B0 ;  /* 0x0000000000007941 */ /* 0x000fea0003800000 */
.L_x_299:
        /* <DEDUP_REMOVED lines=31> */
.L_x_298:
[----:B------:R-:W-:Y:S05]  /*dac0*/  BSYNC B1 ;  /* 0x0000000000017941 */ /* 0x000fea0003800000 */
.L_x_297:
        /* <DEDUP_REMOVED lines=16> */
.L_x_311:
[----:B------:R-:W-:-:S06]  /*dbd0*/  IMAD.U32 R3, R5, 0x10000, RZ ;  /* 0x0001000005037824 */ /* 0x000fcc00078e00ff */
[----:B------:R-:W1:Y:S02]  /*dbe0*/  F2I.S64.TRUNC R2, R3 ;  /* 0x0000000300027311 */ /* 0x000e64000020d900 */
[----:B-1----:R1:W-:Y:S01]  /*dbf0*/  STG.E.U8 desc[UR36][R16.64], R2 ;  /* 0x0000000210007986 */ /* 0x0023e2000c101124 */
[----:B------:R-:W-:Y:S05]  /*dc00*/  BRA `(.L_x_313) ;  /* 0x0000000c00847947 */ /* 0x000fea0003800000 */
.L_x_310:
        /* <DEDUP_REMOVED lines=10> */
.L_x_315:
[----:B------:R-:W-:-:S06]  /*dcb0*/  IMAD.U32 R5, R5, 0x10000, RZ ;  /* 0x0001000005057824 */ /* 0x000fcc00078e00ff */
[----:B------:R-:W1:Y:S02]  /*dcc0*/  F2I.FTZ.TRUNC.NTZ R5, R5 ;  /* 0x0000000500057305 */ /* 0x000e64000021f100 */
[----:B-1----:R3:W-:Y:S01]  /*dcd0*/  STG.E desc[UR36][R16.64], R5 ;  /* 0x0000000510007986 */ /* 0x0027e2000c101924 */
[----:B------:R-:W-:Y:S05]  /*dce0*/  BRA `(.L_x_313) ;  /* 0x0000000c004c7947 */ /* 0x000fea0003800000 */
.L_x_314:
[----:B------:R-:W-:-:S06]  /*dcf0*/  IMAD.U32 R5, R5, 0x10000, RZ ;  /* 0x0001000005057824 */ /* 0x000fcc00078e00ff */
[----:B------:R-:W1:Y:S02]  /*dd00*/  F2I.FTZ.TRUNC.NTZ R5, R5 ;  /* 0x0000000500057305 */ /* 0x000e64000021f100 */
[----:B-1----:R1:W-:Y:S01]  /*dd10*/  STG.E.U16 desc[UR36][R16.64], R5 ;  /* 0x0000000510007986 */ /* 0x0023e2000c101524 */
[----:B------:R-:W-:Y:S05]  /*dd20*/  BRA `(.L_x_313) ;  /* 0x0000000c003c7947 */ /* 0x000fea0003800000 */
.L_x_309:
        /* <DEDUP_REMOVED lines=9> */
.L_x_317:
[----:B------:R-:W-:-:S05]  /*ddc0*/  IMAD.U32 R0, R5, 0x10000, RZ ;  /* 0x0001000005007824 */ /* 0x000fca00078e00ff */
[----:B------:R-:W-:-:S05]  /*ddd0*/  F2FP.F16.F32.PACK_AB R0, RZ, R0 ;  /* 0x00000000ff00723e */ /* 0x000fca00000000ff */
[----:B------:R1:W-:Y:S01]  /*dde0*/  STG.E.U16 desc[UR36][R16.64], R0 ;  /* 0x0000000010007986 */ /* 0x0003e2000c101524 */
[----:B------:R-:W-:Y:S05]  /*ddf0*/  BRA `(.L_x_313) ;  /* 0x0000000c00087947 */ /* 0x000fea0003800000 */
.L_x_316:
        /* <DEDUP_REMOVED lines=10> */
.L_x_319:
[----:B------:R-:W-:-:S05]  /*dea0*/  IMAD.U32 R5, R5, 0x10000, RZ ;  /* 0x0001000005057824 */ /* 0x000fca00078e00ff */
[----:B------:R-:W-:-:S04]  /*deb0*/  F2FP.F16.F32.PACK_AB R3, RZ, R5 ;  /* 0x00000005ff03723e */ /* 0x000fc800000000ff */
[----:B------:R-:W-:-:S05]  /*dec0*/  PRMT R3, R3, 0x5410, RZ ;  /* 0x0000541003037816 */ /* 0x000fca00000000ff */
[----:B------:R1:W-:Y:S01]  /*ded0*/  STG.E desc[UR36][R16.64], R3 ;  /* 0x0000000310007986 */ /* 0x0003e2000c101924 */
[----:B------:R-:W-:Y:S05]  /*dee0*/  BRA `(.L_x_313) ;  /* 0x0000000800cc7947 */ /* 0x000fea0003800000 */
.L_x_318:
[----:B------:R-:W-:-:S04]  /*def0*/  IMAD.U32 R2, R5, 0x10000, RZ ;  /* 0x0001000005027824 */ /* 0x000fc800078e00ff */
[----:B------:R-:W-:-:S06]  /*df00*/  FMUL.FTZ R2, R2, 1 ;  /* 0x3f80000002027820 */ /* 0x000fcc0000410000 */
[----:B------:R-:W1:Y:S02]  /*df10*/  F2F.F64.F32 R2, R2 ;  /* 0x0000000200027310 */ /* 0x000e640000201800 */
[----:B-1----:R1:W-:Y:S01]  /*df20*/  STG.E.64 desc[UR36][R16.64], R2 ;  /* 0x0000000210007986 */ /* 0x0023e2000c101b24 */
[----:B------:R-:W-:Y:S05]  /*df30*/  BRA `(.L_x_313) ;  /* 0x0000000800b87947 */ /* 0x000fea0003800000 */
.L_x_308:
        /* <DEDUP_REMOVED lines=13> */
.L_x_322:
[----:B------:R-:W-:Y:S01]  /*e010*/  IMAD.U32 R5, R5, 0x10000, RZ ;  /* 0x0001000005057824 */ /* 0x000fe200078e00ff */
[----:B------:R-:W-:-:S03]  /*e020*/  CS2R R6, SRZ ;  /* 0x0000000000067805 */ /* 0x000fc6000001ff00 */
[----:B------:R-:W-:-:S06]  /*e030*/  FMUL.FTZ R5, R5, 1 ;  /* 0x3f80000005057820 */ /* 0x000fcc0000410000 */
[----:B------:R-:W1:Y:S02]  /*e040*/  F2F.F64.F32 R4, R5 ;  /* 0x0000000500047310 */ /* 0x000e640000201800 */
[----:B-1----:R1:W-:Y:S01]  /*e050*/  STG.E.128 desc[UR36][R16.64], R4 ;  /* 0x0000000410007986 */ /* 0x0023e2000c101d24 */
[----:B------:R-:W-:Y:S05]  /*e060*/  BRA `(.L_x_313) ;  /* 0x00000008006c7947 */ /* 0x000fea0003800000 */
.L_x_321:
        /* <DEDUP_REMOVED lines=21> */
.L_x_326:
[----:B------:R-:W-:Y:S05]  /*e1c0*/  BSYNC B0 ;  /* 0x0000000000007941 */ /* 0x000fea0003800000 */
.L_x_325:
[----:B------:R-:W-:-:S05]  /*e1d0*/  LOP3.LUT R3, R0, R3, RZ, 0xfc, !PT ;  /* 0x0000000300037212 */ /* 0x000fca00078efcff */
[----:B------:R1:W-:Y:S01]  /*e1e0*/  STG.E.U8 desc[UR36][R16.64], R3 ;  /* 0x0000000310007986 */ /* 0x0003e2000c101124 */
[----:B------:R-:W-:Y:S05]  /*e1f0*/  BRA `(.L_x_313) ;  /* 0x0000000800087947 */ /* 0x000fea0003800000 */
.L_x_324:
        /* <DEDUP_REMOVED lines=13> */
.L_x_328:
[----:B------:R-:W-:Y:S01]  /*e2d0*/  IMAD.MOV.U32 R0, RZ, RZ, 0x7f ;  /* 0x0000007fff007424 */ /* 0x000fe200078e00ff */
[----:B------:R-:W-:-:S04]  /*e2e0*/  ISETP.GT.U32.AND P0, PT, R2, 0x7f800000, PT ;  /* 0x7f8000000200780c */ /* 0x000fc80003f04070 */
[----:B------:R-:W-:-:S09]  /*e2f0*/  SEL R0, R0, 0x7c, P0 ;  /* 0x0000007c00007807 */ /* 0x000fd20000000000 */
.L_x_329:
[----:B------:R-:W-:Y:S05]  /*e300*/  BSYNC B0 ;  /* 0x0000000000007941 */ /* 0x000fea0003800000 */
.L_x_327:
[----:B------:R-:W-:-:S04]  /*e310*/  LOP3.LUT R2, R5, 0x80000000, RZ, 0xc0, !PT ;  /* 0x8000000005027812 */ /* 0x000fc800078ec0ff */
[----:B------:R-:W-:-:S04]  /*e320*/  SHF.R.U32.HI R3, RZ, 0x18, R2 ;  /* 0x00000018ff037819 */ /* 0x000fc80000011602 */
[----:B------:R-:W-:-:S05]  /*e330*/  LOP3.LUT R3, R0, R3, RZ, 0xfc, !PT ;  /* 0x0000000300037212 */ /* 0x000fca00078efcff */
[----:B------:R1:W-:Y:S01]  /*e340*/  STG.E.U8 desc[UR36][R16.64], R3 ;  /* 0x0000000310007986 */ /* 0x0003e2000c101124 */
[----:B------:R-:W-:Y:S05]  /*e350*/  BRA `(.L_x_313) ;  /* 0x0000000400b07947 */ /* 0x000fea0003800000 */
.L_x_323:
[----:B------:R1:W-:Y:S01]  /*e360*/  STG.E.U16 desc[UR36][R16.64], R5 ;  /* 0x0000000510007986 */ /* 0x0003e2000c101524 */
[----:B------:R-:W-:Y:S05]  /*e370*/  BRA `(.L_x_313) ;  /* 0x0000000400a87947 */ /* 0x000fea0003800000 */
.L_x_320:
        /* <DEDUP_REMOVED lines=12> */
.L_x_332:
        /* <DEDUP_REMOVED lines=17> */
.L_x_335:
[----:B------:R-:W-:-:S04]  /*e550*/  LOP3.LUT R2, R5, 0x80000000, RZ, 0xc0, !PT ;  /* 0x8000000005027812 */ /* 0x000fc800078ec0ff */
[----:B------:R-:W-:-:S04]  /*e560*/  SHF.R.U32.HI R3, RZ, 0x18, R2 ;  /* 0x00000018ff037819 */ /* 0x000fc80000011602 */
[----:B------:R-:W-:-:S04]  /*e570*/  LOP3.LUT R0, R0, R3, RZ, 0xfc, !PT ;  /* 0x0000000300007212 */ /* 0x000fc800078efcff */
[----:B------:R-:W-:-:S07]  /*e580*/  PRMT R8, R0, 0x7610, R8 ;  /* 0x0000761000087816 */ /* 0x000fce0000000008 */
.L_x_334:
[----:B------:R-:W-:Y:S05]  /*e590*/  BSYNC B0 ;  /* 0x0000000000007941 */ /* 0x000fea0003800000 */
.L_x_333:
[----:B------:R1:W-:Y:S01]  /*e5a0*/  STG.E.U8 desc[UR36][R16.64], R8 ;  /* 0x0000000810007986 */ /* 0x0003e2000c101124 */
[----:B------:R-:W-:Y:S05]  /*e5b0*/  BRA `(.L_x_313) ;  /* 0x0000000400187947 */ /* 0x000fea0003800000 */
.L_x_331:
        /* <DEDUP_REMOVED lines=17> */
.L_x_338:
[----:B------:R-:W-:-:S04]  /*e6d0*/  LOP3.LUT R2, R5, 0x80000000, RZ, 0xc0, !PT ;  /* 0x8000000005027812 */ /* 0x000fc800078ec0ff */
[----:B------:R-:W-:-:S04]  /*e6e0*/  SHF.R.U32.HI R3, RZ, 0x18, R2 ;  /* 0x00000018ff037819 */ /* 0x000fc80000011602 */
[----:B------:R-:W-:-:S04]  /*e6f0*/  LOP3.LUT R0, R0, R3, RZ, 0xfc, !PT ;  /* 0x0000000300007212 */ /* 0x000fc800078efcff */
[----:B------:R-:W-:-:S07]  /*e700*/  PRMT R8, R0, 0x7610, R8 ;  /* 0x0000761000087816 */ /* 0x000fce0000000008 */
.L_x_337:
[----:B------:R-:W-:Y:S05]  /*e710*/  BSYNC B0 ;  /* 0x0000000000007941 */ /* 0x000fea0003800000 */
.L_x_336:
[----:B------:R1:W-:Y:S01]  /*e720*/  STG.E.U8 desc[UR36][R16.64], R8 ;  /* 0x0000000810007986 */ /* 0x0003e2000c101124 */
[----:B------:R-:W-:Y:S05]  /*e730*/  BRA `(.L_x_313) ;  /* 0x0000000000b87947 */ /* 0x000fea0003800000 */
.L_x_330:
        /* <DEDUP_REMOVED lines=22> */
.L_x_312:
        /* <DEDUP_REMOVED lines=16> */
.L_x_341:
[----:B------:R-:W-:Y:S05]  /*e9a0*/  BRA `(.L_x_313) ;  /* 0x00000000001c7947 */ /* 0x000fea0003800000 */
.L_x_340:
[----:B------:R-:W-:-:S06]  /*e9b0*/  IMAD.U32 R2, R5, 0x10000, RZ ;  /* 0x0001000005027824 */ /* 0x000fcc00078e00ff */
[----:B------:R-:W1:Y:S02]  /*e9c0*/  F2I.U64.TRUNC R2, R2 ;  /* 0x0000000200027311 */ /* 0x000e64000020d800 */
[----:B-1----:R1:W-:Y:S01]  /*e9d0*/  STG.E.64 desc[UR36][R16.64], R2 ;  /* 0x0000000210007986 */ /* 0x0023e2000c101b24 */
[----:B------:R-:W-:Y:S05]  /*e9e0*/  BRA `(.L_x_313) ;  /* 0x00000000000c7947 */ /* 0x000fea0003800000 */
.L_x_339:
[----:B------:R-:W-:-:S06]  /*e9f0*/  IMAD.U32 R5, R5, 0x10000, RZ ;  /* 0x0001000005057824 */ /* 0x000fcc00078e00ff */
[----:B------:R-:W1:Y:S02]  /*ea00*/  F2I.FTZ.U32.TRUNC.NTZ R5, R5 ;  /* 0x0000000500057305 */ /* 0x000e64000021f000 */
[----:B-1----:R1:W-:Y:S02]  /*ea10*/  STG.E desc[UR36][R16.64], R5 ;  /* 0x0000000510007986 */ /* 0x0023e4000c101924 */
.L_x_313:
[----:B------:R-:W-:-:S07]  /*ea20*/  VIADD R19, R19, 0x80 ;  /* 0x0000008013137836 */ /* 0x000fce0000000000 */
.L_x_229:
[----:B------:R-:W-:Y:S05]  /*ea30*/  BSYNC B6 ;  /* 0x0000000000067941 */ /* 0x000fea0003800000 */
.L_x_228:
[----:B------:R-:W-:Y:S02]  /*ea40*/  ULDC UR4, c[0x0][0x210] ;  /* 0x0000840000047ab9 */ /* 0x000fe40000000800 */
[----:B------:R-:W-:-:S13]  /*ea50*/  ISETP.GE.AND P0, PT, R19, UR4, PT ;  /* 0x0000000413007c0c */ /* 0x000fda000bf06270 */
[----:B------:R-:W-:Y:S05]  /*ea60*/  @P0 EXIT ;  /* 0x000000000000094d */ /* 0x000fea0003800000 */
        /* <DEDUP_REMOVED lines=354> */
.L_x_342:
        /* <DEDUP_REMOVED lines=23> */
.L_x_346:
[----:B------:R-:W2:Y:S02]  /*10200*/  LDG.E.U8 R2, desc[UR36][R2.64] ;  /* 0x0000002402027981 */ /* 0x000ea4000c1e1100 */
[----:B--2---:R-:W-:-:S04]  /*10210*/  I2FP.F32.U32 R0, R2 ;  /* 0x0000000200007245 */ /* 0x004fc80000201000 */
[----:B------:R-:W-:-:S04]  /*10220*/  F2FP.BF16.F32.PACK_AB R0, RZ, R0 ;  /* 0x00000000ff00723e */ /* 0x000fc800000010ff */
[----:B------:R-:W-:Y:S01]  /*10230*/  PRMT R19, R0, 0x7610, R19 ;  /* 0x0000761000137816 */ /* 0x000fe20000000013 */
[----:B------:R-:W-:Y:S06]  /*10240*/  BRA `(.L_x_348) ;  /* 0x0000000c00c87947 */ /* 0x000fec0003800000 */
.L_x_345:
        /* <DEDUP_REMOVED lines=11> */
.L_x_350:
[----:B------:R-:W2:Y:S02]  /*10300*/  LDG.E R2, desc[UR36][R2.64] ;  /* 0x0000002402027981 */ /* 0x000ea4000c1e1900 */
[----:B--2---:R-:W-:-:S04]  /*10310*/  I2FP.F32.S32 R0, R2 ;  /* 0x0000000200007245 */ /* 0x004fc80000201400 */
[----:B------:R-:W-:-:S04]  /*10320*/  F2FP.BF16.F32.PACK_AB R0, RZ, R0 ;  /* 0x00000000ff00723e */ /* 0x000fc800000010ff */
[----:B------:R-:W-:Y:S01]  /*10330*/  PRMT R19, R0, 0x7610, R19 ;  /* 0x0000761000137816 */ /* 0x000fe20000000013 */
[----:B------:R-:W-:Y:S06]  /*10340*/  BRA `(.L_x_348) ;  /* 0x0000000c00887947 */ /* 0x000fec0003800000 */
.L_x_349:
[----:B------:R-:W2:Y:S02]  /*10350*/  LDG.E.U16 R2, desc[UR36][R2.64] ;  /* 0x0000002402027981 */ /* 0x000ea4000c1e1500 */
[----:B--2---:R-:W1:Y:S02]  /*10360*/  I2F.S16 R0, R2 ;  /* 0x0000000200007306 */ /* 0x004e640000101400 */
[----:B-1----:R-:W-:-:S04]  /*10370*/  F2FP.BF16.F32.PACK_AB R0, RZ, R0 ;  /* 0x00000000ff00723e */ /* 0x002fc800000010ff */
[----:B------:R-:W-:Y:S01]  /*10380*/  PRMT R19, R0, 0x7610, R19 ;  /* 0x0000761000137816 */ /* 0x000fe20000000013 */
[----:B------:R-:W-:Y:S06]  /*10390*/  BRA `(.L_x_348) ;  /* 0x0000000c00747947 */ /* 0x000fec0003800000 */
.L_x_344:
        /* <DEDUP_REMOVED lines=9> */
.L_x_352:
[----:B------:R-:W2:Y:S02]  /*10430*/  LDG.E.U16 R0, desc[UR36][R2.64] ;  /* 0x0000002402007981 */ /* 0x000ea4000c1e1500 */
[----:B--2---:R-:W-:-:S05]  /*10440*/  HADD2.F32 R0, -RZ, R0.H0_H0 ;  /* 0x20000000ff007230 */ /* 0x004fca0000004100 */
[----:B------:R-:W-:-:S04]  /*10450*/  F2FP.BF16.F32.PACK_AB R0, RZ, R0 ;  /* 0x00000000ff00723e */ /* 0x000fc800000010ff */
[----:B------:R-:W-:Y:S01]  /*10460*/  PRMT R19, R0, 0x7610, R19 ;  /* 0x0000761000137816 */ /* 0x000fe20000000013 */
[----:B------:R-:W-:Y:S06]  /*10470*/  BRA `(.L_x_348) ;  /* 0x0000000c003c7947 */ /* 0x000fec0003800000 */
.L_x_351:
        /* <DEDUP_REMOVED lines=9> */
.L_x_354:
[----:B------:R-:W2:Y:S02]  /*10510*/  LDG.E.U16 R2, desc[UR36][R2.64] ;  /* 0x0000002402027981 */ /* 0x000ea4000c1e1500 */
[----:B--2---:R-:W-:-:S05]  /*10520*/  HADD2.F32 R0, -RZ, R2.H0_H0 ;  /* 0x20000002ff007230 */ /* 0x004fca0000004100 */
[----:B------:R-:W-:-:S04]  /*10530*/  F2FP.BF16.F32.PACK_AB R0, RZ, R0 ;  /* 0x00000000ff00723e */ /* 0x000fc800000010ff */
[----:B------:R-:W-:Y:S01]  /*10540*/  PRMT R19, R0, 0x7610, R19 ;  /* 0x0000761000137816 */ /* 0x000fe20000000013 */
[----:B------:R-:W-:Y:S06]  /*10550*/  BRA `(.L_x_348) ;  /* 0x0000000c00047947 */ /* 0x000fec0003800000 */
.L_x_353:
        /* <DEDUP_REMOVED lines=9> */
.L_x_343:
        /* <DEDUP_REMOVED lines=14> */
.L_x_357:
        /* <DEDUP_REMOVED lines=9> */
.L_x_356:
        /* <DEDUP_REMOVED lines=28> */
.L_x_359:
        /* <DEDUP_REMOVED lines=15> */
.L_x_358:
[----:B------:R1:W5:Y:S01]  /*10a10*/  LDG.E.U16 R19, desc[UR36][R2.64] ;  /* 0x0000002402137981 */ /* 0x000362000c1e1500 */
[----:B------:R-:W-:Y:S05]  /*10a20*/  BRA `(.L_x_348) ;  /* 0x0000000400d07947 */ /* 0x000fea0003800000 */
.L_x_355:
        /* <DEDUP_REMOVED lines=13> */
.L_x_362:
        /* <DEDUP_REMOVED lines=21> */
.L_x_366:
[----:B------:R-:W-:Y:S05]  /*10c50*/  BSYNC B1 ;  /* 0x0000000000017941 */ /* 0x000fea0003800000 */
.L_x_365:
[----:B------:R-:W-:Y:S01]  /*10c60*/  LEA R3, R0, 0x3b800000, 0x17 ;  /* 0x3b80000000037811 */ /* 0x000fe200078eb8ff */
[----:B------:R-:W-:-:S05]  /*10c70*/  IMAD.SHL.U32 R0, R2, 0x100000, RZ ;  /* 0x0010000002007824 */ /* 0x000fca00078e00ff */
[----:B------:R-:W-:-:S07]  /*10c80*/  LOP3.LUT R0, R3, R0, R4, 0xfe, !PT ;  /* 0x0000000003007212 */ /* 0x000fce00078efe04 */
.L_x_364:
[----:B------:R-:W-:Y:S05]  /*10c90*/  BSYNC B0 ;  /* 0x0000000000007941 */ /* 0x000fea0003800000 */
.L_x_363:
[----:B------:R-:W-:-:S04]  /*10ca0*/  F2FP.BF16.F32.PACK_AB R0, RZ, R0 ;  /* 0x00000000ff00723e */ /* 0x000fc800000010ff */
[----:B------:R-:W-:Y:S01]  /*10cb0*/  PRMT R19, R0, 0x7610, R19 ;  /* 0x0000761000137816 */ /* 0x000fe20000000013 */
[----:B------:R-:W-:Y:S06]  /*10cc0*/  BRA `(.L_x_348) ;  /* 0x0000000400287947 */ /* 0x000fec0003800000 */
.L_x_361:
        /* <DEDUP_REMOVED lines=21> */
.L_x_370:
[----:B------:R-:W-:Y:S05]  /*10e20*/  BSYNC B1 ;  /* 0x0000000000017941 */ /* 0x000fea0003800000 */
.L_x_369:
[----:B------:R-:W-:Y:S01]  /*10e30*/  LEA R3, R0, 0x37800000, 0x17 ;  /* 0x3780000000037811 */ /* 0x000fe200078eb8ff */
[----:B------:R-:W-:-:S05]  /*10e40*/  IMAD.SHL.U32 R0, R2, 0x200000, RZ ;  /* 0x0020000002007824 */ /* 0x000fca00078e00ff */
[----:B------:R-:W-:-:S07]  /*10e50*/  LOP3.LUT R0, R3, R0, R4, 0xfe, !PT ;  /* 0x0000000003007212 */ /* 0x000fce00078efe04 */
.L_x_368:
[----:B------:R-:W-:Y:S05]  /*10e60*/  BSYNC B0 ;  /* 0x0000000000007941 */ /* 0x000fea0003800000 */
.L_x_367:
[----:B------:R-:W-:-:S04]  /*10e70*/  F2FP.BF16.F32.PACK_AB R0, RZ, R0 ;  /* 0x00000000ff00723e */ /* 0x000fc800000010ff */
[----:B------:R-:W-:Y:S01]  /*10e80*/  PRMT R19, R0, 0x7610, R19 ;  /* 0x0000761000137816 */ /* 0x000fe20000000013 */
[----:B------:R-:W-:Y:S06]  /*10e90*/  BRA `(.L_x_348) ;  /* 0x0000000000b47947 */ /* 0x000fec0003800000 */
.L_x_360:
        /* <DEDUP_REMOVED lines=14> */
.L_x_374:
[----:B------:R-:W-:Y:S05]  /*10f80*/  BSYNC B0 ;  /* 0x0000000000007941 */ /* 0x000fea0003800000 */
.L_x_373:
[----:B------:R-:W-:-:S04]  /*10f90*/  F2FP.BF16.F32.PACK_AB R0, RZ, R0 ;  /* 0x00000000ff00723e */ /* 0x000fc800000010ff */
[----:B------:R-:W-:Y:S01]  /*10fa0*/  PRMT R19, R0, 0x7610, R19 ;  /* 0x0000761000137816 */ /* 0x000fe20000000013 */
[----:B------:R-:W-:Y:S06]  /*10fb0*/  BRA `(.L_x_348) ;  /* 0x00000000006c7947 */ /* 0x000fec0003800000 */
.L_x_347:
        /* <DEDUP_REMOVED lines=16> */
.L_x_375:
[----:B------:R-:W-:Y:S01]  /*110c0*/  PRMT R19, RZ, 0x7610, R19 ;  /* 0x00007610ff137816 */ /* 0x000fe20000000013 */
[----:B------:R-:W-:Y:S06]  /*110d0*/  BRA `(.L_x_348) ;  /* 0x0000000000247947 */ /* 0x000fec0003800000 */
.L_x_372:
[----:B------:R-:W2:Y:S02]  /*110e0*/  LDG.E.64 R2, desc[UR36][R2.64] ;  /* 0x0000002402027981 */ /* 0x000ea4000c1e1b00 */
[----:B--2---:R-:W1:Y:S02]  /*110f0*/  I2F.U64 R0, R2 ;  /* 0x0000000200007312 */ /* 0x004e640000301000 */
[----:B-1----:R-:W-:-:S04]  /*11100*/  F2FP.BF16.F32.PACK_AB R0, RZ, R0 ;  /* 0x00000000ff00723e */ /* 0x002fc800000010ff */
[----:B------:R-:W-:Y:S01]  /*11110*/  PRMT R19, R0, 0x7610, R19 ;  /* 0x0000761000137816 */ /* 0x000fe20000000013 */
[----:B------:R-:W-:Y:S06]  /*11120*/  BRA `(.L_x_348) ;  /* 0x0000000000107947 */ /* 0x000fec0003800000 */
.L_x_371:
[----:B------:R-:W2:Y:S02]  /*11130*/  LDG.E R2, desc[UR36][R2.64] ;  /* 0x0000002402027981 */ /* 0x000ea4000c1e1900 */
[----:B--2---:R-:W-:-:S04]  /*11140*/  I2FP.F32.U32 R0, R2 ;  /* 0x0000000200007245 */ /* 0x004fc80000201000 */
[----:B------:R-:W-:-:S04]  /*11150*/  F2FP.BF16.F32.PACK_AB R0, RZ, R0 ;  /* 0x00000000ff00723e */ /* 0x000fc800000010ff */
[----:B------:R-:W-:-:S07]  /*11160*/  PRMT R19, R0, 0x7610, R19 ;  /* 0x0000761000137816 */ /* 0x000fce0000000013 */
.L_x_348:
        /* <DEDUP_REMOVED lines=20> */
.L_x_379:
[----:B------:R-:W2:Y:S02]  /*112b0*/  LDG.E.U8 R4, desc[UR36][R4.64] ;  /* 0x0000002404047981 */ /* 0x000ea4000c1e1100 */
[----:B--2---:R-:W-:-:S04]  /*112c0*/  I2FP.F32.U32 R0, R4 ;  /* 0x0000000400007245 */ /* 0x004fc80000201000 */
[----:B------:R-:W-:-:S04]  /*112d0*/  F2FP.BF16.F32.PACK_AB R0, RZ, R0 ;  /* 0x00000000ff00723e */ /* 0x000fc800000010ff */
[----:B------:R-:W-:Y:S01]  /*112e0*/  PRMT R2, R0, 0x7610, R2 ;  /* 0x0000761000027816 */ /* 0x000fe20000000002 */
[----:B------:R-:W-:Y:S06]  /*112f0*/  BRA `(.L_x_381) ;  /* 0x0000000c00c47947 */ /* 0x000fec0003800000 */
.L_x_378:
        /* <DEDUP_REMOVED lines=11> */
.L_x_383:
[----:B------:R-:W2:Y:S02]  /*113b0*/  LDG.E R4, desc[UR36][R4.64] ;  /* 0x0000002404047981 */ /* 0x000ea4000c1e1900 */
[----:B--2---:R-:W-:-:S04]  /*113c0*/  I2FP.F32.S32 R0, R4 ;  /* 0x0000000400007245 */ /* 0x004fc80000201400 */
[----:B------:R-:W-:-:S04]  /*113d0*/  F2FP.BF16.F32.PACK_AB R0, RZ, R0 ;  /* 0x00000000ff00723e */ /* 0x000fc800000010ff */
[----:B------:R-:W-:Y:S01]  /*113e0*/  PRMT R2, R0, 0x7610, R2 ;  /* 0x0000761000027816 */ /* 0x000fe20000000002 */
[----:B------:R-:W-:Y:S06]  /*113f0*/  BRA `(.L_x_381) ;  /* 0x0000000c00847947 */ /* 0x000fec0003800000 */
.L_x_382:
[----:B------:R-:W2:Y:S02]  /*11400*/  LDG.E.U16 R4, desc[UR36][R4.64] ;  /* 0x0000002404047981 */ /* 0x000ea4000c1e1500 */
[----:B--2---:R-:W1:Y:S02]  /*11410*/  I2F.S16 R0, R4 ;  /* 0x0000000400007306 */ /* 0x004e640000101400 */
[----:B-1----:R-:W-:-:S04]  /*11420*/  F2FP.BF16.F32.PACK_AB R0, RZ, R0 ;  /* 0x00000000ff00723e */ /* 0x002fc800000010ff */
[----:B------:R-:W-:Y:S01]  /*11430*/  PRMT R2, R0, 0x7610, R2 ;  /* 0x0000761000027816 */ /* 0x000fe20000000002 */
[----:B------:R-:W-:Y:S06]  /*11440*/  BRA `(.L_x_381) ;  /* 0x0000000c00707947 */ /* 0x000fec0003800000 */
.L_x_377:
        /* <DEDUP_REMOVED lines=9> */
.L_x_385:
[----:B------:R-:W2:Y:S02]  /*114e0*/  LDG.E.U16 R0, desc[UR36][R4.64] ;  /* 0x0000002404007981 */ /* 0x000ea4000c1e1500 */
[----:B--2---:R-:W-:-:S05]  /*114f0*/  HADD2.F32 R0, -RZ, R0.H0_H0 ;  /* 0x20000000ff007230 */ /* 0x004fca0000004100 */
[----:B------:R-:W-:-:S04]  /*11500*/  F2FP.BF16.F32.PACK_AB R0, RZ, R0 ;  /* 0x00000000ff00723e */ /* 0x000fc800000010ff */
[----:B------:R-:W-:Y:S01]  /*11510*/  PRMT R2, R0, 0x7610, R2 ;  /* 0x0000761000027816 */ /* 0x000fe20000000002 */
[----:B------:R-:W-:Y:S06]  /*11520*/  BRA `(.L_x_381) ;  /* 0x0000000c00387947 */ /* 0x000fec0003800000 */
.L_x_384:
        /* <DEDUP_REMOVED lines=9> */
.L_x_387:
[----:B------:R-:W2:Y:S02]  /*115c0*/  LDG.E.U16 R4, desc[UR36][R4.64] ;  /* 0x0000002404047981 */ /* 0x000ea4000c1e1500 */
[----:B--2---:R-:W-:-:S05]  /*115d0*/  HADD2.F32 R0, -RZ, R4.H0_H0 ;  /* 0x20000004ff007230 */ /* 0x004fca0000004100 */
[----:B------:R-:W-:-:S04]  /*115e0*/  F2FP.BF16.F32.PACK_AB R0, RZ, R0 ;  /* 0x00000000ff00723e */ /* 0x000fc800000010ff */
[----:B------:R-:W-:Y:S01]  /*115f0*/  PRMT R2, R0, 0x7610, R2 ;  /* 0x0000761000027816 */ /* 0x000fe20000000002 */
[----:B------:R-:W-:Y:S06]  /*11600*/  BRA `(.L_x_381) ;  /* 0x0000000c00007947 */ /* 0x000fec0003800000 */
.L_x_386:
        /* <DEDUP_REMOVED lines=9> */
.L_x_376:
        /* <DEDUP_REMOVED lines=14> */
.L_x_390:
        /* <DEDUP_REMOVED lines=9> */
.L_x_389:
        /* <DEDUP_REMOVED lines=28> */
.L_x_392:
        /* <DEDUP_REMOVED lines=14> */
.L_x_391:
[----:B------:R1:W5:Y:S01]  /*11ab0*/  LDG.E.U16 R2, desc[UR36][R4.64] ;  /* 0x0000002404027981 */ /* 0x000362000c1e1500 */
[----:B------:R-:W-:Y:S05]  /*11ac0*/  BRA `(.L_x_381) ;  /* 0x0000000400d07947 */ /* 0x000fea0003800000 */
.L_x_388:
        /* <DEDUP_REMOVED lines=13> */
.L_x_395:
        /* <DEDUP_REMOVED lines=21> */
.L_x_399:
[----:B------:R-:W-:Y:S05]  /*11cf0*/  BSYNC B1 ;  /* 0x0000000000017941 */ /* 0x000fea0003800000 */
.L_x_398:
[----:B------:R-:W-:Y:S01]  /*11d00*/  LEA R3, R0, 0x3b800000, 0x17 ;  /* 0x3b80000000037811 */ /* 0x000fe200078eb8ff */
[----:B------:R-:W-:-:S05]  /*11d10*/  IMAD.SHL.U32 R0, R2, 0x100000, RZ ;  /* 0x0010000002007824 */ /* 0x000fca00078e00ff */
[----:B------:R-:W-:-:S07]  /*11d20*/  LOP3.LUT R0, R3, R0, R4, 0xfe, !PT ;  /* 0x0000000003007212 */ /* 0x000fce00078efe04 */
.L_x_397:
[----:B------:R-:W-:Y:S05]  /*11d30*/  BSYNC B0 ;  /* 0x0000000000007941 */ /* 0x000fea0003800000 */
.L_x_396:
[----:B------:R-:W-:-:S04]  /*11d40*/  F2FP.BF16.F32.PACK_AB R0, RZ, R0 ;  /* 0x00000000ff00723e */ /* 0x000fc800000010ff */
[----:B------:R-:W-:Y:S01]  /*11d50*/  PRMT R2, R0, 0x7610, R2 ;  /* 0x0000761000027816 */ /* 0x000fe20000000002 */
[----:B------:R-:W-:Y:S06]  /*11d60*/  BRA `(.L_x_381) ;  /* 0x0000000400287947 */ /* 0x000fec0003800000 */
.L_x_394:
        /* <DEDUP_REMOVED lines=21> */
.L_x_403:
[----:B------:R-:W-:Y:S05]  /*11ec0*/  BSYNC B1 ;  /* 0x0000000000017941 */ /* 0x000fea0003800000 */
.L_x_402:
[----:B------:R-:W-:Y:S01]  /*11ed0*/  LEA R3, R0, 0x37800000, 0x17 ;  /* 0x3780000000037811 */ /* 0x000fe200078eb8ff */
[----:B------:R-:W-:-:S05]  /*11ee0*/  IMAD.SHL.U32 R0, R2, 0x200000, RZ ;  /* 0x0020000002007824 */ /* 0x000fca00078e00ff */
[----:B------:R-:W-:-:S07]  /*11ef0*/  LOP3.LUT R0, R3, R0, R4, 0xfe, !PT ;  /* 0x0000000003007212 */ /* 0x000fce00078efe04 */
.L_x_401:
[----:B------:R-:W-:Y:S05]  /*11f00*/  BSYNC B0 ;  /* 0x0000000000007941 */ /* 0x000fea0003800000 */
.L_x_400:
[----:B------:R-:W-:-:S04]  /*11f10*/  F2FP.BF16.F32.PACK_AB R0, RZ, R0 ;  /* 0x00000000ff00723e */ /* 0x000fc800000010ff */
[----:B------:R-:W-:Y:S01]  /*11f20*/  PRMT R2, R0, 0x7610, R2 ;  /* 0x0000761000027816 */ /* 0x000fe20000000002 */
[----:B------:R-:W-:Y:S06]  /*11f30*/  BRA `(.L_x_381) ;  /* 0x0000000000b47947 */ /* 0x000fec0003800000 */
.L_x_393:
        /* <DEDUP_REMOVED lines=14> */
.L_x_407:
[----:B------:R-:W-:Y:S05]  /*12020*/  BSYNC B0 ;  /* 0x0000000000007941 */ /* 0x000fea0003800000 */
.L_x_406:
[----:B------:R-:W-:-:S04]  /*12030*/  F2FP.BF16.F32.PACK_AB R0, RZ, R0 ;  /* 0x00000000ff00723e */ /* 0x000fc800000010ff */
[----:B------:R-:W-:Y:S01]  /*12040*/  PRMT R2, R0, 0x7610, R2 ;  /* 0x0000761000027816 */ /* 0x000fe20000000002 */
[----:B------:R-:W-:Y:S06]  /*12050*/  BRA `(.L_x_381) ;  /* 0x00000000006c7947 */ /* 0x000fec0003800000 */
.L_x_380:
        /* <DEDUP_REMOVED lines=16> */
.L_x_408:
[----:B------:R-:W-:Y:S01]  /*12160*/  PRMT R2, RZ, 0x7610, R2 ;  /* 0x00007610ff027816 */ /* 0x000fe20000000002 */
[----:B------:R-:W-:Y:S06]  /*12170*/  BRA `(.L_x_381) ;  /* 0x0000000000247947 */ /* 0x000fec0003800000 */
.L_x_405:
[----:B------:R-:W2:Y:S02]  /*12180*/  LDG.E.64 R4, desc[UR36][R4.64] ;  /* 0x0000002404047981 */ /* 0x000ea4000c1e1b00 */
[----:B--2---:R-:W1:Y:S02]  /*12190*/  I2F.U64 R0, R4 ;  /* 0x0000000400007312 */ /* 0x004e640000301000 */
[----:B-1----:R-:W-:-:S04]  /*121a0*/  F2FP.BF16.F32.PACK_AB R0, RZ, R0 ;  /* 0x00000000ff00723e */ /* 0x002fc800000010ff */
[----:B------:R-:W-:Y:S01]  /*121b0*/  PRMT R2, R0, 0x7610, R2 ;  /* 0x0000761000027816 */ /* 0x000fe20000000002 */
[----:B------:R-:W-:Y:S06]  /*121c0*/  BRA `(.L_x_381) ;  /* 0x0000000000107947 */ /* 0x000fec0003800000 */
.L_x_404:
[----:B------:R-:W2:Y:S02]  /*121d0*/  LDG.E R4, desc[UR36][R4.64] ;  /* 0x0000002404047981 */ /* 0x000ea4000c1e1900 */
[----:B--2---:R-:W-:-:S04]  /*121e0*/  I2FP.F32.U32 R0, R4 ;  /* 0x0000000400007245 */ /* 0x004fc80000201000 */
[----:B------:R-:W-:-:S04]  /*121f0*/  F2FP.BF16.F32.PACK_AB R0, RZ, R0 ;  /* 0x00000000ff00723e */ /* 0x000fc800000010ff */
[----:B------:R-:W-:-:S07]  /*12200*/  PRMT R2, R0, 0x7610, R2 ;  /* 0x0000761000027816 */ /* 0x000fce0000000002 */
.L_x_381:
        /* <DEDUP_REMOVED lines=36> */
.L_x_416:
[----:B------:R-:W-:Y:S01]  /*12450*/  FSETP.GEU.FTZ.AND P0, PT, R7, -R9, PT ;  /* 0x800000090700720b */ /* 0x000fe20003f1e000 */
[----:B------:R-:W-:-:S12]  /*12460*/  FADD.FTZ R5, R5, -1 ;  /* 0xbf80000005057421 */ /* 0x000fd80000010000 */
[----:B------:R-:W-:-:S07]  /*12470*/  @!P0 FADD.FTZ R5, R5, -1 ;  /* 0xbf80000005058421 */ /* 0x000fce0000010000 */
.L_x_415:
[----:B------:R-:W-:Y:S05]  /*12480*/  BSYNC B2 ;  /* 0x0000000000027941 */ /* 0x000fea0003800000 */
.L_x_414:
[----:B------:R-:W-:Y:S01]  /*12490*/  FFMA.FTZ R4, -R9, R5, R4 ;  /* 0x0000000509047223 */ /* 0x000fe20000010104 */
[----:B------:R-:W-:Y:S06]  /*124a0*/  BRA `(.L_x_412) ;  /* 0x00000000007c7947 */ /* 0x000fec0003800000 */
.L_x_413:
        /* <DEDUP_REMOVED lines=15> */
.L_x_419:
        /* <DEDUP_REMOVED lines=13> */
.L_x_418:
[----:B------:R-:W-:Y:S05]  /*12670*/  BSYNC B2 ;  /* 0x0000000000027941 */ /* 0x000fea0003800000 */
.L_x_417:
[----:B------:R-:W-:-:S04]  /*12680*/  FMUL.FTZ R5, R4, 1.1920928955078125e-07 ;  /* 0x3400000004057820 */ /* 0x000fc80000410000 */
[----:B------:R-:W-:-:S07]  /*12690*/  FMUL.FTZ R4, R8, R5 ;  /* 0x0000000508047220 */ /* 0x000fce0000410000 */
.L_x_412:
[----:B------:R-:W-:Y:S05]  /*126a0*/  BSYNC B1 ;  /* 0x0000000000017941 */ /* 0x000fea0003800000 */
.L_x_411:
[----:B------:R-:W-:Y:S01]  /*126b0*/  FSETP.GTU.FTZ.AND P0, PT, |R4|, +INF , PT ;  /* 0x7f8000000400780b */ /* 0x000fe20003f1c200 */
[----:B------:R-:W-:Y:S01]  /*126c0*/  IMAD.U32 R2, R2, 0x10000, RZ ;  /* 0x0001000002027824 */ /* 0x000fe200078e00ff */
[C---:B------:R-:W-:Y:S01]  /*126d0*/  LOP3.LUT R3, R4.reuse, 0x80000000, R3, 0xb8, !PT ;  /* 0x8000000004037812 */ /* 0x040fe200078eb803 */
        /* <DEDUP_REMOVED lines=28> */
.L_x_410:
[----:B------:R-:W-:Y:S05]  /*128a0*/  BSYNC B0 ;  /* 0x0000000000007941 */ /* 0x000fea0003800000 */
.L_x_409:
        /* <DEDUP_REMOVED lines=14> */
[----:B-1----:R-:W-:Y:S01]  /*12990*/  STG.E.U8 desc[UR36][R16.64], R5 ;  /* 0x0000000510007986 */ /* 0x002fe2000c101124 */
[----:B------:R-:W-:Y:S05]  /*129a0*/  EXIT ;  /* 0x000000000000794d */ /* 0x000fea0003800000 */
.L_x_423:
[----:B------:R-:W-:-:S06]  /*129b0*/  IMAD.U32 R3, R5, 0x10000, RZ ;  /* 0x0001000005037824 */ /* 0x000fcc00078e00ff */
[----:B------:R-:W1:Y:S02]  /*129c0*/  F2I.S64.TRUNC R2, R3 ;  /* 0x0000000300027311 */ /* 0x000e64000020d900 */
[----:B-1----:R-:W-:Y:S01]  /*129d0*/  STG.E.U8 desc[UR36][R16.64], R2 ;  /* 0x0000000210007986 */ /* 0x002fe2000c101124 */
[----:B------:R-:W-:Y:S05]  /*129e0*/  EXIT ;  /* 0x000000000000794d */ /* 0x000fea0003800000 */
.L_x_422:
        /* <DEDUP_REMOVED lines=8> */
[----:B-1----:R-:W-:Y:S01]  /*12a70*/  STG.E.64 desc[UR36][R16.64], R2 ;  /* 0x0000000210007986 */ /* 0x002fe2000c101b24 */
[----:B------:R-:W-:Y:S05]  /*12a80*/  EXIT ;  /* 0x000000000000794d */ /* 0x000fea0003800000 */
.L_x_426:
[----:B------:R-:W-:-:S06]  /*12a90*/  IMAD.U32 R5, R5, 0x10000, RZ ;  /* 0x0001000005057824 */ /* 0x000fcc00078e00ff */
[----:B------:R-:W1:Y:S02]  /*12aa0*/  F2I.FTZ.TRUNC.NTZ R5, R5 ;  /* 0x0000000500057305 */ /* 0x000e64000021f100 */
[----:B-1----:R-:W-:Y:S01]  /*12ab0*/  STG.E desc[UR36][R16.64], R5 ;  /* 0x0000000510007986 */ /* 0x002fe2000c101924 */
[----:B------:R-:W-:Y:S05]  /*12ac0*/  EXIT ;  /* 0x000000000000794d */ /* 0x000fea0003800000 */
.L_x_425:
[----:B------:R-:W-:-:S06]  /*12ad0*/  IMAD.U32 R5, R5, 0x10000, RZ ;  /* 0x0001000005057824 */ /* 0x000fcc00078e00ff */
[----:B------:R-:W1:Y:S02]  /*12ae0*/  F2I.FTZ.TRUNC.NTZ R5, R5 ;  /* 0x0000000500057305 */ /* 0x000e64000021f100 */
[----:B-1----:R-:W-:Y:S01]  /*12af0*/  STG.E.U16 desc[UR36][R16.64], R5 ;  /* 0x0000000510007986 */ /* 0x002fe2000c101524 */
[----:B------:R-:W-:Y:S05]  /*12b00*/  EXIT ;  /* 0x000000000000794d */ /* 0x000fea0003800000 */
.L_x_421:
[----:B------:R-:W-:-:S13]  /*12b10*/  ISETP.GT.AND P0, PT, R0, 0x6, PT ;  /* 0x000000060000780c */ /* 0x000fda0003f04270 */
[----:B------:R-:W-:Y:S05]  /*12b20*/  @P0 BRA `(.L_x_427) ;  /* 0x00000000002c0947 */ /* 0x000fea0003800000 */
[----:B------:R-:W-:-:S13]  /*12b30*/  ISETP.NE.AND P0, PT, R0, 0x5, PT ;  /* 0x000000050000780c */ /* 0x000fda0003f05270 */
[----:B------:R-:W-:Y:S05]  /*12b40*/  @!P0 BRA `(.L_x_428) ;  /* 0x0000000000148947 */ /* 0x000fea0003800000 */
[----:B------:R-:W-:-:S13]  /*12b50*/  ISETP.NE.AND P0, PT, R0, 0x6, PT ;  /* 0x000000060000780c */ /* 0x000fda0003f05270 */
[----:B------:R-:W-:Y:S05]  /*12b60*/  @P0 BRA `(.L_x_424) ;  /* 0x0000000800c40947 */ /* 0x000fea0003800000 */
[----:B------:R-:W-:-:S05]  /*12b70*/  IMAD.U32 R5, R5, 0x10000, RZ ;  /* 0x0001000005057824 */ /* 0x000fca00078e00ff */
[----:B------:R-:W-:Y:S01]  /*12b80*/  STG.E desc[UR36][R16.64], R5 ;  /* 0x0000000510007986 */ /* 0x000fe2000c101924 */
[----:B------:R-:W-:Y:S05]  /*12b90*/  EXIT ;  /* 0x000000000000794d */ /* 0x000fea0003800000 */
.L_x_428:
[----:B------:R-:W-:-:S05]  /*12ba0*/  IMAD.U32 R0, R5, 0x10000, RZ ;  /* 0x0001000005007824 */ /* 0x000fca00078e00ff */
[----:B------:R-:W-:-:S05]  /*12bb0*/  F2FP.F16.F32.PACK_AB R0, RZ, R0 ;  /* 0x00000000ff00723e */ /* 0x000fca00000000ff */
[----:B------:R-:W-:Y:S01]  /*12bc0*/  STG.E.U16 desc[UR36][R16.64], R0 ;  /* 0x0000000010007986 */ /* 0x000fe2000c101524 */
[----:B------:R-:W-:Y:S05]  /*12bd0*/  EXIT ;  /* 0x000000000000794d */ /* 0x000fea0003800000 */
.L_x_427:
        /* <DEDUP_REMOVED lines=8> */
[----:B------:R-:W-:Y:S01]  /*12c60*/  STG.E.64 desc[UR36][R16.64], R2 ;  /* 0x0000000210007986 */ /* 0x000fe2000c101b24 */
[----:B------:R-:W-:Y:S05]  /*12c70*/  EXIT ;  /* 0x000000000000794d */ /* 0x000fea0003800000 */
.L_x_430:
[----:B------:R-:W-:-:S05]  /*12c80*/  IMAD.U32 R5, R5, 0x10000, RZ ;  /* 0x0001000005057824 */ /* 0x000fca00078e00ff */
[----:B------:R-:W-:-:S04]  /*12c90*/  F2FP.F16.F32.PACK_AB R3, RZ, R5 ;  /* 0x00000005ff03723e */ /* 0x000fc800000000ff */
[----:B------:R-:W-:-:S05]  /*12ca0*/  PRMT R3, R3, 0x5410, RZ ;  /* 0x0000541003037816 */ /* 0x000fca00000000ff */
[----:B------:R-:W-:Y:S01]  /*12cb0*/  STG.E desc[UR36][R16.64], R3 ;  /* 0x0000000310007986 */ /* 0x000fe2000c101924 */
[----:B------:R-:W-:Y:S05]  /*12cc0*/  EXIT ;  /* 0x000000000000794d */ /* 0x000fea0003800000 */
.L_x_429:
[----:B------:R-:W-:-:S04]  /*12cd0*/  IMAD.U32 R2, R5, 0x10000, RZ ;  /* 0x0001000005027824 */ /* 0x000fc800078e00ff */
[----:B------:R-:W-:-:S06]  /*12ce0*/  FMUL.FTZ R2, R2, 1 ;  /* 0x3f80000002027820 */ /* 0x000fcc0000410000 */
[----:B------:R-:W1:Y:S02]  /*12cf0*/  F2F.F64.F32 R2, R2 ;  /* 0x0000000200027310 */ /* 0x000e640000201800 */
[----:B-1----:R-:W-:Y:S01]  /*12d00*/  STG.E.64 desc[UR36][R16.64], R2 ;  /* 0x0000000210007986 */ /* 0x002fe2000c101b24 */
[----:B------:R-:W-:Y:S05]  /*12d10*/  EXIT ;  /* 0x000000000000794d */ /* 0x000fea0003800000 */
.L_x_420:
        /* <DEDUP_REMOVED lines=11> */
[----:B------:R-:W-:Y:S01]  /*12dd0*/  STG.E.U8 desc[UR36][R16.64], R3 ;  /* 0x0000000310007986 */ /* 0x000fe2000c101124 */
[----:B------:R-:W-:Y:S05]  /*12de0*/  EXIT ;  /* 0x000000000000794d */ /* 0x000fea0003800000 */
.L_x_433:
[----:B------:R-:W-:Y:S01]  /*12df0*/  IMAD.U32 R5, R5, 0x10000, RZ ;  /* 0x0001000005057824 */ /* 0x000fe200078e00ff */
[----:B------:R-:W-:-:S03]  /*12e00*/  CS2R R6, SRZ ;  /* 0x0000000000067805 */ /* 0x000fc6000001ff00 */
[----:B------:R-:W-:-:S06]  /*12e10*/  FMUL.FTZ R5, R5, 1 ;  /* 0x3f80000005057820 */ /* 0x000fcc0000410000 */
[----:B------:R-:W1:Y:S02]  /*12e20*/  F2F.F64.F32 R4, R5 ;  /* 0x0000000500047310 */ /* 0x000e640000201800 */
[----:B-1----:R-:W-:Y:S01]  /*12e30*/  STG.E.128 desc[UR36][R16.64], R4 ;  /* 0x0000000410007986 */ /* 0x002fe2000c101d24 */
[----:B------:R-:W-:Y:S05]  /*12e40*/  EXIT ;  /* 0x000000000000794d */ /* 0x000fea0003800000 */
.L_x_432:
        /* <DEDUP_REMOVED lines=21> */
.L_x_437:
[----:B------:R-:W-:Y:S05]  /*12fa0*/  BSYNC B0 ;  /* 0x0000000000007941 */ /* 0x000fea0003800000 */
.L_x_436:
[----:B------:R-:W-:-:S05]  /*12fb0*/  LOP3.LUT R3, R0, R3, RZ, 0xfc, !PT ;  /* 0x0000000300037212 */ /* 0x000fca00078efcff */
[----:B------:R-:W-:Y:S01]  /*12fc0*/  STG.E.U8 desc[UR36][R16.64], R3 ;  /* 0x0000000310007986 */ /* 0x000fe2000c101124 */
[----:B------:R-:W-:Y:S05]  /*12fd0*/  EXIT ;  /* 0x000000000000794d */ /* 0x000fea0003800000 */
.L_x_435:
        /* <DEDUP_REMOVED lines=13> */
.L_x_439:
[----:B------:R-:W-:Y:S01]  /*130b0*/  IMAD.MOV.U32 R0, RZ, RZ, 0x7f ;  /* 0x0000007fff007424 */ /* 0x000fe200078e00ff */
[----:B------:R-:W-:-:S04]  /*130c0*/  ISETP.GT.U32.AND P0, PT, R2, 0x7f800000, PT ;  /* 0x7f8000000200780c */ /* 0x000fc80003f04070 */
[----:B------:R-:W-:-:S09]  /*130d0*/  SEL R0, R0, 0x7c, P0 ;  /* 0x0000007c00007807 */ /* 0x000fd20000000000 */
.L_x_440:
[----:B------:R-:W-:Y:S05]  /*130e0*/  BSYNC B0 ;  /* 0x0000000000007941 */ /* 0x000fea0003800000 */
.L_x_438:
[----:B------:R-:W-:-:S04]  /*130f0*/  LOP3.LUT R2, R5, 0x80000000, RZ, 0xc0, !PT ;  /* 0x8000000005027812 */ /* 0x000fc800078ec0ff */
[----:B------:R-:W-:-:S04]  /*13100*/  SHF.R.U32.HI R3, RZ, 0x18, R2 ;  /* 0x00000018ff037819 */ /* 0x000fc80000011602 */
[----:B------:R-:W-:-:S05]  /*13110*/  LOP3.LUT R3, R0, R3, RZ, 0xfc, !PT ;  /* 0x0000000300037212 */ /* 0x000fca00078efcff */
[----:B------:R-:W-:Y:S01]  /*13120*/  STG.E.U8 desc[UR36][R16.64], R3 ;  /* 0x0000000310007986 */ /* 0x000fe2000c101124 */
[----:B------:R-:W-:Y:S05]  /*13130*/  EXIT ;  /* 0x000000000000794d */ /* 0x000fea0003800000 */
.L_x_434:
[----:B------:R-:W-:Y:S01]  /*13140*/  STG.E.U16 desc[UR36][R16.64], R5 ;  /* 0x0000000510007986 */ /* 0x000fe2000c101524 */
[----:B------:R-:W-:Y:S05]  /*13150*/  EXIT ;  /* 0x000000000000794d */ /* 0x000fea0003800000 */
.L_x_431:
        /* <DEDUP_REMOVED lines=10> */
[----:B-1----:R-:W-:Y:S01]  /*13200*/  STG.E.U16 desc[UR36][R16.64], R3 ;  /* 0x0000000310007986 */ /* 0x002fe2000c101524 */
[----:B------:R-:W-:Y:S05]  /*13210*/  EXIT ;  /* 0x000000000000794d */ /* 0x000fea0003800000 */
.L_x_443:
        /* <DEDUP_REMOVED lines=17> */
.L_x_446:
[----:B------:R-:W-:-:S04]  /*13330*/  LOP3.LUT R2, R5, 0x80000000, RZ, 0xc0, !PT ;  /* 0x8000000005027812 */ /* 0x000fc800078ec0ff */
[----:B------:R-:W-:-:S04]  /*13340*/  SHF.R.U32.HI R3, RZ, 0x18, R2 ;  /* 0x00000018ff037819 */ /* 0x000fc80000011602 */
[----:B------:R-:W-:-:S04]  /*13350*/  LOP3.LUT R0, R0, R3, RZ, 0xfc, !PT ;  /* 0x0000000300007212 */ /* 0x000fc800078efcff */
[----:B------:R-:W-:-:S07]  /*13360*/  PRMT R8, R0, 0x7610, R8 ;  /* 0x0000761000087816 */ /* 0x000fce0000000008 */
.L_x_445:
[----:B------:R-:W-:Y:S05]  /*13370*/  BSYNC B0 ;  /* 0x0000000000007941 */ /* 0x000fea0003800000 */
.L_x_444:
[----:B------:R-:W-:Y:S01]  /*13380*/  STG.E.U8 desc[UR36][R16.64], R8 ;  /* 0x0000000810007986 */ /* 0x000fe2000c101124 */
[----:B------:R-:W-:Y:S05]  /*13390*/  EXIT ;  /* 0x000000000000794d */ /* 0x000fea0003800000 */
.L_x_442:
        /* <DEDUP_REMOVED lines=17> */
.L_x_449:
[----:B------:R-:W-:-:S04]  /*134b0*/  LOP3.LUT R2, R5, 0x80000000, RZ, 0xc0, !PT ;  /* 0x8000000005027812 */ /* 0x000fc800078ec0ff */
[----:B------:R-:W-:-:S04]  /*134c0*/  SHF.R.U32.HI R3, RZ, 0x18, R2 ;  /* 0x00000018ff037819 */ /* 0x000fc80000011602 */
[----:B------:R-:W-:-:S04]  /*134d0*/  LOP3.LUT R0, R0, R3, RZ, 0xfc, !PT ;  /* 0x0000000300007212 */ /* 0x000fc800078efcff */
[----:B------:R-:W-:-:S07]  /*134e0*/  PRMT R8, R0, 0x7610, R8 ;  /* 0x0000761000087816 */ /* 0x000fce0000000008 */
.L_x_448:
[----:B------:R-:W-:Y:S05]  /*134f0*/  BSYNC B0 ;  /* 0x0000000000007941 */ /* 0x000fea0003800000 */
.L_x_447:
[----:B------:R-:W-:Y:S01]  /*13500*/  STG.E.U8 desc[UR36][R16.64], R8 ;  /* 0x0000000810007986 */ /* 0x000fe2000c101124 */
[----:B------:R-:W-:Y:S05]  /*13510*/  EXIT ;  /* 0x000000000000794d */ /* 0x000fea0003800000 */
.L_x_441:
        /* <DEDUP_REMOVED lines=20> */
[----:B------:R-:W-:Y:S01]  /*13660*/  STG.E.U8 desc[UR36][R16.64], R3 ;  /* 0x0000000310007986 */ /* 0x000fe2000c101124 */
[----:B------:R-:W-:Y:S05]  /*13670*/  EXIT ;  /* 0x000000000000794d */ /* 0x000fea0003800000 */
.L_x_424:
        /* <DEDUP_REMOVED lines=16> */
.L_x_452:
[----:B------:R-:W-:Y:S05]  /*13780*/  EXIT ;  /* 0x000000000000794d */ /* 0x000fea0003800000 */
.L_x_451:
[----:B------:R-:W-:-:S06]  /*13790*/  IMAD.U32 R2, R5, 0x10000, RZ ;  /* 0x0001000005027824 */ /* 0x000fcc00078e00ff */
[----:B------:R-:W1:Y:S02]  /*137a0*/  F2I.U64.TRUNC R2, R2 ;  /* 0x0000000200027311 */ /* 0x000e64000020d800 */
[----:B-1----:R-:W-:Y:S01]  /*137b0*/  STG.E.64 desc[UR36][R16.64], R2 ;  /* 0x0000000210007986 */ /* 0x002fe2000c101b24 */
[----:B------:R-:W-:Y:S05]  /*137c0*/  EXIT ;  /* 0x000000000000794d */ /* 0x000fea0003800000 */
.L_x_450:
[----:B------:R-:W-:-:S06]  /*137d0*/  IMAD.U32 R5, R5, 0x10000, RZ ;  /* 0x0001000005057824 */ /* 0x000fcc00078e00ff */
[----:B------:R-:W1:Y:S02]  /*137e0*/  F2I.FTZ.U32.TRUNC.NTZ R5, R5 ;  /* 0x0000000500057305 */ /* 0x000e64000021f000 */
[----:B-1----:R-:W-:Y:S01]  /*137f0*/  STG.E desc[UR36][R16.64], R5 ;  /* 0x0000000510007986 */ /* 0x002fe2000c101924 */
[----:B------:R-:W-:Y:S05]  /*13800*/  EXIT ;  /* 0x000000000000794d */ /* 0x000fea0003800000 */
.L_x_453:
[----:B------:R-:W-:-:S00]  /*13810*/  BRA `(.L_x_453) ;  /* 0xfffffffc00fc7947 */ /* 0x000fc0000383ffff */
[----:B------:R-:W-:-:S00]  /*13820*/  NOP ;  /* 0x0000000000007918 */ /* 0x000fc00000000000 */
        /* <DEDUP_REMOVED lines=13> */
.L_x_37762:


//--------------------- .text._ZN2at6native27unrolled_elementwise_kernelINS0_13BinaryFunctorIN3c108BFloat16ES4_S4_ZZZNS0_15binary_internal21div_floor_kernel_cudaERNS_18TensorIteratorBaseEENKUlvE1_clEvENKUlvE2_clEvEUlS4_S4_E_EESt5arrayIPcLm3EELi4E23TrivialOffsetCalculatorILi2EjESF_ILi1EjENS0_6memory12LoadWithCastILi2EEENSI_13StoreWithCastILi1EEEEEviT_T0_T2_T3_T4_T5_ --------------------------
	.section	.text._ZN2at6native27unrolled_elementwise_kernelINS0_13BinaryFunctorIN3c108BFloat16ES4_S4_ZZZNS0_15binary_internal21div_floor_kernel_cudaERNS_18TensorIteratorBaseEENKUlvE1_clEvENKUlvE2_clEvEUlS4_S4_E_EESt5arrayIPcLm3EELi4E23TrivialOffsetCalculatorILi2EjESF_ILi1EjENS0_6memory12LoadWithCastILi2EEENSI_13StoreWithCastILi1EEEEEviT_T0_T2_T3_T4_T5_,"ax",@progbits
	.align	128
        .global         _ZN2at6native27unrolled_elementwise_kernelINS0_13BinaryFunctorIN3c108BFloat16ES4_S4_ZZZNS0_15binary_internal21div_floor_kernel_cudaERNS_18TensorIteratorBaseEENKUlvE1_clEvENKUlvE2_clEvEUlS4_S4_E_EESt5arrayIPcLm3EELi4E23TrivialOffsetCalculatorILi2EjESF_ILi1EjENS0_6memory12LoadWithCastILi2EEENSI_13StoreWithCastILi1EEEEEviT_T0_T2_T3_T4_T5_
        .type           _ZN2at6native27unrolled_elementwise_kernelINS0_13BinaryFunctorIN3c108BFloat16ES4_S4_ZZZNS0_15binary_internal21div_floor_kernel_cudaERNS_18TensorIteratorBaseEENKUlvE1_clEvENKUlvE2_clEvEUlS4_S4_E_EESt5arrayIPcLm3EELi4E23TrivialOffsetCalculatorILi2EjESF_ILi1EjENS0_6memory12LoadWithCastILi2EEENSI_13StoreWithCastILi1EEEEEviT_T0_T2_T3_T4_T5_,@function
        .size           _ZN2at6native27unrolled_elementwise_kernelINS0_13BinaryFunctorIN3c108BFloat16ES4_S4_ZZZNS0_15binary_internal21div_floor_kernel_cudaERNS_18TensorIteratorBaseEENKUlvE1_clEvENKUlvE2_clEvEUlS4_S4_E_EESt5arrayIPcLm3EELi4E23TrivialOffsetCalculatorILi2EjESF_ILi1EjENS0_6memory12LoadWithCastILi2EEENSI_13StoreWithCastILi1EEEEEviT_T0_T2_T3_T4_T5_,(.L_x_37763 - _ZN2at6native27unrolled_elementwise_kernelINS0_13BinaryFunctorIN3c108BFloat16ES4_S4_ZZZNS0_15binary_internal21div_floor_kernel_cudaERNS_18TensorIteratorBaseEENKUlvE1_clEvENKUlvE2_clEvEUlS4_S4_E_EESt5arrayIPcLm3EELi4E23TrivialOffsetCalculatorILi2EjESF_ILi1EjENS0_6memory12LoadWithCastILi2EEENSI_13StoreWithCastILi1EEEEEviT_T0_T2_T3_T4_T5_)
        .other          _ZN2at6native27unrolled_elementwise_kernelINS0_13BinaryFunctorIN3c108BFloat16ES4_S4_ZZZNS0_15binary_internal21div_floor_kernel_cudaERNS_18TensorIteratorBaseEENKUlvE1_clEvENKUlvE2_clEvEUlS4_S4_E_EESt5arrayIPcLm3EELi4E23TrivialOffsetCalculatorILi2EjESF_ILi1EjENS0_6memory12LoadWithCastILi2EEENSI_13StoreWithCastILi1EEEEEviT_T0_T2_T3_T4_T5_,@"STO_CUDA_ENTRY STV_DEFAULT"
_ZN2at6native27unrolled_elementwise_kernelINS0_13BinaryFunctorIN3c108BFloat16ES4_S4_ZZZNS0_15binary_internal21div_floor_kernel_cudaERNS_18TensorIteratorBaseEENKUlvE1_clEvENKUlvE2_clEvEUlS4_S4_E_EESt5arrayIPcLm3EELi4E23TrivialOffsetCalculatorILi2EjESF_ILi1EjENS0_6memory12LoadWithCastILi2EEENSI_13StoreWithCastILi1EEEEEviT_T0_T2_T3_T4_T5_:
.text._ZN2at6native27unrolled_elementwise_kernelINS0_13BinaryFunctorIN3c108BFloat16ES4_S4_ZZZNS0_15binary_internal21div_floor_kernel_cudaERNS_18TensorIteratorBaseEENKUlvE1_clEvENKUlvE2_clEvEUlS4_S4_E_EESt5arrayIPcLm3EELi4E23TrivialOffsetCalculatorILi2EjESF_ILi1EjENS0_6memory12LoadWithCastILi2EEENSI_13StoreWithCastILi1EEEEEviT_T0_T2_T3_T4_T5_:
[----:B------:R-:W0:Y:S01]  /*0000*/  LDC R1, c[0x0][0x28] ;  /* 0x00000a00ff017b82 */ /* 0x000e220000000800 */
[----:B------:R-:W1:Y:S07]  /*0010*/  S2R R2, SR_CTAID.X ;  /* 0x0000000000027919 */ /* 0x000e6e0000002500 */
[----:B------:R-:W1:Y:S01]  /*0020*/  LDC R3, c[0x0][0x210] ;  /* 0x00008400ff037b82 */ /* 0x000e620000000800 */
[----:B------:R-:W-:Y:S01]  /*0030*/  ULDC.64 UR36, c[0x0][0x208] ;  /* 0x0000820000247ab9 */ /* 0x000fe20000000a00 */
[----:B------:R-:W-:Y:S01]  /*0040*/  BSSY B6, `(.L_x_454) ;  /* 0x0000224000067945 */ /* 0x000fe20003800000 */
[----:B------:R-:W2:Y:S01]  /*0050*/  S2R R27, SR_TID.X ;  /* 0x00000000001b7919 */ /* 0x000ea20000002100 */
[----:B------:R-:W-:-:S02]  /*0060*/  PRMT R17, RZ, 0x7610, R17 ;  /* 0x00007610ff117816 */ /* 0x000fc40000000011 */
[----:B------:R-:W-:Y:S02]  /*0070*/  PRMT R22, RZ, 0x7610, R22 ;  /* 0x00007610ff167816 */ /* 0x000fe40000000016 */
[----:B------:R-:W3:Y:S01]  /*0080*/  LDC.U8 R25, c[0x0][0x234] ;  /* 0x00008d00ff197b82 */ /* 0x000ee20000000000 */
[----:B------:R-:W-:-:S07]  /*0090*/  PRMT R23, RZ, 0x7610, R23 ;  /* 0x00007610ff177816 */ /* 0x000fce0000000017 */
[----:B------:R-:W4:Y:S01]  /*00a0*/  LDC.U8 R18, c[0x0][0x235] ;  /* 0x00008d40ff127b82 */ /* 0x000f220000000000 */
[----:B-1----:R-:W-:-:S05]  /*00b0*/  IMAD R16, R2, -0x200, R3 ;  /* 0xfffffe0002107824 */ /* 0x002fca00078e0203 */
[----:B--2---:R-:W-:-:S13]  /*00c0*/  ISETP.GE.AND P0, PT, R27, R16, PT ;  /* 0x000000101b00720c */ /* 0x004fda0003f06270 */
[----:B0--34-:R-:W-:Y:S05]  /*00d0*/  @P0 BRA `(.L_x_455) ;  /* 0x0000002000680947 */ /* 0x019fea0003800000 */
[----:B------:R-:W0:Y:S01]  /*00e0*/  LDC.64 R4, c[0x0][0x220] ;  /* 0x00008800ff047b82 */ /* 0x000e220000000a00 */
[----:B------:R-:W-:Y:S01]  /*00f0*/  PRMT R0, R25, 0x9910, RZ ;  /* 0x0000991019007816 */ /* 0x000fe200000000ff */
[----:B------:R-:W-:Y:S01]  /*0100*/  IMAD R19, R2, 0x200, R27 ;  /* 0x0000020002137824 */ /* 0x000fe200078e021b */
[----:B------:R-:W-:Y:S02]  /*0110*/  ULDC UR4, c[0x0][0x238] ;  /* 0x00008e0000047ab9 */ /* 0x000fe40000000800 */
[----:B------:R-:W-:Y:S01]  /*0120*/  ISETP.GT.AND P0, PT, R0, 0x9, PT ;  /* 0x000000090000780c */ /* 0x000fe20003f04270 */
[----:B------:R-:W-:-:S05]  /*0130*/  IMAD R3, R19, UR4, RZ ;  /* 0x0000000413037c24 */ /* 0x000fca000f8e02ff */
[----:B0-----:R-:W-:-:S05]  /*0140*/  IADD3 R4, P1, R3, R4, RZ ;  /* 0x0000000403047210 */ /* 0x001fca0007f3e0ff */
[----:B------:R-:W-:Y:S02]  /*0150*/  IMAD.X R5, RZ, RZ, R5, P1 ;  /* 0x000000ffff057224 */ /* 0x000fe400008e0605 */
[----:B------:R-:W-:Y:S06]  /*0160*/  @P0 BRA `(.L_x_456) ;  /* 0x0000000400300947 */ /* 0x000fec0003800000 */
        /* <DEDUP_REMOVED lines=13> */
.L_x_459:
[----:B------:R-:W2:Y:S02]  /*0240*/  LDG.E.U8 R4, desc[UR36][R4.64] ;  /* 0x0000002404047981 */ /* 0x000ea4000c1e1100 */
[----:B--2---:R-:W-:-:S04]  /*0250*/  I2FP.F32.U32 R0, R4 ;  /* 0x0000000400007245 */ /* 0x004fc80000201000 */
[----:B------:R-:W-:-:S04]  /*0260*/  F2FP.BF16.F32.PACK_AB R0, RZ, R0 ;  /* 0x00000000ff00723e */ /* 0x000fc800000010ff */
[----:B------:R-:W-:Y:S01]  /*0270*/  PRMT R22, R0, 0x7610, R22 ;  /* 0x0000761000167816 */ /* 0x000fe20000000016 */
[----:B------:R-:W-:Y:S06]  /*0280*/  BRA `(.L_x_461) ;  /* 0x0000000c00c87947 */ /* 0x000fec0003800000 */
.L_x_458:
        /* <DEDUP_REMOVED lines=11> */
.L_x_463:
[----:B------:R-:W2:Y:S02]  /*0340*/  LDG.E R4, desc[UR36][R4.64] ;  /* 0x0000002404047981 */ /* 0x000ea4000c1e1900 */
[----:B--2---:R-:W-:-:S04]  /*0350*/  I2FP.F32.S32 R0, R4 ;  /* 0x0000000400007245 */ /* 0x004fc80000201400 */
[----:B------:R-:W-:-:S04]  /*0360*/  F2FP.BF16.F32.PACK_AB R0, RZ, R0 ;  /* 0x00000000ff00723e */ /* 0x000fc800000010ff */
[----:B------:R-:W-:Y:S01]  /*0370*/  PRMT R22, R0, 0x7610, R22 ;  /* 0x0000761000167816 */ /* 0x000fe20000000016 */
[----:B------:R-:W-:Y:S06]  /*0380*/  BRA `(.L_x_461) ;  /* 0x0000000c00887947 */ /* 0x000fec0003800000 */
.L_x_462:
[----:B------:R-:W2:Y:S02]  /*0390*/  LDG.E.U16 R4, desc[UR36][R4.64] ;  /* 0x0000002404047981 */ /* 0x000ea4000c1e1500 */
[----:B--2---:R-:W0:Y:S02]  /*03a0*/  I2F.S16 R0, R4 ;  /* 0x0000000400007306 */ /* 0x004e240000101400 */
[----:B0-----:R-:W-:-:S04]  /*03b0*/  F2FP.BF16.F32.PACK_AB R0, RZ, R0 ;  /* 0x00000000ff00723e */ /* 0x001fc800000010ff */
[----:B------:R-:W-:Y:S01]  /*03c0*/  PRMT R22, R0, 0x7610, R22 ;  /* 0x0000761000167816 */ /* 0x000fe20000000016 */
[----:B------:R-:W-:Y:S06]  /*03d0*/  BRA `(.L_x_461) ;  /* 0x0000000c00747947 */ /* 0x000fec0003800000 */
.L_x_457:
        /* <DEDUP_REMOVED lines=9> */
.L_x_465:
[----:B------:R-:W2:Y:S02]  /*0470*/  LDG.E.U16 R0, desc[UR36][R4.64] ;  /* 0x0000002404007981 */ /* 0x000ea4000c1e1500 */
[----:B--2---:R-:W-:-:S05]  /*0480*/  HADD2.F32 R0, -RZ, R0.H0_H0 ;  /* 0x20000000ff007230 */ /* 0x004fca0000004100 */
[----:B------:R-:W-:-:S04]  /*0490*/  F2FP.BF16.F32.PACK_AB R0, RZ, R0 ;  /* 0x00000000ff00723e */ /* 0x000fc800000010ff */
[----:B------:R-:W-:Y:S01]  /*04a0*/  PRMT R22, R0, 0x7610, R22 ;  /* 0x0000761000167816 */ /* 0x000fe20000000016 */
[----:B------:R-:W-:Y:S06]  /*04b0*/  BRA `(.L_x_461) ;  /* 0x0000000c003c7947 */ /* 0x000fec0003800000 */
.L_x_464:
        /* <DEDUP_REMOVED lines=9> */
.L_x_467:
[----:B------:R-:W2:Y:S02]  /*0550*/  LDG.E.U16 R4, desc[UR36][R4.64] ;  /* 0x0000002404047981 */ /* 0x000ea4000c1e1500 */
[----:B--2---:R-:W-:-:S05]  /*0560*/  HADD2.F32 R0, -RZ, R4.H0_H0 ;  /* 0x20000004ff007230 */ /* 0x004fca0000004100 */
[----:B------:R-:W-:-:S04]  /*0570*/  F2FP.BF16.F32.PACK_AB R0, RZ, R0 ;  /* 0x00000000ff00723e */ /* 0x000fc800000010ff */
[----:B------:R-:W-:Y:S01]  /*0580*/  PRMT R22, R0, 0x7610, R22 ;  /* 0x0000761000167816 */ /* 0x000fe20000000016 */
[----:B------:R-:W-:Y:S06]  /*0590*/  BRA `(.L_x_461) ;  /* 0x0000000c00047947 */ /* 0x000fec0003800000 */
.L_x_466:
        /* <DEDUP_REMOVED lines=9> */
.L_x_456:
        /* <DEDUP_REMOVED lines=14> */
.L_x_470:
        /* <DEDUP_REMOVED lines=9> */
.L_x_469:
        /* <DEDUP_REMOVED lines=28> */
.L_x_472:
[----:B------:R-:W2:Y:S02]  /*0960*/  LDG.E.U8 R4, desc[UR36][R4.64] ;  /* 0x0000002404047981 */ /* 0x000ea4000c1e1100 */
[----:B--2---:R-:W-:-:S05]  /*0970*/  IMAD.SHL.U32 R0, R4, 0x2000000, RZ ;  /* 0x0200000004007824 */ /* 0x004fca00078e00ff */
[----:B------:R-:W-:-:S13]  /*0980*/  ISETP.GE.U32.AND P0, PT, R0, 0x8000000, PT ;  /* 0x080000000000780c */ /* 0x000fda0003f06070 */
[C---:B------:R-:W-:Y:S02]  /*0990*/  @!P0 IMAD.SHL.U32 R0, R4.reuse, 0x100, RZ ;  /* 0x0000010004008824 */ /* 0x040fe400078e00ff */
[----:B------:R-:W-:-:S03]  /*09a0*/  @P0 IMAD.SHL.U32 R3, R4, 0x200000, RZ ;  /* 0x0020000004030824 */ /* 0x000fc600078e00ff */
[----:B------:R-:W-:Y:S02]  /*09b0*/  @!P0 LOP3.LUT R0, R0, 0x7f00, RZ, 0xc0, !PT ;  /* 0x00007f0000008812 */ /* 0x000fe400078ec0ff */
[----:B------:R-:W-:Y:S02]  /*09c0*/  @P0 LOP3.LUT R3, R3, 0x70000000, RZ, 0xfc, !PT ;  /* 0x7000000003030812 */ /* 0x000fe400078efcff */
[----:B------:R-:W-:-:S03]  /*09d0*/  @!P0 LOP3.LUT R0, R0, 0x3f000000, RZ, 0xfc, !PT ;  /* 0x3f00000000008812 */ /* 0x000fc600078efcff */
[----:B------:R-:W-:Y:S02]  /*09e0*/  @P0 FMUL.FTZ R3, R3, 1.9259299443872358531e-34 ;  /* 0x0780000003030820 */ /* 0x000fe40000410000 */
[----:B------:R-:W-:Y:S01]  /*09f0*/  @!P0 FADD.FTZ R3, R0, -0.5 ;  /* 0xbf00000000038421 */ /* 0x000fe20000010000 */
[----:B------:R-:W-:-:S05]  /*0a00*/  IMAD.SHL.U32 R0, R4, 0x1000000, RZ ;  /* 0x0100000004007824 */ /* 0x000fca00078e00ff */
[----:B------:R-:W-:-:S04]  /*0a10*/  LOP3.LUT R0, R3, 0x80000000, R0, 0xf8, !PT ;  /* 0x8000000003007812 */ /* 0x000fc800078ef800 */
[----:B------:R-:W-:-:S04]  /*0a20*/  F2FP.BF16.F32.PACK_AB R0, RZ, R0 ;  /* 0x00000000ff00723e */ /* 0x000fc800000010ff */
[----:B------:R-:W-:Y:S01]  /*0a30*/  PRMT R22, R0, 0x7610, R22 ;  /* 0x0000761000167816 */ /* 0x000fe20000000016 */
[----:B------:R-:W-:Y:S06]  /*0a40*/  BRA `(.L_x_461) ;  /* 0x0000000400d87947 */ /* 0x000fec0003800000 */
.L_x_471:
[----:B------:R0:W5:Y:S01]  /*0a50*/  LDG.E.U16 R22, desc[UR36][R4.64] ;  /* 0x0000002404167981 */ /* 0x000162000c1e1500 */
[----:B------:R-:W-:Y:S05]  /*0a60*/  BRA `(.L_x_461) ;  /* 0x0000000400d07947 */ /* 0x000fea0003800000 */
.L_x_468:
        /* <DEDUP_REMOVED lines=13> */
.L_x_475:
        /* <DEDUP_REMOVED lines=21> */
.L_x_479:
[----:B------:R-:W-:Y:S05]  /*0c90*/  BSYNC B1 ;  /* 0x0000000000017941 */ /* 0x000fea0003800000 */
.L_x_478:
[----:B------:R-:W-:Y:S01]  /*0ca0*/  LEA R5, R0, 0x3b800000, 0x17 ;  /* 0x3b80000000057811 */ /* 0x000fe200078eb8ff */
[----:B------:R-:W-:-:S05]  /*0cb0*/  IMAD.SHL.U32 R0, R3, 0x100000, RZ ;  /* 0x0010000003007824 */ /* 0x000fca00078e00ff */
[----:B------:R-:W-:-:S07]  /*0cc0*/  LOP3.LUT R0, R5, R0, R6, 0xfe, !PT ;  /* 0x0000000005007212 */ /* 0x000fce00078efe06 */
.L_x_477:
[----:B------:R-:W-:Y:S05]  /*0cd0*/  BSYNC B0 ;  /* 0x0000000000007941 */ /* 0x000fea0003800000 */
.L_x_476:
[----:B------:R-:W-:-:S04]  /*0ce0*/  F2FP.BF16.F32.PACK_AB R0, RZ, R0 ;  /* 0x00000000ff00723e */ /* 0x000fc800000010ff */
[----:B------:R-:W-:Y:S01]  /*0cf0*/  PRMT R22, R0, 0x7610, R22 ;  /* 0x0000761000167816 */ /* 0x000fe20000000016 */
[----:B------:R-:W-:Y:S06]  /*0d00*/  BRA `(.L_x_461) ;  /* 0x0000000400287947 */ /* 0x000fec0003800000 */
.L_x_474:
        /* <DEDUP_REMOVED lines=21> */
.L_x_483:
[----:B------:R-:W-:Y:S05]  /*0e60*/  BSYNC B1 ;  /* 0x0000000000017941 */ /* 0x000fea0003800000 */
.L_x_482:
[----:B------:R-:W-:Y:S01]  /*0e70*/  LEA R5, R0, 0x37800000, 0x17 ;  /* 0x3780000000057811 */ /* 0x000fe200078eb8ff */
[----:B------:R-:W-:-:S05]  /*0e80*/  IMAD.SHL.U32 R0, R3, 0x200000, RZ ;  /* 0x0020000003007824 */ /* 0x000fca00078e00ff */
[----:B------:R-:W-:-:S07]  /*0e90*/  LOP3.LUT R0, R5, R0, R6, 0xfe, !PT ;  /* 0x0000000005007212 */ /* 0x000fce00078efe06 */
.L_x_481:
[----:B------:R-:W-:Y:S05]  /*0ea0*/  BSYNC B0 ;  /* 0x0000000000007941 */ /* 0x000fea0003800000 */
.L_x_480:
[----:B------:R-:W-:-:S04]  /*0eb0*/  F2FP.BF16.F32.PACK_AB R0, RZ, R0 ;  /* 0x00000000ff00723e */ /* 0x000fc800000010ff */
[----:B------:R-:W-:Y:S01]  /*0ec0*/  PRMT R22, R0, 0x7610, R22 ;  /* 0x0000761000167816 */ /* 0x000fe20000000016 */
[----:B------:R-:W-:Y:S06]  /*0ed0*/  BRA `(.L_x_461) ;  /* 0x0000000000b47947 */ /* 0x000fec0003800000 */
.L_x_473:
        /* <DEDUP_REMOVED lines=14> */
.L_x_487:
[----:B------:R-:W-:Y:S05]  /*0fc0*/  BSYNC B0 ;  /* 0x0000000000007941 */ /* 0x000fea0003800000 */
.L_x_486:
[----:B------:R-:W-:-:S04]  /*0fd0*/  F2FP.BF16.F32.PACK_AB R0, RZ, R0 ;  /* 0x00000000ff00723e */ /* 0x000fc800000010ff */
[----:B------:R-:W-:Y:S01]  /*0fe0*/  PRMT R22, R0, 0x7610, R22 ;  /* 0x0000761000167816 */ /* 0x000fe20000000016 */
[----:B------:R-:W-:Y:S06]  /*0ff0*/  BRA `(.L_x_461) ;  /* 0x00000000006c7947 */ /* 0x000fec0003800000 */
.L_x_460:
        /* <DEDUP_REMOVED lines=16> */
.L_x_488:
[----:B------:R-:W-:Y:S01]  /*1100*/  PRMT R22, RZ, 0x7610, R22 ;  /* 0x00007610ff167816 */ /* 0x000fe20000000016 */
[----:B------:R-:W-:Y:S06]  /*1110*/  BRA `(.L_x_461) ;  /* 0x0000000000247947 */ /* 0x000fec0003800000 */
.L_x_485:
[----:B------:R-:W2:Y:S02]  /*1120*/  LDG.E.64 R4, desc[UR36][R4.64] ;  /* 0x0000002404047981 */ /* 0x000ea4000c1e1b00 */
[----:B--2---:R-:W0:Y:S02]  /*1130*/  I2F.U64 R0, R4 ;  /* 0x0000000400007312 */ /* 0x004e240000301000 */
[----:B0-----:R-:W-:-:S04]  /*1140*/  F2FP.BF16.F32.PACK_AB R0, RZ, R0 ;  /* 0x00000000ff00723e */ /* 0x001fc800000010ff */
[----:B------:R-:W-:Y:S01]  /*1150*/  PRMT R22, R0, 0x7610, R22 ;  /* 0x0000761000167816 */ /* 0x000fe20000000016 */
[----:B------:R-:W-:Y:S06]  /*1160*/  BRA `(.L_x_461) ;  /* 0x0000000000107947 */ /* 0x000fec0003800000 */
.L_x_484:
[----:B------:R-:W2:Y:S02]  /*1170*/  LDG.E R4, desc[UR36][R4.64] ;  /* 0x0000002404047981 */ /* 0x000ea4000c1e1900 */
[----:B--2---:R-:W-:-:S04]  /*1180*/  I2FP.F32.U32 R0, R4 ;  /* 0x0000000400007245 */ /* 0x004fc80000201000 */
[----:B------:R-:W-:-:S04]  /*1190*/  F2FP.BF16.F32.PACK_AB R0, RZ, R0 ;  /* 0x00000000ff00723e */ /* 0x000fc800000010ff */
[----:B------:R-:W-:-:S07]  /*11a0*/  PRMT R22, R0, 0x7610, R22 ;  /* 0x0000761000167816 */ /* 0x000fce0000000016 */
.L_x_461:
[----:B0-----:R-:W0:Y:S01]  /*11b0*/  LDC.64 R4, c[0x0][0x228] ;  /* 0x00008a00ff047b82 */ /* 0x001e220000000a00 */
[----:B------:R-:W-:Y:S01]  /*11c0*/  PRMT R0, R18, 0x9910, RZ ;  /* 0x0000991012007816 */ /* 0x000fe200000000ff */
[----:B------:R-:W-:Y:S02]  /*11d0*/  ULDC UR4, c[0x0][0x23c] ;  /* 0x00008f0000047ab9 */ /* 0x000fe40000000800 */
[----:B------:R-:W-:Y:S01]  /*11e0*/  IMAD R19, R19, UR4, RZ ;  /* 0x0000000413137c24 */ /* 0x000fe2000f8e02ff */
[----:B------:R-:W-:-:S04]  /*11f0*/  ISETP.GT.AND P0, PT, R0, 0x9, PT ;  /* 0x000000090000780c */ /* 0x000fc80003f04270 */
[----:B0-----:R-:W-:-:S05]  /*1200*/  IADD3 R4, P1, R19, R4, RZ ;  /* 0x0000000413047210 */ /* 0x001fca0007f3e0ff */
[----:B------:R-:W-:-:S04]  /*1210*/  IMAD.X R5, RZ, RZ, R5, P1 ;  /* 0x000000ffff057224 */ /* 0x000fc800008e0605 */
        /* <DEDUP_REMOVED lines=14> */
.L_x_492:
[----:B------:R-:W2:Y:S02]  /*1300*/  LDG.E.U8 R4, desc[UR36][R4.64] ;  /* 0x0000002404047981 */ /* 0x000ea4000c1e1100 */
[----:B--2---:R-:W-:-:S04]  /*1310*/  I2FP.F32.U32 R0, R4 ;  /* 0x0000000400007245 */ /* 0x004fc80000201000 */
[----:B------:R-:W-:-:S04]  /*1320*/  F2FP.BF16.F32.PACK_AB R0, RZ, R0 ;  /* 0x00000000ff00723e */ /* 0x000fc800000010ff */
[----:B------:R-:W-:Y:S01]  /*1330*/  PRMT R23, R0, 0x7610, R23 ;  /* 0x0000761000177816 */ /* 0x000fe20000000017 */
[----:B------:R-:W-:Y:S06]  /*1340*/  BRA `(.L_x_494) ;  /* 0x0000000c00c87947 */ /* 0x000fec0003800000 */
.L_x_491:
        /* <DEDUP_REMOVED lines=11> */
.L_x_496:
[----:B------:R-:W2:Y:S02]  /*1400*/  LDG.E R4, desc[UR36][R4.64] ;  /* 0x0000002404047981 */ /* 0x000ea4000c1e1900 */
[----:B--2---:R-:W-:-:S04]  /*1410*/  I2FP.F32.S32 R0, R4 ;  /* 0x0000000400007245 */ /* 0x004fc80000201400 */
[----:B------:R-:W-:-:S04]  /*1420*/  F2FP.BF16.F32.PACK_AB R0, RZ, R0 ;  /* 0x00000000ff00723e */ /* 0x000fc800000010ff */
[----:B------:R-:W-:Y:S01]  /*1430*/  PRMT R23, R0, 0x7610, R23 ;  /* 0x0000761000177816 */ /* 0x000fe20000000017 */
[----:B------:R-:W-:Y:S06]  /*1440*/  BRA `(.L_x_494) ;  /* 0x0000000c00887947 */ /* 0x000fec0003800000 */
.L_x_495:
[----:B------:R-:W2:Y:S02]  /*1450*/  LDG.E.U16 R4, desc[UR36][R4.64] ;  /* 0x0000002404047981 */ /* 0x000ea4000c1e1500 */
[----:B--2---:R-:W0:Y:S02]  /*1460*/  I2F.S16 R0, R4 ;  /* 0x0000000400007306 */ /* 0x004e240000101400 */
[----:B0-----:R-:W-:-:S04]  /*1470*/  F2FP.BF16.F32.PACK_AB R0, RZ, R0 ;  /* 0x00000000ff00723e */ /* 0x001fc800000010ff */
[----:B------:R-:W-:Y:S01]  /*1480*/  PRMT R23, R0, 0x7610, R23 ;  /* 0x0000761000177816 */ /* 0x000fe20000000017 */
[----:B------:R-:W-:Y:S06]  /*1490*/  BRA `(.L_x_494) ;  /* 0x0000000c00747947 */ /* 0x000fec0003800000 */
.L_x_490:
        /* <DEDUP_REMOVED lines=9> */
.L_x_498:
[----:B------:R-:W2:Y:S02]  /*1530*/  LDG.E.U16 R0, desc[UR36][R4.64] ;  /* 0x0000002404007981 */ /* 0x000ea4000c1e1500 */
[----:B--2---:R-:W-:-:S05]  /*1540*/  HADD2.F32 R0, -RZ, R0.H0_H0 ;  /* 0x20000000ff007230 */ /* 0x004fca0000004100 */
[----:B------:R-:W-:-:S04]  /*1550*/  F2FP.BF16.F32.PACK_AB R0, RZ, R0 ;  /* 0x00000000ff00723e */ /* 0x000fc800000010ff */
[----:B------:R-:W-:Y:S01]  /*1560*/  PRMT R23, R0, 0x7610, R23 ;  /* 0x0000761000177816 */ /* 0x000fe20000000017 */
[----:B------:R-:W-:Y:S06]  /*1570*/  BRA `(.L_x_494) ;  /* 0x0000000c003c7947 */ /* 0x000fec0003800000 */
.L_x_497:
        /* <DEDUP_REMOVED lines=9> */
.L_x_500:
[----:B------:R-:W2:Y:S02]  /*1610*/  LDG.E.U16 R4, desc[UR36][R4.64] ;  /* 0x0000002404047981 */ /* 0x000ea4000c1e1500 */
[----:B--2---:R-:W-:-:S05]  /*1620*/  HADD2.F32 R0, -RZ, R4.H0_H0 ;  /* 0x20000004ff007230 */ /* 0x004fca0000004100 */
[----:B------:R-:W-:-:S04]  /*1630*/  F2FP.BF16.F32.PACK_AB R0, RZ, R0 ;  /* 0x00000000ff00723e */ /* 0x000fc800000010ff */
[----:B------:R-:W-:Y:S01]  /*1640*/  PRMT R23, R0, 0x7610, R23 ;  /* 0x0000761000177816 */ /* 0x000fe20000000017 */
[----:B------:R-:W-:Y:S06]  /*1650*/  BRA `(.L_x_494) ;  /* 0x0000000c00047947 */ /* 0x000fec0003800000 */
.L_x_499:
        /* <DEDUP_REMOVED lines=9> */
.L_x_489:
        /* <DEDUP_REMOVED lines=14> */
.L_x_503:
        /* <DEDUP_REMOVED lines=9> */
.L_x_502:
        /* <DEDUP_REMOVED lines=28> */
.L_x_505:
        /* <DEDUP_REMOVED lines=15> */
.L_x_504:
[----:B------:R0:W5:Y:S01]  /*1b10*/  LDG.E.U16 R23, desc[UR36][R4.64] ;  /* 0x0000002404177981 */ /* 0x000162000c1e1500 */
[----:B------:R-:W-:Y:S05]  /*1b20*/  BRA `(.L_x_494) ;  /* 0x0000000400d07947 */ /* 0x000fea0003800000 */
.L_x_501:
        /* <DEDUP_REMOVED lines=13> */
.L_x_508:
        /* <DEDUP_REMOVED lines=21> */
.L_x_512:
[----:B------:R-:W-:Y:S05]  /*1d50*/  BSYNC B1 ;  /* 0x0000000000017941 */ /* 0x000fea0003800000 */
.L_x_511:
[----:B------:R-:W-:Y:S01]  /*1d60*/  LEA R5, R0, 0x3b800000, 0x17 ;  /* 0x3b80000000057811 */ /* 0x000fe200078eb8ff */
[----:B------:R-:W-:-:S05]  /*1d70*/  IMAD.SHL.U32 R0, R3, 0x100000, RZ ;  /* 0x0010000003007824 */ /* 0x000fca00078e00ff */
[----:B------:R-:W-:-:S07]  /*1d80*/  LOP3.LUT R0, R5, R0, R6, 0xfe, !PT ;  /* 0x0000000005007212 */ /* 0x000fce00078efe06 */
.L_x_510:
[----:B------:R-:W-:Y:S05]  /*1d90*/  BSYNC B0 ;  /* 0x0000000000007941 */ /* 0x000fea0003800000 */
.L_x_509:
[----:B------:R-:W-:-:S04]  /*1da0*/  F2FP.BF16.F32.PACK_AB R0, RZ, R0 ;  /* 0x00000000ff00723e */ /* 0x000fc800000010ff */
[----:B------:R-:W-:Y:S01]  /*1db0*/  PRMT R23, R0, 0x7610, R23 ;  /* 0x0000761000177816 */ /* 0x000fe20000000017 */
[----:B------:R-:W-:Y:S06]  /*1dc0*/  BRA `(.L_x_494) ;  /* 0x0000000400287947 */ /* 0x000fec0003800000 */
.L_x_507:
        /* <DEDUP_REMOVED lines=21> */
.L_x_516:
[----:B------:R-:W-:Y:S05]  /*1f20*/  BSYNC B1 ;  /* 0x0000000000017941 */ /* 0x000fea0003800000 */
.L_x_515:
[----:B------:R-:W-:Y:S01]  /*1f30*/  LEA R5, R0, 0x37800000, 0x17 ;  /* 0x3780000000057811 */ /* 0x000fe200078eb8ff */
[----:B------:R-:W-:-:S05]  /*1f40*/  IMAD.SHL.U32 R0, R3, 0x200000, RZ ;  /* 0x0020000003007824 */ /* 0x000fca00078e00ff */
[----:B------:R-:W-:-:S07]  /*1f50*/  LOP3.LUT R0, R5, R0, R6, 0xfe, !PT ;  /* 0x0000000005007212 */ /* 0x000fce00078efe06 */
.L_x_514:
[----:B------:R-:W-:Y:S05]  /*1f60*/  BSYNC B0 ;  /* 0x0000000000007941 */ /* 0x000fea0003800000 */
.L_x_513:
[----:B------:R-:W-:-:S04]  /*1f70*/  F2FP.BF16.F32.PACK_AB R0, RZ, R0 ;  /* 0x00000000ff00723e */ /* 0x000fc800000010ff */
[----:B------:R-:W-:Y:S01]  /*1f80*/  PRMT R23, R0, 0x7610, R23 ;  /* 0x0000761000177816 */ /* 0x000fe20000000017 */
[----:B------:R-:W-:Y:S06]  /*1f90*/  BRA `(.L_x_494) ;  /* 0x0000000000b47947 */ /* 0x000fec0003800000 */
.L_x_506:
        /* <DEDUP_REMOVED lines=14> */
.L_x_520:
[----:B------:R-:W-:Y:S05]  /*2080*/  BSYNC B0 ;  /* 0x0000000000007941 */ /* 0x000fea0003800000 */
.L_x_519:
[----:B------:R-:W-:-:S04]  /*2090*/  F2FP.BF16.F32.PACK_AB R0, RZ, R0 ;  /* 0x00000000ff00723e */ /* 0x000fc800000010ff */
[----:B------:R-:W-:Y:S01]  /*20a0*/  PRMT R23, R0, 0x7610, R23 ;  /* 0x0000761000177816 */ /* 0x000fe20000000017 */
[----:B------:R-:W-:Y:S06]  /*20b0*/  BRA `(.L_x_494) ;  /* 0x00000000006c7947 */ /* 0x000fec0003800000 */
.L_x_493:
        /* <DEDUP_REMOVED lines=16> */
.L_x_521:
[----:B------:R-:W-:Y:S01]  /*21c0*/  PRMT R23, RZ, 0x7610, R23 ;  /* 0x00007610ff177816 */ /* 0x000fe20000000017 */
[----:B------:R-:W-:Y:S06]  /*21d0*/  BRA `(.L_x_494) ;  /* 0x0000000000247947 */ /* 0x000fec0003800000 */
.L_x_518:
[----:B------:R-:W2:Y:S02]  /*21e0*/  LDG.E.64 R4, desc[UR36][R4.64] ;  /* 0x0000002404047981 */ /* 0x000ea4000c1e1b00 */
[----:B--2---:R-:W0:Y:S02]  /*21f0*/  I2F.U64 R0, R4 ;  /* 0x0000000400007312 */ /* 0x004e240000301000 */
[----:B0-----:R-:W-:-:S04]  /*2200*/  F2FP.BF16.F32.PACK_AB R0, RZ, R0 ;  /* 0x00000000ff00723e */ /* 0x001fc800000010ff */
[----:B------:R-:W-:Y:S01]  /*2210*/  PRMT R23, R0, 0x7610, R23 ;  /* 0x0000761000177816 */ /* 0x000fe20000000017 */
[----:B------:R-:W-:Y:S06]  /*2220*/  BRA `(.L_x_494) ;  /* 0x0000000000107947 */ /* 0x000fec0003800000 */
.L_x_517:
[----:B------:R-:W2:Y:S02]  /*2230*/  LDG.E R4, desc[UR36][R4.64] ;  /* 0x0000002404047981 */ /* 0x000ea4000c1e1900 */
[----:B--2---:R-:W-:-:S04]  /*2240*/  I2FP.F32.U32 R0, R4 ;  /* 0x0000000400007245 */ /* 0x004fc80000201000 */
[----:B------:R-:W-:-:S04]  /*2250*/  F2FP.BF16.F32.PACK_AB R0, RZ, R0 ;  /* 0x00000000ff00723e */ /* 0x000fc800000010ff */
[----:B------:R-:W-:-:S07]  /*2260*/  PRMT R23, R0, 0x7610, R23 ;  /* 0x0000761000177816 */ /* 0x000fce0000000017 */
.L_x_494:
[----:B------:R-:W-:-:S07]  /*2270*/  VIADD R27, R27, 0x80 ;  /* 0x000000801b1b7836 */ /* 0x000fce0000000000 */
.L_x_455:
[----:B------:R-:W-:Y:S05]  /*2280*/  BSYNC B6 ;  /* 0x0000000000067941 */ /* 0x000fea0003800000 */
.L_x_454:
[----:B------:R-:W-:Y:S01]  /*2290*/  ISETP.GE.AND P0, PT, R27, R16, PT ;  /* 0x000000101b00720c */ /* 0x000fe20003f06270 */
[----:B------:R-:W-:Y:S01]  /*22a0*/  BSSY B6, `(.L_x_522) ;  /* 0x000021d000067945 */ /* 0x000fe20003800000 */
[----:B------:R-:W-:-:S11]  /*22b0*/  PRMT R26, RZ, 0x7610, R26 ;  /* 0x00007610ff1a7816 */ /* 0x000fd6000000001a */
[----:B------:R-:W-:Y:S05]  /*22c0*/  @P0 BRA `(.L_x_523) ;  /* 0x0000002000680947 */ /* 0x000fea0003800000 */
[----:B0-----:R-:W0:Y:S01]  /*22d0*/  LDC.64 R4, c[0x0][0x220] ;  /* 0x00008800ff047b82 */ /* 0x001e220000000a00 */
        /* <DEDUP_REMOVED lines=21> */
.L_x_527:
[----:B------:R-:W2:Y:S02]  /*2430*/  LDG.E.U8 R4, desc[UR36][R4.64] ;  /* 0x0000002404047981 */ /* 0x000ea4000c1e1100 */
[----:B--2---:R-:W-:-:S04]  /*2440*/  I2FP.F32.U32 R0, R4 ;  /* 0x0000000400007245 */ /* 0x004fc80000201000 */
[----:B------:R-:W-:-:S04]  /*2450*/  F2FP.BF16.F32.PACK_AB R0, RZ, R0 ;  /* 0x00000000ff00723e */ /* 0x000fc800000010ff */
[----:B------:R-:W-:Y:S01]  /*2460*/  PRMT R17, R0, 0x7610, R17 ;  /* 0x0000761000117816 */ /* 0x000fe20000000011 */
[----:B------:R-:W-:Y:S06]  /*2470*/  BRA `(.L_x_529) ;  /* 0x0000000c00c87947 */ /* 0x000fec0003800000 */
.L_x_526:
        /* <DEDUP_REMOVED lines=11> */
.L_x_531:
[----:B------:R-:W2:Y:S02]  /*2530*/  LDG.E R4, desc[UR36][R4.64] ;  /* 0x0000002404047981 */ /* 0x000ea4000c1e1900 */
[----:B--2---:R-:W-:-:S04]  /*2540*/  I2FP.F32.S32 R0, R4 ;  /* 0x0000000400007245 */ /* 0x004fc80000201400 */
[----:B------:R-:W-:-:S04]  /*2550*/  F2FP.BF16.F32.PACK_AB R0, RZ, R0 ;  /* 0x00000000ff00723e */ /* 0x000fc800000010ff */
[----:B------:R-:W-:Y:S01]  /*2560*/  PRMT R17, R0, 0x7610, R17 ;  /* 0x0000761000117816 */ /* 0x000fe20000000011 */
[----:B------:R-:W-:Y:S06]  /*2570*/  BRA `(.L_x_529) ;  /* 0x0000000c00887947 */ /* 0x000fec0003800000 */
.L_x_530:
[----:B------:R-:W2:Y:S02]  /*2580*/  LDG.E.U16 R4, desc[UR36][R4.64] ;  /* 0x0000002404047981 */ /* 0x000ea4000c1e1500 */
[----:B--2---:R-:W0:Y:S02]  /*2590*/  I2F.S16 R0, R4 ;  /* 0x0000000400007306 */ /* 0x004e240000101400 */
[----:B0-----:R-:W-:-:S04]  /*25a0*/  F2FP.BF16.F32.PACK_AB R0, RZ, R0 ;  /* 0x00000000ff00723e */ /* 0x001fc800000010ff */
[----:B------:R-:W-:Y:S01]  /*25b0*/  PRMT R17, R0, 0x7610, R17 ;  /* 0x0000761000117816 */ /* 0x000fe20000000011 */
[----:B------:R-:W-:Y:S06]  /*25c0*/  BRA `(.L_x_529) ;  /* 0x0000000c00747947 */ /* 0x000fec0003800000 */
.L_x_525:
        /* <DEDUP_REMOVED lines=9> */
.L_x_533:
[----:B------:R-:W2:Y:S02]  /*2660*/  LDG.E.U16 R0, desc[UR36][R4.64] ;  /* 0x0000002404007981 */ /* 0x000ea4000c1e1500 */
[----:B--2---:R-:W-:-:S05]  /*2670*/  HADD2.F32 R0, -RZ, R0.H0_H0 ;  /* 0x20000000ff007230 */ /* 0x004fca0000004100 */
[----:B------:R-:W-:-:S04]  /*2680*/  F2FP.BF16.F32.PACK_AB R0, RZ, R0 ;  /* 0x00000000ff00723e */ /* 0x000fc800000010ff */
[----:B------:R-:W-:Y:S01]  /*2690*/  PRMT R17, R0, 0x7610, R17 ;  /* 0x0000761000117816 */ /* 0x000fe20000000011 */
[----:B------:R-:W-:Y:S06]  /*26a0*/  BRA `(.L_x_529) ;  /* 0x0000000c003c7947 */ /* 0x000fec0003800000 */
.L_x_532:
        /* <DEDUP_REMOVED lines=9> */
.L_x_535:
[----:B------:R-:W2:Y:S02]  /*2740*/  LDG.E.U16 R4, desc[UR36][R4.64] ;  /* 0x0000002404047981 */ /* 0x000ea4000c1e1500 */
[----:B--2---:R-:W-:-:S05]  /*2750*/  HADD2.F32 R0, -RZ, R4.H0_H0 ;  /* 0x20000004ff007230 */ /* 0x004fca0000004100 */
[----:B------:R-:W-:-:S04]  /*2760*/  F2FP.BF16.F32.PACK_AB R0, RZ, R0 ;  /* 0x00000000ff00723e */ /* 0x000fc800000010ff */
[----:B------:R-:W-:Y:S01]  /*2770*/  PRMT R17, R0, 0x7610, R17 ;  /* 0x0000761000117816 */ /* 0x000fe20000000011 */
[----:B------:R-:W-:Y:S06]  /*2780*/  BRA `(.L_x_529) ;  /* 0x0000000c00047947 */ /* 0x000fec0003800000 */
.L_x_534:
        /* <DEDUP_REMOVED lines=9> */
.L_x_524:
        /* <DEDUP_REMOVED lines=14> */
.L_x_538:
        /* <DEDUP_REMOVED lines=9> */
.L_x_537:
        /* <DEDUP_REMOVED lines=28> */
.L_x_540:
        /* <DEDUP_REMOVED lines=15> */
.L_x_539:
[----:B------:R0:W5:Y:S01]  /*2c40*/  LDG.E.U16 R17, desc[UR36][R4.64] ;  /* 0x0000002404117981 */ /* 0x000162000c1e1500 */
[----:B------:R-:W-:Y:S05]  /*2c50*/  BRA `(.L_x_529) ;  /* 0x0000000400d07947 */ /* 0x000fea0003800000 */
.L_x_536:
        /* <DEDUP_REMOVED lines=13> */
.L_x_543:
        /* <DEDUP_REMOVED lines=21> */
.L_x_547:
[----:B------:R-:W-:Y:S05]  /*2e80*/  BSYNC B1 ;  /* 0x0000000000017941 */ /* 0x000fea0003800000 */
.L_x_546:
[----:B------:R-:W-:Y:S01]  /*2e90*/  LEA R5, R0, 0x3b800000, 0x17 ;  /* 0x3b80000000057811 */ /* 0x000fe200078eb8ff */
[----:B------:R-:W-:-:S05]  /*2ea0*/  IMAD.SHL.U32 R0, R3, 0x100000, RZ ;  /* 0x0010000003007824 */ /* 0x000fca00078e00ff */
[----:B------:R-:W-:-:S07]  /*2eb0*/  LOP3.LUT R0, R5, R0, R6, 0xfe, !PT ;  /* 0x0000000005007212 */ /* 0x000fce00078efe06 */
.L_x_545:
[----:B------:R-:W-:Y:S05]  /*2ec0*/  BSYNC B0 ;  /* 0x0000000000007941 */ /* 0x000fea0003800000 */
.L_x_544:
[----:B------:R-:W-:-:S04]  /*2ed0*/  F2FP.BF16.F32.PACK_AB R0, RZ, R0 ;  /* 0x00000000ff00723e */ /* 0x000fc800000010ff */
[----:B------:R-:W-:Y:S01]  /*2ee0*/  PRMT R17, R0, 0x7610, R17 ;  /* 0x0000761000117816 */ /* 0x000fe20000000011 */
[----:B------:R-:W-:Y:S06]  /*2ef0*/  BRA `(.L_x_529) ;  /* 0x0000000400287947 */ /* 0x000fec0003800000 */
.L_x_542:
        /* <DEDUP_REMOVED lines=21> */
.L_x_551:
[----:B------:R-:W-:Y:S05]  /*3050*/  BSYNC B1 ;  /* 0x0000000000017941 */ /* 0x000fea0003800000 */
.L_x_550:
[----:B------:R-:W-:Y:S01]  /*3060*/  LEA R5, R0, 0x37800000, 0x17 ;  /* 0x3780000000057811 */ /* 0x000fe200078eb8ff */
[----:B------:R-:W-:-:S05]  /*3070*/  IMAD.SHL.U32 R0, R3, 0x200000, RZ ;  /* 0x0020000003007824 */ /* 0x000fca00078e00ff */
[----:B------:R-:W-:-:S07]  /*3080*/  LOP3.LUT R0, R5, R0, R6, 0xfe, !PT ;  /* 0x0000000005007212 */ /* 0x000fce00078efe06 */
.L_x_549:
[----:B------:R-:W-:Y:S05]  /*3090*/  BSYNC B0 ;  /* 0x0000000000007941 */ /* 0x000fea0003800000 */
.L_x_548:
[----:B------:R-:W-:-:S04]  /*30a0*/  F2FP.BF16.F32.PACK_AB R0, RZ, R0 ;  /* 0x00000000ff00723e */ /* 0x000fc800000010ff */
[----:B------:R-:W-:Y:S01]  /*30b0*/  PRMT R17, R0, 0x7610, R17 ;  /* 0x0000761000117816 */ /* 0x000fe20000000011 */
[----:B------:R-:W-:Y:S06]  /*30c0*/  BRA `(.L_x_529) ;  /* 0x0000000000b47947 */ /* 0x000fec0003800000 */
.L_x_541:
        /* <DEDUP_REMOVED lines=14> */
.L_x_555:
[----:B------:R-:W-:Y:S05]  /*31b0*/  BSYNC B0 ;  /* 0x0000000000007941 */ /* 0x000fea0003800000 */
.L_x_554:
[----:B------:R-:W-:-:S04]  /*31c0*/  F2FP.BF16.F32.PACK_AB R0, RZ, R0 ;  /* 0x00000000ff00723e */ /* 0x000fc800000010ff */
[----:B------:R-:W-:Y:S01]  /*31d0*/  PRMT R17, R0, 0x7610, R17 ;  /* 0x0000761000117816 */ /* 0x000fe20000000011 */
[----:B------:R-:W-:Y:S06]  /*31e0*/  BRA `(.L_x_529) ;  /* 0x00000000006c7947 */ /* 0x000fec0003800000 */
.L_x_528:
        /* <DEDUP_REMOVED lines=16> */
.L_x_556:
[----:B------:R-:W-:Y:S01]  /*32f0*/  PRMT R17, RZ, 0x7610, R17 ;  /* 0x00007610ff117816 */ /* 0x000fe20000000011 */
[----:B------:R-:W-:Y:S06]  /*3300*/  BRA `(.L_x_529) ;  /* 0x0000000000247947 */ /* 0x000fec0003800000 */
.L_x_553:
[----:B------:R-:W2:Y:S02]  /*3310*/  LDG.E.64 R4, desc[UR36][R4.64] ;  /* 0x0000002404047981 */ /* 0x000ea4000c1e1b00 */
[----:B--2---:R-:W0:Y:S02]  /*3320*/  I2F.U64 R0, R4 ;  /* 0x0000000400007312 */ /* 0x004e240000301000 */
[----:B0-----:R-:W-:-:S04]  /*3330*/  F2FP.BF16.F32.PACK_AB R0, RZ, R0 ;  /* 0x00000000ff00723e */ /* 0x001fc800000010ff */
[----:B------:R-:W-:Y:S01]  /*3340*/  PRMT R17, R0, 0x7610, R17 ;  /* 0x0000761000117816 */ /* 0x000fe20000000011 */
[----:B------:R-:W-:Y:S06]  /*3350*/  BRA `(.L_x_529) ;  /* 0x0000000000107947 */ /* 0x000fec0003800000 */
.L_x_552:
[----:B------:R-:W2:Y:S02]  /*3360*/  LDG.E R4, desc[UR36][R4.64] ;  /* 0x0000002404047981 */ /* 0x000ea4000c1e1900 */
[----:B--2---:R-:W-:-:S04]  /*3370*/  I2FP.F32.U32 R0, R4 ;  /* 0x0000000400007245 */ /* 0x004fc80000201000 */
[----:B------:R-:W-:-:S04]  /*3380*/  F2FP.BF16.F32.PACK_AB R0, RZ, R0 ;  /* 0x00000000ff00723e */ /* 0x000fc800000010ff */
[----:B------:R-:W-:-:S07]  /*3390*/  PRMT R17, R0, 0x7610, R17 ;  /* 0x0000761000117816 */ /* 0x000fce0000000011 */
.L_x_529:
        /* <DEDUP_REMOVED lines=21> */
.L_x_560:
[----:B------:R-:W2:Y:S02]  /*34f0*/  LDG.E.U8 R4, desc[UR36][R4.64] ;  /* 0x0000002404047981 */ /* 0x000ea4000c1e1100 */
[----:B--2---:R-:W-:-:S04]  /*3500*/  I2FP.F32.U32 R0, R4 ;  /* 0x0000000400007245 */ /* 0x004fc80000201000 */
[----:B------:R-:W-:-:S04]  /*3510*/  F2FP.BF16.F32.PACK_AB R0, RZ, R0 ;  /* 0x00000000ff00723e */ /* 0x000fc800000010ff */
[----:B------:R-:W-:Y:S01]  /*3520*/  PRMT R26, R0, 0x7610, R26 ;  /* 0x00007610001a7816 */ /* 0x000fe2000000001a */
[----:B------:R-:W-:Y:S06]  /*3530*/  BRA `(.L_x_562) ;  /* 0x0000000c00c87947 */ /* 0x000fec0003800000 */
.L_x_559:
        /* <DEDUP_REMOVED lines=11> */
.L_x_564:
[----:B------:R-:W2:Y:S02]  /*35f0*/  LDG.E R4, desc[UR36][R4.64] ;  /* 0x0000002404047981 */ /* 0x000ea4000c1e1900 */
[----:B--2---:R-:W-:-:S04]  /*3600*/  I2FP.F32.S32 R0, R4 ;  /* 0x0000000400007245 */ /* 0x004fc80000201400 */
[----:B------:R-:W-:-:S04]  /*3610*/  F2FP.BF16.F32.PACK_AB R0, RZ, R0 ;  /* 0x00000000ff00723e */ /* 0x000fc800000010ff */
[----:B------:R-:W-:Y:S01]  /*3620*/  PRMT R26, R0, 0x7610, R26 ;  /* 0x00007610001a7816 */ /* 0x000fe2000000001a */
[----:B------:R-:W-:Y:S06]  /*3630*/  BRA `(.L_x_562) ;  /* 0x0000000c00887947 */ /* 0x000fec0003800000 */
.L_x_563:
[----:B------:R-:W2:Y:S02]  /*3640*/  LDG.E.U16 R4, desc[UR36][R4.64] ;  /* 0x0000002404047981 */ /* 0x000ea4000c1e1500 */
[----:B--2---:R-:W0:Y:S02]  /*3650*/  I2F.S16 R0, R4 ;  /* 0x0000000400007306 */ /* 0x004e240000101400 */
[----:B0-----:R-:W-:-:S04]  /*3660*/  F2FP.BF16.F32.PACK_AB R0, RZ, R0 ;  /* 0x00000000ff00723e */ /* 0x001fc800000010ff */
[----:B------:R-:W-:Y:S01]  /*3670*/  PRMT R26, R0, 0x7610, R26 ;  /* 0x00007610001a7816 */ /* 0x000fe2000000001a */
[----:B------:R-:W-:Y:S06]  /*3680*/  BRA `(.L_x_562) ;  /* 0x0000000c00747947 */ /* 0x000fec0003800000 */
.L_x_558:
        /* <DEDUP_REMOVED lines=9> */
.L_x_566:
[----:B------:R-:W2:Y:S02]  /*3720*/  LDG.E.U16 R0, desc[UR36][R4.64] ;  /* 0x0000002404007981 */ /* 0x000ea4000c1e1500 */
[----:B--2---:R-:W-:-:S05]  /*3730*/  HADD2.F32 R0, -RZ, R0.H0_H0 ;  /* 0x20000000ff007230 */ /* 0x004fca0000004100 */
[----:B------:R-:W-:-:S04]  /*3740*/  F2FP.BF16.F32.PACK_AB R0, RZ, R0 ;  /* 0x00000000ff00723e */ /* 0x000fc800000010ff */
[----:B------:R-:W-:Y:S01]  /*3750*/  PRMT R26, R0, 0x7610, R26 ;  /* 0x00007610001a7816 */ /* 0x000fe2000000001a */
[----:B------:R-:W-:Y:S06]  /*3760*/  BRA `(.L_x_562) ;  /* 0x0000000c003c7947 */ /* 0x000fec0003800000 */
.L_x_565:
        /* <DEDUP_REMOVED lines=9> */
.L_x_568:
[----:B------:R-:W2:Y:S02]  /*3800*/  LDG.E.U16 R4, desc[UR36][R4.64] ;  /* 0x0000002404047981 */ /* 0x000ea4000c1e1500 */
[----:B--2---:R-:W-:-:S05]  /*3810*/  HADD2.F32 R0, -RZ, R4.H0_H0 ;  /* 0x20000004ff007230 */ /* 0x004fca0000004100 */
[----:B------:R-:W-:-:S04]  /*3820*/  F2FP.BF16.F32.PACK_AB R0, RZ, R0 ;  /* 0x00000000ff00723e */ /* 0x000fc800000010ff */
[----:B------:R-:W-:Y:S01]  /*3830*/  PRMT R26, R0, 0x7610, R26 ;  /* 0x00007610001a7816 */ /* 0x000fe2000000001a */
[----:B------:R-:W-:Y:S06]  /*3840*/  BRA `(.L_x_562) ;  /* 0x0000000c00047947 */ /* 0x000fec0003800000 */
.L_x_567:
        /* <DEDUP_REMOVED lines=9> */
.L_x_557:
        /* <DEDUP_REMOVED lines=14> */
.L_x_571:
        /* <DEDUP_REMOVED lines=9> */
.L_x_570:
        /* <DEDUP_REMOVED lines=28> */
.L_x_573:
        /* <DEDUP_REMOVED lines=15> */
.L_x_572:
[----:B------:R0:W5:Y:S01]  /*3d00*/  LDG.E.U16 R26, desc[UR36][R4.64] ;  /* 0x00000024041a7981 */ /* 0x000162000c1e1500 */
[----:B------:R-:W-:Y:S05]  /*3d10*/  BRA `(.L_x_562) ;  /* 0x0000000400d07947 */ /* 0x000fea0003800000 */
.L_x_569:
        /* <DEDUP_REMOVED lines=13> */
.L_x_576:
        /* <DEDUP_REMOVED lines=21> */
.L_x_580:
[----:B------:R-:W-:Y:S05]  /*3f40*/  BSYNC B1 ;  /* 0x0000000000017941 */ /* 0x000fea0003800000 */
.L_x_579:
[----:B------:R-:W-:Y:S01]  /*3f50*/  LEA R5, R0, 0x3b800000, 0x17 ;  /* 0x3b80000000057811 */ /* 0x000fe200078eb8ff */
[----:B------:R-:W-:-:S05]  /*3f60*/  IMAD.SHL.U32 R0, R3, 0x100000, RZ ;  /* 0x0010000003007824 */ /* 0x000fca00078e00ff */
[----:B------:R-:W-:-:S07]  /*3f70*/  LOP3.LUT R0, R5, R0, R6, 0xfe, !PT ;  /* 0x0000000005007212 */ /* 0x000fce00078efe06 */
.L_x_578:
[----:B------:R-:W-:Y:S05]  /*3f80*/  BSYNC B0 ;  /* 0x0000000000007941 */ /* 0x000fea0003800000 */
.L_x_577:
[----:B------:R-:W-:-:S04]  /*3f90*/  F2FP.BF16.F32.PACK_AB R0, RZ, R0 ;  /* 0x00000000ff00723e */ /* 0x000fc800000010ff */
[----:B------:R-:W-:Y:S01]  /*3fa0*/  PRMT R26, R0, 0x7610, R26 ;  /* 0x00007610001a7816 */ /* 0x000fe2000000001a */
[----:B------:R-:W-:Y:S06]  /*3fb0*/  BRA `(.L_x_562) ;  /* 0x0000000400287947 */ /* 0x000fec0003800000 */
.L_x_575:
        /* <DEDUP_REMOVED lines=21> */
.L_x_584:
[----:B------:R-:W-:Y:S05]  /*4110*/  BSYNC B1 ;  /* 0x0000000000017941 */ /* 0x000fea0003800000 */
.L_x_583:
[----:B------:R-:W-:Y:S01]  /*4120*/  LEA R5, R0, 0x37800000, 0x17 ;  /* 0x3780000000057811 */ /* 0x000fe200078eb8ff */
[----:B------:R-:W-:-:S05]  /*4130*/  IMAD.SHL.U32 R0, R3, 0x200000, RZ ;  /* 0x0020000003007824 */ /* 0x000fca00078e00ff */
[----:B------:R-:W-:-:S07]  /*4140*/  LOP3.LUT R0, R5, R0, R6, 0xfe, !PT ;  /* 0x0000000005007212 */ /* 0x000fce00078efe06 */
.L_x_582:
[----:B------:R-:W-:Y:S05]  /*4150*/  BSYNC B0 ;  /* 0x0000000000007941 */ /* 0x000fea0003800000 */
.L_x_581:
[----:B------:R-:W-:-:S04]  /*4160*/  F2FP.BF16.F32.PACK_AB R0, RZ, R0 ;  /* 0x00000000ff00723e */ /* 0x000fc800000010ff */
[----:B------:R-:W-:Y:S01]  /*4170*/  PRMT R26, R0, 0x7610, R26 ;  /* 0x00007610001a7816 */ /* 0x000fe2000000001a */
[----:B------:R-:W-:Y:S06]  /*4180*/  BRA `(.L_x_562) ;  /* 0x0000000000b47947 */ /* 0x000fec0003800000 */
.L_x_574:
        /* <DEDUP_REMOVED lines=14> */
.L_x_588:
[----:B------:R-:W-:Y:S05]  /*4270*/  BSYNC B0 ;  /* 0x0000000000007941 */ /* 0x000fea0003800000 */
.L_x_587:
[----:B------:R-:W-:-:S04]  /*4280*/  F2FP.BF16.F32.PACK_AB R0, RZ, R0 ;  /* 0x00000000ff00723e */ /* 0x000fc800000010ff */
[----:B------:R-:W-:Y:S01]  /*4290*/  PRMT R26, R0, 0x7610, R26 ;  /* 0x00007610001a7816 */ /* 0x000fe2000000001a */
[----:B------:R-:W-:Y:S06]  /*42a0*/  BRA `(.L_x_562) ;  /* 0x00000000006c7947 */ /* 0x000fec0003800000 */
.L_x_561:
        /* <DEDUP_REMOVED lines=16> */
.L_x_589:
[----:B------:R-:W-:Y:S01]  /*43b0*/  PRMT R26, RZ, 0x7610, R26 ;  /* 0x00007610ff1a7816 */ /* 0x000fe2000000001a */
[----:B------:R-:W-:Y:S06]  /*43c0*/  BRA `(.L_x_562) ;  /* 0x0000000000247947 */ /* 0x000fec0003800000 */
.L_x_586:
[----:B------:R-:W2:Y:S02]  /*43d0*/  LDG.E.64 R4, desc[UR36][R4.64] ;  /* 0x0000002404047981 */ /* 0x000ea4000c1e1b00 */
[----:B--2---:R-:W0:Y:S02]  /*43e0*/  I2F.U64 R0, R4 ;  /* 0x0000000400007312 */ /* 0x004e240000301000 */
[----:B0-----:R-:W-:-:S04]  /*43f0*/  F2FP.BF16.F32.PACK_AB R0, RZ, R0 ;  /* 0x00000000ff00723e */ /* 0x001fc800000010ff */
[----:B------:R-:W-:Y:S01]  /*4400*/  PRMT R26, R0, 0x7610, R26 ;  /* 0x00007610001a7816 */ /* 0x000fe2000000001a */
[----:B------:R-:W-:Y:S06]  /*4410*/  BRA `(.L_x_562) ;  /* 0x0000000000107947 */ /* 0x000fec0003800000 */
.L_x_585:
[----:B------:R-:W2:Y:S02]  /*4420*/  LDG.E R4, desc[UR36][R4.64] ;  /* 0x0000002404047981 */ /* 0x000ea4000c1e1900 */
[----:B--2---:R-:W-:-:S04]  /*4430*/  I2FP.F32.U32 R0, R4 ;  /* 0x0000000400007245 */ /* 0x004fc80000201000 */
[----:B------:R-:W-:-:S04]  /*4440*/  F2FP.BF16.F32.PACK_AB R0, RZ, R0 ;  /* 0x00000000ff00723e */ /* 0x000fc800000010ff */
[----:B------:R-:W-:-:S07]  /*4450*/  PRMT R26, R0, 0x7610, R26 ;  /* 0x00007610001a7816 */ /* 0x000fce000000001a */
.L_x_562:
[----:B------:R-:W-:-:S07]  /*4460*/  VIADD R27, R27, 0x80 ;  /* 0x000000801b1b7836 */ /* 0x000fce0000000000 */
.L_x_523:
[----:B------:R-:W-:Y:S05]  /*4470*/  BSYNC B6 ;  /* 0x0000000000067941 */ /* 0x000fea0003800000 */
.L_x_522:
[----:B------:R-:W-:Y:S01]  /*4480*/  ISETP.GE.AND P0, PT, R27, R16, PT ;  /* 0x000000101b00720c */ /* 0x000fe20003f06270 */
[----:B------:R-:W-:Y:S01]  /*4490*/  BSSY B6, `(.L_x_590) ;  /* 0x0000220000067945 */ /* 0x000fe20003800000 */
[----:B------:R-:W-:Y:S02]  /*44a0*/  PRMT R19, RZ, 0x7610, R19 ;  /* 0x00007610ff137816 */ /* 0x000fe40000000013 */
[----:B------:R-:W-:Y:S02]  /*44b0*/  PRMT R18, RZ, 0x7610, R18 ;  /* 0x00007610ff127816 */ /* 0x000fe40000000012 */
[----:B------:R-:W-:-:S07]  /*44c0*/  PRMT R24, RZ, 0x7610, R24 ;  /* 0x00007610ff187816 */ /* 0x000fce0000000018 */
        /* <DEDUP_REMOVED lines=23> */
.L_x_595:
[----:B------:R-:W2:Y:S02]  /*4640*/  LDG.E.U8 R4, desc[UR36][R4.64] ;  /* 0x0000002404047981 */ /* 0x000ea4000c1e1100 */
[----:B--2---:R-:W-:-:S04]  /*4650*/  I2FP.F32.U32 R0, R4 ;  /* 0x0000000400007245 */ /* 0x004fc80000201000 */
[----:B------:R-:W-:-:S04]  /*4660*/  F2FP.BF16.F32.PACK_AB R0, RZ, R0 ;  /* 0x00000000ff00723e */ /* 0x000fc800000010ff */
[----:B------:R-:W-:Y:S01]  /*4670*/  PRMT R18, R0, 0x7610, R18 ;  /* 0x0000761000127816 */ /* 0x000fe20000000012 */
[----:B------:R-:W-:Y:S06]  /*4680*/  BRA `(.L_x_597) ;  /* 0x0000000c00c87947 */ /* 0x000fec0003800000 */
.L_x_594:
        /* <DEDUP_REMOVED lines=11> */
.L_x_599:
[----:B------:R-:W2:Y:S02]  /*4740*/  LDG.E R4, desc[UR36][R4.64] ;  /* 0x0000002404047981 */ /* 0x000ea4000c1e1900 */
[----:B--2---:R-:W-:-:S04]  /*4750*/  I2FP.F32.S32 R0, R4 ;  /* 0x0000000400007245 */ /* 0x004fc80000201400 */
[----:B------:R-:W-:-:S04]  /*4760*/  F2FP.BF16.F32.PACK_AB R0, RZ, R0 ;  /* 0x00000000ff00723e */ /* 0x000fc800000010ff */
[----:B------:R-:W-:Y:S01]  /*4770*/  PRMT R18, R0, 0x7610, R18 ;  /* 0x0000761000127816 */ /* 0x000fe20000000012 */
[----:B------:R-:W-:Y:S06]  /*4780*/  BRA `(.L_x_597) ;  /* 0x0000000c00887947 */ /* 0x000fec0003800000 */
.L_x_598:
[----:B------:R-:W2:Y:S02]  /*4790*/  LDG.E.U16 R4, desc[UR36][R4.64] ;  /* 0x0000002404047981 */ /* 0x000ea4000c1e1500 */
[----:B--2---:R-:W0:Y:S02]  /*47a0*/  I2F.S16 R0, R4 ;  /* 0x0000000400007306 */ /* 0x004e240000101400 */
[----:B0-----:R-:W-:-:S04]  /*47b0*/  F2FP.BF16.F32.PACK_AB R0, RZ, R0 ;  /* 0x00000000ff00723e */ /* 0x001fc800000010ff */
[----:B------:R-:W-:Y:S01]  /*47c0*/  PRMT R18, R0, 0x7610, R18 ;  /* 0x0000761000127816 */ /* 0x000fe20000000012 */
[----:B------:R-:W-:Y:S06]  /*47d0*/  BRA `(.L_x_597) ;  /* 0x0000000c00747947 */ /* 0x000fec0003800000 */
.L_x_593:
        /* <DEDUP_REMOVED lines=9> */
.L_x_601:
[----:B------:R-:W2:Y:S02]  /*4870*/  LDG.E.U16 R0, desc[UR36][R4.64] ;  /* 0x0000002404007981 */ /* 0x000ea4000c1e1500 */
[----:B--2---:R-:W-:-:S05]  /*4880*/  HADD2.F32 R0, -RZ, R0.H0_H0 ;  /* 0x20000000ff007230 */ /* 0x004fca0000004100 */
[----:B------:R-:W-:-:S04]  /*4890*/  F2FP.BF16.F32.PACK_AB R0, RZ, R0 ;  /* 0x00000000ff00723e */ /* 0x000fc800000010ff */
[----:B------:R-:W-:Y:S01]  /*48a0*/  PRMT R18, R0, 0x7610, R18 ;  /* 0x0000761000127816 */ /* 0x000fe20000000012 */
[----:B------:R-:W-:Y:S06]  /*48b0*/  BRA `(.L_x_597) ;  /* 0x0000000c003c7947 */ /* 0x000fec0003800000 */
.L_x_600:
        /* <DEDUP_REMOVED lines=9> */
.L_x_603:
[----:B------:R-:W2:Y:S02]  /*4950*/  LDG.E.U16 R4, desc[UR36][R4.64] ;  /* 0x0000002404047981 */ /* 0x000ea4000c1e1500 */
[----:B--2---:R-:W-:-:S05]  /*4960*/  HADD2.F32 R0, -RZ, R4.H0_H0 ;  /* 0x20000004ff007230 */ /* 0x004fca0000004100 */
[----:B------:R-:W-:-:S04]  /*4970*/  F2FP.BF16.F32.PACK_AB R0, RZ, R0 ;  /* 0x00000000ff00723e */ /* 0x000fc800000010ff */
[----:B------:R-:W-:Y:S01]  /*4980*/  PRMT R18, R0, 0x7610, R18 ;  /* 0x0000761000127816 */ /* 0x000fe20000000012 */
[----:B------:R-:W-:Y:S06]  /*4990*/  BRA `(.L_x_597) ;  /* 0x0000000c00047947 */ /* 0x000fec0003800000 */
.L_x_602:
        /* <DEDUP_REMOVED lines=9> */
.L_x_592:
        /* <DEDUP_REMOVED lines=14> */
.L_x_606:
        /* <DEDUP_REMOVED lines=9> */
.L_x_605:
        /* <DEDUP_REMOVED lines=28> */
.L_x_608:
        /* <DEDUP_REMOVED lines=15> */
.L_x_607:
[----:B------:R0:W5:Y:S01]  /*4e50*/  LDG.E.U16 R18, desc[UR36][R4.64] ;  /* 0x0000002404127981 */ /* 0x000162000c1e1500 */
[----:B------:R-:W-:Y:S05]  /*4e60*/  BRA `(.L_x_597) ;  /* 0x0000000400d07947 */ /* 0x000fea0003800000 */
.L_x_604:
        /* <DEDUP_REMOVED lines=13> */
.L_x_611:
        /* <DEDUP_REMOVED lines=21> */
.L_x_615:
[----:B------:R-:W-:Y:S05]  /*5090*/  BSYNC B1 ;  /* 0x0000000000017941 */ /* 0x000fea0003800000 */
.L_x_614:
[----:B------:R-:W-:Y:S01]  /*50a0*/  LEA R5, R0, 0x3b800000, 0x17 ;  /* 0x3b80000000057811 */ /* 0x000fe200078eb8ff */
[----:B------:R-:W-:-:S05]  /*50b0*/  IMAD.SHL.U32 R0, R3, 0x100000, RZ ;  /* 0x0010000003007824 */ /* 0x000fca00078e00ff */
[----:B------:R-:W-:-:S07]  /*50c0*/  LOP3.LUT R0, R5, R0, R6, 0xfe, !PT ;  /* 0x0000000005007212 */ /* 0x000fce00078efe06 */
.L_x_613:
[----:B------:R-:W-:Y:S05]  /*50d0*/  BSYNC B0 ;  /* 0x0000000000007941 */ /* 0x000fea0003800000 */
.L_x_612:
[----:B------:R-:W-:-:S04]  /*50e0*/  F2FP.BF16.F32.PACK_AB R0, RZ, R0 ;  /* 0x00000000ff00723e */ /* 0x000fc800000010ff */
[----:B------:R-:W-:Y:S01]  /*50f0*/  PRMT R18, R0, 0x7610, R18 ;  /* 0x0000761000127816 */ /* 0x000fe20000000012 */
[----:B------:R-:W-:Y:S06]  /*5100*/  BRA `(.L_x_597) ;  /* 0x0000000400287947 */ /* 0x000fec0003800000 */
.L_x_610:
        /* <DEDUP_REMOVED lines=21> */
.L_x_619:
[----:B------:R-:W-:Y:S05]  /*5260*/  BSYNC B1 ;  /* 0x0000000000017941 */ /* 0x000fea0003800000 */
.L_x_618:
[----:B------:R-:W-:Y:S01]  /*5270*/  LEA R5, R0, 0x37800000, 0x17 ;  /* 0x3780000000057811 */ /* 0x000fe200078eb8ff */
[----:B------:R-:W-:-:S05]  /*5280*/  IMAD.SHL.U32 R0, R3, 0x200000, RZ ;  /* 0x0020000003007824 */ /* 0x000fca00078e00ff */
[----:B------:R-:W-:-:S07]  /*5290*/  LOP3.LUT R0, R5, R0, R6, 0xfe, !PT ;  /* 0x0000000005007212 */ /* 0x000fce00078efe06 */
.L_x_617:
[----:B------:R-:W-:Y:S05]  /*52a0*/  BSYNC B0 ;  /* 0x0000000000007941 */ /* 0x000fea0003800000 */
.L_x_616:
[----:B------:R-:W-:-:S04]  /*52b0*/  F2FP.BF16.F32.PACK_AB R0, RZ, R0 ;  /* 0x00000000ff00723e */ /* 0x000fc800000010ff */
[----:B------:R-:W-:Y:S01]  /*52c0*/  PRMT R18, R0, 0x7610, R18 ;  /* 0x0000761000127816 */ /* 0x000fe20000000012 */
[----:B------:R-:W-:Y:S06]  /*52d0*/  BRA `(.L_x_597) ;  /* 0x0000000000b47947 */ /* 0x000fec0003800000 */
.L_x_609:
        /* <DEDUP_REMOVED lines=14> */
.L_x_623:
[----:B------:R-:W-:Y:S05]  /*53c0*/  BSYNC B0 ;  /* 0x0000000000007941 */ /* 0x000fea0003800000 */
.L_x_622:
[----:B------:R-:W-:-:S04]  /*53d0*/  F2FP.BF16.F32.PACK_AB R0, RZ, R0 ;  /* 0x00000000ff00723e */ /* 0x000fc800000010ff */
[----:B------:R-:W-:Y:S01]  /*53e0*/  PRMT R18, R0, 0x7610, R18 ;  /* 0x0000761000127816 */ /* 0x000fe20000000012 */
[----:B------:R-:W-:Y:S06]  /*53f0*/  BRA `(.L_x_597) ;  /* 0x00000000006c7947 */ /* 0x000fec0003800000 */
.L_x_596:
        /* <DEDUP_REMOVED lines=16> */
.L_x_624:
[----:B------:R-:W-:Y:S01]  /*5500*/  PRMT R18, RZ, 0x7610, R18 ;  /* 0x00007610ff127816 */ /* 0x000fe20000000012 */
[----:B------:R-:W-:Y:S06]  /*5510*/  BRA `(.L_x_597) ;  /* 0x0000000000247947 */ /* 0x000fec0003800000 */
.L_x_621:
[----:B------:R-:W2:Y:S02]  /*5520*/  LDG.E.64 R4, desc[UR36][R4.64] ;  /* 0x0000002404047981 */ /* 0x000ea4000c1e1b00 */
[----:B--2---:R-:W0:Y:S02]  /*5530*/  I2F.U64 R0, R4 ;  /* 0x0000000400007312 */ /* 0x004e240000301000 */
[----:B0-----:R-:W-:-:S04]  /*5540*/  F2FP.BF16.F32.PACK_AB R0, RZ, R0 ;  /* 0x00000000ff00723e */ /* 0x001fc800000010ff */
[----:B------:R-:W-:Y:S01]  /*5550*/  PRMT R18, R0, 0x7610, R18 ;  /* 0x0000761000127816 */ /* 0x000fe20000000012 */
[----:B------:R-:W-:Y:S06]  /*5560*/  BRA `(.L_x_597) ;  /* 0x0000000000107947 */ /* 0x000fec0003800000 */
.L_x_620:
[----:B------:R-:W2:Y:S02]  /*5570*/  LDG.E R4, desc[UR36][R4.64] ;  /* 0x0000002404047981 */ /* 0x000ea4000c1e1900 */
[----:B--2---:R-:W-:-:S04]  /*5580*/  I2FP.F32.U32 R0, R4 ;  /* 0x0000000400007245 */ /* 0x004fc80000201000 */
[----:B------:R-:W-:-:S04]  /*5590*/  F2FP.BF16.F32.PACK_AB R0, RZ, R0 ;  /* 0x00000000ff00723e */ /* 0x000fc800000010ff */
[----:B------:R-:W-:-:S07]  /*55a0*/  PRMT R18, R0, 0x7610, R18 ;  /* 0x0000761000127816 */ /* 0x000fce0000000012 */
.L_x_597:
[----:B------:R-:W1:Y:S01]  /*55b0*/  LDC.U8 R6, c[0x0][0x235] ;  /* 0x00008d40ff067b82 */ /* 0x000e620000000000 */
[----:B------:R-:W-:Y:S02]  /*55c0*/  ULDC UR4, c[0x0][0x23c] ;  /* 0x00008f0000047ab9 */ /* 0x000fe40000000800 */
[----:B------:R-:W-:-:S05]  /*55d0*/  IMAD R3, R24, UR4, RZ ;  /* 0x0000000418037c24 */ /* 0x000fca000f8e02ff */
[----:B0-----:R-:W0:Y:S01]  /*55e0*/  LDC.64 R4, c[0x0][0x228] ;  /* 0x00008a00ff047b82 */ /* 0x001e220000000a00 */
[----:B-1----:R-:W-:-:S04]  /*55f0*/  PRMT R0, R6, 0x9910, RZ ;  /* 0x0000991006007816 */ /* 0x002fc800000000ff */
[----:B------:R-:W-:Y:S02]  /*5600*/  ISETP.GT.AND P1, PT, R0, 0x9, PT ;  /* 0x000000090000780c */ /* 0x000fe40003f24270 */
[----:B0-----:R-:W-:-:S05]  /*5610*/  IADD3 R4, P0, R3, R4, RZ ;  /* 0x0000000403047210 */ /* 0x001fca0007f1e0ff */
[----:B------:R-:W-:-:S06]  /*5620*/  IMAD.X R5, RZ, RZ, R5, P0 ;  /* 0x000000ffff057224 */ /* 0x000fcc00000e0605 */
        /* <DEDUP_REMOVED lines=14> */
.L_x_628:
[----:B------:R-:W2:Y:S02]  /*5710*/  LDG.E.U8 R4, desc[UR36][R4.64] ;  /* 0x0000002404047981 */ /* 0x000ea4000c1e1100 */
[----:B--2---:R-:W-:-:S04]  /*5720*/  I2FP.F32.U32 R0, R4 ;  /* 0x0000000400007245 */ /* 0x004fc80000201000 */
[----:B------:R-:W-:-:S04]  /*5730*/  F2FP.BF16.F32.PACK_AB R0, RZ, R0 ;  /* 0x00000000ff00723e */ /* 0x000fc800000010ff */
[----:B------:R-:W-:Y:S01]  /*5740*/  PRMT R24, R0, 0x7610, R24 ;  /* 0x0000761000187816 */ /* 0x000fe20000000018 */
[----:B------:R-:W-:Y:S06]  /*5750*/  BRA `(.L_x_630) ;  /* 0x0000000c00c87947 */ /* 0x000fec0003800000 */
.L_x_627:
        /* <DEDUP_REMOVED lines=11> */
.L_x_632:
[----:B------:R-:W2:Y:S02]  /*5810*/  LDG.E R4, desc[UR36][R4.64] ;  /* 0x0000002404047981 */ /* 0x000ea4000c1e1900 */
[----:B--2---:R-:W-:-:S04]  /*5820*/  I2FP.F32.S32 R0, R4 ;  /* 0x0000000400007245 */ /* 0x004fc80000201400 */
[----:B------:R-:W-:-:S04]  /*5830*/  F2FP.BF16.F32.PACK_AB R0, RZ, R0 ;  /* 0x00000000ff00723e */ /* 0x000fc800000010ff */
[----:B------:R-:W-:Y:S01]  /*5840*/  PRMT R24, R0, 0x7610, R24 ;  /* 0x0000761000187816 */ /* 0x000fe20000000018 */
[----:B------:R-:W-:Y:S06]  /*5850*/  BRA `(.L_x_630) ;  /* 0x0000000c00887947 */ /* 0x000fec0003800000 */
.L_x_631:
[----:B------:R-:W2:Y:S02]  /*5860*/  LDG.E.U16 R4, desc[UR36][R4.64] ;  /* 0x0000002404047981 */ /* 0x000ea4000c1e1500 */
[----:B--2---:R-:W0:Y:S02]  /*5870*/  I2F.S16 R0, R4 ;  /* 0x0000000400007306 */ /* 0x004e240000101400 */
[----:B0-----:R-:W-:-:S04]  /*5880*/  F2FP.BF16.F32.PACK_AB R0, RZ, R0 ;  /* 0x00000000ff00723e */ /* 0x001fc800000010ff */
[----:B------:R-:W-:Y:S01]  /*5890*/  PRMT R24, R0, 0x7610, R24 ;  /* 0x0000761000187816 */ /* 0x000fe20000000018 */
[----:B------:R-:W-:Y:S06]  /*58a0*/  BRA `(.L_x_630) ;  /* 0x0000000c00747947 */ /* 0x000fec0003800000 */
.L_x_626:
        /* <DEDUP_REMOVED lines=9> */
.L_x_634:
[----:B------:R-:W2:Y:S02]  /*5940*/  LDG.E.U16 R0, desc[UR36][R4.64] ;  /* 0x0000002404007981 */ /* 0x000ea4000c1e1500 */
[----:B--2---:R-:W-:-:S05]  /*5950*/  HADD2.F32 R0, -RZ, R0.H0_H0 ;  /* 0x20000000ff007230 */ /* 0x004fca0000004100 */
[----:B------:R-:W-:-:S04]  /*5960*/  F2FP.BF16.F32.PACK_AB R0, RZ, R0 ;  /* 0x00000000ff00723e */ /* 0x000fc800000010ff */
[----:B------:R-:W-:Y:S01]  /*5970*/  PRMT R24, R0, 0x7610, R24 ;  /* 0x0000761000187816 */ /* 0x000fe20000000018 */
[----:B------:R-:W-:Y:S06]  /*5980*/  BRA `(.L_x_630) ;  /* 0x0000000c003c7947 */ /* 0x000fec0003800000 */
.L_x_633:
        /* <DEDUP_REMOVED lines=9> */
.L_x_636:
[----:B------:R-:W2:Y:S02]  /*5a20*/  LDG.E.U16 R4, desc[UR36][R4.64] ;  /* 0x0000002404047981 */ /* 0x000ea4000c1e1500 */
[----:B--2---:R-:W-:-:S05]  /*5a30*/  HADD2.F32 R0, -RZ, R4.H0_H0 ;  /* 0x20000004ff007230 */ /* 0x004fca0000004100 */
[----:B------:R-:W-:-:S04]  /*5a40*/  F2FP.BF16.F32.PACK_AB R0, RZ, R0 ;  /* 0x00000000ff00723e */ /* 0x000fc800000010ff */
[----:B------:R-:W-:Y:S01]  /*5a50*/  PRMT R24, R0, 0x7610, R24 ;  /* 0x0000761000187816 */ /* 0x000fe20000000018 */
[----:B------:R-:W-:Y:S06]  /*5a60*/  BRA `(.L_x_630) ;  /* 0x0000000c00047947 */ /* 0x000fec0003800000 */
.L_x_635:
        /* <DEDUP_REMOVED lines=9> */
.L_x_625:
        /* <DEDUP_REMOVED lines=14> */
.L_x_639:
        /* <DEDUP_REMOVED lines=9> */
.L_x_638:
        /* <DEDUP_REMOVED lines=28> */
.L_x_641:
        /* <DEDUP_REMOVED lines=15> */
.L_x_640:
[----:B------:R0:W5:Y:S01]  /*5f20*/  LDG.E.U16 R24, desc[UR36][R4.64] ;  /* 0x0000002404187981 */ /* 0x000162000c1e1500 */
[----:B------:R-:W-:Y:S05]  /*5f30*/  BRA `(.L_x_630) ;  /* 0x0000000400d07947 */ /* 0x000fea0003800000 */
.L_x_637:
        /* <DEDUP_REMOVED lines=13> */
.L_x_644:
        /* <DEDUP_REMOVED lines=21> */
.L_x_648:
[----:B------:R-:W-:Y:S05]  /*6160*/  BSYNC B1 ;  /* 0x0000000000017941 */ /* 0x000fea0003800000 */
.L_x_647:
[----:B------:R-:W-:Y:S01]  /*6170*/  LEA R5, R0, 0x3b800000, 0x17 ;  /* 0x3b80000000057811 */ /* 0x000fe200078eb8ff */
[----:B------:R-:W-:-:S05]  /*6180*/  IMAD.SHL.U32 R0, R3, 0x100000, RZ ;  /* 0x0010000003007824 */ /* 0x000fca00078e00ff */
[----:B------:R-:W-:-:S07]  /*6190*/  LOP3.LUT R0, R5, R0, R6, 0xfe, !PT ;  /* 0x0000000005007212 */ /* 0x000fce00078efe06 */
.L_x_646:
[----:B------:R-:W-:Y:S05]  /*61a0*/  BSYNC B0 ;  /* 0x0000000000007941 */ /* 0x000fea0003800000 */
.L_x_645:
[----:B------:R-:W-:-:S04]  /*61b0*/  F2FP.BF16.F32.PACK_AB R0, RZ, R0 ;  /* 0x00000000ff00723e */ /* 0x000fc800000010ff */
[----:B------:R-:W-:Y:S01]  /*61c0*/  PRMT R24, R0, 0x7610, R24 ;  /* 0x0000761000187816 */ /* 0x000fe20000000018 */
[----:B------:R-:W-:Y:S06]  /*61d0*/  BRA `(.L_x_630) ;  /* 0x0000000400287947 */ /* 0x000fec0003800000 */
.L_x_643:
        /* <DEDUP_REMOVED lines=21> */
.L_x_652:
[----:B------:R-:W-:Y:S05]  /*6330*/  BSYNC B1 ;  /* 0x0000000000017941 */ /* 0x000fea0003800000 */
.L_x_651:
[----:B------:R-:W-:Y:S01]  /*6340*/  LEA R5, R0, 0x37800000, 0x17 ;  /* 0x3780000000057811 */ /* 0x000fe200078eb8ff */
[----:B------:R-:W-:-:S05]  /*6350*/  IMAD.SHL.U32 R0, R3, 0x200000, RZ ;  /* 0x0020000003007824 */ /* 0x000fca00078e00ff */
[----:B------:R-:W-:-:S07]  /*6360*/  LOP3.LUT R0, R5, R0, R6, 0xfe, !PT ;  /* 0x0000000005007212 */ /* 0x000fce00078efe06 */
.L_x_650:
[----:B------:R-:W-:Y:S05]  /*6370*/  BSYNC B0 ;  /* 0x0000000000007941 */ /* 0x000fea0003800000 */
.L_x_649:
[----:B------:R-:W-:-:S04]  /*6380*/  F2FP.BF16.F32.PACK_AB R0, RZ, R0 ;  /* 0x00000000ff00723e */ /* 0x000fc800000010ff */
[----:B------:R-:W-:Y:S01]  /*6390*/  PRMT R24, R0, 0x7610, R24 ;  /* 0x0000761000187816 */ /* 0x000fe20000000018 */
[----:B------:R-:W-:Y:S06]  /*63a0*/  BRA `(.L_x_630) ;  /* 0x0000000000b47947 */ /* 0x000fec0003800000 */
.L_x_642:
        /* <DEDUP_REMOVED lines=14> */
.L_x_656:
[----:B------:R-:W-:Y:S05]  /*6490*/  BSYNC B0 ;  /* 0x0000000000007941 */ /* 0x000fea0003800000 */
.L_x_655:
[----:B------:R-:W-:-:S04]  /*64a0*/  F2FP.BF16.F32.PACK_AB R0, RZ, R0 ;  /* 0x00000000ff00723e */ /* 0x000fc800000010ff */
[----:B------:R-:W-:Y:S01]  /*64b0*/  PRMT R24, R0, 0x7610, R24 ;  /* 0x0000761000187816 */ /* 0x000fe20000000018 */
[----:B------:R-:W-:Y:S06]  /*64c0*/  BRA `(.L_x_630) ;  /* 0x00000000006c7947 */ /* 0x000fec0003800000 */
.L_x_629:
        /* <DEDUP_REMOVED lines=16> */
.L_x_657:
[----:B------:R-:W-:Y:S01]  /*65d0*/  PRMT R24, RZ, 0x7610, R24 ;  /* 0x00007610ff187816 */ /* 0x000fe20000000018 */
[----:B------:R-:W-:Y:S06]  /*65e0*/  BRA `(.L_x_630) ;  /* 0x0000000000247947 */ /* 0x000fec0003800000 */
.L_x_654:
[----:B------:R-:W2:Y:S02]  /*65f0*/  LDG.E.64 R4, desc[UR36][R4.64] ;  /* 0x0000002404047981 */ /* 0x000ea4000c1e1b00 */
[----:B--2---:R-:W0:Y:S02]  /*6600*/  I2F.U64 R0, R4 ;  /* 0x0000000400007312 */ /* 0x004e240000301000 */
[----:B0-----:R-:W-:-:S04]  /*6610*/  F2FP.BF16.F32.PACK_AB R0, RZ, R0 ;  /* 0x00000000ff00723e */ /* 0x001fc800000010ff */
[----:B------:R-:W-:Y:S01]  /*6620*/  PRMT R24, R0, 0x7610, R24 ;  /* 0x0000761000187816 */ /* 0x000fe20000000018 */
[----:B------:R-:W-:Y:S06]  /*6630*/  BRA `(.L_x_630) ;  /* 0x0000000000107947 */ /* 0x000fec0003800000 */
.L_x_653:
[----:B------:R-:W2:Y:S02]  /*6640*/  LDG.E R4, desc[UR36][R4.64] ;  /* 0x0000002404047981 */ /* 0x000ea4000c1e1900 */
[----:B--2---:R-:W-:-:S04]  /*6650*/  I2FP.F32.U32 R0, R4 ;  /* 0x0000000400007245 */ /* 0x004fc80000201000 */
[----:B------:R-:W-:-:S04]  /*6660*/  F2FP.BF16.F32.PACK_AB R0, RZ, R0 ;  /* 0x00000000ff00723e */ /* 0x000fc800000010ff */
[----:B------:R-:W-:-:S07]  /*6670*/  PRMT R24, R0, 0x7610, R24 ;  /* 0x0000761000187816 */ /* 0x000fce0000000018 */
.L_x_630:
[----:B------:R-:W-:-:S07]  /*6680*/  VIADD R27, R27, 0x80 ;  /* 0x000000801b1b7836 */ /* 0x000fce0000000000 */
.L_x_591:
[----:B------:R-:W-:Y:S05]  /*6690*/  BSYNC B6 ;  /* 0x0000000000067941 */ /* 0x000fea0003800000 */
.L_x_590:
        /* <DEDUP_REMOVED lines=26> */
.L_x_663:
[----:B------:R-:W2:Y:S02]  /*6840*/  LDG.E.U8 R4, desc[UR36][R4.64] ;  /* 0x0000002404047981 */ /* 0x000ea4000c1e1100 */
[----:B--2---:R-:W-:-:S04]  /*6850*/  I2FP.F32.U32 R0, R4 ;  /* 0x0000000400007245 */ /* 0x004fc80000201000 */
[----:B------:R-:W-:-:S04]  /*6860*/  F2FP.BF16.F32.PACK_AB R0, RZ, R0 ;  /* 0x00000000ff00723e */ /* 0x000fc800000010ff */
[----:B------:R-:W-:Y:S01]  /*6870*/  PRMT R19, R0, 0x7610, R19 ;  /* 0x0000761000137816 */ /* 0x000fe20000000013 */
[----:B------:R-:W-:Y:S06]  /*6880*/  BRA `(.L_x_665) ;  /* 0x0000000c00c87947 */ /* 0x000fec0003800000 */
.L_x_662:
        /* <DEDUP_REMOVED lines=11> */
.L_x_667:
[----:B------:R-:W2:Y:S02]  /*6940*/  LDG.E R4, desc[UR36][R4.64] ;  /* 0x0000002404047981 */ /* 0x000ea4000c1e1900 */
[----:B--2---:R-:W-:-:S04]  /*6950*/  I2FP.F32.S32 R0, R4 ;  /* 0x0000000400007245 */ /* 0x004fc80000201400 */
[----:B------:R-:W-:-:S04]  /*6960*/  F2FP.BF16.F32.PACK_AB R0, RZ, R0 ;  /* 0x00000000ff00723e */ /* 0x000fc800000010ff */
[----:B------:R-:W-:Y:S01]  /*6970*/  PRMT R19, R0, 0x7610, R19 ;  /* 0x0000761000137816 */ /* 0x000fe20000000013 */
[----:B------:R-:W-:Y:S06]  /*6980*/  BRA `(.L_x_665) ;  /* 0x0000000c00887947 */ /* 0x000fec0003800000 */
.L_x_666:
[----:B------:R-:W2:Y:S02]  /*6990*/  LDG.E.U16 R4, desc[UR36][R4.64] ;  /* 0x0000002404047981 */ /* 0x000ea4000c1e1500 */
[----:B--2---:R-:W0:Y:S02]  /*69a0*/  I2F.S16 R0, R4 ;  /* 0x0000000400007306 */ /* 0x004e240000101400 */
[----:B0-----:R-:W-:-:S04]  /*69b0*/  F2FP.BF16.F32.PACK_AB R0, RZ, R0 ;  /* 0x00000000ff00723e */ /* 0x001fc800000010ff */
[----:B------:R-:W-:Y:S01]  /*69c0*/  PRMT R19, R0, 0x7610, R19 ;  /* 0x0000761000137816 */ /* 0x000fe20000000013 */
[----:B------:R-:W-:Y:S06]  /*69d0*/  BRA `(.L_x_665) ;  /* 0x0000000c00747947 */ /* 0x000fec0003800000 */
.L_x_661:
        /* <DEDUP_REMOVED lines=9> */
.L_x_669:
[----:B------:R-:W2:Y:S02]  /*6a70*/  LDG.E.U16 R0, desc[UR36][R4.64] ;  /* 0x0000002404007981 */ /* 0x000ea4000c1e1500 */
[----:B--2---:R-:W-:-:S05]  /*6a80*/  HADD2.F32 R0, -RZ, R0.H0_H0 ;  /* 0x20000000ff007230 */ /* 0x004fca0000004100 */
[----:B------:R-:W-:-:S04]  /*6a90*/  F2FP.BF16.F32.PACK_AB R0, RZ, R0 ;  /* 0x00000000ff00723e */ /* 0x000fc800000010ff */
[----:B------:R-:W-:Y:S01]  /*6aa0*/  PRMT R19, R0, 0x7610, R19 ;  /* 0x0000761000137816 */ /* 0x000fe20000000013 */
[----:B------:R-:W-:Y:S06]  /*6ab0*/  BRA `(.L_x_665) ;  /* 0x0000000c003c7947 */ /* 0x000fec0003800000 */
.L_x_668:
        /* <DEDUP_REMOVED lines=9> */
.L_x_671:
[----:B------:R-:W2:Y:S02]  /*6b50*/  LDG.E.U16 R4, desc[UR36][R4.64] ;  /* 0x0000002404047981 */ /* 0x000ea4000c1e1500 */
[----:B--2---:R-:W-:-:S05]  /*6b60*/  HADD2.F32 R0, -RZ, R4.H0_H0 ;  /* 0x20000004ff007230 */ /* 0x004fca0000004100 */
[----:B------:R-:W-:-:S04]  /*6b70*/  F2FP.BF16.F32.PACK_AB R0, RZ, R0 ;  /* 0x00000000ff00723e */ /* 0x000fc800000010ff */
[----:B------:R-:W-:Y:S01]  /*6b80*/  PRMT R19, R0, 0x7610, R19 ;  /* 0x0000761000137816 */ /* 0x000fe20000000013 */
[----:B------:R-:W-:Y:S06]  /*6b90*/  BRA `(.L_x_665) ;  /* 0x0000000c00047947 */ /* 0x000fec0003800000 */
.L_x_670:
        /* <DEDUP_REMOVED lines=9> */
.L_x_660:
        /* <DEDUP_REMOVED lines=14> */
.L_x_674:
        /* <DEDUP_REMOVED lines=9> */
.L_x_673:
        /* <DEDUP_REMOVED lines=28> */
.L_x_676:
        /* <DEDUP_REMOVED lines=15> */
.L_x_675:
[----:B------:R0:W5:Y:S01]  /*7050*/  LDG.E.U16 R19, desc[UR36][R4.64] ;  /* 0x0000002404137981 */ /* 0x000162000c1e1500 */
[----:B------:R-:W-:Y:S05]  /*7060*/  BRA `(.L_x_665) ;  /* 0x0000000400d07947 */ /* 0x000fea0003800000 */
.L_x_672:
        /* <DEDUP_REMOVED lines=13> */
.L_x_679:
        /* <DEDUP_REMOVED lines=21> */
.L_x_683:
[----:B------:R-:W-:Y:S05]  /*7290*/  BSYNC B1 ;  /* 0x0000000000017941 */ /* 0x000fea0003800000 */
.L_x_682:
[----:B------:R-:W-:Y:S01]  /*72a0*/  LEA R5, R0, 0x3b800000, 0x17 ;  /* 0x3b80000000057811 */ /* 0x000fe200078eb8ff */
[----:B------:R-:W-:-:S05]  /*72b0*/  IMAD.SHL.U32 R0, R3, 0x100000, RZ ;  /* 0x0010000003007824 */ /* 0x000fca00078e00ff */
[----:B------:R-:W-:-:S07]  /*72c0*/  LOP3.LUT R0, R5, R0, R6, 0xfe, !PT ;  /* 0x0000000005007212 */ /* 0x000fce00078efe06 */
.L_x_681:
[----:B------:R-:W-:Y:S05]  /*72d0*/  BSYNC B0 ;  /* 0x0000000000007941 */ /* 0x000fea0003800000 */
.L_x_680:
[----:B------:R-:W-:-:S04]  /*72e0*/  F2FP.BF16.F32.PACK_AB R0, RZ, R0 ;  /* 0x00000000ff00723e */ /* 0x000fc800000010ff */
[----:B------:R-:W-:Y:S01]  /*72f0*/  PRMT R19, R0, 0x7610, R19 ;  /* 0x0000761000137816 */ /* 0x000fe20000000013 */
[----:B------:R-:W-:Y:S06]  /*7300*/  BRA `(.L_x_665) ;  /* 0x0000000400287947 */ /* 0x000fec0003800000 */
.L_x_678:
        /* <DEDUP_REMOVED lines=21> */
.L_x_687:
[----:B------:R-:W-:Y:S05]  /*7460*/  BSYNC B1 ;  /* 0x0000000000017941 */ /* 0x000fea0003800000 */
.L_x_686:
[----:B------:R-:W-:Y:S01]  /*7470*/  LEA R5, R0, 0x37800000, 0x17 ;  /* 0x3780000000057811 */ /* 0x000fe200078eb8ff */
[----:B------:R-:W-:-:S05]  /*7480*/  IMAD.SHL.U32 R0, R3, 0x200000, RZ ;  /* 0x0020000003007824 */ /* 0x000fca00078e00ff */
[----:B------:R-:W-:-:S07]  /*7490*/  LOP3.LUT R0, R5, R0, R6, 0xfe, !PT ;  /* 0x0000000005007212 */ /* 0x000fce00078efe06 */
.L_x_685:
[----:B------:R-:W-:Y:S05]  /*74a0*/  BSYNC B0 ;  /* 0x0000000000007941 */ /* 0x000fea0003800000 */
.L_x_684:
[----:B------:R-:W-:-:S04]  /*74b0*/  F2FP.BF16.F32.PACK_AB R0, RZ, R0 ;  /* 0x00000000ff00723e */ /* 0x000fc800000010ff */
[----:B------:R-:W-:Y:S01]  /*74c0*/  PRMT R19, R0, 0x7610, R19 ;  /* 0x0000761000137816 */ /* 0x000fe20000000013 */
[----:B------:R-:W-:Y:S06]  /*74d0*/  BRA `(.L_x_665) ;  /* 0x0000000000b47947 */ /* 0x000fec0003800000 */
.L_x_677:
        /* <DEDUP_REMOVED lines=14> */
.L_x_691:
[----:B------:R-:W-:Y:S05]  /*75c0*/  BSYNC B0 ;  /* 0x0000000000007941 */ /* 0x000fea0003800000 */
.L_x_690:
[----:B------:R-:W-:-:S04]  /*75d0*/  F2FP.BF16.F32.PACK_AB R0, RZ, R0 ;  /* 0x00000000ff00723e */ /* 0x000fc800000010ff */
[----:B------:R-:W-:Y:S01]  /*75e0*/  PRMT R19, R0, 0x7610, R19 ;  /* 0x0000761000137816 */ /* 0x000fe20000000013 */
[----:B------:R-:W-:Y:S06]  /*75f0*/  BRA `(.L_x_665) ;  /* 0x00000000006c7947 */ /* 0x000fec0003800000 */
.L_x_664:
        /* <DEDUP_REMOVED lines=16> */
.L_x_692:
[----:B------:R-:W-:Y:S01]  /*7700*/  PRMT R19, RZ, 0x7610, R19 ;  /* 0x00007610ff137816 */ /* 0x000fe20000000013 */
[----:B------:R-:W-:Y:S06]  /*7710*/  BRA `(.L_x_665) ;  /* 0x0000000000247947 */ /* 0x000fec0003800000 */
.L_x_689:
[----:B------:R-:W2:Y:S02]  /*7720*/  LDG.E.64 R4, desc[UR36][R4.64] ;  /* 0x0000002404047981 */ /* 0x000ea4000c1e1b00 */
[----:B--2---:R-:W0:Y:S02]  /*7730*/  I2F.U64 R0, R4 ;  /* 0x0000000400007312 */ /* 0x004e240000301000 */
[----:B0-----:R-:W-:-:S04]  /*7740*/  F2FP.BF16.F32.PACK_AB R0, RZ, R0 ;  /* 0x00000000ff00723e */ /* 0x001fc800000010ff */
[----:B------:R-:W-:Y:S01]  /*7750*/  PRMT R19, R0, 0x7610, R19 ;  /* 0x0000761000137816 */ /* 0x000fe20000000013 */
[----:B------:R-:W-:Y:S06]  /*7760*/  BRA `(.L_x_665) ;  /* 0x0000000000107947 */ /* 0x000fec0003800000 */
.L_x_688:
[----:B------:R-:W2:Y:S02]  /*7770*/  LDG.E R4, desc[UR36][R4.64] ;  /* 0x0000002404047981 */ /* 0x000ea4000c1e1900 */
[----:B--2---:R-:W-:-:S04]  /*7780*/  I2FP.F32.U32 R0, R4 ;  /* 0x0000000400007245 */ /* 0x004fc80000201000 */
[----:B------:R-:W-:-:S04]  /*7790*/  F2FP.BF16.F32.PACK_AB R0, RZ, R0 ;  /* 0x00000000ff00723e */ /* 0x000fc800000010ff */
[----:B------:R-:W-:-:S07]  /*77a0*/  PRMT R19, R0, 0x7610, R19 ;  /* 0x0000761000137816 */ /* 0x000fce0000000013 */
.L_x_665:
        /* <DEDUP_REMOVED lines=22> */
.L_x_696:
[----:B------:R-:W2:Y:S02]  /*7910*/  LDG.E.U8 R4, desc[UR36][R4.64] ;  /* 0x0000002404047981 */ /* 0x000ea4000c1e1100 */
[----:B--2---:R-:W-:-:S04]  /*7920*/  I2FP.F32.U32 R0, R4 ;  /* 0x0000000400007245 */ /* 0x004fc80000201000 */
[----:B------:R-:W-:-:S04]  /*7930*/  F2FP.BF16.F32.PACK_AB R0, RZ, R0 ;  /* 0x00000000ff00723e */ /* 0x000fc800000010ff */
[----:B------:R-:W-:Y:S01]  /*7940*/  PRMT R3, R0, 0x7610, R3 ;  /* 0x0000761000037816 */ /* 0x000fe20000000003 */
[----:B------:R-:W-:Y:S06]  /*7950*/  BRA `(.L_x_659) ;  /* 0x0000000c00c87947 */ /* 0x000fec0003800000 */
.L_x_695:
        /* <DEDUP_REMOVED lines=11> */
.L_x_699:
[----:B------:R-:W2:Y:S02]  /*7a10*/  LDG.E R4, desc[UR36][R4.64] ;  /* 0x0000002404047981 */ /* 0x000ea4000c1e1900 */
[----:B--2---:R-:W-:-:S04]  /*7a20*/  I2FP.F32.S32 R0, R4 ;  /* 0x0000000400007245 */ /* 0x004fc80000201400 */
[----:B------:R-:W-:-:S04]  /*7a30*/  F2FP.BF16.F32.PACK_AB R0, RZ, R0 ;  /* 0x00000000ff00723e */ /* 0x000fc800000010ff */
[----:B------:R-:W-:Y:S01]  /*7a40*/  PRMT R3, R0, 0x7610, R3 ;  /* 0x0000761000037816 */ /* 0x000fe20000000003 */
[----:B------:R-:W-:Y:S06]  /*7a50*/  BRA `(.L_x_659) ;  /* 0x0000000c00887947 */ /* 0x000fec0003800000 */
.L_x_698:
[----:B------:R-:W2:Y:S02]  /*7a60*/  LDG.E.U16 R4, desc[UR36][R4.64] ;  /* 0x0000002404047981 */ /* 0x000ea4000c1e1500 */
[----:B--2---:R-:W0:Y:S02]  /*7a70*/  I2F.S16 R0, R4 ;  /* 0x0000000400007306 */ /* 0x004e240000101400 */
[----:B0-----:R-:W-:-:S04]  /*7a80*/  F2FP.BF16.F32.PACK_AB R0, RZ, R0 ;  /* 0x00000000ff00723e */ /* 0x001fc800000010ff */
[----:B------:R-:W-:Y:S01]  /*7a90*/  PRMT R3, R0, 0x7610, R3 ;  /* 0x0000761000037816 */ /* 0x000fe20000000003 */
[----:B------:R-:W-:Y:S06]  /*7aa0*/  BRA `(.L_x_659) ;  /* 0x0000000c00747947 */ /* 0x000fec0003800000 */
.L_x_694:
        /* <DEDUP_REMOVED lines=9> */
.L_x_701:
[----:B------:R-:W2:Y:S02]  /*7b40*/  LDG.E.U16 R0, desc[UR36][R4.64] ;  /* 0x0000002404007981 */ /* 0x000ea4000c1e1500 */
[----:B--2---:R-:W-:-:S05]  /*7b50*/  HADD2.F32 R0, -RZ, R0.H0_H0 ;  /* 0x20000000ff007230 */ /* 0x004fca0000004100 */
[----:B------:R-:W-:-:S04]  /*7b60*/  F2FP.BF16.F32.PACK_AB R0, RZ, R0 ;  /* 0x00000000ff00723e */ /* 0x000fc800000010ff */
[----:B------:R-:W-:Y:S01]  /*7b70*/  PRMT R3, R0, 0x7610, R3 ;  /* 0x0000761000037816 */ /* 0x000fe20000000003 */
[----:B------:R-:W-:Y:S06]  /*7b80*/  BRA `(.L_x_659) ;  /* 0x0000000c003c7947 */ /* 0x000fec0003800000 */
.L_x_700:
        /* <DEDUP_REMOVED lines=9> */
.L_x_703:
[----:B------:R-:W2:Y:S02]  /*7c20*/  LDG.E.U16 R4, desc[UR36][R4.64] ;  /* 0x0000002404047981 */ /* 0x000ea4000c1e1500 */
[----:B--2---:R-:W-:-:S05]  /*7c30*/  HADD2.F32 R0, -RZ, R4.H0_H0 ;  /* 0x20000004ff007230 */ /* 0x004fca0000004100 */
[----:B------:R-:W-:-:S04]  /*7c40*/  F2FP.BF16.F32.PACK_AB R0, RZ, R0 ;  /* 0x00000000ff00723e */ /* 0x000fc800000010ff */
[----:B------:R-:W-:Y:S01]  /*7c50*/  PRMT R3, R0, 0x7610, R3 ;  /* 0x0000761000037816 */ /* 0x000fe20000000003 */
[----:B------:R-:W-:Y:S06]  /*7c60*/  BRA `(.L_x_659) ;  /* 0x0000000c00047947 */ /* 0x000fec0003800000 */
.L_x_702:
        /* <DEDUP_REMOVED lines=9> */
.L_x_693:
        /* <DEDUP_REMOVED lines=14> */
.L_x_706:
        /* <DEDUP_REMOVED lines=9> */
.L_x_705:
        /* <DEDUP_REMOVED lines=28> */
.L_x_708:
        /* <DEDUP_REMOVED lines=15> */
.L_x_707:
[----:B------:R1:W5:Y:S01]  /*8120*/  LDG.E.U16 R3, desc[UR36][R4.64] ;  /* 0x0000002404037981 */ /* 0x000362000c1e1500 */
[----:B------:R-:W-:Y:S05]  /*8130*/  BRA `(.L_x_659) ;  /* 0x0000000400d07947 */ /* 0x000fea0003800000 */
.L_x_704:
        /* <DEDUP_REMOVED lines=13> */
.L_x_711:
        /* <DEDUP_REMOVED lines=21> */
.L_x_715:
[----:B------:R-:W-:Y:S05]  /*8360*/  BSYNC B1 ;  /* 0x0000000000017941 */ /* 0x000fea0003800000 */
.L_x_714:
[----:B------:R-:W-:Y:S01]  /*8370*/  LEA R5, R0, 0x3b800000, 0x17 ;  /* 0x3b80000000057811 */ /* 0x000fe200078eb8ff */
[----:B------:R-:W-:-:S05]  /*8380*/  IMAD.SHL.U32 R0, R3, 0x100000, RZ ;  /* 0x0010000003007824 */ /* 0x000fca00078e00ff */
[----:B------:R-:W-:-:S07]  /*8390*/  LOP3.LUT R0, R5, R0, R6, 0xfe, !PT ;  /* 0x0000000005007212 */ /* 0x000fce00078efe06 */
.L_x_713:
[----:B------:R-:W-:Y:S05]  /*83a0*/  BSYNC B0 ;  /* 0x0000000000007941 */ /* 0x000fea0003800000 */
.L_x_712:
[----:B------:R-:W-:-:S04]  /*83b0*/  F2FP.BF16.F32.PACK_AB R0, RZ, R0 ;  /* 0x00000000ff00723e */ /* 0x000fc800000010ff */
[----:B------:R-:W-:Y:S01]  /*83c0*/  PRMT R3, R0, 0x7610, R3 ;  /* 0x0000761000037816 */ /* 0x000fe20000000003 */
[----:B------:R-:W-:Y:S06]  /*83d0*/  BRA `(.L_x_659) ;  /* 0x0000000400287947 */ /* 0x000fec0003800000 */
.L_x_710:
        /* <DEDUP_REMOVED lines=21> */
.L_x_719:
[----:B------:R-:W-:Y:S05]  /*8530*/  BSYNC B1 ;  /* 0x0000000000017941 */ /* 0x000fea0003800000 */
.L_x_718:
[----:B------:R-:W-:Y:S01]  /*8540*/  LEA R5, R0, 0x37800000, 0x17 ;  /* 0x3780000000057811 */ /* 0x000fe200078eb8ff */
[----:B------:R-:W-:-:S05]  /*8550*/  IMAD.SHL.U32 R0, R3, 0x200000, RZ ;  /* 0x0020000003007824 */ /* 0x000fca00078e00ff */
[----:B------:R-:W-:-:S07]  /*8560*/  LOP3.LUT R0, R5, R0, R6, 0xfe, !PT ;  /* 0x0000000005007212 */ /* 0x000fce00078efe06 */
.L_x_717:
[----:B------:R-:W-:Y:S05]  /*8570*/  BSYNC B0 ;  /* 0x0000000000007941 */ /* 0x000fea0003800000 */
.L_x_716:
[----:B------:R-:W-:-:S04]  /*8580*/  F2FP.BF16.F32.PACK_AB R0, RZ, R0 ;  /* 0x00000000ff00723e */ /* 0x000fc800000010ff */
[----:B------:R-:W-:Y:S01]  /*8590*/  PRMT R3, R0, 0x7610, R3 ;  /* 0x0000761000037816 */ /* 0x000fe20000000003 */
[----:B------:R-:W-:Y:S06]  /*85a0*/  BRA `(.L_x_659) ;  /* 0x0000000000b47947 */ /* 0x000fec0003800000 */
.L_x_709:
        /* <DEDUP_REMOVED lines=14> */
.L_x_723:
[----:B------:R-:W-:Y:S05]  /*8690*/  BSYNC B0 ;  /* 0x0000000000007941 */ /* 0x000fea0003800000 */
.L_x_722:
[----:B------:R-:W-:-:S04]  /*86a0*/  F2FP.BF16.F32.PACK_AB R0, RZ, R0 ;  /* 0x00000000ff00723e */ /* 0x000fc800000010ff */
[----:B------:R-:W-:Y:S01]  /*86b0*/  PRMT R3, R0, 0x7610, R3 ;  /* 0x0000761000037816 */ /* 0x000fe20000000003 */
[----:B------:R-:W-:Y:S06]  /*86c0*/  BRA `(.L_x_659) ;  /* 0x00000000006c7947 */ /* 0x000fec0003800000 */
.L_x_697:
        /* <DEDUP_REMOVED lines=16> */
.L_x_724:
[----:B------:R-:W-:Y:S01]  /*87d0*/  PRMT R3, RZ, 0x7610, R3 ;  /* 0x00007610ff037816 */ /* 0x000fe20000000003 */
[----:B------:R-:W-:Y:S06]  /*87e0*/  BRA `(.L_x_659) ;  /* 0x0000000000247947 */ /* 0x000fec0003800000 */
.L_x_721:
[----:B------:R-:W2:Y:S02]  /*87f0*/  LDG.E.64 R4, desc[UR36][R4.64] ;  /* 0x0000002404047981 */ /* 0x000ea4000c1e1b00 */
[----:B--2---:R-:W0:Y:S02]  /*8800*/  I2F.U64 R0, R4 ;  /* 0x0000000400007312 */ /* 0x004e240000301000 */
[----:B0-----:R-:W-:-:S04]  /*8810*/  F2FP.BF16.F32.PACK_AB R0, RZ, R0 ;  /* 0x00000000ff00723e */ /* 0x001fc800000010ff */
[----:B------:R-:W-:Y:S01]  /*8820*/  PRMT R3, R0, 0x7610, R3 ;  /* 0x0000761000037816 */ /* 0x000fe20000000003 */
[----:B------:R-:W-:Y:S06]  /*8830*/  BRA `(.L_x_659) ;  /* 0x0000000000107947 */ /* 0x000fec0003800000 */
.L_x_720:
[----:B------:R-:W2:Y:S02]  /*8840*/  LDG.E R4, desc[UR36][R4.64] ;  /* 0x0000002404047981 */ /* 0x000ea4000c1e1900 */
[----:B--2---:R-:W-:-:S04]  /*8850*/  I2FP.F32.U32 R0, R4 ;  /* 0x0000000400007245 */ /* 0x004fc80000201000 */
[----:B------:R-:W-:-:S04]  /*8860*/  F2FP.BF16.F32.PACK_AB R0, RZ, R0 ;  /* 0x00000000ff00723e */ /* 0x000fc800000010ff */
[----:B------:R-:W-:-:S07]  /*8870*/  PRMT R3, R0, 0x7610, R3 ;  /* 0x0000761000037816 */ /* 0x000fce0000000003 */
.L_x_659:
[----:B------:R-:W-:Y:S05]  /*8880*/  BSYNC B6 ;  /* 0x0000000000067941 */ /* 0x000fea0003800000 */
.L_x_658:
[----:B------:R-:W2:Y:S01]  /*8890*/  S2R R25, SR_TID.X ;  /* 0x0000000000197919 */ /* 0x000ea20000002100 */
[----:B------:R-:W-:Y:S01]  /*88a0*/  BSSY B1, `(.L_x_725) ;  /* 0x0000069000017945 */ /* 0x000fe20003800000 */
[----:B--2---:R-:W-:-:S13]  /*88b0*/  ISETP.GE.AND P1, PT, R25, R16, PT ;  /* 0x000000101900720c */ /* 0x004fda0003f26270 */
[----:B------:R-:W-:Y:S05]  /*88c0*/  @P1 BRA `(.L_x_726) ;  /* 0x0000000400981947 */ /* 0x000fea0003800000 */
[----:B-----5:R-:W-:Y:S02]  /*88d0*/  IMAD.U32 R0, R23, 0x10000, RZ ;  /* 0x0001000017007824 */ /* 0x020fe400078e00ff */
[----:B01----:R-:W-:-:S03]  /*88e0*/  IMAD.U32 R5, R22, 0x10000, RZ ;  /* 0x0001000016057824 */ /* 0x003fc600078e00ff */
[----:B------:R-:W-:-:S13]  /*88f0*/  FSETP.NEU.FTZ.AND P0, PT, R0, RZ, PT ;  /* 0x000000ff0000720b */ /* 0x000fda0003f1d000 */
[----:B------:R-:W0:Y:S02]  /*8900*/  @!P0 MUFU.RCP R4, R0 ;  /* 0x0000000000048308 */ /* 0x000e240000001000 */
[----:B0-----:R-:W-:-:S05]  /*8910*/  @!P0 FMUL.FTZ R4, R5, R4 ;  /* 0x0000000405048220 */ /* 0x001fca0000410000 */
[----:B------:R-:W-:Y:S01]  /*8920*/  @!P0 F2FP.BF16.F32.PACK_AB R4, RZ, R4 ;  /* 0x00000004ff04823e */ /* 0x000fe200000010ff */
        /* <DEDUP_REMOVED lines=10> */
[----:B------:R-:W0:Y:S02]  /*89d0*/  MUFU.RCP R7, R11 ;  /* 0x0000000b00077308 */ /* 0x000e240000001000 */
[----:B0-----:R-:W-:Y:S01]  /*89e0*/  FMUL.FTZ R6, R4, R7 ;  /* 0x0000000704067220 */ /* 0x001fe20000410000 */
[----:B------:R-:W-:-:S05]  /*89f0*/  FADD.FTZ R7, -R11, -RZ ;  /* 0x800000ff0b077221 */ /* 0x000fca0000010100 */
        /* <DEDUP_REMOVED lines=15> */
.L_x_732:
[----:B------:R-:W-:Y:S01]  /*8af0*/  FSETP.GEU.FTZ.AND P0, PT, R7, -R11, PT ;  /* 0x8000000b0700720b */ /* 0x000fe20003f1e000 */
[----:B------:R-:W-:-:S12]  /*8b00*/  FADD.FTZ R9, R9, -1 ;  /* 0xbf80000009097421 */ /* 0x000fd80000010000 */
[----:B------:R-:W-:-:S07]  /*8b10*/  @!P0 FADD.FTZ R9, R9, -1 ;  /* 0xbf80000009098421 */ /* 0x000fce0000010000 */
.L_x_731:
[----:B------:R-:W-:Y:S05]  /*8b20*/  BSYNC B2 ;  /* 0x0000000000027941 */ /* 0x000fea0003800000 */
.L_x_730:
[----:B------:R-:W-:Y:S01]  /*8b30*/  FFMA.FTZ R4, -R11, R9, R4 ;  /* 0x000000090b047223 */ /* 0x000fe20000010104 */
[----:B------:R-:W-:Y:S06]  /*8b40*/  BRA `(.L_x_728) ;  /* 0x00000000007c7947 */ /* 0x000fec0003800000 */
.L_x_729:
[C---:B------:R-:W-:Y:S01]  /*8b50*/  VIADD R6, R9.reuse, 0xf4800000 ;  /* 0xf480000009067836 */ /* 0x040fe20000000000 */
[----:B------:R-:W-:Y:S01]  /*8b60*/  FSETP.GT.FTZ.AND P0, PT, |R0|, RZ, PT ;  /* 0x000000ff0000720b */ /* 0x000fe20003f14200 */
[----:B------:R-:W-:Y:S01]  /*8b70*/  BSSY B2, `(.L_x_733) ;  /* 0x000001a000027945 */ /* 0x000fe20003800000 */
[----:B------:R-:W-:Y:S02]  /*8b80*/  LOP3.LUT R0, R4, 0x7fffff, RZ, 0xc0, !PT ;  /* 0x007fffff04007812 */ /* 0x000fe400078ec0ff */
[----:B------:R-:W-:Y:S02]  /*8b90*/  LOP3.LUT R7, R6, 0xff800000, RZ, 0xc0, !PT ;  /* 0xff80000006077812 */ /* 0x000fe400078ec0ff */
[----:B------:R-:W-:Y:S02]  /*8ba0*/  ISETP.GT.U32.OR P0, PT, R4, 0x7f7fffff, !P0 ;  /* 0x7f7fffff0400780c */ /* 0x000fe40004704470 */
[----:B------:R-:W-:Y:S01]  /*8bb0*/  LOP3.LUT R6, R0, 0x3f800000, RZ, 0xfc, !PT ;  /* 0x3f80000000067812 */ /* 0x000fe200078efcff */
[----:B------:R-:W-:Y:S01]  /*8bc0*/  IMAD.IADD R7, R4, 0x1, -R7 ;  /* 0x0000000104077824 */ /* 0x000fe200078e0a07 */
[----:B------:R-:W-:-:S04]  /*8bd0*/  LOP3.LUT R4, R9, 0xff800000, RZ, 0xc0, !PT ;  /* 0xff80000009047812 */ /* 0x000fc800078ec0ff */
[----:B------:R-:W-:Y:S02]  /*8be0*/  LOP3.LUT P2, R7, R7, 0xff800000, RZ, 0xc0, !PT ;  /* 0xff80000007077812 */ /* 0x000fe4000784c0ff */
[----:B------:R-:W-:-:S11]  /*8bf0*/  FSEL R4, R4, +QNAN , !P0 ;  /* 0x7fffffff04047808 */ /* 0x000fd60004000000 */
[----:B------:R-:W-:Y:S05]  /*8c00*/  @!P2 BRA `(.L_x_734) ;  /* 0x000000000040a947 */ /* 0x000fea0003800000 */
[----:B------:R-:W-:-:S04]  /*8c10*/  LOP3.LUT R0, R9, 0x7fffff, RZ, 0xc0, !PT ;  /* 0x007fffff09007812 */ /* 0x000fc800078ec0ff */
[----:B------:R-:W-:-:S04]  /*8c20*/  LOP3.LUT R10, R0, 0x3f800000, RZ, 0xfc, !PT ;  /* 0x3f800000000a7812 */ /* 0x000fc800078efcff */
[----:B------:R0:W1:Y:S03]  /*8c30*/  MUFU.RCP R0, R10 ;  /* 0x0000000a00007308 */ /* 0x0000660000001000 */
.L_x_735:
        /* <DEDUP_REMOVED lines=13> */
.L_x_734:
[----:B------:R-:W-:Y:S05]  /*8d10*/  BSYNC B2 ;  /* 0x0000000000027941 */ /* 0x000fea0003800000 */
.L_x_733:
[----:B------:R-:W-:-:S04]  /*8d20*/  FMUL.FTZ R7, R6, 1.1920928955078125e-07 ;  /* 0x3400000006077820 */ /* 0x000fc80000410000 */
[----:B------:R-:W-:-:S07]  /*8d30*/  FMUL.FTZ R4, R4, R7 ;  /* 0x0000000704047220 */ /* 0x000fce0000410000 */
.L_x_728:
[----:B------:R-:W-:Y:S05]  /*8d40*/  BSYNC B0 ;  /* 0x0000000000007941 */ /* 0x000fea0003800000 */
.L_x_727:
[C---:B------:R-:W-:Y:S01]  /*8d50*/  FSETP.GTU.FTZ.AND P0, PT, |R4|.reuse, +INF , PT ;  /* 0x7f8000000400780b */ /* 0x040fe20003f1c200 */
        /* <DEDUP_REMOVED lines=17> */
[----:B------:R-:W-:Y:S01]  /*8e70*/  @!P0 F2FP.BF16.F32.PACK_AB R4, RZ, R4 ;  /* 0x00000004ff04823e */ /* 0x000fe200000010ff */
[----:B------:R-:W-:Y:S06]  /*8e80*/  @!P0 BRA `(.L_x_726) ;  /* 0x0000000000288947 */ /* 0x000fec0003800000 */
[----:B------:R-:W1:Y:S08]  /*8e90*/  FRND.FTZ.FLOOR R0, R5 ;  /* 0x0000000500007307 */ /* 0x000e700000215000 */
[----:B-1----:R-:W1:Y:S02]  /*8ea0*/  F2F.BF16.F32 R0, R0 ;  /* 0x0000000000007304 */ /* 0x002e640000202000 */
[----:B-1----:R-:W-:-:S04]  /*8eb0*/  IMAD.U32 R4, R0, 0x10000, RZ ;  /* 0x0001000000047824 */ /* 0x002fc800078e00ff */
[----:B------:R-:W-:-:S05]  /*8ec0*/  FADD.FTZ R4, -R4, R5 ;  /* 0x0000000504047221 */ /* 0x000fca0000010100 */
[----:B------:R-:W-:Y:S02]  /*8ed0*/  FSETP.GT.FTZ.AND P0, PT, R4, 0.5, PT ;  /* 0x3f0000000400780b */ /* 0x000fe40003f14000 */
[----:B------:R-:W-:-:S11]  /*8ee0*/  PRMT R4, R0, 0x7610, R4 ;  /* 0x0000761000047816 */ /* 0x000fd60000000004 */
[----:B------:R-:W-:-:S04]  /*8ef0*/  @P0 IMAD.U32 R6, R4, 0x10000, RZ ;  /* 0x0001000004060824 */ /* 0x000fc800078e00ff */
[----:B------:R-:W-:-:S05]  /*8f00*/  @P0 FADD.FTZ R6, R6, 1 ;  /* 0x3f80000006060421 */ /* 0x000fca0000010000 */
[----:B------:R-:W-:-:S04]  /*8f10*/  @P0 F2FP.BF16.F32.PACK_AB R6, RZ, R6 ;  /* 0x00000006ff06023e */ /* 0x000fc800000010ff */
[----:B------:R-:W-:-:S07]  /*8f20*/  @P0 PRMT R4, R6, 0x7610, R4 ;  /* 0x0000761006040816 */ /* 0x000fce0000000004 */
.L_x_726:
[----:B------:R-:W-:Y:S05]  /*8f30*/  BSYNC B1 ;  /* 0x0000000000017941 */ /* 0x000fea0003800000 */
.L_x_725:
[----:B-----5:R-:W-:Y:S01]  /*8f40*/  VIADD R23, R25, 0x80 ;  /* 0x0000008019177836 */ /* 0x020fe20000000000 */
[----:B------:R-:W-:Y:S04]  /*8f50*/  BSSY B1, `(.L_x_736) ;  /* 0x000006b000017945 */ /* 0x000fe80003800000 */
[----:B------:R-:W-:-:S13]  /*8f60*/  ISETP.GE.AND P0, PT, R23, R16, PT ;  /* 0x000000101700720c */ /* 0x000fda0003f06270 */
[----:B------:R-:W-:Y:S05]  /*8f70*/  @P0 BRA `(.L_x_737) ;  /* 0x0000000400a00947 */ /* 0x000fea0003800000 */
[----:B------:R-:W-:Y:S02]  /*8f80*/  IMAD.U32 R0, R26, 0x10000, RZ ;  /* 0x000100001a007824 */ /* 0x000fe400078e00ff */
[----:B01----:R-:W-:-:S03]  /*8f90*/  IMAD.U32 R5, R17, 0x10000, RZ ;  /* 0x0001000011057824 */ /* 0x003fc600078e00ff */
        /* <DEDUP_REMOVED lines=33> */
.L_x_743:
[----:B------:R-:W-:Y:S01]  /*91b0*/  FSETP.GEU.FTZ.AND P0, PT, R9, -R11, PT ;  /* 0x8000000b0900720b */ /* 0x000fe20003f1e000 */
[----:B------:R-:W-:-:S12]  /*91c0*/  FADD.FTZ R7, R7, -1 ;  /* 0xbf80000007077421 */ /* 0x000fd80000010000 */
[----:B------:R-:W-:-:S07]  /*91d0*/  @!P0 FADD.FTZ R7, R7, -1 ;  /* 0xbf80000007078421 */ /* 0x000fce0000010000 */
.L_x_742:
[----:B------:R-:W-:Y:S05]  /*91e0*/  BSYNC B2 ;  /* 0x0000000000027941 */ /* 0x000fea0003800000 */
.L_x_741:
[----:B------:R-:W-:Y:S01]  /*91f0*/  FFMA.FTZ R6, -R11, R7, R6 ;  /* 0x000000070b067223 */ /* 0x000fe20000010106 */
[----:B------:R-:W-:Y:S06]  /*9200*/  BRA `(.L_x_739) ;  /* 0x00000000007c7947 */ /* 0x000fec0003800000 */
.L_x_740:
[----:B------:R-:W-:Y:S01]  /*9210*/  VIADD R7, R9, 0xf4800000 ;  /* 0xf480000009077836 */ /* 0x000fe20000000000 */
[----:B------:R-:W-:Y:S01]  /*9220*/  FSETP.GT.FTZ.AND P0, PT, |R0|, RZ, PT ;  /* 0x000000ff0000720b */ /* 0x000fe20003f14200 */
[----:B------:R-:W-:Y:S01]  /*9230*/  BSSY B2, `(.L_x_744) ;  /* 0x000001a000027945 */ /* 0x000fe20003800000 */
[C---:B------:R-:W-:Y:S02]  /*9240*/  LOP3.LUT R0, R6.reuse, 0x7fffff, RZ, 0xc0, !PT ;  /* 0x007fffff06007812 */ /* 0x040fe400078ec0ff */
[----:B------:R-:W-:Y:S02]  /*9250*/  LOP3.LUT R7, R7, 0xff800000, RZ, 0xc0, !PT ;  /* 0xff80000007077812 */ /* 0x000fe400078ec0ff */
[----:B------:R-:W-:-:S03]  /*9260*/  ISETP.GT.U32.OR P0, PT, R6, 0x7f7fffff, !P0 ;  /* 0x7f7fffff0600780c */ /* 0x000fc60004704470 */
[----:B------:R-:W-:Y:S01]  /*9270*/  IMAD.IADD R7, R6, 0x1, -R7 ;  /* 0x0000000106077824 */ /* 0x000fe200078e0a07 */
[----:B------:R-:W-:-:S04]  /*9280*/  LOP3.LUT R6, R9, 0xff800000, RZ, 0xc0, !PT ;  /* 0xff80000009067812 */ /* 0x000fc800078ec0ff */
[----:B------:R-:W-:Y:S02]  /*9290*/  LOP3.LUT P2, R8, R7, 0xff800000, RZ, 0xc0, !PT ;  /* 0xff80000007087812 */ /* 0x000fe4000784c0ff */
[----:B------:R-:W-:Y:S02]  /*92a0*/  LOP3.LUT R7, R0, 0x3f800000, RZ, 0xfc, !PT ;  /* 0x3f80000000077812 */ /* 0x000fe400078efcff */
[----:B------:R-:W-:-:S09]  /*92b0*/  FSEL R6, R6, +QNAN , !P0 ;  /* 0x7fffffff06067808 */ /* 0x000fd20004000000 */
[----:B------:R-:W-:Y:S05]  /*92c0*/  @!P2 BRA `(.L_x_745) ;  /* 0x000000000040a947 */ /* 0x000fea0003800000 */
[----:B------:R-:W-:-:S04]  /*92d0*/  LOP3.LUT R0, R9, 0x7fffff, RZ, 0xc0, !PT ;  /* 0x007fffff09007812 */ /* 0x000fc800078ec0ff */
[----:B------:R-:W-:-:S04]  /*92e0*/  LOP3.LUT R12, R0, 0x3f800000, RZ, 0xfc, !PT ;  /* 0x3f800000000c7812 */ /* 0x000fc800078efcff */
[----:B------:R0:W1:Y:S03]  /*92f0*/  MUFU.RCP R0, R12 ;  /* 0x0000000c00007308 */ /* 0x0000660000001000 */
.L_x_746:
        /* <DEDUP_REMOVED lines=13> */
.L_x_745:
[----:B------:R-:W-:Y:S05]  /*93d0*/  BSYNC B2 ;  /* 0x0000000000027941 */ /* 0x000fea0003800000 */
.L_x_744:
[----:B------:R-:W-:-:S04]  /*93e0*/  FMUL.FTZ R7, R7, 1.1920928955078125e-07 ;  /* 0x3400000007077820 */ /* 0x000fc80000410000 */
[----:B------:R-:W-:-:S07]  /*93f0*/  FMUL.FTZ R6, R6, R7 ;  /* 0x0000000706067220 */ /* 0x000fce0000410000 */
.L_x_739:
[----:B------:R-:W-:Y:S05]  /*9400*/  BSYNC B0 ;  /* 0x0000000000007941 */ /* 0x000fea0003800000 */
.L_x_738:
        /* <DEDUP_REMOVED lines=31> */
.L_x_737:
[----:B------:R-:W-:Y:S05]  /*9600*/  BSYNC B1 ;  /* 0x0000000000017941 */ /* 0x000fea0003800000 */
.L_x_736:
[----:B01----:R-:W-:Y:S01]  /*9610*/  VIADD R5, R25, 0x100 ;  /* 0x0000010019057836 */ /* 0x003fe20000000000 */
[----:B------:R-:W-:Y:S04]  /*9620*/  BSSY B1, `(.L_x_747) ;  /* 0x000006b000017945 */ /* 0x000fe80003800000 */
[----:B------:R-:W-:-:S13]  /*9630*/  ISETP.GE.AND P0, PT, R5, R16, PT ;  /* 0x000000100500720c */ /* 0x000fda0003f06270 */
[----:B------:R-:W-:Y:S05]  /*9640*/  @P0 BRA `(.L_x_748) ;  /* 0x0000000400a00947 */ /* 0x000fea0003800000 */
[----:B------:R-:W-:Y:S02]  /*9650*/  IMAD.U32 R0, R24, 0x10000, RZ ;  /* 0x0001000018007824 */ /* 0x000fe400078e00ff */
        /* <DEDUP_REMOVED lines=34> */
.L_x_754:
[----:B------:R-:W-:Y:S01]  /*9880*/  FSETP.GEU.FTZ.AND P0, PT, R9, -R11, PT ;  /* 0x8000000b0900720b */ /* 0x000fe20003f1e000 */
[----:B------:R-:W-:-:S12]  /*9890*/  FADD.FTZ R7, R7, -1 ;  /* 0xbf80000007077421 */ /* 0x000fd80000010000 */
[----:B------:R-:W-:-:S07]  /*98a0*/  @!P0 FADD.FTZ R7, R7, -1 ;  /* 0xbf80000007078421 */ /* 0x000fce0000010000 */
.L_x_753:
[----:B------:R-:W-:Y:S05]  /*98b0*/  BSYNC B2 ;  /* 0x0000000000027941 */ /* 0x000fea0003800000 */
.L_x_752:
[----:B------:R-:W-:Y:S01]  /*98c0*/  FFMA.FTZ R6, -R11, R7, R6 ;  /* 0x000000070b067223 */ /* 0x000fe20000010106 */
[----:B------:R-:W-:Y:S06]  /*98d0*/  BRA `(.L_x_750) ;  /* 0x00000000007c7947 */ /* 0x000fec0003800000 */
.L_x_751:
        /* <DEDUP_REMOVED lines=15> */
.L_x_757:
        /* <DEDUP_REMOVED lines=13> */
.L_x_756:
[----:B------:R-:W-:Y:S05]  /*9aa0*/  BSYNC B2 ;  /* 0x0000000000027941 */ /* 0x000fea0003800000 */
.L_x_755:
[----:B------:R-:W-:-:S04]  /*9ab0*/  FMUL.FTZ R7, R7, 1.1920928955078125e-07 ;  /* 0x3400000007077820 */ /* 0x000fc80000410000 */
[----:B------:R-:W-:-:S07]  /*9ac0*/  FMUL.FTZ R6, R6, R7 ;  /* 0x0000000706067220 */ /* 0x000fce0000410000 */
.L_x_750:
[----:B------:R-:W-:Y:S05]  /*9ad0*/  BSYNC B0 ;  /* 0x0000000000007941 */ /* 0x000fea0003800000 */
.L_x_749:
        /* <DEDUP_REMOVED lines=31> */
.L_x_748:
[----:B------:R-:W-:Y:S05]  /*9cd0*/  BSYNC B1 ;  /* 0x0000000000017941 */ /* 0x000fea0003800000 */
.L_x_747:
[----:B------:R-:W-:Y:S01]  /*9ce0*/  VIADD R5, R25, 0x180 ;  /* 0x0000018019057836 */ /* 0x000fe20000000000 */
[----:B------:R-:W-:Y:S04]  /*9cf0*/  BSSY B1, `(.L_x_758) ;  /* 0x000006b000017945 */ /* 0x000fe80003800000 */
[----:B------:R-:W-:-:S13]  /*9d00*/  ISETP.GE.AND P0, PT, R5, R16, PT ;  /* 0x000000100500720c */ /* 0x000fda0003f06270 */
[----:B------:R-:W-:Y:S05]  /*9d10*/  @P0 BRA `(.L_x_759) ;  /* 0x0000000400a00947 */ /* 0x000fea0003800000 */
[----:B------:R-:W-:Y:S02]  /*9d20*/  IMAD.U32 R0, R3, 0x10000, RZ ;  /* 0x0001000003007824 */ /* 0x000fe400078e00ff */
[----:B------:R-:W-:-:S03]  /*9d30*/  IMAD.U32 R5, R19, 0x10000, RZ ;  /* 0x0001000013057824 */ /* 0x000fc600078e00ff */
[----:B------:R-:W-:-:S13]  /*9d40*/  FSETP.NEU.FTZ.AND P0, PT, R0, RZ, PT ;  /* 0x000000ff0000720b */ /* 0x000fda0003f1d000 */
[----:B------:R-:W1:Y:S02]  /*9d50*/  @!P0 MUFU.RCP R6, R0 ;  /* 0x0000000000068308 */ /* 0x000e640000001000 */
        /* <DEDUP_REMOVED lines=31> */
.L_x_765:
[----:B------:R-:W-:Y:S01]  /*9f50*/  FSETP.GEU.FTZ.AND P0, PT, R9, -R11, PT ;  /* 0x8000000b0900720b */ /* 0x000fe20003f1e000 */
[----:B------:R-:W-:-:S12]  /*9f60*/  FADD.FTZ R7, R7, -1 ;  /* 0xbf80000007077421 */ /* 0x000fd80000010000 */
[----:B------:R-:W-:-:S07]  /*9f70*/  @!P0 FADD.FTZ R7, R7, -1 ;  /* 0xbf80000007078421 */ /* 0x000fce0000010000 */
.L_x_764:
[----:B------:R-:W-:Y:S05]  /*9f80*/  BSYNC B2 ;  /* 0x0000000000027941 */ /* 0x000fea0003800000 */
.L_x_763:
[----:B------:R-:W-:Y:S01]  /*9f90*/  FFMA.FTZ R6, -R11, R7, R6 ;  /* 0x000000070b067223 */ /* 0x000fe20000010106 */
[----:B------:R-:W-:Y:S06]  /*9fa0*/  BRA `(.L_x_761) ;  /* 0x00000000007c7947 */ /* 0x000fec0003800000 */
.L_x_762:
        /* <DEDUP_REMOVED lines=13> */
[----:B0-----:R-:W-:-:S04]  /*a080*/  LOP3.LUT R12, R0, 0x3f800000, RZ, 0xfc, !PT ;  /* 0x3f800000000c7812 */ /* 0x001fc800078efcff */
[----:B------:R0:W1:Y:S03]  /*a090*/  MUFU.RCP R0, R12 ;  /* 0x0000000c00007308 */ /* 0x0000660000001000 */
.L_x_768:
        /* <DEDUP_REMOVED lines=13> */
.L_x_767:
[----:B------:R-:W-:Y:S05]  /*a170*/  BSYNC B2 ;  /* 0x0000000000027941 */ /* 0x000fea0003800000 */
.L_x_766:
[----:B------:R-:W-:-:S04]  /*a180*/  FMUL.FTZ R7, R7, 1.1920928955078125e-07 ;  /* 0x3400000007077820 */ /* 0x000fc80000410000 */
[----:B------:R-:W-:-:S07]  /*a190*/  FMUL.FTZ R6, R6, R7 ;  /* 0x0000000706067220 */ /* 0x000fce0000410000 */
.L_x_761:
[----:B------:R-:W-:Y:S05]  /*a1a0*/  BSYNC B0 ;  /* 0x0000000000007941 */ /* 0x000fea0003800000 */
.L_x_760:
[C---:B------:R-:W-:Y:S01]  /*a1b0*/  FSETP.GTU.FTZ.AND P0, PT, |R6|.reuse, +INF , PT ;  /* 0x7f8000000600780b */ /* 0x040fe20003f1c200 */
        /* <DEDUP_REMOVED lines=30> */
.L_x_759:
[----:B------:R-:W-:Y:S05]  /*a3a0*/  BSYNC B1 ;  /* 0x0000000000017941 */ /* 0x000fea0003800000 */
.L_x_758:
[----:B------:R-:W1:Y:S01]  /*a3b0*/  LDC.U8 R19, c[0x0][0x240] ;  /* 0x00009000ff137b82 */ /* 0x000e620000000000 */
[----:B------:R-:W-:Y:S04]  /*a3c0*/  BSSY B6, `(.L_x_769) ;  /* 0x0000112000067945 */ /* 0x000fe80003800000 */
[----:B------:R-:W-:Y:S05]  /*a3d0*/  @P1 BRA `(.L_x_770) ;  /* 0x0000001000401947 */ /* 0x000fea0003800000 */
[----:B------:R-:W2:Y:S01]  /*a3e0*/  LDC.64 R8, c[0x0][0x218] ;  /* 0x00008600ff087b82 */ /* 0x000ea20000000a00 */
[----:B-1----:R-:W-:Y:S01]  /*a3f0*/  PRMT R0, R19, 0x9910, RZ ;  /* 0x0000991013007816 */ /* 0x002fe200000000ff */
[----:B------:R-:W-:Y:S01]  /*a400*/  IMAD R25, R2, 0x200, R25 ;  /* 0x0000020002197824 */ /* 0x000fe200078e0219 */
[----:B------:R-:W-:Y:S02]  /*a410*/  ULDC UR4, c[0x0][0x244] ;  /* 0x0000910000047ab9 */ /* 0x000fe40000000800 */
[----:B------:R-:W-:Y:S01]  /*a420*/  ISETP.GT.AND P0, PT, R0, 0x9, PT ;  /* 0x000000090000780c */ /* 0x000fe20003f04270 */
[----:B------:R-:W-:-:S05]  /*a430*/  IMAD R25, R25, UR4, RZ ;  /* 0x0000000419197c24 */ /* 0x000fca000f8e02ff */
[----:B--2---:R-:W-:-:S05]  /*a440*/  IADD3 R8, P1, R25, R8, RZ ;  /* 0x0000000819087210 */ /* 0x004fca0007f3e0ff */
        /* <DEDUP_REMOVED lines=10> */
[----:B------:R-:W-:Y:S02]  /*a4f0*/  IMAD.U32 R4, R4, 0x10000, RZ ;  /* 0x0001000004047824 */ /* 0x000fe400078e00ff */
[----:B------:R-:W-:Y:S02]  /*a500*/  IMAD.MOV.U32 R25, RZ, RZ, R23 ;  /* 0x000000ffff197224 */ /* 0x000fe400078e0017 */
[----:B------:R-:W1:Y:S02]  /*a510*/  F2I.FTZ.TRUNC.NTZ R3, R4 ;  /* 0x0000000400037305 */ /* 0x000e64000021f100 */
[----:B-1----:R1:W-:Y:S01]  /*a520*/  STG.E.U8 desc[UR36][R8.64], R3 ;  /* 0x0000000308007986 */ /* 0x0023e2000c101124 */
[----:B------:R-:W-:Y:S05]  /*a530*/  BRA `(.L_x_770) ;  /* 0x0000000c00e87947 */ /* 0x000fea0003800000 */
.L_x_774:
[----:B------:R-:W-:Y:S02]  /*a540*/  IMAD.U32 R5, R4, 0x10000, RZ ;  /* 0x0001000004057824 */ /* 0x000fe400078e00ff */
[----:B------:R-:W-:-:S04]  /*a550*/  IMAD.MOV.U32 R25, RZ, RZ, R23 ;  /* 0x000000ffff197224 */ /* 0x000fc800078e0017 */
[----:B------:R-:W1:Y:S02]  /*a560*/  F2I.S64.TRUNC R4, R5 ;  /* 0x0000000500047311 */ /* 0x000e64000020d900 */
[----:B-1----:R1:W-:Y:S01]  /*a570*/  STG.E.U8 desc[UR36][R8.64], R4 ;  /* 0x0000000408007986 */ /* 0x0023e2000c101124 */
[----:B------:R-:W-:Y:S05]  /*a580*/  BRA `(.L_x_770) ;  /* 0x0000000c00d47947 */ /* 0x000fea0003800000 */
.L_x_773:
[----:B------:R-:W-:-:S13]  /*a590*/  ISETP.NE.AND P0, PT, R0, 0x2, PT ;  /* 0x000000020000780c */ /* 0x000fda0003f05270 */
[----:B------:R-:W-:Y:S05]  /*a5a0*/  @!P0 BRA `(.L_x_776) ;  /* 0x0000000000388947 */ /* 0x000fea0003800000 */
[----:B------:R-:W-:-:S13]  /*a5b0*/  ISETP.NE.AND P0, PT, R0, 0x3, PT ;  /* 0x000000030000780c */ /* 0x000fda0003f05270 */
[----:B------:R-:W-:Y:S05]  /*a5c0*/  @!P0 BRA `(.L_x_777) ;  /* 0x00000000001c8947 */ /* 0x000fea0003800000 */
[----:B------:R-:W-:-:S13]  /*a5d0*/  ISETP.NE.AND P0, PT, R0, 0x4, PT ;  /* 0x000000040000780c */ /* 0x000fda0003f05270 */
[----:B------:R-:W-:Y:S05]  /*a5e0*/  @P0 BRA `(.L_x_775) ;  /* 0x0000000c00500947 */ /* 0x000fea0003800000 */
[----:B------:R-:W-:Y:S02]  /*a5f0*/  IMAD.U32 R4, R4, 0x10000, RZ ;  /* 0x0001000004047824 */ /* 0x000fe400078e00ff */
[----:B------:R-:W-:-:S04]  /*a600*/  IMAD.MOV.U32 R25, RZ, RZ, R23 ;  /* 0x000000ffff197224 */ /* 0x000fc800078e0017 */
[----:B------:R-:W1:Y:S02]  /*a610*/  F2I.S64.TRUNC R4, R4 ;  /* 0x0000000400047311 */ /* 0x000e64000020d900 */
[----:B-1----:R1:W-:Y:S01]  /*a620*/  STG.E.64 desc[UR36][R8.64], R4 ;  /* 0x0000000408007986 */ /* 0x0023e2000c101b24 */
[----:B------:R-:W-:Y:S05]  /*a630*/  BRA `(.L_x_770) ;  /* 0x0000000c00a87947 */ /* 0x000fea0003800000 */
.L_x_777:
[----:B------:R-:W-:Y:S02]  /*a640*/  IMAD.U32 R4, R4, 0x10000, RZ ;  /* 0x0001000004047824 */ /* 0x000fe400078e00ff */
[----:B------:R-:W-:Y:S02]  /*a650*/  IMAD.MOV.U32 R25, RZ, RZ, R23 ;  /* 0x000000ffff197224 */ /* 0x000fe400078e0017 */
[----:B------:R-:W1:Y:S02]  /*a660*/  F2I.FTZ.TRUNC.NTZ R3, R4 ;  /* 0x0000000400037305 */ /* 0x000e64000021f100 */
[----:B-1----:R1:W-:Y:S01]  /*a670*/  STG.E desc[UR36][R8.64], R3 ;  /* 0x0000000308007986 */ /* 0x0023e2000c101924 */
[----:B------:R-:W-:Y:S05]  /*a680*/  BRA `(.L_x_770) ;  /* 0x0000000c00947947 */ /* 0x000fea0003800000 */
.L_x_776:
[----:B------:R-:W-:Y:S02]  /*a690*/  IMAD.U32 R4, R4, 0x10000, RZ ;  /* 0x0001000004047824 */ /* 0x000fe400078e00ff */
[----:B------:R-:W-:Y:S02]  /*a6a0*/  IMAD.MOV.U32 R25, RZ, RZ, R23 ;  /* 0x000000ffff197224 */ /* 0x000fe400078e0017 */
[----:B------:R-:W1:Y:S02]  /*a6b0*/  F2I.FTZ.TRUNC.NTZ R3, R4 ;  /* 0x0000000400037305 */ /* 0x000e64000021f100 */
[----:B-1----:R1:W-:Y:S01]  /*a6c0*/  STG.E.U16 desc[UR36][R8.64], R3 ;  /* 0x0000000308007986 */ /* 0x0023e2000c101524 */
[----:B------:R-:W-:Y:S05]  /*a6d0*/  BRA `(.L_x_770) ;  /* 0x0000000c00807947 */ /* 0x000fea0003800000 */
.L_x_772:
[----:B------:R-:W-:-:S13]  /*a6e0*/  ISETP.GT.AND P0, PT, R0, 0x6, PT ;  /* 0x000000060000780c */ /* 0x000fda0003f04270 */
[----:B------:R-:W-:Y:S05]  /*a6f0*/  @P0 BRA `(.L_x_778) ;  /* 0x0000000000340947 */ /* 0x000fea0003800000 */
[----:B------:R-:W-:-:S13]  /*a700*/  ISETP.NE.AND P0, PT, R0, 0x5, PT ;  /* 0x000000050000780c */ /* 0x000fda0003f05270 */
[----:B------:R-:W-:Y:S05]  /*a710*/  @!P0 BRA `(.L_x_779) ;  /* 0x0000000000188947 */ /* 0x000fea0003800000 */
[----:B------:R-:W-:-:S13]  /*a720*/  ISETP.NE.AND P0, PT, R0, 0x6, PT ;  /* 0x000000060000780c */ /* 0x000fda0003f05270 */
[----:B------:R-:W-:Y:S05]  /*a730*/  @P0 BRA `(.L_x_775) ;  /* 0x0000000800fc0947 */ /* 0x000fea0003800000 */
[----:B------:R-:W-:Y:S02]  /*a740*/  IMAD.U32 R3, R4, 0x10000, RZ ;  /* 0x0001000004037824 */ /* 0x000fe400078e00ff */
[----:B------:R-:W-:-:S03]  /*a750*/  IMAD.MOV.U32 R25, RZ, RZ, R23 ;  /* 0x000000ffff197224 */ /* 0x000fc600078e0017 */
[----:B------:R3:W-:Y:S01]  /*a760*/  STG.E desc[UR36][R8.64], R3 ;  /* 0x0000000308007986 */ /* 0x0007e2000c101924 */
[----:B------:R-:W-:Y:S05]  /*a770*/  BRA `(.L_x_770) ;  /* 0x0000000c00587947 */ /* 0x000fea0003800000 */
.L_x_779:
[----:B------:R-:W-:Y:S02]  /*a780*/  IMAD.U32 R0, R4, 0x10000, RZ ;  /* 0x0001000004007824 */ /* 0x000fe400078e00ff */
[----:B------:R-:W-:-:S03]  /*a790*/  IMAD.MOV.U32 R25, RZ, RZ, R23 ;  /* 0x000000ffff197224 */ /* 0x000fc600078e0017 */
[----:B------:R-:W-:-:S05]  /*a7a0*/  F2FP.F16.F32.PACK_AB R0, RZ, R0 ;  /* 0x00000000ff00723e */ /* 0x000fca00000000ff */
[----:B------:R2:W-:Y:S01]  /*a7b0*/  STG.E.U16 desc[UR36][R8.64], R0 ;  /* 0x0000000008007986 */ /* 0x0005e2000c101524 */
[----:B------:R-:W-:Y:S05]  /*a7c0*/  BRA `(.L_x_770) ;  /* 0x0000000c00447947 */ /* 0x000fea0003800000 */
.L_x_778:
[----:B------:R-:W-:-:S13]  /*a7d0*/  ISETP.NE.AND P0, PT, R0, 0x7, PT ;  /* 0x000000070000780c */ /* 0x000fda0003f05270 */
[----:B------:R-:W-:Y:S05]  /*a7e0*/  @!P0 BRA `(.L_x_780) ;  /* 0x00000000003c8947 */ /* 0x000fea0003800000 */
[----:B------:R-:W-:-:S13]  /*a7f0*/  ISETP.NE.AND P0, PT, R0, 0x8, PT ;  /* 0x000000080000780c */ /* 0x000fda0003f05270 */
[----:B------:R-:W-:Y:S05]  /*a800*/  @!P0 BRA `(.L_x_781) ;  /* 0x00000000001c8947 */ /* 0x000fea0003800000 */
[----:B------:R-:W-:-:S13]  /*a810*/  ISETP.NE.AND P0, PT, R0, 0x9, PT ;  /* 0x000000090000780c */ /* 0x000fda0003f05270 */
[----:B------:R-:W-:Y:S05]  /*a820*/  @P0 BRA `(.L_x_775) ;  /* 0x0000000800c00947 */ /* 0x000fea0003800000 */
[----:B------:R-:W-:Y:S02]  /*a830*/  IMAD.U32 R4, R4, 0x10000, RZ ;  /* 0x0001000004047824 */ /* 0x000fe400078e00ff */
[----:B------:R-:W-:Y:S02]  /*a840*/  IMAD.MOV.U32 R5, RZ, RZ, RZ ;  /* 0x000000ffff057224 */ /* 0x000fe400078e00ff */
[----:B------:R-:W-:-:S03]  /*a850*/  IMAD.MOV.U32 R25, RZ, RZ, R23 ;  /* 0x000000ffff197224 */ /* 0x000fc600078e0017 */
[----:B------:R4:W-:Y:S01]  /*a860*/  STG.E.64 desc[UR36][R8.64], R4 ;  /* 0x0000000408007986 */ /* 0x0009e2000c101b24 */
[----:B------:R-:W-:Y:S05]  /*a870*/  BRA `(.L_x_770) ;  /* 0x0000000c00187947 */ /* 0x000fea0003800000 */
.L_x_781:
[----:B------:R-:W-:Y:S02]  /*a880*/  IMAD.U32 R4, R4, 0x10000, RZ ;  /* 0x0001000004047824 */ /* 0x000fe400078e00ff */
[----:B------:R-:W-:-:S03]  /*a890*/  IMAD.MOV.U32 R25, RZ, RZ, R23 ;  /* 0x000000ffff197224 */ /* 0x000fc600078e0017 */
[----:B------:R-:W-:-:S04]  /*a8a0*/  F2FP.F16.F32.PACK_AB R3, RZ, R4 ;  /* 0x00000004ff03723e */ /* 0x000fc800000000ff */
[----:B------:R-:W-:-:S05]  /*a8b0*/  PRMT R3, R3, 0x5410, RZ ;  /* 0x0000541003037816 */ /* 0x000fca00000000ff */
[----:B------:R1:W-:Y:S01]  /*a8c0*/  STG.E desc[UR36][R8.64], R3 ;  /* 0x0000000308007986 */ /* 0x0003e2000c101924 */
[----:B------:R-:W-:Y:S05]  /*a8d0*/  BRA `(.L_x_770) ;  /* 0x0000000c00007947 */ /* 0x000fea0003800000 */
.L_x_780:
[----:B------:R-:W-:Y:S02]  /*a8e0*/  IMAD.U32 R4, R4, 0x10000, RZ ;  /* 0x0001000004047824 */ /* 0x000fe400078e00ff */
[----:B------:R-:W-:Y:S02]  /*a8f0*/  IMAD.MOV.U32 R25, RZ, RZ, R23 ;  /* 0x000000ffff197224 */ /* 0x000fe400078e0017 */
[----:B------:R-:W-:-:S06]  /*a900*/  FMUL.FTZ R4, R4, 1 ;  /* 0x3f80000004047820 */ /* 0x000fcc0000410000 */
[----:B------:R-:W1:Y:S02]  /*a910*/  F2F.F64.F32 R4, R4 ;  /* 0x0000000400047310 */ /* 0x000e640000201800 */
[----:B-1----:R1:W-:Y:S01]  /*a920*/  STG.E.64 desc[UR36][R8.64], R4 ;  /* 0x0000000408007986 */ /* 0x0023e2000c101b24 */
[----:B------:R-:W-:Y:S05]  /*a930*/  BRA `(.L_x_770) ;  /* 0x0000000800e87947 */ /* 0x000fea0003800000 */
.L_x_771:
        /* <DEDUP_REMOVED lines=10> */
[----:B------:R-:W-:-:S04]  /*a9e0*/  FSETP.NEU.FTZ.AND P0, PT, R4, RZ, PT ;  /* 0x000000ff0400720b */ /* 0x000fc80003f1d000 */
[----:B------:R-:W-:-:S05]  /*a9f0*/  SEL R3, RZ, 0x1, !P0 ;  /* 0x00000001ff037807 */ /* 0x000fca0004000000 */
[----:B------:R1:W-:Y:S01]  /*aa00*/  STG.E.U8 desc[UR36][R8.64], R3 ;  /* 0x0000000308007986 */ /* 0x0003e2000c101124 */
[----:B------:R-:W-:Y:S05]  /*aa10*/  BRA `(.L_x_770) ;  /* 0x0000000800b07947 */ /* 0x000fea0003800000 */
.L_x_784:
[----:B------:R-:W-:Y:S01]  /*aa20*/  IMAD.U32 R4, R4, 0x10000, RZ ;  /* 0x0001000004047824 */ /* 0x000fe200078e00ff */
[----:B------:R-:W-:Y:S01]  /*aa30*/  CS2R R6, SRZ ;  /* 0x0000000000067805 */ /* 0x000fe2000001ff00 */
[----:B------:R-:W-:Y:S02]  /*aa40*/  IMAD.MOV.U32 R25, RZ, RZ, R23 ;  /* 0x000000ffff197224 */ /* 0x000fe400078e0017 */
[----:B------:R-:W-:-:S06]  /*aa50*/  FMUL.FTZ R4, R4, 1 ;  /* 0x3f80000004047820 */ /* 0x000fcc0000410000 */
[----:B------:R-:W1:Y:S02]  /*aa60*/  F2F.F64.F32 R4, R4 ;  /* 0x0000000400047310 */ /* 0x000e640000201800 */
[----:B-1----:R1:W-:Y:S01]  /*aa70*/  STG.E.128 desc[UR36][R8.64], R4 ;  /* 0x0000000408007986 */ /* 0x0023e2000c101d24 */
[----:B------:R-:W-:Y:S05]  /*aa80*/  BRA `(.L_x_770) ;  /* 0x0000000800947947 */ /* 0x000fea0003800000 */
.L_x_783:
        /* <DEDUP_REMOVED lines=21> */
.L_x_788:
[----:B------:R-:W-:Y:S05]  /*abe0*/  BSYNC B0 ;  /* 0x0000000000007941 */ /* 0x000fea0003800000 */
.L_x_787:
[----:B------:R-:W-:Y:S01]  /*abf0*/  LOP3.LUT R5, R0, R5, RZ, 0xfc, !PT ;  /* 0x0000000500057212 */ /* 0x000fe200078efcff */
[----:B------:R-:W-:-:S04]  /*ac00*/  IMAD.MOV.U32 R25, RZ, RZ, R23 ;  /* 0x000000ffff197224 */ /* 0x000fc800078e0017 */
[----:B------:R1:W-:Y:S01]  /*ac10*/  STG.E.U8 desc[UR36][R8.64], R5 ;  /* 0x0000000508007986 */ /* 0x0003e2000c101124 */
[----:B------:R-:W-:Y:S05]  /*ac20*/  BRA `(.L_x_770) ;  /* 0x00000008002c7947 */ /* 0x000fea0003800000 */
.L_x_786:
        /* <DEDUP_REMOVED lines=13> */
.L_x_790:
[----:B------:R-:W-:Y:S01]  /*ad00*/  IMAD.MOV.U32 R0, RZ, RZ, 0x7f ;  /* 0x0000007fff007424 */ /* 0x000fe200078e00ff */
[----:B------:R-:W-:-:S04]  /*ad10*/  ISETP.GT.U32.AND P0, PT, R3, 0x7f800000, PT ;  /* 0x7f8000000300780c */ /* 0x000fc80003f04070 */
[----:B------:R-:W-:-:S09]  /*ad20*/  SEL R0, R0, 0x7c, P0 ;  /* 0x0000007c00007807 */ /* 0x000fd20000000000 */
.L_x_791:
[----:B------:R-:W-:Y:S05]  /*ad30*/  BSYNC B0 ;  /* 0x0000000000007941 */ /* 0x000fea0003800000 */
.L_x_789:
[----:B------:R-:W-:Y:S01]  /*ad40*/  LOP3.LUT R3, R5, 0x80000000, RZ, 0xc0, !PT ;  /* 0x8000000005037812 */ /* 0x000fe200078ec0ff */
[----:B------:R-:W-:-:S03]  /*ad50*/  IMAD.MOV.U32 R25, RZ, RZ, R23 ;  /* 0x000000ffff197224 */ /* 0x000fc600078e0017 */
[----:B------:R-:W-:-:S04]  /*ad60*/  SHF.R.U32.HI R3, RZ, 0x18, R3 ;  /* 0x00000018ff037819 */ /* 0x000fc80000011603 */
[----:B------:R-:W-:-:S05]  /*ad70*/  LOP3.LUT R3, R0, R3, RZ, 0xfc, !PT ;  /* 0x0000000300037212 */ /* 0x000fca00078efcff */
[----:B------:R1:W-:Y:S01]  /*ad80*/  STG.E.U8 desc[UR36][R8.64], R3 ;  /* 0x0000000308007986 */ /* 0x0003e2000c101124 */
[----:B------:R-:W-:Y:S05]  /*ad90*/  BRA `(.L_x_770) ;  /* 0x0000000400d07947 */ /* 0x000fea0003800000 */
.L_x_785:
[----:B------:R1:W-:Y:S01]  /*ada0*/  STG.E.U16 desc[UR36][R8.64], R4 ;  /* 0x0000000408007986 */ /* 0x0003e2000c101524 */
[----:B------:R-:W-:Y:S01]  /*adb0*/  IMAD.MOV.U32 R25, RZ, RZ, R23 ;  /* 0x000000ffff197224 */ /* 0x000fe200078e0017 */
[----:B------:R-:W-:Y:S06]  /*adc0*/  BRA `(.L_x_770) ;  /* 0x0000000400c47947 */ /* 0x000fec0003800000 */
.L_x_782:
        /* <DEDUP_REMOVED lines=10> */
[----:B------:R-:W1:Y:S02]  /*ae70*/  F2I.FTZ.U32.TRUNC.NTZ R3, R3 ;  /* 0x0000000300037305 */ /* 0x000e64000021f000 */
[----:B-1----:R1:W-:Y:S01]  /*ae80*/  STG.E.U16 desc[UR36][R8.64], R3 ;  /* 0x0000000308007986 */ /* 0x0023e2000c101524 */
[----:B------:R-:W-:Y:S05]  /*ae90*/  BRA `(.L_x_770) ;  /* 0x0000000400907947 */ /* 0x000fea0003800000 */
.L_x_794:
        /* <DEDUP_REMOVED lines=17> */
.L_x_797:
[----:B------:R-:W-:-:S04]  /*afb0*/  LOP3.LUT R3, R5, 0x80000000, RZ, 0xc0, !PT ;  /* 0x8000000005037812 */ /* 0x000fc800078ec0ff */
[----:B------:R-:W-:-:S04]  /*afc0*/  SHF.R.U32.HI R3, RZ, 0x18, R3 ;  /* 0x00000018ff037819 */ /* 0x000fc80000011603 */
[----:B------:R-:W-:-:S04]  /*afd0*/  LOP3.LUT R0, R0, R3, RZ, 0xfc, !PT ;  /* 0x0000000300007212 */ /* 0x000fc800078efcff */
[----:B------:R-:W-:-:S07]  /*afe0*/  PRMT R4, R0, 0x7610, R4 ;  /* 0x0000761000047816 */ /* 0x000fce0000000004 */
.L_x_796:
[----:B------:R-:W-:Y:S05]  /*aff0*/  BSYNC B0 ;  /* 0x0000000000007941 */ /* 0x000fea0003800000 */
.L_x_795:
[----:B------:R1:W-:Y:S01]  /*b000*/  STG.E.U8 desc[UR36][R8.64], R4 ;  /* 0x0000000408007986 */ /* 0x0003e2000c101124 */
[----:B------:R-:W-:Y:S01]  /*b010*/  IMAD.MOV.U32 R25, RZ, RZ, R23 ;  /* 0x000000ffff197224 */ /* 0x000fe200078e0017 */
[----:B------:R-:W-:Y:S06]  /*b020*/  BRA `(.L_x_770) ;  /* 0x00000004002c7947 */ /* 0x000fec0003800000 */
.L_x_793:
        /* <DEDUP_REMOVED lines=17> */
.L_x_800:
[----:B------:R-:W-:-:S04]  /*b140*/  LOP3.LUT R3, R5, 0x80000000, RZ, 0xc0, !PT ;  /* 0x8000000005037812 */ /* 0x000fc800078ec0ff */
[----:B------:R-:W-:-:S04]  /*b150*/  SHF.R.U32.HI R3, RZ, 0x18, R3 ;  /* 0x00000018ff037819 */ /* 0x000fc80000011603 */
[----:B------:R-:W-:-:S04]  /*b160*/  LOP3.LUT R0, R0, R3, RZ, 0xfc, !PT ;  /* 0x0000000300007212 */ /* 0x000fc800078efcff */
[----:B------:R-:W-:-:S07]  /*b170*/  PRMT R4, R0, 0x7610, R4 ;  /* 0x0000761000047816 */ /* 0x000fce0000000004 */
.L_x_799:
[----:B------:R-:W-:Y:S05]  /*b180*/  BSYNC B0 ;  /* 0x0000000000007941 */ /* 0x000fea0003800000 */
.L_x_798:
[----:B------:R1:W-:Y:S01]  /*b190*/  STG.E.U8 desc[UR36][R8.64], R4 ;  /* 0x0000000408007986 */ /* 0x0003e2000c101124 */
[----:B------:R-:W-:Y:S01]  /*b1a0*/  IMAD.MOV.U32 R25, RZ, RZ, R23 ;  /* 0x000000ffff197224 */ /* 0x000fe200078e0017 */
[----:B------:R-:W-:Y:S06]  /*b1b0*/  BRA `(.L_x_770) ;  /* 0x0000000000c87947 */ /* 0x000fec0003800000 */
.L_x_792:
[----:B------:R-:W-:-:S13]  /*b1c0*/  ISETP.NE.AND P0, PT, R0, 0x1c, PT ;  /* 0x0000001c0000780c */ /* 0x000fda0003f05270 */
[----:B------:R-:W-:Y:S05]  /*b1d0*/  @!P0 BRA `(.L_x_801) ;  /* 0x0000000000b08947 */ /* 0x000fea0003800000 */
[----:B------:R-:W-:-:S13]  /*b1e0*/  ISETP.NE.AND P0, PT, R0, 0x1d, PT ;  /* 0x0000001d0000780c */ /* 0x000fda0003f05270 */
[----:B------:R-:W-:Y:S05]  /*b1f0*/  @!P0 BRA `(.L_x_802) ;  /* 0x0000000000948947 */ /* 0x000fea0003800000 */
[----:B------:R-:W-:-:S13]  /*b200*/  ISETP.NE.AND P0, PT, R0, 0x2c, PT ;  /* 0x0000002c0000780c */ /* 0x000fda0003f05270 */
[----:B------:R-:W-:Y:S05]  /*b210*/  @P0 BRA `(.L_x_775) ;  /* 0x0000000000440947 */ /* 0x000fea0003800000 */
[----:B------:R-:W-:Y:S02]  /*b220*/  IMAD.U32 R4, R4, 0x10000, RZ ;  /* 0x0001000004047824 */ /* 0x000fe400078e00ff */
[----:B------:R-:W-:-:S03]  /*b230*/  IMAD.MOV.U32 R25, RZ, RZ, R23 ;  /* 0x000000ffff197224 */ /* 0x000fc600078e0017 */
[----:B------:R-:W-:-:S04]  /*b240*/  SHF.R.U32.HI R5, RZ, 0x17, R4 ;  /* 0x00000017ff057819 */ /* 0x000fc80000011604 */
[----:B------:R-:W-:-:S04]  /*b250*/  LOP3.LUT R3, R5, 0xff, RZ, 0xc0, !PT ;  /* 0x000000ff05037812 */ /* 0x000fc800078ec0ff */
[----:B------:R-:W-:-:S13]  /*b260*/  ISETP.NE.AND P2, PT, R3, 0xff, PT ;  /* 0x000000ff0300780c */ /* 0x000fda0003f45270 */
[--C-:B------:R-:W-:Y:S02]  /*b270*/  @P2 SHF.R.U32.HI R0, RZ, 0x16, R4.reuse ;  /* 0x00000016ff002819 */ /* 0x100fe40000011604 */
[----:B------:R-:W-:Y:S01]  /*b280*/  @P2 LOP3.LUT P0, RZ, R3, 0x3fffff, R4, 0xf8, !PT ;  /* 0x003fffff03ff2812 */ /* 0x000fe2000780f804 */
[----:B------:R-:W-:Y:S01]  /*b290*/  IMAD.MOV.U32 R3, RZ, RZ, 0xff ;  /* 0x000000ffff037424 */ /* 0x000fe200078e00ff */
        /* <DEDUP_REMOVED lines=9> */
.L_x_775:
        /* <DEDUP_REMOVED lines=9> */
[----:B------:R-:W-:Y:S02]  /*b3c0*/  IMAD.U32 R10, RZ, RZ, UR4 ;  /* 0x00000004ff0a7e24 */ /* 0x000fe4000f8e00ff */
[----:B------:R-:W-:Y:S02]  /*b3d0*/  IMAD.U32 R11, RZ, RZ, UR5 ;  /* 0x00000005ff0b7e24 */ /* 0x000fe4000f8e00ff */
[----:B------:R-:W-:Y:S02]  /*b3e0*/  IMAD.MOV.U32 R8, RZ, RZ, 0x65 ;  /* 0x00000065ff087424 */ /* 0x000fe400078e00ff */
[----:B0-----:R-:W-:Y:S02]  /*b3f0*/  IMAD.MOV.U32 R12, RZ, RZ, 0x1 ;  /* 0x00000001ff0c7424 */ /* 0x001fe400078e00ff */
[----:B------:R-:W-:-:S07]  /*b400*/  IMAD.MOV.U32 R13, RZ, RZ, RZ ;  /* 0x000000ffff0d7224 */ /* 0x000fce00078e00ff */
[----:B------:R-:W-:-:S07]  /*b410*/  LEPC R20, `(.L_x_803) ;  /* 0x000000001014794e */ /* 0x000fce0000000000 */
[----:B-1----:R-:W-:Y:S05]  /*b420*/  CALL.ABS.NOINC R14 ;  /* 0x000000000e007343 */ /* 0x002fea0003c00000 */
.L_x_803:
[----:B------:R-:W-:Y:S01]  /*b430*/  IMAD.MOV.U32 R25, RZ, RZ, R23 ;  /* 0x000000ffff197224 */ /* 0x000fe200078e0017 */
[----:B------:R-:W-:Y:S06]  /*b440*/  BRA `(.L_x_770) ;  /* 0x0000000000247947 */ /* 0x000fec0003800000 */
.L_x_802:
[----:B------:R-:W-:Y:S02]  /*b450*/  IMAD.U32 R4, R4, 0x10000, RZ ;  /* 0x0001000004047824 */ /* 0x000fe400078e00ff */
[----:B------:R-:W-:-:S04]  /*b460*/  IMAD.MOV.U32 R25, RZ, RZ, R23 ;  /* 0x000000ffff197224 */ /* 0x000fc800078e0017 */
[----:B------:R-:W1:Y:S02]  /*b470*/  F2I.U64.TRUNC R4, R4 ;  /* 0x0000000400047311 */ /* 0x000e64000020d800 */
[----:B-1----:R1:W-:Y:S01]  /*b480*/  STG.E.64 desc[UR36][R8.64], R4 ;  /* 0x0000000408007986 */ /* 0x0023e2000c101b24 */
[----:B------:R-:W-:Y:S05]  /*b490*/  BRA `(.L_x_770) ;  /* 0x0000000000107947 */ /* 0x000fea0003800000 */
.L_x_801:
[----:B------:R-:W-:Y:S02]  /*b4a0*/  IMAD.U32 R4, R4, 0x10000, RZ ;  /* 0x0001000004047824 */ /* 0x000fe400078e00ff */
[----:B------:R-:W-:Y:S02]  /*b4b0*/  IMAD.MOV.U32 R25, RZ, RZ, R23 ;  /* 0x000000ffff197224 */ /* 0x000fe400078e0017 */
[----:B------:R-:W1:Y:S02]  /*b4c0*/  F2I.FTZ.U32.TRUNC.NTZ R3, R4 ;  /* 0x0000000400037305 */ /* 0x000e64000021f000 */
[----:B-1----:R1:W-:Y:S03]  /*b4d0*/  STG.E desc[UR36][R8.64], R3 ;  /* 0x0000000308007986 */ /* 0x0023e6000c101924 */
.L_x_770:
[----:B------:R-:W-:Y:S05]  /*b4e0*/  BSYNC B6 ;  /* 0x0000000000067941 */ /* 0x000fea0003800000 */
.L_x_769:
[----:B------:R-:W-:Y:S01]  /*b4f0*/  ISETP.GE.AND P0, PT, R25, R16, PT ;  /* 0x000000101900720c */ /* 0x000fe20003f06270 */
[----:B------:R-:W-:-:S12]  /*b500*/  BSSY B6, `(.L_x_804) ;  /* 0x00001fc000067945 */ /* 0x000fd80003800000 */
[----:B------:R-:W-:Y:S05]  /*b510*/  @P0 BRA `(.L_x_805) ;  /* 0x0000001c00e80947 */ /* 0x000fea0003800000 */
[----:B-1234-:R-:W1:Y:S01]  /*b520*/  LDC.64 R8, c[0x0][0x218] ;  /* 0x00008600ff087b82 */ /* 0x01ee620000000a00 */
[----:B------:R-:W-:Y:S01]  /*b530*/  IMAD R0, R2, 0x200, R25 ;  /* 0x0000020002007824 */ /* 0x000fe200078e0219 */
[----:B------:R-:W-:Y:S01]  /*b540*/  PRMT R4, R19, 0x9910, RZ ;  /* 0x0000991013047816 */ /* 0x000fe200000000ff */
[----:B------:R-:W-:Y:S02]  /*b550*/  ULDC UR4, c[0x0][0x244] ;  /* 0x0000910000047ab9 */ /* 0x000fe40000000800 */
[----:B------:R-:W-:Y:S02]  /*b560*/  IMAD R3, R0, UR4, RZ ;  /* 0x0000000400037c24 */ /* 0x000fe4000f8e02ff */
[----:B------:R-:W-:-:S05]  /*b570*/  IMAD.MOV.U32 R0, RZ, RZ, R4 ;  /* 0x000000ffff007224 */ /* 0x000fca00078e0004 */
[----:B------:R-:W-:Y:S02]  /*b580*/  ISETP.GT.AND P1, PT, R0, 0x9, PT ;  /* 0x000000090000780c */ /* 0x000fe40003f24270 */
[----:B-1----:R-:W-:-:S05]  /*b590*/  IADD3 R8, P0, R3, R8, RZ ;  /* 0x0000000803087210 */ /* 0x002fca0007f1e0ff */
        /* <DEDUP_REMOVED lines=10> */
[----:B------:R-:W-:-:S04]  /*b640*/  IMAD.U32 R22, R22, 0x10000, RZ ;  /* 0x0001000016167824 */ /* 0x000fc800078e00ff */
[----:B------:R-:W1:Y:S02]  /*b650*/  F2I.FTZ.TRUNC.NTZ R3, R22 ;  /* 0x0000001600037305 */ /* 0x000e64000021f100 */
[----:B-1----:R1:W-:Y:S01]  /*b660*/  STG.E.U8 desc[UR36][R8.64], R3 ;  /* 0x0000000308007986 */ /* 0x0023e2000c101124 */
[----:B------:R-:W-:Y:S05]  /*b670*/  BRA `(.L_x_811) ;  /* 0x0000000c00947947 */ /* 0x000fea0003800000 */
.L_x_809:
[----:B------:R-:W-:-:S06]  /*b680*/  IMAD.U32 R5, R22, 0x10000, RZ ;  /* 0x0001000016057824 */ /* 0x000fcc00078e00ff */
[----:B------:R-:W1:Y:S02]  /*b690*/  F2I.S64.TRUNC R4, R5 ;  /* 0x0000000500047311 */ /* 0x000e64000020d900 */
[----:B-1----:R1:W-:Y:S01]  /*b6a0*/  STG.E.U8 desc[UR36][R8.64], R4 ;  /* 0x0000000408007986 */ /* 0x0023e2000c101124 */
[----:B------:R-:W-:Y:S05]  /*b6b0*/  BRA `(.L_x_811) ;  /* 0x0000000c00847947 */ /* 0x000fea0003800000 */
.L_x_808:
        /* <DEDUP_REMOVED lines=10> */
.L_x_813:
[----:B------:R-:W-:-:S04]  /*b760*/  IMAD.U32 R22, R22, 0x10000, RZ ;  /* 0x0001000016167824 */ /* 0x000fc800078e00ff */
[----:B------:R-:W1:Y:S02]  /*b770*/  F2I.FTZ.TRUNC.NTZ R3, R22 ;  /* 0x0000001600037305 */ /* 0x000e64000021f100 */
[----:B-1----:R1:W-:Y:S01]  /*b780*/  STG.E desc[UR36][R8.64], R3 ;  /* 0x0000000308007986 */ /* 0x0023e2000c101924 */
[----:B------:R-:W-:Y:S05]  /*b790*/  BRA `(.L_x_811) ;  /* 0x0000000c004c7947 */ /* 0x000fea0003800000 */
.L_x_812:
[----:B------:R-:W-:-:S04]  /*b7a0*/  IMAD.U32 R22, R22, 0x10000, RZ ;  /* 0x0001000016167824 */ /* 0x000fc800078e00ff */
[----:B------:R-:W1:Y:S02]  /*b7b0*/  F2I.FTZ.TRUNC.NTZ R3, R22 ;  /* 0x0000001600037305 */ /* 0x000e64000021f100 */
[----:B-1----:R1:W-:Y:S01]  /*b7c0*/  STG.E.U16 desc[UR36][R8.64], R3 ;  /* 0x0000000308007986 */ /* 0x0023e2000c101524 */
[----:B------:R-:W-:Y:S05]  /*b7d0*/  BRA `(.L_x_811) ;  /* 0x0000000c003c7947 */ /* 0x000fea0003800000 */
.L_x_807:
        /* <DEDUP_REMOVED lines=9> */
.L_x_815:
[----:B------:R-:W-:-:S05]  /*b870*/  IMAD.U32 R0, R22, 0x10000, RZ ;  /* 0x0001000016007824 */ /* 0x000fca00078e00ff */
[----:B------:R-:W-:-:S05]  /*b880*/  F2FP.F16.F32.PACK_AB R0, RZ, R0 ;  /* 0x00000000ff00723e */ /* 0x000fca00000000ff */
[----:B------:R1:W-:Y:S01]  /*b890*/  STG.E.U16 desc[UR36][R8.64], R0 ;  /* 0x0000000008007986 */ /* 0x0003e2000c101524 */
[----:B------:R-:W-:Y:S05]  /*b8a0*/  BRA `(.L_x_811) ;  /* 0x0000000c00087947 */ /* 0x000fea0003800000 */
.L_x_814:
        /* <DEDUP_REMOVED lines=10> */
.L_x_817:
[----:B------:R-:W-:-:S05]  /*b950*/  IMAD.U32 R22, R22, 0x10000, RZ ;  /* 0x0001000016167824 */ /* 0x000fca00078e00ff */
[----:B------:R-:W-:-:S04]  /*b960*/  F2FP.F16.F32.PACK_AB R3, RZ, R22 ;  /* 0x00000016ff03723e */ /* 0x000fc800000000ff */
[----:B------:R-:W-:-:S05]  /*b970*/  PRMT R3, R3, 0x5410, RZ ;  /* 0x0000541003037816 */ /* 0x000fca00000000ff */
[----:B------:R4:W-:Y:S01]  /*b980*/  STG.E desc[UR36][R8.64], R3 ;  /* 0x0000000308007986 */ /* 0x0009e2000c101924 */
[----:B------:R-:W-:Y:S05]  /*b990*/  BRA `(.L_x_811) ;  /* 0x0000000800cc7947 */ /* 0x000fea0003800000 */
.L_x_816:
[----:B------:R-:W-:-:S04]  /*b9a0*/  IMAD.U32 R4, R22, 0x10000, RZ ;  /* 0x0001000016047824 */ /* 0x000fc800078e00ff */
[----:B------:R-:W-:-:S06]  /*b9b0*/  FMUL.FTZ R4, R4, 1 ;  /* 0x3f80000004047820 */ /* 0x000fcc0000410000 */
[----:B------:R-:W1:Y:S02]  /*b9c0*/  F2F.F64.F32 R4, R4 ;  /* 0x0000000400047310 */ /* 0x000e640000201800 */
[----:B-1----:R1:W-:Y:S01]  /*b9d0*/  STG.E.64 desc[UR36][R8.64], R4 ;  /* 0x0000000408007986 */ /* 0x0023e2000c101b24 */
[----:B------:R-:W-:Y:S05]  /*b9e0*/  BRA `(.L_x_811) ;  /* 0x0000000800b87947 */ /* 0x000fea0003800000 */
.L_x_806:
        /* <DEDUP_REMOVED lines=13> */
.L_x_820:
[----:B------:R-:W-:Y:S01]  /*bac0*/  IMAD.U32 R22, R22, 0x10000, RZ ;  /* 0x0001000016167824 */ /* 0x000fe200078e00ff */
[----:B------:R-:W-:-:S03]  /*bad0*/  CS2R R6, SRZ ;  /* 0x0000000000067805 */ /* 0x000fc6000001ff00 */
[----:B------:R-:W-:-:S06]  /*bae0*/  FMUL.FTZ R4, R22, 1 ;  /* 0x3f80000016047820 */ /* 0x000fcc0000410000 */
[----:B------:R-:W1:Y:S02]  /*baf0*/  F2F.F64.F32 R4, R4 ;  /* 0x0000000400047310 */ /* 0x000e640000201800 */
[----:B-1----:R1:W-:Y:S01]  /*bb00*/  STG.E.128 desc[UR36][R8.64], R4 ;  /* 0x0000000408007986 */ /* 0x0023e2000c101d24 */
[----:B------:R-:W-:Y:S05]  /*bb10*/  BRA `(.L_x_811) ;  /* 0x00000008006c7947 */ /* 0x000fea0003800000 */
.L_x_819:
        /* <DEDUP_REMOVED lines=21> */
.L_x_824:
[----:B------:R-:W-:Y:S05]  /*bc70*/  BSYNC B0 ;  /* 0x0000000000007941 */ /* 0x000fea0003800000 */
.L_x_823:
[----:B------:R-:W-:-:S05]  /*bc80*/  LOP3.LUT R5, R0, R5, RZ, 0xfc, !PT ;  /* 0x0000000500057212 */ /* 0x000fca00078efcff */
[----:B------:R1:W-:Y:S01]  /*bc90*/  STG.E.U8 desc[UR36][R8.64], R5 ;  /* 0x0000000508007986 */ /* 0x0003e2000c101124 */
[----:B------:R-:W-:Y:S05]  /*bca0*/  BRA `(.L_x_811) ;  /* 0x0000000800087947 */ /* 0x000fea0003800000 */
.L_x_822:
        /* <DEDUP_REMOVED lines=13> */
.L_x_826:
[----:B------:R-:W-:Y:S01]  /*bd80*/  IMAD.MOV.U32 R0, RZ, RZ, 0x7f ;  /* 0x0000007fff007424 */ /* 0x000fe200078e00ff */
[----:B------:R-:W-:-:S04]  /*bd90*/  ISETP.GT.U32.AND P0, PT, R3, 0x7f800000, PT ;  /* 0x7f8000000300780c */ /* 0x000fc80003f04070 */
[----:B------:R-:W-:-:S09]  /*bda0*/  SEL R0, R0, 0x7c, P0 ;  /* 0x0000007c00007807 */ /* 0x000fd20000000000 */
.L_x_827:
[----:B------:R-:W-:Y:S05]  /*bdb0*/  BSYNC B0 ;  /* 0x0000000000007941 */ /* 0x000fea0003800000 */
.L_x_825:
[----:B------:R-:W-:-:S04]  /*bdc0*/  LOP3.LUT R3, R5, 0x80000000, RZ, 0xc0, !PT ;  /* 0x8000000005037812 */ /* 0x000fc800078ec0ff */
[----:B------:R-:W-:-:S04]  /*bdd0*/  SHF.R.U32.HI R3, RZ, 0x18, R3 ;  /* 0x00000018ff037819 */ /* 0x000fc80000011603 */
[----:B------:R-:W-:-:S05]  /*bde0*/  LOP3.LUT R3, R0, R3, RZ, 0xfc, !PT ;  /* 0x0000000300037212 */ /* 0x000fca00078efcff */
[----:B------:R1:W-:Y:S01]  /*bdf0*/  STG.E.U8 desc[UR36][R8.64], R3 ;  /* 0x0000000308007986 */ /* 0x0003e2000c101124 */
[----:B------:R-:W-:Y:S05]  /*be00*/  BRA `(.L_x_811) ;  /* 0x0000000400b07947 */ /* 0x000fea0003800000 */
.L_x_821:
[----:B------:R1:W-:Y:S01]  /*be10*/  STG.E.U16 desc[UR36][R8.64], R22 ;  /* 0x0000001608007986 */ /* 0x0003e2000c101524 */
[----:B------:R-:W-:Y:S05]  /*be20*/  BRA `(.L_x_811) ;  /* 0x0000000400a87947 */ /* 0x000fea0003800000 */
.L_x_818:
        /* <DEDUP_REMOVED lines=12> */
.L_x_830:
        /* <DEDUP_REMOVED lines=17> */
.L_x_833:
[----:B------:R-:W-:-:S04]  /*c000*/  LOP3.LUT R3, R5, 0x80000000, RZ, 0xc0, !PT ;  /* 0x8000000005037812 */ /* 0x000fc800078ec0ff */
[----:B------:R-:W-:-:S04]  /*c010*/  SHF.R.U32.HI R3, RZ, 0x18, R3 ;  /* 0x00000018ff037819 */ /* 0x000fc80000011603 */
[----:B------:R-:W-:-:S04]  /*c020*/  LOP3.LUT R0, R0, R3, RZ, 0xfc, !PT ;  /* 0x0000000300007212 */ /* 0x000fc800078efcff */
[----:B------:R-:W-:-:S07]  /*c030*/  PRMT R4, R0, 0x7610, R4 ;  /* 0x0000761000047816 */ /* 0x000fce0000000004 */
.L_x_832:
[----:B------:R-:W-:Y:S05]  /*c040*/  BSYNC B0 ;  /* 0x0000000000007941 */ /* 0x000fea0003800000 */
.L_x_831:
[----:B------:R1:W-:Y:S01]  /*c050*/  STG.E.U8 desc[UR36][R8.64], R4 ;  /* 0x0000000408007986 */ /* 0x0003e2000c101124 */
[----:B------:R-:W-:Y:S05]  /*c060*/  BRA `(.L_x_811) ;  /* 0x0000000400187947 */ /* 0x000fea0003800000 */
.L_x_829:
        /* <DEDUP_REMOVED lines=17> */
.L_x_836:
[----:B------:R-:W-:-:S04]  /*c180*/  LOP3.LUT R3, R5, 0x80000000, RZ, 0xc0, !PT ;  /* 0x8000000005037812 */ /* 0x000fc800078ec0ff */
[----:B------:R-:W-:-:S04]  /*c190*/  SHF.R.U32.HI R3, RZ, 0x18, R3 ;  /* 0x00000018ff037819 */ /* 0x000fc80000011603 */
[----:B------:R-:W-:-:S04]  /*c1a0*/  LOP3.LUT R0, R0, R3, RZ, 0xfc, !PT ;  /* 0x0000000300007212 */ /* 0x000fc800078efcff */
[----:B------:R-:W-:-:S07]  /*c1b0*/  PRMT R4, R0, 0x7610, R4 ;  /* 0x0000761000047816 */ /* 0x000fce0000000004 */
.L_x_835:
[----:B------:R-:W-:Y:S05]  /*c1c0*/  BSYNC B0 ;  /* 0x0000000000007941 */ /* 0x000fea0003800000 */
.L_x_834:
[----:B------:R1:W-:Y:S01]  /*c1d0*/  STG.E.U8 desc[UR36][R8.64], R4 ;  /* 0x0000000408007986 */ /* 0x0003e2000c101124 */
[----:B------:R-:W-:Y:S05]  /*c1e0*/  BRA `(.L_x_811) ;  /* 0x0000000000b87947 */ /* 0x000fea0003800000 */
.L_x_828:
[----:B------:R-:W-:-:S13]  /*c1f0*/  ISETP.NE.AND P0, PT, R0, 0x1c, PT ;  /* 0x0000001c0000780c */ /* 0x000fda0003f05270 */
[----:B------:R-:W-:Y:S05]  /*c200*/  @!P0 BRA `(.L_x_837) ;  /* 0x0000000000a48947 */ /* 0x000fea0003800000 */
[----:B------:R-:W-:-:S13]  /*c210*/  ISETP.NE.AND P0, PT, R0, 0x1d, PT ;  /* 0x0000001d0000780c */ /* 0x000fda0003f05270 */
[----:B------:R-:W-:Y:S05]  /*c220*/  @!P0 BRA `(.L_x_838) ;  /* 0x00000000008c8947 */ /* 0x000fea0003800000 */
[----:B------:R-:W-:-:S13]  /*c230*/  ISETP.NE.AND P0, PT, R0, 0x2c, PT ;  /* 0x0000002c0000780c */ /* 0x000fda0003f05270 */
[----:B------:R-:W-:Y:S05]  /*c240*/  @P0 BRA `(.L_x_810) ;  /* 0x0000000000400947 */ /* 0x000fea0003800000 */
[----:B------:R-:W-:-:S05]  /*c250*/  IMAD.U32 R22, R22, 0x10000, RZ ;  /* 0x0001000016167824 */ /* 0x000fca00078e00ff */
        /* <DEDUP_REMOVED lines=15> */
.L_x_810:
        /* <DEDUP_REMOVED lines=16> */
.L_x_839:
[----:B------:R-:W-:Y:S05]  /*c450*/  BRA `(.L_x_811) ;  /* 0x00000000001c7947 */ /* 0x000fea0003800000 */
.L_x_838:
[----:B------:R-:W-:-:S06]  /*c460*/  IMAD.U32 R4, R22, 0x10000, RZ ;  /* 0x0001000016047824 */ /* 0x000fcc00078e00ff */
[----:B------:R-:W1:Y:S02]  /*c470*/  F2I.U64.TRUNC R4, R4 ;  /* 0x0000000400047311 */ /* 0x000e64000020d800 */
[----:B-1----:R1:W-:Y:S01]  /*c480*/  STG.E.64 desc[UR36][R8.64], R4 ;  /* 0x0000000408007986 */ /* 0x0023e2000c101b24 */
[----:B------:R-:W-:Y:S05]  /*c490*/  BRA `(.L_x_811) ;  /* 0x00000000000c7947 */ /* 0x000fea0003800000 */
.L_x_837:
[----:B------:R-:W-:-:S04]  /*c4a0*/  IMAD.U32 R22, R22, 0x10000, RZ ;  /* 0x0001000016167824 */ /* 0x000fc800078e00ff */
[----:B------:R-:W1:Y:S02]  /*c4b0*/  F2I.FTZ.U32.TRUNC.NTZ R3, R22 ;  /* 0x0000001600037305 */ /* 0x000e64000021f000 */
[----:B-1----:R1:W-:Y:S02]  /*c4c0*/  STG.E desc[UR36][R8.64], R3 ;  /* 0x0000000308007986 */ /* 0x0023e4000c101924 */
.L_x_811:
[----:B------:R-:W-:-:S05]  /*c4d0*/  VIADD R25, R25, 0x80 ;  /* 0x0000008019197836 */ /* 0x000fca0000000000 */
[----:B------:R-:W-:-:S13]  /*c4e0*/  ISETP.GE.AND P0, PT, R25, R16, PT ;  /* 0x000000101900720c */ /* 0x000fda0003f06270 */
        /* <DEDUP_REMOVED lines=23> */
.L_x_843:
[----:B------:R-:W-:-:S06]  /*c660*/  IMAD.U32 R5, R17, 0x10000, RZ ;  /* 0x0001000011057824 */ /* 0x000fcc00078e00ff */
[----:B------:R-:W1:Y:S02]  /*c670*/  F2I.S64.TRUNC R4, R5 ;  /* 0x0000000500047311 */ /* 0x000e64000020d900 */
[----:B-1----:R1:W-:Y:S01]  /*c680*/  STG.E.U8 desc[UR36][R8.64], R4 ;  /* 0x0000000408007986 */ /* 0x0023e2000c101124 */
[----:B------:R-:W-:Y:S05]  /*c690*/  BRA `(.L_x_845) ;  /* 0x0000000c00847947 */ /* 0x000fea0003800000 */
.L_x_842:
        /* <DEDUP_REMOVED lines=10> */
.L_x_847:
[----:B------:R-:W-:-:S06]  /*c740*/  IMAD.U32 R17, R17, 0x10000, RZ ;  /* 0x0001000011117824 */ /* 0x000fcc00078e00ff */
[----:B------:R-:W1:Y:S02]  /*c750*/  F2I.FTZ.TRUNC.NTZ R17, R17 ;  /* 0x0000001100117305 */ /* 0x000e64000021f100 */
[----:B-1----:R1:W-:Y:S01]  /*c760*/  STG.E desc[UR36][R8.64], R17 ;  /* 0x0000001108007986 */ /* 0x0023e2000c101924 */
[----:B------:R-:W-:Y:S05]  /*c770*/  BRA `(.L_x_845) ;  /* 0x0000000c004c7947 */ /* 0x000fea0003800000 */
.L_x_846:
[----:B------:R-:W-:-:S06]  /*c780*/  IMAD.U32 R17, R17, 0x10000, RZ ;  /* 0x0001000011117824 */ /* 0x000fcc00078e00ff */
[----:B------:R-:W1:Y:S02]  /*c790*/  F2I.FTZ.TRUNC.NTZ R17, R17 ;  /* 0x0000001100117305 */ /* 0x000e64000021f100 */
[----:B-1----:R1:W-:Y:S01]  /*c7a0*/  STG.E.U16 desc[UR36][R8.64], R17 ;  /* 0x0000001108007986 */ /* 0x0023e2000c101524 */
[----:B------:R-:W-:Y:S05]  /*c7b0*/  BRA `(.L_x_845) ;  /* 0x0000000c003c7947 */ /* 0x000fea0003800000 */
.L_x_841:
        /* <DEDUP_REMOVED lines=9> */
.L_x_849:
[----:B------:R-:W-:-:S05]  /*c850*/  IMAD.U32 R0, R17, 0x10000, RZ ;  /* 0x0001000011007824 */ /* 0x000fca00078e00ff */
[----:B------:R-:W-:-:S05]  /*c860*/  F2FP.F16.F32.PACK_AB R0, RZ, R0 ;  /* 0x00000000ff00723e */ /* 0x000fca00000000ff */
[----:B------:R1:W-:Y:S01]  /*c870*/  STG.E.U16 desc[UR36][R8.64], R0 ;  /* 0x0000000008007986 */ /* 0x0003e2000c101524 */
[----:B------:R-:W-:Y:S05]  /*c880*/  BRA `(.L_x_845) ;  /* 0x0000000c00087947 */ /* 0x000fea0003800000 */
.L_x_848:
        /* <DEDUP_REMOVED lines=10> */
.L_x_851:
[----:B------:R-:W-:-:S05]  /*c930*/  IMAD.U32 R17, R17, 0x10000, RZ ;  /* 0x0001000011117824 */ /* 0x000fca00078e00ff */
[----:B------:R-:W-:-:S04]  /*c940*/  F2FP.F16.F32.PACK_AB R3, RZ, R17 ;  /* 0x00000011ff03723e */ /* 0x000fc800000000ff */
[----:B------:R-:W-:-:S05]  /*c950*/  PRMT R3, R3, 0x5410, RZ ;  /* 0x0000541003037816 */ /* 0x000fca00000000ff */
[----:B------:R1:W-:Y:S01]  /*c960*/  STG.E desc[UR36][R8.64], R3 ;  /* 0x0000000308007986 */ /* 0x0003e2000c101924 */
[----:B------:R-:W-:Y:S05]  /*c970*/  BRA `(.L_x_845) ;  /* 0x0000000800cc7947 */ /* 0x000fea0003800000 */
.L_x_850:
[----:B------:R-:W-:-:S04]  /*c980*/  IMAD.U32 R4, R17, 0x10000, RZ ;  /* 0x0001000011047824 */ /* 0x000fc800078e00ff */
[----:B------:R-:W-:-:S06]  /*c990*/  FMUL.FTZ R4, R4, 1 ;  /* 0x3f80000004047820 */ /* 0x000fcc0000410000 */
[----:B------:R-:W1:Y:S02]  /*c9a0*/  F2F.F64.F32 R4, R4 ;  /* 0x0000000400047310 */ /* 0x000e640000201800 */
[----:B-1----:R1:W-:Y:S01]  /*c9b0*/  STG.E.64 desc[UR36][R8.64], R4 ;  /* 0x0000000408007986 */ /* 0x0023e2000c101b24 */
[----:B------:R-:W-:Y:S05]  /*c9c0*/  BRA `(.L_x_845) ;  /* 0x0000000800b87947 */ /* 0x000fea0003800000 */
.L_x_840:
        /* <DEDUP_REMOVED lines=13> */
.L_x_854:
[----:B------:R-:W-:Y:S01]  /*caa0*/  IMAD.U32 R17, R17, 0x10000, RZ ;  /* 0x0001000011117824 */ /* 0x000fe200078e00ff */
[----:B------:R-:W-:-:S03]  /*cab0*/  CS2R R6, SRZ ;  /* 0x0000000000067805 */ /* 0x000fc6000001ff00 */
[----:B------:R-:W-:-:S06]  /*cac0*/  FMUL.FTZ R4, R17, 1 ;  /* 0x3f80000011047820 */ /* 0x000fcc0000410000 */
[----:B------:R-:W1:Y:S02]  /*cad0*/  F2F.F64.F32 R4, R4 ;  /* 0x0000000400047310 */ /* 0x000e640000201800 */
[----:B-1----:R1:W-:Y:S01]  /*cae0*/  STG.E.128 desc[UR36][R8.64], R4 ;  /* 0x0000000408007986 */ /* 0x0023e2000c101d24 */
[----:B------:R-:W-:Y:S05]  /*caf0*/  BRA `(.L_x_845) ;  /* 0x00000008006c7947 */ /* 0x000fea0003800000 */
.L_x_853:
        /* <DEDUP_REMOVED lines=21> */
.L_x_858:
[----:B------:R-:W-:Y:S05]  /*cc50*/  BSYNC B0 ;  /* 0x0000000000007941 */ /* 0x000fea0003800000 */
.L_x_857:
[----:B------:R-:W-:-:S05]  /*cc60*/  LOP3.LUT R5, R0, R5, RZ, 0xfc, !PT ;  /* 0x0000000500057212 */ /* 0x000fca00078efcff */
[----:B------:R1:W-:Y:S01]  /*cc70*/  STG.E.U8 desc[UR36][R8.64], R5 ;  /* 0x0000000508007986 */ /* 0x0003e2000c101124 */
[----:B------:R-:W-:Y:S05]  /*cc80*/  BRA `(.L_x_845) ;  /* 0x0000000800087947 */ /* 0x000fea0003800000 */
.L_x_856:
        /* <DEDUP_REMOVED lines=13> */
.L_x_860:
[----:B------:R-:W-:Y:S01]  /*cd60*/  IMAD.MOV.U32 R0, RZ, RZ, 0x7f ;  /* 0x0000007fff007424 */ /* 0x000fe200078e00ff */
[----:B------:R-:W-:-:S04]  /*cd70*/  ISETP.GT.U32.AND P0, PT, R3, 0x7f800000, PT ;  /* 0x7f8000000300780c */ /* 0x000fc80003f04070 */
[----:B------:R-:W-:-:S09]  /*cd80*/  SEL R0, R0, 0x7c, P0 ;  /* 0x0000007c00007807 */ /* 0x000fd20000000000 */
.L_x_861:
[----:B------:R-:W-:Y:S05]  /*cd90*/  BSYNC B0 ;  /* 0x0000000000007941 */ /* 0x000fea0003800000 */
.L_x_859:
[----:B------:R-:W-:-:S04]  /*cda0*/  LOP3.LUT R3, R17, 0x80000000, RZ, 0xc0, !PT ;  /* 0x8000000011037812 */ /* 0x000fc800078ec0ff */
[----:B------:R-:W-:-:S04]  /*cdb0*/  SHF.R.U32.HI R3, RZ, 0x18, R3 ;  /* 0x00000018ff037819 */ /* 0x000fc80000011603 */
[----:B------:R-:W-:-:S05]  /*cdc0*/  LOP3.LUT R3, R0, R3, RZ, 0xfc, !PT ;  /* 0x0000000300037212 */ /* 0x000fca00078efcff */
[----:B------:R1:W-:Y:S01]  /*cdd0*/  STG.E.U8 desc[UR36][R8.64], R3 ;  /* 0x0000000308007986 */ /* 0x0003e2000c101124 */
[----:B------:R-:W-:Y:S05]  /*cde0*/  BRA `(.L_x_845) ;  /* 0x0000000400b07947 */ /* 0x000fea0003800000 */
.L_x_855:
[----:B------:R1:W-:Y:S01]  /*cdf0*/  STG.E.U16 desc[UR36][R8.64], R17 ;  /* 0x0000001108007986 */ /* 0x0003e2000c101524 */
[----:B------:R-:W-:Y:S05]  /*ce00*/  BRA `(.L_x_845) ;  /* 0x0000000400a87947 */ /* 0x000fea0003800000 */
.L_x_852:
        /* <DEDUP_REMOVED lines=12> */
.L_x_864:
        /* <DEDUP_REMOVED lines=17> */
.L_x_867:
[----:B------:R-:W-:-:S04]  /*cfe0*/  LOP3.LUT R3, R17, 0x80000000, RZ, 0xc0, !PT ;  /* 0x8000000011037812 */ /* 0x000fc800078ec0ff */
[----:B------:R-:W-:-:S04]  /*cff0*/  SHF.R.U32.HI R3, RZ, 0x18, R3 ;  /* 0x00000018ff037819 */ /* 0x000fc80000011603 */
[----:B------:R-:W-:-:S04]  /*d000*/  LOP3.LUT R0, R0, R3, RZ, 0xfc, !PT ;  /* 0x0000000300007212 */ /* 0x000fc800078efcff */
[----:B------:R-:W-:-:S07]  /*d010*/  PRMT R4, R0, 0x7610, R4 ;  /* 0x0000761000047816 */ /* 0x000fce0000000004 */
.L_x_866:
[----:B------:R-:W-:Y:S05]  /*d020*/  BSYNC B0 ;  /* 0x0000000000007941 */ /* 0x000fea0003800000 */
.L_x_865:
[----:B------:R1:W-:Y:S01]  /*d030*/  STG.E.U8 desc[UR36][R8.64], R4 ;  /* 0x0000000408007986 */ /* 0x0003e2000c101124 */
[----:B------:R-:W-:Y:S05]  /*d040*/  BRA `(.L_x_845) ;  /* 0x0000000400187947 */ /* 0x000fea0003800000 */
.L_x_863:
        /* <DEDUP_REMOVED lines=17> */
.L_x_870:
[----:B------:R-:W-:-:S04]  /*d160*/  LOP3.LUT R3, R17, 0x80000000, RZ, 0xc0, !PT ;  /* 0x8000000011037812 */ /* 0x000fc800078ec0ff */
[----:B------:R-:W-:-:S04]  /*d170*/  SHF.R.U32.HI R3, RZ, 0x18, R3 ;  /* 0x00000018ff037819 */ /* 0x000fc80000011603 */
[----:B------:R-:W-:-:S04]  /*d180*/  LOP3.LUT R0, R0, R3, RZ, 0xfc, !PT ;  /* 0x0000000300007212 */ /* 0x000fc800078efcff */
[----:B------:R-:W-:-:S07]  /*d190*/  PRMT R4, R0, 0x7610, R4 ;  /* 0x0000761000047816 */ /* 0x000fce0000000004 */
.L_x_869:
[----:B------:R-:W-:Y:S05]  /*d1a0*/  BSYNC B0 ;  /* 0x0000000000007941 */ /* 0x000fea0003800000 */
.L_x_868:
[----:B------:R4:W-:Y:S01]  /*d1b0*/  STG.E.U8 desc[UR36][R8.64], R4 ;  /* 0x0000000408007986 */ /* 0x0009e2000c101124 */
[----:B------:R-:W-:Y:S05]  /*d1c0*/  BRA `(.L_x_845) ;  /* 0x0000000000b87947 */ /* 0x000fea0003800000 */
.L_x_862:
        /* <DEDUP_REMOVED lines=22> */
.L_x_844:
        /* <DEDUP_REMOVED lines=16> */
.L_x_873:
[----:B------:R-:W-:Y:S05]  /*d430*/  BRA `(.L_x_845) ;  /* 0x00000000001c7947 */ /* 0x000fea0003800000 */
.L_x_872:
[----:B------:R-:W-:-:S06]  /*d440*/  IMAD.U32 R4, R17, 0x10000, RZ ;  /* 0x0001000011047824 */ /* 0x000fcc00078e00ff */
[----:B------:R-:W1:Y:S02]  /*d450*/  F2I.U64.TRUNC R4, R4 ;  /* 0x0000000400047311 */ /* 0x000e64000020d800 */
[----:B-1----:R2:W-:Y:S01]  /*d460*/  STG.E.64 desc[UR36][R8.64], R4 ;  /* 0x0000000408007986 */ /* 0x0025e2000c101b24 */
[----:B------:R-:W-:Y:S05]  /*d470*/  BRA `(.L_x_845) ;  /* 0x00000000000c7947 */ /* 0x000fea0003800000 */
.L_x_871:
[----:B------:R-:W-:-:S06]  /*d480*/  IMAD.U32 R17, R17, 0x10000, RZ ;  /* 0x0001000011117824 */ /* 0x000fcc00078e00ff */
[----:B------:R-:W1:Y:S02]  /*d490*/  F2I.FTZ.U32.TRUNC.NTZ R17, R17 ;  /* 0x0000001100117305 */ /* 0x000e64000021f000 */
[----:B-1----:R1:W-:Y:S02]  /*d4a0*/  STG.E desc[UR36][R8.64], R17 ;  /* 0x0000001108007986 */ /* 0x0023e4000c101924 */
.L_x_845:
[----:B------:R-:W-:-:S07]  /*d4b0*/  VIADD R25, R25, 0x80 ;  /* 0x0000008019197836 */ /* 0x000fce0000000000 */
.L_x_805:
[----:B------:R-:W-:Y:S05]  /*d4c0*/  BSYNC B6 ;  /* 0x0000000000067941 */ /* 0x000fea0003800000 */
.L_x_804:
[----:B------:R-:W-:-:S13]  /*d4d0*/  ISETP.GE.AND P0, PT, R25, R16, PT ;  /* 0x000000101900720c */ /* 0x000fda0003f06270 */
[----:B------:R-:W-:Y:S05]  /*d4e0*/  @P0 EXIT ;  /* 0x000000000000094d */ /* 0x000fea0003800000 */
[----:B-12-4-:R-:W1:Y:S01]  /*d4f0*/  LDC.64 R4, c[0x0][0x218] ;  /* 0x00008600ff047b82 */ /* 0x016e620000000a00 */
[----:B------:R-:W-:Y:S01]  /*d500*/  PRMT R0, R19, 0x9910, RZ ;  /* 0x0000991013007816 */ /* 0x000fe200000000ff */
[----:B------:R-:W-:Y:S01]  /*d510*/  IMAD R2, R2, 0x200, R25 ;  /* 0x0000020002027824 */ /* 0x000fe200078e0219 */
[----:B------:R-:W-:Y:S02]  /*d520*/  ULDC UR4, c[0x0][0x244] ;  /* 0x0000910000047ab9 */ /* 0x000fe40000000800 */
[----:B------:R-:W-:Y:S01]  /*d530*/  ISETP.GT.AND P1, PT, R0, 0x9, PT ;  /* 0x000000090000780c */ /* 0x000fe20003f24270 */
[----:B---3--:R-:W-:-:S05]  /*d540*/  IMAD R3, R2, UR4, RZ ;  /* 0x0000000402037c24 */ /* 0x008fca000f8e02ff */
[----:B-1----:R-:W-:-:S05]  /*d550*/  IADD3 R2, P0, R3, R4, RZ ;  /* 0x0000000403027210 */ /* 0x002fca0007f1e0ff */
        /* <DEDUP_REMOVED lines=12> */
[----:B-1----:R-:W-:Y:S01]  /*d620*/  STG.E.U8 desc[UR36][R2.64], R5 ;  /* 0x0000000502007986 */ /* 0x002fe2000c101124 */
[----:B------:R-:W-:Y:S05]  /*d630*/  EXIT ;  /* 0x000000000000794d */ /* 0x000fea0003800000 */
.L_x_877:
[----:B------:R-:W-:-:S06]  /*d640*/  IMAD.U32 R5, R18, 0x10000, RZ ;  /* 0x0001000012057824 */ /* 0x000fcc00078e00ff */
[----:B------:R-:W1:Y:S02]  /*d650*/  F2I.S64.TRUNC R4, R5 ;  /* 0x0000000500047311 */ /* 0x000e64000020d900 */
[----:B-1----:R-:W-:Y:S01]  /*d660*/  STG.E.U8 desc[UR36][R2.64], R4 ;  /* 0x0000000402007986 */ /* 0x002fe2000c101124 */
[----:B------:R-:W-:Y:S05]  /*d670*/  EXIT ;  /* 0x000000000000794d */ /* 0x000fea0003800000 */
.L_x_876:
        /* <DEDUP_REMOVED lines=10> */
.L_x_880:
[----:B------:R-:W-:-:S04]  /*d720*/  IMAD.U32 R18, R18, 0x10000, RZ ;  /* 0x0001000012127824 */ /* 0x000fc800078e00ff */
[----:B------:R-:W1:Y:S02]  /*d730*/  F2I.FTZ.TRUNC.NTZ R5, R18 ;  /* 0x0000001200057305 */ /* 0x000e64000021f100 */
[----:B-1----:R-:W-:Y:S01]  /*d740*/  STG.E desc[UR36][R2.64], R5 ;  /* 0x0000000502007986 */ /* 0x002fe2000c101924 */
[----:B------:R-:W-:Y:S05]  /*d750*/  EXIT ;  /* 0x000000000000794d */ /* 0x000fea0003800000 */
.L_x_879:
[----:B------:R-:W-:-:S04]  /*d760*/  IMAD.U32 R18, R18, 0x10000, RZ ;  /* 0x0001000012127824 */ /* 0x000fc800078e00ff */
[----:B------:R-:W1:Y:S02]  /*d770*/  F2I.FTZ.TRUNC.NTZ R5, R18 ;  /* 0x0000001200057305 */ /* 0x000e64000021f100 */
[----:B-1----:R-:W-:Y:S01]  /*d780*/  STG.E.U16 desc[UR36][R2.64], R5 ;  /* 0x0000000502007986 */ /* 0x002fe2000c101524 */
[----:B------:R-:W-:Y:S05]  /*d790*/  EXIT ;  /* 0x000000000000794d */ /* 0x000fea0003800000 */
.L_x_875:
        /* <DEDUP_REMOVED lines=9> */
.L_x_882:
[----:B------:R-:W-:-:S05]  /*d830*/  IMAD.U32 R0, R18, 0x10000, RZ ;  /* 0x0001000012007824 */ /* 0x000fca00078e00ff */
[----:B------:R-:W-:-:S05]  /*d840*/  F2FP.F16.F32.PACK_AB R0, RZ, R0 ;  /* 0x00000000ff00723e */ /* 0x000fca00000000ff */
[----:B------:R-:W-:Y:S01]  /*d850*/  STG.E.U16 desc[UR36][R2.64], R0 ;  /* 0x0000000002007986 */ /* 0x000fe2000c101524 */
[----:B------:R-:W-:Y:S05]  /*d860*/  EXIT ;  /* 0x000000000000794d */ /* 0x000fea0003800000 */
.L_x_881:
        /* <DEDUP_REMOVED lines=10> */
.L_x_884:
[----:B------:R-:W-:-:S05]  /*d910*/  IMAD.U32 R18, R18, 0x10000, RZ ;  /* 0x0001000012127824 */ /* 0x000fca00078e00ff */
[----:B------:R-:W-:-:S04]  /*d920*/  F2FP.F16.F32.PACK_AB R5, RZ, R18 ;  /* 0x00000012ff05723e */ /* 0x000fc800000000ff */
[----:B------:R-:W-:-:S05]  /*d930*/  PRMT R5, R5, 0x5410, RZ ;  /* 0x0000541005057816 */ /* 0x000fca00000000ff */
[----:B------:R-:W-:Y:S01]  /*d940*/  STG.E desc[UR36][R2.64], R5 ;  /* 0x0000000502007986 */ /* 0x000fe2000c101924 */
[----:B------:R-:W-:Y:S05]  /*d950*/  EXIT ;  /* 0x000000000000794d */ /* 0x000fea0003800000 */
.L_x_883:
[----:B------:R-:W-:-:S04]  /*d960*/  IMAD.U32 R4, R18, 0x10000, RZ ;  /* 0x0001000012047824 */ /* 0x000fc800078e00ff */
[----:B------:R-:W-:-:S06]  /*d970*/  FMUL.FTZ R4, R4, 1 ;  /* 0x3f80000004047820 */ /* 0x000fcc0000410000 */
[----:B------:R-:W1:Y:S02]  /*d980*/  F2F.F64.F32 R4, R4 ;  /* 0x0000000400047310 */ /* 0x000e640000201800 */
[----:B-1----:R-:W-:Y:S01]  /*d990*/  STG.E.64 desc[UR36][R2.64], R4 ;  /* 0x0000000402007986 */ /* 0x002fe2000c101b24 */
[----:B------:R-:W-:Y:S05]  /*d9a0*/  EXIT ;  /* 0x000000000000794d */ /* 0x000fea0003800000 */
.L_x_874:
        /* <DEDUP_REMOVED lines=13> */
.L_x_887:
[----:B------:R-:W-:Y:S01]  /*da80*/  IMAD.U32 R18, R18, 0x10000, RZ ;  /* 0x0001000012127824 */ /* 0x000fe200078e00ff */
[----:B------:R-:W-:-:S03]  /*da90*/  CS2R R6, SRZ ;  /* 0x0000000000067805 */ /* 0x000fc6000001ff00 */
[----:B------:R-:W-:-:S06]  /*daa0*/  FMUL.FTZ R4, R18, 1 ;  /* 0x3f80000012047820 */ /* 0x000fcc0000410000 */
[----:B------:R-:W1:Y:S02]  /*dab0*/  F2F.F64.F32 R4, R4 ;  /* 0x0000000400047310 */ /* 0x000e640000201800 */
[----:B-1----:R-:W-:Y:S01]  /*dac0*/  STG.E.128 desc[UR36][R2.64], R4 ;  /* 0x0000000402007986 */ /* 0x002fe2000c101d24 */
[----:B------:R-:W-:Y:S05]  /*dad0*/  EXIT ;  /* 0x000000000000794d */ /* 0x000fea0003800000 */
.L_x_886:
        /* <DEDUP_REMOVED lines=21> */
.L_x_891:
[----:B------:R-:W-:Y:S05]  /*dc30*/  BSYNC B0 ;  /* 0x0000000000007941 */ /* 0x000fea0003800000 */
.L_x_890:
[----:B------:R-:W-:-:S05]  /*dc40*/  LOP3.LUT R5, R0, R5, RZ, 0xfc, !PT ;  /* 0x0000000500057212 */ /* 0x000fca00078efcff */
[----:B------:R-:W-:Y:S01]  /*dc50*/  STG.E.U8 desc[UR36][R2.64], R5 ;  /* 0x0000000502007986 */ /* 0x000fe2000c101124 */
[----:B------:R-:W-:Y:S05]  /*dc60*/  EXIT ;  /* 0x000000000000794d */ /* 0x000fea0003800000 */
.L_x_889:
        /* <DEDUP_REMOVED lines=13> */
.L_x_893:
[----:B------:R-:W-:Y:S01]  /*dd40*/  IMAD.MOV.U32 R0, RZ, RZ, 0x7f ;  /* 0x0000007fff007424 */ /* 0x000fe200078e00ff */
[----:B------:R-:W-:-:S04]  /*dd50*/  ISETP.GT.U32.AND P0, PT, R4, 0x7f800000, PT ;  /* 0x7f8000000400780c */ /* 0x000fc80003f04070 */
[----:B------:R-:W-:-:S09]  /*dd60*/  SEL R0, R0, 0x7c, P0 ;  /* 0x0000007c00007807 */ /* 0x000fd20000000000 */
.L_x_894:
[----:B------:R-:W-:Y:S05]  /*dd70*/  BSYNC B0 ;  /* 0x0000000000007941 */ /* 0x000fea0003800000 */
.L_x_892:
[----:B------:R-:W-:-:S04]  /*dd80*/  LOP3.LUT R4, R5, 0x80000000, RZ, 0xc0, !PT ;  /* 0x8000000005047812 */ /* 0x000fc800078ec0ff */
[----:B------:R-:W-:-:S04]  /*dd90*/  SHF.R.U32.HI R5, RZ, 0x18, R4 ;  /* 0x00000018ff057819 */ /* 0x000fc80000011604 */
[----:B------:R-:W-:-:S05]  /*dda0*/  LOP3.LUT R5, R0, R5, RZ, 0xfc, !PT ;  /* 0x0000000500057212 */ /* 0x000fca00078efcff */
[----:B------:R-:W-:Y:S01]  /*ddb0*/  STG.E.U8 desc[UR36][R2.64], R5 ;  /* 0x0000000502007986 */ /* 0x000fe2000c101124 */
[----:B------:R-:W-:Y:S05]  /*ddc0*/  EXIT ;  /* 0x000000000000794d */ /* 0x000fea0003800000 */
.L_x_888:
[----:B------:R-:W-:Y:S01]  /*ddd0*/  STG.E.U16 desc[UR36][R2.64], R18 ;  /* 0x0000001202007986 */ /* 0x000fe2000c101524 */
[----:B------:R-:W-:Y:S05]  /*dde0*/  EXIT ;  /* 0x000000000000794d */ /* 0x000fea0003800000 */
.L_x_885:
        /* <DEDUP_REMOVED lines=12> */
.L_x_897:
        /* <DEDUP_REMOVED lines=13> */
[----:B------:R-:W-:-:S05]  /*df80*/  FADD.FTZ R0, R5, 8192 ;  /* 0x4600000005007421 */ /* 0x000fca0000010000 */
[----:B------:R-:W-:Y:S02]  /*df90*/  LOP3.LUT P0, R4, R0, 0xff, RZ, 0xc0, !PT ;  /* 0x000000ff00047812 */ /* 0x000fe4000780c0ff */
[----:B------:R-:W-:-:S11]  /*dfa0*/  PRMT R0, RZ, 0x7610, R0 ;  /* 0x00007610ff007816 */ /* 0x000fd60000000000 */
[----:B------:R-:W-:Y:S05]  /*dfb0*/  @!P0 BRA `(.L_x_899) ;  /* 0x0000000000108947 */ /* 0x000fea0003800000 */
.L_x_900:
[----:B------:R-:W-:-:S04]  /*dfc0*/  LOP3.LUT R0, R7, 0x80000000, RZ, 0xc0, !PT ;  /* 0x8000000007007812 */ /* 0x000fc800078ec0ff */
[----:B------:R-:W-:-:S04]  /*dfd0*/  SHF.R.U32.HI R5, RZ, 0x18, R0 ;  /* 0x00000018ff057819 */ /* 0x000fc80000011600 */
[----:B------:R-:W-:-:S04]  /*dfe0*/  LOP3.LUT R4, R4, R5, RZ, 0xfc, !PT ;  /* 0x0000000504047212 */ /* 0x000fc800078efcff */
[----:B------:R-:W-:-:S07]  /*dff0*/  PRMT R0, R4, 0x7610, R0 ;  /* 0x0000761004007816 */ /* 0x000fce0000000000 */
.L_x_899:
[----:B------:R-:W-:Y:S05]  /*e000*/  BSYNC B0 ;  /* 0x0000000000007941 */ /* 0x000fea0003800000 */
.L_x_898:
[----:B------:R-:W-:Y:S01]  /*e010*/  STG.E.U8 desc[UR36][R2.64], R0 ;  /* 0x0000000002007986 */ /* 0x000fe2000c101124 */
[----:B------:R-:W-:Y:S05]  /*e020*/  EXIT ;  /* 0x000000000000794d */ /* 0x000fea0003800000 */
.L_x_896:
        /* <DEDUP_REMOVED lines=17> */
.L_x_903:
[----:B------:R-:W-:-:S04]  /*e140*/  LOP3.LUT R0, R7, 0x80000000, RZ, 0xc0, !PT ;  /* 0x8000000007007812 */ /* 0x000fc800078ec0ff */
[----:B------:R-:W-:-:S04]  /*e150*/  SHF.R.U32.HI R5, RZ, 0x18, R0 ;  /* 0x00000018ff057819 */ /* 0x000fc80000011600 */
[----:B------:R-:W-:-:S04]  /*e160*/  LOP3.LUT R4, R4, R5, RZ, 0xfc, !PT ;  /* 0x0000000504047212 */ /* 0x000fc800078efcff */
[----:B------:R-:W-:-:S07]  /*e170*/  PRMT R0, R4, 0x7610, R0 ;  /* 0x0000761004007816 */ /* 0x000fce0000000000 */
.L_x_902:
[----:B------:R-:W-:Y:S05]  /*e180*/  BSYNC B0 ;  /* 0x0000000000007941 */ /* 0x000fea0003800000 */
.L_x_901:
[----:B------:R-:W-:Y:S01]  /*e190*/  STG.E.U8 desc[UR36][R2.64], R0 ;  /* 0x0000000002007986 */ /* 0x000fe2000c101124 */
[----:B------:R-:W-:Y:S05]  /*e1a0*/  EXIT ;  /* 0x000000000000794d */ /* 0x000fea0003800000 */
.L_x_895:
        /* <DEDUP_REMOVED lines=22> */
.L_x_878:
[----:B------:R-:W-:Y:S01]  /*e310*/  MOV R0, 0x0 ;  /* 0x0000000000007802 */ /* 0x000fe20000000f00 */
[----:B------:R-:W-:Y:S01]  /*e320*/  ULDC.64 UR4, c[0x4][0x178] ;  /* 0x01005e0000047ab9 */ /* 0x000fe20000000a00 */
[----:B------:R-:W-:Y:S01]  /*e330*/  ULDC.64 UR6, c[0x4][0x90] ;  /* 0x0100240000067ab9 */ /* 0x000fe20000000a00 */
[----:B------:R-:W-:Y:S01]  /*e340*/  IMAD.U32 R4, RZ, RZ, UR4 ;  /* 0x00000004ff047e24 */ /* 0x000fe2000f8e00ff */
[----:B------:R1:W2:Y:S01]  /*e350*/  LDC.64 R2, c[0x4][R0] ;  /* 0x0100000000027b82 */ /* 0x0002a20000000a00 */
[----:B------:R-:W-:Y:S01]  /*e360*/  IMAD.U32 R5, RZ, RZ, UR5 ;  /* 0x00000005ff057e24 */ /* 0x000fe2000f8e00ff */
[----:B------:R-:W-:Y:S01]  /*e370*/  ULDC.64 UR4, c[0x4][0x180] ;  /* 0x0100600000047ab9 */ /* 0x000fe20000000a00 */
[----:B------:R-:W-:Y:S02]  /*e380*/  IMAD.U32 R10, RZ, RZ, UR6 ;  /* 0x00000006ff0a7e24 */ /* 0x000fe4000f8e00ff */
[----:B------:R-:W-:Y:S02]  /*e390*/  IMAD.U32 R6, RZ, RZ, UR4 ;  /* 0x00000004ff067e24 */ /* 0x000fe4000f8e00ff */
[----:B------:R-:W-:-:S02]  /*e3a0*/  IMAD.U32 R7, RZ, RZ, UR5 ;  /* 0x00000005ff077e24 */ /* 0x000fc4000f8e00ff */
[----:B------:R-:W-:Y:S02]  /*e3b0*/  IMAD.U32 R11, RZ, RZ, UR7 ;  /* 0x00000007ff0b7e24 */ /* 0x000fe4000f8e00ff */
[----:B------:R-:W-:Y:S02]  /*e3c0*/  IMAD.MOV.U32 R8, RZ, RZ, 0x65 ;  /* 0x00000065ff087424 */ /* 0x000fe400078e00ff */
[----:B0-----:R-:W-:Y:S02]  /*e3d0*/  IMAD.MOV.U32 R12, RZ, RZ, 0x1 ;  /* 0x00000001ff0c7424 */ /* 0x001fe400078e00ff */
[----:B-1----:R-:W-:-:S07]  /*e3e0*/  IMAD.MOV.U32 R13, RZ, RZ, RZ ;  /* 0x000000ffff0d7224 */ /* 0x002fce00078e00ff */
[----:B------:R-:W-:-:S07]  /*e3f0*/  LEPC R20, `(.L_x_906) ;  /* 0x000000001014794e */ /* 0x000fce0000000000 */
[----:B--2---:R-:W-:Y:S05]  /*e400*/  CALL.ABS.NOINC R2 ;  /* 0x0000000002007343 */ /* 0x004fea0003c00000 */
.L_x_906:
[----:B------:R-:W-:Y:S05]  /*e410*/  EXIT ;  /* 0x000000000000794d */ /* 0x000fea0003800000 */
.L_x_905:
[----:B------:R-:W-:-:S06]  /*e420*/  IMAD.U32 R4, R18, 0x10000, RZ ;  /* 0x0001000012047824 */ /* 0x000fcc00078e00ff */
[----:B------:R-:W1:Y:S02]  /*e430*/  F2I.U64.TRUNC R4, R4 ;  /* 0x0000000400047311 */ /* 0x000e64000020d800 */
[----:B-1----:R-:W-:Y:S01]  /*e440*/  STG.E.64 desc[UR36][R2.64], R4 ;  /* 0x0000000402007986 */ /* 0x002fe2000c101b24 */
[----:B------:R-:W-:Y:S05]  /*e450*/  EXIT ;  /* 0x000000000000794d */ /* 0x000fea0003800000 */
.L_x_904:
[----:B------:R-:W-:-:S04]  /*e460*/  IMAD.U32 R18, R18, 0x10000, RZ ;  /* 0x0001000012127824 */ /* 0x000fc800078e00ff */
[----:B------:R-:W1:Y:S02]  /*e470*/  F2I.FTZ.U32.TRUNC.NTZ R5, R18 ;  /* 0x0000001200057305 */ /* 0x000e64000021f000 */
[----:B-1----:R-:W-:Y:S01]  /*e480*/  STG.E desc[UR36][R2.64], R5 ;  /* 0x0000000502007986 */ /* 0x002fe2000c101924 */
[----:B------:R-:W-:Y:S05]  /*e490*/  EXIT ;  /* 0x000000000000794d */ /* 0x000fea0003800000 */
.L_x_907:
        /* <DEDUP_REMOVED lines=14> */
.L_x_37763:


//--------------------- .text._ZN2at6native18elementwise_kernelILi128ELi4EZNS0_22gpu_kernel_impl_nocastINS0_13BinaryFunctorIN3c108BFloat16ES5_S5_ZZZNS0_15binary_internal21div_floor_kernel_cudaERNS_18TensorIteratorBaseEENKUlvE1_clEvENKUlvE2_clEvEUlS5_S5_E_EEEEvS8_RKT_EUliE_EEviT1_ --------------------------
	.section	.text._ZN2at6native18elementwise_kernelILi128ELi4EZNS0_22gpu_kernel_impl_nocastINS0_13BinaryFunctorIN3c108BFloat16ES5_S5_ZZZNS0_15binary_internal21div_floor_kernel_cudaERNS_18TensorIteratorBaseEENKUlvE1_clEvENKUlvE2_clEvEUlS5_S5_E_EEEEvS8_RKT_EUliE_EEviT1_,"ax",@progbits
	.align	128
        .global         _ZN2at6native18elementwise_kernelILi128ELi4EZNS0_22gpu_kernel_impl_nocastINS0_13BinaryFunctorIN3c108BFloat16ES5_S5_ZZZNS0_15binary_internal21div_floor_kernel_cudaERNS_18TensorIteratorBaseEENKUlvE1_clEvENKUlvE2_clEvEUlS5_S5_E_EEEEvS8_RKT_EUliE_EEviT1_
        .type           _ZN2at6native18elementwise_kernelILi128ELi4EZNS0_22gpu_kernel_impl_nocastINS0_13BinaryFunctorIN3c108BFloat16ES5_S5_ZZZNS0_15binary_internal21div_floor_kernel_cudaERNS_18TensorIteratorBaseEENKUlvE1_clEvENKUlvE2_clEvEUlS5_S5_E_EEEEvS8_RKT_EUliE_EEviT1_,@function
        .size           _ZN2at6native18elementwise_kernelILi128ELi4EZNS0_22gpu_kernel_impl_nocastINS0_13BinaryFunctorIN3c108BFloat16ES5_S5_ZZZNS0_15binary_internal21div_floor_kernel_cudaERNS_18TensorIteratorBaseEENKUlvE1_clEvENKUlvE2_clEvEUlS5_S5_E_EEEEvS8_RKT_EUliE_EEviT1_,(.L_x_37764 - _ZN2at6native18elementwise_kernelILi128ELi4EZNS0_22gpu_kernel_impl_nocastINS0_13BinaryFunctorIN3c108BFloat16ES5_S5_ZZZNS0_15binary_internal21div_floor_kernel_cudaERNS_18TensorIteratorBaseEENKUlvE1_clEvENKUlvE2_clEvEUlS5_S5_E_EEEEvS8_RKT_EUliE_EEviT1_)
        .other          _ZN2at6native18elementwise_kernelILi128ELi4EZNS0_22gpu_kernel_impl_nocastINS0_13BinaryFunctorIN3c108BFloat16ES5_S5_ZZZNS0_15binary_internal21div_floor_kernel_cudaERNS_18TensorIteratorBaseEENKUlvE1_clEvENKUlvE2_clEvEUlS5_S5_E_EEEEvS8_RKT_EUliE_EEviT1_,@"STO_CUDA_ENTRY STV_DEFAULT"
_ZN2at6native18elementwise_kernelILi128ELi4EZNS0_22gpu_kernel_impl_nocastINS0_13BinaryFunctorIN3c108BFloat16ES5_S5_ZZZNS0_15binary_internal21div_floor_kernel_cudaERNS_18TensorIteratorBaseEENKUlvE1_clEvENKUlvE2_clEvEUlS5_S5_E_EEEEvS8_RKT_EUliE_EEviT1_:
.text._ZN2at6native18elementwise_kernelILi128ELi4EZNS0_22gpu_kernel_impl_nocastINS0_13BinaryFunctorIN3c108BFloat16ES5_S5_ZZZNS0_15binary_internal21div_floor_kernel_cudaERNS_18TensorIteratorBaseEENKUlvE1_clEvENKUlvE2_clEvEUlS5_S5_E_EEEEvS8_RKT_EUliE_EEviT1_:
[----:B------:R-:W-:Y:S01]  /*0000*/  LDC R1, c[0x0][0x28] ;  /* 0x00000a00ff017b82 */ /* 0x000fe20000000800 */
[----:B------:R-:W0:Y:S01]  /*0010*/  S2R R3, SR_CTAID.X ;  /* 0x0000000000037919 */ /* 0x000e220000002500 */
[----:B------:R-:W-:Y:S01]  /*0020*/  ULDC UR6, c[0x0][0x210] ;  /* 0x0000840000067ab9 */ /* 0x000fe20000000800 */
[----:B------:R-:W-:Y:S01]  /*0030*/  ULDC.64 UR4, c[0x0][0x208] ;  /* 0x0000820000047ab9 */ /* 0x000fe20000000a00 */
[----:B------:R-:W-:Y:S01]  /*0040*/  BSSY B2, `(.L_x_908) ;  /* 0x00001de000027945 */ /* 0x000fe20003800000 */
[----:B------:R-:W0:Y:S02]  /*0050*/  S2R R0, SR_TID.X ;  /* 0x0000000000007919 */ /* 0x000e240000002100 */
[----:B0-----:R-:W-:-:S04]  /*0060*/  LEA R3, R3, R0, 0x9 ;  /* 0x0000000003037211 */ /* 0x001fc800078e48ff */
[----:B------:R-:W-:-:S13]  /*0070*/  ISETP.GE.AND P0, PT, R3, UR6, PT ;  /* 0x0000000603007c0c */ /* 0x000fda000bf06270 */
[----:B------:R-:W-:Y:S05]  /*0080*/  @P0 BRA `(.L_x_909) ;  /* 0x0000001c00640947 */ /* 0x000fea0003800000 */
[----:B------:R-:W0:Y:S01]  /*0090*/  LDC R10, c[0x0][0x218] ;  /* 0x00008600ff0a7b82 */ /* 0x000e220000000800 */
[----:B------:R-:W-:Y:S01]  /*00a0*/  HFMA2.MMA R2, -RZ, RZ, 0, 0 ;  /* 0x00000000ff027435 */ /* 0x000fe200000001ff */
[----:B------:R-:W-:Y:S01]  /*00b0*/  MOV R0, RZ ;  /* 0x000000ff00007202 */ /* 0x000fe20000000f00 */
[----:B------:R-:W-:Y:S01]  /*00c0*/  HFMA2.MMA R5, -RZ, RZ, 0, 0 ;  /* 0x00000000ff057435 */ /* 0x000fe200000001ff */
[----:B0-----:R-:W-:-:S13]  /*00d0*/  ISETP.NE.AND P0, PT, R10, RZ, PT ;  /* 0x000000ff0a00720c */ /* 0x001fda0003f05270 */
[----:B------:R-:W-:Y:S05]  /*00e0*/  @!P0 BRA `(.L_x_910) ;  /* 0x0000001400708947 */ /* 0x000fea0003800000 */
[----:B------:R-:W-:Y:S01]  /*00f0*/  MOV R4, RZ ;  /* 0x000000ff00047202 */ /* 0x000fe20000000f00 */
[----:B------:R-:W-:Y:S01]  /*0100*/  ULDC.64 UR8, c[0x0][0x220] ;  /* 0x0000880000087ab9 */ /* 0x000fe20000000a00 */
[----:B------:R-:W-:Y:S01]  /*0110*/  MOV R5, R3 ;  /* 0x0000000300057202 */ /* 0x000fe20000000f00 */
[----:B------:R-:W-:Y:S01]  /*0120*/  ULDC UR7, c[0x0][0x21c] ;  /* 0x0000870000077ab9 */ /* 0x000fe20000000800 */
[----:B------:R-:W-:Y:S01]  /*0130*/  ISETP.NE.AND P0, PT, R10, 0x1, PT ;  /* 0x000000010a00780c */ /* 0x000fe20003f05270 */
[----:B------:R-:W-:-:S05]  /*0140*/  IMAD.HI.U32 R6, R3, UR8, R4 ;  /* 0x0000000803067c27 */ /* 0x000fca000f8e0004 */
[----:B------:R-:W-:Y:S01]  /*0150*/  SHF.R.U32.HI R7, RZ, UR9, R6 ;  /* 0x00000009ff077c19 */ /* 0x000fe20008011606 */
[----:B------:R-:W-:-:S03]  /*0160*/  ULDC.64 UR8, c[0x0][0x348] ;  /* 0x0000d20000087ab9 */ /* 0x000fc60000000a00 */
[----:B------:R-:W-:-:S05]  /*0170*/  IADD3 R2, -R7, RZ, RZ ;  /* 0x000000ff07027210 */ /* 0x000fca0007ffe1ff */
[----:B------:R-:W-:Y:S01]  /*0180*/  IMAD R2, R2, UR7, R3 ;  /* 0x0000000702027c24 */ /* 0x000fe2000f8e0203 */
[----:B------:R-:W-:-:S03]  /*0190*/  ULDC UR7, c[0x0][0x350] ;  /* 0x0000d40000077ab9 */ /* 0x000fc60000000800 */
[C---:B------:R-:W-:Y:S02]  /*01a0*/  IMAD R5, R2.reuse, UR8, RZ ;  /* 0x0000000802057c24 */ /* 0x040fe4000f8e02ff */
[C---:B------:R-:W-:Y:S02]  /*01b0*/  IMAD R0, R2.reuse, UR9, RZ ;  /* 0x0000000902007c24 */ /* 0x040fe4000f8e02ff */
[----:B------:R-:W-:Y:S01]  /*01c0*/  IMAD R2, R2, UR7, RZ ;  /* 0x0000000702027c24 */ /* 0x000fe2000f8e02ff */
[----:B------:R-:W-:Y:S06]  /*01d0*/  @!P0 BRA `(.L_x_910) ;  /* 0x0000001400348947 */ /* 0x000fec0003800000 */
[----:B------:R-:W-:Y:S01]  /*01e0*/  MOV R6, RZ ;  /* 0x000000ff00067202 */ /* 0x000fe20000000f00 */
[----:B------:R-:W-:Y:S01]  /*01f0*/  ULDC.64 UR8, c[0x0][0x228] ;  /* 0x00008a0000087ab9 */ /* 0x000fe20000000a00 */
[----:B------:R-:W-:Y:S01]  /*0200*/  ULDC UR7, c[0x0][0x230] ;  /* 0x00008c0000077ab9 */ /* 0x000fe20000000800 */
[----:B------:R-:W-:Y:S02]  /*0210*/  ISETP.NE.AND P0, PT, R10, 0x2, PT ;  /* 0x000000020a00780c */ /* 0x000fe40003f05270 */
[----:B------:R-:W-:-:S05]  /*0220*/  IMAD.HI.U32 R8, R7, UR9, R6 ;  /* 0x0000000907087c27 */ /* 0x000fca000f8e0006 */
[----:B------:R-:W-:Y:S01]  /*0230*/  SHF.R.U32.HI R9, RZ, UR7, R8 ;  /* 0x00000007ff097c19 */ /* 0x000fe20008011608 */
[----:B------:R-:W-:-:S03]  /*0240*/  ULDC UR7, c[0x0][0x354] ;  /* 0x0000d50000077ab9 */ /* 0x000fc60000000800 */
[----:B------:R-:W-:-:S05]  /*0250*/  IADD3 R6, -R9, RZ, RZ ;  /* 0x000000ff09067210 */ /* 0x000fca0007ffe1ff */
[----:B------:R-:W-:Y:S01]  /*0260*/  IMAD R7, R6, UR8, R7 ;  /* 0x0000000806077c24 */ /* 0x000fe2000f8e0207 */
[----:B------:R-:W-:-:S03]  /*0270*/  ULDC.64 UR8, c[0x0][0x358] ;  /* 0x0000d60000087ab9 */ /* 0x000fc60000000a00 */
[C---:B------:R-:W-:Y:S02]  /*0280*/  IMAD R5, R7.reuse, UR7, R5 ;  /* 0x0000000707057c24 */ /* 0x040fe4000f8e0205 */
[C---:B------:R-:W-:Y:S02]  /*0290*/  IMAD R0, R7.reuse, UR8, R0 ;  /* 0x0000000807007c24 */ /* 0x040fe4000f8e0200 */
[----:B------:R-:W-:Y:S01]  /*02a0*/  IMAD R2, R7, UR9, R2 ;  /* 0x0000000907027c24 */ /* 0x000fe2000f8e0202 */
[----:B------:R-:W-:Y:S06]  /*02b0*/  @!P0 BRA `(.L_x_910) ;  /* 0x0000001000fc8947 */ /* 0x000fec0003800000 */
[----:B------:R-:W-:Y:S01]  /*02c0*/  HFMA2.MMA R8, -RZ, RZ, 0, 0 ;  /* 0x00000000ff087435 */ /* 0x000fe200000001ff */
[----:B------:R-:W-:Y:S01]  /*02d0*/  ULDC.64 UR8, c[0x0][0x238] ;  /* 0x00008e0000087ab9 */ /* 0x000fe20000000a00 */
[----:B------:R-:W-:Y:S01]  /*02e0*/  ISETP.NE.AND P0, PT, R10, 0x3, PT ;  /* 0x000000030a00780c */ /* 0x000fe20003f05270 */
[----:B------:R-:W-:-:S07]  /*02f0*/  ULDC UR7, c[0x0][0x234] ;  /* 0x00008d0000077ab9 */ /* 0x000fce0000000800 */
[----:B------:R-:W-:-:S05]  /*0300*/  IMAD.HI.U32 R6, R9, UR8, R8 ;  /* 0x0000000809067c27 */ /* 0x000fca000f8e0008 */
[----:B------:R-:W-:Y:S01]  /*0310*/  SHF.R.U32.HI R7, RZ, UR9, R6 ;  /* 0x00000009ff077c19 */ /* 0x000fe20008011606 */
[----:B------:R-:W-:-:S03]  /*0320*/  ULDC.64 UR8, c[0x0][0x360] ;  /* 0x0000d80000087ab9 */ /* 0x000fc60000000a00 */
[----:B------:R-:W-:-:S05]  /*0330*/  IADD3 R8, -R7, RZ, RZ ;  /* 0x000000ff07087210 */ /* 0x000fca0007ffe1ff */
[----:B------:R-:W-:Y:S01]  /*0340*/  IMAD R9, R8, UR7, R9 ;  /* 0x0000000708097c24 */ /* 0x000fe2000f8e0209 */
[----:B------:R-:W-:-:S03]  /*0350*/  ULDC UR7, c[0x0][0x368] ;  /* 0x0000da0000077ab9 */ /* 0x000fc60000000800 */
[C---:B------:R-:W-:Y:S02]  /*0360*/  IMAD R5, R9.reuse, UR8, R5 ;  /* 0x0000000809057c24 */ /* 0x040fe4000f8e0205 */
[C---:B------:R-:W-:Y:S02]  /*0370*/  IMAD R0, R9.reuse, UR9, R0 ;  /* 0x0000000909007c24 */ /* 0x040fe4000f8e0200 */
[----:B------:R-:W-:Y:S01]  /*0380*/  IMAD R2, R9, UR7, R2 ;  /* 0x0000000709027c24 */ /* 0x000fe2000f8e0202 */
        /* <DEDUP_REMOVED lines=15> */
[----:B------:R-:W-:Y:S01]  /*0480*/  MOV R8, RZ ;  /* 0x000000ff00087202 */ /* 0x000fe20000000f00 */
[----:B------:R-:W-:Y:S01]  /*0490*/  ULDC.64 UR8, c[0x0][0x250] ;  /* 0x0000940000087ab9 */ /* 0x000fe20000000a00 */
[----:B------:R-:W-:Y:S01]  /*04a0*/  ISETP.NE.AND P0, PT, R10, 0x5, PT ;  /* 0x000000050a00780c */ /* 0x000fe20003f05270 */
[----:B------:R-:W-:Y:S02]  /*04b0*/  ULDC UR7, c[0x0][0x24c] ;  /* 0x0000930000077ab9 */ /* 0x000fe40000000800 */
        /* <DEDUP_REMOVED lines=10> */
[----:B------:R-:W-:Y:S01]  /*0560*/  HFMA2.MMA R6, -RZ, RZ, 0, 0 ;  /* 0x00000000ff067435 */ /* 0x000fe200000001ff */
[----:B------:R-:W-:Y:S01]  /*0570*/  ULDC.64 UR8, c[0x0][0x258] ;  /* 0x0000960000087ab9 */ /* 0x000fe20000000a00 */
[----:B------:R-:W-:Y:S01]  /*0580*/  ULDC UR7, c[0x0][0x260] ;  /* 0x0000980000077ab9 */ /* 0x000fe20000000800 */
[----:B------:R-:W-:-:S07]  /*0590*/  ISETP.NE.AND P0, PT, R10, 0x6, PT ;  /* 0x000000060a00780c */ /* 0x000fce0003f05270 */
        /* <DEDUP_REMOVED lines=184> */
[----:B------:R-:W-:-:S04]  /*1120*/  ULDC.64 UR8, c[0x0][0x420] ;  /* 0x0001080000087ab9 */ /* 0x000fc80000000a00 */
[----:B------:R-:W-:-:S04]  /*1130*/  IMAD.MOV R8, RZ, RZ, -R7 ;  /* 0x000000ffff087224 */ /* 0x000fc800078e0a07 */
        /* <DEDUP_REMOVED lines=62> */
[----:B------:R-:W-:Y:S01]  /*1520*/  ISETP.NE.AND P0, PT, R10, 0x18, PT ;  /* 0x000000180a00780c */ /* 0x000fe20003f05270 */
[----:B------:R-:W-:Y:S01]  /*1530*/  ULDC.64 UR8, c[0x0][0x330] ;  /* 0x0000cc0000087ab9 */ /* 0x000fe20000000a00 */
[----:B------:R-:W-:Y:S01]  /*1540*/  MOV R6, RZ ;  /* 0x000000ff00067202 */ /* 0x000fe20000000f00 */
[----:B------:R-:W-:-:S04]  /*1550*/  ULDC UR7, c[0x0][0x338] ;  /* 0x0000ce0000077ab9 */ /* 0x000fc80000000800 */
[----:B------:R-:W-:-:S05]  /*1560*/  IMAD.HI.U32 R10, R7, UR9, R6 ;  /* 0x00000009070a7c27 */ /* 0x000fca000f8e0006 */
[----:B------:R-:W-:Y:S01]  /*1570*/  SHF.R.U32.HI R11, RZ, UR7, R10 ;  /* 0x00000007ff0b7c19 */ /* 0x000fe2000801160a */
[----:B------:R-:W0:Y:S01]  /*1580*/  @P0 LDC.64 R12, c[0x0][0x340] ;  /* 0x0000d000ff0c0b82 */ /* 0x000e220000000a00 */
[----:B------:R-:W-:Y:S01]  /*1590*/  @P0 MOV R10, RZ ;  /* 0x000000ff000a0202 */ /* 0x000fe20000000f00 */
[----:B------:R-:W-:Y:S01]  /*15a0*/  ULDC UR7, c[0x0][0x45c] ;  /* 0x0001170000077ab9 */ /* 0x000fe20000000800 */
[----:B------:R-:W-:-:S05]  /*15b0*/  IADD3 R6, -R11, RZ, RZ ;  /* 0x000000ff0b067210 */ /* 0x000fca0007ffe1ff */
[----:B------:R-:W1:Y:S01]  /*15c0*/  @P0 LDC R15, c[0x0][0x33c] ;  /* 0x0000cf00ff0f0b82 */ /* 0x000e620000000800 */
[----:B------:R-:W-:Y:S01]  /*15d0*/  IMAD R7, R6, UR8, R7 ;  /* 0x0000000806077c24 */ /* 0x000fe2000f8e0207 */
[----:B------:R-:W-:-:S03]  /*15e0*/  ULDC.64 UR8, c[0x0][0x460] ;  /* 0x0001180000087ab9 */ /* 0x000fc60000000a00 */
[C---:B------:R-:W-:Y:S02]  /*15f0*/  IMAD R5, R7.reuse, UR7, R5 ;  /* 0x0000000707057c24 */ /* 0x040fe4000f8e0205 */
[C---:B------:R-:W-:Y:S01]  /*1600*/  IMAD R0, R7.reuse, UR8, R0 ;  /* 0x0000000807007c24 */ /* 0x040fe2000f8e0200 */
[----:B------:R-:W2:Y:S01]  /*1610*/  @P0 LDC.64 R8, c[0x0][0x468] ;  /* 0x00011a00ff080b82 */ /* 0x000ea20000000a00 */
[----:B------:R-:W-:-:S07]  /*1620*/  IMAD R2, R7, UR9, R2 ;  /* 0x0000000907027c24 */ /* 0x000fce000f8e0202 */
[----:B------:R-:W3:Y:S01]  /*1630*/  @P0 LDC R14, c[0x0][0x470] ;  /* 0x00011c00ff0e0b82 */ /* 0x000ee20000000800 */
[----:B0-----:R-:W-:-:S05]  /*1640*/  @P0 IMAD.HI.U32 R4, R11, R12, R10 ;  /* 0x0000000c0b040227 */ /* 0x001fca00078e000a */
[----:B------:R-:W-:-:S04]  /*1650*/  @P0 SHF.R.U32.HI R4, RZ, R13, R4 ;  /* 0x0000000dff040219 */ /* 0x000fc80000011604 */
[----:B------:R-:W-:-:S05]  /*1660*/  @P0 IADD3 R10, -R4, RZ, RZ ;  /* 0x000000ff040a0210 */ /* 0x000fca0007ffe1ff */
[----:B-1----:R-:W-:-:S04]  /*1670*/  @P0 IMAD R11, R10, R15, R11 ;  /* 0x0000000f0a0b0224 */ /* 0x002fc800078e020b */
[C---:B--2---:R-:W-:Y:S02]  /*1680*/  @P0 IMAD R5, R11.reuse, R8, R5 ;  /* 0x000000080b050224 */ /* 0x044fe400078e0205 */
[C---:B------:R-:W-:Y:S02]  /*1690*/  @P0 IMAD R0, R11.reuse, R9, R0 ;  /* 0x000000090b000224 */ /* 0x040fe400078e0200 */
[----:B---3--:R-:W-:-:S07]  /*16a0*/  @P0 IMAD R2, R11, R14, R2 ;  /* 0x0000000e0b020224 */ /* 0x008fce00078e0202 */
.L_x_910:
[----:B------:R-:W-:Y:S02]  /*16b0*/  ULDC.64 UR8, c[0x0][0x488] ;  /* 0x0001220000087ab9 */ /* 0x000fe40000000a00 */
[----:B------:R-:W-:-:S04]  /*16c0*/  IADD3 R10, P0, R2, UR8, RZ ;  /* 0x00000008020a7c10 */ /* 0x000fc8000ff1e0ff */
[----:B------:R-:W-:Y:S01]  /*16d0*/  IADD3.X R11, RZ, UR9, RZ, P0, !PT ;  /* 0x00000009ff0b7c10 */ /* 0x000fe200087fe4ff */
[----:B------:R-:W-:-:S04]  /*16e0*/  ULDC.64 UR8, c[0x0][0x480] ;  /* 0x0001200000087ab9 */ /* 0x000fc80000000a00 */
[----:B------:R-:W2:Y:S01]  /*16f0*/  LDG.E.U16 R2, desc[UR4][R10.64] ;  /* 0x000000040a027981 */ /* 0x000ea2000c1e1500 */
[----:B------:R-:W-:-:S04]  /*1700*/  IADD3 R8, P0, R0, UR8, RZ ;  /* 0x0000000800087c10 */ /* 0x000fc8000ff1e0ff */
[----:B------:R-:W-:Y:S01]  /*1710*/  IADD3.X R9, RZ, UR9, RZ, P0, !PT ;  /* 0x00000009ff097c10 */ /* 0x000fe200087fe4ff */
[----:B------:R-:W-:-:S04]  /*1720*/  ULDC.64 UR8, c[0x0][0x478] ;  /* 0x00011e0000087ab9 */ /* 0x000fc80000000a00 */
[----:B------:R-:W3:Y:S01]  /*1730*/  LDG.E.U16 R7, desc[UR4][R8.64] ;  /* 0x0000000408077981 */ /* 0x000ee2000c1e1500 */
[----:B------:R-:W-:Y:S01]  /*1740*/  IADD3 R4, P1, R5, UR8, RZ ;  /* 0x0000000805047c10 */ /* 0x000fe2000ff3e0ff */
[----:B------:R-:W-:Y:S03]  /*1750*/  BSSY B1, `(.L_x_911) ;  /* 0x000006a000017945 */ /* 0x000fe60003800000 */
[----:B------:R-:W-:Y:S02]  /*1760*/  IADD3.X R5, RZ, UR9, RZ, P1, !PT ;  /* 0x00000009ff057c10 */ /* 0x000fe40008ffe4ff */
[----:B--2---:R-:W-:-:S04]  /*1770*/  SHF.L.U32 R13, R2, 0x10, RZ ;  /* 0x00000010020d7819 */ /* 0x004fc800000006ff */
[----:B------:R-:W-:Y:S02]  /*1780*/  FSETP.NEU.FTZ.AND P0, PT, R13, RZ, PT ;  /* 0x000000ff0d00720b */ /* 0x000fe40003f1d000 */
[----:B---3--:R-:W-:-:S11]  /*1790*/  SHF.L.U32 R6, R7, 0x10, RZ ;  /* 0x0000001007067819 */ /* 0x008fd600000006ff */
        /* <DEDUP_REMOVED lines=32> */
.L_x_918:
[----:B------:R-:W-:Y:S01]  /*19a0*/  FSETP.GEU.FTZ.AND P0, PT, R11, -R10, PT ;  /* 0x8000000a0b00720b */ /* 0x000fe20003f1e000 */
[----:B------:R-:W-:-:S12]  /*19b0*/  FADD.FTZ R0, R0, -1 ;  /* 0xbf80000000007421 */ /* 0x000fd80000010000 */
[----:B------:R-:W-:-:S07]  /*19c0*/  @!P0 FADD.FTZ R0, R0, -1 ;  /* 0xbf80000000008421 */ /* 0x000fce0000010000 */
.L_x_917:
[----:B------:R-:W-:Y:S05]  /*19d0*/  BSYNC B3 ;  /* 0x0000000000037941 */ /* 0x000fea0003800000 */
.L_x_916:
[----:B------:R-:W-:Y:S01]  /*19e0*/  FFMA.FTZ R9, -R10, R0, R9 ;  /* 0x000000000a097223 */ /* 0x000fe20000010109 */
[----:B------:R-:W-:Y:S06]  /*19f0*/  BRA `(.L_x_914) ;  /* 0x00000000007c7947 */ /* 0x000fec0003800000 */
.L_x_915:
[----:B------:R-:W-:Y:S01]  /*1a00*/  IADD3 R0, R14, -0xb800000, RZ ;  /* 0xf48000000e007810 */ /* 0x000fe20007ffe0ff */
[----:B------:R-:W-:Y:S01]  /*1a10*/  BSSY B3, `(.L_x_919) ;  /* 0x000001b000037945 */ /* 0x000fe20003800000 */
[----:B------:R-:W-:Y:S02]  /*1a20*/  FSETP.GT.FTZ.AND P0, PT, |R13|, RZ, PT ;  /* 0x000000ff0d00720b */ /* 0x000fe40003f14200 */
[----:B------:R-:W-:Y:S02]  /*1a30*/  LOP3.LUT R0, R0, 0xff800000, RZ, 0xc0, !PT ;  /* 0xff80000000007812 */ /* 0x000fe400078ec0ff */
[C---:B------:R-:W-:Y:S02]  /*1a40*/  ISETP.GT.U32.OR P0, PT, R9.reuse, 0x7f7fffff, !P0 ;  /* 0x7f7fffff0900780c */ /* 0x040fe40004704470 */
[C---:B------:R-:W-:Y:S02]  /*1a50*/  IADD3 R8, R9.reuse, -R0, RZ ;  /* 0x8000000009087210 */ /* 0x040fe40007ffe0ff */
[----:B------:R-:W-:-:S02]  /*1a60*/  LOP3.LUT R0, R9, 0x7fffff, RZ, 0xc0, !PT ;  /* 0x007fffff09007812 */ /* 0x000fc400078ec0ff */
[----:B------:R-:W-:Y:S02]  /*1a70*/  LOP3.LUT P1, R10, R8, 0xff800000, RZ, 0xc0, !PT ;  /* 0xff800000080a7812 */ /* 0x000fe4000782c0ff */
[----:B------:R-:W-:Y:S02]  /*1a80*/  LOP3.LUT R9, R14, 0xff800000, RZ, 0xc0, !PT ;  /* 0xff8000000e097812 */ /* 0x000fe400078ec0ff */
[----:B------:R-:W-:Y:S02]  /*1a90*/  LOP3.LUT R8, R0, 0x3f800000, RZ, 0xfc, !PT ;  /* 0x3f80000000087812 */ /* 0x000fe400078efcff */
[----:B------:R-:W-:-:S07]  /*1aa0*/  FSEL R12, R9, +QNAN , !P0 ;  /* 0x7fffffff090c7808 */ /* 0x000fce0004000000 */
[----:B------:R-:W-:Y:S05]  /*1ab0*/  @!P1 BRA `(.L_x_920) ;  /* 0x0000000000409947 */ /* 0x000fea0003800000 */
[----:B------:R-:W-:-:S04]  /*1ac0*/  LOP3.LUT R0, R14, 0x7fffff, RZ, 0xc0, !PT ;  /* 0x007fffff0e007812 */ /* 0x000fc800078ec0ff */
[----:B------:R-:W-:-:S04]  /*1ad0*/  LOP3.LUT R14, R0, 0x3f800000, RZ, 0xfc, !PT ;  /* 0x3f800000000e7812 */ /* 0x000fc800078efcff */
[----:B------:R0:W1:Y:S03]  /*1ae0*/  MUFU.RCP R0, R14 ;  /* 0x0000000e00007308 */ /* 0x0000660000001000 */
.L_x_921:
[----:B------:R-:W-:-:S04]  /*1af0*/  VIMNMX.U32 R9, R10, 0xb800000, PT ;  /* 0x0b8000000a097848 */ /* 0x000fc80003fe0000 */
[----:B------:R-:W-:Y:S01]  /*1b00*/  IADD3 R11, R9, R8, RZ ;  /* 0x00000008090b7210 */ /* 0x000fe20007ffe0ff */
[----:B------:R-:W-:-:S04]  /*1b10*/  IMAD.IADD R10, R10, 0x1, -R9 ;  /* 0x000000010a0a7824 */ /* 0x000fc800078e0a09 */
[----:B-1----:R-:W-:Y:S01]  /*1b20*/  FFMA.FTZ R8, R0, R11, -RZ ;  /* 0x0000000b00087223 */ /* 0x002fe200000108ff */
[----:B------:R-:W-:-:S03]  /*1b30*/  ISETP.NE.AND P1, PT, R10, RZ, PT ;  /* 0x000000ff0a00720c */ /* 0x000fc60003f25270 */
        /* <DEDUP_REMOVED lines=8> */
.L_x_920:
[----:B------:R-:W-:Y:S05]  /*1bc0*/  BSYNC B3 ;  /* 0x0000000000037941 */ /* 0x000fea0003800000 */
.L_x_919:
[----:B------:R-:W-:-:S04]  /*1bd0*/  FMUL.FTZ R9, R8, 1.1920928955078125e-07 ;  /* 0x3400000008097820 */ /* 0x000fc80000410000 */
[----:B------:R-:W-:-:S07]  /*1be0*/  FMUL.FTZ R9, R12, R9 ;  /* 0x000000090c097220 */ /* 0x000fce0000410000 */
.L_x_914:
[----:B------:R-:W-:Y:S05]  /*1bf0*/  BSYNC B0 ;  /* 0x0000000000007941 */ /* 0x000fea0003800000 */
.L_x_913:
[C---:B------:R-:W-:Y:S02]  /*1c00*/  FSETP.GTU.FTZ.AND P0, PT, |R9|.reuse, +INF , PT ;  /* 0x7f8000000900780b */ /* 0x040fe40003f1c200 */
[C---:B------:R-:W-:Y:S02]  /*1c10*/  LOP3.LUT R6, R9.reuse, 0x80000000, R6, 0xb8, !PT ;  /* 0x8000000009067812 */ /* 0x040fe400078eb806 */
[----:B------:R-:W-:Y:S02]  /*1c20*/  SHF.L.U32 R2, R2, 0x10, RZ ;  /* 0x0000001002027819 */ /* 0x000fe400000006ff */
[----:B------:R-:W-:Y:S02]  /*1c30*/  FSEL R6, R9, R6, P0 ;  /* 0x0000000609067208 */ /* 0x000fe40000000000 */
[----:B------:R-:W1:Y:S01]  /*1c40*/  MUFU.RCP R9, R2 ;  /* 0x0000000200097308 */ /* 0x000e620000001000 */
[----:B------:R-:W-:Y:S02]  /*1c50*/  FSETP.GEU.FTZ.AND P1, PT, R2, RZ, PT ;  /* 0x000000ff0200720b */ /* 0x000fe40003f3e000 */
[----:B------:R-:W-:-:S02]  /*1c60*/  FSETP.NEU.FTZ.AND P0, PT, R6, RZ, PT ;  /* 0x000000ff0600720b */ /* 0x000fc40003f1d000 */
[----:B------:R-:W-:Y:S02]  /*1c70*/  FSETP.GEU.FTZ.AND P2, PT, R6, RZ, PT ;  /* 0x000000ff0600720b */ /* 0x000fe40003f5e000 */
[----:B------:R-:W-:Y:S02]  /*1c80*/  SHF.L.U32 R0, R7, 0x10, RZ ;  /* 0x0000001007007819 */ /* 0x000fe400000006ff */
[----:B------:R-:W-:-:S03]  /*1c90*/  PLOP3.LUT P0, PT, P0, P2, P1, 0x9f, 0x0 ;  /* 0x000000000000781c */ /* 0x000fc60000705317 */
[----:B------:R-:W-:-:S04]  /*1ca0*/  FADD.FTZ R6, -R6, R0 ;  /* 0x0000000006067221 */ /* 0x000fc80000010100 */
[----:B-1----:R-:W-:-:S06]  /*1cb0*/  FMUL.FTZ R6, R6, R9 ;  /* 0x0000000906067220 */ /* 0x002fcc0000410000 */
[----:B------:R-:W-:-:S05]  /*1cc0*/  @!P0 FADD.FTZ R6, R6, -1 ;  /* 0xbf80000006068421 */ /* 0x000fca0000010000 */
[----:B------:R-:W-:-:S13]  /*1cd0*/  FSETP.NEU.FTZ.AND P0, PT, R6, RZ, PT ;  /* 0x000000ff0600720b */ /* 0x000fda0003f1d000 */
[----:B------:R-:W-:-:S06]  /*1ce0*/  @!P0 FMUL.FTZ R0, R9, R0 ;  /* 0x0000000009008220 */ /* 0x000fcc0000410000 */
[----:B------:R-:W1:Y:S02]  /*1cf0*/  @!P0 F2F.BF16.F32 R0, R0 ;  /* 0x0000000000008304 */ /* 0x000e640000202000 */
[----:B-1----:R-:W-:-:S04]  /*1d00*/  @!P0 SHF.L.U32 R2, R0, 0x10, RZ ;  /* 0x0000001000028819 */ /* 0x002fc800000006ff */
[----:B------:R-:W-:-:S04]  /*1d10*/  @!P0 LOP3.LUT R2, RZ, 0x80000000, R2, 0xb8, !PT ;  /* 0x80000000ff028812 */ /* 0x000fc800078eb802 */
[----:B------:R-:W-:-:S04]  /*1d20*/  @!P0 F2FP.BF16.F32.PACK_AB R2, RZ, R2 ;  /* 0x00000002ff02823e */ /* 0x000fc800000010ff */
[----:B------:R-:W-:Y:S01]  /*1d30*/  @!P0 PRMT R11, R2, 0x7610, R11 ;  /* 0x00007610020b8816 */ /* 0x000fe2000000000b */
[----:B------:R-:W-:Y:S06]  /*1d40*/  @!P0 BRA `(.L_x_912) ;  /* 0x0000000000288947 */ /* 0x000fec0003800000 */
[----:B------:R-:W1:Y:S08]  /*1d50*/  FRND.FTZ.FLOOR R0, R6 ;  /* 0x0000000600007307 */ /* 0x000e700000215000 */
[----:B-1----:R-:W1:Y:S02]  /*1d60*/  F2F.BF16.F32 R0, R0 ;  /* 0x0000000000007304 */ /* 0x002e640000202000 */
[----:B-1----:R-:W-:-:S02]  /*1d70*/  SHF.L.U32 R7, R0, 0x10, RZ ;  /* 0x0000001000077819 */ /* 0x002fc400000006ff */
[----:B------:R-:W-:-:S03]  /*1d80*/  PRMT R11, R0, 0x7610, R11 ;  /* 0x00007610000b7816 */ /* 0x000fc6000000000b */
[----:B------:R-:W-:-:S05]  /*1d90*/  FADD.FTZ R7, -R7, R6 ;  /* 0x0000000607077221 */ /* 0x000fca0000010100 */
[----:B------:R-:W-:-:S13]  /*1da0*/  FSETP.GT.FTZ.AND P0, PT, R7, 0.5, PT ;  /* 0x3f0000000700780b */ /* 0x000fda0003f14000 */
[----:B------:R-:W-:-:S05]  /*1db0*/  @P0 SHF.L.U32 R2, R11, 0x10, RZ ;  /* 0x000000100b020819 */ /* 0x000fca00000006ff */
[----:B------:R-:W-:-:S05]  /*1dc0*/  @P0 FADD.FTZ R2, R2, 1 ;  /* 0x3f80000002020421 */ /* 0x000fca0000010000 */
[----:B------:R-:W-:-:S04]  /*1dd0*/  @P0 F2FP.BF16.F32.PACK_AB R2, RZ, R2 ;  /* 0x00000002ff02023e */ /* 0x000fc800000010ff */
[----:B------:R-:W-:-:S07]  /*1de0*/  @P0 PRMT R11, R2, 0x7610, R11 ;  /* 0x00007610020b0816 */ /* 0x000fce000000000b */
.L_x_912:
[----:B------:R-:W-:Y:S05]  /*1df0*/  BSYNC B1 ;  /* 0x0000000000017941 */ /* 0x000fea0003800000 */
.L_x_911:
[----:B------:R1:W-:Y:S01]  /*1e00*/  STG.E.U16 desc[UR4][R4.64], R11 ;  /* 0x0000000b04007986 */ /* 0x0003e2000c101504 */
[----:B------:R-:W-:-:S07]  /*1e10*/  IADD3 R3, R3, 0x80, RZ ;  /* 0x0000008003037810 */ /* 0x000fce0007ffe0ff */
.L_x_909:
[----:B------:R-:W-:Y:S05]  /*1e20*/  BSYNC B2 ;  /* 0x0000000000027941 */ /* 0x000fea0003800000 */
.L_x_908:
[----:B------:R-:W-:Y:S01]  /*1e30*/  ISETP.GE.AND P0, PT, R3, UR6, PT ;  /* 0x0000000603007c0c */ /* 0x000fe2000bf06270 */
[----:B------:R-:W-:-:S12]  /*1e40*/  BSSY B0, `(.L_x_922) ;  /* 0x00003b4000007945 */ /* 0x000fd80003800000 */
[----:B------:R-:W-:Y:S05]  /*1e50*/  @P0 BRA `(.L_x_923) ;  /* 0x0000003800c80947 */ /* 0x000fea0003800000 */
[----:B-1----:R-:W1:Y:S01]  /*1e60*/  LDC R4, c[0x0][0x218] ;  /* 0x00008600ff047b82 */ /* 0x002e620000000800 */
[----:B------:R-:W-:Y:S01]  /*1e70*/  HFMA2.MMA R2, -RZ, RZ, 0, 0 ;  /* 0x00000000ff027435 */ /* 0x000fe200000001ff */
[----:B------:R-:W-:Y:S01]  /*1e80*/  MOV R0, RZ ;  /* 0x000000ff00007202 */ /* 0x000fe20000000f00 */
[----:B------:R-:W-:Y:S01]  /*1e90*/  HFMA2.MMA R5, -RZ, RZ, 0, 0 ;  /* 0x00000000ff057435 */ /* 0x000fe200000001ff */
[----:B-1----:R-:W-:-:S13]  /*1ea0*/  ISETP.NE.AND P0, PT, R4, RZ, PT ;  /* 0x000000ff0400720c */ /* 0x002fda0003f05270 */
[----:B------:R-:W-:Y:S05]  /*1eb0*/  @!P0 BRA `(.L_x_924) ;  /* 0x00000014006c8947 */ /* 0x000fea0003800000 */
        /* <DEDUP_REMOVED lines=328> */
[----:B------:R-:W1:Y:S01]  /*3340*/  @P0 LDC.64 R12, c[0x0][0x340] ;  /* 0x0000d000ff0c0b82 */ /* 0x000e620000000a00 */
[----:B------:R-:W-:Y:S01]  /*3350*/  @P0 MOV R10, RZ ;  /* 0x000000ff000a0202 */ /* 0x000fe20000000f00 */
[----:B------:R-:W-:Y:S01]  /*3360*/  ULDC UR7, c[0x0][0x45c] ;  /* 0x0001170000077ab9 */ /* 0x000fe20000000800 */
[----:B------:R-:W-:-:S05]  /*3370*/  IADD3 R6, -R11, RZ, RZ ;  /* 0x000000ff0b067210 */ /* 0x000fca0007ffe1ff */
[----:B------:R-:W2:Y:S01]  /*3380*/  @P0 LDC R15, c[0x0][0x33c] ;  /* 0x0000cf00ff0f0b82 */ /* 0x000ea20000000800 */
[----:B------:R-:W-:Y:S01]  /*3390*/  IMAD R7, R6, UR8, R7 ;  /* 0x0000000806077c24 */ /* 0x000fe2000f8e0207 */
[----:B------:R-:W-:-:S03]  /*33a0*/  ULDC.64 UR8, c[0x0][0x460] ;  /* 0x0001180000087ab9 */ /* 0x000fc60000000a00 */
[C---:B------:R-:W-:Y:S02]  /*33b0*/  IMAD R5, R7.reuse, UR7, R5 ;  /* 0x0000000707057c24 */ /* 0x040fe4000f8e0205 */
[C---:B------:R-:W-:Y:S01]  /*33c0*/  IMAD R0, R7.reuse, UR8, R0 ;  /* 0x0000000807007c24 */ /* 0x040fe2000f8e0200 */
[----:B------:R-:W3:Y:S01]  /*33d0*/  @P0 LDC.64 R8, c[0x0][0x468] ;  /* 0x00011a00ff080b82 */ /* 0x000ee20000000a00 */
[----:B------:R-:W-:-:S07]  /*33e0*/  IMAD R2, R7, UR9, R2 ;  /* 0x0000000907027c24 */ /* 0x000fce000f8e0202 */
[----:B0-----:R-:W0:Y:S01]  /*33f0*/  @P0 LDC R14, c[0x0][0x470] ;  /* 0x00011c00ff0e0b82 */ /* 0x001e220000000800 */
[----:B-1----:R-:W-:-:S05]  /*3400*/  @P0 IMAD.HI.U32 R4, R11, R12, R10 ;  /* 0x0000000c0b040227 */ /* 0x002fca00078e000a */
[----:B------:R-:W-:-:S04]  /*3410*/  @P0 SHF.R.U32.HI R4, RZ, R13, R4 ;  /* 0x0000000dff040219 */ /* 0x000fc80000011604 */
[----:B------:R-:W-:-:S05]  /*3420*/  @P0 IADD3 R10, -R4, RZ, RZ ;  /* 0x000000ff040a0210 */ /* 0x000fca0007ffe1ff */
[----:B--2---:R-:W-:-:S04]  /*3430*/  @P0 IMAD R11, R15, R10, R11 ;  /* 0x0000000a0f0b0224 */ /* 0x004fc800078e020b */
[C---:B---3--:R-:W-:Y:S02]  /*3440*/  @P0 IMAD R5, R11.reuse, R8, R5 ;  /* 0x000000080b050224 */ /* 0x048fe400078e0205 */
[C---:B------:R-:W-:Y:S02]  /*3450*/  @P0 IMAD R0, R11.reuse, R9, R0 ;  /* 0x000000090b000224 */ /* 0x040fe400078e0200 */
[----:B0-----:R-:W-:-:S07]  /*3460*/  @P0 IMAD R2, R11, R14, R2 ;  /* 0x0000000e0b020224 */ /* 0x001fce00078e0202 */
.L_x_924:
        /* <DEDUP_REMOVED lines=13> */
[----:B------:R-:W-:Y:S01]  /*3540*/  FSETP.NEU.FTZ.AND P0, PT, R13, RZ, PT ;  /* 0x000000ff0d00720b */ /* 0x000fe20003f1d000 */
[----:B---3--:R-:W-:-:S12]  /*3550*/  IMAD.U32 R6, R7, 0x10000, RZ ;  /* 0x0001000007067824 */ /* 0x008fd800078e00ff */
        /* <DEDUP_REMOVED lines=9> */
[----:B0-----:R-:W-:-:S05]  /*35f0*/  FMUL.FTZ R14, |R13|, 8388608 ;  /* 0x4b0000000d0e7820 */ /* 0x001fca0000410200 */
        /* <DEDUP_REMOVED lines=22> */
.L_x_932:
[----:B------:R-:W-:Y:S01]  /*3760*/  FSETP.GEU.FTZ.AND P0, PT, R11, -R10, PT ;  /* 0x8000000a0b00720b */ /* 0x000fe20003f1e000 */
[----:B------:R-:W-:-:S12]  /*3770*/  FADD.FTZ R0, R0, -1 ;  /* 0xbf80000000007421 */ /* 0x000fd80000010000 */
[----:B------:R-:W-:-:S07]  /*3780*/  @!P0 FADD.FTZ R0, R0, -1 ;  /* 0xbf80000000008421 */ /* 0x000fce0000010000 */
.L_x_931:
[----:B------:R-:W-:Y:S05]  /*3790*/  BSYNC B3 ;  /* 0x0000000000037941 */ /* 0x000fea0003800000 */
.L_x_930:
[----:B------:R-:W-:Y:S01]  /*37a0*/  FFMA.FTZ R9, -R10, R0, R9 ;  /* 0x000000000a097223 */ /* 0x000fe20000010109 */
[----:B------:R-:W-:Y:S06]  /*37b0*/  BRA `(.L_x_928) ;  /* 0x00000000007c7947 */ /* 0x000fec0003800000 */
.L_x_929:
        /* <DEDUP_REMOVED lines=15> */
.L_x_935:
[----:B------:R-:W-:-:S04]  /*38b0*/  VIMNMX.U32 R9, R10, 0xb800000, PT ;  /* 0x0b8000000a097848 */ /* 0x000fc80003fe0000 */
[C---:B------:R-:W-:Y:S02]  /*38c0*/  IADD3 R11, R9.reuse, R8, RZ ;  /* 0x00000008090b7210 */ /* 0x040fe40007ffe0ff */
[----:B------:R-:W-:-:S03]  /*38d0*/  IADD3 R10, -R9, R10, RZ ;  /* 0x0000000a090a7210 */ /* 0x000fc60007ffe1ff */
        /* <DEDUP_REMOVED lines=10> */
.L_x_934:
[----:B------:R-:W-:Y:S05]  /*3980*/  BSYNC B3 ;  /* 0x0000000000037941 */ /* 0x000fea0003800000 */
.L_x_933:
[----:B------:R-:W-:-:S04]  /*3990*/  FMUL.FTZ R9, R8, 1.1920928955078125e-07 ;  /* 0x3400000008097820 */ /* 0x000fc80000410000 */
[----:B------:R-:W-:-:S07]  /*39a0*/  FMUL.FTZ R9, R12, R9 ;  /* 0x000000090c097220 */ /* 0x000fce0000410000 */
.L_x_928:
[----:B------:R-:W-:Y:S05]  /*39b0*/  BSYNC B1 ;  /* 0x0000000000017941 */ /* 0x000fea0003800000 */
.L_x_927:
        /* <DEDUP_REMOVED lines=31> */
.L_x_926:
[----:B------:R-:W-:Y:S05]  /*3bb0*/  BSYNC B2 ;  /* 0x0000000000027941 */ /* 0x000fea0003800000 */
.L_x_925:
[----:B------:R2:W-:Y:S01]  /*3bc0*/  STG.E.U16 desc[UR4][R4.64], R11 ;  /* 0x0000000b04007986 */ /* 0x0005e2000c101504 */
[----:B------:R-:W-:-:S04]  /*3bd0*/  IADD3 R3, R3, 0x80, RZ ;  /* 0x0000008003037810 */ /* 0x000fc80007ffe0ff */
[----:B------:R-:W-:-:S13]  /*3be0*/  ISETP.GE.AND P0, PT, R3, UR6, PT ;  /* 0x0000000603007c0c */ /* 0x000fda000bf06270 */
[----:B--2---:R-:W-:Y:S05]  /*3bf0*/  @P0 BRA `(.L_x_923) ;  /* 0x0000001c00600947 */ /* 0x004fea0003800000 */
[----:B------:R-:W1:Y:S01]  /*3c00*/  LDC R4, c[0x0][0x218] ;  /* 0x00008600ff047b82 */ /* 0x000e620000000800 */
        /* <DEDUP_REMOVED lines=328> */
[----:B------:R-:W-:Y:S01]  /*5090*/  HFMA2.MMA R6, -RZ, RZ, 0, 0 ;  /* 0x00000000ff067435 */ /* 0x000fe200000001ff */
[----:B------:R-:W-:Y:S01]  /*50a0*/  ULDC.64 UR8, c[0x0][0x330] ;  /* 0x0000cc0000087ab9 */ /* 0x000fe20000000a00 */
[----:B------:R-:W-:-:S08]  /*50b0*/  ULDC UR7, c[0x0][0x338] ;  /* 0x0000ce0000077ab9 */ /* 0x000fd00000000800 */
[----:B------:R-:W-:Y:S02]  /*50c0*/  IMAD.HI.U32 R10, R7, UR9, R6 ;  /* 0x00000009070a7c27 */ /* 0x000fe4000f8e0006 */
[----:B------:R-:W1:Y:S03]  /*50d0*/  @P0 LDC.64 R12, c[0x0][0x340] ;  /* 0x0000d000ff0c0b82 */ /* 0x000e660000000a00 */
[----:B------:R-:W-:Y:S01]  /*50e0*/  SHF.R.U32.HI R11, RZ, UR7, R10 ;  /* 0x00000007ff0b7c19 */ /* 0x000fe2000801160a */
[----:B------:R-:W-:Y:S01]  /*50f0*/  ULDC UR7, c[0x0][0x45c] ;  /* 0x0001170000077ab9 */ /* 0x000fe20000000800 */
[----:B------:R-:W-:-:S03]  /*5100*/  @P0 MOV R10, RZ ;  /* 0x000000ff000a0202 */ /* 0x000fc60000000f00 */
[----:B------:R-:W2:Y:S01]  /*5110*/  @P0 LDC R15, c[0x0][0x33c] ;  /* 0x0000cf00ff0f0b82 */ /* 0x000ea20000000800 */
[----:B------:R-:W-:-:S04]  /*5120*/  IMAD.MOV R6, RZ, RZ, -R11 ;  /* 0x000000ffff067224 */ /* 0x000fc800078e0a0b */
[----:B------:R-:W-:Y:S01]  /*5130*/  IMAD R7, R6, UR8, R7 ;  /* 0x0000000806077c24 */ /* 0x000fe2000f8e0207 */
[----:B------:R-:W-:Y:S02]  /*5140*/  ULDC.64 UR8, c[0x0][0x460] ;  /* 0x0001180000087ab9 */ /* 0x000fe40000000a00 */
[----:B------:R-:W3:Y:S01]  /*5150*/  @P0 LDC.64 R8, c[0x0][0x468] ;  /* 0x00011a00ff080b82 */ /* 0x000ee20000000a00 */
[C---:B------:R-:W-:Y:S02]  /*5160*/  IMAD R5, R7.reuse, UR7, R5 ;  /* 0x0000000707057c24 */ /* 0x040fe4000f8e0205 */
[C---:B------:R-:W-:Y:S02]  /*5170*/  IMAD R0, R7.reuse, UR8, R0 ;  /* 0x0000000807007c24 */ /* 0x040fe4000f8e0200 */
[----:B------:R-:W-:-:S03]  /*5180*/  IMAD R2, R7, UR9, R2 ;  /* 0x0000000907027c24 */ /* 0x000fc6000f8e0202 */
        /* <DEDUP_REMOVED lines=8> */
.L_x_936:
        /* <DEDUP_REMOVED lines=47> */
.L_x_944:
[----:B------:R-:W-:Y:S01]  /*5500*/  FSETP.GEU.FTZ.AND P0, PT, R11, -R10, PT ;  /* 0x8000000a0b00720b */ /* 0x000fe20003f1e000 */
[----:B------:R-:W-:-:S12]  /*5510*/  FADD.FTZ R0, R0, -1 ;  /* 0xbf80000000007421 */ /* 0x000fd80000010000 */
[----:B------:R-:W-:-:S07]  /*5520*/  @!P0 FADD.FTZ R0, R0, -1 ;  /* 0xbf80000000008421 */ /* 0x000fce0000010000 */
.L_x_943:
[----:B------:R-:W-:Y:S05]  /*5530*/  BSYNC B3 ;  /* 0x0000000000037941 */ /* 0x000fea0003800000 */
.L_x_942:
[----:B------:R-:W-:Y:S01]  /*5540*/  FFMA.FTZ R9, -R10, R0, R9 ;  /* 0x000000000a097223 */ /* 0x000fe20000010109 */
[----:B------:R-:W-:Y:S06]  /*5550*/  BRA `(.L_x_940) ;  /* 0x00000000007c7947 */ /* 0x000fec0003800000 */
.L_x_941:
        /* <DEDUP_REMOVED lines=15> */
.L_x_947:
        /* <DEDUP_REMOVED lines=13> */
.L_x_946:
[----:B------:R-:W-:Y:S05]  /*5720*/  BSYNC B3 ;  /* 0x0000000000037941 */ /* 0x000fea0003800000 */
.L_x_945:
[----:B------:R-:W-:-:S04]  /*5730*/  FMUL.FTZ R9, R8, 1.1920928955078125e-07 ;  /* 0x3400000008097820 */ /* 0x000fc80000410000 */
[----:B------:R-:W-:-:S07]  /*5740*/  FMUL.FTZ R9, R12, R9 ;  /* 0x000000090c097220 */ /* 0x000fce0000410000 */
.L_x_940:
[----:B------:R-:W-:Y:S05]  /*5750*/  BSYNC B1 ;  /* 0x0000000000017941 */ /* 0x000fea0003800000 */
.L_x_939:
        /* <DEDUP_REMOVED lines=31> */
.L_x_938:
[----:B------:R-:W-:Y:S05]  /*5950*/  BSYNC B2 ;  /* 0x0000000000027941 */ /* 0x000fea0003800000 */
.L_x_937:
[----:B------:R2:W-:Y:S01]  /*5960*/  STG.E.U16 desc[UR4][R4.64], R11 ;  /* 0x0000000b04007986 */ /* 0x0005e2000c101504 */
[----:B------:R-:W-:-:S07]  /*5970*/  IADD3 R3, R3, 0x80, RZ ;  /* 0x0000008003037810 */ /* 0x000fce0007ffe0ff */
.L_x_923:
[----:B------:R-:W-:Y:S05]  /*5980*/  BSYNC B0 ;  /* 0x0000000000007941 */ /* 0x000fea0003800000 */
.L_x_922:
[----:B------:R-:W-:-:S13]  /*5990*/  ISETP.GE.AND P0, PT, R3, UR6, PT ;  /* 0x0000000603007c0c */ /* 0x000fda000bf06270 */
[----:B------:R-:W-:Y:S05]  /*59a0*/  @P0 EXIT ;  /* 0x000000000000094d */ /* 0x000fea0003800000 */
[----:B-12---:R-:W1:Y:S01]  /*59b0*/  LDC R4, c[0x0][0x218] ;  /* 0x00008600ff047b82 */ /* 0x006e620000000800 */
        /* <DEDUP_REMOVED lines=37> */
[----:B------:R-:W-:Y:S01]  /*5c10*/  IMAD.HI.U32 R6, R9, UR6, R8 ;  /* 0x0000000609067c27 */ /* 0x000fe2000f8e0008 */
[----:B------:R-:W-:-:S04]  /*5c20*/  ULDC UR6, c[0x0][0x234] ;  /* 0x00008d0000067ab9 */ /* 0x000fc80000000800 */
[----:B------:R-:W-:-:S04]  /*5c30*/  SHF.R.U32.HI R7, RZ, UR7, R6 ;  /* 0x00000007ff077c19 */ /* 0x000fc80008011606 */
        /* <DEDUP_REMOVED lines=304> */
[----:B------:R-:W4:Y:S01]  /*6f40*/  @P0 LDC R6, c[0x0][0x470] ;  /* 0x00011c00ff060b82 */ /* 0x000f220000000800 */
[----:B-1----:R-:W-:-:S05]  /*6f50*/  @P0 IMAD.HI.U32 R4, R11, R12, R10 ;  /* 0x0000000c0b040227 */ /* 0x002fca00078e000a */
[----:B------:R-:W-:-:S04]  /*6f60*/  @P0 SHF.R.U32.HI R4, RZ, R13, R4 ;  /* 0x0000000dff040219 */ /* 0x000fc80000011604 */
[----:B------:R-:W-:-:S05]  /*6f70*/  @P0 IADD3 R10, -R4, RZ, RZ ;  /* 0x000000ff040a0210 */ /* 0x000fca0007ffe1ff */
[----:B--2---:R-:W-:-:S04]  /*6f80*/  @P0 IMAD R11, R15, R10, R11 ;  /* 0x0000000a0f0b0224 */ /* 0x004fc800078e020b */
[C---:B---3--:R-:W-:Y:S02]  /*6f90*/  @P0 IMAD R5, R11.reuse, R8, R5 ;  /* 0x000000080b050224 */ /* 0x048fe400078e0205 */
[C---:B------:R-:W-:Y:S02]  /*6fa0*/  @P0 IMAD R0, R11.reuse, R9, R0 ;  /* 0x000000090b000224 */ /* 0x040fe400078e0200 */
[----:B----4-:R-:W-:-:S07]  /*6fb0*/  @P0 IMAD R2, R11, R6, R2 ;  /* 0x000000060b020224 */ /* 0x010fce00078e0202 */
.L_x_948:
[----:B------:R-:W-:Y:S02]  /*6fc0*/  ULDC.64 UR6, c[0x0][0x488] ;  /* 0x0001220000067ab9 */ /* 0x000fe40000000a00 */
[----:B------:R-:W-:-:S04]  /*6fd0*/  IADD3 R2, P0, R2, UR6, RZ ;  /* 0x0000000602027c10 */ /* 0x000fc8000ff1e0ff */
[----:B------:R-:W-:Y:S01]  /*6fe0*/  IADD3.X R3, RZ, UR7, RZ, P0, !PT ;  /* 0x00000007ff037c10 */ /* 0x000fe200087fe4ff */
[----:B------:R-:W-:-:S04]  /*6ff0*/  ULDC.64 UR6, c[0x0][0x480] ;  /* 0x0001200000067ab9 */ /* 0x000fc80000000a00 */
[----:B------:R1:W2:Y:S01]  /*7000*/  LDG.E.U16 R4, desc[UR4][R2.64] ;  /* 0x0000000402047981 */ /* 0x0002a2000c1e1500 */
[----:B------:R-:W-:-:S04]  /*7010*/  IADD3 R8, P0, R0, UR6, RZ ;  /* 0x0000000600087c10 */ /* 0x000fc8000ff1e0ff */
[----:B------:R-:W-:Y:S01]  /*7020*/  IADD3.X R9, RZ, UR7, RZ, P0, !PT ;  /* 0x00000007ff097c10 */ /* 0x000fe200087fe4ff */
[----:B------:R-:W-:-:S04]  /*7030*/  ULDC.64 UR6, c[0x0][0x478] ;  /* 0x00011e0000067ab9 */ /* 0x000fc80000000a00 */
[----:B------:R-:W3:Y:S01]  /*7040*/  LDG.E.U16 R6, desc[UR4][R8.64] ;  /* 0x0000000408067981 */ /* 0x000ee2000c1e1500 */
[----:B-1----:R-:W-:Y:S01]  /*7050*/  IADD3 R2, P1, R5, UR6, RZ ;  /* 0x0000000605027c10 */ /* 0x002fe2000ff3e0ff */
        /* <DEDUP_REMOVED lines=37> */
.L_x_956:
[----:B------:R-:W-:Y:S01]  /*72b0*/  FSETP.GEU.FTZ.AND P0, PT, R10, -R11, PT ;  /* 0x8000000b0a00720b */ /* 0x000fe20003f1e000 */
[----:B------:R-:W-:-:S12]  /*72c0*/  FADD.FTZ R5, R5, -1 ;  /* 0xbf80000005057421 */ /* 0x000fd80000010000 */
[----:B------:R-:W-:-:S07]  /*72d0*/  @!P0 FADD.FTZ R5, R5, -1 ;  /* 0xbf80000005058421 */ /* 0x000fce0000010000 */
.L_x_955:
[----:B------:R-:W-:Y:S05]  /*72e0*/  BSYNC B2 ;  /* 0x0000000000027941 */ /* 0x000fea0003800000 */
.L_x_954:
[----:B------:R-:W-:Y:S01]  /*72f0*/  FFMA.FTZ R8, -R11, R5, R8 ;  /* 0x000000050b087223 */ /* 0x000fe20000010108 */
[----:B------:R-:W-:Y:S06]  /*7300*/  BRA `(.L_x_952) ;  /* 0x00000000007c7947 */ /* 0x000fec0003800000 */
.L_x_953:
[----:B------:R-:W-:Y:S01]  /*7310*/  IADD3 R5, R11, -0xb800000, RZ ;  /* 0xf48000000b057810 */ /* 0x000fe20007ffe0ff */
[----:B------:R-:W-:Y:S01]  /*7320*/  BSSY B2, `(.L_x_957) ;  /* 0x000001b000027945 */ /* 0x000fe20003800000 */
[----:B------:R-:W-:Y:S02]  /*7330*/  FSETP.GT.FTZ.AND P0, PT, |R0|, RZ, PT ;  /* 0x000000ff0000720b */ /* 0x000fe40003f14200 */
[----:B------:R-:W-:Y:S02]  /*7340*/  LOP3.LUT R5, R5, 0xff800000, RZ, 0xc0, !PT ;  /* 0xff80000005057812 */ /* 0x000fe400078ec0ff */
[C---:B------:R-:W-:Y:S02]  /*7350*/  LOP3.LUT R0, R8.reuse, 0x7fffff, RZ, 0xc0, !PT ;  /* 0x007fffff08007812 */ /* 0x040fe400078ec0ff */
[C---:B------:R-:W-:Y:S02]  /*7360*/  IADD3 R5, R8.reuse, -R5, RZ ;  /* 0x8000000508057210 */ /* 0x040fe40007ffe0ff */
[----:B------:R-:W-:-:S02]  /*7370*/  ISETP.GT.U32.OR P0, PT, R8, 0x7f7fffff, !P0 ;  /* 0x7f7fffff0800780c */ /* 0x000fc40004704470 */
[----:B------:R-:W-:Y:S02]  /*7380*/  LOP3.LUT P1, R9, R5, 0xff800000, RZ, 0xc0, !PT ;  /* 0xff80000005097812 */ /* 0x000fe4000782c0ff */
[----:B------:R-:W-:Y:S02]  /*7390*/  LOP3.LUT R8, R11, 0xff800000, RZ, 0xc0, !PT ;  /* 0xff8000000b087812 */ /* 0x000fe400078ec0ff */
[----:B------:R-:W-:Y:S02]  /*73a0*/  LOP3.LUT R5, R0, 0x3f800000, RZ, 0xfc, !PT ;  /* 0x3f80000000057812 */ /* 0x000fe400078efcff */
[----:B------:R-:W-:-:S07]  /*73b0*/  FSEL R12, R8, +QNAN , !P0 ;  /* 0x7fffffff080c7808 */ /* 0x000fce0004000000 */
[----:B------:R-:W-:Y:S05]  /*73c0*/  @!P1 BRA `(.L_x_958) ;  /* 0x0000000000409947 */ /* 0x000fea0003800000 */
[----:B------:R-:W-:-:S04]  /*73d0*/  LOP3.LUT R0, R11, 0x7fffff, RZ, 0xc0, !PT ;  /* 0x007fffff0b007812 */ /* 0x000fc800078ec0ff */
[----:B0-----:R-:W-:-:S04]  /*73e0*/  LOP3.LUT R14, R0, 0x3f800000, RZ, 0xfc, !PT ;  /* 0x3f800000000e7812 */ /* 0x001fc800078efcff */
[----:B------:R0:W1:Y:S03]  /*73f0*/  MUFU.RCP R0, R14 ;  /* 0x0000000e00007308 */ /* 0x0000660000001000 */
.L_x_959:
        /* <DEDUP_REMOVED lines=13> */
.L_x_958:
[----:B------:R-:W-:Y:S05]  /*74d0*/  BSYNC B2 ;  /* 0x0000000000027941 */ /* 0x000fea0003800000 */
.L_x_957:
[----:B------:R-:W-:-:S04]  /*74e0*/  FMUL.FTZ R5, R5, 1.1920928955078125e-07 ;  /* 0x3400000005057820 */ /* 0x000fc80000410000 */
[----:B------:R-:W-:-:S07]  /*74f0*/  FMUL.FTZ R8, R12, R5 ;  /* 0x000000050c087220 */ /* 0x000fce0000410000 */
.L_x_952:
[----:B------:R-:W-:Y:S05]  /*7500*/  BSYNC B1 ;  /* 0x0000000000017941 */ /* 0x000fea0003800000 */
.L_x_951:
[C---:B------:R-:W-:Y:S02]  /*7510*/  FSETP.GTU.FTZ.AND P0, PT, |R8|.reuse, +INF , PT ;  /* 0x7f8000000800780b */ /* 0x040fe40003f1c200 */
[----:B------:R-:W-:Y:S02]  /*7520*/  LOP3.LUT R7, R8, 0x80000000, R7, 0xb8, !PT ;  /* 0x8000000008077812 */ /* 0x000fe400078eb807 */
        /* <DEDUP_REMOVED lines=29> */
.L_x_950:
[----:B------:R-:W-:Y:S05]  /*7700*/  BSYNC B0 ;  /* 0x0000000000007941 */ /* 0x000fea0003800000 */
.L_x_949:
[----:B------:R-:W-:Y:S01]  /*7710*/  STG.E.U16 desc[UR4][R2.64], R5 ;  /* 0x0000000502007986 */ /* 0x000fe2000c101504 */
[----:B------:R-:W-:Y:S05]  /*7720*/  EXIT ;  /* 0x000000000000794d */ /* 0x000fea0003800000 */
.L_x_960:
        /* <DEDUP_REMOVED lines=13> */
.L_x_37764:


//--------------------- .text._ZN2at6native27unrolled_elementwise_kernelINS0_13BinaryFunctorIN3c108BFloat16ES4_S4_ZZZNS0_15binary_internal21div_floor_kernel_cudaERNS_18TensorIteratorBaseEENKUlvE1_clEvENKUlvE2_clEvEUlS4_S4_E_EESt5arrayIPcLm3EELi4E23TrivialOffsetCalculatorILi2EjESF_ILi1EjENS0_6memory15LoadWithoutCastENSI_16StoreWithoutCastEEEviT_T0_T2_T3_T4_T5_ --------------------------
	.section	.text._ZN2at6native27unrolled_elementwise_kernelINS0_13BinaryFunctorIN3c108BFloat16ES4_S4_ZZZNS0_15binary_internal21div_floor_kernel_cudaERNS_18TensorIteratorBaseEENKUlvE1_clEvENKUlvE2_clEvEUlS4_S4_E_EESt5arrayIPcLm3EELi4E23TrivialOffsetCalculatorILi2EjESF_ILi1EjENS0_6memory15LoadWithoutCastENSI_16StoreWithoutCastEEEviT_T0_T2_T3_T4_T5_,"ax",@progbits
	.align	128
        .global         _ZN2at6native27unrolled_elementwise_kernelINS0_13BinaryFunctorIN3c108BFloat16ES4_S4_ZZZNS0_15binary_internal21div_floor_kernel_cudaERNS_18TensorIteratorBaseEENKUlvE1_clEvENKUlvE2_clEvEUlS4_S4_E_EESt5arrayIPcLm3EELi4E23TrivialOffsetCalculatorILi2EjESF_ILi1EjENS0_6memory15LoadWithoutCastENSI_16StoreWithoutCastEEEviT_T0_T2_T3_T4_T5_
        .type           _ZN2at6native27unrolled_elementwise_kernelINS0_13BinaryFunctorIN3c108BFloat16ES4_S4_ZZZNS0_15binary_internal21div_floor_kernel_cudaERNS_18TensorIteratorBaseEENKUlvE1_clEvENKUlvE2_clEvEUlS4_S4_E_EESt5arrayIPcLm3EELi4E23TrivialOffsetCalculatorILi2EjESF_ILi1EjENS0_6memory15LoadWithoutCastENSI_16StoreWithoutCastEEEviT_T0_T2_T3_T4_T5_,@function
        .size           _ZN2at6native27unrolled_elementwise_kernelINS0_13BinaryFunctorIN3c108BFloat16ES4_S4_ZZZNS0_15binary_internal21div_floor_kernel_cudaERNS_18TensorIteratorBaseEENKUlvE1_clEvENKUlvE2_clEvEUlS4_S4_E_EESt5arrayIPcLm3EELi4E23TrivialOffsetCalculatorILi2EjESF_ILi1EjENS0_6memory15LoadWithoutCastENSI_16StoreWithoutCastEEEviT_T0_T2_T3_T4_T5_,(.L_x_37765 - _ZN2at6native27unrolled_elementwise_kernelINS0_13BinaryFunctorIN3c108BFloat16ES4_S4_ZZZNS0_15binary_internal21div_floor_kernel_cudaERNS_18TensorIteratorBaseEENKUlvE1_clEvENKUlvE2_clEvEUlS4_S4_E_EESt5arrayIPcLm3EELi4E23TrivialOffsetCalculatorILi2EjESF_ILi1EjENS0_6memory15LoadWithoutCastENSI_16StoreWithoutCastEEEviT_T0_T2_T3_T4_T5_)
        .other          _ZN2at6native27unrolled_elementwise_kernelINS0_13BinaryFunctorIN3c108BFloat16ES4_S4_ZZZNS0_15binary_internal21div_floor_kernel_cudaERNS_18TensorIteratorBaseEENKUlvE1_clEvENKUlvE2_clEvEUlS4_S4_E_EESt5arrayIPcLm3EELi4E23TrivialOffsetCalculatorILi2EjESF_ILi1EjENS0_6memory15LoadWithoutCastENSI_16StoreWithoutCastEEEviT_T0_T2_T3_T4_T5_,@"STO_CUDA_ENTRY STV_DEFAULT"
_ZN2at6native27unrolled_elementwise_kernelINS0_13BinaryFunctorIN3c108BFloat16ES4_S4_ZZZNS0_15binary_internal21div_floor_kernel_cudaERNS_18TensorIteratorBaseEENKUlvE1_clEvENKUlvE2_clEvEUlS4_S4_E_EESt5arrayIPcLm3EELi4E23TrivialOffsetCalculatorILi2EjESF_ILi1EjENS0_6memory15LoadWithoutCastENSI_16StoreWithoutCastEEEviT_T0_T2_T3_T4_T5_:
.text._ZN2at6native27unrolled_elementwise_kernelINS0_13BinaryFunctorIN3c108BFloat16ES4_S4_ZZZNS0_15binary_internal21div_floor_kernel_cudaERNS_18TensorIteratorBaseEENKUlvE1_clEvENKUlvE2_clEvEUlS4_S4_E_EESt5arrayIPcLm3EELi4E23TrivialOffsetCalculatorILi2EjESF_ILi1EjENS0_6memory15LoadWithoutCastENSI_16StoreWithoutCastEEEviT_T0_T2_T3_T4_T5_:
[----:B------:R-:W-:Y:S01]  /*0000*/  LDC R1, c[0x0][0x28] ;  /* 0x00000a00ff017b82 */ /* 0x000fe20000000800 */
[----:B------:R-:W0:Y:S07]  /*0010*/  S2R R10, SR_CTAID.X ;  /* 0x00000000000a7919 */ /* 0x000e2e0000002500 */
[----:B------:R-:W0:Y:S01]  /*0020*/  LDC R3, c[0x0][0x210] ;  /* 0x00008400ff037b82 */ /* 0x000e220000000800 */
[----:B------:R-:W-:Y:S01]  /*0030*/  PRMT R22, RZ, 0x7610, R22 ;  /* 0x00007610ff167816 */ /* 0x000fe20000000016 */
[----:B------:R-:W-:Y:S01]  /*0040*/  ULDC.64 UR4, c[0x0][0x208] ;  /* 0x0000820000047ab9 */ /* 0x000fe20000000a00 */
[----:B------:R-:W1:Y:S01]  /*0050*/  S2R R11, SR_TID.X ;  /* 0x00000000000b7919 */ /* 0x000e620000002100 */
[----:B------:R-:W-:Y:S01]  /*0060*/  PRMT R23, RZ, 0x7610, R23 ;  /* 0x00007610ff177816 */ /* 0x000fe20000000017 */
[----:B0-----:R-:W-:-:S02]  /*0070*/  IMAD R12, R10, -0x200, R3 ;  /* 0xfffffe000a0c7824 */ /* 0x001fc400078e0203 */
[----:B-1----:R-:W-:-:S03]  /*0080*/  IMAD.MOV.U32 R27, RZ, RZ, R11 ;  /* 0x000000ffff1b7224 */ /* 0x002fc600078e000b */
[----:B------:R-:W-:-:S13]  /*0090*/  ISETP.GE.AND P2, PT, R11, R12, PT ;  /* 0x0000000c0b00720c */ /* 0x000fda0003f46270 */
[----:B------:R-:W-:Y:S01]  /*00a0*/  @!P2 IMAD R13, R10, 0x200, R27 ;  /* 0x000002000a0da824 */ /* 0x000fe200078e021b */
[----:B------:R-:W0:Y:S01]  /*00b0*/  @!P2 LDC.64 R16, c[0x0][0x220] ;  /* 0x00008800ff10ab82 */ /* 0x000e220000000a00 */
[----:B------:R-:W-:-:S05]  /*00c0*/  @!P2 VIADD R27, R27, 0x80 ;  /* 0x000000801b1ba836 */ /* 0x000fca0000000000 */
[CC--:B------:R-:W-:Y:S02]  /*00d0*/  ISETP.GE.AND P0, PT, R27.reuse, R12.reuse, PT ;  /* 0x0000000c1b00720c */ /* 0x0c0fe40003f06270 */
[----:B------:R-:W1:Y:S11]  /*00e0*/  @!P2 LDC.64 R18, c[0x0][0x228] ;  /* 0x00008a00ff12ab82 */ /* 0x000e760000000a00 */
[----:B------:R-:W-:Y:S01]  /*00f0*/  @!P0 IMAD R29, R10, 0x200, R27 ;  /* 0x000002000a1d8824 */ /* 0x000fe200078e021b */
[----:B------:R-:W-:Y:S01]  /*0100*/  @!P0 IADD3 R27, R27, 0x80, RZ ;  /* 0x000000801b1b8810 */ /* 0x000fe20007ffe0ff */
[----:B------:R-:W2:Y:S03]  /*0110*/  @!P0 LDC.64 R20, c[0x0][0x220] ;  /* 0x00008800ff148b82 */ /* 0x000ea60000000a00 */
[----:B------:R-:W-:Y:S01]  /*0120*/  ISETP.GE.AND P3, PT, R27, R12, PT ;  /* 0x0000000c1b00720c */ /* 0x000fe20003f66270 */
[----:B0-----:R-:W-:-:S04]  /*0130*/  @!P2 IMAD.WIDE.U32 R16, R13, 0x2, R16 ;  /* 0x000000020d10a825 */ /* 0x001fc800078e0010 */
[----:B------:R-:W0:Y:S01]  /*0140*/  @!P0 LDC.64 R14, c[0x0][0x228] ;  /* 0x00008a00ff0e8b82 */ /* 0x000e220000000a00 */
[----:B------:R3:W5:Y:S01]  /*0150*/  @!P2 LDG.E.U16 R22, desc[UR4][R16.64] ;  /* 0x000000041016a981 */ /* 0x000762000c1e1500 */
[----:B------:R-:W-:Y:S01]  /*0160*/  PRMT R26, RZ, 0x7610, R26 ;  /* 0x00007610ff1a7816 */ /* 0x000fe2000000001a */
[----:B-1----:R-:W-:Y:S01]  /*0170*/  @!P2 IMAD.WIDE.U32 R18, R13, 0x2, R18 ;  /* 0x000000020d12a825 */ /* 0x002fe200078e0012 */
[----:B------:R-:W-:-:S04]  /*0180*/  PRMT R13, RZ, 0x7610, R13 ;  /* 0x00007610ff0d7816 */ /* 0x000fc8000000000d */
[----:B------:R-:W-:Y:S01]  /*0190*/  @!P3 IMAD R25, R10, 0x200, R27 ;  /* 0x000002000a19b824 */ /* 0x000fe200078e021b */
[----:B------:R-:W1:Y:S01]  /*01a0*/  @!P3 LDC.64 R8, c[0x0][0x220] ;  /* 0x00008800ff08bb82 */ /* 0x000e620000000a00 */
[----:B------:R-:W-:Y:S01]  /*01b0*/  @!P3 VIADD R27, R27, 0x80 ;  /* 0x000000801b1bb836 */ /* 0x000fe20000000000 */
[----:B------:R-:W-:Y:S01]  /*01c0*/  PRMT R24, RZ, 0x7610, R24 ;  /* 0x00007610ff187816 */ /* 0x000fe20000000018 */
[----:B------:R4:W5:Y:S03]  /*01d0*/  @!P2 LDG.E.U16 R13, desc[UR4][R18.64] ;  /* 0x00000004120da981 */ /* 0x000966000c1e1500 */
[----:B------:R-:W-:Y:S01]  /*01e0*/  ISETP.GE.AND P1, PT, R27, R12, PT ;  /* 0x0000000c1b00720c */ /* 0x000fe20003f26270 */
[----:B--2---:R-:W-:Y:S01]  /*01f0*/  @!P0 IMAD.WIDE.U32 R20, R29, 0x2, R20 ;  /* 0x000000021d148825 */ /* 0x004fe200078e0014 */
[----:B------:R-:W2:Y:S01]  /*0200*/  @!P3 LDC.64 R6, c[0x0][0x228] ;  /* 0x00008a00ff06bb82 */ /* 0x000ea20000000a00 */
[----:B---3--:R-:W-:-:S02]  /*0210*/  PRMT R17, RZ, 0x7610, R17 ;  /* 0x00007610ff117816 */ /* 0x008fc40000000011 */
[----:B------:R-:W-:Y:S01]  /*0220*/  PRMT R16, RZ, 0x7610, R16 ;  /* 0x00007610ff107816 */ /* 0x000fe20000000010 */
[----:B------:R4:W5:Y:S07]  /*0230*/  @!P0 LDG.E.U16 R23, desc[UR4][R20.64] ;  /* 0x0000000414178981 */ /* 0x00096e000c1e1500 */
[----:B------:R-:W3:Y:S08]  /*0240*/  @!P1 LDC.64 R4, c[0x0][0x220] ;  /* 0x00008800ff049b82 */ /* 0x000ef00000000a00 */
[----:B------:R-:W4:Y:S01]  /*0250*/  @!P1 LDC.64 R2, c[0x0][0x228] ;  /* 0x00008a00ff029b82 */ /* 0x000f220000000a00 */
[----:B------:R-:W-:-:S02]  /*0260*/  @!P1 IMAD R27, R10, 0x200, R27 ;  /* 0x000002000a1b9824 */ /* 0x000fc400078e021b */
[----:B-1----:R-:W-:-:S04]  /*0270*/  @!P3 IMAD.WIDE.U32 R8, R25, 0x2, R8 ;  /* 0x000000021908b825 */ /* 0x002fc800078e0008 */
[----:B--2---:R-:W-:Y:S01]  /*0280*/  @!P3 IMAD.WIDE.U32 R6, R25, 0x2, R6 ;  /* 0x000000021906b825 */ /* 0x004fe200078e0006 */
[----:B------:R-:W-:-:S03]  /*0290*/  PRMT R25, RZ, 0x7610, R25 ;  /* 0x00007610ff197816 */ /* 0x000fc60000000019 */
[----:B0-----:R-:W-:Y:S01]  /*02a0*/  @!P0 IMAD.WIDE.U32 R14, R29, 0x2, R14 ;  /* 0x000000021d0e8825 */ /* 0x001fe200078e000e */
[----:B------:R0:W5:Y:S03]  /*02b0*/  @!P3 LDG.E.U16 R24, desc[UR4][R6.64] ;  /* 0x000000040618b981 */ /* 0x000166000c1e1500 */
[C---:B---3--:R-:W-:Y:S01]  /*02c0*/  @!P1 IMAD.WIDE.U32 R4, R27.reuse, 0x2, R4 ;  /* 0x000000021b049825 */ /* 0x048fe200078e0004 */
[----:B------:R0:W5:Y:S04]  /*02d0*/  @!P0 LDG.E.U16 R26, desc[UR4][R14.64] ;  /* 0x000000040e1a8981 */ /* 0x000168000c1e1500 */
[----:B------:R0:W5:Y:S01]  /*02e0*/  @!P3 LDG.E.U16 R25, desc[UR4][R8.64] ;  /* 0x000000040819b981 */ /* 0x000162000c1e1500 */
[----:B----4-:R-:W-:-:S03]  /*02f0*/  @!P1 IMAD.WIDE.U32 R2, R27, 0x2, R2 ;  /* 0x000000021b029825 */ /* 0x010fc600078e0002 */
[----:B------:R0:W5:Y:S04]  /*0300*/  @!P1 LDG.E.U16 R17, desc[UR4][R4.64] ;  /* 0x0000000404119981 */ /* 0x000168000c1e1500 */
[----:B------:R0:W5:Y:S01]  /*0310*/  @!P1 LDG.E.U16 R16, desc[UR4][R2.64] ;  /* 0x0000000402109981 */ /* 0x000162000c1e1500 */
[----:B------:R-:W-:Y:S04]  /*0320*/  BSSY B1, `(.L_x_961) ;  /* 0x0000068000017945 */ /* 0x000fe80003800000 */
[----:B------:R-:W-:Y:S05]  /*0330*/  @P2 BRA `(.L_x_962) ;  /* 0x0000000400982947 */ /* 0x000fea0003800000 */
[----:B-----5:R-:W-:Y:S01]  /*0340*/  IMAD.U32 R0, R13, 0x10000, RZ ;  /* 0x000100000d007824 */ /* 0x020fe200078e00ff */
[----:B0-----:R-:W-:-:S04]  /*0350*/  SHF.L.U32 R3, R22, 0x10, RZ ;  /* 0x0000001016037819 */ /* 0x001fc800000006ff */
        /* <DEDUP_REMOVED lines=32> */
.L_x_968:
[----:B------:R-:W-:Y:S01]  /*0560*/  FSETP.GEU.FTZ.AND P0, PT, R5, -R9, PT ;  /* 0x800000090500720b */ /* 0x000fe20003f1e000 */
[----:B------:R-:W-:-:S12]  /*0570*/  FADD.FTZ R7, R7, -1 ;  /* 0xbf80000007077421 */ /* 0x000fd80000010000 */
[----:B------:R-:W-:-:S07]  /*0580*/  @!P0 FADD.FTZ R7, R7, -1 ;  /* 0xbf80000007078421 */ /* 0x000fce0000010000 */
.L_x_967:
[----:B------:R-:W-:Y:S05]  /*0590*/  BSYNC B2 ;  /* 0x0000000000027941 */ /* 0x000fea0003800000 */
.L_x_966:
[----:B------:R-:W-:Y:S01]  /*05a0*/  FFMA.FTZ R2, -R9, R7, R2 ;  /* 0x0000000709027223 */ /* 0x000fe20000010102 */
[----:B------:R-:W-:Y:S06]  /*05b0*/  BRA `(.L_x_964) ;  /* 0x00000000007c7947 */ /* 0x000fec0003800000 */
.L_x_965:
        /* <DEDUP_REMOVED lines=15> */
.L_x_971:
        /* <DEDUP_REMOVED lines=13> */
.L_x_970:
[----:B------:R-:W-:Y:S05]  /*0780*/  BSYNC B2 ;  /* 0x0000000000027941 */ /* 0x000fea0003800000 */
.L_x_969:
[----:B------:R-:W-:-:S04]  /*0790*/  FMUL.FTZ R5, R4, 1.1920928955078125e-07 ;  /* 0x3400000004057820 */ /* 0x000fc80000410000 */
[----:B------:R-:W-:-:S07]  /*07a0*/  FMUL.FTZ R2, R2, R5 ;  /* 0x0000000502027220 */ /* 0x000fce0000410000 */
.L_x_964:
[----:B------:R-:W-:Y:S05]  /*07b0*/  BSYNC B0 ;  /* 0x0000000000007941 */ /* 0x000fea0003800000 */
.L_x_963:
[----:B------:R-:W-:Y:S01]  /*07c0*/  FSETP.GTU.FTZ.AND P0, PT, |R2|, +INF , PT ;  /* 0x7f8000000200780b */ /* 0x000fe20003f1c200 */
[----:B------:R-:W-:Y:S01]  /*07d0*/  IMAD.U32 R22, R22, 0x10000, RZ ;  /* 0x0001000016167824 */ /* 0x000fe200078e00ff */
[C---:B------:R-:W-:Y:S02]  /*07e0*/  LOP3.LUT R3, R2.reuse, 0x80000000, R3, 0xb8, !PT ;  /* 0x8000000002037812 */ /* 0x040fe400078eb803 */
[----:B------:R-:W-:Y:S02]  /*07f0*/  SHF.L.U32 R13, R13, 0x10, RZ ;  /* 0x000000100d0d7819 */ /* 0x000fe400000006ff */
[----:B------:R-:W-:Y:S02]  /*0800*/  FSEL R3, R2, R3, P0 ;  /* 0x0000000302037208 */ /* 0x000fe40000000000 */
[----:B------:R-:W1:Y:S01]  /*0810*/  MUFU.RCP R0, R13 ;  /* 0x0000000d00007308 */ /* 0x000e620000001000 */
        /* <DEDUP_REMOVED lines=24> */
.L_x_962:
[----:B------:R-:W-:Y:S05]  /*09a0*/  BSYNC B1 ;  /* 0x0000000000017941 */ /* 0x000fea0003800000 */
.L_x_961:
[----:B0-----:R-:W-:Y:S01]  /*09b0*/  IADD3 R5, R11, 0x80, RZ ;  /* 0x000000800b057810 */ /* 0x001fe20007ffe0ff */
[----:B------:R-:W-:Y:S03]  /*09c0*/  BSSY B1, `(.L_x_972) ;  /* 0x000006a000017945 */ /* 0x000fe60003800000 */
[----:B------:R-:W-:-:S13]  /*09d0*/  ISETP.GE.AND P0, PT, R5, R12, PT ;  /* 0x0000000c0500720c */ /* 0x000fda0003f06270 */
[----:B------:R-:W-:Y:S05]  /*09e0*/  @P0 BRA `(.L_x_973) ;  /* 0x00000004009c0947 */ /* 0x000fea0003800000 */
[----:B-----5:R-:W-:Y:S02]  /*09f0*/  IMAD.U32 R7, R26, 0x10000, RZ ;  /* 0x000100001a077824 */ /* 0x020fe400078e00ff */
        /* <DEDUP_REMOVED lines=34> */
.L_x_979:
[----:B------:R-:W-:Y:S01]  /*0c20*/  FSETP.GEU.FTZ.AND P0, PT, R9, -R8, PT ;  /* 0x800000080900720b */ /* 0x000fe20003f1e000 */
[----:B------:R-:W-:-:S12]  /*0c30*/  FADD.FTZ R0, R0, -1 ;  /* 0xbf80000000007421 */ /* 0x000fd80000010000 */
[----:B------:R-:W-:-:S07]  /*0c40*/  @!P0 FADD.FTZ R0, R0, -1 ;  /* 0xbf80000000008421 */ /* 0x000fce0000010000 */
.L_x_978:
[----:B------:R-:W-:Y:S05]  /*0c50*/  BSYNC B2 ;  /* 0x0000000000027941 */ /* 0x000fea0003800000 */
.L_x_977:
[----:B------:R-:W-:Y:S01]  /*0c60*/  FFMA.FTZ R3, -R8, R0, R3 ;  /* 0x0000000008037223 */ /* 0x000fe20000010103 */
[----:B------:R-:W-:Y:S06]  /*0c70*/  BRA `(.L_x_975) ;  /* 0x00000000007c7947 */ /* 0x000fec0003800000 */
.L_x_976:
[----:B------:R-:W-:Y:S01]  /*0c80*/  VIADD R0, R8, 0xf4800000 ;  /* 0xf480000008007836 */ /* 0x000fe20000000000 */
[----:B------:R-:W-:Y:S01]  /*0c90*/  FSETP.GT.FTZ.AND P0, PT, |R7|, RZ, PT ;  /* 0x000000ff0700720b */ /* 0x000fe20003f14200 */
[----:B------:R-:W-:Y:S03]  /*0ca0*/  BSSY B2, `(.L_x_980) ;  /* 0x000001a000027945 */ /* 0x000fe60003800000 */
        /* <DEDUP_REMOVED lines=12> */
.L_x_982:
        /* <DEDUP_REMOVED lines=13> */
.L_x_981:
[----:B------:R-:W-:Y:S05]  /*0e40*/  BSYNC B2 ;  /* 0x0000000000027941 */ /* 0x000fea0003800000 */
.L_x_980:
[----:B------:R-:W-:-:S04]  /*0e50*/  FMUL.FTZ R6, R6, 1.1920928955078125e-07 ;  /* 0x3400000006067820 */ /* 0x000fc80000410000 */
[----:B------:R-:W-:-:S07]  /*0e60*/  FMUL.FTZ R3, R3, R6 ;  /* 0x0000000603037220 */ /* 0x000fce0000410000 */
.L_x_975:
[----:B------:R-:W-:Y:S05]  /*0e70*/  BSYNC B0 ;  /* 0x0000000000007941 */ /* 0x000fea0003800000 */
.L_x_974:
[C---:B------:R-:W-:Y:S01]  /*0e80*/  FSETP.GTU.FTZ.AND P0, PT, |R3|.reuse, +INF , PT ;  /* 0x7f8000000300780b */ /* 0x040fe20003f1c200 */
[----:B------:R-:W-:Y:S01]  /*0e90*/  IMAD.U32 R26, R26, 0x10000, RZ ;  /* 0x000100001a1a7824 */ /* 0x000fe200078e00ff */
[----:B------:R-:W-:Y:S02]  /*0ea0*/  LOP3.LUT R4, R3, 0x80000000, R4, 0xb8, !PT ;  /* 0x8000000003047812 */ /* 0x000fe400078eb804 */
        /* <DEDUP_REMOVED lines=27> */
.L_x_973:
[----:B------:R-:W-:Y:S05]  /*1060*/  BSYNC B1 ;  /* 0x0000000000017941 */ /* 0x000fea0003800000 */
.L_x_972:
[----:B------:R-:W-:Y:S01]  /*1070*/  IADD3 R7, R11, 0x100, RZ ;  /* 0x000001000b077810 */ /* 0x000fe20007ffe0ff */
[----:B------:R-:W-:Y:S03]  /*1080*/  BSSY B1, `(.L_x_983) ;  /* 0x000006a000017945 */ /* 0x000fe60003800000 */
[----:B------:R-:W-:-:S13]  /*1090*/  ISETP.GE.AND P0, PT, R7, R12, PT ;  /* 0x0000000c0700720c */ /* 0x000fda0003f06270 */
[----:B------:R-:W-:Y:S05]  /*10a0*/  @P0 BRA `(.L_x_984) ;  /* 0x00000004009c0947 */ /* 0x000fea0003800000 */
[----:B-----5:R-:W-:Y:S02]  /*10b0*/  IMAD.U32 R9, R24, 0x10000, RZ ;  /* 0x0001000018097824 */ /* 0x020fe400078e00ff */
        /* <DEDUP_REMOVED lines=34> */
.L_x_990:
[----:B------:R-:W-:Y:S01]  /*12e0*/  FSETP.GEU.FTZ.AND P0, PT, R13, -R8, PT ;  /* 0x800000080d00720b */ /* 0x000fe20003f1e000 */
[----:B------:R-:W-:-:S12]  /*12f0*/  FADD.FTZ R0, R0, -1 ;  /* 0xbf80000000007421 */ /* 0x000fd80000010000 */
[----:B------:R-:W-:-:S07]  /*1300*/  @!P0 FADD.FTZ R0, R0, -1 ;  /* 0xbf80000000008421 */ /* 0x000fce0000010000 */
.L_x_989:
[----:B------:R-:W-:Y:S05]  /*1310*/  BSYNC B2 ;  /* 0x0000000000027941 */ /* 0x000fea0003800000 */
.L_x_988:
[----:B------:R-:W-:Y:S01]  /*1320*/  FFMA.FTZ R7, -R8, R0, R7 ;  /* 0x0000000008077223 */ /* 0x000fe20000010107 */
[----:B------:R-:W-:Y:S06]  /*1330*/  BRA `(.L_x_986) ;  /* 0x00000000007c7947 */ /* 0x000fec0003800000 */
.L_x_987:
        /* <DEDUP_REMOVED lines=15> */
.L_x_993:
        /* <DEDUP_REMOVED lines=13> */
.L_x_992:
[----:B------:R-:W-:Y:S05]  /*1500*/  BSYNC B2 ;  /* 0x0000000000027941 */ /* 0x000fea0003800000 */
.L_x_991:
[----:B------:R-:W-:-:S04]  /*1510*/  FMUL.FTZ R7, R7, 1.1920928955078125e-07 ;  /* 0x3400000007077820 */ /* 0x000fc80000410000 */
[----:B------:R-:W-:-:S07]  /*1520*/  FMUL.FTZ R7, R4, R7 ;  /* 0x0000000704077220 */ /* 0x000fce0000410000 */
.L_x_986:
[----:B------:R-:W-:Y:S05]  /*1530*/  BSYNC B0 ;  /* 0x0000000000007941 */ /* 0x000fea0003800000 */
.L_x_985:
        /* <DEDUP_REMOVED lines=30> */
.L_x_984:
[----:B------:R-:W-:Y:S05]  /*1720*/  BSYNC B1 ;  /* 0x0000000000017941 */ /* 0x000fea0003800000 */
.L_x_983:
        /* <DEDUP_REMOVED lines=9> */
[----:B------:R-:W-:Y:S01]  /*17c0*/  @!P0 F2FP.BF16.F32.PACK_AB R0, RZ, R0 ;  /* 0x00000000ff00823e */ /* 0x000fe200000010ff */
        /* <DEDUP_REMOVED lines=28> */
.L_x_1001:
[----:B------:R-:W-:Y:S01]  /*1990*/  FSETP.GEU.FTZ.AND P0, PT, R13, -R14, PT ;  /* 0x8000000e0d00720b */ /* 0x000fe20003f1e000 */
[----:B------:R-:W-:-:S12]  /*19a0*/  FADD.FTZ R0, R0, -1 ;  /* 0xbf80000000007421 */ /* 0x000fd80000010000 */
[----:B------:R-:W-:-:S07]  /*19b0*/  @!P0 FADD.FTZ R0, R0, -1 ;  /* 0xbf80000000008421 */ /* 0x000fce0000010000 */
.L_x_1000:
[----:B------:R-:W-:Y:S05]  /*19c0*/  BSYNC B2 ;  /* 0x0000000000027941 */ /* 0x000fea0003800000 */
.L_x_999:
[----:B------:R-:W-:Y:S01]  /*19d0*/  FFMA.FTZ R9, -R14, R0, R9 ;  /* 0x000000000e097223 */ /* 0x000fe20000010109 */
[----:B------:R-:W-:Y:S06]  /*19e0*/  BRA `(.L_x_997) ;  /* 0x00000000007c7947 */ /* 0x000fec0003800000 */
.L_x_998:
[C---:B------:R-:W-:Y:S01]  /*19f0*/  VIADD R0, R14.reuse, 0xf4800000 ;  /* 0xf48000000e007836 */ /* 0x040fe20000000000 */
[----:B------:R-:W-:Y:S01]  /*1a00*/  FSETP.GT.FTZ.AND P0, PT, |R7|, RZ, PT ;  /* 0x000000ff0700720b */ /* 0x000fe20003f14200 */
[----:B------:R-:W-:Y:S01]  /*1a10*/  BSSY B2, `(.L_x_1002) ;  /* 0x000001a000027945 */ /* 0x000fe20003800000 */
[----:B------:R-:W-:Y:S02]  /*1a20*/  LOP3.LUT R7, R14, 0xff800000, RZ, 0xc0, !PT ;  /* 0xff8000000e077812 */ /* 0x000fe400078ec0ff */
[----:B------:R-:W-:Y:S02]  /*1a30*/  LOP3.LUT R0, R0, 0xff800000, RZ, 0xc0, !PT ;  /* 0xff80000000007812 */ /* 0x000fe400078ec0ff */
[C---:B------:R-:W-:Y:S02]  /*1a40*/  ISETP.GT.U32.OR P0, PT, R9.reuse, 0x7f7fffff, !P0 ;  /* 0x7f7fffff0900780c */ /* 0x040fe40004704470 */
[C---:B------:R-:W-:Y:S02]  /*1a50*/  IADD3 R8, R9.reuse, -R0, RZ ;  /* 0x8000000009087210 */ /* 0x040fe40007ffe0ff */
[----:B------:R-:W-:-:S02]  /*1a60*/  LOP3.LUT R0, R9, 0x7fffff, RZ, 0xc0, !PT ;  /* 0x007fffff09007812 */ /* 0x000fc400078ec0ff */
[----:B------:R-:W-:Y:S02]  /*1a70*/  LOP3.LUT P1, R13, R8, 0xff800000, RZ, 0xc0, !PT ;  /* 0xff800000080d7812 */ /* 0x000fe4000782c0ff */
[----:B------:R-:W-:Y:S02]  /*1a80*/  LOP3.LUT R8, R0, 0x3f800000, RZ, 0xfc, !PT ;  /* 0x3f80000000087812 */ /* 0x000fe400078efcff */
[----:B------:R-:W-:-:S09]  /*1a90*/  FSEL R7, R7, +QNAN , !P0 ;  /* 0x7fffffff07077808 */ /* 0x000fd20004000000 */
[----:B------:R-:W-:Y:S05]  /*1aa0*/  @!P1 BRA `(.L_x_1003) ;  /* 0x0000000000409947 */ /* 0x000fea0003800000 */
[----:B------:R-:W-:-:S04]  /*1ab0*/  LOP3.LUT R0, R14, 0x7fffff, RZ, 0xc0, !PT ;  /* 0x007fffff0e007812 */ /* 0x000fc800078ec0ff */
[----:B------:R-:W-:-:S04]  /*1ac0*/  LOP3.LUT R14, R0, 0x3f800000, RZ, 0xfc, !PT ;  /* 0x3f800000000e7812 */ /* 0x000fc800078efcff */
[----:B------:R0:W1:Y:S03]  /*1ad0*/  MUFU.RCP R0, R14 ;  /* 0x0000000e00007308 */ /* 0x0000660000001000 */
.L_x_1004:
        /* <DEDUP_REMOVED lines=13> */
.L_x_1003:
[----:B------:R-:W-:Y:S05]  /*1bb0*/  BSYNC B2 ;  /* 0x0000000000027941 */ /* 0x000fea0003800000 */
.L_x_1002:
[----:B------:R-:W-:-:S04]  /*1bc0*/  FMUL.FTZ R8, R8, 1.1920928955078125e-07 ;  /* 0x3400000008087820 */ /* 0x000fc80000410000 */
[----:B------:R-:W-:-:S07]  /*1bd0*/  FMUL.FTZ R9, R7, R8 ;  /* 0x0000000807097220 */ /* 0x000fce0000410000 */
.L_x_997:
[----:B------:R-:W-:Y:S05]  /*1be0*/  BSYNC B0 ;  /* 0x0000000000007941 */ /* 0x000fea0003800000 */
.L_x_996:
[C---:B------:R-:W-:Y:S01]  /*1bf0*/  FSETP.GTU.FTZ.AND P0, PT, |R9|.reuse, +INF , PT ;  /* 0x7f8000000900780b */ /* 0x040fe20003f1c200 */
[----:B------:R-:W-:Y:S01]  /*1c00*/  IMAD.U32 R16, R16, 0x10000, RZ ;  /* 0x0001000010107824 */ /* 0x000fe200078e00ff */
[----:B------:R-:W-:Y:S02]  /*1c10*/  LOP3.LUT R6, R9, 0x80000000, R6, 0xb8, !PT ;  /* 0x8000000009067812 */ /* 0x000fe400078eb806 */
[----:B------:R-:W-:Y:S01]  /*1c20*/  SHF.L.U32 R17, R17, 0x10, RZ ;  /* 0x0000001011117819 */ /* 0x000fe200000006ff */
        /* <DEDUP_REMOVED lines=26> */
.L_x_995:
[----:B------:R-:W-:Y:S05]  /*1dd0*/  BSYNC B1 ;  /* 0x0000000000017941 */ /* 0x000fea0003800000 */
.L_x_994:
[----:B------:R-:W-:Y:S01]  /*1de0*/  ISETP.GE.AND P0, PT, R11, R12, PT ;  /* 0x0000000c0b00720c */ /* 0x000fe20003f06270 */
[----:B------:R-:W-:Y:S04]  /*1df0*/  BSSY B0, `(.L_x_1005) ;  /* 0x0000017000007945 */ /* 0x000fe80003800000 */
[----:B------:R-:W-:Y:S08]  /*1e00*/  BSSY B1, `(.L_x_1006) ;  /* 0x000000f000017945 */ /* 0x000ff00003800000 */
[----:B------:R-:W-:Y:S05]  /*1e10*/  @P0 BRA `(.L_x_1007) ;  /* 0x0000000000340947 */ /* 0x000fea0003800000 */
[----:B------:R-:W1:Y:S01]  /*1e20*/  LDC.64 R6, c[0x0][0x218] ;  /* 0x00008600ff067b82 */ /* 0x000e620000000a00 */
[----:B------:R-:W-:-:S05]  /*1e30*/  LEA R11, R10, R11, 0x9 ;  /* 0x0000000b0a0b7211 */ /* 0x000fca00078e48ff */
[----:B-1----:R-:W-:-:S04]  /*1e40*/  IMAD.WIDE.U32 R6, R11, 0x2, R6 ;  /* 0x000000020b067825 */ /* 0x002fc800078e0006 */
[----:B------:R-:W-:Y:S01]  /*1e50*/  IMAD.MOV.U32 R11, RZ, RZ, R5 ;  /* 0x000000ffff0b7224 */ /* 0x000fe200078e0005 */
[----:B------:R1:W-:Y:S04]  /*1e60*/  STG.E.U16 desc[UR4][R6.64], R2 ;  /* 0x0000000206007986 */ /* 0x0003e8000c101504 */
[----:B------:R-:W-:-:S13]  /*1e70*/  ISETP.GE.AND P0, PT, R11, R12, PT ;  /* 0x0000000c0b00720c */ /* 0x000fda0003f06270 */
[----:B------:R-:W-:Y:S05]  /*1e80*/  @P0 BREAK B1 ;  /* 0x0000000000010942 */ /* 0x000fea0003800000 */
[----:B-1----:R-:W-:Y:S05]  /*1e90*/  @P0 BRA `(.L_x_1008) ;  /* 0x0000000000300947 */ /* 0x002fea0003800000 */
[----:B------:R-:W1:Y:S01]  /*1ea0*/  LDC.64 R6, c[0x0][0x218] ;  /* 0x00008600ff067b82 */ /* 0x000e620000000a00 */
[----:B------:R-:W-:Y:S02]  /*1eb0*/  IMAD R5, R10, 0x200, R11 ;  /* 0x000002000a057824 */ /* 0x000fe400078e020b */
[----:B------:R-:W-:Y:S02]  /*1ec0*/  VIADD R11, R11, 0x80 ;  /* 0x000000800b0b7836 */ /* 0x000fe40000000000 */
[----:B-1----:R-:W-:-:S05]  /*1ed0*/  IMAD.WIDE.U32 R6, R5, 0x2, R6 ;  /* 0x0000000205067825 */ /* 0x002fca00078e0006 */
[----:B------:R1:W-:Y:S02]  /*1ee0*/  STG.E.U16 desc[UR4][R6.64], R3 ;  /* 0x0000000306007986 */ /* 0x0003e4000c101504 */
.L_x_1007:
[----:B------:R-:W-:Y:S05]  /*1ef0*/  BSYNC B1 ;  /* 0x0000000000017941 */ /* 0x000fea0003800000 */
.L_x_1006:
[----:B------:R-:W-:-:S13]  /*1f00*/  ISETP.GE.AND P0, PT, R11, R12, PT ;  /* 0x0000000c0b00720c */ /* 0x000fda0003f06270 */
[----:B-1----:R-:W1:Y:S01]  /*1f10*/  @!P0 LDC.64 R2, c[0x0][0x218] ;  /* 0x00008600ff028b82 */ /* 0x002e620000000a00 */
[----:B------:R-:W-:Y:S01]  /*1f20*/  @!P0 LEA R5, R10, R11, 0x9 ;  /* 0x0000000b0a058211 */ /* 0x000fe200078e48ff */
[----:B------:R-:W-:-:S04]  /*1f30*/  @!P0 VIADD R11, R11, 0x80 ;  /* 0x000000800b0b8836 */ /* 0x000fc80000000000 */
[----:B-1----:R-:W-:-:S05]  /*1f40*/  @!P0 IMAD.WIDE.U32 R2, R5, 0x2, R2 ;  /* 0x0000000205028825 */ /* 0x002fca00078e0002 */
[----:B------:R1:W-:Y:S02]  /*1f50*/  @!P0 STG.E.U16 desc[UR4][R2.64], R4 ;  /* 0x0000000402008986 */ /* 0x0003e4000c101504 */
.L_x_1008:
[----:B------:R-:W-:Y:S05]  /*1f60*/  BSYNC B0 ;  /* 0x0000000000007941 */ /* 0x000fea0003800000 */
.L_x_1005:
[----:B------:R-:W-:Y:S05]  /*1f70*/  WARPSYNC.ALL ;  /* 0x0000000000007948 */ /* 0x000fea0003800000 */
[----:B------:R-:W-:-:S13]  /*1f80*/  ISETP.GE.AND P0, PT, R11, R12, PT ;  /* 0x0000000c0b00720c */ /* 0x000fda0003f06270 */
[----:B------:R-:W-:Y:S05]  /*1f90*/  @P0 EXIT ;  /* 0x000000000000094d */ /* 0x000fea0003800000 */
[----:B-1----:R-:W1:Y:S01]  /*1fa0*/  LDC.64 R2, c[0x0][0x218] ;  /* 0x00008600ff027b82 */ /* 0x002e620000000a00 */
[----:B------:R-:W-:-:S04]  /*1fb0*/  IMAD R11, R10, 0x200, R11 ;  /* 0x000002000a0b7824 */ /* 0x000fc800078e020b */
[----:B-1----:R-:W-:-:S05]  /*1fc0*/  IMAD.WIDE.U32 R2, R11, 0x2, R2 ;  /* 0x000000020b027825 */ /* 0x002fca00078e0002 */
[----:B------:R-:W-:Y:S01]  /*1fd0*/  STG.E.U16 desc[UR4][R2.64], R0 ;  /* 0x0000000002007986 */ /* 0x000fe2000c101504 */
[----:B------:R-:W-:Y:S05]  /*1fe0*/  EXIT ;  /* 0x000000000000794d */ /* 0x000fea0003800000 */
.L_x_1009:
        /* <DEDUP_REMOVED lines=9> */
.L_x_37765:


//--------------------- .text._ZN2at6native29vectorized_elementwise_kernelILi2ENS0_13BinaryFunctorIN3c108BFloat16ES4_S4_ZZZNS0_15binary_internal21div_floor_kernel_cudaERNS_18TensorIteratorBaseEENKUlvE1_clEvENKUlvE2_clEvEUlS4_S4_E_EESt5arrayIPcLm3EEEEviT0_T1_ --------------------------
	.section	.text._ZN2at6native29vectorized_elementwise_kernelILi2ENS0_13BinaryFunctorIN3c108BFloat16ES4_S4_ZZZNS0_15binary_internal21div_floor_kernel_cudaERNS_18TensorIteratorBaseEENKUlvE1_clEvENKUlvE2_clEvEUlS4_S4_E_EESt5arrayIPcLm3EEEEviT0_T1_,"ax",@progbits
	.align	128
        .global         _ZN2at6native29vectorized_elementwise_kernelILi2ENS0_13BinaryFunctorIN3c108BFloat16ES4_S4_ZZZNS0_15binary_internal21div_floor_kernel_cudaERNS_18TensorIteratorBaseEENKUlvE1_clEvENKUlvE2_clEvEUlS4_S4_E_EESt5arrayIPcLm3EEEEviT0_T1_
        .type           _ZN2at6native29vectorized_elementwise_kernelILi2ENS0_13BinaryFunctorIN3c108BFloat16ES4_S4_ZZZNS0_15binary_internal21div_floor_kernel_cudaERNS_18TensorIteratorBaseEENKUlvE1_clEvENKUlvE2_clEvEUlS4_S4_E_EESt5arrayIPcLm3EEEEviT0_T1_,@function
        .size           _ZN2at6native29vectorized_elementwise_kernelILi2ENS0_13BinaryFunctorIN3c108BFloat16ES4_S4_ZZZNS0_15binary_internal21div_floor_kernel_cudaERNS_18TensorIteratorBaseEENKUlvE1_clEvENKUlvE2_clEvEUlS4_S4_E_EESt5arrayIPcLm3EEEEviT0_T1_,(.L_x_37766 - _ZN2at6native29vectorized_elementwise_kernelILi2ENS0_13BinaryFunctorIN3c108BFloat16ES4_S4_ZZZNS0_15binary_internal21div_floor_kernel_cudaERNS_18TensorIteratorBaseEENKUlvE1_clEvENKUlvE2_clEvEUlS4_S4_E_EESt5arrayIPcLm3EEEEviT0_T1_)
        .other          _ZN2at6native29vectorized_elementwise_kernelILi2ENS0_13BinaryFunctorIN3c108BFloat16ES4_S4_ZZZNS0_15binary_internal21div_floor_kernel_cudaERNS_18TensorIteratorBaseEENKUlvE1_clEvENKUlvE2_clEvEUlS4_S4_E_EESt5arrayIPcLm3EEEEviT0_T1_,@"STO_CUDA_ENTRY STV_DEFAULT"
_ZN2at6native29vectorized_elementwise_kernelILi2ENS0_13BinaryFunctorIN3c108BFloat16ES4_S4_ZZZNS0_15binary_internal21div_floor_kernel_cudaERNS_18TensorIteratorBaseEENKUlvE1_clEvENKUlvE2_clEvEUlS4_S4_E_EESt5arrayIPcLm3EEEEviT0_T1_:
.text._ZN2at6native29vectorized_elementwise_kernelILi2ENS0_13BinaryFunctorIN3c108BFloat16ES4_S4_ZZZNS0_15binary_internal21div_floor_kernel_cudaERNS_18TensorIteratorBaseEENKUlvE1_clEvENKUlvE2_clEvEUlS4_S4_E_EESt5arrayIPcLm3EEEEviT0_T1_:
[----:B------:R-:W-:Y:S01]  /*0000*/  LDC R1, c[0x0][0x28] ;  /* 0x00000a00ff017b82 */ /* 0x000fe20000000800 */
[----:B------:R-:W0:Y:S01]  /*0010*/  S2R R4, SR_CTAID.X ;  /* 0x0000000000047919 */ /* 0x000e220000002500 */
[----:B------:R-:W-:Y:S01]  /*0020*/  ULDC UR4, c[0x0][0x210] ;  /* 0x0000840000047ab9 */ /* 0x000fe20000000800 */
[----:B0-----:R-:W-:-:S05]  /*0030*/  IMAD.SHL.U32 R4, R4, 0x400, RZ ;  /* 0x0000040004047824 */ /* 0x001fca00078e00ff */
[----:B------:R-:W-:Y:S01]  /*0040*/  IADD3 R5, -R4, UR4, RZ ;  /* 0x0000000404057c10 */ /* 0x000fe2000fffe1ff */
[----:B------:R-:W-:-:S03]  /*0050*/  ULDC.64 UR4, c[0x0][0x208] ;  /* 0x0000820000047ab9 */ /* 0x000fc60000000a00 */
[----:B------:R-:W-:-:S13]  /*0060*/  ISETP.GE.U32.AND P0, PT, R5, 0x400, PT ;  /* 0x000004000500780c */ /* 0x000fda0003f06070 */
[----:B------:R-:W-:Y:S05]  /*0070*/  @!P0 BRA `(.L_x_1010) ;  /* 0x0000003400748947 */ /* 0x000fea0003800000 */
[----:B------:R-:W0:Y:S01]  /*0080*/  S2R R2, SR_TID.X ;  /* 0x0000000000027919 */ /* 0x000e220000002100 */
[----:B------:R-:W1:Y:S08]  /*0090*/  LDC.64 R6, c[0x0][0x228] ;  /* 0x00008a00ff067b82 */ /* 0x000e700000000a00 */
[----:B------:R-:W2:Y:S01]  /*00a0*/  LDC.64 R8, c[0x0][0x220] ;  /* 0x00008800ff087b82 */ /* 0x000ea20000000a00 */
[----:B-1----:R-:W-:-:S04]  /*00b0*/  IMAD.WIDE R6, R4, 0x2, R6 ;  /* 0x0000000204067825 */ /* 0x002fc800078e0206 */
[----:B0-----:R-:W-:-:S05]  /*00c0*/  IMAD.WIDE.U32 R16, R2, 0x4, R6 ;  /* 0x0000000402107825 */ /* 0x001fca00078e0006 */
[----:B------:R-:W3:Y:S01]  /*00d0*/  LDG.E R18, desc[UR4][R16.64] ;  /* 0x0000000410127981 */ /* 0x000ee2000c1e1900 */
[----:B--2---:R-:W-:-:S03]  /*00e0*/  IMAD.WIDE R6, R4, 0x2, R8 ;  /* 0x0000000204067825 */ /* 0x004fc600078e0208 */
[----:B------:R-:W5:Y:S01]  /*00f0*/  LDG.E R11, desc[UR4][R16.64+0x200] ;  /* 0x00020004100b7981 */ /* 0x000f62000c1e1900 */
[----:B------:R-:W-:-:S03]  /*0100*/  IMAD.WIDE.U32 R14, R2, 0x4, R6 ;  /* 0x00000004020e7825 */ /* 0x000fc600078e0006 */
[----:B------:R-:W5:Y:S04]  /*0110*/  LDG.E R5, desc[UR4][R16.64+0x600] ;  /* 0x0006000410057981 */ /* 0x000f68000c1e1900 */
[----:B------:R-:W2:Y:S04]  /*0120*/  LDG.E R9, desc[UR4][R14.64] ;  /* 0x000000040e097981 */ /* 0x000ea8000c1e1900 */
[----:B------:R-:W5:Y:S01]  /*0130*/  LDG.E R7, desc[UR4][R16.64+0x400] ;  /* 0x0004000410077981 */ /* 0x000f62000c1e1900 */
[----:B------:R-:W-:Y:S03]  /*0140*/  BSSY B1, `(.L_x_1011) ;  /* 0x000006b000017945 */ /* 0x000fe60003800000 */
[----:B------:R-:W5:Y:S04]  /*0150*/  LDG.E R10, desc[UR4][R14.64+0x200] ;  /* 0x000200040e0a7981 */ /* 0x000f68000c1e1900 */
[----:B------:R-:W5:Y:S04]  /*0160*/  LDG.E R8, desc[UR4][R14.64+0x400] ;  /* 0x000400040e087981 */ /* 0x000f68000c1e1900 */
[----:B------:R0:W5:Y:S01]  /*0170*/  LDG.E R3, desc[UR4][R14.64+0x600] ;  /* 0x000600040e037981 */ /* 0x000162000c1e1900 */
[----:B---3--:R-:W-:-:S05]  /*0180*/  IMAD.U32 R12, R18, 0x10000, RZ ;  /* 0x00010000120c7824 */ /* 0x008fca00078e00ff */
[----:B------:R-:W-:-:S13]  /*0190*/  FSETP.NEU.FTZ.AND P0, PT, R12, RZ, PT ;  /* 0x000000ff0c00720b */ /* 0x000fda0003f1d000 */
[----:B------:R-:W1:Y:S01]  /*01a0*/  @!P0 MUFU.RCP R0, R12 ;  /* 0x0000000c00008308 */ /* 0x000e620000001000 */
[C---:B--2---:R-:W-:Y:S01]  /*01b0*/  IMAD.U32 R13, R9.reuse, 0x10000, RZ ;  /* 0x00010000090d7824 */ /* 0x044fe200078e00ff */
[----:B------:R-:W-:Y:S02]  /*01c0*/  PRMT R9, R9, 0x7632, R9 ;  /* 0x0000763209097816 */ /* 0x000fe40000000009 */
[----:B0-----:R-:W-:Y:S01]  /*01d0*/  PRMT R14, R18, 0x7632, R14 ;  /* 0x00007632120e7816 */ /* 0x001fe2000000000e */
        /* <DEDUP_REMOVED lines=31> */
.L_x_1018:
[----:B------:R-:W-:Y:S01]  /*03d0*/  FSETP.GEU.FTZ.AND P0, PT, R17, -R0, PT ;  /* 0x800000001100720b */ /* 0x000fe20003f1e000 */
[----:B------:R-:W-:-:S12]  /*03e0*/  FADD.FTZ R6, R6, -1 ;  /* 0xbf80000006067421 */ /* 0x000fd80000010000 */
[----:B------:R-:W-:-:S07]  /*03f0*/  @!P0 FADD.FTZ R6, R6, -1 ;  /* 0xbf80000006068421 */ /* 0x000fce0000010000 */
.L_x_1017:
[----:B------:R-:W-:Y:S05]  /*0400*/  BSYNC B2 ;  /* 0x0000000000027941 */ /* 0x000fea0003800000 */
.L_x_1016:
[----:B------:R-:W-:Y:S01]  /*0410*/  FFMA.FTZ R15, -R0, R6, R15 ;  /* 0x00000006000f7223 */ /* 0x000fe2000001010f */
[----:B------:R-:W-:Y:S06]  /*0420*/  BRA `(.L_x_1014) ;  /* 0x00000000007c7947 */ /* 0x000fec0003800000 */
.L_x_1015:
[----:B------:R-:W-:Y:S01]  /*0430*/  VIADD R6, R0, 0xf4800000 ;  /* 0xf480000000067836 */ /* 0x000fe20000000000 */
[----:B------:R-:W-:Y:S01]  /*0440*/  FSETP.GT.FTZ.AND P0, PT, |R12|, RZ, PT ;  /* 0x000000ff0c00720b */ /* 0x000fe20003f14200 */
[----:B------:R-:W-:Y:S01]  /*0450*/  BSSY B2, `(.L_x_1019) ;  /* 0x000001a000027945 */ /* 0x000fe20003800000 */
[----:B------:R-:W-:Y:S02]  /*0460*/  LOP3.LUT R17, R0, 0xff800000, RZ, 0xc0, !PT ;  /* 0xff80000000117812 */ /* 0x000fe400078ec0ff */
[----:B------:R-:W-:Y:S02]  /*0470*/  LOP3.LUT R6, R6, 0xff800000, RZ, 0xc0, !PT ;  /* 0xff80000006067812 */ /* 0x000fe400078ec0ff */
[----:B------:R-:W-:-:S03]  /*0480*/  ISETP.GT.U32.OR P0, PT, R15, 0x7f7fffff, !P0 ;  /* 0x7f7fffff0f00780c */ /* 0x000fc60004704470 */
[C---:B------:R-:W-:Y:S01]  /*0490*/  IMAD.IADD R16, R15.reuse, 0x1, -R6 ;  /* 0x000000010f107824 */ /* 0x040fe200078e0a06 */
        /* <DEDUP_REMOVED lines=8> */
.L_x_1021:
[----:B------:R-:W-:-:S04]  /*0520*/  VIMNMX.U32 R18, R16, 0xb800000, PT ;  /* 0x0b80000010127848 */ /* 0x000fc80003fe0000 */
[C---:B------:R-:W-:Y:S01]  /*0530*/  IADD3 R16, -R18.reuse, R16, RZ ;  /* 0x0000001012107210 */ /* 0x040fe20007ffe1ff */
[----:B------:R-:W-:-:S03]  /*0540*/  IMAD.IADD R20, R18, 0x1, R15 ;  /* 0x0000000112147824 */ /* 0x000fc600078e020f */
[----:B------:R-:W-:Y:S01]  /*0550*/  ISETP.NE.AND P1, PT, R16, RZ, PT ;  /* 0x000000ff1000720c */ /* 0x000fe20003f25270 */
[----:B-1----:R-:W-:-:S04]  /*0560*/  FFMA.FTZ R15, R0, R20, -RZ ;  /* 0x00000014000f7223 */ /* 0x002fc800000108ff */
[----:B------:R-:W-:-:S04]  /*0570*/  FFMA.FTZ R22, -R17, R15, R20 ;  /* 0x0000000f11167223 */ /* 0x000fc80000010114 */
[----:B------:R-:W-:-:S04]  /*0580*/  FFMA.FTZ R15, R0, R22, R15 ;  /* 0x00000016000f7223 */ /* 0x000fc8000001000f */
[----:B------:R-:W-:-:S04]  /*0590*/  FFMA.FTZ R22, -R17, R15, R20 ;  /* 0x0000000f11167223 */ /* 0x000fc80000010114 */
[----:B------:R-:W-:-:S06]  /*05a0*/  FFMA.FTZ.RZ R22, R0, R22, R15 ;  /* 0x0000001600167223 */ /* 0x000fcc000001c00f */
[----:B------:R-:W1:Y:S02]  /*05b0*/  FRND.TRUNC R22, R22 ;  /* 0x0000001600167307 */ /* 0x000e64000020d000 */
[----:B-1----:R-:W-:-:S05]  /*05c0*/  FFMA.FTZ R15, -R17, R22, R20 ;  /* 0x00000016110f7223 */ /* 0x002fca0000010114 */
[----:B------:R-:W-:-:S13]  /*05d0*/  ISETP.NE.AND P0, PT, R15, RZ, PT ;  /* 0x000000ff0f00720c */ /* 0x000fda0003f05270 */
[----:B------:R-:W-:Y:S05]  /*05e0*/  @P0 BRA P1, `(.L_x_1021) ;  /* 0xfffffffc00cc0947 */ /* 0x000fea000083ffff */
.L_x_1020:
[----:B------:R-:W-:Y:S05]  /*05f0*/  BSYNC B2 ;  /* 0x0000000000027941 */ /* 0x000fea0003800000 */
.L_x_1019:
[----:B------:R-:W-:-:S04]  /*0600*/  FMUL.FTZ R15, R15, 1.1920928955078125e-07 ;  /* 0x340000000f0f7820 */ /* 0x000fc80000410000 */
[----:B------:R-:W-:-:S07]  /*0610*/  FMUL.FTZ R15, R6, R15 ;  /* 0x0000000f060f7220 */ /* 0x000fce0000410000 */
.L_x_1014:
[----:B------:R-:W-:Y:S05]  /*0620*/  BSYNC B0 ;  /* 0x0000000000007941 */ /* 0x000fea0003800000 */
.L_x_1013:
[C---:B------:R-:W-:Y:S01]  /*0630*/  FSETP.GTU.FTZ.AND P0, PT, |R15|.reuse, +INF , PT ;  /* 0x7f8000000f00780b */ /* 0x040fe20003f1c200 */
[----:B------:R-:W1:Y:S01]  /*0640*/  MUFU.RCP R6, R12 ;  /* 0x0000000c00067308 */ /* 0x000e620000001000 */
[C---:B------:R-:W-:Y:S02]  /*0650*/  LOP3.LUT R0, R15.reuse, 0x80000000, R13, 0xb8, !PT ;  /* 0x800000000f007812 */ /* 0x040fe400078eb80d */
[----:B------:R-:W-:Y:S02]  /*0660*/  FSETP.GEU.FTZ.AND P1, PT, R12, RZ, PT ;  /* 0x000000ff0c00720b */ /* 0x000fe40003f3e000 */
[----:B------:R-:W-:-:S04]  /*0670*/  FSEL R0, R15, R0, P0 ;  /* 0x000000000f007208 */ /* 0x000fc80000000000 */
[C---:B------:R-:W-:Y:S02]  /*0680*/  FSETP.NEU.FTZ.AND P0, PT, R0.reuse, RZ, PT ;  /* 0x000000ff0000720b */ /* 0x040fe40003f1d000 */
[----:B------:R-:W-:Y:S01]  /*0690*/  FSETP.GEU.FTZ.AND P2, PT, R0, RZ, PT ;  /* 0x000000ff0000720b */ /* 0x000fe20003f5e000 */
[----:B------:R-:W-:-:S03]  /*06a0*/  FADD.FTZ R0, R13, -R0 ;  /* 0x800000000d007221 */ /* 0x000fc60000010000 */
[----:B------:R-:W-:Y:S01]  /*06b0*/  PLOP3.LUT P0, PT, P0, P2, P1, 0x9f, 0x0 ;  /* 0x000000000000781c */ /* 0x000fe20000705317 */
[----:B-1----:R-:W-:-:S12]  /*06c0*/  FMUL.FTZ R0, R0, R6 ;  /* 0x0000000600007220 */ /* 0x002fd80000410000 */
[----:B------:R-:W-:-:S05]  /*06d0*/  @!P0 FADD.FTZ R0, R0, -1 ;  /* 0xbf80000000008421 */ /* 0x000fca0000010000 */
[----:B------:R-:W-:-:S13]  /*06e0*/  FSETP.NEU.FTZ.AND P0, PT, R0, RZ, PT ;  /* 0x000000ff0000720b */ /* 0x000fda0003f1d000 */
[----:B------:R-:W-:-:S04]  /*06f0*/  @!P0 FMUL.FTZ R13, R13, R6 ;  /* 0x000000060d0d8220 */ /* 0x000fc80000410000 */
        /* <DEDUP_REMOVED lines=15> */
.L_x_1012:
[----:B------:R-:W-:Y:S05]  /*07f0*/  BSYNC B1 ;  /* 0x0000000000017941 */ /* 0x000fea0003800000 */
.L_x_1011:
[----:B------:R-:W-:Y:S01]  /*0800*/  IMAD.U32 R14, R14, 0x10000, RZ ;  /* 0x000100000e0e7824 */ /* 0x000fe200078e00ff */
[----:B------:R-:W-:Y:S01]  /*0810*/  BSSY B1, `(.L_x_1022) ;  /* 0x0000065000017945 */ /* 0x000fe20003800000 */
        /* <DEDUP_REMOVED lines=34> */
.L_x_1029:
[----:B------:R-:W-:Y:S01]  /*0a40*/  FSETP.GEU.FTZ.AND P0, PT, R17, -R0, PT ;  /* 0x800000001100720b */ /* 0x000fe20003f1e000 */
[----:B------:R-:W-:-:S12]  /*0a50*/  FADD.FTZ R12, R12, -1 ;  /* 0xbf8000000c0c7421 */ /* 0x000fd80000010000 */
[----:B------:R-:W-:-:S07]  /*0a60*/  @!P0 FADD.FTZ R12, R12, -1 ;  /* 0xbf8000000c0c8421 */ /* 0x000fce0000010000 */
.L_x_1028:
[----:B------:R-:W-:Y:S05]  /*0a70*/  BSYNC B2 ;  /* 0x0000000000027941 */ /* 0x000fea0003800000 */
.L_x_1027:
[----:B------:R-:W-:Y:S01]  /*0a80*/  FFMA.FTZ R9, -R0, R12, R9 ;  /* 0x0000000c00097223 */ /* 0x000fe20000010109 */
[----:B------:R-:W-:Y:S06]  /*0a90*/  BRA `(.L_x_1025) ;  /* 0x00000000007c7947 */ /* 0x000fec0003800000 */
.L_x_1026:
        /* <DEDUP_REMOVED lines=14> */
[----:B------:R1:W2:Y:S03]  /*0b80*/  MUFU.RCP R0, R16 ;  /* 0x0000001000007308 */ /* 0x0002a60000001000 */
.L_x_1032:
[----:B0-----:R-:W-:-:S05]  /*0b90*/  VIMNMX.U32 R17, R15, 0xb800000, PT ;  /* 0x0b8000000f117848 */ /* 0x001fca0003fe0000 */
[----:B------:R-:W-:Y:S02]  /*0ba0*/  IMAD.IADD R19, R17, 0x1, R12 ;  /* 0x0000000111137824 */ /* 0x000fe400078e020c */
[----:B------:R-:W-:Y:S02]  /*0bb0*/  IMAD.IADD R15, R15, 0x1, -R17 ;  /* 0x000000010f0f7824 */ /* 0x000fe400078e0a11 */
[----:B--2---:R-:W-:-:S03]  /*0bc0*/  FFMA.FTZ R21, R0, R19, -RZ ;  /* 0x0000001300157223 */ /* 0x004fc600000108ff */
[----:B------:R-:W-:Y:S01]  /*0bd0*/  ISETP.NE.AND P1, PT, R15, RZ, PT ;  /* 0x000000ff0f00720c */ /* 0x000fe20003f25270 */
[----:B------:R-:W-:-:S04]  /*0be0*/  FFMA.FTZ R12, -R16, R21, R19 ;  /* 0x00000015100c7223 */ /* 0x000fc80000010113 */
[----:B------:R-:W-:-:S04]  /*0bf0*/  FFMA.FTZ R12, R0, R12, R21 ;  /* 0x0000000c000c7223 */ /* 0x000fc80000010015 */
[----:B------:R-:W-:-:S04]  /*0c00*/  FFMA.FTZ R21, -R16, R12, R19 ;  /* 0x0000000c10157223 */ /* 0x000fc80000010113 */
[----:B------:R-:W-:-:S06]  /*0c10*/  FFMA.FTZ.RZ R21, R0, R21, R12 ;  /* 0x0000001500157223 */ /* 0x000fcc000001c00c */
[----:B------:R-:W0:Y:S02]  /*0c20*/  FRND.TRUNC R21, R21 ;  /* 0x0000001500157307 */ /* 0x000e24000020d000 */
[----:B0-----:R-:W-:-:S05]  /*0c30*/  FFMA.FTZ R12, -R16, R21, R19 ;  /* 0x00000015100c7223 */ /* 0x001fca0000010113 */
[----:B------:R-:W-:-:S13]  /*0c40*/  ISETP.NE.AND P0, PT, R12, RZ, PT ;  /* 0x000000ff0c00720c */ /* 0x000fda0003f05270 */
[----:B------:R-:W-:Y:S05]  /*0c50*/  @P0 BRA P1, `(.L_x_1032) ;  /* 0xfffffffc00cc0947 */ /* 0x000fea000083ffff */
.L_x_1031:
[----:B------:R-:W-:Y:S05]  /*0c60*/  BSYNC B2 ;  /* 0x0000000000027941 */ /* 0x000fea0003800000 */
.L_x_1030:
[----:B------:R-:W-:-:S04]  /*0c70*/  FMUL.FTZ R12, R12, 1.1920928955078125e-07 ;  /* 0x340000000c0c7820 */ /* 0x000fc80000410000 */
[----:B------:R-:W-:-:S07]  /*0c80*/  FMUL.FTZ R9, R9, R12 ;  /* 0x0000000c09097220 */ /* 0x000fce0000410000 */
.L_x_1025:
[----:B------:R-:W-:Y:S05]  /*0c90*/  BSYNC B0 ;  /* 0x0000000000007941 */ /* 0x000fea0003800000 */
.L_x_1024:
[C---:B------:R-:W-:Y:S02]  /*0ca0*/  FSETP.GTU.FTZ.AND P0, PT, |R9|.reuse, +INF , PT ;  /* 0x7f8000000900780b */ /* 0x040fe40003f1c200 */
[C---:B------:R-:W-:Y:S02]  /*0cb0*/  LOP3.LUT R0, R9.reuse, 0x80000000, R13, 0xb8, !PT ;  /* 0x8000000009007812 */ /* 0x040fe400078eb80d */
[----:B------:R-:W-:Y:S02]  /*0cc0*/  FSETP.GEU.FTZ.AND P1, PT, R14, RZ, PT ;  /* 0x000000ff0e00720b */ /* 0x000fe40003f3e000 */
[----:B------:R-:W-:Y:S02]  /*0cd0*/  FSEL R0, R9, R0, P0 ;  /* 0x0000000009007208 */ /* 0x000fe40000000000 */
[----:B------:R-:W2:Y:S02]  /*0ce0*/  MUFU.RCP R9, R14 ;  /* 0x0000000e00097308 */ /* 0x000ea40000001000 */
[----:B------:R-:W-:-:S02]  /*0cf0*/  FSETP.NEU.FTZ.AND P0, PT, R0, RZ, PT ;  /* 0x000000ff0000720b */ /* 0x000fc40003f1d000 */
[----:B------:R-:W-:Y:S01]  /*0d00*/  FSETP.GEU.FTZ.AND P2, PT, R0, RZ, PT ;  /* 0x000000ff0000720b */ /* 0x000fe20003f5e000 */
[----:B------:R-:W-:-:S03]  /*0d10*/  FADD.FTZ R0, R13, -R0 ;  /* 0x800000000d007221 */ /* 0x000fc60000010000 */
[----:B------:R-:W-:Y:S01]  /*0d20*/  PLOP3.LUT P0, PT, P0, P2, P1, 0x9f, 0x0 ;  /* 0x000000000000781c */ /* 0x000fe20000705317 */
[----:B--2---:R-:W-:-:S12]  /*0d30*/  FMUL.FTZ R0, R0, R9 ;  /* 0x0000000900007220 */ /* 0x004fd80000410000 */
[----:B------:R-:W-:-:S05]  /*0d40*/  @!P0 FADD.FTZ R0, R0, -1 ;  /* 0xbf80000000008421 */ /* 0x000fca0000010000 */
[----:B------:R-:W-:-:S13]  /*0d50*/  FSETP.NEU.FTZ.AND P0, PT, R0, RZ, PT ;  /* 0x000000ff0000720b */ /* 0x000fda0003f1d000 */
[----:B------:R-:W-:-:S04]  /*0d60*/  @!P0 FMUL.FTZ R13, R13, R9 ;  /* 0x000000090d0d8220 */ /* 0x000fc80000410000 */
[----:B------:R-:W2:Y:S02]  /*0d70*/  @!P0 F2F.BF16.F32 R9, R13 ;  /* 0x0000000d00098304 */ /* 0x000ea40000202000 */
[----:B--2---:R-:W-:-:S05]  /*0d80*/  @!P0 IMAD.U32 R9, R9, 0x10000, RZ ;  /* 0x0001000009098824 */ /* 0x004fca00078e00ff */
[----:B------:R-:W-:-:S04]  /*0d90*/  @!P0 LOP3.LUT R9, RZ, 0x80000000, R9, 0xb8, !PT ;  /* 0x80000000ff098812 */ /* 0x000fc800078eb809 */
[----:B------:R-:W-:Y:S01]  /*0da0*/  @!P0 F2FP.BF16.F32.PACK_AB R9, RZ, R9 ;  /* 0x00000009ff09823e */ /* 0x000fe200000010ff */
[----:B------:R-:W-:Y:S06]  /*0db0*/  @!P0 BRA `(.L_x_1023) ;  /* 0x0000000000288947 */ /* 0x000fec0003800000 */
[----:B------:R-:W2:Y:S08]  /*0dc0*/  FRND.FTZ.FLOOR R12, R0 ;  /* 0x00000000000c7307 */ /* 0x000eb00000215000 */
[----:B--2---:R-:W2:Y:S02]  /*0dd0*/  F2F.BF16.F32 R12, R12 ;  /* 0x0000000c000c7304 */ /* 0x004ea40000202000 */
[----:B--2---:R-:W-:-:S04]  /*0de0*/  IMAD.U32 R9, R12, 0x10000, RZ ;  /* 0x000100000c097824 */ /* 0x004fc800078e00ff */
[----:B------:R-:W-:-:S05]  /*0df0*/  FADD.FTZ R9, -R9, R0 ;  /* 0x0000000009097221 */ /* 0x000fca0000010100 */
[----:B------:R-:W-:Y:S02]  /*0e00*/  FSETP.GT.FTZ.AND P0, PT, R9, 0.5, PT ;  /* 0x3f0000000900780b */ /* 0x000fe40003f14000 */
[----:B------:R-:W-:-:S11]  /*0e10*/  PRMT R9, R12, 0x7610, R9 ;  /* 0x000076100c097816 */ /* 0x000fd60000000009 */
[----:B------:R-:W-:-:S04]  /*0e20*/  @P0 IMAD.U32 R13, R9, 0x10000, RZ ;  /* 0x00010000090d0824 */ /* 0x000fc800078e00ff */
[----:B------:R-:W-:-:S05]  /*0e30*/  @P0 FADD.FTZ R13, R13, 1 ;  /* 0x3f8000000d0d0421 */ /* 0x000fca0000010000 */
[----:B------:R-:W-:-:S04]  /*0e40*/  @P0 F2FP.BF16.F32.PACK_AB R13, RZ, R13 ;  /* 0x0000000dff0d023e */ /* 0x000fc800000010ff */
[----:B------:R-:W-:-:S07]  /*0e50*/  @P0 PRMT R9, R13, 0x7610, R9 ;  /* 0x000076100d090816 */ /* 0x000fce0000000009 */
.L_x_1023:
[----:B------:R-:W-:Y:S05]  /*0e60*/  BSYNC B1 ;  /* 0x0000000000017941 */ /* 0x000fea0003800000 */
.L_x_1022:
[C---:B-----5:R-:W-:Y:S01]  /*0e70*/  IMAD.U32 R12, R11.reuse, 0x10000, RZ ;  /* 0x000100000b0c7824 */ /* 0x060fe200078e00ff */
[----:B------:R-:W-:Y:S01]  /*0e80*/  SHF.L.U32 R13, R10, 0x10, RZ ;  /* 0x000000100a0d7819 */ /* 0x000fe200000006ff */
[----:B------:R-:W-:Y:S01]  /*0e90*/  BSSY B1, `(.L_x_1033) ;  /* 0x0000066000017945 */ /* 0x000fe20003800000 */
[----:B------:R-:W-:Y:S02]  /*0ea0*/  PRMT R14, R11, 0x7632, R14 ;  /* 0x000076320b0e7816 */ /* 0x000fe4000000000e */
[----:B------:R-:W-:Y:S02]  /*0eb0*/  FSETP.NEU.FTZ.AND P0, PT, R12, RZ, PT ;  /* 0x000000ff0c00720b */ /* 0x000fe40003f1d000 */
[----:B------:R-:W-:-:S11]  /*0ec0*/  PRMT R11, R10, 0x7632, R11 ;  /* 0x000076320a0b7816 */ /* 0x000fd6000000000b */
[----:B------:R-:W2:Y:S02]  /*0ed0*/  @!P0 MUFU.RCP R0, R12 ;  /* 0x0000000c00008308 */ /* 0x000ea40000001000 */
[----:B--2---:R-:W-:-:S05]  /*0ee0*/  @!P0 FMUL.FTZ R0, R13, R0 ;  /* 0x000000000d008220 */ /* 0x004fca0000410000 */
        /* <DEDUP_REMOVED lines=12> */
[----:B------:R-:W2:Y:S01]  /*0fb0*/  MUFU.RCP R10, R0 ;  /* 0x00000000000a7308 */ /* 0x000ea20000001000 */
[----:B-1----:R-:W-:Y:S01]  /*0fc0*/  FADD.FTZ R16, -R0, -RZ ;  /* 0x800000ff00107221 */ /* 0x002fe20000010100 */
[----:B--2---:R-:W-:-:S06]  /*0fd0*/  FMUL.FTZ R10, R15, R10 ;  /* 0x0000000a0f0a7220 */ /* 0x004fcc0000410000 */
        /* <DEDUP_REMOVED lines=15> */
.L_x_1040:
[----:B------:R-:W-:Y:S01]  /*10d0*/  FSETP.GEU.FTZ.AND P0, PT, R17, -R0, PT ;  /* 0x800000001100720b */ /* 0x000fe20003f1e000 */
[----:B------:R-:W-:-:S12]  /*10e0*/  FADD.FTZ R10, R10, -1 ;  /* 0xbf8000000a0a7421 */ /* 0x000fd80000010000 */
[----:B------:R-:W-:-:S07]  /*10f0*/  @!P0 FADD.FTZ R10, R10, -1 ;  /* 0xbf8000000a0a8421 */ /* 0x000fce0000010000 */
.L_x_1039:
[----:B------:R-:W-:Y:S05]  /*1100*/  BSYNC B2 ;  /* 0x0000000000027941 */ /* 0x000fea0003800000 */
.L_x_1038:
[----:B------:R-:W-:Y:S01]  /*1110*/  FFMA.FTZ R15, -R0, R10, R15 ;  /* 0x0000000a000f7223 */ /* 0x000fe2000001010f */
[----:B------:R-:W-:Y:S06]  /*1120*/  BRA `(.L_x_1036) ;  /* 0x00000000007c7947 */ /* 0x000fec0003800000 */
.L_x_1037:
[----:B------:R-:W-:Y:S01]  /*1130*/  VIADD R10, R0, 0xf4800000 ;  /* 0xf4800000000a7836 */ /* 0x000fe20000000000 */
[----:B------:R-:W-:Y:S01]  /*1140*/  FSETP.GT.FTZ.AND P0, PT, |R12|, RZ, PT ;  /* 0x000000ff0c00720b */ /* 0x000fe20003f14200 */
[----:B------:R-:W-:Y:S01]  /*1150*/  BSSY B2, `(.L_x_1041) ;  /* 0x000001a000027945 */ /* 0x000fe20003800000 */
[----:B0-----:R-:W-:Y:S02]  /*1160*/  LOP3.LUT R17, R0, 0xff800000, RZ, 0xc0, !PT ;  /* 0xff80000000117812 */ /* 0x001fe400078ec0ff */
[----:B------:R-:W-:Y:S02]  /*1170*/  LOP3.LUT R10, R10, 0xff800000, RZ, 0xc0, !PT ;  /* 0xff8000000a0a7812 */ /* 0x000fe400078ec0ff */
[----:B------:R-:W-:-:S03]  /*1180*/  ISETP.GT.U32.OR P0, PT, R15, 0x7f7fffff, !P0 ;  /* 0x7f7fffff0f00780c */ /* 0x000fc60004704470 */
[C---:B-1----:R-:W-:Y:S01]  /*1190*/  IMAD.IADD R16, R15.reuse, 0x1, -R10 ;  /* 0x000000010f107824 */ /* 0x042fe200078e0a0a */
        /* <DEDUP_REMOVED lines=8> */
.L_x_1043:
        /* <DEDUP_REMOVED lines=13> */
.L_x_1042:
[----:B------:R-:W-:Y:S05]  /*12f0*/  BSYNC B2 ;  /* 0x0000000000027941 */ /* 0x000fea0003800000 */
.L_x_1041:
[----:B------:R-:W-:-:S04]  /*1300*/  FMUL.FTZ R15, R15, 1.1920928955078125e-07 ;  /* 0x340000000f0f7820 */ /* 0x000fc80000410000 */
[----:B------:R-:W-:-:S07]  /*1310*/  FMUL.FTZ R15, R10, R15 ;  /* 0x0000000f0a0f7220 */ /* 0x000fce0000410000 */
.L_x_1036:
[----:B------:R-:W-:Y:S05]  /*1320*/  BSYNC B0 ;  /* 0x0000000000007941 */ /* 0x000fea0003800000 */
.L_x_1035:
[C---:B------:R-:W-:Y:S01]  /*1330*/  FSETP.GTU.FTZ.AND P0, PT, |R15|.reuse, +INF , PT ;  /* 0x7f8000000f00780b */ /* 0x040fe20003f1c200 */
[----:B------:R-:W2:Y:S01]  /*1340*/  MUFU.RCP R10, R12 ;  /* 0x0000000c000a7308 */ /* 0x000ea20000001000 */
[C---:B------:R-:W-:Y:S02]  /*1350*/  LOP3.LUT R0, R15.reuse, 0x80000000, R13, 0xb8, !PT ;  /* 0x800000000f007812 */ /* 0x040fe400078eb80d */
[----:B------:R-:W-:Y:S02]  /*1360*/  FSETP.GEU.FTZ.AND P1, PT, R12, RZ, PT ;  /* 0x000000ff0c00720b */ /* 0x000fe40003f3e000 */
[----:B------:R-:W-:-:S04]  /*1370*/  FSEL R0, R15, R0, P0 ;  /* 0x000000000f007208 */ /* 0x000fc80000000000 */
[C---:B------:R-:W-:Y:S02]  /*1380*/  FSETP.NEU.FTZ.AND P0, PT, R0.reuse, RZ, PT ;  /* 0x000000ff0000720b */ /* 0x040fe40003f1d000 */
        /* <DEDUP_REMOVED lines=14> */
[C---:B--2---:R-:W-:Y:S01]  /*1470*/  IMAD.U32 R13, R12.reuse, 0x10000, RZ ;  /* 0x000100000c0d7824 */ /* 0x044fe200078e00ff */
[----:B------:R-:W-:-:S03]  /*1480*/  PRMT R10, R12, 0x7610, R10 ;  /* 0x000076100c0a7816 */ /* 0x000fc6000000000a */
[----:B------:R-:W-:-:S05]  /*1490*/  FADD.FTZ R13, -R13, R0 ;  /* 0x000000000d0d7221 */ /* 0x000fca0000010100 */
[----:B------:R-:W-:-:S13]  /*14a0*/  FSETP.GT.FTZ.AND P0, PT, R13, 0.5, PT ;  /* 0x3f0000000d00780b */ /* 0x000fda0003f14000 */
[----:B------:R-:W-:-:S05]  /*14b0*/  @P0 SHF.L.U32 R13, R10, 0x10, RZ ;  /* 0x000000100a0d0819 */ /* 0x000fca00000006ff */
[----:B------:R-:W-:-:S05]  /*14c0*/  @P0 FADD.FTZ R13, R13, 1 ;  /* 0x3f8000000d0d0421 */ /* 0x000fca0000010000 */
[----:B------:R-:W-:-:S04]  /*14d0*/  @P0 F2FP.BF16.F32.PACK_AB R13, RZ, R13 ;  /* 0x0000000dff0d023e */ /* 0x000fc800000010ff */
[----:B------:R-:W-:-:S07]  /*14e0*/  @P0 PRMT R10, R13, 0x7610, R10 ;  /* 0x000076100d0a0816 */ /* 0x000fce000000000a */
.L_x_1034:
[----:B------:R-:W-:Y:S05]  /*14f0*/  BSYNC B1 ;  /* 0x0000000000017941 */ /* 0x000fea0003800000 */
.L_x_1033:
[----:B------:R-:W-:Y:S01]  /*1500*/  IMAD.U32 R14, R14, 0x10000, RZ ;  /* 0x000100000e0e7824 */ /* 0x000fe200078e00ff */
[----:B------:R-:W-:Y:S01]  /*1510*/  BSSY B1, `(.L_x_1044) ;  /* 0x0000065000017945 */ /* 0x000fe20003800000 */
[----:B------:R-:W-:-:S03]  /*1520*/  IMAD.U32 R13, R11, 0x10000, RZ ;  /* 0x000100000b0d7824 */ /* 0x000fc600078e00ff */
[----:B------:R-:W-:-:S13]  /*1530*/  FSETP.NEU.FTZ.AND P0, PT, R14, RZ, PT ;  /* 0x000000ff0e00720b */ /* 0x000fda0003f1d000 */
        /* <DEDUP_REMOVED lines=32> */
.L_x_1051:
[----:B------:R-:W-:Y:S01]  /*1740*/  FSETP.GEU.FTZ.AND P0, PT, R17, -R0, PT ;  /* 0x800000001100720b */ /* 0x000fe20003f1e000 */
[----:B------:R-:W-:-:S12]  /*1750*/  FADD.FTZ R12, R12, -1 ;  /* 0xbf8000000c0c7421 */ /* 0x000fd80000010000 */
[----:B------:R-:W-:-:S07]  /*1760*/  @!P0 FADD.FTZ R12, R12, -1 ;  /* 0xbf8000000c0c8421 */ /* 0x000fce0000010000 */
.L_x_1050:
[----:B------:R-:W-:Y:S05]  /*1770*/  BSYNC B2 ;  /* 0x0000000000027941 */ /* 0x000fea0003800000 */
.L_x_1049:
[----:B------:R-:W-:Y:S01]  /*1780*/  FFMA.FTZ R11, -R0, R12, R11 ;  /* 0x0000000c000b7223 */ /* 0x000fe2000001010b */
[----:B------:R-:W-:Y:S06]  /*1790*/  BRA `(.L_x_1047) ;  /* 0x00000000007c7947 */ /* 0x000fec0003800000 */
.L_x_1048:
[----:B------:R-:W-:Y:S01]  /*17a0*/  VIADD R12, R0, 0xf4800000 ;  /* 0xf4800000000c7836 */ /* 0x000fe20000000000 */
[----:B------:R-:W-:Y:S01]  /*17b0*/  FSETP.GT.FTZ.AND P0, PT, |R14|, RZ, PT ;  /* 0x000000ff0e00720b */ /* 0x000fe20003f14200 */
[----:B------:R-:W-:Y:S03]  /*17c0*/  BSSY B2, `(.L_x_1052) ;  /* 0x000001a000027945 */ /* 0x000fe60003800000 */
[----:B------:R-:W-:Y:S02]  /*17d0*/  LOP3.LUT R12, R12, 0xff800000, RZ, 0xc0, !PT ;  /* 0xff8000000c0c7812 */ /* 0x000fe400078ec0ff */
[----:B------:R-:W-:-:S03]  /*17e0*/  ISETP.GT.U32.OR P0, PT, R11, 0x7f7fffff, !P0 ;  /* 0x7f7fffff0b00780c */ /* 0x000fc60004704470 */
[C---:B------:R-:W-:Y:S01]  /*17f0*/  IMAD.IADD R15, R11.reuse, 0x1, -R12 ;  /* 0x000000010b0f7824 */ /* 0x040fe200078e0a0c */
[----:B------:R-:W-:Y:S02]  /*1800*/  LOP3.LUT R12, R11, 0x7fffff, RZ, 0xc0, !PT ;  /* 0x007fffff0b0c7812 */ /* 0x000fe400078ec0ff */
[----:B------:R-:W-:Y:S02]  /*1810*/  LOP3.LUT R11, R0, 0xff800000, RZ, 0xc0, !PT ;  /* 0xff800000000b7812 */ /* 0x000fe400078ec0ff */
[----:B------:R-:W-:Y:S02]  /*1820*/  LOP3.LUT P1, R15, R15, 0xff800000, RZ, 0xc0, !PT ;  /* 0xff8000000f0f7812 */ /* 0x000fe4000782c0ff */
[----:B------:R-:W-:Y:S02]  /*1830*/  LOP3.LUT R12, R12, 0x3f800000, RZ, 0xfc, !PT ;  /* 0x3f8000000c0c7812 */ /* 0x000fe400078efcff */
[----:B------:R-:W-:-:S09]  /*1840*/  FSEL R11, R11, +QNAN , !P0 ;  /* 0x7fffffff0b0b7808 */ /* 0x000fd20004000000 */
[----:B------:R-:W-:Y:S05]  /*1850*/  @!P1 BRA `(.L_x_1053) ;  /* 0x0000000000409947 */ /* 0x000fea0003800000 */
[----:B------:R-:W-:-:S04]  /*1860*/  LOP3.LUT R0, R0, 0x7fffff, RZ, 0xc0, !PT ;  /* 0x007fffff00007812 */ /* 0x000fc800078ec0ff */
[----:B-1----:R-:W-:-:S04]  /*1870*/  LOP3.LUT R16, R0, 0x3f800000, RZ, 0xfc, !PT ;  /* 0x3f80000000107812 */ /* 0x002fc800078efcff */
[----:B------:R1:W2:Y:S03]  /*1880*/  MUFU.RCP R0, R16 ;  /* 0x0000001000007308 */ /* 0x0002a60000001000 */
.L_x_1054:
        /* <DEDUP_REMOVED lines=13> */
.L_x_1053:
[----:B------:R-:W-:Y:S05]  /*1960*/  BSYNC B2 ;  /* 0x0000000000027941 */ /* 0x000fea0003800000 */
.L_x_1052:
[----:B------:R-:W-:-:S04]  /*1970*/  FMUL.FTZ R12, R12, 1.1920928955078125e-07 ;  /* 0x340000000c0c7820 */ /* 0x000fc80000410000 */
[----:B------:R-:W-:-:S07]  /*1980*/  FMUL.FTZ R11, R11, R12 ;  /* 0x0000000c0b0b7220 */ /* 0x000fce0000410000 */
.L_x_1047:
[----:B------:R-:W-:Y:S05]  /*1990*/  BSYNC B0 ;  /* 0x0000000000007941 */ /* 0x000fea0003800000 */
.L_x_1046:
        /* <DEDUP_REMOVED lines=14> */
[----:B--2---:R-:W-:-:S04]  /*1a80*/  @!P0 SHF.L.U32 R11, R11, 0x10, RZ ;  /* 0x000000100b0b8819 */ /* 0x004fc800000006ff */
        /* <DEDUP_REMOVED lines=13> */
.L_x_1045:
[----:B------:R-:W-:Y:S05]  /*1b60*/  BSYNC B1 ;  /* 0x0000000000017941 */ /* 0x000fea0003800000 */
.L_x_1044:
[C---:B------:R-:W-:Y:S01]  /*1b70*/  IMAD.U32 R12, R7.reuse, 0x10000, RZ ;  /* 0x00010000070c7824 */ /* 0x040fe200078e00ff */
[----:B------:R-:W-:Y:S01]  /*1b80*/  BSSY B1, `(.L_x_1055) ;  /* 0x0000067000017945 */ /* 0x000fe20003800000 */
[----:B------:R-:W-:Y:S01]  /*1b90*/  IMAD.U32 R13, R8, 0x10000, RZ ;  /* 0x00010000080d7824 */ /* 0x000fe200078e00ff */
        /* <DEDUP_REMOVED lines=17> */
[----:B-1----:R-:W1:Y:S02]  /*1cb0*/  MUFU.RCP R16, R0 ;  /* 0x0000000000107308 */ /* 0x002e640000001000 */
[----:B-1----:R-:W-:Y:S01]  /*1cc0*/  FMUL.FTZ R15, R7, R16 ;  /* 0x00000010070f7220 */ /* 0x002fe20000410000 */
        /* <DEDUP_REMOVED lines=16> */
.L_x_1062:
[----:B------:R-:W-:Y:S01]  /*1dd0*/  FSETP.GEU.FTZ.AND P0, PT, R17, -R0, PT ;  /* 0x800000001100720b */ /* 0x000fe20003f1e000 */
[----:B------:R-:W-:-:S12]  /*1de0*/  FADD.FTZ R18, R18, -1 ;  /* 0xbf80000012127421 */ /* 0x000fd80000010000 */
[----:B------:R-:W-:-:S07]  /*1df0*/  @!P0 FADD.FTZ R18, R18, -1 ;  /* 0xbf80000012128421 */ /* 0x000fce0000010000 */
.L_x_1061:
[----:B------:R-:W-:Y:S05]  /*1e00*/  BSYNC B2 ;  /* 0x0000000000027941 */ /* 0x000fea0003800000 */
.L_x_1060:
[----:B------:R-:W-:Y:S01]  /*1e10*/  FFMA.FTZ R7, -R0, R18, R7 ;  /* 0x0000001200077223 */ /* 0x000fe20000010107 */
[----:B------:R-:W-:Y:S06]  /*1e20*/  BRA `(.L_x_1058) ;  /* 0x00000000007c7947 */ /* 0x000fec0003800000 */
.L_x_1059:
[----:B------:R-:W-:Y:S01]  /*1e30*/  VIADD R15, R0, 0xf4800000 ;  /* 0xf4800000000f7836 */ /* 0x000fe20000000000 */
[----:B------:R-:W-:Y:S01]  /*1e40*/  FSETP.GT.FTZ.AND P0, PT, |R12|, RZ, PT ;  /* 0x000000ff0c00720b */ /* 0x000fe20003f14200 */
[----:B------:R-:W-:Y:S03]  /*1e50*/  BSSY B2, `(.L_x_1063) ;  /* 0x000001a000027945 */ /* 0x000fe60003800000 */
[----:B-1----:R-:W-:Y:S02]  /*1e60*/  LOP3.LUT R16, R15, 0xff800000, RZ, 0xc0, !PT ;  /* 0xff8000000f107812 */ /* 0x002fe400078ec0ff */
[C---:B------:R-:W-:Y:S02]  /*1e70*/  LOP3.LUT R15, R7.reuse, 0x7fffff, RZ, 0xc0, !PT ;  /* 0x007fffff070f7812 */ /* 0x040fe400078ec0ff */
[C---:B------:R-:W-:Y:S01]  /*1e80*/  ISETP.GT.U32.OR P0, PT, R7.reuse, 0x7f7fffff, !P0 ;  /* 0x7f7fffff0700780c */ /* 0x040fe20004704470 */
[----:B------:R-:W-:Y:S01]  /*1e90*/  IMAD.IADD R16, R7, 0x1, -R16 ;  /* 0x0000000107107824 */ /* 0x000fe200078e0a10 */
[----:B------:R-:W-:-:S02]  /*1ea0*/  LOP3.LUT R7, R0, 0xff800000, RZ, 0xc0, !PT ;  /* 0xff80000000077812 */ /* 0x000fc400078ec0ff */
[----:B------:R-:W-:Y:S02]  /*1eb0*/  LOP3.LUT R15, R15, 0x3f800000, RZ, 0xfc, !PT ;  /* 0x3f8000000f0f7812 */ /* 0x000fe400078efcff */
[----:B------:R-:W-:Y:S02]  /*1ec0*/  LOP3.LUT P1, R16, R16, 0xff800000, RZ, 0xc0, !PT ;  /* 0xff80000010107812 */ /* 0x000fe4000782c0ff */
[----:B------:R-:W-:-:S11]  /*1ed0*/  FSEL R7, R7, +QNAN , !P0 ;  /* 0x7fffffff07077808 */ /* 0x000fd60004000000 */
[----:B------:R-:W-:Y:S05]  /*1ee0*/  @!P1 BRA `(.L_x_1064) ;  /* 0x0000000000409947 */ /* 0x000fea0003800000 */
[----:B------:R-:W-:-:S04]  /*1ef0*/  LOP3.LUT R0, R0, 0x7fffff, RZ, 0xc0, !PT ;  /* 0x007fffff00007812 */ /* 0x000fc800078ec0ff */
[----:B0-----:R-:W-:-:S04]  /*1f00*/  LOP3.LUT R17, R0, 0x3f800000, RZ, 0xfc, !PT ;  /* 0x3f80000000117812 */ /* 0x001fc800078efcff */
[----:B------:R0:W1:Y:S03]  /*1f10*/  MUFU.RCP R0, R17 ;  /* 0x0000001100007308 */ /* 0x0000660000001000 */
.L_x_1065:
        /* <DEDUP_REMOVED lines=13> */
.L_x_1064:
[----:B------:R-:W-:Y:S05]  /*1ff0*/  BSYNC B2 ;  /* 0x0000000000027941 */ /* 0x000fea0003800000 */
.L_x_1063:
[----:B------:R-:W-:-:S04]  /*2000*/  FMUL.FTZ R0, R15, 1.1920928955078125e-07 ;  /* 0x340000000f007820 */ /* 0x000fc80000410000 */
[----:B------:R-:W-:-:S07]  /*2010*/  FMUL.FTZ R7, R7, R0 ;  /* 0x0000000007077220 */ /* 0x000fce0000410000 */
.L_x_1058:
[----:B------:R-:W-:Y:S05]  /*2020*/  BSYNC B0 ;  /* 0x0000000000007941 */ /* 0x000fea0003800000 */
.L_x_1057:
        /* <DEDUP_REMOVED lines=28> */
.L_x_1056:
[----:B------:R-:W-:Y:S05]  /*21f0*/  BSYNC B1 ;  /* 0x0000000000017941 */ /* 0x000fea0003800000 */
.L_x_1055:
        /* <DEDUP_REMOVED lines=19> */
[----:B------:R-:W-:Y:S01]  /*2330*/  FADD.FTZ R12, -R0, -RZ ;  /* 0x800000ff000c7221 */ /* 0x000fe20000010100 */
        /* <DEDUP_REMOVED lines=16> */
.L_x_1073:
[----:B------:R-:W-:Y:S01]  /*2440*/  FSETP.GEU.FTZ.AND P0, PT, R17, -R0, PT ;  /* 0x800000001100720b */ /* 0x000fe20003f1e000 */
[----:B------:R-:W-:-:S12]  /*2450*/  FADD.FTZ R8, R8, -1 ;  /* 0xbf80000008087421 */ /* 0x000fd80000010000 */
[----:B------:R-:W-:-:S07]  /*2460*/  @!P0 FADD.FTZ R8, R8, -1 ;  /* 0xbf80000008088421 */ /* 0x000fce0000010000 */
.L_x_1072:
[----:B------:R-:W-:Y:S05]  /*2470*/  BSYNC B2 ;  /* 0x0000000000027941 */ /* 0x000fea0003800000 */
.L_x_1071:
[----:B------:R-:W-:Y:S01]  /*2480*/  FFMA.FTZ R15, -R0, R8, R15 ;  /* 0x00000008000f7223 */ /* 0x000fe2000001010f */
[----:B------:R-:W-:Y:S06]  /*2490*/  BRA `(.L_x_1069) ;  /* 0x00000000007c7947 */ /* 0x000fec0003800000 */
.L_x_1070:
[----:B------:R-:W-:Y:S01]  /*24a0*/  IADD3 R8, R0, -0xb800000, RZ ;  /* 0xf480000000087810 */ /* 0x000fe20007ffe0ff */
[----:B------:R-:W-:Y:S01]  /*24b0*/  BSSY B2, `(.L_x_1074) ;  /* 0x000001b000027945 */ /* 0x000fe20003800000 */
[----:B------:R-:W-:Y:S02]  /*24c0*/  FSETP.GT.FTZ.AND P0, PT, |R14|, RZ, PT ;  /* 0x000000ff0e00720b */ /* 0x000fe40003f14200 */
[----:B------:R-:W-:Y:S02]  /*24d0*/  LOP3.LUT R8, R8, 0xff800000, RZ, 0xc0, !PT ;  /* 0xff80000008087812 */ /* 0x000fe400078ec0ff */
[----:B------:R-:W-:-:S03]  /*24e0*/  ISETP.GT.U32.OR P0, PT, R15, 0x7f7fffff, !P0 ;  /* 0x7f7fffff0f00780c */ /* 0x000fc60004704470 */
[C---:B------:R-:W-:Y:S01]  /*24f0*/  IMAD.IADD R12, R15.reuse, 0x1, -R8 ;  /* 0x000000010f0c7824 */ /* 0x040fe200078e0a08 */
[----:B------:R-:W-:Y:S02]  /*2500*/  LOP3.LUT R8, R15, 0x7fffff, RZ, 0xc0, !PT ;  /* 0x007fffff0f087812 */ /* 0x000fe400078ec0ff */
[----:B------:R-:W-:Y:S02]  /*2510*/  LOP3.LUT R15, R0, 0xff800000, RZ, 0xc0, !PT ;  /* 0xff800000000f7812 */ /* 0x000fe400078ec0ff */
[----:B-1----:R-:W-:Y:S02]  /*2520*/  LOP3.LUT P1, R16, R12, 0xff800000, RZ, 0xc0, !PT ;  /* 0xff8000000c107812 */ /* 0x002fe4000782c0ff */
[----:B------:R-:W-:Y:S02]  /*2530*/  LOP3.LUT R12, R8, 0x3f800000, RZ, 0xfc, !PT ;  /* 0x3f800000080c7812 */ /* 0x000fe400078efcff */
[----:B------:R-:W-:-:S09]  /*2540*/  FSEL R8, R15, +QNAN , !P0 ;  /* 0x7fffffff0f087808 */ /* 0x000fd20004000000 */
[----:B------:R-:W-:Y:S05]  /*2550*/  @!P1 BRA `(.L_x_1075) ;  /* 0x0000000000409947 */ /* 0x000fea0003800000 */
[----:B------:R-:W-:-:S04]  /*2560*/  LOP3.LUT R0, R0, 0x7fffff, RZ, 0xc0, !PT ;  /* 0x007fffff00007812 */ /* 0x000fc800078ec0ff */
[----:B------:R-:W-:-:S04]  /*2570*/  LOP3.LUT R15, R0, 0x3f800000, RZ, 0xfc, !PT ;  /* 0x3f800000000f7812 */ /* 0x000fc800078efcff */
[----:B------:R1:W2:Y:S03]  /*2580*/  MUFU.RCP R0, R15 ;  /* 0x0000000f00007308 */ /* 0x0002a60000001000 */
.L_x_1076:
        /* <DEDUP_REMOVED lines=13> */
.L_x_1075:
[----:B------:R-:W-:Y:S05]  /*2660*/  BSYNC B2 ;  /* 0x0000000000027941 */ /* 0x000fea0003800000 */
.L_x_1074:
[----:B-1----:R-:W-:-:S04]  /*2670*/  FMUL.FTZ R15, R12, 1.1920928955078125e-07 ;  /* 0x340000000c0f7820 */ /* 0x002fc80000410000 */
[----:B------:R-:W-:-:S07]  /*2680*/  FMUL.FTZ R15, R8, R15 ;  /* 0x0000000f080f7220 */ /* 0x000fce0000410000 */
.L_x_1069:
[----:B------:R-:W-:Y:S05]  /*2690*/  BSYNC B0 ;  /* 0x0000000000007941 */ /* 0x000fea0003800000 */
.L_x_1068:
        /* <DEDUP_REMOVED lines=24> */
[----:B------:R-:W-:-:S04]  /*2820*/  @P0 IMAD.U32 R13, R8, 0x10000, RZ ;  /* 0x00010000080d0824 */ /* 0x000fc800078e00ff */
[----:B------:R-:W-:-:S05]  /*2830*/  @P0 FADD.FTZ R13, R13, 1 ;  /* 0x3f8000000d0d0421 */ /* 0x000fca0000010000 */
[----:B------:R-:W-:-:S04]  /*2840*/  @P0 F2FP.BF16.F32.PACK_AB R13, RZ, R13 ;  /* 0x0000000dff0d023e */ /* 0x000fc800000010ff */
[----:B------:R-:W-:-:S07]  /*2850*/  @P0 PRMT R8, R13, 0x7610, R8 ;  /* 0x000076100d080816 */ /* 0x000fce0000000008 */
.L_x_1067:
[----:B------:R-:W-:Y:S05]  /*2860*/  BSYNC B1 ;  /* 0x0000000000017941 */ /* 0x000fea0003800000 */
.L_x_1066:
[----:B------:R-:W-:Y:S01]  /*2870*/  SHF.L.U32 R12, R5, 0x10, RZ ;  /* 0x00000010050c7819 */ /* 0x000fe200000006ff */
[----:B------:R-:W-:Y:S01]  /*2880*/  IMAD.U32 R13, R3, 0x10000, RZ ;  /* 0x00010000030d7824 */ /* 0x000fe200078e00ff */
        /* <DEDUP_REMOVED lines=36> */
.L_x_1084:
[----:B------:R-:W-:Y:S01]  /*2ad0*/  FSETP.GEU.FTZ.AND P0, PT, R17, -R0, PT ;  /* 0x800000001100720b */ /* 0x000fe20003f1e000 */
[----:B------:R-:W-:-:S12]  /*2ae0*/  FADD.FTZ R14, R14, -1 ;  /* 0xbf8000000e0e7421 */ /* 0x000fd80000010000 */
[----:B------:R-:W-:-:S07]  /*2af0*/  @!P0 FADD.FTZ R14, R14, -1 ;  /* 0xbf8000000e0e8421 */ /* 0x000fce0000010000 */
.L_x_1083:
[----:B------:R-:W-:Y:S05]  /*2b00*/  BSYNC B2 ;  /* 0x0000000000027941 */ /* 0x000fea0003800000 */
.L_x_1082:
[----:B------:R-:W-:Y:S01]  /*2b10*/  FFMA.FTZ R15, -R0, R14, R15 ;  /* 0x0000000e000f7223 */ /* 0x000fe2000001010f */
[----:B------:R-:W-:Y:S06]  /*2b20*/  BRA `(.L_x_1080) ;  /* 0x00000000007c7947 */ /* 0x000fec0003800000 */
.L_x_1081:
        /* <DEDUP_REMOVED lines=15> */
.L_x_1087:
        /* <DEDUP_REMOVED lines=13> */
.L_x_1086:
[----:B------:R-:W-:Y:S05]  /*2cf0*/  BSYNC B2 ;  /* 0x0000000000027941 */ /* 0x000fea0003800000 */
.L_x_1085:
[----:B------:R-:W-:-:S04]  /*2d00*/  FMUL.FTZ R15, R15, 1.1920928955078125e-07 ;  /* 0x340000000f0f7820 */ /* 0x000fc80000410000 */
[----:B------:R-:W-:-:S07]  /*2d10*/  FMUL.FTZ R15, R14, R15 ;  /* 0x0000000f0e0f7220 */ /* 0x000fce0000410000 */
.L_x_1080:
[----:B------:R-:W-:Y:S05]  /*2d20*/  BSYNC B0 ;  /* 0x0000000000007941 */ /* 0x000fea0003800000 */
.L_x_1079:
        /* <DEDUP_REMOVED lines=12> */
[----:B------:R-:W-:-:S06]  /*2df0*/  @!P0 FMUL.FTZ R13, R13, R14 ;  /* 0x0000000e0d0d8220 */ /* 0x000fcc0000410000 */
[----:B------:R-:W2:Y:S02]  /*2e00*/  @!P0 F2F.BF16.F32 R13, R13 ;  /* 0x0000000d000d8304 */ /* 0x000ea40000202000 */
[----:B--2---:R-:W-:-:S05]  /*2e10*/  @!P0 IMAD.U32 R12, R13, 0x10000, RZ ;  /* 0x000100000d0c8824 */ /* 0x004fca00078e00ff */
[----:B------:R-:W-:-:S04]  /*2e20*/  @!P0 LOP3.LUT R12, RZ, 0x80000000, R12, 0xb8, !PT ;  /* 0x80000000ff0c8812 */ /* 0x000fc800078eb80c */
[----:B------:R-:W-:-:S04]  /*2e30*/  @!P0 F2FP.BF16.F32.PACK_AB R12, RZ, R12 ;  /* 0x0000000cff0c823e */ /* 0x000fc800000010ff */
[----:B------:R-:W-:Y:S01]  /*2e40*/  @!P0 PRMT R14, R12, 0x7610, R14 ;  /* 0x000076100c0e8816 */ /* 0x000fe2000000000e */
[----:B------:R-:W-:Y:S06]  /*2e50*/  @!P0 BRA `(.L_x_1078) ;  /* 0x0000000000288947 */ /* 0x000fec0003800000 */
[----:B------:R-:W2:Y:S08]  /*2e60*/  FRND.FTZ.FLOOR R12, R0 ;  /* 0x00000000000c7307 */ /* 0x000eb00000215000 */
[----:B--2---:R-:W2:Y:S02]  /*2e70*/  F2F.BF16.F32 R12, R12 ;  /* 0x0000000c000c7304 */ /* 0x004ea40000202000 */
[----:B--2---:R-:W-:-:S02]  /*2e80*/  SHF.L.U32 R13, R12, 0x10, RZ ;  /* 0x000000100c0d7819 */ /* 0x004fc400000006ff */
[----:B------:R-:W-:-:S03]  /*2e90*/  PRMT R14, R12, 0x7610, R14 ;  /* 0x000076100c0e7816 */ /* 0x000fc6000000000e */
[----:B------:R-:W-:-:S05]  /*2ea0*/  FADD.FTZ R13, -R13, R0 ;  /* 0x000000000d0d7221 */ /* 0x000fca0000010100 */
[----:B------:R-:W-:-:S13]  /*2eb0*/  FSETP.GT.FTZ.AND P0, PT, R13, 0.5, PT ;  /* 0x3f0000000d00780b */ /* 0x000fda0003f14000 */
[----:B------:R-:W-:-:S04]  /*2ec0*/  @P0 IMAD.U32 R13, R14, 0x10000, RZ ;  /* 0x000100000e0d0824 */ /* 0x000fc800078e00ff */
[----:B------:R-:W-:-:S05]  /*2ed0*/  @P0 FADD.FTZ R13, R13, 1 ;  /* 0x3f8000000d0d0421 */ /* 0x000fca0000010000 */
[----:B------:R-:W-:-:S04]  /*2ee0*/  @P0 F2FP.BF16.F32.PACK_AB R13, RZ, R13 ;  /* 0x0000000dff0d023e */ /* 0x000fc800000010ff */
[----:B------:R-:W-:-:S07]  /*2ef0*/  @P0 PRMT R14, R13, 0x7610, R14 ;  /* 0x000076100d0e0816 */ /* 0x000fce000000000e */
.L_x_1078:
[----:B------:R-:W-:Y:S05]  /*2f00*/  BSYNC B1 ;  /* 0x0000000000017941 */ /* 0x000fea0003800000 */
.L_x_1077:
        /* <DEDUP_REMOVED lines=36> */
.L_x_1095:
[----:B------:R-:W-:Y:S01]  /*3150*/  FSETP.GEU.FTZ.AND P0, PT, R16, -R0, PT ;  /* 0x800000001000720b */ /* 0x000fe20003f1e000 */
[----:B------:R-:W-:-:S12]  /*3160*/  FADD.FTZ R18, R18, -1 ;  /* 0xbf80000012127421 */ /* 0x000fd80000010000 */
[----:B------:R-:W-:-:S07]  /*3170*/  @!P0 FADD.FTZ R18, R18, -1 ;  /* 0xbf80000012128421 */ /* 0x000fce0000010000 */
.L_x_1094:
[----:B------:R-:W-:Y:S05]  /*3180*/  BSYNC B2 ;  /* 0x0000000000027941 */ /* 0x000fea0003800000 */
.L_x_1093:
[----:B------:R-:W-:Y:S01]  /*3190*/  FFMA.FTZ R3, -R0, R18, R3 ;  /* 0x0000001200037223 */ /* 0x000fe20000010103 */
[----:B------:R-:W-:Y:S06]  /*31a0*/  BRA `(.L_x_1091) ;  /* 0x00000000007c7947 */ /* 0x000fec0003800000 */
.L_x_1092:
[C---:B------:R-:W-:Y:S01]  /*31b0*/  VIADD R13, R0.reuse, 0xf4800000 ;  /* 0xf4800000000d7836 */ /* 0x040fe20000000000 */
        /* <DEDUP_REMOVED lines=12> */
[----:B------:R-:W-:-:S04]  /*3280*/  LOP3.LUT R15, R0, 0x3f800000, RZ, 0xfc, !PT ;  /* 0x3f800000000f7812 */ /* 0x000fc800078efcff */
[----:B------:R1:W2:Y:S03]  /*3290*/  MUFU.RCP R0, R15 ;  /* 0x0000000f00007308 */ /* 0x0002a60000001000 */
.L_x_1098:
[----:B0-----:R-:W-:-:S04]  /*32a0*/  VIMNMX.U32 R17, R16, 0xb800000, PT ;  /* 0x0b80000010117848 */ /* 0x001fc80003fe0000 */
[C---:B------:R-:W-:Y:S01]  /*32b0*/  IADD3 R16, -R17.reuse, R16, RZ ;  /* 0x0000001011107210 */ /* 0x040fe20007ffe1ff */
[----:B------:R-:W-:-:S03]  /*32c0*/  IMAD.IADD R18, R17, 0x1, R13 ;  /* 0x0000000111127824 */ /* 0x000fc600078e020d */
[----:B------:R-:W-:Y:S01]  /*32d0*/  ISETP.NE.AND P1, PT, R16, RZ, PT ;  /* 0x000000ff1000720c */ /* 0x000fe20003f25270 */
[----:B--2---:R-:W-:-:S04]  /*32e0*/  FFMA.FTZ R13, R0, R18, -RZ ;  /* 0x00000012000d7223 */ /* 0x004fc800000108ff */
        /* <DEDUP_REMOVED lines=8> */
.L_x_1097:
[----:B------:R-:W-:Y:S05]  /*3370*/  BSYNC B2 ;  /* 0x0000000000027941 */ /* 0x000fea0003800000 */
.L_x_1096:
[----:B------:R-:W-:-:S04]  /*3380*/  FMUL.FTZ R0, R13, 1.1920928955078125e-07 ;  /* 0x340000000d007820 */ /* 0x000fc80000410000 */
[----:B------:R-:W-:-:S07]  /*3390*/  FMUL.FTZ R3, R3, R0 ;  /* 0x0000000003037220 */ /* 0x000fce0000410000 */
.L_x_1091:
[----:B------:R-:W-:Y:S05]  /*33a0*/  BSYNC B0 ;  /* 0x0000000000007941 */ /* 0x000fea0003800000 */
.L_x_1090:
[C---:B------:R-:W-:Y:S02]  /*33b0*/  LOP3.LUT R0, R3.reuse, 0x80000000, R12, 0xb8, !PT ;  /* 0x8000000003007812 */ /* 0x040fe400078eb80c */
[----:B------:R-:W-:Y:S02]  /*33c0*/  FSETP.GTU.FTZ.AND P0, PT, |R3|, +INF , PT ;  /* 0x7f8000000300780b */ /* 0x000fe40003f1c200 */
        /* <DEDUP_REMOVED lines=14> */
[----:B------:R-:W-:-:S04]  /*34b0*/  @!P0 F2FP.BF16.F32.PACK_AB R0, RZ, R0 ;  /* 0x00000000ff00823e */ /* 0x000fc800000010ff */
[----:B-1----:R-:W-:Y:S01]  /*34c0*/  @!P0 PRMT R15, R0, 0x7610, R15 ;  /* 0x00007610000f8816 */ /* 0x002fe2000000000f */
        /* <DEDUP_REMOVED lines=11> */
.L_x_1089:
[----:B------:R-:W-:Y:S05]  /*3580*/  BSYNC B1 ;  /* 0x0000000000017941 */ /* 0x000fea0003800000 */
.L_x_1088:
[----:B------:R-:W2:Y:S01]  /*3590*/  LDC.64 R12, c[0x0][0x218] ;  /* 0x00008600ff0c7b82 */ /* 0x000ea20000000a00 */
[----:B------:R-:W-:Y:S02]  /*35a0*/  PRMT R9, R6, 0x5410, R9 ;  /* 0x0000541006097816 */ /* 0x000fe40000000009 */
[----:B------:R-:W-:Y:S02]  /*35b0*/  PRMT R11, R10, 0x5410, R11 ;  /* 0x000054100a0b7816 */ /* 0x000fe4000000000b */
[----:B------:R-:W-:Y:S02]  /*35c0*/  PRMT R7, R7, 0x5410, R8 ;  /* 0x0000541007077816 */ /* 0x000fe40000000008 */
[----:B------:R-:W-:Y:S01]  /*35d0*/  PRMT R15, R14, 0x5410, R15 ;  /* 0x000054100e0f7816 */ /* 0x000fe2000000000f */
[----:B--2---:R-:W-:-:S04]  /*35e0*/  IMAD.WIDE.U32 R4, R4, 0x2, R12 ;  /* 0x0000000204047825 */ /* 0x004fc800078e000c */
[----:B------:R-:W-:-:S05]  /*35f0*/  IMAD.WIDE R4, R2, 0x4, R4 ;  /* 0x0000000402047825 */ /* 0x000fca00078e0204 */
[----:B------:R-:W-:Y:S04]  /*3600*/  STG.E desc[UR4][R4.64], R9 ;  /* 0x0000000904007986 */ /* 0x000fe8000c101904 */
[----:B------:R-:W-:Y:S04]  /*3610*/  STG.E desc[UR4][R4.64+0x200], R11 ;  /* 0x0002000b04007986 */ /* 0x000fe8000c101904 */
[----:B------:R-:W-:Y:S04]  /*3620*/  STG.E desc[UR4][R4.64+0x400], R7 ;  /* 0x0004000704007986 */ /* 0x000fe8000c101904 */
[----:B------:R-:W-:Y:S01]  /*3630*/  STG.E desc[UR4][R4.64+0x600], R15 ;  /* 0x0006000f04007986 */ /* 0x000fe2000c101904 */
[----:B------:R-:W-:Y:S05]  /*3640*/  EXIT ;  /* 0x000000000000794d */ /* 0x000fea0003800000 */
.L_x_1010:
[----:B------:R-:W0:Y:S01]  /*3650*/  S2R R6, SR_TID.X ;  /* 0x0000000000067919 */ /* 0x000e220000002100 */
[----:B------:R-:W-:Y:S02]  /*3660*/  PRMT R8, RZ, 0x7610, R8 ;  /* 0x00007610ff087816 */ /* 0x000fe40000000008 */
[----:B0-----:R-:W-:Y:S01]  /*3670*/  ISETP.GE.AND P0, PT, R6, R5, PT ;  /* 0x000000050600720c */ /* 0x001fe20003f06270 */
[----:B------:R-:W-:-:S12]  /*3680*/  IMAD.MOV.U32 R27, RZ, RZ, R6 ;  /* 0x000000ffff1b7224 */ /* 0x000fd800078e0006 */
[----:B------:R-:W-:Y:S01]  /*3690*/  @!P0 IMAD.IADD R7, R4, 0x1, R27 ;  /* 0x0000000104078824 */ /* 0x000fe200078e021b */
[----:B------:R-:W0:Y:S01]  /*36a0*/  @!P0 LDC.64 R16, c[0x0][0x220] ;  /* 0x00008800ff108b82 */ /* 0x000e220000000a00 */
[----:B------:R-:W-:-:S05]  /*36b0*/  @!P0 VIADD R27, R27, 0x80 ;  /* 0x000000801b1b8836 */ /* 0x000fca0000000000 */
[C---:B------:R-:W-:Y:S02]  /*36c0*/  ISETP.GE.AND P4, PT, R27.reuse, R5, PT ;  /* 0x000000051b00720c */ /* 0x040fe40003f86270 */
[----:B------:R-:W1:Y:S11]  /*36d0*/  @!P0 LDC.64 R22, c[0x0][0x228] ;  /* 0x00008a00ff168b82 */ /* 0x000e760000000a00 */
[----:B------:R-:W-:Y:S01]  /*36e0*/  @!P4 IADD3 R10, R4, R27, RZ ;  /* 0x0000001b040ac210 */ /* 0x000fe20007ffe0ff */
[----:B------:R-:W-:Y:S01]  /*36f0*/  @!P4 VIADD R27, R27, 0x80 ;  /* 0x000000801b1bc836 */ /* 0x000fe20000000000 */
[----:B------:R-:W2:Y:S01]  /*3700*/  @!P4 LDC.64 R14, c[0x0][0x220] ;  /* 0x00008800ff0ecb82 */ /* 0x000ea20000000a00 */
[----:B------:R-:W-:Y:S01]  /*3710*/  PRMT R20, RZ, 0x7610, R20 ;  /* 0x00007610ff147816 */ /* 0x000fe20000000014 */
[----:B0-----:R-:W-:-:S02]  /*3720*/  @!P0 IMAD.WIDE.U32 R16, R7, 0x2, R16 ;  /* 0x0000000207108825 */ /* 0x001fc400078e0010 */
[----:B------:R-:W-:-:S04]  /*3730*/  ISETP.GE.AND P5, PT, R27, R5, PT ;  /* 0x000000051b00720c */ /* 0x000fc80003fa6270 */
[----:B------:R-:W0:Y:S01]  /*3740*/  @!P4 LDC.64 R12, c[0x0][0x228] ;  /* 0x00008a00ff0ccb82 */ /* 0x000e220000000a00 */
[----:B------:R-:W-:Y:S01]  /*3750*/  PRMT R9, RZ, 0x7610, R9 ;  /* 0x00007610ff097816 */ /* 0x000fe20000000009 */
[----:B-1----:R-:W-:Y:S01]  /*3760*/  @!P0 IMAD.WIDE.U32 R22, R7, 0x2, R22 ;  /* 0x0000000207168825 */ /* 0x002fe200078e0016 */
[----:B------:R-:W-:-:S04]  /*3770*/  PRMT R7, RZ, 0x7610, R7 ;  /* 0x00007610ff077816 */ /* 0x000fc80000000007 */
[----:B------:R-:W5:Y:S02]  /*3780*/  @!P0 LDG.E.U16 R8, desc[UR4][R22.64] ;  /* 0x0000000416088981 */ /* 0x000f64000c1e1500 */
[C---:B------:R-:W-:Y:S01]  /*3790*/  @!P5 IMAD.IADD R11, R4.reuse, 0x1, R27 ;  /* 0x00000001040bd824 */ /* 0x040fe200078e021b */
[----:B------:R-:W1:Y:S01]  /*37a0*/  @!P5 LDC.64 R2, c[0x0][0x228] ;  /* 0x00008a00ff02db82 */ /* 0x000e620000000a00 */
[----:B------:R-:W-:Y:S01]  /*37b0*/  @!P5 VIADD R27, R27, 0x80 ;  /* 0x000000801b1bd836 */ /* 0x000fe20000000000 */
[----:B------:R3:W5:Y:S04]  /*37c0*/  @!P0 LDG.E.U16 R7, desc[UR4][R16.64] ;  /* 0x0000000410078981 */ /* 0x000768000c1e1500 */
[C---:B------:R-:W-:Y:S02]  /*37d0*/  ISETP.GE.AND P3, PT, R27.reuse, R5, PT ;  /* 0x000000051b00720c */ /* 0x040fe40003f66270 */
[----:B------:R-:W4:Y:S11]  /*37e0*/  @!P5 LDC.64 R24, c[0x0][0x220] ;  /* 0x00008800ff18db82 */ /* 0x000f360000000a00 */
[----:B------:R-:W-:Y:S01]  /*37f0*/  @!P3 IMAD.IADD R21, R4, 0x1, R27 ;  /* 0x000000010415b824 */ /* 0x000fe200078e021b */
[----:B------:R-:W4:Y:S01]  /*3800*/  @!P3 LDC.64 R28, c[0x0][0x220] ;  /* 0x00008800ff1cbb82 */ /* 0x000f220000000a00 */
[----:B------:R-:W-:-:S05]  /*3810*/  @!P3 VIADD R27, R27, 0x80 ;  /* 0x000000801b1bb836 */ /* 0x000fca0000000000 */
[CC--:B------:R-:W-:Y:S02]  /*3820*/  ISETP.GE.AND P1, PT, R27.reuse, R5.reuse, PT ;  /* 0x000000051b00720c */ /* 0x0c0fe40003f26270 */
[----:B------:R-:W4:Y:S11]  /*3830*/  @!P3 LDC.64 R18, c[0x0][0x228] ;  /* 0x00008a00ff12bb82 */ /* 0x000f360000000a00 */
[----:B------:R-:W-:Y:S01]  /*3840*/  @!P1 IMAD.IADD R0, R4, 0x1, R27 ;  /* 0x0000000104009824 */ /* 0x000fe200078e021b */
[----:B------:R-:W-:Y:S01]  /*3850*/  @!P1 IADD3 R27, R27, 0x80, RZ ;  /* 0x000000801b1b9810 */ /* 0x000fe20007ffe0ff */
[----:B-1----:R-:W-:Y:S01]  /*3860*/  @!P5 IMAD.WIDE.U32 R2, R11, 0x2, R2 ;  /* 0x000000020b02d825 */ /* 0x002fe200078e0002 */
[----:B---3--:R-:W1:Y:S02]  /*3870*/  @!P1 LDC.64 R16, c[0x0][0x220] ;  /* 0x00008800ff109b82 */ /* 0x008e640000000a00 */
[C---:B------:R-:W-:Y:S01]  /*3880*/  ISETP.GE.AND P2, PT, R27.reuse, R5, PT ;  /* 0x000000051b00720c */ /* 0x040fe20003f46270 */
[C---:B--2---:R-:W-:Y:S01]  /*3890*/  @!P4 IMAD.WIDE.U32 R14, R10.reuse, 0x2, R14 ;  /* 0x000000020a0ec825 */ /* 0x044fe200078e000e */
[----:B------:R2:W5:Y:S03]  /*38a0*/  @!P5 LDG.E.U16 R20, desc[UR4][R2.64] ;  /* 0x000000040214d981 */ /* 0x000566000c1e1500 */
[----:B0-----:R-:W-:Y:S01]  /*38b0*/  @!P4 IMAD.WIDE.U32 R12, R10, 0x2, R12 ;  /* 0x000000020a0cc825 */ /* 0x001fe200078e000c */
[----:B------:R-:W-:Y:S01]  /*38c0*/  PRMT R10, RZ, 0x7610, R10 ;  /* 0x00007610ff0a7816 */ /* 0x000fe2000000000a */
[----:B------:R-:W5:Y:S05]  /*38d0*/  @!P4 LDG.E.U16 R9, desc[UR4][R14.64] ;  /* 0x000000040e09c981 */ /* 0x000f6a000c1e1500 */
[----:B------:R0:W5:Y:S01]  /*38e0*/  @!P4 LDG.E.U16 R10, desc[UR4][R12.64] ;  /* 0x000000040c0ac981 */ /* 0x000162000c1e1500 */
[----:B--2---:R-:W-:Y:S01]  /*38f0*/  @!P2 IMAD.IADD R3, R4, 0x1, R27 ;  /* 0x000000010403a824 */ /* 0x004fe200078e021b */
[----:B------:R-:W2:Y:S01]  /*3900*/  @!P2 LDC.64 R22, c[0x0][0x228] ;  /* 0x00008a00ff16ab82 */ /* 0x000ea20000000a00 */
[----:B------:R-:W-:-:S05]  /*3910*/  @!P2 VIADD R27, R27, 0x80 ;  /* 0x000000801b1ba836 */ /* 0x000fca0000000000 */
[----:B------:R-:W-:Y:S02]  /*3920*/  ISETP.GE.AND P4, PT, R27, R5, PT ;  /* 0x000000051b00720c */ /* 0x000fe40003f86270 */
[----:B0-----:R-:W0:Y:S01]  /*3930*/  @!P2 LDC.64 R12, c[0x0][0x220] ;  /* 0x00008800ff0cab82 */ /* 0x001e220000000a00 */
[----:B----4-:R-:W-:Y:S01]  /*3940*/  @!P5 IMAD.WIDE.U32 R24, R11, 0x2, R24 ;  /* 0x000000020b18d825 */ /* 0x010fe200078e0018 */
[----:B------:R-:W-:-:S03]  /*3950*/  PRMT R11, RZ, 0x7610, R11 ;  /* 0x00007610ff0b7816 */ /* 0x000fc6000000000b */
[----:B------:R-:W-:-:S03]  /*3960*/  @!P3 IMAD.WIDE.U32 R28, R21, 0x2, R28 ;  /* 0x00000002151cb825 */ /* 0x000fc600078e001c */
[----:B------:R-:W3:Y:S01]  /*3970*/  @!P1 LDC.64 R14, c[0x0][0x228] ;  /* 0x00008a00ff0e9b82 */ /* 0x000ee20000000a00 */
[----:B------:R-:W-:Y:S01]  /*3980*/  @!P3 IMAD.WIDE.U32 R18, R21, 0x2, R18 ;  /* 0x000000021512b825 */ /* 0x000fe200078e0012 */
[----:B------:R-:W-:Y:S01]  /*3990*/  PRMT R21, RZ, 0x7610, R21 ;  /* 0x00007610ff157816 */ /* 0x000fe20000000015 */
[----:B------:R4:W5:Y:S05]  /*39a0*/  @!P5 LDG.E.U16 R11, desc[UR4][R24.64] ;  /* 0x00000004180bd981 */ /* 0x00096a000c1e1500 */
[----:B------:R1:W5:Y:S01]  /*39b0*/  @!P3 LDG.E.U16 R21, desc[UR4][R28.64] ;  /* 0x000000041c15b981 */ /* 0x000362000c1e1500 */
[----:B----4-:R-:W-:Y:S01]  /*39c0*/  PRMT R24, RZ, 0x7610, R24 ;  /* 0x00007610ff187816 */ /* 0x010fe20000000018 */
[----:B-1----:R-:W-:-:S05]  /*39d0*/  @!P4 IMAD.IADD R29, R4, 0x1, R27 ;  /* 0x00000001041dc824 */ /* 0x002fca00078e021b */
[----:B------:R1:W5:Y:S01]  /*39e0*/  @!P3 LDG.E.U16 R24, desc[UR4][R18.64] ;  /* 0x000000041218b981 */ /* 0x000362000c1e1500 */
[----:B------:R-:W-:-:S05]  /*39f0*/  @!P4 VIADD R27, R27, 0x80 ;  /* 0x000000801b1bc836 */ /* 0x000fca0000000000 */
[----:B------:R-:W-:Y:S01]  /*3a00*/  ISETP.GE.AND P3, PT, R27, R5, PT ;  /* 0x000000051b00720c */ /* 0x000fe20003f66270 */
[C---:B0-----:R-:W-:Y:S01]  /*3a10*/  @!P2 IMAD.WIDE.U32 R12, R3.reuse, 0x2, R12 ;  /* 0x00000002030ca825 */ /* 0x041fe200078e000c */
[----:B------:R-:W-:Y:S01]  /*3a20*/  PRMT R25, RZ, 0x7610, R25 ;  /* 0x00007610ff197816 */ /* 0x000fe20000000019 */
[----:B-1----:R-:W0:Y:S02]  /*3a30*/  @!P4 LDC.64 R18, c[0x0][0x220] ;  /* 0x00008800ff12cb82 */ /* 0x002e240000000a00 */
[----:B--2---:R-:W-:Y:S01]  /*3a40*/  @!P2 IMAD.WIDE.U32 R22, R3, 0x2, R22 ;  /* 0x000000020316a825 */ /* 0x004fe200078e0016 */
[----:B------:R-:W-:-:S03]  /*3a50*/  PRMT R3, RZ, 0x7610, R3 ;  /* 0x00007610ff037816 */ /* 0x000fc60000000003 */
[----:B------:R-:W-:-:S03]  /*3a60*/  @!P1 IMAD.WIDE.U32 R16, R0, 0x2, R16 ;  /* 0x0000000200109825 */ /* 0x000fc600078e0010 */
[----:B------:R1:W5:Y:S01]  /*3a70*/  @!P2 LDG.E.U16 R3, desc[UR4][R12.64] ;  /* 0x000000040c03a981 */ /* 0x000362000c1e1500 */
[----:B---3--:R-:W-:Y:S01]  /*3a80*/  @!P1 IMAD.WIDE.U32 R14, R0, 0x2, R14 ;  /* 0x00000002000e9825 */ /* 0x008fe200078e000e */
[----:B------:R-:W-:Y:S02]  /*3a90*/  PRMT R0, RZ, 0x7610, R0 ;  /* 0x00007610ff007816 */ /* 0x000fe40000000000 */
[----:B------:R2:W5:Y:S04]  /*3aa0*/  @!P1 LDG.E.U16 R25, desc[UR4][R16.64] ;  /* 0x0000000410199981 */ /* 0x000568000c1e1500 */
[----:B------:R3:W5:Y:S01]  /*3ab0*/  @!P1 LDG.E.U16 R0, desc[UR4][R14.64] ;  /* 0x000000040e009981 */ /* 0x000762000c1e1500 */
[----:B-1----:R-:W1:Y:S08]  /*3ac0*/  @!P3 LDC.64 R12, c[0x0][0x220] ;  /* 0x00008800ff0cbb82 */ /* 0x002e700000000a00 */
[----:B--2---:R-:W2:Y:S08]  /*3ad0*/  @!P4 LDC.64 R16, c[0x0][0x228] ;  /* 0x00008a00ff10cb82 */ /* 0x004eb00000000a00 */
[----:B---3--:R-:W3:Y:S01]  /*3ae0*/  @!P3 LDC.64 R14, c[0x0][0x228] ;  /* 0x00008a00ff0ebb82 */ /* 0x008ee20000000a00 */
[----:B------:R-:W-:Y:S01]  /*3af0*/  PRMT R2, RZ, 0x7610, R2 ;  /* 0x00007610ff027816 */ /* 0x000fe20000000002 */
[----:B------:R-:W-:-:S02]  /*3b00*/  @!P3 IMAD.IADD R27, R4, 0x1, R27 ;  /* 0x00000001041bb824 */ /* 0x000fc400078e021b */
[C---:B0-----:R-:W-:Y:S01]  /*3b10*/  @!P4 IMAD.WIDE.U32 R18, R29.reuse, 0x2, R18 ;  /* 0x000000021d12c825 */ /* 0x041fe200078e0012 */
[----:B------:R-:W-:Y:S02]  /*3b20*/  PRMT R26, RZ, 0x7610, R26 ;  /* 0x00007610ff1a7816 */ /* 0x000fe4000000001a */
[----:B------:R0:W5:Y:S04]  /*3b30*/  @!P2 LDG.E.U16 R2, desc[UR4][R22.64] ;  /* 0x000000041602a981 */ /* 0x000168000c1e1500 */
[----:B------:R4:W5:Y:S01]  /*3b40*/  @!P4 LDG.E.U16 R26, desc[UR4][R18.64] ;  /* 0x00000004121ac981 */ /* 0x000962000c1e1500 */
[----:B--2---:R-:W-:Y:S01]  /*3b50*/  @!P4 IMAD.WIDE.U32 R16, R29, 0x2, R16 ;  /* 0x000000021d10c825 */ /* 0x004fe200078e0010 */
[----:B0-----:R-:W-:Y:S02]  /*3b60*/  PRMT R23, RZ, 0x7610, R23 ;  /* 0x00007610ff177816 */ /* 0x001fe40000000017 */
[----:B------:R-:W-:Y:S01]  /*3b70*/  PRMT R22, RZ, 0x7610, R22 ;  /* 0x00007610ff167816 */ /* 0x000fe20000000016 */
[----:B-1----:R-:W-:Y:S01]  /*3b80*/  @!P3 IMAD.WIDE.U32 R28, R27, 0x2, R12 ;  /* 0x000000021b1cb825 */ /* 0x002fe200078e000c */
[----:B------:R-:W-:-:S02]  /*3b90*/  PRMT R13, RZ, 0x7610, R13 ;  /* 0x00007610ff0d7816 */ /* 0x000fc4000000000d */
[----:B------:R4:W5:Y:S01]  /*3ba0*/  @!P4 LDG.E.U16 R23, desc[UR4][R16.64] ;  /* 0x000000041017c981 */ /* 0x000962000c1e1500 */
[----:B---3--:R-:W-:-:S03]  /*3bb0*/  @!P3 IMAD.WIDE.U32 R14, R27, 0x2, R14 ;  /* 0x000000021b0eb825 */ /* 0x008fc600078e000e */
[----:B------:R4:W5:Y:S04]  /*3bc0*/  @!P3 LDG.E.U16 R22, desc[UR4][R28.64] ;  /* 0x000000041c16b981 */ /* 0x000968000c1e1500 */
[----:B------:R4:W5:Y:S01]  /*3bd0*/  @!P3 LDG.E.U16 R13, desc[UR4][R14.64] ;  /* 0x000000040e0db981 */ /* 0x000962000c1e1500 */
[----:B------:R-:W-:Y:S04]  /*3be0*/  BSSY B1, `(.L_x_1099) ;  /* 0x000006a000017945 */ /* 0x000fe80003800000 */
[----:B------:R-:W-:Y:S05]  /*3bf0*/  @P0 BRA `(.L_x_1100) ;  /* 0x0000000400a00947 */ /* 0x000fea0003800000 */
[----:B----45:R-:W-:Y:S01]  /*3c00*/  IMAD.U32 R17, R8, 0x10000, RZ ;  /* 0x0001000008117824 */ /* 0x030fe200078e00ff */
[----:B------:R-:W-:-:S04]  /*3c10*/  SHF.L.U32 R14, R7, 0x10, RZ ;  /* 0x00000010070e7819 */ /* 0x000fc800000006ff */
        /* <DEDUP_REMOVED lines=32> */
.L_x_1106:
[----:B------:R-:W-:Y:S01]  /*3e20*/  FSETP.GEU.FTZ.AND P0, PT, R19, -R12, PT ;  /* 0x8000000c1300720b */ /* 0x000fe20003f1e000 */
[----:B------:R-:W-:-:S12]  /*3e30*/  FADD.FTZ R16, R16, -1 ;  /* 0xbf80000010107421 */ /* 0x000fd80000010000 */
[----:B------:R-:W-:-:S07]  /*3e40*/  @!P0 FADD.FTZ R16, R16, -1 ;  /* 0xbf80000010108421 */ /* 0x000fce0000010000 */
.L_x_1105:
[----:B------:R-:W-:Y:S05]  /*3e50*/  BSYNC B2 ;  /* 0x0000000000027941 */ /* 0x000fea0003800000 */
.L_x_1104:
[----:B------:R-:W-:Y:S01]  /*3e60*/  FFMA.FTZ R15, -R12, R16, R15 ;  /* 0x000000100c0f7223 */ /* 0x000fe2000001010f */
[----:B------:R-:W-:Y:S06]  /*3e70*/  BRA `(.L_x_1102) ;  /* 0x0000000000807947 */ /* 0x000fec0003800000 */
.L_x_1103:
[----:B------:R-:W-:Y:S01]  /*3e80*/  VIADD R12, R16, 0xf4800000 ;  /* 0xf4800000100c7836 */ /* 0x000fe20000000000 */
[----:B------:R-:W-:Y:S01]  /*3e90*/  BSSY B2, `(.L_x_1107) ;  /* 0x0000019000027945 */ /* 0x000fe20003800000 */
[----:B------:R-:W-:-:S03]  /*3ea0*/  IMAD.U32 R17, R8, 0x10000, RZ ;  /* 0x0001000008117824 */ /* 0x000fc600078e00ff */
[----:B------:R-:W-:Y:S02]  /*3eb0*/  LOP3.LUT R12, R12, 0xff800000, RZ, 0xc0, !PT ;  /* 0xff8000000c0c7812 */ /* 0x000fe400078ec0ff */
[----:B------:R-:W-:-:S03]  /*3ec0*/  FSETP.GT.FTZ.AND P0, PT, |R17|, RZ, PT ;  /* 0x000000ff1100720b */ /* 0x000fc60003f14200 */
[----:B------:R-:W-:-:S05]  /*3ed0*/  IMAD.IADD R12, R15, 0x1, -R12 ;  /* 0x000000010f0c7824 */ /* 0x000fca00078e0a0c */
[----:B------:R-:W-:Y:S02]  /*3ee0*/  LOP3.LUT P1, R18, R12, 0xff800000, RZ, 0xc0, !PT ;  /* 0xff8000000c127812 */ /* 0x000fe4000782c0ff */
[----:B------:R-:W-:-:S04]  /*3ef0*/  LOP3.LUT R12, R15, 0x7fffff, RZ, 0xc0, !PT ;  /* 0x007fffff0f0c7812 */ /* 0x000fc800078ec0ff */
[----:B------:R-:W-:-:S07]  /*3f00*/  LOP3.LUT R19, R12, 0x3f800000, RZ, 0xfc, !PT ;  /* 0x3f8000000c137812 */ /* 0x000fce00078efcff */
[----:B------:R-:W-:Y:S05]  /*3f10*/  @!P1 BRA `(.L_x_1108) ;  /* 0x0000000000409947 */ /* 0x000fea0003800000 */
[----:B------:R-:W-:-:S04]  /*3f20*/  LOP3.LUT R17, R16, 0x7fffff, RZ, 0xc0, !PT ;  /* 0x007fffff10117812 */ /* 0x000fc800078ec0ff */
[----:B------:R-:W-:-:S04]  /*3f30*/  LOP3.LUT R17, R17, 0x3f800000, RZ, 0xfc, !PT ;  /* 0x3f80000011117812 */ /* 0x000fc800078efcff */
[----:B------:R0:W1:Y:S03]  /*3f40*/  MUFU.RCP R12, R17 ;  /* 0x00000011000c7308 */ /* 0x0000660000001000 */
.L_x_1109:
        /* <DEDUP_REMOVED lines=13> */
.L_x_1108:
[----:B------:R-:W-:Y:S05]  /*4020*/  BSYNC B2 ;  /* 0x0000000000027941 */ /* 0x000fea0003800000 */
.L_x_1107:
[----:B------:R-:W-:Y:S01]  /*4030*/  LOP3.LUT R16, R16, 0xff800000, RZ, 0xc0, !PT ;  /* 0xff80000010107812 */ /* 0x000fe200078ec0ff */
[----:B------:R-:W-:Y:S01]  /*4040*/  FMUL.FTZ R19, R19, 1.1920928955078125e-07 ;  /* 0x3400000013137820 */ /* 0x000fe20000410000 */
[----:B------:R-:W-:-:S04]  /*4050*/  ISETP.GT.U32.OR P0, PT, R15, 0x7f7fffff, !P0 ;  /* 0x7f7fffff0f00780c */ /* 0x000fc80004704470 */
[----:B------:R-:W-:-:S05]  /*4060*/  FSEL R16, R16, +QNAN , !P0 ;  /* 0x7fffffff10107808 */ /* 0x000fca0004000000 */
[----:B------:R-:W-:-:S07]  /*4070*/  FMUL.FTZ R15, R16, R19 ;  /* 0x00000013100f7220 */ /* 0x000fce0000410000 */
.L_x_1102:
[----:B------:R-:W-:Y:S05]  /*4080*/  BSYNC B0 ;  /* 0x0000000000007941 */ /* 0x000fea0003800000 */
.L_x_1101:
        /* <DEDUP_REMOVED lines=31> */
.L_x_1100:
[----:B------:R-:W-:Y:S05]  /*4280*/  BSYNC B1 ;  /* 0x0000000000017941 */ /* 0x000fea0003800000 */
.L_x_1099:
[----:B-----5:R-:W-:Y:S01]  /*4290*/  VIADD R8, R6, 0x80 ;  /* 0x0000008006087836 */ /* 0x020fe20000000000 */
[----:B------:R-:W-:Y:S04]  /*42a0*/  BSSY B1, `(.L_x_1110) ;  /* 0x000006c000017945 */ /* 0x000fe80003800000 */
[----:B------:R-:W-:-:S13]  /*42b0*/  ISETP.GE.AND P0, PT, R8, R5, PT ;  /* 0x000000050800720c */ /* 0x000fda0003f06270 */
[----:B------:R-:W-:Y:S05]  /*42c0*/  @P0 BRA `(.L_x_1111) ;  /* 0x0000000400a40947 */ /* 0x000fea0003800000 */
[----:B------:R-:W-:Y:S02]  /*42d0*/  IMAD.U32 R7, R10, 0x10000, RZ ;  /* 0x000100000a077824 */ /* 0x000fe400078e00ff */
[----:B----4-:R-:W-:-:S03]  /*42e0*/  IMAD.U32 R15, R9, 0x10000, RZ ;  /* 0x00010000090f7824 */ /* 0x010fc600078e00ff */
        /* <DEDUP_REMOVED lines=14> */
[----:B0-----:R-:W0:Y:S02]  /*43d0*/  MUFU.RCP R17, R15 ;  /* 0x0000000f00117308 */ /* 0x001e240000001000 */
        /* <DEDUP_REMOVED lines=17> */
.L_x_1117:
[----:B------:R-:W-:Y:S01]  /*44f0*/  FSETP.GEU.FTZ.AND P0, PT, R18, -R15, PT ;  /* 0x8000000f1200720b */ /* 0x000fe20003f1e000 */
[----:B------:R-:W-:-:S12]  /*4500*/  FADD.FTZ R19, R19, -1 ;  /* 0xbf80000013137421 */ /* 0x000fd80000010000 */
[----:B------:R-:W-:-:S07]  /*4510*/  @!P0 FADD.FTZ R19, R19, -1 ;  /* 0xbf80000013138421 */ /* 0x000fce0000010000 */
.L_x_1116:
[----:B------:R-:W-:Y:S05]  /*4520*/  BSYNC B2 ;  /* 0x0000000000027941 */ /* 0x000fea0003800000 */
.L_x_1115:
[----:B------:R-:W-:Y:S01]  /*4530*/  FFMA.FTZ R14, -R15, R19, R14 ;  /* 0x000000130f0e7223 */ /* 0x000fe2000001010e */
[----:B------:R-:W-:Y:S06]  /*4540*/  BRA `(.L_x_1113) ;  /* 0x0000000000807947 */ /* 0x000fec0003800000 */
.L_x_1114:
[----:B------:R-:W-:Y:S01]  /*4550*/  IADD3 R7, R15, -0xb800000, RZ ;  /* 0xf48000000f077810 */ /* 0x000fe20007ffe0ff */
[----:B------:R-:W-:Y:S01]  /*4560*/  IMAD.U32 R16, R10, 0x10000, RZ ;  /* 0x000100000a107824 */ /* 0x000fe200078e00ff */
[----:B------:R-:W-:Y:S02]  /*4570*/  BSSY B2, `(.L_x_1118) ;  /* 0x0000018000027945 */ /* 0x000fe40003800000 */
[----:B------:R-:W-:Y:S02]  /*4580*/  LOP3.LUT R7, R7, 0xff800000, RZ, 0xc0, !PT ;  /* 0xff80000007077812 */ /* 0x000fe400078ec0ff */
[----:B------:R-:W-:-:S03]  /*4590*/  FSETP.GT.FTZ.AND P0, PT, |R16|, RZ, PT ;  /* 0x000000ff1000720b */ /* 0x000fc60003f14200 */
[----:B------:R-:W-:-:S05]  /*45a0*/  IMAD.IADD R7, R14, 0x1, -R7 ;  /* 0x000000010e077824 */ /* 0x000fca00078e0a07 */
[----:B0-----:R-:W-:Y:S02]  /*45b0*/  LOP3.LUT P1, R17, R7, 0xff800000, RZ, 0xc0, !PT ;  /* 0xff80000007117812 */ /* 0x001fe4000782c0ff */
[----:B------:R-:W-:-:S04]  /*45c0*/  LOP3.LUT R7, R14, 0x7fffff, RZ, 0xc0, !PT ;  /* 0x007fffff0e077812 */ /* 0x000fc800078ec0ff */
[----:B------:R-:W-:-:S07]  /*45d0*/  LOP3.LUT R18, R7, 0x3f800000, RZ, 0xfc, !PT ;  /* 0x3f80000007127812 */ /* 0x000fce00078efcff */
[----:B------:R-:W-:Y:S05]  /*45e0*/  @!P1 BRA `(.L_x_1119) ;  /* 0x0000000000409947 */ /* 0x000fea0003800000 */
[----:B------:R-:W-:-:S04]  /*45f0*/  LOP3.LUT R16, R15, 0x7fffff, RZ, 0xc0, !PT ;  /* 0x007fffff0f107812 */ /* 0x000fc800078ec0ff */
[----:B------:R-:W-:-:S04]  /*4600*/  LOP3.LUT R16, R16, 0x3f800000, RZ, 0xfc, !PT ;  /* 0x3f80000010107812 */ /* 0x000fc800078efcff */
[----:B------:R0:W1:Y:S03]  /*4610*/  MUFU.RCP R7, R16 ;  /* 0x0000001000077308 */ /* 0x0000660000001000 */
.L_x_1120:
        /* <DEDUP_REMOVED lines=13> */
.L_x_1119:
[----:B------:R-:W-:Y:S05]  /*46f0*/  BSYNC B2 ;  /* 0x0000000000027941 */ /* 0x000fea0003800000 */
.L_x_1118:
[----:B------:R-:W-:Y:S01]  /*4700*/  LOP3.LUT R15, R15, 0xff800000, RZ, 0xc0, !PT ;  /* 0xff8000000f0f7812 */ /* 0x000fe200078ec0ff */
[----:B------:R-:W-:Y:S01]  /*4710*/  FMUL.FTZ R18, R18, 1.1920928955078125e-07 ;  /* 0x3400000012127820 */ /* 0x000fe20000410000 */
[----:B------:R-:W-:-:S04]  /*4720*/  ISETP.GT.U32.OR P0, PT, R14, 0x7f7fffff, !P0 ;  /* 0x7f7fffff0e00780c */ /* 0x000fc80004704470 */
[----:B------:R-:W-:-:S05]  /*4730*/  FSEL R15, R15, +QNAN , !P0 ;  /* 0x7fffffff0f0f7808 */ /* 0x000fca0004000000 */
[----:B------:R-:W-:-:S07]  /*4740*/  FMUL.FTZ R14, R15, R18 ;  /* 0x000000120f0e7220 */ /* 0x000fce0000410000 */
.L_x_1113:
[----:B------:R-:W-:Y:S05]  /*4750*/  BSYNC B0 ;  /* 0x0000000000007941 */ /* 0x000fea0003800000 */
.L_x_1112:
[C---:B------:R-:W-:Y:S01]  /*4760*/  IMAD.U32 R7, R9.reuse, 0x10000, RZ ;  /* 0x0001000009077824 */ /* 0x040fe200078e00ff */
[----:B------:R-:W-:Y:S01]  /*4770*/  FSETP.GTU.FTZ.AND P0, PT, |R14|, +INF , PT ;  /* 0x7f8000000e00780b */ /* 0x000fe20003f1c200 */
[----:B------:R-:W-:Y:S01]  /*4780*/  IMAD.U32 R9, R9, 0x10000, RZ ;  /* 0x0001000009097824 */ /* 0x000fe200078e00ff */
[----:B------:R-:W-:Y:S02]  /*4790*/  SHF.L.U32 R15, R10, 0x10, RZ ;  /* 0x000000100a0f7819 */ /* 0x000fe400000006ff */
[C---:B------:R-:W-:Y:S02]  /*47a0*/  LOP3.LUT R7, R14.reuse, 0x80000000, R7, 0xb8, !PT ;  /* 0x800000000e077812 */ /* 0x040fe400078eb807 */
[----:B------:R-:W1:Y:S01]  /*47b0*/  MUFU.RCP R10, R15 ;  /* 0x0000000f000a7308 */ /* 0x000e620000001000 */
[----:B------:R-:W-:Y:S02]  /*47c0*/  FSETP.GEU.FTZ.AND P1, PT, R15, RZ, PT ;  /* 0x000000ff0f00720b */ /* 0x000fe40003f3e000 */
[----:B------:R-:W-:-:S04]  /*47d0*/  FSEL R7, R14, R7, P0 ;  /* 0x000000070e077208 */ /* 0x000fc80000000000 */
[C---:B------:R-:W-:Y:S02]  /*47e0*/  FSETP.NEU.FTZ.AND P0, PT, R7.reuse, RZ, PT ;  /* 0x000000ff0700720b */ /* 0x040fe40003f1d000 */
        /* <DEDUP_REMOVED lines=23> */
.L_x_1111:
[----:B------:R-:W-:Y:S05]  /*4960*/  BSYNC B1 ;  /* 0x0000000000017941 */ /* 0x000fea0003800000 */
.L_x_1110:
[----:B------:R-:W-:Y:S01]  /*4970*/  VIADD R10, R6, 0x100 ;  /* 0x00000100060a7836 */ /* 0x000fe20000000000 */
[----:B------:R-:W-:Y:S04]  /*4980*/  BSSY B1, `(.L_x_1121) ;  /* 0x000006a000017945 */ /* 0x000fe80003800000 */
[----:B------:R-:W-:-:S13]  /*4990*/  ISETP.GE.AND P0, PT, R10, R5, PT ;  /* 0x000000050a00720c */ /* 0x000fda0003f06270 */
[----:B------:R-:W-:Y:S05]  /*49a0*/  @P0 BRA `(.L_x_1122) ;  /* 0x00000004009c0947 */ /* 0x000fea0003800000 */
[----:B------:R-:W-:Y:S01]  /*49b0*/  SHF.L.U32 R7, R20, 0x10, RZ ;  /* 0x0000001014077819 */ /* 0x000fe200000006ff */
        /* <DEDUP_REMOVED lines=10> */
[----:B0---4-:R-:W-:-:S05]  /*4a60*/  FMUL.FTZ R16, |R7|, 8388608 ;  /* 0x4b00000007107820 */ /* 0x011fca0000410200 */
        /* <DEDUP_REMOVED lines=22> */
.L_x_1128:
[----:B------:R-:W-:Y:S01]  /*4bd0*/  FSETP.GEU.FTZ.AND P0, PT, R18, -R16, PT ;  /* 0x800000101200720b */ /* 0x000fe20003f1e000 */
[----:B------:R-:W-:-:S12]  /*4be0*/  FADD.FTZ R28, R28, -1 ;  /* 0xbf8000001c1c7421 */ /* 0x000fd80000010000 */
[----:B------:R-:W-:-:S07]  /*4bf0*/  @!P0 FADD.FTZ R28, R28, -1 ;  /* 0xbf8000001c1c8421 */ /* 0x000fce0000010000 */
.L_x_1127:
[----:B------:R-:W-:Y:S05]  /*4c00*/  BSYNC B2 ;  /* 0x0000000000027941 */ /* 0x000fea0003800000 */
.L_x_1126:
[----:B------:R-:W-:Y:S01]  /*4c10*/  FFMA.FTZ R9, -R16, R28, R9 ;  /* 0x0000001c10097223 */ /* 0x000fe20000010109 */
[----:B------:R-:W-:Y:S06]  /*4c20*/  BRA `(.L_x_1124) ;  /* 0x0000000000807947 */ /* 0x000fec0003800000 */
.L_x_1125:
[----:B------:R-:W-:Y:S01]  /*4c30*/  VIADD R7, R16, 0xf4800000 ;  /* 0xf480000010077836 */ /* 0x000fe20000000000 */
[----:B------:R-:W-:Y:S01]  /*4c40*/  BSSY B2, `(.L_x_1129) ;  /* 0x0000019000027945 */ /* 0x000fe20003800000 */
[----:B------:R-:W-:-:S03]  /*4c50*/  IMAD.U32 R15, R20, 0x10000, RZ ;  /* 0x00010000140f7824 */ /* 0x000fc600078e00ff */
[----:B------:R-:W-:Y:S02]  /*4c60*/  LOP3.LUT R18, R7, 0xff800000, RZ, 0xc0, !PT ;  /* 0xff80000007127812 */ /* 0x000fe400078ec0ff */
[----:B------:R-:W-:Y:S02]  /*4c70*/  LOP3.LUT R7, R9, 0x7fffff, RZ, 0xc0, !PT ;  /* 0x007fffff09077812 */ /* 0x000fe400078ec0ff */
[----:B------:R-:W-:Y:S01]  /*4c80*/  FSETP.GT.FTZ.AND P0, PT, |R15|, RZ, PT ;  /* 0x000000ff0f00720b */ /* 0x000fe20003f14200 */
[----:B------:R-:W-:Y:S01]  /*4c90*/  IMAD.IADD R17, R9, 0x1, -R18 ;  /* 0x0000000109117824 */ /* 0x000fe200078e0a12 */
[----:B------:R-:W-:-:S04]  /*4ca0*/  LOP3.LUT R18, R7, 0x3f800000, RZ, 0xfc, !PT ;  /* 0x3f80000007127812 */ /* 0x000fc800078efcff */
[----:B------:R-:W-:-:S13]  /*4cb0*/  LOP3.LUT P1, R17, R17, 0xff800000, RZ, 0xc0, !PT ;  /* 0xff80000011117812 */ /* 0x000fda000782c0ff */
[----:B------:R-:W-:Y:S05]  /*4cc0*/  @!P1 BRA `(.L_x_1130) ;  /* 0x0000000000409947 */ /* 0x000fea0003800000 */
[----:B------:R-:W-:-:S04]  /*4cd0*/  LOP3.LUT R15, R16, 0x7fffff, RZ, 0xc0, !PT ;  /* 0x007fffff100f7812 */ /* 0x000fc800078ec0ff */
[----:B------:R-:W-:-:S04]  /*4ce0*/  LOP3.LUT R15, R15, 0x3f800000, RZ, 0xfc, !PT ;  /* 0x3f8000000f0f7812 */ /* 0x000fc800078efcff */
[----:B------:R0:W1:Y:S03]  /*4cf0*/  MUFU.RCP R7, R15 ;  /* 0x0000000f00077308 */ /* 0x0000660000001000 */
.L_x_1131:
        /* <DEDUP_REMOVED lines=13> */
.L_x_1130:
[----:B------:R-:W-:Y:S05]  /*4dd0*/  BSYNC B2 ;  /* 0x0000000000027941 */ /* 0x000fea0003800000 */
.L_x_1129:
[----:B------:R-:W-:Y:S02]  /*4de0*/  LOP3.LUT R16, R16, 0xff800000, RZ, 0xc0, !PT ;  /* 0xff80000010107812 */ /* 0x000fe400078ec0ff */
[----:B------:R-:W-:Y:S01]  /*4df0*/  ISETP.GT.U32.OR P0, PT, R9, 0x7f7fffff, !P0 ;  /* 0x7f7fffff0900780c */ /* 0x000fe20004704470 */
[----:B------:R-:W-:-:S03]  /*4e00*/  FMUL.FTZ R9, R18, 1.1920928955078125e-07 ;  /* 0x3400000012097820 */ /* 0x000fc60000410000 */
[----:B------:R-:W-:-:S05]  /*4e10*/  FSEL R16, R16, +QNAN , !P0 ;  /* 0x7fffffff10107808 */ /* 0x000fca0004000000 */
[----:B------:R-:W-:-:S07]  /*4e20*/  FMUL.FTZ R9, R16, R9 ;  /* 0x0000000910097220 */ /* 0x000fce0000410000 */
.L_x_1124:
[----:B------:R-:W-:Y:S05]  /*4e30*/  BSYNC B0 ;  /* 0x0000000000007941 */ /* 0x000fea0003800000 */
.L_x_1123:
        /* <DEDUP_REMOVED lines=30> */
.L_x_1122:
[----:B------:R-:W-:Y:S05]  /*5020*/  BSYNC B1 ;  /* 0x0000000000017941 */ /* 0x000fea0003800000 */
.L_x_1121:
[----:B------:R-:W-:Y:S01]  /*5030*/  IADD3 R10, R6, 0x180, RZ ;  /* 0x00000180060a7810 */ /* 0x000fe20007ffe0ff */
[----:B------:R-:W-:Y:S03]  /*5040*/  BSSY B1, `(.L_x_1132) ;  /* 0x000006a000017945 */ /* 0x000fe60003800000 */
[----:B------:R-:W-:-:S13]  /*5050*/  ISETP.GE.AND P0, PT, R10, R5, PT ;  /* 0x000000050a00720c */ /* 0x000fda0003f06270 */
[----:B------:R-:W-:Y:S05]  /*5060*/  @P0 BRA `(.L_x_1133) ;  /* 0x00000004009c0947 */ /* 0x000fea0003800000 */
[----:B0---4-:R-:W-:Y:S02]  /*5070*/  IMAD.U32 R16, R24, 0x10000, RZ ;  /* 0x0001000018107824 */ /* 0x011fe400078e00ff */
        /* <DEDUP_REMOVED lines=34> */
.L_x_1139:
[----:B------:R-:W-:Y:S01]  /*52a0*/  FSETP.GEU.FTZ.AND P0, PT, R18, -R17, PT ;  /* 0x800000111200720b */ /* 0x000fe20003f1e000 */
[----:B------:R-:W-:-:S12]  /*52b0*/  FADD.FTZ R7, R7, -1 ;  /* 0xbf80000007077421 */ /* 0x000fd80000010000 */
[----:B------:R-:W-:-:S07]  /*52c0*/  @!P0 FADD.FTZ R7, R7, -1 ;  /* 0xbf80000007078421 */ /* 0x000fce0000010000 */
.L_x_1138:
[----:B------:R-:W-:Y:S05]  /*52d0*/  BSYNC B2 ;  /* 0x0000000000027941 */ /* 0x000fea0003800000 */
.L_x_1137:
[----:B------:R-:W-:Y:S01]  /*52e0*/  FFMA.FTZ R10, -R17, R7, R10 ;  /* 0x00000007110a7223 */ /* 0x000fe2000001010a */
[----:B------:R-:W-:Y:S06]  /*52f0*/  BRA `(.L_x_1135) ;  /* 0x00000000007c7947 */ /* 0x000fec0003800000 */
.L_x_1136:
[----:B------:R-:W-:Y:S01]  /*5300*/  VIADD R15, R7, 0xf4800000 ;  /* 0xf4800000070f7836 */ /* 0x000fe20000000000 */
[----:B------:R-:W-:Y:S01]  /*5310*/  FSETP.GT.FTZ.AND P0, PT, |R16|, RZ, PT ;  /* 0x000000ff1000720b */ /* 0x000fe20003f14200 */
[----:B------:R-:W-:Y:S01]  /*5320*/  BSSY B2, `(.L_x_1140) ;  /* 0x000001a000027945 */ /* 0x000fe20003800000 */
[C---:B------:R-:W-:Y:S02]  /*5330*/  LOP3.LUT R16, R10.reuse, 0x7fffff, RZ, 0xc0, !PT ;  /* 0x007fffff0a107812 */ /* 0x040fe400078ec0ff */
        /* <DEDUP_REMOVED lines=11> */
.L_x_1142:
        /* <DEDUP_REMOVED lines=13> */
.L_x_1141:
[----:B------:R-:W-:Y:S05]  /*54c0*/  BSYNC B2 ;  /* 0x0000000000027941 */ /* 0x000fea0003800000 */
.L_x_1140:
[----:B------:R-:W-:-:S04]  /*54d0*/  FMUL.FTZ R17, R17, 1.1920928955078125e-07 ;  /* 0x3400000011117820 */ /* 0x000fc80000410000 */
[----:B------:R-:W-:-:S07]  /*54e0*/  FMUL.FTZ R10, R10, R17 ;  /* 0x000000110a0a7220 */ /* 0x000fce0000410000 */
.L_x_1135:
[----:B------:R-:W-:Y:S05]  /*54f0*/  BSYNC B0 ;  /* 0x0000000000007941 */ /* 0x000fea0003800000 */
.L_x_1134:
[----:B------:R-:W-:Y:S01]  /*5500*/  FSETP.GTU.FTZ.AND P0, PT, |R10|, +INF , PT ;  /* 0x7f8000000a00780b */ /* 0x000fe20003f1c200 */
[----:B------:R-:W-:Y:S01]  /*5510*/  IMAD.U32 R24, R24, 0x10000, RZ ;  /* 0x0001000018187824 */ /* 0x000fe200078e00ff */
[----:B------:R-:W-:Y:S01]  /*5520*/  LOP3.LUT R11, R10, 0x80000000, R11, 0xb8, !PT ;  /* 0x800000000a0b7812 */ /* 0x000fe200078eb80b */
[----:B------:R-:W-:-:S03]  /*5530*/  IMAD.U32 R7, R21, 0x10000, RZ ;  /* 0x0001000015077824 */ /* 0x000fc600078e00ff */
[----:B------:R-:W-:Y:S02]  /*5540*/  FSEL R11, R10, R11, P0 ;  /* 0x0000000b0a0b7208 */ /* 0x000fe40000000000 */
[----:B------:R-:W1:Y:S01]  /*5550*/  MUFU.RCP R10, R24 ;  /* 0x00000018000a7308 */ /* 0x000e620000001000 */
[----:B------:R-:W-:Y:S02]  /*5560*/  FSETP.GEU.FTZ.AND P1, PT, R24, RZ, PT ;  /* 0x000000ff1800720b */ /* 0x000fe40003f3e000 */
        /* <DEDUP_REMOVED lines=23> */
.L_x_1133:
[----:B------:R-:W-:Y:S05]  /*56e0*/  BSYNC B1 ;  /* 0x0000000000017941 */ /* 0x000fea0003800000 */
.L_x_1132:
[----:B0---4-:R-:W-:Y:S01]  /*56f0*/  IADD3 R16, R6, 0x200, RZ ;  /* 0x0000020006107810 */ /* 0x011fe20007ffe0ff */
[----:B------:R-:W-:Y:S03]  /*5700*/  BSSY B1, `(.L_x_1143) ;  /* 0x000006b000017945 */ /* 0x000fe60003800000 */
[----:B------:R-:W-:-:S13]  /*5710*/  ISETP.GE.AND P0, PT, R16, R5, PT ;  /* 0x000000051000720c */ /* 0x000fda0003f06270 */
[----:B------:R-:W-:Y:S05]  /*5720*/  @P0 BRA `(.L_x_1144) ;  /* 0x0000000400a00947 */ /* 0x000fea0003800000 */
[----:B------:R-:W-:Y:S02]  /*5730*/  IMAD.U32 R18, R0, 0x10000, RZ ;  /* 0x0001000000127824 */ /* 0x000fe400078e00ff */
[----:B------:R-:W-:-:S03]  /*5740*/  IMAD.U32 R11, R25, 0x10000, RZ ;  /* 0x00010000190b7824 */ /* 0x000fc600078e00ff */
        /* <DEDUP_REMOVED lines=32> */
.L_x_1150:
[----:B------:R-:W-:Y:S01]  /*5950*/  FSETP.GEU.FTZ.AND P0, PT, R19, -R17, PT ;  /* 0x800000111300720b */ /* 0x000fe20003f1e000 */
[----:B------:R-:W-:-:S12]  /*5960*/  FADD.FTZ R7, R7, -1 ;  /* 0xbf80000007077421 */ /* 0x000fd80000010000 */
[----:B------:R-:W-:-:S07]  /*5970*/  @!P0 FADD.FTZ R7, R7, -1 ;  /* 0xbf80000007078421 */ /* 0x000fce0000010000 */
.L_x_1149:
[----:B------:R-:W-:Y:S05]  /*5980*/  BSYNC B2 ;  /* 0x0000000000027941 */ /* 0x000fea0003800000 */
.L_x_1148:
[----:B------:R-:W-:Y:S01]  /*5990*/  FFMA.FTZ R16, -R17, R7, R16 ;  /* 0x0000000711107223 */ /* 0x000fe20000010110 */
[----:B------:R-:W-:Y:S06]  /*59a0*/  BRA `(.L_x_1146) ;  /* 0x0000000000847947 */ /* 0x000fec0003800000 */
.L_x_1147:
        /* <DEDUP_REMOVED lines=12> */
[----:B------:R-:W-:Y:S01]  /*5a70*/  LOP3.LUT R16, R7, 0x7fffff, RZ, 0xc0, !PT ;  /* 0x007fffff07107812 */ /* 0x000fe200078ec0ff */
[----:B------:R-:W-:-:S03]  /*5a80*/  IMAD.MOV.U32 R19, RZ, RZ, R18 ;  /* 0x000000ffff137224 */ /* 0x000fc600078e0012 */
[----:B------:R-:W-:-:S04]  /*5a90*/  LOP3.LUT R16, R16, 0x3f800000, RZ, 0xfc, !PT ;  /* 0x3f80000010107812 */ /* 0x000fc800078efcff */
[----:B------:R0:W1:Y:S03]  /*5aa0*/  MUFU.RCP R7, R16 ;  /* 0x0000001000077308 */ /* 0x0000660000001000 */
.L_x_1153:
        /* <DEDUP_REMOVED lines=10> */
[----:B-1----:R-:W-:-:S04]  /*5b50*/  FFMA.FTZ R19, -R16, R21, R19 ;  /* 0x0000001510137223 */ /* 0x002fc80000010113 */
[----:B------:R-:W-:Y:S01]  /*5b60*/  IMAD.MOV.U32 R18, RZ, RZ, R19 ;  /* 0x000000ffff127224 */ /* 0x000fe200078e0013 */
[----:B------:R-:W-:-:S13]  /*5b70*/  ISETP.NE.AND P0, PT, R19, RZ, PT ;  /* 0x000000ff1300720c */ /* 0x000fda0003f05270 */
[----:B------:R-:W-:Y:S05]  /*5b80*/  @P0 BRA P1, `(.L_x_1153) ;  /* 0xfffffffc00c80947 */ /* 0x000fea000083ffff */
.L_x_1152:
[----:B------:R-:W-:Y:S05]  /*5b90*/  BSYNC B2 ;  /* 0x0000000000027941 */ /* 0x000fea0003800000 */
.L_x_1151:
[----:B------:R-:W-:-:S04]  /*5ba0*/  FMUL.FTZ R18, R18, 1.1920928955078125e-07 ;  /* 0x3400000012127820 */ /* 0x000fc80000410000 */
[----:B0-----:R-:W-:-:S07]  /*5bb0*/  FMUL.FTZ R16, R15, R18 ;  /* 0x000000120f107220 */ /* 0x001fce0000410000 */
.L_x_1146:
[----:B------:R-:W-:Y:S05]  /*5bc0*/  BSYNC B0 ;  /* 0x0000000000007941 */ /* 0x000fea0003800000 */
.L_x_1145:
[----:B------:R-:W-:Y:S01]  /*5bd0*/  FSETP.GTU.FTZ.AND P0, PT, |R16|, +INF , PT ;  /* 0x7f8000001000780b */ /* 0x000fe20003f1c200 */
[----:B------:R-:W-:Y:S01]  /*5be0*/  IMAD.U32 R7, R0, 0x10000, RZ ;  /* 0x0001000000077824 */ /* 0x000fe200078e00ff */
[C---:B------:R-:W-:Y:S01]  /*5bf0*/  LOP3.LUT R11, R16.reuse, 0x80000000, R11, 0xb8, !PT ;  /* 0x80000000100b7812 */ /* 0x040fe200078eb80b */
[----:B------:R-:W-:Y:S02]  /*5c00*/  IMAD.U32 R25, R25, 0x10000, RZ ;  /* 0x0001000019197824 */ /* 0x000fe400078e00ff */
[----:B------:R-:W0:Y:S01]  /*5c10*/  MUFU.RCP R0, R7 ;  /* 0x0000000700007308 */ /* 0x000e220000001000 */
[----:B------:R-:W-:Y:S02]  /*5c20*/  FSEL R11, R16, R11, P0 ;  /* 0x0000000b100b7208 */ /* 0x000fe40000000000 */
[----:B------:R-:W-:Y:S02]  /*5c30*/  FSETP.GEU.FTZ.AND P1, PT, R7, RZ, PT ;  /* 0x000000ff0700720b */ /* 0x000fe40003f3e000 */
[----:B------:R-:W-:-:S02]  /*5c40*/  FSETP.NEU.FTZ.AND P0, PT, R11, RZ, PT ;  /* 0x000000ff0b00720b */ /* 0x000fc40003f1d000 */
[C---:B------:R-:W-:Y:S01]  /*5c50*/  FSETP.GEU.FTZ.AND P2, PT, R11.reuse, RZ, PT ;  /* 0x000000ff0b00720b */ /* 0x040fe20003f5e000 */
[----:B------:R-:W-:-:S03]  /*5c60*/  FADD.FTZ R11, -R11, R25 ;  /* 0x000000190b0b7221 */ /* 0x000fc60000010100 */
[----:B------:R-:W-:Y:S01]  /*5c70*/  PLOP3.LUT P0, PT, P0, P2, P1, 0x9f, 0x0 ;  /* 0x000000000000781c */ /* 0x000fe20000705317 */
[----:B0-----:R-:W-:-:S12]  /*5c80*/  FMUL.FTZ R11, R11, R0 ;  /* 0x000000000b0b7220 */ /* 0x001fd80000410000 */
[----:B------:R-:W-:-:S05]  /*5c90*/  @!P0 FADD.FTZ R11, R11, -1 ;  /* 0xbf8000000b0b8421 */ /* 0x000fca0000010000 */
[----:B------:R-:W-:-:S13]  /*5ca0*/  FSETP.NEU.FTZ.AND P0, PT, R11, RZ, PT ;  /* 0x000000ff0b00720b */ /* 0x000fda0003f1d000 */
[----:B------:R-:W-:-:S06]  /*5cb0*/  @!P0 FMUL.FTZ R0, R0, R25 ;  /* 0x0000001900008220 */ /* 0x000fcc0000410000 */
[----:B------:R-:W0:Y:S02]  /*5cc0*/  @!P0 F2F.BF16.F32 R0, R0 ;  /* 0x0000000000008304 */ /* 0x000e240000202000 */
[----:B0-----:R-:W-:-:S05]  /*5cd0*/  @!P0 IMAD.U32 R7, R0, 0x10000, RZ ;  /* 0x0001000000078824 */ /* 0x001fca00078e00ff */
[----:B------:R-:W-:-:S04]  /*5ce0*/  @!P0 LOP3.LUT R7, RZ, 0x80000000, R7, 0xb8, !PT ;  /* 0x80000000ff078812 */ /* 0x000fc800078eb807 */
[----:B------:R-:W-:Y:S01]  /*5cf0*/  @!P0 F2FP.BF16.F32.PACK_AB R7, RZ, R7 ;  /* 0x00000007ff07823e */ /* 0x000fe200000010ff */
[----:B------:R-:W-:Y:S06]  /*5d00*/  @!P0 BRA `(.L_x_1144) ;  /* 0x0000000000288947 */ /* 0x000fec0003800000 */
[----:B------:R-:W0:Y:S08]  /*5d10*/  FRND.FTZ.FLOOR R0, R11 ;  /* 0x0000000b00007307 */ /* 0x000e300000215000 */
[----:B0-----:R-:W0:Y:S02]  /*5d20*/  F2F.BF16.F32 R0, R0 ;  /* 0x0000000000007304 */ /* 0x001e240000202000 */
[----:B0-----:R-:W-:-:S02]  /*5d30*/  SHF.L.U32 R16, R0, 0x10, RZ ;  /* 0x0000001000107819 */ /* 0x001fc400000006ff */
[----:B------:R-:W-:-:S03]  /*5d40*/  PRMT R7, R0, 0x7610, R7 ;  /* 0x0000761000077816 */ /* 0x000fc60000000007 */
[----:B------:R-:W-:-:S05]  /*5d50*/  FADD.FTZ R16, -R16, R11 ;  /* 0x0000000b10107221 */ /* 0x000fca0000010100 */
[----:B------:R-:W-:-:S13]  /*5d60*/  FSETP.GT.FTZ.AND P0, PT, R16, 0.5, PT ;  /* 0x3f0000001000780b */ /* 0x000fda0003f14000 */
[----:B------:R-:W-:-:S04]  /*5d70*/  @P0 IMAD.U32 R15, R7, 0x10000, RZ ;  /* 0x00010000070f0824 */ /* 0x000fc800078e00ff */
[----:B------:R-:W-:-:S05]  /*5d80*/  @P0 FADD.FTZ R15, R15, 1 ;  /* 0x3f8000000f0f0421 */ /* 0x000fca0000010000 */
[----:B------:R-:W-:-:S04]  /*5d90*/  @P0 F2FP.BF16.F32.PACK_AB R15, RZ, R15 ;  /* 0x0000000fff0f023e */ /* 0x000fc800000010ff */
[----:B------:R-:W-:-:S07]  /*5da0*/  @P0 PRMT R7, R15, 0x7610, R7 ;  /* 0x000076100f070816 */ /* 0x000fce0000000007 */
.L_x_1144:
[----:B------:R-:W-:Y:S05]  /*5db0*/  BSYNC B1 ;  /* 0x0000000000017941 */ /* 0x000fea0003800000 */
.L_x_1143:
[----:B------:R-:W-:Y:S01]  /*5dc0*/  VIADD R0, R6, 0x280 ;  /* 0x0000028006007836 */ /* 0x000fe20000000000 */
        /* <DEDUP_REMOVED lines=38> */
.L_x_1161:
[----:B------:R-:W-:Y:S01]  /*6030*/  FSETP.GEU.FTZ.AND P0, PT, R18, -R19, PT ;  /* 0x800000131200720b */ /* 0x000fe20003f1e000 */
[----:B------:R-:W-:-:S12]  /*6040*/  FADD.FTZ R11, R11, -1 ;  /* 0xbf8000000b0b7421 */ /* 0x000fd80000010000 */
[----:B------:R-:W-:-:S07]  /*6050*/  @!P0 FADD.FTZ R11, R11, -1 ;  /* 0xbf8000000b0b8421 */ /* 0x000fce0000010000 */
.L_x_1160:
[----:B------:R-:W-:Y:S05]  /*6060*/  BSYNC B2 ;  /* 0x0000000000027941 */ /* 0x000fea0003800000 */
.L_x_1159:
[----:B------:R-:W-:Y:S01]  /*6070*/  FFMA.FTZ R0, -R19, R11, R0 ;  /* 0x0000000b13007223 */ /* 0x000fe20000010100 */
[----:B------:R-:W-:Y:S06]  /*6080*/  BRA `(.L_x_1157) ;  /* 0x0000000000887947 */ /* 0x000fec0003800000 */
.L_x_1158:
        /* <DEDUP_REMOVED lines=9> */
[----:B------:R-:W-:-:S03]  /*6120*/  LOP3.LUT R0, R21, 0xff800000, RZ, 0xc0, !PT ;  /* 0xff80000015007812 */ /* 0x000fc600078ec0ff */
[----:B------:R-:W-:Y:S01]  /*6130*/  IMAD.MOV.U32 R19, RZ, RZ, R17 ;  /* 0x000000ffff137224 */ /* 0x000fe200078e0011 */
[----:B------:R-:W-:-:S05]  /*6140*/  FSEL R11, R0, +QNAN , !P0 ;  /* 0x7fffffff000b7808 */ /* 0x000fca0004000000 */
[----:B------:R-:W-:Y:S05]  /*6150*/  @!P1 BRA `(.L_x_1163) ;  /* 0x0000000000489947 */ /* 0x000fea0003800000 */
[----:B------:R-:W-:Y:S01]  /*6160*/  LOP3.LUT R16, R21, 0x7fffff, RZ, 0xc0, !PT ;  /* 0x007fffff15107812 */ /* 0x000fe200078ec0ff */
[----:B------:R-:W-:Y:S02]  /*6170*/  IMAD.MOV.U32 R19, RZ, RZ, R17 ;  /* 0x000000ffff137224 */ /* 0x000fe400078e0011 */
[----:B------:R-:W-:Y:S01]  /*6180*/  IMAD.MOV.U32 R17, RZ, RZ, R18 ;  /* 0x000000ffff117224 */ /* 0x000fe200078e0012 */
[----:B------:R-:W-:-:S04]  /*6190*/  LOP3.LUT R16, R16, 0x3f800000, RZ, 0xfc, !PT ;  /* 0x3f80000010107812 */ /* 0x000fc800078efcff */
[----:B------:R0:W1:Y:S03]  /*61a0*/  MUFU.RCP R0, R16 ;  /* 0x0000001000007308 */ /* 0x0000660000001000 */
.L_x_1164:
        /* <DEDUP_REMOVED lines=13> */
.L_x_1163:
[----:B------:R-:W-:Y:S05]  /*6280*/  BSYNC B2 ;  /* 0x0000000000027941 */ /* 0x000fea0003800000 */
.L_x_1162:
[----:B------:R-:W-:-:S04]  /*6290*/  FMUL.FTZ R0, R19, 1.1920928955078125e-07 ;  /* 0x3400000013007820 */ /* 0x000fc80000410000 */
[----:B------:R-:W-:-:S07]  /*62a0*/  FMUL.FTZ R0, R11, R0 ;  /* 0x000000000b007220 */ /* 0x000fce0000410000 */
.L_x_1157:
[----:B------:R-:W-:Y:S05]  /*62b0*/  BSYNC B0 ;  /* 0x0000000000007941 */ /* 0x000fea0003800000 */
.L_x_1156:
        /* <DEDUP_REMOVED lines=31> */
.L_x_1155:
[----:B------:R-:W-:Y:S05]  /*64b0*/  BSYNC B1 ;  /* 0x0000000000017941 */ /* 0x000fea0003800000 */
.L_x_1154:
        /* <DEDUP_REMOVED lines=29> */
[----:B0-----:R-:W-:Y:S01]  /*6690*/  FADD.FTZ R16, |R0|, |R0| ;  /* 0x4000000000107221 */ /* 0x001fe20000010200 */
        /* <DEDUP_REMOVED lines=8> */
.L_x_1172:
[----:B------:R-:W-:Y:S01]  /*6720*/  FSETP.GEU.FTZ.AND P0, PT, R17, -R19, PT ;  /* 0x800000131100720b */ /* 0x000fe20003f1e000 */
[----:B------:R-:W-:-:S12]  /*6730*/  FADD.FTZ R15, R15, -1 ;  /* 0xbf8000000f0f7421 */ /* 0x000fd80000010000 */
[----:B------:R-:W-:-:S07]  /*6740*/  @!P0 FADD.FTZ R15, R15, -1 ;  /* 0xbf8000000f0f8421 */ /* 0x000fce0000010000 */
.L_x_1171:
[----:B------:R-:W-:Y:S05]  /*6750*/  BSYNC B2 ;  /* 0x0000000000027941 */ /* 0x000fea0003800000 */
.L_x_1170:
[----:B------:R-:W-:Y:S01]  /*6760*/  FFMA.FTZ R2, -R19, R15, R2 ;  /* 0x0000000f13027223 */ /* 0x000fe20000010102 */
[----:B------:R-:W-:Y:S06]  /*6770*/  BRA `(.L_x_1168) ;  /* 0x0000000000887947 */ /* 0x000fec0003800000 */
.L_x_1169:
[----:B------:R-:W-:Y:S01]  /*6780*/  VIADD R15, R19, 0xf4800000 ;  /* 0xf4800000130f7836 */ /* 0x000fe20000000000 */
[----:B------:R-:W-:Y:S01]  /*6790*/  FSETP.GT.FTZ.AND P0, PT, |R0|, RZ, PT ;  /* 0x000000ff0000720b */ /* 0x000fe20003f14200 */
[----:B------:R-:W-:Y:S01]  /*67a0*/  BSSY B2, `(.L_x_1173) ;  /* 0x000001d000027945 */ /* 0x000fe20003800000 */
[C---:B------:R-:W-:Y:S02]  /*67b0*/  LOP3.LUT R0, R2.reuse, 0x7fffff, RZ, 0xc0, !PT ;  /* 0x007fffff02007812 */ /* 0x040fe400078ec0ff */
[----:B------:R-:W-:Y:S02]  /*67c0*/  LOP3.LUT R15, R15, 0xff800000, RZ, 0xc0, !PT ;  /* 0xff8000000f0f7812 */ /* 0x000fe400078ec0ff */
[----:B------:R-:W-:Y:S02]  /*67d0*/  ISETP.GT.U32.OR P0, PT, R2, 0x7f7fffff, !P0 ;  /* 0x7f7fffff0200780c */ /* 0x000fe40004704470 */
[----:B0-----:R-:W-:Y:S01]  /*67e0*/  LOP3.LUT R16, R0, 0x3f800000, RZ, 0xfc, !PT ;  /* 0x3f80000000107812 */ /* 0x001fe200078efcff */
[----:B------:R-:W-:Y:S01]  /*67f0*/  IMAD.IADD R15, R2, 0x1, -R15 ;  /* 0x00000001020f7824 */ /* 0x000fe200078e0a0f */
[----:B------:R-:W-:-:S03]  /*6800*/  LOP3.LUT R2, R19, 0xff800000, RZ, 0xc0, !PT ;  /* 0xff80000013027812 */ /* 0x000fc600078ec0ff */
[----:B------:R-:W-:Y:S01]  /*6810*/  IMAD.MOV.U32 R18, RZ, RZ, R16 ;  /* 0x000000ffff127224 */ /* 0x000fe200078e0010 */
[----:B------:R-:W-:Y:S02]  /*6820*/  LOP3.LUT P1, R17, R15, 0xff800000, RZ, 0xc0, !PT ;  /* 0xff8000000f117812 */ /* 0x000fe4000782c0ff */
[----:B------:R-:W-:-:S11]  /*6830*/  FSEL R2, R2, +QNAN , !P0 ;  /* 0x7fffffff02027808 */ /* 0x000fd60004000000 */
[----:B------:R-:W-:Y:S05]  /*6840*/  @!P1 BRA `(.L_x_1174) ;  /* 0x0000000000489947 */ /* 0x000fea0003800000 */
[----:B------:R-:W-:Y:S01]  /*6850*/  LOP3.LUT R15, R19, 0x7fffff, RZ, 0xc0, !PT ;  /* 0x007fffff130f7812 */ /* 0x000fe200078ec0ff */
[----:B------:R-:W-:Y:S01]  /*6860*/  IMAD.MOV.U32 R18, RZ, RZ, R16 ;  /* 0x000000ffff127224 */ /* 0x000fe200078e0010 */
[----:B------:R-:W-:Y:S02]  /*6870*/  MOV R16, R17 ;  /* 0x0000001100107202 */ /* 0x000fe40000000f00 */
[----:B------:R-:W-:-:S04]  /*6880*/  LOP3.LUT R15, R15, 0x3f800000, RZ, 0xfc, !PT ;  /* 0x3f8000000f0f7812 */ /* 0x000fc800078efcff */
[----:B------:R0:W1:Y:S03]  /*6890*/  MUFU.RCP R0, R15 ;  /* 0x0000000f00007308 */ /* 0x0000660000001000 */
.L_x_1175:
        /* <DEDUP_REMOVED lines=13> */
.L_x_1174:
[----:B------:R-:W-:Y:S05]  /*6970*/  BSYNC B2 ;  /* 0x0000000000027941 */ /* 0x000fea0003800000 */
.L_x_1173:
[----:B0-----:R-:W-:-:S04]  /*6980*/  FMUL.FTZ R15, R18, 1.1920928955078125e-07 ;  /* 0x34000000120f7820 */ /* 0x001fc80000410000 */
[----:B------:R-:W-:-:S07]  /*6990*/  FMUL.FTZ R2, R2, R15 ;  /* 0x0000000f02027220 */ /* 0x000fce0000410000 */
.L_x_1168:
[----:B------:R-:W-:Y:S05]  /*69a0*/  BSYNC B0 ;  /* 0x0000000000007941 */ /* 0x000fea0003800000 */
.L_x_1167:
        /* <DEDUP_REMOVED lines=22> */
[----:B-1----:R-:W-:-:S05]  /*6b10*/  SHF.L.U32 R2, R0, 0x10, RZ ;  /* 0x0000001000027819 */ /* 0x002fca00000006ff */
[----:B------:R-:W-:-:S05]  /*6b20*/  FADD.FTZ R2, -R2, R3 ;  /* 0x0000000302027221 */ /* 0x000fca0000010100 */
[----:B------:R-:W-:Y:S02]  /*6b30*/  FSETP.GT.FTZ.AND P0, PT, R2, 0.5, PT ;  /* 0x3f0000000200780b */ /* 0x000fe40003f14000 */
[----:B------:R-:W-:-:S11]  /*6b40*/  PRMT R2, R0, 0x7610, R2 ;  /* 0x0000761000027816 */ /* 0x000fd60000000002 */
[----:B------:R-:W-:-:S04]  /*6b50*/  @P0 IMAD.U32 R15, R2, 0x10000, RZ ;  /* 0x00010000020f0824 */ /* 0x000fc800078e00ff */
[----:B------:R-:W-:-:S05]  /*6b60*/  @P0 FADD.FTZ R15, R15, 1 ;  /* 0x3f8000000f0f0421 */ /* 0x000fca0000010000 */
[----:B------:R-:W-:-:S04]  /*6b70*/  @P0 F2FP.BF16.F32.PACK_AB R15, RZ, R15 ;  /* 0x0000000fff0f023e */ /* 0x000fc800000010ff */
[----:B------:R-:W-:-:S07]  /*6b80*/  @P0 PRMT R2, R15, 0x7610, R2 ;  /* 0x000076100f020816 */ /* 0x000fce0000000002 */
.L_x_1166:
[----:B------:R-:W-:Y:S05]  /*6b90*/  BSYNC B1 ;  /* 0x0000000000017941 */ /* 0x000fea0003800000 */
.L_x_1165:
[----:B------:R-:W-:Y:S01]  /*6ba0*/  VIADD R0, R6, 0x380 ;  /* 0x0000038006007836 */ /* 0x000fe20000000000 */
[----:B------:R-:W-:Y:S04]  /*6bb0*/  BSSY B1, `(.L_x_1176) ;  /* 0x0000069000017945 */ /* 0x000fe80003800000 */
[----:B------:R-:W-:-:S13]  /*6bc0*/  ISETP.GE.AND P0, PT, R0, R5, PT ;  /* 0x000000050000720c */ /* 0x000fda0003f06270 */
[----:B------:R-:W-:Y:S05]  /*6bd0*/  @P0 BRA `(.L_x_1177) ;  /* 0x0000000400980947 */ /* 0x000fea0003800000 */
[----:B0-----:R-:W-:Y:S02]  /*6be0*/  IMAD.U32 R16, R13, 0x10000, RZ ;  /* 0x000100000d107824 */ /* 0x001fe400078e00ff */
        /* <DEDUP_REMOVED lines=33> */
.L_x_1183:
[----:B------:R-:W-:Y:S01]  /*6e00*/  FSETP.GEU.FTZ.AND P0, PT, R18, -R19, PT ;  /* 0x800000131200720b */ /* 0x000fe20003f1e000 */
[----:B------:R-:W-:-:S12]  /*6e10*/  FADD.FTZ R15, R15, -1 ;  /* 0xbf8000000f0f7421 */ /* 0x000fd80000010000 */
[----:B------:R-:W-:-:S07]  /*6e20*/  @!P0 FADD.FTZ R15, R15, -1 ;  /* 0xbf8000000f0f8421 */ /* 0x000fce0000010000 */
.L_x_1182:
[----:B------:R-:W-:Y:S05]  /*6e30*/  BSYNC B2 ;  /* 0x0000000000027941 */ /* 0x000fea0003800000 */
.L_x_1181:
[----:B------:R-:W-:Y:S01]  /*6e40*/  FFMA.FTZ R0, -R19, R15, R0 ;  /* 0x0000000f13007223 */ /* 0x000fe20000010100 */
[----:B------:R-:W-:Y:S06]  /*6e50*/  BRA `(.L_x_1179) ;  /* 0x00000000007c7947 */ /* 0x000fec0003800000 */
.L_x_1180:
        /* <DEDUP_REMOVED lines=15> */
.L_x_1186:
        /* <DEDUP_REMOVED lines=13> */
.L_x_1185:
[----:B------:R-:W-:Y:S05]  /*7020*/  BSYNC B2 ;  /* 0x0000000000027941 */ /* 0x000fea0003800000 */
.L_x_1184:
[----:B------:R-:W-:-:S04]  /*7030*/  FMUL.FTZ R0, R17, 1.1920928955078125e-07 ;  /* 0x3400000011007820 */ /* 0x000fc80000410000 */
[----:B------:R-:W-:-:S07]  /*7040*/  FMUL.FTZ R0, R15, R0 ;  /* 0x000000000f007220 */ /* 0x000fce0000410000 */
.L_x_1179:
[----:B------:R-:W-:Y:S05]  /*7050*/  BSYNC B0 ;  /* 0x0000000000007941 */ /* 0x000fea0003800000 */
.L_x_1178:
[C---:B------:R-:W-:Y:S01]  /*7060*/  FSETP.GTU.FTZ.AND P0, PT, |R0|.reuse, +INF , PT ;  /* 0x7f8000000000780b */ /* 0x040fe20003f1c200 */
        /* <DEDUP_REMOVED lines=29> */
.L_x_1177:
[----:B------:R-:W-:Y:S05]  /*7240*/  BSYNC B1 ;  /* 0x0000000000017941 */ /* 0x000fea0003800000 */
.L_x_1176:
[----:B------:R-:W-:Y:S01]  /*7250*/  ISETP.GE.AND P0, PT, R6, R5, PT ;  /* 0x000000050600720c */ /* 0x000fe20003f06270 */
[----:B------:R-:W-:Y:S04]  /*7260*/  BSSY B0, `(.L_x_1187) ;  /* 0x0000033000007945 */ /* 0x000fe80003800000 */
[----:B------:R-:W-:Y:S08]  /*7270*/  BSSY B1, `(.L_x_1188) ;  /* 0x000002b000017945 */ /* 0x000ff00003800000 */
[----:B------:R-:W-:Y:S05]  /*7280*/  @P0 BRA `(.L_x_1189) ;  /* 0x0000000000300947 */ /* 0x000fea0003800000 */
[----:B0-----:R-:W0:Y:S01]  /*7290*/  LDC.64 R16, c[0x0][0x218] ;  /* 0x00008600ff107b82 */ /* 0x001e220000000a00 */
[----:B------:R-:W-:Y:S02]  /*72a0*/  IMAD.IADD R3, R4, 0x1, R6 ;  /* 0x0000000104037824 */ /* 0x000fe400078e0206 */
[----:B------:R-:W-:-:S05]  /*72b0*/  IMAD.MOV.U32 R6, RZ, RZ, R8 ;  /* 0x000000ffff067224 */ /* 0x000fca00078e0008 */
[----:B------:R-:W-:Y:S01]  /*72c0*/  ISETP.GE.AND P0, PT, R6, R5, PT ;  /* 0x000000050600720c */ /* 0x000fe20003f06270 */
[----:B0-----:R-:W-:-:S05]  /*72d0*/  IMAD.WIDE.U32 R16, R3, 0x2, R16 ;  /* 0x0000000203107825 */ /* 0x001fca00078e0010 */
[----:B------:R0:W-:Y:S07]  /*72e0*/  STG.E.U16 desc[UR4][R16.64], R12 ;  /* 0x0000000c10007986 */ /* 0x0001ee000c101504 */
[----:B------:R-:W-:Y:S05]  /*72f0*/  @P0 BRA `(.L_x_1190) ;  /* 0x0000000000300947 */ /* 0x000fea0003800000 */
[----:B0-----:R-:W0:Y:S01]  /*7300*/  LDC.64 R12, c[0x0][0x218] ;  /* 0x00008600ff0c7b82 */ /* 0x001e220000000a00 */
[----:B------:R-:W-:Y:S02]  /*7310*/  IMAD.IADD R3, R4, 0x1, R6 ;  /* 0x0000000104037824 */ /* 0x000fe400078e0206 */
[----:B------:R-:W-:Y:S02]  /*7320*/  VIADD R6, R6, 0x80 ;  /* 0x0000008006067836 */ /* 0x000fe40000000000 */
[----:B0-----:R-:W-:-:S05]  /*7330*/  IMAD.WIDE.U32 R12, R3, 0x2, R12 ;  /* 0x00000002030c7825 */ /* 0x001fca00078e000c */
[----:B------:R1:W-:Y:S02]  /*7340*/  STG.E.U16 desc[UR4][R12.64], R14 ;  /* 0x0000000e0c007986 */ /* 0x0003e4000c101504 */
.L_x_1189:
[----:B------:R-:W-:-:S13]  /*7350*/  ISETP.GE.AND P0, PT, R6, R5, PT ;  /* 0x000000050600720c */ /* 0x000fda0003f06270 */
[----:B------:R-:W-:Y:S05]  /*7360*/  @P0 BRA `(.L_x_1191) ;  /* 0x0000000000300947 */ /* 0x000fea0003800000 */
[----:B-1----:R-:W1:Y:S01]  /*7370*/  LDC.64 R12, c[0x0][0x218] ;  /* 0x00008600ff0c7b82 */ /* 0x002e620000000a00 */
[----:B------:R-:W-:Y:S01]  /*7380*/  IADD3 R3, R4, R6, RZ ;  /* 0x0000000604037210 */ /* 0x000fe20007ffe0ff */
[----:B------:R-:W-:-:S04]  /*7390*/  VIADD R6, R6, 0x80 ;  /* 0x0000008006067836 */ /* 0x000fc80000000000 */
[----:B-1----:R-:W-:-:S05]  /*73a0*/  IMAD.WIDE.U32 R12, R3, 0x2, R12 ;  /* 0x00000002030c7825 */ /* 0x002fca00078e000c */
[----:B------:R1:W-:Y:S02]  /*73b0*/  STG.E.U16 desc[UR4][R12.64], R9 ;  /* 0x000000090c007986 */ /* 0x0003e4000c101504 */
.L_x_1190:
[----:B------:R-:W-:-:S13]  /*73c0*/  ISETP.GE.AND P0, PT, R6, R5, PT ;  /* 0x000000050600720c */ /* 0x000fda0003f06270 */
[----:B------:R-:W-:Y:S05]  /*73d0*/  @P0 BRA `(.L_x_1192) ;  /* 0x0000000000300947 */ /* 0x000fea0003800000 */
[----:B-1----:R-:W1:Y:S01]  /*73e0*/  LDC.64 R8, c[0x0][0x218] ;  /* 0x00008600ff087b82 */ /* 0x002e620000000a00 */
[----:B------:R-:W-:Y:S02]  /*73f0*/  IMAD.IADD R3, R4, 0x1, R6 ;  /* 0x0000000104037824 */ /* 0x000fe400078e0206 */
[----:B------:R-:W-:Y:S02]  /*7400*/  VIADD R6, R6, 0x80 ;  /* 0x0000008006067836 */ /* 0x000fe40000000000 */
[----:B-1----:R-:W-:-:S05]  /*7410*/  IMAD.WIDE.U32 R8, R3, 0x2, R8 ;  /* 0x0000000203087825 */ /* 0x002fca00078e0008 */
[----:B------:R2:W-:Y:S02]  /*7420*/  STG.E.U16 desc[UR4][R8.64], R10 ;  /* 0x0000000a08007986 */ /* 0x0005e4000c101504 */
.L_x_1191:
[----:B------:R-:W-:-:S13]  /*7430*/  ISETP.GE.AND P0, PT, R6, R5, PT ;  /* 0x000000050600720c */ /* 0x000fda0003f06270 */
[----:B------:R-:W-:Y:S05]  /*7440*/  @P0 BRA `(.L_x_1193) ;  /* 0x0000000000340947 */ /* 0x000fea0003800000 */
[----:B--2---:R-:W2:Y:S01]  /*7450*/  LDC.64 R8, c[0x0][0x218] ;  /* 0x00008600ff087b82 */ /* 0x004ea20000000a00 */
[----:B------:R-:W-:Y:S02]  /*7460*/  IMAD.IADD R3, R4, 0x1, R6 ;  /* 0x0000000104037824 */ /* 0x000fe400078e0206 */
[----:B------:R-:W-:Y:S02]  /*7470*/  VIADD R6, R6, 0x80 ;  /* 0x0000008006067836 */ /* 0x000fe40000000000 */
[----:B--2---:R-:W-:-:S05]  /*7480*/  IMAD.WIDE.U32 R8, R3, 0x2, R8 ;  /* 0x0000000203087825 */ /* 0x004fca00078e0008 */
[----:B------:R2:W-:Y:S02]  /*7490*/  STG.E.U16 desc[UR4][R8.64], R7 ;  /* 0x0000000708007986 */ /* 0x0005e4000c101504 */
.L_x_1192:
[----:B------:R-:W-:-:S13]  /*74a0*/  ISETP.GE.AND P0, PT, R6, R5, PT ;  /* 0x000000050600720c */ /* 0x000fda0003f06270 */
[----:B------:R-:W-:Y:S05]  /*74b0*/  @P0 BREAK B1 ;  /* 0x0000000000010942 */ /* 0x000fea0003800000 */
[----:B------:R-:W-:Y:S05]  /*74c0*/  @P0 BRA `(.L_x_1194) ;  /* 0x0000000000300947 */ /* 0x000fea0003800000 */
[----:B-12---:R-:W1:Y:S01]  /*74d0*/  LDC.64 R8, c[0x0][0x218] ;  /* 0x00008600ff087b82 */ /* 0x006e620000000a00 */
[----:B------:R-:W-:Y:S01]  /*74e0*/  IADD3 R3, R4, R6, RZ ;  /* 0x0000000604037210 */ /* 0x000fe20007ffe0ff */
[----:B------:R-:W-:-:S04]  /*74f0*/  VIADD R6, R6, 0x80 ;  /* 0x0000008006067836 */ /* 0x000fc80000000000 */
[----:B-1----:R-:W-:-:S05]  /*7500*/  IMAD.WIDE.U32 R8, R3, 0x2, R8 ;  /* 0x0000000203087825 */ /* 0x002fca00078e0008 */
[----:B------:R3:W-:Y:S02]  /*7510*/  STG.E.U16 desc[UR4][R8.64], R11 ;  /* 0x0000000b08007986 */ /* 0x0007e4000c101504 */
.L_x_1193:
[----:B------:R-:W-:Y:S05]  /*7520*/  BSYNC B1 ;  /* 0x0000000000017941 */ /* 0x000fea0003800000 */
.L_x_1188:
[----:B------:R-:W-:-:S13]  /*7530*/  ISETP.GE.AND P0, PT, R6, R5, PT ;  /* 0x000000050600720c */ /* 0x000fda0003f06270 */
[----:B--23--:R-:W2:Y:S01]  /*7540*/  @!P0 LDC.64 R8, c[0x0][0x218] ;  /* 0x00008600ff088b82 */ /* 0x00cea20000000a00 */
[----:B------:R-:W-:Y:S02]  /*7550*/  @!P0 IMAD.IADD R3, R4, 0x1, R6 ;  /* 0x0000000104038824 */ /* 0x000fe400078e0206 */
[----:B------:R-:W-:Y:S02]  /*7560*/  @!P0 VIADD R6, R6, 0x80 ;  /* 0x0000008006068836 */ /* 0x000fe40000000000 */
[----:B--2---:R-:W-:-:S05]  /*7570*/  @!P0 IMAD.WIDE.U32 R8, R3, 0x2, R8 ;  /* 0x0000000203088825 */ /* 0x004fca00078e0008 */
[----:B------:R3:W-:Y:S02]  /*7580*/  @!P0 STG.E.U16 desc[UR4][R8.64], R2 ;  /* 0x0000000208008986 */ /* 0x0007e4000c101504 */
.L_x_1194:
[----:B------:R-:W-:Y:S05]  /*7590*/  BSYNC B0 ;  /* 0x0000000000007941 */ /* 0x000fea0003800000 */
.L_x_1187:
[----:B------:R-:W-:Y:S05]  /*75a0*/  WARPSYNC.ALL ;  /* 0x0000000000007948 */ /* 0x000fea0003800000 */
[----:B------:R-:W-:-:S13]  /*75b0*/  ISETP.GE.AND P0, PT, R6, R5, PT ;  /* 0x000000050600720c */ /* 0x000fda0003f06270 */
[----:B------:R-:W-:Y:S05]  /*75c0*/  @P0 EXIT ;  /* 0x000000000000094d */ /* 0x000fea0003800000 */
[----:B---3--:R-:W3:Y:S01]  /*75d0*/  LDC.64 R2, c[0x0][0x218] ;  /* 0x00008600ff027b82 */ /* 0x008ee20000000a00 */
[----:B------:R-:W-:-:S04]  /*75e0*/  IMAD.IADD R5, R4, 0x1, R6 ;  /* 0x0000000104057824 */ /* 0x000fc800078e0206 */
[----:B---3--:R-:W-:-:S05]  /*75f0*/  IMAD.WIDE.U32 R2, R5, 0x2, R2 ;  /* 0x0000000205027825 */ /* 0x008fca00078e0002 */
[----:B------:R-:W-:Y:S01]  /*7600*/  STG.E.U16 desc[UR4][R2.64], R0 ;  /* 0x0000000002007986 */ /* 0x000fe2000c101504 */
[----:B------:R-:W-:Y:S05]  /*7610*/  EXIT ;  /* 0x000000000000794d */ /* 0x000fea0003800000 */
.L_x_1195:
        /* <DEDUP_REMOVED lines=14> */
.L_x_37766:


//--------------------- .text._ZN2at6native29vectorized_elementwise_kernelILi4ENS0_13BinaryFunctorIN3c108BFloat16ES4_S4_ZZZNS0_15binary_internal21div_floor_kernel_cudaERNS_18TensorIteratorBaseEENKUlvE1_clEvENKUlvE2_clEvEUlS4_S4_E_EESt5arrayIPcLm3EEEEviT0_T1_ --------------------------
	.section	.text._ZN2at6native29vectorized_elementwise_kernelILi4ENS0_13BinaryFunctorIN3c108BFloat16ES4_S4_ZZZNS0_15binary_internal21div_floor_kernel_cudaERNS_18TensorIteratorBaseEENKUlvE1_clEvENKUlvE2_clEvEUlS4_S4_E_EESt5arrayIPcLm3EEEEviT0_T1_,"ax",@progbits
	.align	128
        .global         _ZN2at6native29vectorized_elementwise_kernelILi4ENS0_13BinaryFunctorIN3c108BFloat16ES4_S4_ZZZNS0_15binary_internal21div_floor_kernel_cudaERNS_18TensorIteratorBaseEENKUlvE1_clEvENKUlvE2_clEvEUlS4_S4_E_EESt5arrayIPcLm3EEEEviT0_T1_
        .type           _ZN2at6native29vectorized_elementwise_kernelILi4ENS0_13BinaryFunctorIN3c108BFloat16ES4_S4_ZZZNS0_15binary_internal21div_floor_kernel_cudaERNS_18TensorIteratorBaseEENKUlvE1_clEvENKUlvE2_clEvEUlS4_S4_E_EESt5arrayIPcLm3EEEEviT0_T1_,@function
        .size           _ZN2at6native29vectorized_elementwise_kernelILi4ENS0_13BinaryFunctorIN3c108BFloat16ES4_S4_ZZZNS0_15binary_internal21div_floor_kernel_cudaERNS_18TensorIteratorBaseEENKUlvE1_clEvENKUlvE2_clEvEUlS4_S4_E_EESt5arrayIPcLm3EEEEviT0_T1_,(.L_x_37767 - _ZN2at6native29vectorized_elementwise_kernelILi4ENS0_13BinaryFunctorIN3c108BFloat16ES4_S4_ZZZNS0_15binary_internal21div_floor_kernel_cudaERNS_18TensorIteratorBaseEENKUlvE1_clEvENKUlvE2_clEvEUlS4_S4_E_EESt5arrayIPcLm3EEEEviT0_T1_)
        .other          _ZN2at6native29vectorized_elementwise_kernelILi4ENS0_13BinaryFunctorIN3c108BFloat16ES4_S4_ZZZNS0_15binary_internal21div_floor_kernel_cudaERNS_18TensorIteratorBaseEENKUlvE1_clEvENKUlvE2_clEvEUlS4_S4_E_EESt5arrayIPcLm3EEEEviT0_T1_,@"STO_CUDA_ENTRY STV_DEFAULT"
_ZN2at6native29vectorized_elementwise_kernelILi4ENS0_13BinaryFunctorIN3c108BFloat16ES4_S4_ZZZNS0_15binary_internal21div_floor_kernel_cudaERNS_18TensorIteratorBaseEENKUlvE1_clEvENKUlvE2_clEvEUlS4_S4_E_EESt5arrayIPcLm3EEEEviT0_T1_:
.text._ZN2at6native29vectorized_elementwise_kernelILi4ENS0_13BinaryFunctorIN3c108BFloat16ES4_S4_ZZZNS0_15binary_internal21div_floor_kernel_cudaERNS_18TensorIteratorBaseEENKUlvE1_clEvENKUlvE2_clEvEUlS4_S4_E_EESt5arrayIPcLm3EEEEviT0_T1_:
        /* <DEDUP_REMOVED lines=13> */
[----:B------:R-:W3:Y:S01]  /*00d0*/  LDG.E.64 R10, desc[UR4][R18.64] ;  /* 0x00000004120a7981 */ /* 0x000ee2000c1e1b00 */
[----:B--2---:R-:W-:-:S03]  /*00e0*/  IMAD.WIDE R2, R4, 0x2, R6 ;  /* 0x0000000204027825 */ /* 0x004fc600078e0206 */
[----:B------:R0:W5:Y:S01]  /*00f0*/  LDG.E.64 R6, desc[UR4][R18.64+0x400] ;  /* 0x0004000412067981 */ /* 0x000162000c1e1b00 */
[----:B------:R-:W-:-:S05]  /*0100*/  IMAD.WIDE.U32 R16, R5, 0x8, R2 ;  /* 0x0000000805107825 */ /* 0x000fca00078e0002 */
[----:B------:R-:W2:Y:S04]  /*0110*/  LDG.E.64 R8, desc[UR4][R16.64] ;  /* 0x0000000410087981 */ /* 0x000ea8000c1e1b00 */
[----:B------:R0:W5:Y:S01]  /*0120*/  LDG.E.64 R2, desc[UR4][R16.64+0x400] ;  /* 0x0004000410027981 */ /* 0x000162000c1e1b00 */
[----:B------:R-:W-:Y:S01]  /*0130*/  BSSY B1, `(.L_x_1197) ;  /* 0x0000068000017945 */ /* 0x000fe20003800000 */
[----:B---3--:R-:W-:-:S05]  /*0140*/  IMAD.U32 R12, R10, 0x10000, RZ ;  /* 0x000100000a0c7824 */ /* 0x008fca00078e00ff */
[----:B------:R-:W-:-:S13]  /*0150*/  FSETP.NEU.FTZ.AND P0, PT, R12, RZ, PT ;  /* 0x000000ff0c00720b */ /* 0x000fda0003f1d000 */
[----:B------:R-:W1:Y:S01]  /*0160*/  @!P0 MUFU.RCP R0, R12 ;  /* 0x0000000c00008308 */ /* 0x000e620000001000 */
[----:B--2---:R-:W-:-:S04]  /*0170*/  IMAD.U32 R13, R8, 0x10000, RZ ;  /* 0x00010000080d7824 */ /* 0x004fc800078e00ff */
[----:B-1----:R-:W-:-:S05]  /*0180*/  @!P0 FMUL.FTZ R0, R13, R0 ;  /* 0x000000000d008220 */ /* 0x002fca0000410000 */
[----:B------:R-:W-:-:S04]  /*0190*/  @!P0 F2FP.BF16.F32.PACK_AB R0, RZ, R0 ;  /* 0x00000000ff00823e */ /* 0x000fc800000010ff */
[----:B------:R-:W-:-:S04]  /*01a0*/  @!P0 PRMT R8, R0, 0x7610, R8 ;  /* 0x0000761000088816 */ /* 0x000fc80000000008 */
[----:B------:R-:W-:-:S04]  /*01b0*/  PRMT R10, R8, 0x7632, R10 ;  /* 0x00007632080a7816 */ /* 0x000fc8000000000a */
[----:B------:R-:W-:Y:S01]  /*01c0*/  PRMT R14, R10, 0x7632, R14 ;  /* 0x000076320a0e7816 */ /* 0x000fe2000000000e */
[----:B0-----:R-:W-:Y:S06]  /*01d0*/  @!P0 BRA `(.L_x_1198) ;  /* 0x0000000400748947 */ /* 0x001fec0003800000 */
        /* <DEDUP_REMOVED lines=27> */
.L_x_1204:
[----:B------:R-:W-:Y:S01]  /*0390*/  FSETP.GEU.FTZ.AND P0, PT, R17, -R0, PT ;  /* 0x800000001100720b */ /* 0x000fe20003f1e000 */
[----:B------:R-:W-:-:S12]  /*03a0*/  FADD.FTZ R8, R8, -1 ;  /* 0xbf80000008087421 */ /* 0x000fd80000010000 */
[----:B------:R-:W-:-:S07]  /*03b0*/  @!P0 FADD.FTZ R8, R8, -1 ;  /* 0xbf80000008088421 */ /* 0x000fce0000010000 */
.L_x_1203:
[----:B------:R-:W-:Y:S05]  /*03c0*/  BSYNC B2 ;  /* 0x0000000000027941 */ /* 0x000fea0003800000 */
.L_x_1202:
[----:B------:R-:W-:Y:S01]  /*03d0*/  FFMA.FTZ R15, -R0, R8, R15 ;  /* 0x00000008000f7223 */ /* 0x000fe2000001010f */
[----:B------:R-:W-:Y:S06]  /*03e0*/  BRA `(.L_x_1200) ;  /* 0x00000000007c7947 */ /* 0x000fec0003800000 */
.L_x_1201:
        /* <DEDUP_REMOVED lines=15> */
.L_x_1207:
        /* <DEDUP_REMOVED lines=13> */
.L_x_1206:
[----:B------:R-:W-:Y:S05]  /*05b0*/  BSYNC B2 ;  /* 0x0000000000027941 */ /* 0x000fea0003800000 */
.L_x_1205:
[----:B------:R-:W-:-:S04]  /*05c0*/  FMUL.FTZ R15, R15, 1.1920928955078125e-07 ;  /* 0x340000000f0f7820 */ /* 0x000fc80000410000 */
[----:B------:R-:W-:-:S07]  /*05d0*/  FMUL.FTZ R15, R8, R15 ;  /* 0x0000000f080f7220 */ /* 0x000fce0000410000 */
.L_x_1200:
[----:B------:R-:W-:Y:S05]  /*05e0*/  BSYNC B0 ;  /* 0x0000000000007941 */ /* 0x000fea0003800000 */
.L_x_1199:
        /* <DEDUP_REMOVED lines=14> */
[----:B-1----:R-:W-:-:S04]  /*06d0*/  @!P0 SHF.L.U32 R8, R8, 0x10, RZ ;  /* 0x0000001008088819 */ /* 0x002fc800000006ff */
        /* <DEDUP_REMOVED lines=13> */
.L_x_1198:
[----:B------:R-:W-:Y:S05]  /*07b0*/  BSYNC B1 ;  /* 0x0000000000017941 */ /* 0x000fea0003800000 */
.L_x_1197:
        /* <DEDUP_REMOVED lines=36> */
.L_x_1215:
[----:B------:R-:W-:Y:S01]  /*0a00*/  FSETP.GEU.FTZ.AND P0, PT, R17, -R0, PT ;  /* 0x800000001100720b */ /* 0x000fe20003f1e000 */
[----:B------:R-:W-:-:S12]  /*0a10*/  FADD.FTZ R10, R10, -1 ;  /* 0xbf8000000a0a7421 */ /* 0x000fd80000010000 */
[----:B------:R-:W-:-:S07]  /*0a20*/  @!P0 FADD.FTZ R10, R10, -1 ;  /* 0xbf8000000a0a8421 */ /* 0x000fce0000010000 */
.L_x_1214:
[----:B------:R-:W-:Y:S05]  /*0a30*/  BSYNC B2 ;  /* 0x0000000000027941 */ /* 0x000fea0003800000 */
.L_x_1213:
[----:B------:R-:W-:Y:S01]  /*0a40*/  FFMA.FTZ R13, -R0, R10, R13 ;  /* 0x0000000a000d7223 */ /* 0x000fe2000001010d */
[----:B------:R-:W-:Y:S06]  /*0a50*/  BRA `(.L_x_1211) ;  /* 0x00000000007c7947 */ /* 0x000fec0003800000 */
.L_x_1212:
        /* <DEDUP_REMOVED lines=13> */
[----:B------:R-:W-:-:S04]  /*0b30*/  LOP3.LUT R13, R0, 0x3f800000, RZ, 0xfc, !PT ;  /* 0x3f800000000d7812 */ /* 0x000fc800078efcff */
[----:B------:R1:W2:Y:S03]  /*0b40*/  MUFU.RCP R0, R13 ;  /* 0x0000000d00007308 */ /* 0x0002a60000001000 */
.L_x_1218:
[----:B0-----:R-:W-:-:S04]  /*0b50*/  VIMNMX.U32 R17, R16, 0xb800000, PT ;  /* 0x0b80000010117848 */ /* 0x001fc80003fe0000 */
[----:B------:R-:W-:Y:S01]  /*0b60*/  IADD3 R12, R17, R12, RZ ;  /* 0x0000000c110c7210 */ /* 0x000fe20007ffe0ff */
[----:B------:R-:W-:-:S04]  /*0b70*/  IMAD.IADD R16, R16, 0x1, -R17 ;  /* 0x0000000110107824 */ /* 0x000fc800078e0a11 */
[----:B--2---:R-:W-:Y:S01]  /*0b80*/  FFMA.FTZ R19, R0, R12, -RZ ;  /* 0x0000000c00137223 */ /* 0x004fe200000108ff */
[----:B------:R-:W-:-:S03]  /*0b90*/  ISETP.NE.AND P1, PT, R16, RZ, PT ;  /* 0x000000ff1000720c */ /* 0x000fc60003f25270 */
        /* <DEDUP_REMOVED lines=8> */
.L_x_1217:
[----:B------:R-:W-:Y:S05]  /*0c20*/  BSYNC B2 ;  /* 0x0000000000027941 */ /* 0x000fea0003800000 */
.L_x_1216:
[----:B-1----:R-:W-:-:S04]  /*0c30*/  FMUL.FTZ R13, R12, 1.1920928955078125e-07 ;  /* 0x340000000c0d7820 */ /* 0x002fc80000410000 */
[----:B------:R-:W-:-:S07]  /*0c40*/  FMUL.FTZ R13, R10, R13 ;  /* 0x0000000d0a0d7220 */ /* 0x000fce0000410000 */
.L_x_1211:
[----:B------:R-:W-:Y:S05]  /*0c50*/  BSYNC B0 ;  /* 0x0000000000007941 */ /* 0x000fea0003800000 */
.L_x_1210:
        /* <DEDUP_REMOVED lines=29> */
.L_x_1209:
[----:B------:R-:W-:Y:S05]  /*0e30*/  BSYNC B1 ;  /* 0x0000000000017941 */ /* 0x000fea0003800000 */
.L_x_1208:
[----:B------:R-:W-:Y:S01]  /*0e40*/  IMAD.U32 R10, R11, 0x10000, RZ ;  /* 0x000100000b0a7824 */ /* 0x000fe200078e00ff */
[----:B------:R-:W-:Y:S01]  /*0e50*/  BSSY B1, `(.L_x_1219) ;  /* 0x0000067000017945 */ /* 0x000fe20003800000 */
[----:B------:R-:W-:Y:S01]  /*0e60*/  IMAD.U32 R15, R9, 0x10000, RZ ;  /* 0x00010000090f7824 */ /* 0x000fe200078e00ff */
[----:B------:R-:W-:Y:S02]  /*0e70*/  PRMT R12, R11, 0x7632, R12 ;  /* 0x000076320b0c7816 */ /* 0x000fe4000000000c */
[----:B------:R-:W-:Y:S02]  /*0e80*/  FSETP.NEU.FTZ.AND P0, PT, R10, RZ, PT ;  /* 0x000000ff0a00720b */ /* 0x000fe40003f1d000 */
[----:B------:R-:W-:-:S11]  /*0e90*/  PRMT R11, R9, 0x7632, R11 ;  /* 0x00007632090b7816 */ /* 0x000fd6000000000b */
        /* <DEDUP_REMOVED lines=32> */
.L_x_1226:
[----:B------:R-:W-:Y:S01]  /*10a0*/  FSETP.GEU.FTZ.AND P0, PT, R17, -R0, PT ;  /* 0x800000001100720b */ /* 0x000fe20003f1e000 */
[----:B------:R-:W-:-:S12]  /*10b0*/  FADD.FTZ R14, R14, -1 ;  /* 0xbf8000000e0e7421 */ /* 0x000fd80000010000 */
[----:B------:R-:W-:-:S07]  /*10c0*/  @!P0 FADD.FTZ R14, R14, -1 ;  /* 0xbf8000000e0e8421 */ /* 0x000fce0000010000 */
.L_x_1225:
[----:B------:R-:W-:Y:S05]  /*10d0*/  BSYNC B2 ;  /* 0x0000000000027941 */ /* 0x000fea0003800000 */
.L_x_1224:
[----:B------:R-:W-:Y:S01]  /*10e0*/  FFMA.FTZ R9, -R0, R14, R9 ;  /* 0x0000000e00097223 */ /* 0x000fe20000010109 */
[----:B------:R-:W-:Y:S06]  /*10f0*/  BRA `(.L_x_1222) ;  /* 0x00000000007c7947 */ /* 0x000fec0003800000 */
.L_x_1223:
        /* <DEDUP_REMOVED lines=13> */
[----:B0-----:R-:W-:-:S04]  /*11d0*/  LOP3.LUT R17, R0, 0x3f800000, RZ, 0xfc, !PT ;  /* 0x3f80000000117812 */ /* 0x001fc800078efcff */
[----:B------:R0:W1:Y:S03]  /*11e0*/  MUFU.RCP R0, R17 ;  /* 0x0000001100007308 */ /* 0x0000660000001000 */
.L_x_1229:
        /* <DEDUP_REMOVED lines=13> */
.L_x_1228:
[----:B------:R-:W-:Y:S05]  /*12c0*/  BSYNC B2 ;  /* 0x0000000000027941 */ /* 0x000fea0003800000 */
.L_x_1227:
[----:B------:R-:W-:-:S04]  /*12d0*/  FMUL.FTZ R14, R14, 1.1920928955078125e-07 ;  /* 0x340000000e0e7820 */ /* 0x000fc80000410000 */
[----:B------:R-:W-:-:S07]  /*12e0*/  FMUL.FTZ R9, R9, R14 ;  /* 0x0000000e09097220 */ /* 0x000fce0000410000 */
.L_x_1222:
[----:B------:R-:W-:Y:S05]  /*12f0*/  BSYNC B0 ;  /* 0x0000000000007941 */ /* 0x000fea0003800000 */
.L_x_1221:
[C---:B------:R-:W-:Y:S02]  /*1300*/  FSETP.GTU.FTZ.AND P0, PT, |R9|.reuse, +INF , PT ;  /* 0x7f8000000900780b */ /* 0x040fe40003f1c200 */
[C---:B------:R-:W-:Y:S02]  /*1310*/  LOP3.LUT R0, R9.reuse, 0x80000000, R15, 0xb8, !PT ;  /* 0x8000000009007812 */ /* 0x040fe400078eb80f */
[----:B------:R-:W-:Y:S02]  /*1320*/  FSETP.GEU.FTZ.AND P1, PT, R10, RZ, PT ;  /* 0x000000ff0a00720b */ /* 0x000fe40003f3e000 */
[----:B------:R-:W-:Y:S02]  /*1330*/  FSEL R0, R9, R0, P0 ;  /* 0x0000000009007208 */ /* 0x000fe40000000000 */
[----:B------:R-:W1:Y:S02]  /*1340*/  MUFU.RCP R9, R10 ;  /* 0x0000000a00097308 */ /* 0x000e640000001000 */
[----:B------:R-:W-:-:S02]  /*1350*/  FSETP.NEU.FTZ.AND P0, PT, R0, RZ, PT ;  /* 0x000000ff0000720b */ /* 0x000fc40003f1d000 */
        /* <DEDUP_REMOVED lines=22> */
.L_x_1220:
[----:B------:R-:W-:Y:S05]  /*14c0*/  BSYNC B1 ;  /* 0x0000000000017941 */ /* 0x000fea0003800000 */
.L_x_1219:
[----:B------:R-:W-:Y:S01]  /*14d0*/  SHF.L.U32 R12, R12, 0x10, RZ ;  /* 0x000000100c0c7819 */ /* 0x000fe200000006ff */
[----:B------:R-:W-:Y:S01]  /*14e0*/  IMAD.U32 R11, R11, 0x10000, RZ ;  /* 0x000100000b0b7824 */ /* 0x000fe200078e00ff */
[----:B------:R-:W-:Y:S02]  /*14f0*/  BSSY B1, `(.L_x_1230) ;  /* 0x0000064000017945 */ /* 0x000fe40003800000 */
        /* <DEDUP_REMOVED lines=33> */
.L_x_1237:
[----:B------:R-:W-:Y:S01]  /*1710*/  FSETP.GEU.FTZ.AND P0, PT, R17, -R0, PT ;  /* 0x800000001100720b */ /* 0x000fe20003f1e000 */
[----:B------:R-:W-:-:S12]  /*1720*/  FADD.FTZ R10, R10, -1 ;  /* 0xbf8000000a0a7421 */ /* 0x000fd80000010000 */
[----:B------:R-:W-:-:S07]  /*1730*/  @!P0 FADD.FTZ R10, R10, -1 ;  /* 0xbf8000000a0a8421 */ /* 0x000fce0000010000 */
.L_x_1236:
[----:B------:R-:W-:Y:S05]  /*1740*/  BSYNC B2 ;  /* 0x0000000000027941 */ /* 0x000fea0003800000 */
.L_x_1235:
[----:B------:R-:W-:Y:S01]  /*1750*/  FFMA.FTZ R15, -R0, R10, R15 ;  /* 0x0000000a000f7223 */ /* 0x000fe2000001010f */
[----:B------:R-:W-:Y:S06]  /*1760*/  BRA `(.L_x_1233) ;  /* 0x00000000007c7947 */ /* 0x000fec0003800000 */
.L_x_1234:
        /* <DEDUP_REMOVED lines=15> */
.L_x_1240:
        /* <DEDUP_REMOVED lines=13> */
.L_x_1239:
[----:B------:R-:W-:Y:S05]  /*1930*/  BSYNC B2 ;  /* 0x0000000000027941 */ /* 0x000fea0003800000 */
.L_x_1238:
[----:B-1----:R-:W-:-:S04]  /*1940*/  FMUL.FTZ R15, R14, 1.1920928955078125e-07 ;  /* 0x340000000e0f7820 */ /* 0x002fc80000410000 */
[----:B------:R-:W-:-:S07]  /*1950*/  FMUL.FTZ R15, R10, R15 ;  /* 0x0000000f0a0f7220 */ /* 0x000fce0000410000 */
.L_x_1233:
[----:B------:R-:W-:Y:S05]  /*1960*/  BSYNC B0 ;  /* 0x0000000000007941 */ /* 0x000fea0003800000 */
.L_x_1232:
        /* <DEDUP_REMOVED lines=20> */
[----:B-1----:R-:W-:-:S02]  /*1ab0*/  SHF.L.U32 R15, R11, 0x10, RZ ;  /* 0x000000100b0f7819 */ /* 0x002fc400000006ff */
[----:B------:R-:W-:-:S03]  /*1ac0*/  PRMT R10, R11, 0x7610, R10 ;  /* 0x000076100b0a7816 */ /* 0x000fc6000000000a */
[----:B------:R-:W-:-:S05]  /*1ad0*/  FADD.FTZ R15, -R15, R0 ;  /* 0x000000000f0f7221 */ /* 0x000fca0000010100 */
[----:B------:R-:W-:-:S13]  /*1ae0*/  FSETP.GT.FTZ.AND P0, PT, R15, 0.5, PT ;  /* 0x3f0000000f00780b */ /* 0x000fda0003f14000 */
[----:B------:R-:W-:-:S04]  /*1af0*/  @P0 IMAD.U32 R12, R10, 0x10000, RZ ;  /* 0x000100000a0c0824 */ /* 0x000fc800078e00ff */
[----:B------:R-:W-:-:S05]  /*1b00*/  @P0 FADD.FTZ R12, R12, 1 ;  /* 0x3f8000000c0c0421 */ /* 0x000fca0000010000 */
[----:B------:R-:W-:-:S04]  /*1b10*/  @P0 F2FP.BF16.F32.PACK_AB R12, RZ, R12 ;  /* 0x0000000cff0c023e */ /* 0x000fc800000010ff */
[----:B------:R-:W-:-:S07]  /*1b20*/  @P0 PRMT R10, R12, 0x7610, R10 ;  /* 0x000076100c0a0816 */ /* 0x000fce000000000a */
.L_x_1231:
[----:B------:R-:W-:Y:S05]  /*1b30*/  BSYNC B1 ;  /* 0x0000000000017941 */ /* 0x000fea0003800000 */
.L_x_1230:
[----:B-----5:R-:W-:Y:S01]  /*1b40*/  IMAD.U32 R11, R6, 0x10000, RZ ;  /* 0x00010000060b7824 */ /* 0x020fe200078e00ff */
        /* <DEDUP_REMOVED lines=37> */
.L_x_1248:
[----:B------:R-:W-:Y:S01]  /*1da0*/  FSETP.GEU.FTZ.AND P0, PT, R17, -R0, PT ;  /* 0x800000001100720b */ /* 0x000fe20003f1e000 */
[----:B------:R-:W-:-:S12]  /*1db0*/  FADD.FTZ R2, R2, -1 ;  /* 0xbf80000002027421 */ /* 0x000fd80000010000 */
[----:B------:R-:W-:-:S07]  /*1dc0*/  @!P0 FADD.FTZ R2, R2, -1 ;  /* 0xbf80000002028421 */ /* 0x000fce0000010000 */
.L_x_1247:
[----:B------:R-:W-:Y:S05]  /*1dd0*/  BSYNC B2 ;  /* 0x0000000000027941 */ /* 0x000fea0003800000 */
.L_x_1246:
[----:B------:R-:W-:Y:S01]  /*1de0*/  FFMA.FTZ R15, -R0, R2, R15 ;  /* 0x00000002000f7223 */ /* 0x000fe2000001010f */
[----:B------:R-:W-:Y:S06]  /*1df0*/  BRA `(.L_x_1244) ;  /* 0x00000000007c7947 */ /* 0x000fec0003800000 */
.L_x_1245:
[C---:B------:R-:W-:Y:S01]  /*1e00*/  VIADD R2, R0.reuse, 0xf4800000 ;  /* 0xf480000000027836 */ /* 0x040fe20000000000 */
[----:B------:R-:W-:Y:S01]  /*1e10*/  FSETP.GT.FTZ.AND P0, PT, |R11|, RZ, PT ;  /* 0x000000ff0b00720b */ /* 0x000fe20003f14200 */
[----:B------:R-:W-:Y:S01]  /*1e20*/  BSSY B2, `(.L_x_1249) ;  /* 0x000001a000027945 */ /* 0x000fe20003800000 */
[----:B0-----:R-:W-:Y:S02]  /*1e30*/  LOP3.LUT R17, R0, 0xff800000, RZ, 0xc0, !PT ;  /* 0xff80000000117812 */ /* 0x001fe400078ec0ff */
        /* <DEDUP_REMOVED lines=11> */
.L_x_1251:
        /* <DEDUP_REMOVED lines=13> */
.L_x_1250:
[----:B------:R-:W-:Y:S05]  /*1fc0*/  BSYNC B2 ;  /* 0x0000000000027941 */ /* 0x000fea0003800000 */
.L_x_1249:
[----:B------:R-:W-:-:S04]  /*1fd0*/  FMUL.FTZ R15, R15, 1.1920928955078125e-07 ;  /* 0x340000000f0f7820 */ /* 0x000fc80000410000 */
[----:B------:R-:W-:-:S07]  /*1fe0*/  FMUL.FTZ R15, R2, R15 ;  /* 0x0000000f020f7220 */ /* 0x000fce0000410000 */
.L_x_1244:
[----:B------:R-:W-:Y:S05]  /*1ff0*/  BSYNC B0 ;  /* 0x0000000000007941 */ /* 0x000fea0003800000 */
.L_x_1243:
[C---:B------:R-:W-:Y:S02]  /*2000*/  LOP3.LUT R0, R15.reuse, 0x80000000, R12, 0xb8, !PT ;  /* 0x800000000f007812 */ /* 0x040fe400078eb80c */
[----:B------:R-:W-:Y:S02]  /*2010*/  FSETP.GTU.FTZ.AND P0, PT, |R15|, +INF , PT ;  /* 0x7f8000000f00780b */ /* 0x000fe40003f1c200 */
        /* <DEDUP_REMOVED lines=27> */
.L_x_1242:
[----:B------:R-:W-:Y:S05]  /*21d0*/  BSYNC B1 ;  /* 0x0000000000017941 */ /* 0x000fea0003800000 */
.L_x_1241:
        /* <DEDUP_REMOVED lines=36> */
.L_x_1259:
[----:B------:R-:W-:Y:S01]  /*2420*/  FSETP.GEU.FTZ.AND P0, PT, R17, -R0, PT ;  /* 0x800000001100720b */ /* 0x000fe20003f1e000 */
[----:B------:R-:W-:-:S12]  /*2430*/  FADD.FTZ R6, R6, -1 ;  /* 0xbf80000006067421 */ /* 0x000fd80000010000 */
[----:B------:R-:W-:-:S07]  /*2440*/  @!P0 FADD.FTZ R6, R6, -1 ;  /* 0xbf80000006068421 */ /* 0x000fce0000010000 */
.L_x_1258:
[----:B------:R-:W-:Y:S05]  /*2450*/  BSYNC B2 ;  /* 0x0000000000027941 */ /* 0x000fea0003800000 */
.L_x_1257:
[----:B------:R-:W-:Y:S01]  /*2460*/  FFMA.FTZ R15, -R0, R6, R15 ;  /* 0x00000006000f7223 */ /* 0x000fe2000001010f */
[----:B------:R-:W-:Y:S06]  /*2470*/  BRA `(.L_x_1255) ;  /* 0x00000000007c7947 */ /* 0x000fec0003800000 */
.L_x_1256:
        /* <DEDUP_REMOVED lines=15> */
.L_x_1262:
        /* <DEDUP_REMOVED lines=13> */
.L_x_1261:
[----:B------:R-:W-:Y:S05]  /*2640*/  BSYNC B2 ;  /* 0x0000000000027941 */ /* 0x000fea0003800000 */
.L_x_1260:
[----:B-1----:R-:W-:-:S04]  /*2650*/  FMUL.FTZ R15, R12, 1.1920928955078125e-07 ;  /* 0x340000000c0f7820 */ /* 0x002fc80000410000 */
[----:B------:R-:W-:-:S07]  /*2660*/  FMUL.FTZ R15, R6, R15 ;  /* 0x0000000f060f7220 */ /* 0x000fce0000410000 */
.L_x_1255:
[----:B------:R-:W-:Y:S05]  /*2670*/  BSYNC B0 ;  /* 0x0000000000007941 */ /* 0x000fea0003800000 */
.L_x_1254:
        /* <DEDUP_REMOVED lines=29> */
.L_x_1253:
[----:B------:R-:W-:Y:S05]  /*2850*/  BSYNC B1 ;  /* 0x0000000000017941 */ /* 0x000fea0003800000 */
.L_x_1252:
[----:B------:R-:W-:Y:S01]  /*2860*/  IMAD.U32 R6, R7, 0x10000, RZ ;  /* 0x0001000007067824 */ /* 0x000fe200078e00ff */
[----:B------:R-:W-:Y:S01]  /*2870*/  SHF.L.U32 R11, R3, 0x10, RZ ;  /* 0x00000010030b7819 */ /* 0x000fe200000006ff */
[----:B------:R-:W-:Y:S01]  /*2880*/  BSSY B1, `(.L_x_1263) ;  /* 0x0000067000017945 */ /* 0x000fe20003800000 */
        /* <DEDUP_REMOVED lines=10> */
[----:B0-----:R-:W-:-:S11]  /*2930*/  FADD.FTZ R17, |R11|, -RZ ;  /* 0x800000ff0b117221 */ /* 0x001fd60000010200 */
        /* <DEDUP_REMOVED lines=24> */
.L_x_1270:
[----:B------:R-:W-:Y:S01]  /*2ac0*/  FSETP.GEU.FTZ.AND P0, PT, R19, -R0, PT ;  /* 0x800000001300720b */ /* 0x000fe20003f1e000 */
[----:B------:R-:W-:-:S12]  /*2ad0*/  FADD.FTZ R12, R12, -1 ;  /* 0xbf8000000c0c7421 */ /* 0x000fd80000010000 */
[----:B------:R-:W-:-:S07]  /*2ae0*/  @!P0 FADD.FTZ R12, R12, -1 ;  /* 0xbf8000000c0c8421 */ /* 0x000fce0000010000 */
.L_x_1269:
[----:B------:R-:W-:Y:S05]  /*2af0*/  BSYNC B2 ;  /* 0x0000000000027941 */ /* 0x000fea0003800000 */
.L_x_1268:
[----:B------:R-:W-:Y:S01]  /*2b00*/  FFMA.FTZ R17, -R0, R12, R17 ;  /* 0x0000000c00117223 */ /* 0x000fe20000010111 */
[----:B------:R-:W-:Y:S06]  /*2b10*/  BRA `(.L_x_1266) ;  /* 0x00000000007c7947 */ /* 0x000fec0003800000 */
.L_x_1267:
        /* <DEDUP_REMOVED lines=14> */
[----:B------:R0:W1:Y:S03]  /*2c00*/  MUFU.RCP R0, R17 ;  /* 0x0000001100007308 */ /* 0x0000660000001000 */
.L_x_1273:
        /* <DEDUP_REMOVED lines=13> */
.L_x_1272:
[----:B------:R-:W-:Y:S05]  /*2ce0*/  BSYNC B2 ;  /* 0x0000000000027941 */ /* 0x000fea0003800000 */
.L_x_1271:
[----:B0-----:R-:W-:-:S04]  /*2cf0*/  FMUL.FTZ R17, R14, 1.1920928955078125e-07 ;  /* 0x340000000e117820 */ /* 0x001fc80000410000 */
[----:B------:R-:W-:-:S07]  /*2d00*/  FMUL.FTZ R17, R12, R17 ;  /* 0x000000110c117220 */ /* 0x000fce0000410000 */
.L_x_1266:
[----:B------:R-:W-:Y:S05]  /*2d10*/  BSYNC B0 ;  /* 0x0000000000007941 */ /* 0x000fea0003800000 */
.L_x_1265:
[C---:B------:R-:W-:Y:S01]  /*2d20*/  FSETP.GTU.FTZ.AND P0, PT, |R17|.reuse, +INF , PT ;  /* 0x7f8000001100780b */ /* 0x040fe20003f1c200 */
[----:B------:R-:W0:Y:S01]  /*2d30*/  MUFU.RCP R12, R6 ;  /* 0x00000006000c7308 */ /* 0x000e220000001000 */
[C---:B------:R-:W-:Y:S02]  /*2d40*/  LOP3.LUT R0, R17.reuse, 0x80000000, R11, 0xb8, !PT ;  /* 0x8000000011007812 */ /* 0x040fe400078eb80b */
[----:B------:R-:W-:Y:S02]  /*2d50*/  FSETP.GEU.FTZ.AND P1, PT, R6, RZ, PT ;  /* 0x000000ff0600720b */ /* 0x000fe40003f3e000 */
[----:B------:R-:W-:-:S04]  /*2d60*/  FSEL R0, R17, R0, P0 ;  /* 0x0000000011007208 */ /* 0x000fc80000000000 */
[C---:B------:R-:W-:Y:S02]  /*2d70*/  FSETP.NEU.FTZ.AND P0, PT, R0.reuse, RZ, PT ;  /* 0x000000ff0000720b */ /* 0x040fe40003f1d000 */
[----:B------:R-:W-:Y:S01]  /*2d80*/  FSETP.GEU.FTZ.AND P2, PT, R0, RZ, PT ;  /* 0x000000ff0000720b */ /* 0x000fe20003f5e000 */
[----:B------:R-:W-:-:S03]  /*2d90*/  FADD.FTZ R0, R11, -R0 ;  /* 0x800000000b007221 */ /* 0x000fc60000010000 */
        /* <DEDUP_REMOVED lines=8> */
[----:B------:R-:W-:-:S04]  /*2e20*/  @!P0 F2FP.BF16.F32.PACK_AB R6, RZ, R6 ;  /* 0x00000006ff06823e */ /* 0x000fc800000010ff */
[----:B------:R-:W-:Y:S01]  /*2e30*/  @!P0 PRMT R12, R6, 0x7610, R12 ;  /* 0x00007610060c8816 */ /* 0x000fe2000000000c */
[----:B------:R-:W-:Y:S06]  /*2e40*/  @!P0 BRA `(.L_x_1264) ;  /* 0x0000000000288947 */ /* 0x000fec0003800000 */
[----:B------:R-:W0:Y:S08]  /*2e50*/  FRND.FTZ.FLOOR R6, R0 ;  /* 0x0000000000067307 */ /* 0x000e300000215000 */
[----:B0-----:R-:W0:Y:S02]  /*2e60*/  F2F.BF16.F32 R6, R6 ;  /* 0x0000000600067304 */ /* 0x001e240000202000 */
[C---:B0-----:R-:W-:Y:S01]  /*2e70*/  IMAD.U32 R11, R6.reuse, 0x10000, RZ ;  /* 0x00010000060b7824 */ /* 0x041fe200078e00ff */
[----:B------:R-:W-:-:S03]  /*2e80*/  PRMT R12, R6, 0x7610, R12 ;  /* 0x00007610060c7816 */ /* 0x000fc6000000000c */
[----:B------:R-:W-:-:S05]  /*2e90*/  FADD.FTZ R11, -R11, R0 ;  /* 0x000000000b0b7221 */ /* 0x000fca0000010100 */
[----:B------:R-:W-:-:S13]  /*2ea0*/  FSETP.GT.FTZ.AND P0, PT, R11, 0.5, PT ;  /* 0x3f0000000b00780b */ /* 0x000fda0003f14000 */
[----:B------:R-:W-:-:S05]  /*2eb0*/  @P0 SHF.L.U32 R11, R12, 0x10, RZ ;  /* 0x000000100c0b0819 */ /* 0x000fca00000006ff */
[----:B------:R-:W-:-:S05]  /*2ec0*/  @P0 FADD.FTZ R11, R11, 1 ;  /* 0x3f8000000b0b0421 */ /* 0x000fca0000010000 */
[----:B------:R-:W-:-:S04]  /*2ed0*/  @P0 F2FP.BF16.F32.PACK_AB R11, RZ, R11 ;  /* 0x0000000bff0b023e */ /* 0x000fc800000010ff */
[----:B------:R-:W-:-:S07]  /*2ee0*/  @P0 PRMT R12, R11, 0x7610, R12 ;  /* 0x000076100b0c0816 */ /* 0x000fce000000000c */
.L_x_1264:
[----:B------:R-:W-:Y:S05]  /*2ef0*/  BSYNC B1 ;  /* 0x0000000000017941 */ /* 0x000fea0003800000 */
.L_x_1263:
        /* <DEDUP_REMOVED lines=18> */
[----:B------:R-:W1:Y:S02]  /*3020*/  MUFU.RCP R14, R0 ;  /* 0x00000000000e7308 */ /* 0x000e640000001000 */
        /* <DEDUP_REMOVED lines=17> */
.L_x_1281:
[----:B------:R-:W-:Y:S01]  /*3140*/  FSETP.GEU.FTZ.AND P0, PT, R14, -R0, PT ;  /* 0x800000000e00720b */ /* 0x000fe20003f1e000 */
[----:B------:R-:W-:-:S12]  /*3150*/  FADD.FTZ R16, R16, -1 ;  /* 0xbf80000010107421 */ /* 0x000fd80000010000 */
[----:B------:R-:W-:-:S07]  /*3160*/  @!P0 FADD.FTZ R16, R16, -1 ;  /* 0xbf80000010108421 */ /* 0x000fce0000010000 */
.L_x_1280:
[----:B------:R-:W-:Y:S05]  /*3170*/  BSYNC B2 ;  /* 0x0000000000027941 */ /* 0x000fea0003800000 */
.L_x_1279:
[----:B------:R-:W-:Y:S01]  /*3180*/  FFMA.FTZ R3, -R0, R16, R3 ;  /* 0x0000001000037223 */ /* 0x000fe20000010103 */
[----:B------:R-:W-:Y:S06]  /*3190*/  BRA `(.L_x_1277) ;  /* 0x00000000007c7947 */ /* 0x000fec0003800000 */
.L_x_1278:
[C---:B------:R-:W-:Y:S01]  /*31a0*/  VIADD R11, R0.reuse, 0xf4800000 ;  /* 0xf4800000000b7836 */ /* 0x040fe20000000000 */
[----:B------:R-:W-:Y:S01]  /*31b0*/  FSETP.GT.FTZ.AND P0, PT, |R7|, RZ, PT ;  /* 0x000000ff0700720b */ /* 0x000fe20003f14200 */
[----:B------:R-:W-:Y:S03]  /*31c0*/  BSSY B2, `(.L_x_1282) ;  /* 0x000001a000027945 */ /* 0x000fe60003800000 */
[----:B------:R-:W-:Y:S02]  /*31d0*/  LOP3.LUT R14, R11, 0xff800000, RZ, 0xc0, !PT ;  /* 0xff8000000b0e7812 */ /* 0x000fe400078ec0ff */
        /* <DEDUP_REMOVED lines=11> */
.L_x_1284:
        /* <DEDUP_REMOVED lines=13> */
.L_x_1283:
[----:B------:R-:W-:Y:S05]  /*3360*/  BSYNC B2 ;  /* 0x0000000000027941 */ /* 0x000fea0003800000 */
.L_x_1282:
[----:B------:R-:W-:-:S04]  /*3370*/  FMUL.FTZ R0, R11, 1.1920928955078125e-07 ;  /* 0x340000000b007820 */ /* 0x000fc80000410000 */
[----:B------:R-:W-:-:S07]  /*3380*/  FMUL.FTZ R3, R3, R0 ;  /* 0x0000000003037220 */ /* 0x000fce0000410000 */
.L_x_1277:
[----:B------:R-:W-:Y:S05]  /*3390*/  BSYNC B0 ;  /* 0x0000000000007941 */ /* 0x000fea0003800000 */
.L_x_1276:
        /* <DEDUP_REMOVED lines=16> */
[----:B------:R-:W-:-:S04]  /*34a0*/  @!P0 F2FP.BF16.F32.PACK_AB R0, RZ, R0 ;  /* 0x00000000ff00823e */ /* 0x000fc800000010ff */
[----:B------:R-:W-:Y:S01]  /*34b0*/  @!P0 PRMT R11, R0, 0x7610, R11 ;  /* 0x00007610000b8816 */ /* 0x000fe2000000000b */
        /* <DEDUP_REMOVED lines=11> */
.L_x_1275:
[----:B------:R-:W-:Y:S05]  /*3570*/  BSYNC B1 ;  /* 0x0000000000017941 */ /* 0x000fea0003800000 */
.L_x_1274:
[----:B------:R-:W2:Y:S01]  /*3580*/  LDC.64 R6, c[0x0][0x218] ;  /* 0x00008600ff067b82 */ /* 0x000ea20000000a00 */
[----:B------:R-:W-:Y:S02]  /*3590*/  PRMT R8, R8, 0x5410, R13 ;  /* 0x0000541008087816 */ /* 0x000fe4000000000d */
[----:B------:R-:W-:Y:S02]  /*35a0*/  PRMT R9, R9, 0x5410, R10 ;  /* 0x0000541009097816 */ /* 0x000fe4000000000a */
[----:B------:R-:W-:Y:S02]  /*35b0*/  PRMT R2, R2, 0x5410, R15 ;  /* 0x0000541002027816 */ /* 0x000fe4000000000f */
[----:B------:R-:W-:Y:S01]  /*35c0*/  PRMT R3, R12, 0x5410, R11 ;  /* 0x000054100c037816 */ /* 0x000fe2000000000b */
[----:B--2---:R-:W-:-:S04]  /*35d0*/  IMAD.WIDE.U32 R6, R4, 0x2, R6 ;  /* 0x0000000204067825 */ /* 0x004fc800078e0006 */
[----:B------:R-:W-:-:S05]  /*35e0*/  IMAD.WIDE R6, R5, 0x8, R6 ;  /* 0x0000000805067825 */ /* 0x000fca00078e0206 */
[----:B------:R-:W-:Y:S04]  /*35f0*/  STG.E.64 desc[UR4][R6.64], R8 ;  /* 0x0000000806007986 */ /* 0x000fe8000c101b04 */
[----:B------:R-:W-:Y:S01]  /*3600*/  STG.E.64 desc[UR4][R6.64+0x400], R2 ;  /* 0x0004000206007986 */ /* 0x000fe2000c101b04 */
[----:B------:R-:W-:Y:S05]  /*3610*/  EXIT ;  /* 0x000000000000794d */ /* 0x000fea0003800000 */
.L_x_1196:
[----:B------:R-:W0:Y:S01]  /*3620*/  S2R R6, SR_TID.X ;  /* 0x0000000000067919 */ /* 0x000e220000002100 */
[----:B------:R-:W-:Y:S02]  /*3630*/  PRMT R8, RZ, 0x7610, R8 ;  /* 0x00007610ff087816 */ /* 0x000fe40000000008 */
[----:B0-----:R-:W-:Y:S01]  /*3640*/  ISETP.GE.AND P0, PT, R6, R5, PT ;  /* 0x000000050600720c */ /* 0x001fe20003f06270 */
[----:B------:R-:W-:-:S12]  /*3650*/  IMAD.MOV.U32 R27, RZ, RZ, R6 ;  /* 0x000000ffff1b7224 */ /* 0x000fd800078e0006 */
[----:B------:R-:W-:Y:S01]  /*3660*/  @!P0 IMAD.IADD R7, R4, 0x1, R27 ;  /* 0x0000000104078824 */ /* 0x000fe200078e021b */
[----:B------:R-:W0:Y:S01]  /*3670*/  @!P0 LDC.64 R16, c[0x0][0x220] ;  /* 0x00008800ff108b82 */ /* 0x000e220000000a00 */
[----:B------:R-:W-:-:S05]  /*3680*/  @!P0 VIADD R27, R27, 0x80 ;  /* 0x000000801b1b8836 */ /* 0x000fca0000000000 */
[CC--:B------:R-:W-:Y:S02]  /*3690*/  ISETP.GE.AND P4, PT, R27.reuse, R5.reuse, PT ;  /* 0x000000051b00720c */ /* 0x0c0fe40003f86270 */
[----:B------:R-:W1:Y:S11]  /*36a0*/  @!P0 LDC.64 R22, c[0x0][0x228] ;  /* 0x00008a00ff168b82 */ /* 0x000e760000000a00 */
[----:B------:R-:W-:Y:S01]  /*36b0*/  @!P4 IMAD.IADD R10, R4, 0x1, R27 ;  /* 0x00000001040ac824 */ /* 0x000fe200078e021b */
[----:B------:R-:W-:Y:S01]  /*36c0*/  @!P4 IADD3 R27, R27, 0x80, RZ ;  /* 0x000000801b1bc810 */ /* 0x000fe20007ffe0ff */
[----:B------:R-:W2:Y:S03]  /*36d0*/  @!P4 LDC.64 R14, c[0x0][0x220] ;  /* 0x00008800ff0ecb82 */ /* 0x000ea60000000a00 */
[----:B------:R-:W-:Y:S01]  /*36e0*/  ISETP.GE.AND P5, PT, R27, R5, PT ;  /* 0x000000051b00720c */ /* 0x000fe20003fa6270 */
[----:B0-----:R-:W-:-:S04]  /*36f0*/  @!P0 IMAD.WIDE.U32 R16, R7, 0x2, R16 ;  /* 0x0000000207108825 */ /* 0x001fc800078e0010 */
[----:B------:R-:W0:Y:S01]  /*3700*/  @!P4 LDC.64 R12, c[0x0][0x228] ;  /* 0x00008a00ff0ccb82 */ /* 0x000e220000000a00 */
[----:B------:R-:W-:Y:S01]  /*3710*/  PRMT R20, RZ, 0x7610, R20 ;  /* 0x00007610ff147816 */ /* 0x000fe20000000014 */
[----:B-1----:R-:W-:Y:S01]  /*3720*/  @!P0 IMAD.WIDE.U32 R22, R7, 0x2, R22 ;  /* 0x0000000207168825 */ /* 0x002fe200078e0016 */
[----:B------:R-:W-:Y:S02]  /*3730*/  PRMT R9, RZ, 0x7610, R9 ;  /* 0x00007610ff097816 */ /* 0x000fe40000000009 */
[----:B------:R-:W-:-:S03]  /*3740*/  PRMT R7, RZ, 0x7610, R7 ;  /* 0x00007610ff077816 */ /* 0x000fc60000000007 */
[----:B------:R-:W-:Y:S01]  /*3750*/  @!P5 IMAD.IADD R11, R4, 0x1, R27 ;  /* 0x00000001040bd824 */ /* 0x000fe200078e021b */
[----:B------:R-:W1:Y:S01]  /*3760*/  @!P5 LDC.64 R2, c[0x0][0x228] ;  /* 0x00008a00ff02db82 */ /* 0x000e620000000a00 */
[----:B------:R-:W-:Y:S01]  /*3770*/  @!P5 VIADD R27, R27, 0x80 ;  /* 0x000000801b1bd836 */ /* 0x000fe20000000000 */
[----:B------:R-:W5:Y:S04]  /*3780*/  @!P0 LDG.E.U16 R8, desc[UR4][R22.64] ;  /* 0x0000000416088981 */ /* 0x000f68000c1e1500 */
[C---:B------:R-:W-:Y:S01]  /*3790*/  ISETP.GE.AND P3, PT, R27.reuse, R5, PT ;  /* 0x000000051b00720c */ /* 0x040fe20003f66270 */
[----:B--2---:R-:W-:Y:S01]  /*37a0*/  @!P4 IMAD.WIDE.U32 R14, R10, 0x2, R14 ;  /* 0x000000020a0ec825 */ /* 0x004fe200078e000e */
[----:B------:R-:W2:Y:S01]  /*37b0*/  @!P5 LDC.64 R24, c[0x0][0x220] ;  /* 0x00008800ff18db82 */ /* 0x000ea20000000a00 */
[----:B------:R3:W5:Y:S04]  /*37c0*/  @!P0 LDG.E.U16 R7, desc[UR4][R16.64] ;  /* 0x0000000410078981 */ /* 0x000768000c1e1500 */
[----:B------:R4:W5:Y:S06]  /*37d0*/  @!P4 LDG.E.U16 R9, desc[UR4][R14.64] ;  /* 0x000000040e09c981 */ /* 0x00096c000c1e1500 */
[----:B------:R-:W-:Y:S01]  /*37e0*/  @!P3 IMAD.IADD R21, R4, 0x1, R27 ;  /* 0x000000010415b824 */ /* 0x000fe200078e021b */
[----:B------:R-:W2:Y:S01]  /*37f0*/  @!P3 LDC.64 R28, c[0x0][0x220] ;  /* 0x00008800ff1cbb82 */ /* 0x000ea20000000a00 */
[----:B------:R-:W-:-:S05]  /*3800*/  @!P3 VIADD R27, R27, 0x80 ;  /* 0x000000801b1bb836 */ /* 0x000fca0000000000 */
[C---:B------:R-:W-:Y:S02]  /*3810*/  ISETP.GE.AND P1, PT, R27.reuse, R5, PT ;  /* 0x000000051b00720c */ /* 0x040fe40003f26270 */
[----:B------:R-:W2:Y:S11]  /*3820*/  @!P3 LDC.64 R18, c[0x0][0x228] ;  /* 0x00008a00ff12bb82 */ /* 0x000eb60000000a00 */
[----:B------:R-:W-:Y:S01]  /*3830*/  @!P1 IMAD.IADD R0, R4, 0x1, R27 ;  /* 0x0000000104009824 */ /* 0x000fe200078e021b */
[----:B---3--:R-:W3:Y:S01]  /*3840*/  @!P1 LDC.64 R16, c[0x0][0x220] ;  /* 0x00008800ff109b82 */ /* 0x008ee20000000a00 */
[----:B------:R-:W-:-:S05]  /*3850*/  @!P1 VIADD R27, R27, 0x80 ;  /* 0x000000801b1b9836 */ /* 0x000fca0000000000 */
[----:B------:R-:W-:Y:S01]  /*3860*/  ISETP.GE.AND P2, PT, R27, R5, PT ;  /* 0x000000051b00720c */ /* 0x000fe20003f46270 */
[----:B-1----:R-:W-:Y:S01]  /*3870*/  @!P5 IMAD.WIDE.U32 R2, R11, 0x2, R2 ;  /* 0x000000020b02d825 */ /* 0x002fe200078e0002 */
[----:B----4-:R-:W1:Y:S03]  /*3880*/  @!P1 LDC.64 R14, c[0x0][0x228] ;  /* 0x00008a00ff0e9b82 */ /* 0x010e660000000a00 */
[----:B0-----:R-:W-:Y:S01]  /*3890*/  @!P4 IMAD.WIDE.U32 R12, R10, 0x2, R12 ;  /* 0x000000020a0cc825 */ /* 0x001fe200078e000c */
[----:B------:R-:W-:Y:S01]  /*38a0*/  PRMT R10, RZ, 0x7610, R10 ;  /* 0x00007610ff0a7816 */ /* 0x000fe2000000000a */
[----:B------:R0:W5:Y:S05]  /*38b0*/  @!P5 LDG.E.U16 R20, desc[UR4][R2.64] ;  /* 0x000000040214d981 */ /* 0x00016a000c1e1500 */
[----:B------:R4:W5:Y:S01]  /*38c0*/  @!P4 LDG.E.U16 R10, desc[UR4][R12.64] ;  /* 0x000000040c0ac981 */ /* 0x000962000c1e1500 */
[----:B------:R-:W3:Y:S01]  /*38d0*/  @!P2 LDC.64 R22, c[0x0][0x228] ;  /* 0x00008a00ff16ab82 */ /* 0x000ee20000000a00 */
[----:B0-----:R-:W-:Y:S01]  /*38e0*/  @!P2 IADD3 R3, R4, R27, RZ ;  /* 0x0000001b0403a210 */ /* 0x001fe20007ffe0ff */
[----:B------:R-:W-:-:S06]  /*38f0*/  @!P2 VIADD R27, R27, 0x80 ;  /* 0x000000801b1ba836 */ /* 0x000fcc0000000000 */
[----:B----4-:R-:W0:Y:S01]  /*3900*/  @!P2 LDC.64 R12, c[0x0][0x220] ;  /* 0x00008800ff0cab82 */ /* 0x010e220000000a00 */
[----:B------:R-:W-:Y:S01]  /*3910*/  ISETP.GE.AND P4, PT, R27, R5, PT ;  /* 0x000000051b00720c */ /* 0x000fe20003f86270 */
[----:B--2---:R-:W-:Y:S01]  /*3920*/  @!P5 IMAD.WIDE.U32 R24, R11, 0x2, R24 ;  /* 0x000000020b18d825 */ /* 0x004fe200078e0018 */
[----:B------:R-:W-:-:S03]  /*3930*/  PRMT R11, RZ, 0x7610, R11 ;  /* 0x00007610ff0b7816 */ /* 0x000fc6000000000b */
[----:B------:R-:W-:-:S03]  /*3940*/  @!P3 IMAD.WIDE.U32 R28, R21, 0x2, R28 ;  /* 0x00000002151cb825 */ /* 0x000fc600078e001c */
[----:B------:R2:W5:Y:S01]  /*3950*/  @!P5 LDG.E.U16 R11, desc[UR4][R24.64] ;  /* 0x00000004180bd981 */ /* 0x000562000c1e1500 */
[----:B------:R-:W-:Y:S01]  /*3960*/  @!P3 IMAD.WIDE.U32 R18, R21, 0x2, R18 ;  /* 0x000000021512b825 */ /* 0x000fe200078e0012 */
[----:B------:R-:W-:-:S06]  /*3970*/  PRMT R21, RZ, 0x7610, R21 ;  /* 0x00007610ff157816 */ /* 0x000fcc0000000015 */
[----:B------:R4:W5:Y:S01]  /*3980*/  @!P3 LDG.E.U16 R21, desc[UR4][R28.64] ;  /* 0x000000041c15b981 */ /* 0x000962000c1e1500 */
[----:B--2---:R-:W-:-:S06]  /*3990*/  PRMT R24, RZ, 0x7610, R24 ;  /* 0x00007610ff187816 */ /* 0x004fcc0000000018 */
[----:B------:R2:W5:Y:S01]  /*39a0*/  @!P3 LDG.E.U16 R24, desc[UR4][R18.64] ;  /* 0x000000041218b981 */ /* 0x000562000c1e1500 */
[----:B----4-:R-:W-:Y:S02]  /*39b0*/  @!P4 IMAD.IADD R29, R4, 0x1, R27 ;  /* 0x00000001041dc824 */ /* 0x010fe400078e021b */
[----:B------:R-:W-:-:S05]  /*39c0*/  @!P4 VIADD R27, R27, 0x80 ;  /* 0x000000801b1bc836 */ /* 0x000fca0000000000 */
[----:B------:R-:W-:Y:S01]  /*39d0*/  ISETP.GE.AND P3, PT, R27, R5, PT ;  /* 0x000000051b00720c */ /* 0x000fe20003f66270 */
[C---:B0-----:R-:W-:Y:S01]  /*39e0*/  @!P2 IMAD.WIDE.U32 R12, R3.reuse, 0x2, R12 ;  /* 0x00000002030ca825 */ /* 0x041fe200078e000c */
[----:B------:R-:W-:Y:S01]  /*39f0*/  PRMT R25, RZ, 0x7610, R25 ;  /* 0x00007610ff197816 */ /* 0x000fe20000000019 */
[----:B--2---:R-:W0:Y:S02]  /*3a00*/  @!P4 LDC.64 R18, c[0x0][0x220] ;  /* 0x00008800ff12cb82 */ /* 0x004e240000000a00 */
[----:B---3--:R-:W-:Y:S01]  /*3a10*/  @!P2 IMAD.WIDE.U32 R22, R3, 0x2, R22 ;  /* 0x000000020316a825 */ /* 0x008fe200078e0016 */
[----:B------:R-:W-:-:S03]  /*3a20*/  PRMT R3, RZ, 0x7610, R3 ;  /* 0x00007610ff037816 */ /* 0x000fc60000000003 */
[----:B------:R-:W-:-:S03]  /*3a30*/  @!P1 IMAD.WIDE.U32 R16, R0, 0x2, R16 ;  /* 0x0000000200109825 */ /* 0x000fc600078e0010 */
[----:B------:R2:W5:Y:S01]  /*3a40*/  @!P2 LDG.E.U16 R3, desc[UR4][R12.64] ;  /* 0x000000040c03a981 */ /* 0x000562000c1e1500 */
[----:B-1----:R-:W-:Y:S01]  /*3a50*/  @!P1 IMAD.WIDE.U32 R14, R0, 0x2, R14 ;  /* 0x00000002000e9825 */ /* 0x002fe200078e000e */
[----:B------:R-:W-:Y:S02]  /*3a60*/  PRMT R0, RZ, 0x7610, R0 ;  /* 0x00007610ff007816 */ /* 0x000fe40000000000 */
[----:B------:R1:W5:Y:S04]  /*3a70*/  @!P1 LDG.E.U16 R25, desc[UR4][R16.64] ;  /* 0x0000000410199981 */ /* 0x000368000c1e1500 */
[----:B------:R3:W5:Y:S01]  /*3a80*/  @!P1 LDG.E.U16 R0, desc[UR4][R14.64] ;  /* 0x000000040e009981 */ /* 0x000762000c1e1500 */
[----:B--2---:R-:W2:Y:S08]  /*3a90*/  @!P3 LDC.64 R12, c[0x0][0x220] ;  /* 0x00008800ff0cbb82 */ /* 0x004eb00000000a00 */
[----:B-1----:R-:W1:Y:S08]  /*3aa0*/  @!P4 LDC.64 R16, c[0x0][0x228] ;  /* 0x00008a00ff10cb82 */ /* 0x002e700000000a00 */
[----:B---3--:R-:W3:Y:S01]  /*3ab0*/  @!P3 LDC.64 R14, c[0x0][0x228] ;  /* 0x00008a00ff0ebb82 */ /* 0x008ee20000000a00 */
[----:B------:R-:W-:Y:S01]  /*3ac0*/  PRMT R2, RZ, 0x7610, R2 ;  /* 0x00007610ff027816 */ /* 0x000fe20000000002 */
[----:B------:R-:W-:-:S02]  /*3ad0*/  @!P3 IMAD.IADD R27, R4, 0x1, R27 ;  /* 0x00000001041bb824 */ /* 0x000fc400078e021b */
[C---:B0-----:R-:W-:Y:S01]  /*3ae0*/  @!P4 IMAD.WIDE.U32 R18, R29.reuse, 0x2, R18 ;  /* 0x000000021d12c825 */ /* 0x041fe200078e0012 */
[----:B------:R-:W-:Y:S02]  /*3af0*/  PRMT R26, RZ, 0x7610, R26 ;  /* 0x00007610ff1a7816 */ /* 0x000fe4000000001a */
[----:B------:R0:W5:Y:S04]  /*3b00*/  @!P2 LDG.E.U16 R2, desc[UR4][R22.64] ;  /* 0x000000041602a981 */ /* 0x000168000c1e1500 */
[----:B------:R4:W5:Y:S01]  /*3b10*/  @!P4 LDG.E.U16 R26, desc[UR4][R18.64] ;  /* 0x00000004121ac981 */ /* 0x000962000c1e1500 */
[----:B-1----:R-:W-:Y:S01]  /*3b20*/  @!P4 IMAD.WIDE.U32 R16, R29, 0x2, R16 ;  /* 0x000000021d10c825 */ /* 0x002fe200078e0010 */
[----:B0-----:R-:W-:Y:S02]  /*3b30*/  PRMT R23, RZ, 0x7610, R23 ;  /* 0x00007610ff177816 */ /* 0x001fe40000000017 */
[----:B------:R-:W-:Y:S01]  /*3b40*/  PRMT R22, RZ, 0x7610, R22 ;  /* 0x00007610ff167816 */ /* 0x000fe20000000016 */
[----:B--2---:R-:W-:Y:S01]  /*3b50*/  @!P3 IMAD.WIDE.U32 R28, R27, 0x2, R12 ;  /* 0x000000021b1cb825 */ /* 0x004fe200078e000c */
[----:B------:R-:W-:-:S02]  /*3b60*/  PRMT R13, RZ, 0x7610, R13 ;  /* 0x00007610ff0d7816 */ /* 0x000fc4000000000d */
[----:B------:R4:W5:Y:S01]  /*3b70*/  @!P4 LDG.E.U16 R23, desc[UR4][R16.64] ;  /* 0x000000041017c981 */ /* 0x000962000c1e1500 */
[----:B---3--:R-:W-:-:S03]  /*3b80*/  @!P3 IMAD.WIDE.U32 R14, R27, 0x2, R14 ;  /* 0x000000021b0eb825 */ /* 0x008fc600078e000e */
[----:B------:R4:W5:Y:S04]  /*3b90*/  @!P3 LDG.E.U16 R22, desc[UR4][R28.64] ;  /* 0x000000041c16b981 */ /* 0x000968000c1e1500 */
[----:B------:R4:W5:Y:S01]  /*3ba0*/  @!P3 LDG.E.U16 R13, desc[UR4][R14.64] ;  /* 0x000000040e0db981 */ /* 0x000962000c1e1500 */
[----:B------:R-:W-:Y:S04]  /*3bb0*/  BSSY B1, `(.L_x_1285) ;  /* 0x000006a000017945 */ /* 0x000fe80003800000 */
[----:B------:R-:W-:Y:S05]  /*3bc0*/  @P0 BRA `(.L_x_1286) ;  /* 0x0000000400a00947 */ /* 0x000fea0003800000 */
[----:B----45:R-:W-:Y:S02]  /*3bd0*/  IMAD.U32 R17, R8, 0x10000, RZ ;  /* 0x0001000008117824 */ /* 0x030fe400078e00ff */
        /* <DEDUP_REMOVED lines=33> */
.L_x_1292:
[----:B------:R-:W-:Y:S01]  /*3df0*/  FSETP.GEU.FTZ.AND P0, PT, R19, -R12, PT ;  /* 0x8000000c1300720b */ /* 0x000fe20003f1e000 */
[----:B------:R-:W-:-:S12]  /*3e00*/  FADD.FTZ R16, R16, -1 ;  /* 0xbf80000010107421 */ /* 0x000fd80000010000 */
[----:B------:R-:W-:-:S07]  /*3e10*/  @!P0 FADD.FTZ R16, R16, -1 ;  /* 0xbf80000010108421 */ /* 0x000fce0000010000 */
.L_x_1291:
[----:B------:R-:W-:Y:S05]  /*3e20*/  BSYNC B2 ;  /* 0x0000000000027941 */ /* 0x000fea0003800000 */
.L_x_1290:
[----:B------:R-:W-:Y:S01]  /*3e30*/  FFMA.FTZ R15, -R12, R16, R15 ;  /* 0x000000100c0f7223 */ /* 0x000fe2000001010f */
[----:B------:R-:W-:Y:S06]  /*3e40*/  BRA `(.L_x_1288) ;  /* 0x0000000000807947 */ /* 0x000fec0003800000 */
.L_x_1289:
[----:B------:R-:W-:Y:S01]  /*3e50*/  IADD3 R12, R16, -0xb800000, RZ ;  /* 0xf4800000100c7810 */ /* 0x000fe20007ffe0ff */
[----:B------:R-:W-:Y:S01]  /*3e60*/  IMAD.U32 R17, R8, 0x10000, RZ ;  /* 0x0001000008117824 */ /* 0x000fe200078e00ff */
[----:B------:R-:W-:Y:S02]  /*3e70*/  BSSY B2, `(.L_x_1293) ;  /* 0x0000018000027945 */ /* 0x000fe40003800000 */
        /* <DEDUP_REMOVED lines=10> */
.L_x_1295:
        /* <DEDUP_REMOVED lines=13> */
.L_x_1294:
[----:B------:R-:W-:Y:S05]  /*3ff0*/  BSYNC B2 ;  /* 0x0000000000027941 */ /* 0x000fea0003800000 */
.L_x_1293:
[----:B------:R-:W-:Y:S01]  /*4000*/  LOP3.LUT R16, R16, 0xff800000, RZ, 0xc0, !PT ;  /* 0xff80000010107812 */ /* 0x000fe200078ec0ff */
[----:B------:R-:W-:Y:S01]  /*4010*/  FMUL.FTZ R19, R19, 1.1920928955078125e-07 ;  /* 0x3400000013137820 */ /* 0x000fe20000410000 */
[----:B------:R-:W-:-:S04]  /*4020*/  ISETP.GT.U32.OR P0, PT, R15, 0x7f7fffff, !P0 ;  /* 0x7f7fffff0f00780c */ /* 0x000fc80004704470 */
[----:B------:R-:W-:-:S05]  /*4030*/  FSEL R16, R16, +QNAN , !P0 ;  /* 0x7fffffff10107808 */ /* 0x000fca0004000000 */
[----:B------:R-:W-:-:S07]  /*4040*/  FMUL.FTZ R15, R16, R19 ;  /* 0x00000013100f7220 */ /* 0x000fce0000410000 */
.L_x_1288:
[----:B------:R-:W-:Y:S05]  /*4050*/  BSYNC B0 ;  /* 0x0000000000007941 */ /* 0x000fea0003800000 */
.L_x_1287:
        /* <DEDUP_REMOVED lines=31> */
.L_x_1286:
[----:B------:R-:W-:Y:S05]  /*4250*/  BSYNC B1 ;  /* 0x0000000000017941 */ /* 0x000fea0003800000 */
.L_x_1285:
        /* <DEDUP_REMOVED lines=38> */
.L_x_1303:
[----:B------:R-:W-:Y:S01]  /*44c0*/  FSETP.GEU.FTZ.AND P0, PT, R18, -R15, PT ;  /* 0x8000000f1200720b */ /* 0x000fe20003f1e000 */
[----:B------:R-:W-:-:S12]  /*44d0*/  FADD.FTZ R19, R19, -1 ;  /* 0xbf80000013137421 */ /* 0x000fd80000010000 */
[----:B------:R-:W-:-:S07]  /*44e0*/  @!P0 FADD.FTZ R19, R19, -1 ;  /* 0xbf80000013138421 */ /* 0x000fce0000010000 */
.L_x_1302:
[----:B------:R-:W-:Y:S05]  /*44f0*/  BSYNC B2 ;  /* 0x0000000000027941 */ /* 0x000fea0003800000 */
.L_x_1301:
[----:B------:R-:W-:Y:S01]  /*4500*/  FFMA.FTZ R14, -R15, R19, R14 ;  /* 0x000000130f0e7223 */ /* 0x000fe2000001010e */
[----:B------:R-:W-:Y:S06]  /*4510*/  BRA `(.L_x_1299) ;  /* 0x0000000000807947 */ /* 0x000fec0003800000 */
.L_x_1300:
[----:B------:R-:W-:Y:S01]  /*4520*/  VIADD R7, R15, 0xf4800000 ;  /* 0xf48000000f077836 */ /* 0x000fe20000000000 */
[----:B------:R-:W-:Y:S01]  /*4530*/  BSSY B2, `(.L_x_1304) ;  /* 0x0000019000027945 */ /* 0x000fe20003800000 */
[----:B------:R-:W-:-:S03]  /*4540*/  IMAD.U32 R16, R10, 0x10000, RZ ;  /* 0x000100000a107824 */ /* 0x000fc600078e00ff */
[----:B------:R-:W-:Y:S02]  /*4550*/  LOP3.LUT R7, R7, 0xff800000, RZ, 0xc0, !PT ;  /* 0xff80000007077812 */ /* 0x000fe400078ec0ff */
[----:B------:R-:W-:Y:S02]  /*4560*/  FSETP.GT.FTZ.AND P0, PT, |R16|, RZ, PT ;  /* 0x000000ff1000720b */ /* 0x000fe40003f14200 */
[----:B------:R-:W-:-:S04]  /*4570*/  IADD3 R7, R14, -R7, RZ ;  /* 0x800000070e077210 */ /* 0x000fc80007ffe0ff */
[----:B0-----:R-:W-:Y:S02]  /*4580*/  LOP3.LUT P1, R17, R7, 0xff800000, RZ, 0xc0, !PT ;  /* 0xff80000007117812 */ /* 0x001fe4000782c0ff */
[----:B------:R-:W-:-:S04]  /*4590*/  LOP3.LUT R7, R14, 0x7fffff, RZ, 0xc0, !PT ;  /* 0x007fffff0e077812 */ /* 0x000fc800078ec0ff */
[----:B------:R-:W-:-:S07]  /*45a0*/  LOP3.LUT R18, R7, 0x3f800000, RZ, 0xfc, !PT ;  /* 0x3f80000007127812 */ /* 0x000fce00078efcff */
[----:B------:R-:W-:Y:S05]  /*45b0*/  @!P1 BRA `(.L_x_1305) ;  /* 0x0000000000409947 */ /* 0x000fea0003800000 */
[----:B------:R-:W-:-:S04]  /*45c0*/  LOP3.LUT R16, R15, 0x7fffff, RZ, 0xc0, !PT ;  /* 0x007fffff0f107812 */ /* 0x000fc800078ec0ff */
[----:B------:R-:W-:-:S04]  /*45d0*/  LOP3.LUT R16, R16, 0x3f800000, RZ, 0xfc, !PT ;  /* 0x3f80000010107812 */ /* 0x000fc800078efcff */
[----:B------:R0:W1:Y:S03]  /*45e0*/  MUFU.RCP R7, R16 ;  /* 0x0000001000077308 */ /* 0x0000660000001000 */
.L_x_1306:
        /* <DEDUP_REMOVED lines=13> */
.L_x_1305:
[----:B------:R-:W-:Y:S05]  /*46c0*/  BSYNC B2 ;  /* 0x0000000000027941 */ /* 0x000fea0003800000 */
.L_x_1304:
[----:B------:R-:W-:Y:S01]  /*46d0*/  LOP3.LUT R15, R15, 0xff800000, RZ, 0xc0, !PT ;  /* 0xff8000000f0f7812 */ /* 0x000fe200078ec0ff */
[----:B------:R-:W-:Y:S01]  /*46e0*/  FMUL.FTZ R18, R18, 1.1920928955078125e-07 ;  /* 0x3400000012127820 */ /* 0x000fe20000410000 */
[----:B------:R-:W-:-:S04]  /*46f0*/  ISETP.GT.U32.OR P0, PT, R14, 0x7f7fffff, !P0 ;  /* 0x7f7fffff0e00780c */ /* 0x000fc80004704470 */
[----:B------:R-:W-:-:S05]  /*4700*/  FSEL R15, R15, +QNAN , !P0 ;  /* 0x7fffffff0f0f7808 */ /* 0x000fca0004000000 */
[----:B------:R-:W-:-:S07]  /*4710*/  FMUL.FTZ R14, R15, R18 ;  /* 0x000000120f0e7220 */ /* 0x000fce0000410000 */
.L_x_1299:
[----:B------:R-:W-:Y:S05]  /*4720*/  BSYNC B0 ;  /* 0x0000000000007941 */ /* 0x000fea0003800000 */
.L_x_1298:
[C---:B------:R-:W-:Y:S01]  /*4730*/  IMAD.U32 R7, R9.reuse, 0x10000, RZ ;  /* 0x0001000009077824 */ /* 0x040fe200078e00ff */
[----:B------:R-:W-:Y:S01]  /*4740*/  FSETP.GTU.FTZ.AND P0, PT, |R14|, +INF , PT ;  /* 0x7f8000000e00780b */ /* 0x000fe20003f1c200 */
[----:B------:R-:W-:Y:S02]  /*4750*/  IMAD.U32 R15, R10, 0x10000, RZ ;  /* 0x000100000a0f7824 */ /* 0x000fe400078e00ff */
[----:B------:R-:W-:Y:S01]  /*4760*/  IMAD.U32 R9, R9, 0x10000, RZ ;  /* 0x0001000009097824 */ /* 0x000fe200078e00ff */
[C---:B------:R-:W-:Y:S01]  /*4770*/  LOP3.LUT R7, R14.reuse, 0x80000000, R7, 0xb8, !PT ;  /* 0x800000000e077812 */ /* 0x040fe200078eb807 */
        /* <DEDUP_REMOVED lines=27> */
.L_x_1297:
[----:B------:R-:W-:Y:S05]  /*4930*/  BSYNC B1 ;  /* 0x0000000000017941 */ /* 0x000fea0003800000 */
.L_x_1296:
        /* <DEDUP_REMOVED lines=38> */
.L_x_1314:
[----:B------:R-:W-:Y:S01]  /*4ba0*/  FSETP.GEU.FTZ.AND P0, PT, R18, -R16, PT ;  /* 0x800000101200720b */ /* 0x000fe20003f1e000 */
[----:B------:R-:W-:-:S12]  /*4bb0*/  FADD.FTZ R28, R28, -1 ;  /* 0xbf8000001c1c7421 */ /* 0x000fd80000010000 */
[----:B------:R-:W-:-:S07]  /*4bc0*/  @!P0 FADD.FTZ R28, R28, -1 ;  /* 0xbf8000001c1c8421 */ /* 0x000fce0000010000 */
.L_x_1313:
[----:B------:R-:W-:Y:S05]  /*4bd0*/  BSYNC B2 ;  /* 0x0000000000027941 */ /* 0x000fea0003800000 */
.L_x_1312:
[----:B------:R-:W-:Y:S01]  /*4be0*/  FFMA.FTZ R9, -R16, R28, R9 ;  /* 0x0000001c10097223 */ /* 0x000fe20000010109 */
[----:B------:R-:W-:Y:S06]  /*4bf0*/  BRA `(.L_x_1310) ;  /* 0x0000000000807947 */ /* 0x000fec0003800000 */
.L_x_1311:
[----:B------:R-:W-:Y:S01]  /*4c00*/  VIADD R7, R16, 0xf4800000 ;  /* 0xf480000010077836 */ /* 0x000fe20000000000 */
[----:B------:R-:W-:Y:S01]  /*4c10*/  BSSY B2, `(.L_x_1315) ;  /* 0x0000019000027945 */ /* 0x000fe20003800000 */
[----:B------:R-:W-:-:S03]  /*4c20*/  IMAD.U32 R15, R20, 0x10000, RZ ;  /* 0x00010000140f7824 */ /* 0x000fc600078e00ff */
[----:B------:R-:W-:Y:S02]  /*4c30*/  LOP3.LUT R18, R7, 0xff800000, RZ, 0xc0, !PT ;  /* 0xff80000007127812 */ /* 0x000fe400078ec0ff */
[C---:B------:R-:W-:Y:S02]  /*4c40*/  LOP3.LUT R7, R9.reuse, 0x7fffff, RZ, 0xc0, !PT ;  /* 0x007fffff09077812 */ /* 0x040fe400078ec0ff */
[----:B------:R-:W-:Y:S02]  /*4c50*/  IADD3 R17, R9, -R18, RZ ;  /* 0x8000001209117210 */ /* 0x000fe40007ffe0ff */
[----:B------:R-:W-:Y:S02]  /*4c60*/  FSETP.GT.FTZ.AND P0, PT, |R15|, RZ, PT ;  /* 0x000000ff0f00720b */ /* 0x000fe40003f14200 */
[----:B------:R-:W-:Y:S02]  /*4c70*/  LOP3.LUT P1, R17, R17, 0xff800000, RZ, 0xc0, !PT ;  /* 0xff80000011117812 */ /* 0x000fe4000782c0ff */
[----:B------:R-:W-:-:S11]  /*4c80*/  LOP3.LUT R18, R7, 0x3f800000, RZ, 0xfc, !PT ;  /* 0x3f80000007127812 */ /* 0x000fd600078efcff */
[----:B------:R-:W-:Y:S05]  /*4c90*/  @!P1 BRA `(.L_x_1316) ;  /* 0x0000000000409947 */ /* 0x000fea0003800000 */
[----:B------:R-:W-:-:S04]  /*4ca0*/  LOP3.LUT R15, R16, 0x7fffff, RZ, 0xc0, !PT ;  /* 0x007fffff100f7812 */ /* 0x000fc800078ec0ff */
[----:B------:R-:W-:-:S04]  /*4cb0*/  LOP3.LUT R15, R15, 0x3f800000, RZ, 0xfc, !PT ;  /* 0x3f8000000f0f7812 */ /* 0x000fc800078efcff */
[----:B------:R0:W1:Y:S03]  /*4cc0*/  MUFU.RCP R7, R15 ;  /* 0x0000000f00077308 */ /* 0x0000660000001000 */
.L_x_1317:
        /* <DEDUP_REMOVED lines=13> */
.L_x_1316:
[----:B------:R-:W-:Y:S05]  /*4da0*/  BSYNC B2 ;  /* 0x0000000000027941 */ /* 0x000fea0003800000 */
.L_x_1315:
[----:B------:R-:W-:Y:S02]  /*4db0*/  LOP3.LUT R16, R16, 0xff800000, RZ, 0xc0, !PT ;  /* 0xff80000010107812 */ /* 0x000fe400078ec0ff */
[----:B------:R-:W-:Y:S01]  /*4dc0*/  ISETP.GT.U32.OR P0, PT, R9, 0x7f7fffff, !P0 ;  /* 0x7f7fffff0900780c */ /* 0x000fe20004704470 */
[----:B------:R-:W-:-:S03]  /*4dd0*/  FMUL.FTZ R9, R18, 1.1920928955078125e-07 ;  /* 0x3400000012097820 */ /* 0x000fc60000410000 */
[----:B------:R-:W-:-:S05]  /*4de0*/  FSEL R16, R16, +QNAN , !P0 ;  /* 0x7fffffff10107808 */ /* 0x000fca0004000000 */
[----:B------:R-:W-:-:S07]  /*4df0*/  FMUL.FTZ R9, R16, R9 ;  /* 0x0000000910097220 */ /* 0x000fce0000410000 */
.L_x_1310:
[----:B------:R-:W-:Y:S05]  /*4e00*/  BSYNC B0 ;  /* 0x0000000000007941 */ /* 0x000fea0003800000 */
.L_x_1309:
        /* <DEDUP_REMOVED lines=30> */
.L_x_1308:
[----:B------:R-:W-:Y:S05]  /*4ff0*/  BSYNC B1 ;  /* 0x0000000000017941 */ /* 0x000fea0003800000 */
.L_x_1307:
[----:B------:R-:W-:Y:S01]  /*5000*/  VIADD R10, R6, 0x180 ;  /* 0x00000180060a7836 */ /* 0x000fe20000000000 */
[----:B------:R-:W-:Y:S04]  /*5010*/  BSSY B1, `(.L_x_1318) ;  /* 0x000006a000017945 */ /* 0x000fe80003800000 */
        /* <DEDUP_REMOVED lines=37> */
.L_x_1325:
[----:B------:R-:W-:Y:S01]  /*5270*/  FSETP.GEU.FTZ.AND P0, PT, R18, -R17, PT ;  /* 0x800000111200720b */ /* 0x000fe20003f1e000 */
[----:B------:R-:W-:-:S12]  /*5280*/  FADD.FTZ R7, R7, -1 ;  /* 0xbf80000007077421 */ /* 0x000fd80000010000 */
[----:B------:R-:W-:-:S07]  /*5290*/  @!P0 FADD.FTZ R7, R7, -1 ;  /* 0xbf80000007078421 */ /* 0x000fce0000010000 */
.L_x_1324:
[----:B------:R-:W-:Y:S05]  /*52a0*/  BSYNC B2 ;  /* 0x0000000000027941 */ /* 0x000fea0003800000 */
.L_x_1323:
[----:B------:R-:W-:Y:S01]  /*52b0*/  FFMA.FTZ R10, -R17, R7, R10 ;  /* 0x00000007110a7223 */ /* 0x000fe2000001010a */
[----:B------:R-:W-:Y:S06]  /*52c0*/  BRA `(.L_x_1321) ;  /* 0x00000000007c7947 */ /* 0x000fec0003800000 */
.L_x_1322:
        /* <DEDUP_REMOVED lines=15> */
.L_x_1328:
        /* <DEDUP_REMOVED lines=13> */
.L_x_1327:
[----:B------:R-:W-:Y:S05]  /*5490*/  BSYNC B2 ;  /* 0x0000000000027941 */ /* 0x000fea0003800000 */
.L_x_1326:
[----:B------:R-:W-:-:S04]  /*54a0*/  FMUL.FTZ R17, R17, 1.1920928955078125e-07 ;  /* 0x3400000011117820 */ /* 0x000fc80000410000 */
[----:B------:R-:W-:-:S07]  /*54b0*/  FMUL.FTZ R10, R10, R17 ;  /* 0x000000110a0a7220 */ /* 0x000fce0000410000 */
.L_x_1321:
[----:B------:R-:W-:Y:S05]  /*54c0*/  BSYNC B0 ;  /* 0x0000000000007941 */ /* 0x000fea0003800000 */
.L_x_1320:
        /* <DEDUP_REMOVED lines=30> */
.L_x_1319:
[----:B------:R-:W-:Y:S05]  /*56b0*/  BSYNC B1 ;  /* 0x0000000000017941 */ /* 0x000fea0003800000 */
.L_x_1318:
        /* <DEDUP_REMOVED lines=38> */
.L_x_1336:
[----:B------:R-:W-:Y:S01]  /*5920*/  FSETP.GEU.FTZ.AND P0, PT, R19, -R17, PT ;  /* 0x800000111300720b */ /* 0x000fe20003f1e000 */
[----:B------:R-:W-:-:S12]  /*5930*/  FADD.FTZ R7, R7, -1 ;  /* 0xbf80000007077421 */ /* 0x000fd80000010000 */
[----:B------:R-:W-:-:S07]  /*5940*/  @!P0 FADD.FTZ R7, R7, -1 ;  /* 0xbf80000007078421 */ /* 0x000fce0000010000 */
.L_x_1335:
[----:B------:R-:W-:Y:S05]  /*5950*/  BSYNC B2 ;  /* 0x0000000000027941 */ /* 0x000fea0003800000 */
.L_x_1334:
[----:B------:R-:W-:Y:S01]  /*5960*/  FFMA.FTZ R16, -R17, R7, R16 ;  /* 0x0000000711107223 */ /* 0x000fe20000010110 */
[----:B------:R-:W-:Y:S06]  /*5970*/  BRA `(.L_x_1332) ;  /* 0x0000000000847947 */ /* 0x000fec0003800000 */
.L_x_1333:
        /* <DEDUP_REMOVED lines=16> */
.L_x_1339:
        /* <DEDUP_REMOVED lines=14> */
.L_x_1338:
[----:B------:R-:W-:Y:S05]  /*5b60*/  BSYNC B2 ;  /* 0x0000000000027941 */ /* 0x000fea0003800000 */
.L_x_1337:
[----:B------:R-:W-:-:S04]  /*5b70*/  FMUL.FTZ R18, R18, 1.1920928955078125e-07 ;  /* 0x3400000012127820 */ /* 0x000fc80000410000 */
[----:B0-----:R-:W-:-:S07]  /*5b80*/  FMUL.FTZ R16, R15, R18 ;  /* 0x000000120f107220 */ /* 0x001fce0000410000 */
.L_x_1332:
[----:B------:R-:W-:Y:S05]  /*5b90*/  BSYNC B0 ;  /* 0x0000000000007941 */ /* 0x000fea0003800000 */
.L_x_1331:
        /* <DEDUP_REMOVED lines=22> */
[C---:B0-----:R-:W-:Y:S01]  /*5d00*/  IMAD.U32 R16, R0.reuse, 0x10000, RZ ;  /* 0x0001000000107824 */ /* 0x041fe200078e00ff */
[----:B------:R-:W-:-:S03]  /*5d10*/  PRMT R7, R0, 0x7610, R7 ;  /* 0x0000761000077816 */ /* 0x000fc60000000007 */
[----:B------:R-:W-:-:S05]  /*5d20*/  FADD.FTZ R16, -R16, R11 ;  /* 0x0000000b10107221 */ /* 0x000fca0000010100 */
[----:B------:R-:W-:-:S13]  /*5d30*/  FSETP.GT.FTZ.AND P0, PT, R16, 0.5, PT ;  /* 0x3f0000001000780b */ /* 0x000fda0003f14000 */
[----:B------:R-:W-:-:S04]  /*5d40*/  @P0 IMAD.U32 R15, R7, 0x10000, RZ ;  /* 0x00010000070f0824 */ /* 0x000fc800078e00ff */
[----:B------:R-:W-:-:S05]  /*5d50*/  @P0 FADD.FTZ R15, R15, 1 ;  /* 0x3f8000000f0f0421 */ /* 0x000fca0000010000 */
[----:B------:R-:W-:-:S04]  /*5d60*/  @P0 F2FP.BF16.F32.PACK_AB R15, RZ, R15 ;  /* 0x0000000fff0f023e */ /* 0x000fc800000010ff */
[----:B------:R-:W-:-:S07]  /*5d70*/  @P0 PRMT R7, R15, 0x7610, R7 ;  /* 0x000076100f070816 */ /* 0x000fce0000000007 */
.L_x_1330:
[----:B------:R-:W-:Y:S05]  /*5d80*/  BSYNC B1 ;  /* 0x0000000000017941 */ /* 0x000fea0003800000 */
.L_x_1329:
[----:B------:R-:W-:Y:S01]  /*5d90*/  IADD3 R0, R6, 0x280, RZ ;  /* 0x0000028006007810 */ /* 0x000fe20007ffe0ff */
        /* <DEDUP_REMOVED lines=38> */
.L_x_1347:
[----:B------:R-:W-:Y:S01]  /*6000*/  FSETP.GEU.FTZ.AND P0, PT, R18, -R19, PT ;  /* 0x800000131200720b */ /* 0x000fe20003f1e000 */
[----:B------:R-:W-:-:S12]  /*6010*/  FADD.FTZ R11, R11, -1 ;  /* 0xbf8000000b0b7421 */ /* 0x000fd80000010000 */
[----:B------:R-:W-:-:S07]  /*6020*/  @!P0 FADD.FTZ R11, R11, -1 ;  /* 0xbf8000000b0b8421 */ /* 0x000fce0000010000 */
.L_x_1346:
[----:B------:R-:W-:Y:S05]  /*6030*/  BSYNC B2 ;  /* 0x0000000000027941 */ /* 0x000fea0003800000 */
.L_x_1345:
[----:B------:R-:W-:Y:S01]  /*6040*/  FFMA.FTZ R0, -R19, R11, R0 ;  /* 0x0000000b13007223 */ /* 0x000fe20000010100 */
[----:B------:R-:W-:Y:S06]  /*6050*/  BRA `(.L_x_1343) ;  /* 0x0000000000887947 */ /* 0x000fec0003800000 */
.L_x_1344:
        /* <DEDUP_REMOVED lines=10> */
[----:B------:R-:W-:-:S03]  /*6100*/  FSEL R11, R0, +QNAN , !P0 ;  /* 0x7fffffff000b7808 */ /* 0x000fc60004000000 */
[----:B------:R-:W-:-:S06]  /*6110*/  IMAD.MOV.U32 R19, RZ, RZ, R17 ;  /* 0x000000ffff137224 */ /* 0x000fcc00078e0011 */
[----:B------:R-:W-:Y:S05]  /*6120*/  @!P1 BRA `(.L_x_1349) ;  /* 0x0000000000489947 */ /* 0x000fea0003800000 */
[----:B------:R-:W-:Y:S01]  /*6130*/  LOP3.LUT R16, R21, 0x7fffff, RZ, 0xc0, !PT ;  /* 0x007fffff15107812 */ /* 0x000fe200078ec0ff */
[----:B------:R-:W-:Y:S01]  /*6140*/  IMAD.MOV.U32 R19, RZ, RZ, R17 ;  /* 0x000000ffff137224 */ /* 0x000fe200078e0011 */
[----:B------:R-:W-:Y:S02]  /*6150*/  MOV R17, R18 ;  /* 0x0000001200117202 */ /* 0x000fe40000000f00 */
[----:B------:R-:W-:-:S04]  /*6160*/  LOP3.LUT R16, R16, 0x3f800000, RZ, 0xfc, !PT ;  /* 0x3f80000010107812 */ /* 0x000fc800078efcff */
[----:B------:R0:W1:Y:S03]  /*6170*/  MUFU.RCP R0, R16 ;  /* 0x0000001000007308 */ /* 0x0000660000001000 */
.L_x_1350:
        /* <DEDUP_REMOVED lines=13> */
.L_x_1349:
[----:B------:R-:W-:Y:S05]  /*6250*/  BSYNC B2 ;  /* 0x0000000000027941 */ /* 0x000fea0003800000 */
.L_x_1348:
[----:B------:R-:W-:-:S04]  /*6260*/  FMUL.FTZ R0, R19, 1.1920928955078125e-07 ;  /* 0x3400000013007820 */ /* 0x000fc80000410000 */
[----:B------:R-:W-:-:S07]  /*6270*/  FMUL.FTZ R0, R11, R0 ;  /* 0x000000000b007220 */ /* 0x000fce0000410000 */
.L_x_1343:
[----:B------:R-:W-:Y:S05]  /*6280*/  BSYNC B0 ;  /* 0x0000000000007941 */ /* 0x000fea0003800000 */
.L_x_1342:
        /* <DEDUP_REMOVED lines=27> */
[----:B------:R-:W-:-:S05]  /*6440*/  @P0 SHF.L.U32 R2, R11, 0x10, RZ ;  /* 0x000000100b020819 */ /* 0x000fca00000006ff */
[----:B------:R-:W-:-:S05]  /*6450*/  @P0 FADD.FTZ R2, R2, 1 ;  /* 0x3f80000002020421 */ /* 0x000fca0000010000 */
[----:B------:R-:W-:-:S04]  /*6460*/  @P0 F2FP.BF16.F32.PACK_AB R2, RZ, R2 ;  /* 0x00000002ff02023e */ /* 0x000fc800000010ff */
[----:B------:R-:W-:-:S07]  /*6470*/  @P0 PRMT R11, R2, 0x7610, R11 ;  /* 0x00007610020b0816 */ /* 0x000fce000000000b */
.L_x_1341:
[----:B------:R-:W-:Y:S05]  /*6480*/  BSYNC B1 ;  /* 0x0000000000017941 */ /* 0x000fea0003800000 */
.L_x_1340:
        /* <DEDUP_REMOVED lines=38> */
.L_x_1358:
[----:B------:R-:W-:Y:S01]  /*66f0*/  FSETP.GEU.FTZ.AND P0, PT, R17, -R19, PT ;  /* 0x800000131100720b */ /* 0x000fe20003f1e000 */
[----:B------:R-:W-:-:S12]  /*6700*/  FADD.FTZ R15, R15, -1 ;  /* 0xbf8000000f0f7421 */ /* 0x000fd80000010000 */
[----:B------:R-:W-:-:S07]  /*6710*/  @!P0 FADD.FTZ R15, R15, -1 ;  /* 0xbf8000000f0f8421 */ /* 0x000fce0000010000 */
.L_x_1357:
[----:B------:R-:W-:Y:S05]  /*6720*/  BSYNC B2 ;  /* 0x0000000000027941 */ /* 0x000fea0003800000 */
.L_x_1356:
[----:B------:R-:W-:Y:S01]  /*6730*/  FFMA.FTZ R2, -R19, R15, R2 ;  /* 0x0000000f13027223 */ /* 0x000fe20000010102 */
[----:B------:R-:W-:Y:S06]  /*6740*/  BRA `(.L_x_1354) ;  /* 0x0000000000887947 */ /* 0x000fec0003800000 */
.L_x_1355:
        /* <DEDUP_REMOVED lines=13> */
[----:B------:R-:W-:Y:S02]  /*6820*/  LOP3.LUT R15, R19, 0x7fffff, RZ, 0xc0, !PT ;  /* 0x007fffff130f7812 */ /* 0x000fe400078ec0ff */
[----:B------:R-:W-:Y:S01]  /*6830*/  MOV R18, R16 ;  /* 0x0000001000127202 */ /* 0x000fe20000000f00 */
[----:B------:R-:W-:Y:S01]  /*6840*/  IMAD.MOV.U32 R16, RZ, RZ, R17 ;  /* 0x000000ffff107224 */ /* 0x000fe200078e0011 */
[----:B------:R-:W-:-:S04]  /*6850*/  LOP3.LUT R15, R15, 0x3f800000, RZ, 0xfc, !PT ;  /* 0x3f8000000f0f7812 */ /* 0x000fc800078efcff */
[----:B------:R0:W1:Y:S03]  /*6860*/  MUFU.RCP R0, R15 ;  /* 0x0000000f00007308 */ /* 0x0000660000001000 */
.L_x_1361:
        /* <DEDUP_REMOVED lines=13> */
.L_x_1360:
[----:B------:R-:W-:Y:S05]  /*6940*/  BSYNC B2 ;  /* 0x0000000000027941 */ /* 0x000fea0003800000 */
.L_x_1359:
[----:B0-----:R-:W-:-:S04]  /*6950*/  FMUL.FTZ R15, R18, 1.1920928955078125e-07 ;  /* 0x34000000120f7820 */ /* 0x001fc80000410000 */
[----:B------:R-:W-:-:S07]  /*6960*/  FMUL.FTZ R2, R2, R15 ;  /* 0x0000000f02027220 */ /* 0x000fce0000410000 */
.L_x_1354:
[----:B------:R-:W-:Y:S05]  /*6970*/  BSYNC B0 ;  /* 0x0000000000007941 */ /* 0x000fea0003800000 */
.L_x_1353:
        /* <DEDUP_REMOVED lines=30> */
.L_x_1352:
[----:B------:R-:W-:Y:S05]  /*6b60*/  BSYNC B1 ;  /* 0x0000000000017941 */ /* 0x000fea0003800000 */
.L_x_1351:
        /* <DEDUP_REMOVED lines=38> */
.L_x_1369:
[----:B------:R-:W-:Y:S01]  /*6dd0*/  FSETP.GEU.FTZ.AND P0, PT, R18, -R19, PT ;  /* 0x800000131200720b */ /* 0x000fe20003f1e000 */
[----:B------:R-:W-:-:S12]  /*6de0*/  FADD.FTZ R15, R15, -1 ;  /* 0xbf8000000f0f7421 */ /* 0x000fd80000010000 */
[----:B------:R-:W-:-:S07]  /*6df0*/  @!P0 FADD.FTZ R15, R15, -1 ;  /* 0xbf8000000f0f8421 */ /* 0x000fce0000010000 */
.L_x_1368:
[----:B------:R-:W-:Y:S05]  /*6e00*/  BSYNC B2 ;  /* 0x0000000000027941 */ /* 0x000fea0003800000 */
.L_x_1367:
[----:B------:R-:W-:Y:S01]  /*6e10*/  FFMA.FTZ R0, -R19, R15, R0 ;  /* 0x0000000f13007223 */ /* 0x000fe20000010100 */
[----:B------:R-:W-:Y:S06]  /*6e20*/  BRA `(.L_x_1365) ;  /* 0x00000000007c7947 */ /* 0x000fec0003800000 */
.L_x_1366:
        /* <DEDUP_REMOVED lines=15> */
.L_x_1372:
        /* <DEDUP_REMOVED lines=13> */
.L_x_1371:
[----:B------:R-:W-:Y:S05]  /*6ff0*/  BSYNC B2 ;  /* 0x0000000000027941 */ /* 0x000fea0003800000 */
.L_x_1370:
[----:B------:R-:W-:-:S04]  /*7000*/  FMUL.FTZ R0, R17, 1.1920928955078125e-07 ;  /* 0x3400000011007820 */ /* 0x000fc80000410000 */
[----:B------:R-:W-:-:S07]  /*7010*/  FMUL.FTZ R0, R15, R0 ;  /* 0x000000000f007220 */ /* 0x000fce0000410000 */
.L_x_1365:
[----:B------:R-:W-:Y:S05]  /*7020*/  BSYNC B0 ;  /* 0x0000000000007941 */ /* 0x000fea0003800000 */
.L_x_1364:
        /* <DEDUP_REMOVED lines=30> */
.L_x_1363:
[----:B------:R-:W-:Y:S05]  /*7210*/  BSYNC B1 ;  /* 0x0000000000017941 */ /* 0x000fea0003800000 */
.L_x_1362:
        /* <DEDUP_REMOVED lines=16> */
.L_x_1375:
[----:B------:R-:W-:-:S13]  /*7320*/  ISETP.GE.AND P0, PT, R6, R5, PT ;  /* 0x000000050600720c */ /* 0x000fda0003f06270 */
[----:B------:R-:W-:Y:S05]  /*7330*/  @P0 BRA `(.L_x_1377) ;  /* 0x0000000000300947 */ /* 0x000fea0003800000 */
[----:B-1----:R-:W1:Y:S01]  /*7340*/  LDC.64 R12, c[0x0][0x218] ;  /* 0x00008600ff0c7b82 */ /* 0x002e620000000a00 */
[----:B------:R-:W-:Y:S01]  /*7350*/  IADD3 R3, R4, R6, RZ ;  /* 0x0000000604037210 */ /* 0x000fe20007ffe0ff */
[----:B------:R-:W-:-:S04]  /*7360*/  VIADD R6, R6, 0x80 ;  /* 0x0000008006067836 */ /* 0x000fc80000000000 */
[----:B-1----:R-:W-:-:S05]  /*7370*/  IMAD.WIDE.U32 R12, R3, 0x2, R12 ;  /* 0x00000002030c7825 */ /* 0x002fca00078e000c */
[----:B------:R1:W-:Y:S02]  /*7380*/  STG.E.U16 desc[UR4][R12.64], R9 ;  /* 0x000000090c007986 */ /* 0x0003e4000c101504 */
.L_x_1376:
[----:B------:R-:W-:-:S13]  /*7390*/  ISETP.GE.AND P0, PT, R6, R5, PT ;  /* 0x000000050600720c */ /* 0x000fda0003f06270 */
[----:B------:R-:W-:Y:S05]  /*73a0*/  @P0 BRA `(.L_x_1378) ;  /* 0x0000000000300947 */ /* 0x000fea0003800000 */
[----:B-1----:R-:W1:Y:S01]  /*73b0*/  LDC.64 R8, c[0x0][0x218] ;  /* 0x00008600ff087b82 */ /* 0x002e620000000a00 */
[----:B------:R-:W-:Y:S02]  /*73c0*/  IMAD.IADD R3, R4, 0x1, R6 ;  /* 0x0000000104037824 */ /* 0x000fe400078e0206 */
[----:B------:R-:W-:Y:S02]  /*73d0*/  VIADD R6, R6, 0x80 ;  /* 0x0000008006067836 */ /* 0x000fe40000000000 */
[----:B-1----:R-:W-:-:S05]  /*73e0*/  IMAD.WIDE.U32 R8, R3, 0x2, R8 ;  /* 0x0000000203087825 */ /* 0x002fca00078e0008 */
[----:B------:R2:W-:Y:S02]  /*73f0*/  STG.E.U16 desc[UR4][R8.64], R10 ;  /* 0x0000000a08007986 */ /* 0x0005e4000c101504 */
.L_x_1377:
[----:B------:R-:W-:-:S13]  /*7400*/  ISETP.GE.AND P0, PT, R6, R5, PT ;  /* 0x000000050600720c */ /* 0x000fda0003f06270 */
[----:B------:R-:W-:Y:S05]  /*7410*/  @P0 BRA `(.L_x_1379) ;  /* 0x0000000000340947 */ /* 0x000fea0003800000 */
[----:B--2---:R-:W2:Y:S01]  /*7420*/  LDC.64 R8, c[0x0][0x218] ;  /* 0x00008600ff087b82 */ /* 0x004ea20000000a00 */
[----:B------:R-:W-:Y:S02]  /*7430*/  IMAD.IADD R3, R4, 0x1, R6 ;  /* 0x0000000104037824 */ /* 0x000fe400078e0206 */
[----:B------:R-:W-:Y:S02]  /*7440*/  VIADD R6, R6, 0x80 ;  /* 0x0000008006067836 */ /* 0x000fe40000000000 */
[----:B--2---:R-:W-:-:S05]  /*7450*/  IMAD.WIDE.U32 R8, R3, 0x2, R8 ;  /* 0x0000000203087825 */ /* 0x004fca00078e0008 */
[----:B------:R2:W-:Y:S02]  /*7460*/  STG.E.U16 desc[UR4][R8.64], R7 ;  /* 0x0000000708007986 */ /* 0x0005e4000c101504 */
.L_x_1378:
        /* <DEDUP_REMOVED lines=8> */
.L_x_1379:
[----:B------:R-:W-:Y:S05]  /*74f0*/  BSYNC B1 ;  /* 0x0000000000017941 */ /* 0x000fea0003800000 */
.L_x_1374:
[----:B------:R-:W-:-:S13]  /*7500*/  ISETP.GE.AND P0, PT, R6, R5, PT ;  /* 0x000000050600720c */ /* 0x000fda0003f06270 */
[----:B--23--:R-:W2:Y:S01]  /*7510*/  @!P0 LDC.64 R8, c[0x0][0x218] ;  /* 0x00008600ff088b82 */ /* 0x00cea20000000a00 */
[----:B------:R-:W-:Y:S02]  /*7520*/  @!P0 IMAD.IADD R3, R4, 0x1, R6 ;  /* 0x0000000104038824 */ /* 0x000fe400078e0206 */
[----:B------:R-:W-:Y:S02]  /*7530*/  @!P0 VIADD R6, R6, 0x80 ;  /* 0x0000008006068836 */ /* 0x000fe40000000000 */
[----:B--2---:R-:W-:-:S05]  /*7540*/  @!P0 IMAD.WIDE.U32 R8, R3, 0x2, R8 ;  /* 0x0000000203088825 */ /* 0x004fca00078e0008 */
[----:B------:R3:W-:Y:S02]  /*7550*/  @!P0 STG.E.U16 desc[UR4][R8.64], R2 ;  /* 0x0000000208008986 */ /* 0x0007e4000c101504 */
.L_x_1380:
[----:B------:R-:W-:Y:S05]  /*7560*/  BSYNC B0 ;  /* 0x0000000000007941 */ /* 0x000fea0003800000 */
.L_x_1373:
        /* <DEDUP_REMOVED lines=8> */
.L_x_1381:
        /* <DEDUP_REMOVED lines=9> */
.L_x_37767:


//--------------------- .text._ZN2at6native29vectorized_elementwise_kernelILi8ENS0_13BinaryFunctorIN3c108BFloat16ES4_S4_ZZZNS0_15binary_internal21div_floor_kernel_cudaERNS_18TensorIteratorBaseEENKUlvE1_clEvENKUlvE2_clEvEUlS4_S4_E_EESt5arrayIPcLm3EEEEviT0_T1_ --------------------------
	.section	.text._ZN2at6native29vectorized_elementwise_kernelILi8ENS0_13BinaryFunctorIN3c108BFloat16ES4_S4_ZZZNS0_15binary_internal21div_floor_kernel_cudaERNS_18TensorIteratorBaseEENKUlvE1_clEvENKUlvE2_clEvEUlS4_S4_E_EESt5arrayIPcLm3EEEEviT0_T1_,"ax",@progbits
	.align	128
        .global         _ZN2at6native29vectorized_elementwise_kernelILi8ENS0_13BinaryFunctorIN3c108BFloat16ES4_S4_ZZZNS0_15binary_internal21div_floor_kernel_cudaERNS_18TensorIteratorBaseEENKUlvE1_clEvENKUlvE2_clEvEUlS4_S4_E_EESt5arrayIPcLm3EEEEviT0_T1_
        .type           _ZN2at6native29vectorized_elementwise_kernelILi8ENS0_13BinaryFunctorIN3c108BFloat16ES4_S4_ZZZNS0_15binary_internal21div_floor_kernel_cudaERNS_18TensorIteratorBaseEENKUlvE1_clEvENKUlvE2_clEvEUlS4_S4_E_EESt5arrayIPcLm3EEEEviT0_T1_,@function
        .size           _ZN2at6native29vectorized_elementwise_kernelILi8ENS0_13BinaryFunctorIN3c108BFloat16ES4_S4_ZZZNS0_15binary_internal21div_floor_kernel_cudaERNS_18TensorIteratorBaseEENKUlvE1_clEvENKUlvE2_clEvEUlS4_S4_E_EESt5arrayIPcLm3EEEEviT0_T1_,(.L_x_37768 - _ZN2at6native29vectorized_elementwise_kernelILi8ENS0_13BinaryFunctorIN3c108BFloat16ES4_S4_ZZZNS0_15binary_internal21div_floor_kernel_cudaERNS_18TensorIteratorBaseEENKUlvE1_clEvENKUlvE2_clEvEUlS4_S4_E_EESt5arrayIPcLm3EEEEviT0_T1_)
        .other          _ZN2at6native29vectorized_elementwise_kernelILi8ENS0_13BinaryFunctorIN3c108BFloat16ES4_S4_ZZZNS0_15binary_internal21div_floor_kernel_cudaERNS_18TensorIteratorBaseEENKUlvE1_clEvENKUlvE2_clEvEUlS4_S4_E_EESt5arrayIPcLm3EEEEviT0_T1_,@"STO_CUDA_ENTRY STV_DEFAULT"
_ZN2at6native29vectorized_elementwise_kernelILi8ENS0_13BinaryFunctorIN3c108BFloat16ES4_S4_ZZZNS0_15binary_internal21div_floor_kernel_cudaERNS_18TensorIteratorBaseEENKUlvE1_clEvENKUlvE2_clEvEUlS4_S4_E_EESt5arrayIPcLm3EEEEviT0_T1_:
.text._ZN2at6native29vectorized_elementwise_kernelILi8ENS0_13BinaryFunctorIN3c108BFloat16ES4_S4_ZZZNS0_15binary_internal21div_floor_kernel_cudaERNS_18TensorIteratorBaseEENKUlvE1_clEvENKUlvE2_clEvEUlS4_S4_E_EESt5arrayIPcLm3EEEEviT0_T1_:
        /* <DEDUP_REMOVED lines=12> */
[----:B0-----:R-:W-:-:S06]  /*00c0*/  IMAD.WIDE.U32 R14, R2, 0x10, R6 ;  /* 0x00000010020e7825 */ /* 0x001fcc00078e0006 */
[----:B------:R-:W3:Y:S01]  /*00d0*/  LDG.E.128 R12, desc[UR4][R14.64] ;  /* 0x000000040e0c7981 */ /* 0x000ee2000c1e1d00 */
[----:B--2---:R-:W-:-:S04]  /*00e0*/  IMAD.WIDE R6, R4, 0x2, R8 ;  /* 0x0000000204067825 */ /* 0x004fc800078e0208 */
[----:B------:R-:W-:-:S06]  /*00f0*/  IMAD.WIDE.U32 R10, R2, 0x10, R6 ;  /* 0x00000010020a7825 */ /* 0x000fcc00078e0006 */
[----:B------:R-:W2:Y:S01]  /*0100*/  LDG.E.128 R8, desc[UR4][R10.64] ;  /* 0x000000040a087981 */ /* 0x000ea2000c1e1d00 */
[----:B------:R-:W-:Y:S01]  /*0110*/  BSSY B1, `(.L_x_1383) ;  /* 0x0000068000017945 */ /* 0x000fe20003800000 */
[C---:B---3--:R-:W-:Y:S01]  /*0120*/  IMAD.U32 R5, R12.reuse, 0x10000, RZ ;  /* 0x000100000c057824 */ /* 0x048fe200078e00ff */
[----:B------:R-:W-:-:S04]  /*0130*/  PRMT R12, R12, 0x7632, R12 ;  /* 0x000076320c0c7816 */ /* 0x000fc8000000000c */
[----:B------:R-:W-:Y:S01]  /*0140*/  FSETP.NEU.FTZ.AND P0, PT, R5, RZ, PT ;  /* 0x000000ff0500720b */ /* 0x000fe20003f1d000 */
[C---:B--2---:R-:W-:Y:S01]  /*0150*/  IMAD.U32 R6, R8.reuse, 0x10000, RZ ;  /* 0x0001000008067824 */ /* 0x044fe200078e00ff */
[----:B------:R-:W-:-:S11]  /*0160*/  PRMT R8, R8, 0x7632, R8 ;  /* 0x0000763208087816 */ /* 0x000fd60000000008 */
        /* <DEDUP_REMOVED lines=32> */
.L_x_1390:
[----:B------:R-:W-:Y:S01]  /*0370*/  FSETP.GEU.FTZ.AND P0, PT, R16, -R0, PT ;  /* 0x800000001000720b */ /* 0x000fe20003f1e000 */
[----:B------:R-:W-:-:S12]  /*0380*/  FADD.FTZ R18, R18, -1 ;  /* 0xbf80000012127421 */ /* 0x000fd80000010000 */
[----:B------:R-:W-:-:S07]  /*0390*/  @!P0 FADD.FTZ R18, R18, -1 ;  /* 0xbf80000012128421 */ /* 0x000fce0000010000 */
.L_x_1389:
[----:B------:R-:W-:Y:S05]  /*03a0*/  BSYNC B2 ;  /* 0x0000000000027941 */ /* 0x000fea0003800000 */
.L_x_1388:
[----:B------:R-:W-:Y:S01]  /*03b0*/  FFMA.FTZ R3, -R0, R18, R3 ;  /* 0x0000001200037223 */ /* 0x000fe20000010103 */
[----:B------:R-:W-:Y:S06]  /*03c0*/  BRA `(.L_x_1386) ;  /* 0x00000000007c7947 */ /* 0x000fec0003800000 */
.L_x_1387:
        /* <DEDUP_REMOVED lines=14> */
[----:B------:R0:W1:Y:S03]  /*04b0*/  MUFU.RCP R0, R17 ;  /* 0x0000001100007308 */ /* 0x0000660000001000 */
.L_x_1393:
        /* <DEDUP_REMOVED lines=13> */
.L_x_1392:
[----:B------:R-:W-:Y:S05]  /*0590*/  BSYNC B2 ;  /* 0x0000000000027941 */ /* 0x000fea0003800000 */
.L_x_1391:
[----:B------:R-:W-:-:S04]  /*05a0*/  FMUL.FTZ R0, R7, 1.1920928955078125e-07 ;  /* 0x3400000007007820 */ /* 0x000fc80000410000 */
[----:B------:R-:W-:-:S07]  /*05b0*/  FMUL.FTZ R3, R3, R0 ;  /* 0x0000000003037220 */ /* 0x000fce0000410000 */
.L_x_1386:
[----:B------:R-:W-:Y:S05]  /*05c0*/  BSYNC B0 ;  /* 0x0000000000007941 */ /* 0x000fea0003800000 */
.L_x_1385:
[C---:B------:R-:W-:Y:S01]  /*05d0*/  FSETP.GTU.FTZ.AND P0, PT, |R3|.reuse, +INF , PT ;  /* 0x7f8000000300780b */ /* 0x040fe20003f1c200 */
[----:B------:R-:W1:Y:S01]  /*05e0*/  MUFU.RCP R7, R5 ;  /* 0x0000000500077308 */ /* 0x000e620000001000 */
[----:B------:R-:W-:Y:S02]  /*05f0*/  LOP3.LUT R0, R3, 0x80000000, R6, 0xb8, !PT ;  /* 0x8000000003007812 */ /* 0x000fe400078eb806 */
        /* <DEDUP_REMOVED lines=25> */
.L_x_1384:
[----:B------:R-:W-:Y:S05]  /*0790*/  BSYNC B1 ;  /* 0x0000000000017941 */ /* 0x000fea0003800000 */
.L_x_1383:
        /* <DEDUP_REMOVED lines=36> */
.L_x_1401:
[----:B------:R-:W-:Y:S01]  /*09e0*/  FSETP.GEU.FTZ.AND P0, PT, R17, -R0, PT ;  /* 0x800000001100720b */ /* 0x000fe20003f1e000 */
[----:B------:R-:W-:-:S12]  /*09f0*/  FADD.FTZ R6, R6, -1 ;  /* 0xbf80000006067421 */ /* 0x000fd80000010000 */
[----:B------:R-:W-:-:S07]  /*0a00*/  @!P0 FADD.FTZ R6, R6, -1 ;  /* 0xbf80000006068421 */ /* 0x000fce0000010000 */
.L_x_1400:
[----:B------:R-:W-:Y:S05]  /*0a10*/  BSYNC B2 ;  /* 0x0000000000027941 */ /* 0x000fea0003800000 */
.L_x_1399:
[----:B------:R-:W-:Y:S01]  /*0a20*/  FFMA.FTZ R7, -R0, R6, R7 ;  /* 0x0000000600077223 */ /* 0x000fe20000010107 */
[----:B------:R-:W-:Y:S06]  /*0a30*/  BRA `(.L_x_1397) ;  /* 0x00000000007c7947 */ /* 0x000fec0003800000 */
.L_x_1398:
        /* <DEDUP_REMOVED lines=14> */
[----:B------:R1:W2:Y:S03]  /*0b20*/  MUFU.RCP R0, R16 ;  /* 0x0000001000007308 */ /* 0x0002a60000001000 */
.L_x_1404:
        /* <DEDUP_REMOVED lines=13> */
.L_x_1403:
[----:B------:R-:W-:Y:S05]  /*0c00*/  BSYNC B2 ;  /* 0x0000000000027941 */ /* 0x000fea0003800000 */
.L_x_1402:
[----:B------:R-:W-:-:S04]  /*0c10*/  FMUL.FTZ R7, R7, 1.1920928955078125e-07 ;  /* 0x3400000007077820 */ /* 0x000fc80000410000 */
[----:B------:R-:W-:-:S07]  /*0c20*/  FMUL.FTZ R7, R6, R7 ;  /* 0x0000000706077220 */ /* 0x000fce0000410000 */
.L_x_1397:
[----:B------:R-:W-:Y:S05]  /*0c30*/  BSYNC B0 ;  /* 0x0000000000007941 */ /* 0x000fea0003800000 */
.L_x_1396:
        /* <DEDUP_REMOVED lines=29> */
.L_x_1395:
[----:B------:R-:W-:Y:S05]  /*0e10*/  BSYNC B1 ;  /* 0x0000000000017941 */ /* 0x000fea0003800000 */
.L_x_1394:
[----:B------:R-:W-:Y:S01]  /*0e20*/  IMAD.U32 R6, R13, 0x10000, RZ ;  /* 0x000100000d067824 */ /* 0x000fe200078e00ff */
        /* <DEDUP_REMOVED lines=37> */
.L_x_1412:
[----:B------:R-:W-:Y:S01]  /*1080*/  FSETP.GEU.FTZ.AND P0, PT, R17, -R0, PT ;  /* 0x800000001100720b */ /* 0x000fe20003f1e000 */
[----:B------:R-:W-:-:S12]  /*1090*/  FADD.FTZ R12, R12, -1 ;  /* 0xbf8000000c0c7421 */ /* 0x000fd80000010000 */
[----:B------:R-:W-:-:S07]  /*10a0*/  @!P0 FADD.FTZ R12, R12, -1 ;  /* 0xbf8000000c0c8421 */ /* 0x000fce0000010000 */
.L_x_1411:
[----:B------:R-:W-:Y:S05]  /*10b0*/  BSYNC B2 ;  /* 0x0000000000027941 */ /* 0x000fea0003800000 */
.L_x_1410:
[----:B------:R-:W-:Y:S01]  /*10c0*/  FFMA.FTZ R5, -R0, R12, R5 ;  /* 0x0000000c00057223 */ /* 0x000fe20000010105 */
[----:B------:R-:W-:Y:S06]  /*10d0*/  BRA `(.L_x_1408) ;  /* 0x00000000007c7947 */ /* 0x000fec0003800000 */
.L_x_1409:
[----:B------:R-:W-:Y:S01]  /*10e0*/  IADD3 R12, R0, -0xb800000, RZ ;  /* 0xf4800000000c7810 */ /* 0x000fe20007ffe0ff */
[----:B------:R-:W-:Y:S01]  /*10f0*/  BSSY B2, `(.L_x_1413) ;  /* 0x000001b000027945 */ /* 0x000fe20003800000 */
[----:B------:R-:W-:Y:S02]  /*1100*/  FSETP.GT.FTZ.AND P0, PT, |R6|, RZ, PT ;  /* 0x000000ff0600720b */ /* 0x000fe40003f14200 */
[----:B------:R-:W-:Y:S02]  /*1110*/  LOP3.LUT R12, R12, 0xff800000, RZ, 0xc0, !PT ;  /* 0xff8000000c0c7812 */ /* 0x000fe400078ec0ff */
[----:B------:R-:W-:-:S03]  /*1120*/  ISETP.GT.U32.OR P0, PT, R5, 0x7f7fffff, !P0 ;  /* 0x7f7fffff0500780c */ /* 0x000fc60004704470 */
[C---:B-1----:R-:W-:Y:S01]  /*1130*/  IMAD.IADD R16, R5.reuse, 0x1, -R12 ;  /* 0x0000000105107824 */ /* 0x042fe200078e0a0c */
        /* <DEDUP_REMOVED lines=9> */
.L_x_1415:
        /* <DEDUP_REMOVED lines=13> */
.L_x_1414:
[----:B------:R-:W-:Y:S05]  /*12a0*/  BSYNC B2 ;  /* 0x0000000000027941 */ /* 0x000fea0003800000 */
.L_x_1413:
[----:B------:R-:W-:-:S04]  /*12b0*/  FMUL.FTZ R12, R12, 1.1920928955078125e-07 ;  /* 0x340000000c0c7820 */ /* 0x000fc80000410000 */
[----:B------:R-:W-:-:S07]  /*12c0*/  FMUL.FTZ R5, R5, R12 ;  /* 0x0000000c05057220 */ /* 0x000fce0000410000 */
.L_x_1408:
[----:B------:R-:W-:Y:S05]  /*12d0*/  BSYNC B0 ;  /* 0x0000000000007941 */ /* 0x000fea0003800000 */
.L_x_1407:
        /* <DEDUP_REMOVED lines=28> */
.L_x_1406:
[----:B------:R-:W-:Y:S05]  /*14a0*/  BSYNC B1 ;  /* 0x0000000000017941 */ /* 0x000fea0003800000 */
.L_x_1405:
[----:B------:R-:W-:Y:S01]  /*14b0*/  SHF.L.U32 R13, R13, 0x10, RZ ;  /* 0x000000100d0d7819 */ /* 0x000fe200000006ff */
[----:B------:R-:W-:Y:S01]  /*14c0*/  IMAD.U32 R6, R9, 0x10000, RZ ;  /* 0x0001000009067824 */ /* 0x000fe200078e00ff */
[----:B------:R-:W-:Y:S02]  /*14d0*/  BSSY B1, `(.L_x_1416) ;  /* 0x0000065000017945 */ /* 0x000fe40003800000 */
        /* <DEDUP_REMOVED lines=15> */
[----:B------:R-:W2:Y:S02]  /*15d0*/  MUFU.RCP R12, R0 ;  /* 0x00000000000c7308 */ /* 0x000ea40000001000 */
[----:B--2---:R-:W-:Y:S01]  /*15e0*/  FMUL.FTZ R9, R7, R12 ;  /* 0x0000000c07097220 */ /* 0x004fe20000410000 */
[----:B------:R-:W-:-:S05]  /*15f0*/  FADD.FTZ R12, -R0, -RZ ;  /* 0x800000ff000c7221 */ /* 0x000fca0000010100 */
[----:B-1----:R-:W1:Y:S02]  /*1600*/  FRND.TRUNC R16, R9 ;  /* 0x0000000900107307 */ /* 0x002e64000020d000 */
        /* <DEDUP_REMOVED lines=14> */
.L_x_1423:
[----:B------:R-:W-:Y:S01]  /*16f0*/  FSETP.GEU.FTZ.AND P0, PT, R12, -R0, PT ;  /* 0x800000000c00720b */ /* 0x000fe20003f1e000 */
[----:B------:R-:W-:-:S12]  /*1700*/  FADD.FTZ R16, R16, -1 ;  /* 0xbf80000010107421 */ /* 0x000fd80000010000 */
[----:B------:R-:W-:-:S07]  /*1710*/  @!P0 FADD.FTZ R16, R16, -1 ;  /* 0xbf80000010108421 */ /* 0x000fce0000010000 */
.L_x_1422:
[----:B------:R-:W-:Y:S05]  /*1720*/  BSYNC B2 ;  /* 0x0000000000027941 */ /* 0x000fea0003800000 */
.L_x_1421:
[----:B------:R-:W-:Y:S01]  /*1730*/  FFMA.FTZ R7, -R0, R16, R7 ;  /* 0x0000001000077223 */ /* 0x000fe20000010107 */
[----:B------:R-:W-:Y:S06]  /*1740*/  BRA `(.L_x_1419) ;  /* 0x00000000007c7947 */ /* 0x000fec0003800000 */
.L_x_1420:
        /* <DEDUP_REMOVED lines=13> */
[----:B-1----:R-:W-:-:S04]  /*1820*/  LOP3.LUT R16, R0, 0x3f800000, RZ, 0xfc, !PT ;  /* 0x3f80000000107812 */ /* 0x002fc800078efcff */
[----:B------:R1:W2:Y:S03]  /*1830*/  MUFU.RCP R0, R16 ;  /* 0x0000001000007308 */ /* 0x0002a60000001000 */
.L_x_1426:
        /* <DEDUP_REMOVED lines=13> */
.L_x_1425:
[----:B------:R-:W-:Y:S05]  /*1910*/  BSYNC B2 ;  /* 0x0000000000027941 */ /* 0x000fea0003800000 */
.L_x_1424:
[----:B------:R-:W-:-:S04]  /*1920*/  FMUL.FTZ R0, R9, 1.1920928955078125e-07 ;  /* 0x3400000009007820 */ /* 0x000fc80000410000 */
[----:B------:R-:W-:-:S07]  /*1930*/  FMUL.FTZ R7, R7, R0 ;  /* 0x0000000007077220 */ /* 0x000fce0000410000 */
.L_x_1419:
[----:B------:R-:W-:Y:S05]  /*1940*/  BSYNC B0 ;  /* 0x0000000000007941 */ /* 0x000fea0003800000 */
.L_x_1418:
        /* <DEDUP_REMOVED lines=29> */
.L_x_1417:
[----:B------:R-:W-:Y:S05]  /*1b20*/  BSYNC B1 ;  /* 0x0000000000017941 */ /* 0x000fea0003800000 */
.L_x_1416:
[----:B------:R-:W-:Y:S01]  /*1b30*/  IMAD.U32 R7, R14, 0x10000, RZ ;  /* 0x000100000e077824 */ /* 0x000fe200078e00ff */
[----:B------:R-:W-:Y:S01]  /*1b40*/  BSSY B1, `(.L_x_1427) ;  /* 0x0000068000017945 */ /* 0x000fe20003800000 */
[----:B-1----:R-:W-:Y:S01]  /*1b50*/  IMAD.U32 R16, R10, 0x10000, RZ ;  /* 0x000100000a107824 */ /* 0x002fe200078e00ff */
        /* <DEDUP_REMOVED lines=35> */
.L_x_1434:
[----:B------:R-:W-:Y:S01]  /*1d90*/  FSETP.GEU.FTZ.AND P0, PT, R18, -R0, PT ;  /* 0x800000001200720b */ /* 0x000fe20003f1e000 */
[----:B------:R-:W-:-:S12]  /*1da0*/  FADD.FTZ R6, R6, -1 ;  /* 0xbf80000006067421 */ /* 0x000fd80000010000 */
[----:B------:R-:W-:-:S07]  /*1db0*/  @!P0 FADD.FTZ R6, R6, -1 ;  /* 0xbf80000006068421 */ /* 0x000fce0000010000 */
.L_x_1433:
[----:B------:R-:W-:Y:S05]  /*1dc0*/  BSYNC B2 ;  /* 0x0000000000027941 */ /* 0x000fea0003800000 */
.L_x_1432:
[----:B------:R-:W-:Y:S01]  /*1dd0*/  FFMA.FTZ R9, -R0, R6, R9 ;  /* 0x0000000600097223 */ /* 0x000fe20000010109 */
[----:B------:R-:W-:Y:S06]  /*1de0*/  BRA `(.L_x_1430) ;  /* 0x00000000007c7947 */ /* 0x000fec0003800000 */
.L_x_1431:
        /* <DEDUP_REMOVED lines=15> */
.L_x_1437:
        /* <DEDUP_REMOVED lines=13> */
.L_x_1436:
[----:B------:R-:W-:Y:S05]  /*1fb0*/  BSYNC B2 ;  /* 0x0000000000027941 */ /* 0x000fea0003800000 */
.L_x_1435:
[----:B------:R-:W-:-:S04]  /*1fc0*/  FMUL.FTZ R9, R9, 1.1920928955078125e-07 ;  /* 0x3400000009097820 */ /* 0x000fc80000410000 */
[----:B------:R-:W-:-:S07]  /*1fd0*/  FMUL.FTZ R9, R6, R9 ;  /* 0x0000000906097220 */ /* 0x000fce0000410000 */
.L_x_1430:
[----:B------:R-:W-:Y:S05]  /*1fe0*/  BSYNC B0 ;  /* 0x0000000000007941 */ /* 0x000fea0003800000 */
.L_x_1429:
        /* <DEDUP_REMOVED lines=29> */
.L_x_1428:
[----:B------:R-:W-:Y:S05]  /*21c0*/  BSYNC B1 ;  /* 0x0000000000017941 */ /* 0x000fea0003800000 */
.L_x_1427:
        /* <DEDUP_REMOVED lines=36> */
.L_x_1445:
[----:B------:R-:W-:Y:S01]  /*2410*/  FSETP.GEU.FTZ.AND P0, PT, R17, -R0, PT ;  /* 0x800000001100720b */ /* 0x000fe20003f1e000 */
[----:B------:R-:W-:-:S12]  /*2420*/  FADD.FTZ R10, R10, -1 ;  /* 0xbf8000000a0a7421 */ /* 0x000fd80000010000 */
[----:B------:R-:W-:-:S07]  /*2430*/  @!P0 FADD.FTZ R10, R10, -1 ;  /* 0xbf8000000a0a8421 */ /* 0x000fce0000010000 */
.L_x_1444:
[----:B------:R-:W-:Y:S05]  /*2440*/  BSYNC B2 ;  /* 0x0000000000027941 */ /* 0x000fea0003800000 */
.L_x_1443:
[----:B------:R-:W-:Y:S01]  /*2450*/  FFMA.FTZ R9, -R0, R10, R9 ;  /* 0x0000000a00097223 */ /* 0x000fe20000010109 */
[----:B------:R-:W-:Y:S06]  /*2460*/  BRA `(.L_x_1441) ;  /* 0x00000000007c7947 */ /* 0x000fec0003800000 */
.L_x_1442:
        /* <DEDUP_REMOVED lines=15> */
.L_x_1448:
        /* <DEDUP_REMOVED lines=13> */
.L_x_1447:
[----:B------:R-:W-:Y:S05]  /*2630*/  BSYNC B2 ;  /* 0x0000000000027941 */ /* 0x000fea0003800000 */
.L_x_1446:
[----:B------:R-:W-:-:S04]  /*2640*/  FMUL.FTZ R10, R10, 1.1920928955078125e-07 ;  /* 0x340000000a0a7820 */ /* 0x000fc80000410000 */
[----:B------:R-:W-:-:S07]  /*2650*/  FMUL.FTZ R9, R9, R10 ;  /* 0x0000000a09097220 */ /* 0x000fce0000410000 */
.L_x_1441:
[----:B------:R-:W-:Y:S05]  /*2660*/  BSYNC B0 ;  /* 0x0000000000007941 */ /* 0x000fea0003800000 */
.L_x_1440:
        /* <DEDUP_REMOVED lines=29> */
.L_x_1439:
[----:B------:R-:W-:Y:S05]  /*2840*/  BSYNC B1 ;  /* 0x0000000000017941 */ /* 0x000fea0003800000 */
.L_x_1438:
[----:B------:R-:W-:Y:S01]  /*2850*/  IMAD.U32 R7, R15, 0x10000, RZ ;  /* 0x000100000f077824 */ /* 0x000fe200078e00ff */
        /* <DEDUP_REMOVED lines=37> */
.L_x_1456:
[----:B------:R-:W-:Y:S01]  /*2ab0*/  FSETP.GEU.FTZ.AND P0, PT, R17, -R0, PT ;  /* 0x800000001100720b */ /* 0x000fe20003f1e000 */
[----:B------:R-:W-:-:S12]  /*2ac0*/  FADD.FTZ R14, R14, -1 ;  /* 0xbf8000000e0e7421 */ /* 0x000fd80000010000 */
[----:B------:R-:W-:-:S07]  /*2ad0*/  @!P0 FADD.FTZ R14, R14, -1 ;  /* 0xbf8000000e0e8421 */ /* 0x000fce0000010000 */
.L_x_1455:
[----:B------:R-:W-:Y:S05]  /*2ae0*/  BSYNC B2 ;  /* 0x0000000000027941 */ /* 0x000fea0003800000 */
.L_x_1454:
[----:B------:R-:W-:Y:S01]  /*2af0*/  FFMA.FTZ R13, -R0, R14, R13 ;  /* 0x0000000e000d7223 */ /* 0x000fe2000001010d */
[----:B------:R-:W-:Y:S06]  /*2b00*/  BRA `(.L_x_1452) ;  /* 0x00000000007c7947 */ /* 0x000fec0003800000 */
.L_x_1453:
[----:B------:R-:W-:Y:S01]  /*2b10*/  VIADD R14, R0, 0xf4800000 ;  /* 0xf4800000000e7836 */ /* 0x000fe20000000000 */
[----:B------:R-:W-:Y:S01]  /*2b20*/  FSETP.GT.FTZ.AND P0, PT, |R7|, RZ, PT ;  /* 0x000000ff0700720b */ /* 0x000fe20003f14200 */
[----:B------:R-:W-:Y:S03]  /*2b30*/  BSSY B2, `(.L_x_1457) ;  /* 0x000001a000027945 */ /* 0x000fe60003800000 */
        /* <DEDUP_REMOVED lines=12> */
.L_x_1459:
        /* <DEDUP_REMOVED lines=13> */
.L_x_1458:
[----:B------:R-:W-:Y:S05]  /*2cd0*/  BSYNC B2 ;  /* 0x0000000000027941 */ /* 0x000fea0003800000 */
.L_x_1457:
[----:B------:R-:W-:-:S04]  /*2ce0*/  FMUL.FTZ R14, R14, 1.1920928955078125e-07 ;  /* 0x340000000e0e7820 */ /* 0x000fc80000410000 */
[----:B------:R-:W-:-:S07]  /*2cf0*/  FMUL.FTZ R13, R13, R14 ;  /* 0x0000000e0d0d7220 */ /* 0x000fce0000410000 */
.L_x_1452:
[----:B------:R-:W-:Y:S05]  /*2d00*/  BSYNC B0 ;  /* 0x0000000000007941 */ /* 0x000fea0003800000 */
.L_x_1451:
[C---:B------:R-:W-:Y:S01]  /*2d10*/  FSETP.GTU.FTZ.AND P0, PT, |R13|.reuse, +INF , PT ;  /* 0x7f8000000d00780b */ /* 0x040fe20003f1c200 */
[----:B------:R-:W2:Y:S01]  /*2d20*/  MUFU.RCP R14, R7 ;  /* 0x00000007000e7308 */ /* 0x000ea20000001000 */
[----:B------:R-:W-:Y:S02]  /*2d30*/  LOP3.LUT R0, R13, 0x80000000, R10, 0xb8, !PT ;  /* 0x800000000d007812 */ /* 0x000fe400078eb80a */
        /* <DEDUP_REMOVED lines=22> */
[----:B------:R-:W-:-:S05]  /*2ea0*/  @P0 SHF.L.U32 R10, R13, 0x10, RZ ;  /* 0x000000100d0a0819 */ /* 0x000fca00000006ff */
[----:B------:R-:W-:-:S05]  /*2eb0*/  @P0 FADD.FTZ R10, R10, 1 ;  /* 0x3f8000000a0a0421 */ /* 0x000fca0000010000 */
[----:B------:R-:W-:-:S04]  /*2ec0*/  @P0 F2FP.BF16.F32.PACK_AB R10, RZ, R10 ;  /* 0x0000000aff0a023e */ /* 0x000fc800000010ff */
[----:B------:R-:W-:-:S07]  /*2ed0*/  @P0 PRMT R13, R10, 0x7610, R13 ;  /* 0x000076100a0d0816 */ /* 0x000fce000000000d */
.L_x_1450:
[----:B------:R-:W-:Y:S05]  /*2ee0*/  BSYNC B1 ;  /* 0x0000000000017941 */ /* 0x000fea0003800000 */
.L_x_1449:
        /* <DEDUP_REMOVED lines=36> */
.L_x_1467:
[----:B------:R-:W-:Y:S01]  /*3130*/  FSETP.GEU.FTZ.AND P0, PT, R14, -R0, PT ;  /* 0x800000000e00720b */ /* 0x000fe20003f1e000 */
[----:B------:R-:W-:-:S12]  /*3140*/  FADD.FTZ R16, R16, -1 ;  /* 0xbf80000010107421 */ /* 0x000fd80000010000 */
[----:B------:R-:W-:-:S07]  /*3150*/  @!P0 FADD.FTZ R16, R16, -1 ;  /* 0xbf80000010108421 */ /* 0x000fce0000010000 */
.L_x_1466:
[----:B------:R-:W-:Y:S05]  /*3160*/  BSYNC B2 ;  /* 0x0000000000027941 */ /* 0x000fea0003800000 */
.L_x_1465:
[----:B------:R-:W-:Y:S01]  /*3170*/  FFMA.FTZ R7, -R0, R16, R7 ;  /* 0x0000001000077223 */ /* 0x000fe20000010107 */
[----:B------:R-:W-:Y:S06]  /*3180*/  BRA `(.L_x_1463) ;  /* 0x00000000007c7947 */ /* 0x000fec0003800000 */
.L_x_1464:
        /* <DEDUP_REMOVED lines=15> */
.L_x_1470:
        /* <DEDUP_REMOVED lines=13> */
.L_x_1469:
[----:B------:R-:W-:Y:S05]  /*3350*/  BSYNC B2 ;  /* 0x0000000000027941 */ /* 0x000fea0003800000 */
.L_x_1468:
[----:B------:R-:W-:-:S04]  /*3360*/  FMUL.FTZ R0, R11, 1.1920928955078125e-07 ;  /* 0x340000000b007820 */ /* 0x000fc80000410000 */
[----:B------:R-:W-:-:S07]  /*3370*/  FMUL.FTZ R7, R7, R0 ;  /* 0x0000000007077220 */ /* 0x000fce0000410000 */
.L_x_1463:
[----:B------:R-:W-:Y:S05]  /*3380*/  BSYNC B0 ;  /* 0x0000000000007941 */ /* 0x000fea0003800000 */
.L_x_1462:
        /* <DEDUP_REMOVED lines=29> */
.L_x_1461:
[----:B------:R-:W-:Y:S05]  /*3560*/  BSYNC B1 ;  /* 0x0000000000017941 */ /* 0x000fea0003800000 */
.L_x_1460:
[----:B------:R-:W2:Y:S01]  /*3570*/  LDC.64 R10, c[0x0][0x218] ;  /* 0x00008600ff0a7b82 */ /* 0x000ea20000000a00 */
[----:B------:R-:W-:Y:S02]  /*3580*/  PRMT R7, R13, 0x5410, R14 ;  /* 0x000054100d077816 */ /* 0x000fe4000000000e */
[----:B------:R-:W-:Y:S02]  /*3590*/  PRMT R6, R6, 0x5410, R9 ;  /* 0x0000541006067816 */ /* 0x000fe40000000009 */
[----:B------:R-:W-:Y:S01]  /*35a0*/  PRMT R5, R5, 0x5410, R12 ;  /* 0x0000541005057816 */ /* 0x000fe2000000000c */
[----:B--2---:R-:W-:Y:S01]  /*35b0*/  IMAD.WIDE.U32 R10, R4, 0x2, R10 ;  /* 0x00000002040a7825 */ /* 0x004fe200078e000a */
[----:B------:R-:W-:-:S03]  /*35c0*/  PRMT R4, R3, 0x5410, R8 ;  /* 0x0000541003047816 */ /* 0x000fc60000000008 */
[----:B------:R-:W-:-:S05]  /*35d0*/  IMAD.WIDE R10, R2, 0x10, R10 ;  /* 0x00000010020a7825 */ /* 0x000fca00078e020a */
[----:B------:R-:W-:Y:S01]  /*35e0*/  STG.E.128 desc[UR4][R10.64], R4 ;  /* 0x000000040a007986 */ /* 0x000fe2000c101d04 */
[----:B------:R-:W-:Y:S05]  /*35f0*/  EXIT ;  /* 0x000000000000794d */ /* 0x000fea0003800000 */
.L_x_1382:
        /* <DEDUP_REMOVED lines=125> */
.L_x_1478:
[----:B------:R-:W-:Y:S01]  /*3dd0*/  FSETP.GEU.FTZ.AND P0, PT, R19, -R12, PT ;  /* 0x8000000c1300720b */ /* 0x000fe20003f1e000 */
[----:B------:R-:W-:-:S12]  /*3de0*/  FADD.FTZ R16, R16, -1 ;  /* 0xbf80000010107421 */ /* 0x000fd80000010000 */
[----:B------:R-:W-:-:S07]  /*3df0*/  @!P0 FADD.FTZ R16, R16, -1 ;  /* 0xbf80000010108421 */ /* 0x000fce0000010000 */
.L_x_1477:
[----:B------:R-:W-:Y:S05]  /*3e00*/  BSYNC B2 ;  /* 0x0000000000027941 */ /* 0x000fea0003800000 */
.L_x_1476:
[----:B------:R-:W-:Y:S01]  /*3e10*/  FFMA.FTZ R15, -R12, R16, R15 ;  /* 0x000000100c0f7223 */ /* 0x000fe2000001010f */
[----:B------:R-:W-:Y:S06]  /*3e20*/  BRA `(.L_x_1474) ;  /* 0x0000000000807947 */ /* 0x000fec0003800000 */
.L_x_1475:
        /* <DEDUP_REMOVED lines=13> */
.L_x_1481:
        /* <DEDUP_REMOVED lines=13> */
.L_x_1480:
[----:B------:R-:W-:Y:S05]  /*3fd0*/  BSYNC B2 ;  /* 0x0000000000027941 */ /* 0x000fea0003800000 */
.L_x_1479:
[----:B------:R-:W-:Y:S01]  /*3fe0*/  LOP3.LUT R16, R16, 0xff800000, RZ, 0xc0, !PT ;  /* 0xff80000010107812 */ /* 0x000fe200078ec0ff */
[----:B------:R-:W-:Y:S01]  /*3ff0*/  FMUL.FTZ R19, R19, 1.1920928955078125e-07 ;  /* 0x3400000013137820 */ /* 0x000fe20000410000 */
[----:B------:R-:W-:-:S04]  /*4000*/  ISETP.GT.U32.OR P0, PT, R15, 0x7f7fffff, !P0 ;  /* 0x7f7fffff0f00780c */ /* 0x000fc80004704470 */
[----:B------:R-:W-:-:S05]  /*4010*/  FSEL R16, R16, +QNAN , !P0 ;  /* 0x7fffffff10107808 */ /* 0x000fca0004000000 */
[----:B------:R-:W-:-:S07]  /*4020*/  FMUL.FTZ R15, R16, R19 ;  /* 0x00000013100f7220 */ /* 0x000fce0000410000 */
.L_x_1474:
[----:B------:R-:W-:Y:S05]  /*4030*/  BSYNC B0 ;  /* 0x0000000000007941 */ /* 0x000fea0003800000 */
.L_x_1473:
        /* <DEDUP_REMOVED lines=31> */
.L_x_1472:
[----:B------:R-:W-:Y:S05]  /*4230*/  BSYNC B1 ;  /* 0x0000000000017941 */ /* 0x000fea0003800000 */
.L_x_1471:
        /* <DEDUP_REMOVED lines=38> */
.L_x_1489:
[----:B------:R-:W-:Y:S01]  /*44a0*/  FSETP.GEU.FTZ.AND P0, PT, R18, -R15, PT ;  /* 0x8000000f1200720b */ /* 0x000fe20003f1e000 */
[----:B------:R-:W-:-:S12]  /*44b0*/  FADD.FTZ R19, R19, -1 ;  /* 0xbf80000013137421 */ /* 0x000fd80000010000 */
[----:B------:R-:W-:-:S07]  /*44c0*/  @!P0 FADD.FTZ R19, R19, -1 ;  /* 0xbf80000013138421 */ /* 0x000fce0000010000 */
.L_x_1488:
[----:B------:R-:W-:Y:S05]  /*44d0*/  BSYNC B2 ;  /* 0x0000000000027941 */ /* 0x000fea0003800000 */
.L_x_1487:
[----:B------:R-:W-:Y:S01]  /*44e0*/  FFMA.FTZ R14, -R15, R19, R14 ;  /* 0x000000130f0e7223 */ /* 0x000fe2000001010e */
[----:B------:R-:W-:Y:S06]  /*44f0*/  BRA `(.L_x_1485) ;  /* 0x0000000000807947 */ /* 0x000fec0003800000 */
.L_x_1486:
        /* <DEDUP_REMOVED lines=13> */
.L_x_1492:
        /* <DEDUP_REMOVED lines=13> */
.L_x_1491:
[----:B------:R-:W-:Y:S05]  /*46a0*/  BSYNC B2 ;  /* 0x0000000000027941 */ /* 0x000fea0003800000 */
.L_x_1490:
[----:B------:R-:W-:Y:S01]  /*46b0*/  LOP3.LUT R15, R15, 0xff800000, RZ, 0xc0, !PT ;  /* 0xff8000000f0f7812 */ /* 0x000fe200078ec0ff */
[----:B------:R-:W-:Y:S01]  /*46c0*/  FMUL.FTZ R18, R18, 1.1920928955078125e-07 ;  /* 0x3400000012127820 */ /* 0x000fe20000410000 */
[----:B------:R-:W-:-:S04]  /*46d0*/  ISETP.GT.U32.OR P0, PT, R14, 0x7f7fffff, !P0 ;  /* 0x7f7fffff0e00780c */ /* 0x000fc80004704470 */
[----:B------:R-:W-:-:S05]  /*46e0*/  FSEL R15, R15, +QNAN , !P0 ;  /* 0x7fffffff0f0f7808 */ /* 0x000fca0004000000 */
[----:B------:R-:W-:-:S07]  /*46f0*/  FMUL.FTZ R14, R15, R18 ;  /* 0x000000120f0e7220 */ /* 0x000fce0000410000 */
.L_x_1485:
[----:B------:R-:W-:Y:S05]  /*4700*/  BSYNC B0 ;  /* 0x0000000000007941 */ /* 0x000fea0003800000 */
.L_x_1484:
        /* <DEDUP_REMOVED lines=32> */
.L_x_1483:
[----:B------:R-:W-:Y:S05]  /*4910*/  BSYNC B1 ;  /* 0x0000000000017941 */ /* 0x000fea0003800000 */
.L_x_1482:
        /* <DEDUP_REMOVED lines=38> */
.L_x_1500:
[----:B------:R-:W-:Y:S01]  /*4b80*/  FSETP.GEU.FTZ.AND P0, PT, R18, -R16, PT ;  /* 0x800000101200720b */ /* 0x000fe20003f1e000 */
[----:B------:R-:W-:-:S12]  /*4b90*/  FADD.FTZ R28, R28, -1 ;  /* 0xbf8000001c1c7421 */ /* 0x000fd80000010000 */
[----:B------:R-:W-:-:S07]  /*4ba0*/  @!P0 FADD.FTZ R28, R28, -1 ;  /* 0xbf8000001c1c8421 */ /* 0x000fce0000010000 */
.L_x_1499:
[----:B------:R-:W-:Y:S05]  /*4bb0*/  BSYNC B2 ;  /* 0x0000000000027941 */ /* 0x000fea0003800000 */
.L_x_1498:
[----:B------:R-:W-:Y:S01]  /*4bc0*/  FFMA.FTZ R9, -R16, R28, R9 ;  /* 0x0000001c10097223 */ /* 0x000fe20000010109 */
[----:B------:R-:W-:Y:S06]  /*4bd0*/  BRA `(.L_x_1496) ;  /* 0x0000000000807947 */ /* 0x000fec0003800000 */
.L_x_1497:
        /* <DEDUP_REMOVED lines=13> */
.L_x_1503:
        /* <DEDUP_REMOVED lines=13> */
.L_x_1502:
[----:B------:R-:W-:Y:S05]  /*4d80*/  BSYNC B2 ;  /* 0x0000000000027941 */ /* 0x000fea0003800000 */
.L_x_1501:
[----:B------:R-:W-:Y:S02]  /*4d90*/  LOP3.LUT R16, R16, 0xff800000, RZ, 0xc0, !PT ;  /* 0xff80000010107812 */ /* 0x000fe400078ec0ff */
[----:B------:R-:W-:Y:S01]  /*4da0*/  ISETP.GT.U32.OR P0, PT, R9, 0x7f7fffff, !P0 ;  /* 0x7f7fffff0900780c */ /* 0x000fe20004704470 */
[----:B------:R-:W-:-:S03]  /*4db0*/  FMUL.FTZ R9, R18, 1.1920928955078125e-07 ;  /* 0x3400000012097820 */ /* 0x000fc60000410000 */
[----:B------:R-:W-:-:S05]  /*4dc0*/  FSEL R16, R16, +QNAN , !P0 ;  /* 0x7fffffff10107808 */ /* 0x000fca0004000000 */
[----:B------:R-:W-:-:S07]  /*4dd0*/  FMUL.FTZ R9, R16, R9 ;  /* 0x0000000910097220 */ /* 0x000fce0000410000 */
.L_x_1496:
[----:B------:R-:W-:Y:S05]  /*4de0*/  BSYNC B0 ;  /* 0x0000000000007941 */ /* 0x000fea0003800000 */
.L_x_1495:
        /* <DEDUP_REMOVED lines=30> */
.L_x_1494:
[----:B------:R-:W-:Y:S05]  /*4fd0*/  BSYNC B1 ;  /* 0x0000000000017941 */ /* 0x000fea0003800000 */
.L_x_1493:
        /* <DEDUP_REMOVED lines=39> */
.L_x_1511:
[----:B------:R-:W-:Y:S01]  /*5250*/  FSETP.GEU.FTZ.AND P0, PT, R18, -R17, PT ;  /* 0x800000111200720b */ /* 0x000fe20003f1e000 */
[----:B------:R-:W-:-:S12]  /*5260*/  FADD.FTZ R7, R7, -1 ;  /* 0xbf80000007077421 */ /* 0x000fd80000010000 */
[----:B------:R-:W-:-:S07]  /*5270*/  @!P0 FADD.FTZ R7, R7, -1 ;  /* 0xbf80000007078421 */ /* 0x000fce0000010000 */
.L_x_1510:
[----:B------:R-:W-:Y:S05]  /*5280*/  BSYNC B2 ;  /* 0x0000000000027941 */ /* 0x000fea0003800000 */
.L_x_1509:
[----:B------:R-:W-:Y:S01]  /*5290*/  FFMA.FTZ R10, -R17, R7, R10 ;  /* 0x00000007110a7223 */ /* 0x000fe2000001010a */
[----:B------:R-:W-:Y:S06]  /*52a0*/  BRA `(.L_x_1507) ;  /* 0x00000000007c7947 */ /* 0x000fec0003800000 */
.L_x_1508:
        /* <DEDUP_REMOVED lines=15> */
.L_x_1514:
        /* <DEDUP_REMOVED lines=13> */
.L_x_1513:
[----:B------:R-:W-:Y:S05]  /*5470*/  BSYNC B2 ;  /* 0x0000000000027941 */ /* 0x000fea0003800000 */
.L_x_1512:
[----:B------:R-:W-:-:S04]  /*5480*/  FMUL.FTZ R17, R17, 1.1920928955078125e-07 ;  /* 0x3400000011117820 */ /* 0x000fc80000410000 */
[----:B------:R-:W-:-:S07]  /*5490*/  FMUL.FTZ R10, R10, R17 ;  /* 0x000000110a0a7220 */ /* 0x000fce0000410000 */
.L_x_1507:
[----:B------:R-:W-:Y:S05]  /*54a0*/  BSYNC B0 ;  /* 0x0000000000007941 */ /* 0x000fea0003800000 */
.L_x_1506:
        /* <DEDUP_REMOVED lines=30> */
.L_x_1505:
[----:B------:R-:W-:Y:S05]  /*5690*/  BSYNC B1 ;  /* 0x0000000000017941 */ /* 0x000fea0003800000 */
.L_x_1504:
        /* <DEDUP_REMOVED lines=38> */
.L_x_1522:
[----:B------:R-:W-:Y:S01]  /*5900*/  FSETP.GEU.FTZ.AND P0, PT, R19, -R17, PT ;  /* 0x800000111300720b */ /* 0x000fe20003f1e000 */
[----:B------:R-:W-:-:S12]  /*5910*/  FADD.FTZ R7, R7, -1 ;  /* 0xbf80000007077421 */ /* 0x000fd80000010000 */
[----:B------:R-:W-:-:S07]  /*5920*/  @!P0 FADD.FTZ R7, R7, -1 ;  /* 0xbf80000007078421 */ /* 0x000fce0000010000 */
.L_x_1521:
[----:B------:R-:W-:Y:S05]  /*5930*/  BSYNC B2 ;  /* 0x0000000000027941 */ /* 0x000fea0003800000 */
.L_x_1520:
[----:B------:R-:W-:Y:S01]  /*5940*/  FFMA.FTZ R16, -R17, R7, R16 ;  /* 0x0000000711107223 */ /* 0x000fe20000010110 */
[----:B------:R-:W-:Y:S06]  /*5950*/  BRA `(.L_x_1518) ;  /* 0x0000000000847947 */ /* 0x000fec0003800000 */
.L_x_1519:
        /* <DEDUP_REMOVED lines=16> */
.L_x_1525:
        /* <DEDUP_REMOVED lines=14> */
.L_x_1524:
[----:B------:R-:W-:Y:S05]  /*5b40*/  BSYNC B2 ;  /* 0x0000000000027941 */ /* 0x000fea0003800000 */
.L_x_1523:
[----:B------:R-:W-:-:S04]  /*5b50*/  FMUL.FTZ R18, R18, 1.1920928955078125e-07 ;  /* 0x3400000012127820 */ /* 0x000fc80000410000 */
[----:B0-----:R-:W-:-:S07]  /*5b60*/  FMUL.FTZ R16, R15, R18 ;  /* 0x000000120f107220 */ /* 0x001fce0000410000 */
.L_x_1518:
[----:B------:R-:W-:Y:S05]  /*5b70*/  BSYNC B0 ;  /* 0x0000000000007941 */ /* 0x000fea0003800000 */
.L_x_1517:
        /* <DEDUP_REMOVED lines=30> */
.L_x_1516:
[----:B------:R-:W-:Y:S05]  /*5d60*/  BSYNC B1 ;  /* 0x0000000000017941 */ /* 0x000fea0003800000 */
.L_x_1515:
        /* <DEDUP_REMOVED lines=39> */
.L_x_1533:
[----:B------:R-:W-:Y:S01]  /*5fe0*/  FSETP.GEU.FTZ.AND P0, PT, R18, -R19, PT ;  /* 0x800000131200720b */ /* 0x000fe20003f1e000 */
[----:B------:R-:W-:-:S12]  /*5ff0*/  FADD.FTZ R11, R11, -1 ;  /* 0xbf8000000b0b7421 */ /* 0x000fd80000010000 */
[----:B------:R-:W-:-:S07]  /*6000*/  @!P0 FADD.FTZ R11, R11, -1 ;  /* 0xbf8000000b0b8421 */ /* 0x000fce0000010000 */
.L_x_1532:
[----:B------:R-:W-:Y:S05]  /*6010*/  BSYNC B2 ;  /* 0x0000000000027941 */ /* 0x000fea0003800000 */
.L_x_1531:
[----:B------:R-:W-:Y:S01]  /*6020*/  FFMA.FTZ R0, -R19, R11, R0 ;  /* 0x0000000b13007223 */ /* 0x000fe20000010100 */
[----:B------:R-:W-:Y:S06]  /*6030*/  BRA `(.L_x_1529) ;  /* 0x0000000000887947 */ /* 0x000fec0003800000 */
.L_x_1530:
        /* <DEDUP_REMOVED lines=18> */
.L_x_1536:
        /* <DEDUP_REMOVED lines=13> */
.L_x_1535:
[----:B------:R-:W-:Y:S05]  /*6230*/  BSYNC B2 ;  /* 0x0000000000027941 */ /* 0x000fea0003800000 */
.L_x_1534:
[----:B------:R-:W-:-:S04]  /*6240*/  FMUL.FTZ R0, R19, 1.1920928955078125e-07 ;  /* 0x3400000013007820 */ /* 0x000fc80000410000 */
[----:B------:R-:W-:-:S07]  /*6250*/  FMUL.FTZ R0, R11, R0 ;  /* 0x000000000b007220 */ /* 0x000fce0000410000 */
.L_x_1529:
[----:B------:R-:W-:Y:S05]  /*6260*/  BSYNC B0 ;  /* 0x0000000000007941 */ /* 0x000fea0003800000 */
.L_x_1528:
        /* <DEDUP_REMOVED lines=31> */
.L_x_1527:
[----:B------:R-:W-:Y:S05]  /*6460*/  BSYNC B1 ;  /* 0x0000000000017941 */ /* 0x000fea0003800000 */
.L_x_1526:
        /* <DEDUP_REMOVED lines=38> */
.L_x_1544:
[----:B------:R-:W-:Y:S01]  /*66d0*/  FSETP.GEU.FTZ.AND P0, PT, R17, -R19, PT ;  /* 0x800000131100720b */ /* 0x000fe20003f1e000 */
[----:B------:R-:W-:-:S12]  /*66e0*/  FADD.FTZ R15, R15, -1 ;  /* 0xbf8000000f0f7421 */ /* 0x000fd80000010000 */
[----:B------:R-:W-:-:S07]  /*66f0*/  @!P0 FADD.FTZ R15, R15, -1 ;  /* 0xbf8000000f0f8421 */ /* 0x000fce0000010000 */
.L_x_1543:
[----:B------:R-:W-:Y:S05]  /*6700*/  BSYNC B2 ;  /* 0x0000000000027941 */ /* 0x000fea0003800000 */
.L_x_1542:
[----:B------:R-:W-:Y:S01]  /*6710*/  FFMA.FTZ R2, -R19, R15, R2 ;  /* 0x0000000f13027223 */ /* 0x000fe20000010102 */
[----:B------:R-:W-:Y:S06]  /*6720*/  BRA `(.L_x_1540) ;  /* 0x0000000000887947 */ /* 0x000fec0003800000 */
.L_x_1541:
        /* <DEDUP_REMOVED lines=18> */
.L_x_1547:
        /* <DEDUP_REMOVED lines=13> */
.L_x_1546:
[----:B------:R-:W-:Y:S05]  /*6920*/  BSYNC B2 ;  /* 0x0000000000027941 */ /* 0x000fea0003800000 */
.L_x_1545:
[----:B0-----:R-:W-:-:S04]  /*6930*/  FMUL.FTZ R15, R18, 1.1920928955078125e-07 ;  /* 0x34000000120f7820 */ /* 0x001fc80000410000 */
[----:B------:R-:W-:-:S07]  /*6940*/  FMUL.FTZ R2, R2, R15 ;  /* 0x0000000f02027220 */ /* 0x000fce0000410000 */
.L_x_1540:
[----:B------:R-:W-:Y:S05]  /*6950*/  BSYNC B0 ;  /* 0x0000000000007941 */ /* 0x000fea0003800000 */
.L_x_1539:
        /* <DEDUP_REMOVED lines=30> */
.L_x_1538:
[----:B------:R-:W-:Y:S05]  /*6b40*/  BSYNC B1 ;  /* 0x0000000000017941 */ /* 0x000fea0003800000 */
.L_x_1537:
        /* <DEDUP_REMOVED lines=38> */
.L_x_1555:
[----:B------:R-:W-:Y:S01]  /*6db0*/  FSETP.GEU.FTZ.AND P0, PT, R18, -R19, PT ;  /* 0x800000131200720b */ /* 0x000fe20003f1e000 */
[----:B------:R-:W-:-:S12]  /*6dc0*/  FADD.FTZ R15, R15, -1 ;  /* 0xbf8000000f0f7421 */ /* 0x000fd80000010000 */
[----:B------:R-:W-:-:S07]  /*6dd0*/  @!P0 FADD.FTZ R15, R15, -1 ;  /* 0xbf8000000f0f8421 */ /* 0x000fce0000010000 */
.L_x_1554:
[----:B------:R-:W-:Y:S05]  /*6de0*/  BSYNC B2 ;  /* 0x0000000000027941 */ /* 0x000fea0003800000 */
.L_x_1553:
[----:B------:R-:W-:Y:S01]  /*6df0*/  FFMA.FTZ R0, -R19, R15, R0 ;  /* 0x0000000f13007223 */ /* 0x000fe20000010100 */
[----:B------:R-:W-:Y:S06]  /*6e00*/  BRA `(.L_x_1551) ;  /* 0x00000000007c7947 */ /* 0x000fec0003800000 */
.L_x_1552:
        /* <DEDUP_REMOVED lines=15> */
.L_x_1558:
        /* <DEDUP_REMOVED lines=13> */
.L_x_1557:
[----:B------:R-:W-:Y:S05]  /*6fd0*/  BSYNC B2 ;  /* 0x0000000000027941 */ /* 0x000fea0003800000 */
.L_x_1556:
[----:B------:R-:W-:-:S04]  /*6fe0*/  FMUL.FTZ R0, R17, 1.1920928955078125e-07 ;  /* 0x3400000011007820 */ /* 0x000fc80000410000 */
[----:B------:R-:W-:-:S07]  /*6ff0*/  FMUL.FTZ R0, R15, R0 ;  /* 0x000000000f007220 */ /* 0x000fce0000410000 */
.L_x_1551:
[----:B------:R-:W-:Y:S05]  /*7000*/  BSYNC B0 ;  /* 0x0000000000007941 */ /* 0x000fea0003800000 */
.L_x_1550:
        /* <DEDUP_REMOVED lines=30> */
.L_x_1549:
[----:B------:R-:W-:Y:S05]  /*71f0*/  BSYNC B1 ;  /* 0x0000000000017941 */ /* 0x000fea0003800000 */
.L_x_1548:
        /* <DEDUP_REMOVED lines=16> */
.L_x_1561:
[----:B------:R-:W-:-:S13]  /*7300*/  ISETP.GE.AND P0, PT, R6, R5, PT ;  /* 0x000000050600720c */ /* 0x000fda0003f06270 */
[----:B------:R-:W-:Y:S05]  /*7310*/  @P0 BRA `(.L_x_1563) ;  /* 0x0000000000300947 */ /* 0x000fea0003800000 */
[----:B-1----:R-:W1:Y:S01]  /*7320*/  LDC.64 R12, c[0x0][0x218] ;  /* 0x00008600ff0c7b82 */ /* 0x002e620000000a00 */
[----:B------:R-:W-:Y:S01]  /*7330*/  IADD3 R3, R4, R6, RZ ;  /* 0x0000000604037210 */ /* 0x000fe20007ffe0ff */
[----:B------:R-:W-:-:S04]  /*7340*/  VIADD R6, R6, 0x80 ;  /* 0x0000008006067836 */ /* 0x000fc80000000000 */
[----:B-1----:R-:W-:-:S05]  /*7350*/  IMAD.WIDE.U32 R12, R3, 0x2, R12 ;  /* 0x00000002030c7825 */ /* 0x002fca00078e000c */
[----:B------:R1:W-:Y:S02]  /*7360*/  STG.E.U16 desc[UR4][R12.64], R9 ;  /* 0x000000090c007986 */ /* 0x0003e4000c101504 */
.L_x_1562:
[----:B------:R-:W-:-:S13]  /*7370*/  ISETP.GE.AND P0, PT, R6, R5, PT ;  /* 0x000000050600720c */ /* 0x000fda0003f06270 */
[----:B------:R-:W-:Y:S05]  /*7380*/  @P0 BRA `(.L_x_1564) ;  /* 0x0000000000300947 */ /* 0x000fea0003800000 */
[----:B-1----:R-:W1:Y:S01]  /*7390*/  LDC.64 R8, c[0x0][0x218] ;  /* 0x00008600ff087b82 */ /* 0x002e620000000a00 */
[----:B------:R-:W-:Y:S02]  /*73a0*/  IMAD.IADD R3, R4, 0x1, R6 ;  /* 0x0000000104037824 */ /* 0x000fe400078e0206 */
[----:B------:R-:W-:Y:S02]  /*73b0*/  VIADD R6, R6, 0x80 ;  /* 0x0000008006067836 */ /* 0x000fe40000000000 */
[----:B-1----:R-:W-:-:S05]  /*73c0*/  IMAD.WIDE.U32 R8, R3, 0x2, R8 ;  /* 0x0000000203087825 */ /* 0x002fca00078e0008 */
[----:B------:R2:W-:Y:S02]  /*73d0*/  STG.E.U16 desc[UR4][R8.64], R10 ;  /* 0x0000000a08007986 */ /* 0x0005e4000c101504 */
.L_x_1563:
[----:B------:R-:W-:-:S13]  /*73e0*/  ISETP.GE.AND P0, PT, R6, R5, PT ;  /* 0x000000050600720c */ /* 0x000fda0003f06270 */
[----:B------:R-:W-:Y:S05]  /*73f0*/  @P0 BRA `(.L_x_1565) ;  /* 0x0000000000340947 */ /* 0x000fea0003800000 */
[----:B--2---:R-:W2:Y:S01]  /*7400*/  LDC.64 R8, c[0x0][0x218] ;  /* 0x00008600ff087b82 */ /* 0x004ea20000000a00 */
[----:B------:R-:W-:Y:S02]  /*7410*/  IMAD.IADD R3, R4, 0x1, R6 ;  /* 0x0000000104037824 */ /* 0x000fe400078e0206 */
[----:B------:R-:W-:Y:S02]  /*7420*/  VIADD R6, R6, 0x80 ;  /* 0x0000008006067836 */ /* 0x000fe40000000000 */
[----:B--2---:R-:W-:-:S05]  /*7430*/  IMAD.WIDE.U32 R8, R3, 0x2, R8 ;  /* 0x0000000203087825 */ /* 0x004fca00078e0008 */
[----:B------:R2:W-:Y:S02]  /*7440*/  STG.E.U16 desc[UR4][R8.64], R7 ;  /* 0x0000000708007986 */ /* 0x0005e4000c101504 */
.L_x_1564:
        /* <DEDUP_REMOVED lines=8> */
.L_x_1565:
[----:B------:R-:W-:Y:S05]  /*74d0*/  BSYNC B1 ;  /* 0x0000000000017941 */ /* 0x000fea0003800000 */
.L_x_1560:
[----:B------:R-:W-:-:S13]  /*74e0*/  ISETP.GE.AND P0, PT, R6, R5, PT ;  /* 0x000000050600720c */ /* 0x000fda0003f06270 */
[----:B--23--:R-:W2:Y:S01]  /*74f0*/  @!P0 LDC.64 R8, c[0x0][0x218] ;  /* 0x00008600ff088b82 */ /* 0x00cea20000000a00 */
[----:B------:R-:W-:Y:S02]  /*7500*/  @!P0 IMAD.IADD R3, R4, 0x1, R6 ;  /* 0x0000000104038824 */ /* 0x000fe400078e0206 */
[----:B------:R-:W-:Y:S02]  /*7510*/  @!P0 VIADD R6, R6, 0x80 ;  /* 0x0000008006068836 */ /* 0x000fe40000000000 */
[----:B--2---:R-:W-:-:S05]  /*7520*/  @!P0 IMAD.WIDE.U32 R8, R3, 0x2, R8 ;  /* 0x0000000203088825 */ /* 0x004fca00078e0008 */
[----:B------:R3:W-:Y:S02]  /*7530*/  @!P0 STG.E.U16 desc[UR4][R8.64], R2 ;  /* 0x0000000208008986 */ /* 0x0007e4000c101504 */
.L_x_1566:
[----:B------:R-:W-:Y:S05]  /*7540*/  BSYNC B0 ;  /* 0x0000000000007941 */ /* 0x000fea0003800000 */
.L_x_1559:
        /* <DEDUP_REMOVED lines=8> */
.L_x_1567:
        /* <DEDUP_REMOVED lines=11> */
.L_x_37768:


//--------------------- .text._ZN2at6native18elementwise_kernelILi128ELi4EZNS0_15gpu_kernel_implINS0_13BUnaryFunctorIN3c108BFloat16ES5_S5_ZZZNS0_15binary_internal21div_floor_kernel_cudaERNS_18TensorIteratorBaseEENKUlvE1_clEvENKUlvE2_clEvEUlS5_S5_E_EEEEvS8_RKT_EUliE_EEviT1_ --------------------------
	.section	.text._ZN2at6native18elementwise_kernelILi128ELi4EZNS0_15gpu_kernel_implINS0_13BUnaryFunctorIN3c108BFloat16ES5_S5_ZZZNS0_15binary_internal21div_floor_kernel_cudaERNS_18TensorIteratorBaseEENKUlvE1_clEvENKUlvE2_clEvEUlS5_S5_E_EEEEvS8_RKT_EUliE_EEviT1_,"ax",@progbits
	.align	128
        .global         _ZN2at6native18elementwise_kernelILi128ELi4EZNS0_15gpu_kernel_implINS0_13BUnaryFunctorIN3c108BFloat16ES5_S5_ZZZNS0_15binary_internal21div_floor_kernel_cudaERNS_18TensorIteratorBaseEENKUlvE1_clEvENKUlvE2_clEvEUlS5_S5_E_EEEEvS8_RKT_EUliE_EEviT1_
        .type           _ZN2at6native18elementwise_kernelILi128ELi4EZNS0_15gpu_kernel_implINS0_13BUnaryFunctorIN3c108BFloat16ES5_S5_ZZZNS0_15binary_internal21div_floor_kernel_cudaERNS_18TensorIteratorBaseEENKUlvE1_clEvENKUlvE2_clEvEUlS5_S5_E_EEEEvS8_RKT_EUliE_EEviT1_,@function
        .size           _ZN2at6native18elementwise_kernelILi128ELi4EZNS0_15gpu_kernel_implINS0_13BUnaryFunctorIN3c108BFloat16ES5_S5_ZZZNS0_15binary_internal21div_floor_kernel_cudaERNS_18TensorIteratorBaseEENKUlvE1_clEvENKUlvE2_clEvEUlS5_S5_E_EEEEvS8_RKT_EUliE_EEviT1_,(.L_x_37769 - _ZN2at6native18elementwise_kernelILi128ELi4EZNS0_15gpu_kernel_implINS0_13BUnaryFunctorIN3c108BFloat16ES5_S5_ZZZNS0_15binary_internal21div_floor_kernel_cudaERNS_18TensorIteratorBaseEENKUlvE1_clEvENKUlvE2_clEvEUlS5_S5_E_EEEEvS8_RKT_EUliE_EEviT1_)
        .other          _ZN2at6native18elementwise_kernelILi128ELi4EZNS0_15gpu_kernel_implINS0_13BUnaryFunctorIN3c108BFloat16ES5_S5_ZZZNS0_15binary_internal21div_floor_kernel_cudaERNS_18TensorIteratorBaseEENKUlvE1_clEvENKUlvE2_clEvEUlS5_S5_E_EEEEvS8_RKT_EUliE_EEviT1_,@"STO_CUDA_ENTRY STV_DEFAULT"
_ZN2at6native18elementwise_kernelILi128ELi4EZNS0_15gpu_kernel_implINS0_13BUnaryFunctorIN3c108BFloat16ES5_S5_ZZZNS0_15binary_internal21div_floor_kernel_cudaERNS_18TensorIteratorBaseEENKUlvE1_clEvENKUlvE2_clEvEUlS5_S5_E_EEEEvS8_RKT_EUliE_EEviT1_:
.text._ZN2at6native18elementwise_kernelILi128ELi4EZNS0_15gpu_kernel_implINS0_13BUnaryFunctorIN3c108BFloat16ES5_S5_ZZZNS0_15binary_internal21div_floor_kernel_cudaERNS_18TensorIteratorBaseEENKUlvE1_clEvENKUlvE2_clEvEUlS5_S5_E_EEEEvS8_RKT_EUliE_EEviT1_:
        /* <DEDUP_REMOVED lines=11> */
[----:B------:R-:W-:Y:S01]  /*00b0*/  IMAD.MOV.U32 R16, RZ, RZ, RZ ;  /* 0x000000ffff107224 */ /* 0x000fe200078e00ff */
[----:B0-----:R-:W-:-:S13]  /*00c0*/  ISETP.NE.AND P0, PT, R6, RZ, PT ;  /* 0x000000ff0600720c */ /* 0x001fda0003f05270 */
[----:B------:R-:W-:Y:S05]  /*00d0*/  @!P0 BRA `(.L_x_1570) ;  /* 0x0000001000a88947 */ /* 0x000fea0003800000 */
[----:B------:R-:W-:Y:S01]  /*00e0*/  IMAD.MOV.U32 R18, RZ, RZ, RZ ;  /* 0x000000ffff127224 */ /* 0x000fe200078e00ff */
[----:B------:R-:W-:Y:S01]  /*00f0*/  ULDC.64 UR4, c[0x0][0x220] ;  /* 0x0000880000047ab9 */ /* 0x000fe20000000a00 */
[----:B------:R-:W-:Y:S02]  /*0100*/  ISETP.NE.AND P0, PT, R6, 0x1, PT ;  /* 0x000000010600780c */ /* 0x000fe40003f05270 */
[----:B------:R-:W-:Y:S01]  /*0110*/  IMAD.HI.U32 R2, R19, UR4, R18 ;  /* 0x0000000413027c27 */ /* 0x000fe2000f8e0012 */
[----:B------:R-:W-:-:S04]  /*0120*/  ULDC UR4, c[0x0][0x21c] ;  /* 0x0000870000047ab9 */ /* 0x000fc80000000800 */
[----:B------:R-:W-:-:S05]  /*0130*/  SHF.R.U32.HI R3, RZ, UR5, R2 ;  /* 0x00000005ff037c19 */ /* 0x000fca0008011602 */
[----:B------:R-:W-:-:S04]  /*0140*/  IMAD.MOV R0, RZ, RZ, -R3 ;  /* 0x000000ffff007224 */ /* 0x000fc800078e0a03 */
[----:B------:R-:W-:Y:S01]  /*0150*/  IMAD R0, R0, UR4, R19 ;  /* 0x0000000400007c24 */ /* 0x000fe2000f8e0213 */
[----:B------:R-:W-:-:S03]  /*0160*/  ULDC.64 UR4, c[0x0][0x348] ;  /* 0x0000d20000047ab9 */ /* 0x000fc60000000a00 */
        /* <DEDUP_REMOVED lines=9> */
[----:B------:R-:W-:-:S04]  /*0200*/  ULDC.64 UR4, c[0x0][0x350] ;  /* 0x0000d40000047ab9 */ /* 0x000fc80000000a00 */
[----:B------:R-:W-:-:S04]  /*0210*/  IMAD.MOV R2, RZ, RZ, -R5 ;  /* 0x000000ffff027224 */ /* 0x000fc800078e0a05 */
[----:B------:R-:W-:-:S04]  /*0220*/  IMAD R3, R2, UR6, R3 ;  /* 0x0000000602037c24 */ /* 0x000fc8000f8e0203 */
[C---:B------:R-:W-:Y:S02]  /*0230*/  IMAD R16, R3.reuse, UR4, R16 ;  /* 0x0000000403107c24 */ /* 0x040fe4000f8e0210 */
[----:B------:R-:W-:Y:S01]  /*0240*/  IMAD R0, R3, UR5, R0 ;  /* 0x0000000503007c24 */ /* 0x000fe2000f8e0200 */
[----:B------:R-:W-:Y:S06]  /*0250*/  @!P0 BRA `(.L_x_1570) ;  /* 0x0000001000488947 */ /* 0x000fec0003800000 */
        /* <DEDUP_REMOVED lines=265> */
[----:B------:R-:W-:-:S03]  /*12f0*/  ULDC.64 UR4, c[0x0][0x340] ;  /* 0x0000d00000047ab9 */ /* 0x000fc60000000a00 */
[----:B------:R-:W-:Y:S01]  /*1300*/  IMAD.HI.U32 R2, R5, UR4, R4 ;  /* 0x0000000405027c27 */ /* 0x000fe2000f8e0004 */
[----:B------:R-:W-:-:S04]  /*1310*/  ULDC UR4, c[0x0][0x33c] ;  /* 0x0000cf0000047ab9 */ /* 0x000fc80000000800 */
[----:B------:R-:W-:-:S05]  /*1320*/  SHF.R.U32.HI R2, RZ, UR5, R2 ;  /* 0x00000005ff027c19 */ /* 0x000fca0008011602 */
[----:B------:R-:W-:-:S04]  /*1330*/  IMAD.MOV R3, RZ, RZ, -R2 ;  /* 0x000000ffff037224 */ /* 0x000fc800078e0a02 */
[----:B------:R-:W-:Y:S01]  /*1340*/  IMAD R5, R3, UR4, R5 ;  /* 0x0000000403057c24 */ /* 0x000fe2000f8e0205 */
[----:B------:R-:W-:-:S03]  /*1350*/  ULDC.64 UR4, c[0x0][0x408] ;  /* 0x0001020000047ab9 */ /* 0x000fc60000000a00 */
[C---:B------:R-:W-:Y:S02]  /*1360*/  IMAD R16, R5.reuse, UR4, R16 ;  /* 0x0000000405107c24 */ /* 0x040fe4000f8e0210 */
[----:B------:R-:W-:-:S07]  /*1370*/  IMAD R0, R5, UR5, R0 ;  /* 0x0000000505007c24 */ /* 0x000fce000f8e0200 */
.L_x_1570:
        /* <DEDUP_REMOVED lines=23> */
.L_x_1574:
[----:B------:R-:W2:Y:S02]  /*14f0*/  LDG.E.U8 R4, desc[UR36][R4.64] ;  /* 0x0000002404047981 */ /* 0x000ea4000c1e1100 */
[----:B--2---:R-:W-:-:S04]  /*1500*/  I2FP.F32.U32 R0, R4 ;  /* 0x0000000400007245 */ /* 0x004fc80000201000 */
[----:B------:R-:W-:-:S04]  /*1510*/  F2FP.BF16.F32.PACK_AB R0, RZ, R0 ;  /* 0x00000000ff00723e */ /* 0x000fc800000010ff */
[----:B------:R-:W-:Y:S01]  /*1520*/  PRMT R2, R0, 0x7610, R2 ;  /* 0x0000761000027816 */ /* 0x000fe20000000002 */
[----:B------:R-:W-:Y:S06]  /*1530*/  BRA `(.L_x_1576) ;  /* 0x0000000c00c47947 */ /* 0x000fec0003800000 */
.L_x_1573:
        /* <DEDUP_REMOVED lines=11> */
.L_x_1578:
[----:B------:R-:W2:Y:S02]  /*15f0*/  LDG.E R4, desc[UR36][R4.64] ;  /* 0x0000002404047981 */ /* 0x000ea4000c1e1900 */
[----:B--2---:R-:W-:-:S04]  /*1600*/  I2FP.F32.S32 R0, R4 ;  /* 0x0000000400007245 */ /* 0x004fc80000201400 */
[----:B------:R-:W-:-:S04]  /*1610*/  F2FP.BF16.F32.PACK_AB R0, RZ, R0 ;  /* 0x00000000ff00723e */ /* 0x000fc800000010ff */
[----:B------:R-:W-:Y:S01]  /*1620*/  PRMT R2, R0, 0x7610, R2 ;  /* 0x0000761000027816 */ /* 0x000fe20000000002 */
[----:B------:R-:W-:Y:S06]  /*1630*/  BRA `(.L_x_1576) ;  /* 0x0000000c00847947 */ /* 0x000fec0003800000 */
.L_x_1577:
[----:B------:R-:W2:Y:S02]  /*1640*/  LDG.E.U16 R4, desc[UR36][R4.64] ;  /* 0x0000002404047981 */ /* 0x000ea4000c1e1500 */
[----:B--2---:R-:W0:Y:S02]  /*1650*/  I2F.S16 R0, R4 ;  /* 0x0000000400007306 */ /* 0x004e240000101400 */
[----:B0-----:R-:W-:-:S04]  /*1660*/  F2FP.BF16.F32.PACK_AB R0, RZ, R0 ;  /* 0x00000000ff00723e */ /* 0x001fc800000010ff */
[----:B------:R-:W-:Y:S01]  /*1670*/  PRMT R2, R0, 0x7610, R2 ;  /* 0x0000761000027816 */ /* 0x000fe20000000002 */
[----:B------:R-:W-:Y:S06]  /*1680*/  BRA `(.L_x_1576) ;  /* 0x0000000c00707947 */ /* 0x000fec0003800000 */
.L_x_1572:
        /* <DEDUP_REMOVED lines=9> */
.L_x_1580:
[----:B------:R-:W2:Y:S02]  /*1720*/  LDG.E.U16 R0, desc[UR36][R4.64] ;  /* 0x0000002404007981 */ /* 0x000ea4000c1e1500 */
[----:B--2---:R-:W-:-:S05]  /*1730*/  HADD2.F32 R0, -RZ, R0.H0_H0 ;  /* 0x20000000ff007230 */ /* 0x004fca0000004100 */
[----:B------:R-:W-:-:S04]  /*1740*/  F2FP.BF16.F32.PACK_AB R0, RZ, R0 ;  /* 0x00000000ff00723e */ /* 0x000fc800000010ff */
[----:B------:R-:W-:Y:S01]  /*1750*/  PRMT R2, R0, 0x7610, R2 ;  /* 0x0000761000027816 */ /* 0x000fe20000000002 */
[----:B------:R-:W-:Y:S06]  /*1760*/  BRA `(.L_x_1576) ;  /* 0x0000000c00387947 */ /* 0x000fec0003800000 */
.L_x_1579:
        /* <DEDUP_REMOVED lines=9> */
.L_x_1582:
[----:B------:R-:W2:Y:S02]  /*1800*/  LDG.E.U16 R4, desc[UR36][R4.64] ;  /* 0x0000002404047981 */ /* 0x000ea4000c1e1500 */
[----:B--2---:R-:W-:-:S05]  /*1810*/  HADD2.F32 R0, -RZ, R4.H0_H0 ;  /* 0x20000004ff007230 */ /* 0x004fca0000004100 */
[----:B------:R-:W-:-:S04]  /*1820*/  F2FP.BF16.F32.PACK_AB R0, RZ, R0 ;  /* 0x00000000ff00723e */ /* 0x000fc800000010ff */
[----:B------:R-:W-:Y:S01]  /*1830*/  PRMT R2, R0, 0x7610, R2 ;  /* 0x0000761000027816 */ /* 0x000fe20000000002 */
[----:B------:R-:W-:Y:S06]  /*1840*/  BRA `(.L_x_1576) ;  /* 0x0000000c00007947 */ /* 0x000fec0003800000 */
.L_x_1581:
        /* <DEDUP_REMOVED lines=9> */
.L_x_1571:
        /* <DEDUP_REMOVED lines=14> */
.L_x_1585:
        /* <DEDUP_REMOVED lines=9> */
.L_x_1584:
        /* <DEDUP_REMOVED lines=28> */
.L_x_1587:
        /* <DEDUP_REMOVED lines=14> */
.L_x_1586:
[----:B------:R0:W5:Y:S01]  /*1cf0*/  LDG.E.U16 R2, desc[UR36][R4.64] ;  /* 0x0000002404027981 */ /* 0x000162000c1e1500 */
[----:B------:R-:W-:Y:S05]  /*1d00*/  BRA `(.L_x_1576) ;  /* 0x0000000400d07947 */ /* 0x000fea0003800000 */
.L_x_1583:
        /* <DEDUP_REMOVED lines=13> */
.L_x_1590:
        /* <DEDUP_REMOVED lines=21> */
.L_x_1594:
[----:B------:R-:W-:Y:S05]  /*1f30*/  BSYNC B1 ;  /* 0x0000000000017941 */ /* 0x000fea0003800000 */
.L_x_1593:
[----:B------:R-:W-:Y:S01]  /*1f40*/  LEA R3, R0, 0x3b800000, 0x17 ;  /* 0x3b80000000037811 */ /* 0x000fe200078eb8ff */
[----:B------:R-:W-:-:S05]  /*1f50*/  IMAD.SHL.U32 R0, R2, 0x100000, RZ ;  /* 0x0010000002007824 */ /* 0x000fca00078e00ff */
[----:B------:R-:W-:-:S07]  /*1f60*/  LOP3.LUT R0, R3, R0, R4, 0xfe, !PT ;  /* 0x0000000003007212 */ /* 0x000fce00078efe04 */
.L_x_1592:
[----:B------:R-:W-:Y:S05]  /*1f70*/  BSYNC B0 ;  /* 0x0000000000007941 */ /* 0x000fea0003800000 */
.L_x_1591:
[----:B------:R-:W-:-:S04]  /*1f80*/  F2FP.BF16.F32.PACK_AB R0, RZ, R0 ;  /* 0x00000000ff00723e */ /* 0x000fc800000010ff */
[----:B------:R-:W-:Y:S01]  /*1f90*/  PRMT R2, R0, 0x7610, R2 ;  /* 0x0000761000027816 */ /* 0x000fe20000000002 */
[----:B------:R-:W-:Y:S06]  /*1fa0*/  BRA `(.L_x_1576) ;  /* 0x0000000400287947 */ /* 0x000fec0003800000 */
.L_x_1589:
        /* <DEDUP_REMOVED lines=21> */
.L_x_1598:
[----:B------:R-:W-:Y:S05]  /*2100*/  BSYNC B1 ;  /* 0x0000000000017941 */ /* 0x000fea0003800000 */
.L_x_1597:
[----:B------:R-:W-:Y:S01]  /*2110*/  LEA R3, R0, 0x37800000, 0x17 ;  /* 0x3780000000037811 */ /* 0x000fe200078eb8ff */
[----:B------:R-:W-:-:S05]  /*2120*/  IMAD.SHL.U32 R0, R2, 0x200000, RZ ;  /* 0x0020000002007824 */ /* 0x000fca00078e00ff */
[----:B------:R-:W-:-:S07]  /*2130*/  LOP3.LUT R0, R3, R0, R4, 0xfe, !PT ;  /* 0x0000000003007212 */ /* 0x000fce00078efe04 */
.L_x_1596:
[----:B------:R-:W-:Y:S05]  /*2140*/  BSYNC B0 ;  /* 0x0000000000007941 */ /* 0x000fea0003800000 */
.L_x_1595:
[----:B------:R-:W-:-:S04]  /*2150*/  F2FP.BF16.F32.PACK_AB R0, RZ, R0 ;  /* 0x00000000ff00723e */ /* 0x000fc800000010ff */
[----:B------:R-:W-:Y:S01]  /*2160*/  PRMT R2, R0, 0x7610, R2 ;  /* 0x0000761000027816 */ /* 0x000fe20000000002 */
[----:B------:R-:W-:Y:S06]  /*2170*/  BRA `(.L_x_1576) ;  /* 0x0000000000b47947 */ /* 0x000fec0003800000 */
.L_x_1588:
        /* <DEDUP_REMOVED lines=14> */
.L_x_1602:
[----:B------:R-:W-:Y:S05]  /*2260*/  BSYNC B0 ;  /* 0x0000000000007941 */ /* 0x000fea0003800000 */
.L_x_1601:
[----:B------:R-:W-:-:S04]  /*2270*/  F2FP.BF16.F32.PACK_AB R0, RZ, R0 ;  /* 0x00000000ff00723e */ /* 0x000fc800000010ff */
[----:B------:R-:W-:Y:S01]  /*2280*/  PRMT R2, R0, 0x7610, R2 ;  /* 0x0000761000027816 */ /* 0x000fe20000000002 */
[----:B------:R-:W-:Y:S06]  /*2290*/  BRA `(.L_x_1576) ;  /* 0x00000000006c7947 */ /* 0x000fec0003800000 */
.L_x_1575:
        /* <DEDUP_REMOVED lines=16> */
.L_x_1603:
[----:B------:R-:W-:Y:S01]  /*23a0*/  PRMT R2, RZ, 0x7610, R2 ;  /* 0x00007610ff027816 */ /* 0x000fe20000000002 */
[----:B------:R-:W-:Y:S06]  /*23b0*/  BRA `(.L_x_1576) ;  /* 0x0000000000247947 */ /* 0x000fec0003800000 */
.L_x_1600:
[----:B------:R-:W2:Y:S02]  /*23c0*/  LDG.E.64 R4, desc[UR36][R4.64] ;  /* 0x0000002404047981 */ /* 0x000ea4000c1e1b00 */
[----:B--2---:R-:W0:Y:S02]  /*23d0*/  I2F.U64 R0, R4 ;  /* 0x0000000400007312 */ /* 0x004e240000301000 */
[----:B0-----:R-:W-:-:S04]  /*23e0*/  F2FP.BF16.F32.PACK_AB R0, RZ, R0 ;  /* 0x00000000ff00723e */ /* 0x001fc800000010ff */
[----:B------:R-:W-:Y:S01]  /*23f0*/  PRMT R2, R0, 0x7610, R2 ;  /* 0x0000761000027816 */ /* 0x000fe20000000002 */
[----:B------:R-:W-:Y:S06]  /*2400*/  BRA `(.L_x_1576) ;  /* 0x0000000000107947 */ /* 0x000fec0003800000 */
.L_x_1599:
[----:B------:R-:W2:Y:S02]  /*2410*/  LDG.E R4, desc[UR36][R4.64] ;  /* 0x0000002404047981 */ /* 0x000ea4000c1e1900 */
[----:B--2---:R-:W-:-:S04]  /*2420*/  I2FP.F32.U32 R0, R4 ;  /* 0x0000000400007245 */ /* 0x004fc80000201000 */
[----:B------:R-:W-:-:S04]  /*2430*/  F2FP.BF16.F32.PACK_AB R0, RZ, R0 ;  /* 0x00000000ff00723e */ /* 0x000fc800000010ff */
[----:B------:R-:W-:-:S07]  /*2440*/  PRMT R2, R0, 0x7610, R2 ;  /* 0x0000761000027816 */ /* 0x000fce0000000002 */
.L_x_1576:
[----:B------:R-:W1:Y:S01]  /*2450*/  LDC.U16 R3, c[0x0][0x422] ;  /* 0x00010880ff037b82 */ /* 0x000e620000000400 */
[----:B0----5:R-:W-:Y:S02]  /*2460*/  IMAD.U32 R4, R2, 0x10000, RZ ;  /* 0x0001000002047824 */ /* 0x021fe400078e00ff */
[----:B-1----:R-:W-:-:S05]  /*2470*/  IMAD.U32 R3, R3, 0x10000, RZ ;  /* 0x0001000003037824 */ /* 0x002fca00078e00ff */
        /* <DEDUP_REMOVED lines=33> */
.L_x_1610:
[----:B------:R-:W-:Y:S01]  /*2690*/  FSETP.GEU.FTZ.AND P0, PT, R8, -R0, PT ;  /* 0x800000000800720b */ /* 0x000fe20003f1e000 */
[----:B------:R-:W-:-:S12]  /*26a0*/  FADD.FTZ R6, R6, -1 ;  /* 0xbf80000006067421 */ /* 0x000fd80000010000 */
[----:B------:R-:W-:-:S07]  /*26b0*/  @!P0 FADD.FTZ R6, R6, -1 ;  /* 0xbf80000006068421 */ /* 0x000fce0000010000 */
.L_x_1609:
[----:B------:R-:W-:Y:S05]  /*26c0*/  BSYNC B1 ;  /* 0x0000000000017941 */ /* 0x000fea0003800000 */
.L_x_1608:
[----:B------:R-:W-:Y:S01]  /*26d0*/  FFMA.FTZ R5, -R0, R6, R5 ;  /* 0x0000000600057223 */ /* 0x000fe20000010105 */
[----:B------:R-:W-:Y:S06]  /*26e0*/  BRA `(.L_x_1606) ;  /* 0x00000000007c7947 */ /* 0x000fec0003800000 */
.L_x_1607:
        /* <DEDUP_REMOVED lines=15> */
.L_x_1613:
        /* <DEDUP_REMOVED lines=13> */
.L_x_1612:
[----:B------:R-:W-:Y:S05]  /*28b0*/  BSYNC B1 ;  /* 0x0000000000017941 */ /* 0x000fea0003800000 */
.L_x_1611:
[----:B------:R-:W-:-:S04]  /*28c0*/  FMUL.FTZ R6, R6, 1.1920928955078125e-07 ;  /* 0x3400000006067820 */ /* 0x000fc80000410000 */
[----:B0-----:R-:W-:-:S07]  /*28d0*/  FMUL.FTZ R5, R11, R6 ;  /* 0x000000060b057220 */ /* 0x001fce0000410000 */
.L_x_1606:
[----:B------:R-:W-:Y:S05]  /*28e0*/  BSYNC B0 ;  /* 0x0000000000007941 */ /* 0x000fea0003800000 */
.L_x_1605:
[C---:B------:R-:W-:Y:S01]  /*28f0*/  FSETP.GTU.FTZ.AND P0, PT, |R5|.reuse, +INF , PT ;  /* 0x7f8000000500780b */ /* 0x040fe20003f1c200 */
[----:B------:R-:W0:Y:S01]  /*2900*/  MUFU.RCP R0, R3 ;  /* 0x0000000300007308 */ /* 0x000e220000001000 */
[----:B------:R-:W-:Y:S01]  /*2910*/  LOP3.LUT R4, R5, 0x80000000, R4, 0xb8, !PT ;  /* 0x8000000005047812 */ /* 0x000fe200078eb804 */
[----:B------:R-:W-:Y:S01]  /*2920*/  BSSY B0, `(.L_x_1604) ;  /* 0x000001c000007945 */ /* 0x000fe20003800000 */
[----:B------:R-:W-:Y:S02]  /*2930*/  FSETP.GEU.FTZ.AND P1, PT, R3, RZ, PT ;  /* 0x000000ff0300720b */ /* 0x000fe40003f3e000 */
[----:B------:R-:W-:Y:S01]  /*2940*/  FSEL R4, R5, R4, P0 ;  /* 0x0000000405047208 */ /* 0x000fe20000000000 */
[----:B------:R-:W-:-:S03]  /*2950*/  IMAD.U32 R5, R2, 0x10000, RZ ;  /* 0x0001000002057824 */ /* 0x000fc600078e00ff */
[C---:B------:R-:W-:Y:S02]  /*2960*/  FSETP.NEU.FTZ.AND P0, PT, R4.reuse, RZ, PT ;  /* 0x000000ff0400720b */ /* 0x040fe40003f1d000 */
        /* <DEDUP_REMOVED lines=23> */
.L_x_1614:
[----:B------:R-:W-:Y:S05]  /*2ae0*/  BSYNC B0 ;  /* 0x0000000000007941 */ /* 0x000fea0003800000 */
.L_x_1604:
[----:B------:R-:W0:Y:S02]  /*2af0*/  LDC.U8 R2, c[0x0][0x424] ;  /* 0x00010900ff027b82 */ /* 0x000e240000000000 */
        /* <DEDUP_REMOVED lines=12> */
[----:B------:R-:W0:Y:S02]  /*2bc0*/  F2I.FTZ.TRUNC.NTZ R5, R5 ;  /* 0x0000000500057305 */ /* 0x000e24000021f100 */
[----:B0-----:R0:W-:Y:S01]  /*2bd0*/  STG.E.U8 desc[UR36][R16.64], R5 ;  /* 0x0000000510007986 */ /* 0x0011e2000c101124 */
[----:B------:R-:W-:Y:S05]  /*2be0*/  BRA `(.L_x_1620) ;  /* 0x0000000c00947947 */ /* 0x000fea0003800000 */
.L_x_1618:
[----:B------:R-:W-:-:S06]  /*2bf0*/  IMAD.U32 R3, R5, 0x10000, RZ ;  /* 0x0001000005037824 */ /* 0x000fcc00078e00ff */
[----:B------:R-:W0:Y:S02]  /*2c00*/  F2I.S64.TRUNC R2, R3 ;  /* 0x0000000300027311 */ /* 0x000e24000020d900 */
[----:B0-----:R0:W-:Y:S01]  /*2c10*/  STG.E.U8 desc[UR36][R16.64], R2 ;  /* 0x0000000210007986 */ /* 0x0011e2000c101124 */
[----:B------:R-:W-:Y:S05]  /*2c20*/  BRA `(.L_x_1620) ;  /* 0x0000000c00847947 */ /* 0x000fea0003800000 */
.L_x_1617:
[----:B------:R-:W-:-:S13]  /*2c30*/  ISETP.NE.AND P0, PT, R0, 0x2, PT ;  /* 0x000000020000780c */ /* 0x000fda0003f05270 */
[----:B------:R-:W-:Y:S05]  /*2c40*/  @!P0 BRA `(.L_x_1621) ;  /* 0x0000000000308947 */ /* 0x000fea0003800000 */
[----:B------:R-:W-:-:S13]  /*2c50*/  ISETP.NE.AND P0, PT, R0, 0x3, PT ;  /* 0x000000030000780c */ /* 0x000fda0003f05270 */
[----:B------:R-:W-:Y:S05]  /*2c60*/  @!P0 BRA `(.L_x_1622) ;  /* 0x0000000000188947 */ /* 0x000fea0003800000 */
[----:B------:R-:W-:-:S13]  /*2c70*/  ISETP.NE.AND P0, PT, R0, 0x4, PT ;  /* 0x000000040000780c */ /* 0x000fda0003f05270 */
[----:B------:R-:W-:Y:S05]  /*2c80*/  @P0 BRA `(.L_x_1619) ;  /* 0x0000000c000c0947 */ /* 0x000fea0003800000 */
[----:B------:R-:W-:-:S06]  /*2c90*/  IMAD.U32 R2, R5, 0x10000, RZ ;  /* 0x0001000005027824 */ /* 0x000fcc00078e00ff */
[----:B------:R-:W0:Y:S02]  /*2ca0*/  F2I.S64.TRUNC R2, R2 ;  /* 0x0000000200027311 */ /* 0x000e24000020d900 */
[----:B0-----:R0:W-:Y:S01]  /*2cb0*/  STG.E.64 desc[UR36][R16.64], R2 ;  /* 0x0000000210007986 */ /* 0x0011e2000c101b24 */
[----:B------:R-:W-:Y:S05]  /*2cc0*/  BRA `(.L_x_1620) ;  /* 0x0000000c005c7947 */ /* 0x000fea0003800000 */
.L_x_1622:
[----:B------:R-:W-:-:S06]  /*2cd0*/  IMAD.U32 R5, R5, 0x10000, RZ ;  /* 0x0001000005057824 */ /* 0x000fcc00078e00ff */
[----:B------:R-:W0:Y:S02]  /*2ce0*/  F2I.FTZ.TRUNC.NTZ R5, R5 ;  /* 0x0000000500057305 */ /* 0x000e24000021f100 */
[----:B0-----:R0:W-:Y:S01]  /*2cf0*/  STG.E desc[UR36][R16.64], R5 ;  /* 0x0000000510007986 */ /* 0x0011e2000c101924 */
[----:B------:R-:W-:Y:S05]  /*2d00*/  BRA `(.L_x_1620) ;  /* 0x0000000c004c7947 */ /* 0x000fea0003800000 */
.L_x_1621:
[----:B------:R-:W-:-:S06]  /*2d10*/  IMAD.U32 R5, R5, 0x10000, RZ ;  /* 0x0001000005057824 */ /* 0x000fcc00078e00ff */
[----:B------:R-:W0:Y:S02]  /*2d20*/  F2I.FTZ.TRUNC.NTZ R5, R5 ;  /* 0x0000000500057305 */ /* 0x000e24000021f100 */
[----:B0-----:R0:W-:Y:S01]  /*2d30*/  STG.E.U16 desc[UR36][R16.64], R5 ;  /* 0x0000000510007986 */ /* 0x0011e2000c101524 */
[----:B------:R-:W-:Y:S05]  /*2d40*/  BRA `(.L_x_1620) ;  /* 0x0000000c003c7947 */ /* 0x000fea0003800000 */
.L_x_1616:
        /* <DEDUP_REMOVED lines=9> */
.L_x_1624:
[----:B------:R-:W-:-:S05]  /*2de0*/  IMAD.U32 R0, R5, 0x10000, RZ ;  /* 0x0001000005007824 */ /* 0x000fca00078e00ff */
[----:B------:R-:W-:-:S05]  /*2df0*/  F2FP.F16.F32.PACK_AB R0, RZ, R0 ;  /* 0x00000000ff00723e */ /* 0x000fca00000000ff */
[----:B------:R0:W-:Y:S01]  /*2e00*/  STG.E.U16 desc[UR36][R16.64], R0 ;  /* 0x0000000010007986 */ /* 0x0001e2000c101524 */
[----:B------:R-:W-:Y:S05]  /*2e10*/  BRA `(.L_x_1620) ;  /* 0x0000000c00087947 */ /* 0x000fea0003800000 */
.L_x_1623:
        /* <DEDUP_REMOVED lines=10> */
.L_x_1626:
[----:B------:R-:W-:-:S05]  /*2ec0*/  IMAD.U32 R5, R5, 0x10000, RZ ;  /* 0x0001000005057824 */ /* 0x000fca00078e00ff */
[----:B------:R-:W-:-:S04]  /*2ed0*/  F2FP.F16.F32.PACK_AB R3, RZ, R5 ;  /* 0x00000005ff03723e */ /* 0x000fc800000000ff */
[----:B------:R-:W-:-:S05]  /*2ee0*/  PRMT R3, R3, 0x5410, RZ ;  /* 0x0000541003037816 */ /* 0x000fca00000000ff */
[----:B------:R0:W-:Y:S01]  /*2ef0*/  STG.E desc[UR36][R16.64], R3 ;  /* 0x0000000310007986 */ /* 0x0001e2000c101924 */
[----:B------:R-:W-:Y:S05]  /*2f00*/  BRA `(.L_x_1620) ;  /* 0x0000000800cc7947 */ /* 0x000fea0003800000 */
.L_x_1625:
[----:B------:R-:W-:-:S04]  /*2f10*/  IMAD.U32 R2, R5, 0x10000, RZ ;  /* 0x0001000005027824 */ /* 0x000fc800078e00ff */
[----:B------:R-:W-:-:S06]  /*2f20*/  FMUL.FTZ R2, R2, 1 ;  /* 0x3f80000002027820 */ /* 0x000fcc0000410000 */
[----:B------:R-:W0:Y:S02]  /*2f30*/  F2F.F64.F32 R2, R2 ;  /* 0x0000000200027310 */ /* 0x000e240000201800 */
[----:B0-----:R0:W-:Y:S01]  /*2f40*/  STG.E.64 desc[UR36][R16.64], R2 ;  /* 0x0000000210007986 */ /* 0x0011e2000c101b24 */
[----:B------:R-:W-:Y:S05]  /*2f50*/  BRA `(.L_x_1620) ;  /* 0x0000000800b87947 */ /* 0x000fea0003800000 */
.L_x_1615:
        /* <DEDUP_REMOVED lines=13> */
.L_x_1629:
[----:B------:R-:W-:Y:S01]  /*3030*/  IMAD.U32 R5, R5, 0x10000, RZ ;  /* 0x0001000005057824 */ /* 0x000fe200078e00ff */
[----:B------:R-:W-:-:S03]  /*3040*/  CS2R R6, SRZ ;  /* 0x0000000000067805 */ /* 0x000fc6000001ff00 */
[----:B------:R-:W-:-:S06]  /*3050*/  FMUL.FTZ R5, R5, 1 ;  /* 0x3f80000005057820 */ /* 0x000fcc0000410000 */
[----:B------:R-:W0:Y:S02]  /*3060*/  F2F.F64.F32 R4, R5 ;  /* 0x0000000500047310 */ /* 0x000e240000201800 */
[----:B0-----:R0:W-:Y:S01]  /*3070*/  STG.E.128 desc[UR36][R16.64], R4 ;  /* 0x0000000410007986 */ /* 0x0011e2000c101d24 */
[----:B------:R-:W-:Y:S05]  /*3080*/  BRA `(.L_x_1620) ;  /* 0x00000008006c7947 */ /* 0x000fea0003800000 */
.L_x_1628:
        /* <DEDUP_REMOVED lines=21> */
.L_x_1633:
[----:B------:R-:W-:Y:S05]  /*31e0*/  BSYNC B0 ;  /* 0x0000000000007941 */ /* 0x000fea0003800000 */
.L_x_1632:
[----:B------:R-:W-:-:S05]  /*31f0*/  LOP3.LUT R3, R0, R3, RZ, 0xfc, !PT ;  /* 0x0000000300037212 */ /* 0x000fca00078efcff */
[----:B------:R0:W-:Y:S01]  /*3200*/  STG.E.U8 desc[UR36][R16.64], R3 ;  /* 0x0000000310007986 */ /* 0x0001e2000c101124 */
[----:B------:R-:W-:Y:S05]  /*3210*/  BRA `(.L_x_1620) ;  /* 0x0000000800087947 */ /* 0x000fea0003800000 */
.L_x_1631:
        /* <DEDUP_REMOVED lines=13> */
.L_x_1635:
[----:B------:R-:W-:Y:S01]  /*32f0*/  IMAD.MOV.U32 R0, RZ, RZ, 0x7f ;  /* 0x0000007fff007424 */ /* 0x000fe200078e00ff */
[----:B------:R-:W-:-:S04]  /*3300*/  ISETP.GT.U32.AND P0, PT, R2, 0x7f800000, PT ;  /* 0x7f8000000200780c */ /* 0x000fc80003f04070 */
[----:B------:R-:W-:-:S09]  /*3310*/  SEL R0, R0, 0x7c, P0 ;  /* 0x0000007c00007807 */ /* 0x000fd20000000000 */
.L_x_1636:
[----:B------:R-:W-:Y:S05]  /*3320*/  BSYNC B0 ;  /* 0x0000000000007941 */ /* 0x000fea0003800000 */
.L_x_1634:
[----:B------:R-:W-:-:S04]  /*3330*/  LOP3.LUT R2, R5, 0x80000000, RZ, 0xc0, !PT ;  /* 0x8000000005027812 */ /* 0x000fc800078ec0ff */
[----:B------:R-:W-:-:S04]  /*3340*/  SHF.R.U32.HI R3, RZ, 0x18, R2 ;  /* 0x00000018ff037819 */ /* 0x000fc80000011602 */
[----:B------:R-:W-:-:S05]  /*3350*/  LOP3.LUT R3, R0, R3, RZ, 0xfc, !PT ;  /* 0x0000000300037212 */ /* 0x000fca00078efcff */
[----:B------:R0:W-:Y:S01]  /*3360*/  STG.E.U8 desc[UR36][R16.64], R3 ;  /* 0x0000000310007986 */ /* 0x0001e2000c101124 */
[----:B------:R-:W-:Y:S05]  /*3370*/  BRA `(.L_x_1620) ;  /* 0x0000000400b07947 */ /* 0x000fea0003800000 */
.L_x_1630:
[----:B------:R0:W-:Y:S01]  /*3380*/  STG.E.U16 desc[UR36][R16.64], R5 ;  /* 0x0000000510007986 */ /* 0x0001e2000c101524 */
[----:B------:R-:W-:Y:S05]  /*3390*/  BRA `(.L_x_1620) ;  /* 0x0000000400a87947 */ /* 0x000fea0003800000 */
.L_x_1627:
        /* <DEDUP_REMOVED lines=9> */
[----:B------:R-:W0:Y:S02]  /*3430*/  F2I.FTZ.U32.TRUNC.NTZ R3, R3 ;  /* 0x0000000300037305 */ /* 0x000e24000021f000 */
[----:B0-----:R4:W-:Y:S01]  /*3440*/  STG.E.U16 desc[UR36][R16.64], R3 ;  /* 0x0000000310007986 */ /* 0x0019e2000c101524 */
[----:B------:R-:W-:Y:S05]  /*3450*/  BRA `(.L_x_1620) ;  /* 0x0000000400787947 */ /* 0x000fea0003800000 */
.L_x_1639:
        /* <DEDUP_REMOVED lines=17> */
.L_x_1642:
[----:B------:R-:W-:-:S04]  /*3570*/  LOP3.LUT R2, R5, 0x80000000, RZ, 0xc0, !PT ;  /* 0x8000000005027812 */ /* 0x000fc800078ec0ff */
[----:B------:R-:W-:-:S04]  /*3580*/  SHF.R.U32.HI R3, RZ, 0x18, R2 ;  /* 0x00000018ff037819 */ /* 0x000fc80000011602 */
[----:B------:R-:W-:-:S04]  /*3590*/  LOP3.LUT R0, R0, R3, RZ, 0xfc, !PT ;  /* 0x0000000300007212 */ /* 0x000fc800078efcff */
[----:B------:R-:W-:-:S07]  /*35a0*/  PRMT R8, R0, 0x7610, R8 ;  /* 0x0000761000087816 */ /* 0x000fce0000000008 */
.L_x_1641:
[----:B------:R-:W-:Y:S05]  /*35b0*/  BSYNC B0 ;  /* 0x0000000000007941 */ /* 0x000fea0003800000 */
.L_x_1640:
[----:B------:R0:W-:Y:S01]  /*35c0*/  STG.E.U8 desc[UR36][R16.64], R8 ;  /* 0x0000000810007986 */ /* 0x0001e2000c101124 */
[----:B------:R-:W-:Y:S05]  /*35d0*/  BRA `(.L_x_1620) ;  /* 0x0000000400187947 */ /* 0x000fea0003800000 */
.L_x_1638:
        /* <DEDUP_REMOVED lines=17> */
.L_x_1645:
[----:B------:R-:W-:-:S04]  /*36f0*/  LOP3.LUT R2, R5, 0x80000000, RZ, 0xc0, !PT ;  /* 0x8000000005027812 */ /* 0x000fc800078ec0ff */
[----:B------:R-:W-:-:S04]  /*3700*/  SHF.R.U32.HI R3, RZ, 0x18, R2 ;  /* 0x00000018ff037819 */ /* 0x000fc80000011602 */
[----:B------:R-:W-:-:S04]  /*3710*/  LOP3.LUT R0, R0, R3, RZ, 0xfc, !PT ;  /* 0x0000000300007212 */ /* 0x000fc800078efcff */
[----:B------:R-:W-:-:S07]  /*3720*/  PRMT R8, R0, 0x7610, R8 ;  /* 0x0000761000087816 */ /* 0x000fce0000000008 */
.L_x_1644:
[----:B------:R-:W-:Y:S05]  /*3730*/  BSYNC B0 ;  /* 0x0000000000007941 */ /* 0x000fea0003800000 */
.L_x_1643:
[----:B------:R3:W-:Y:S01]  /*3740*/  STG.E.U8 desc[UR36][R16.64], R8 ;  /* 0x0000000810007986 */ /* 0x0007e2000c101124 */
[----:B------:R-:W-:Y:S05]  /*3750*/  BRA `(.L_x_1620) ;  /* 0x0000000000b87947 */ /* 0x000fea0003800000 */
.L_x_1637:
        /* <DEDUP_REMOVED lines=22> */
.L_x_1619:
[----:B------:R-:W-:Y:S01]  /*38c0*/  MOV R0, 0x0 ;  /* 0x0000000000007802 */ /* 0x000fe20000000f00 */
[----:B------:R-:W-:Y:S01]  /*38d0*/  ULDC.64 UR4, c[0x4][0x178] ;  /* 0x01005e0000047ab9 */ /* 0x000fe20000000a00 */
[----:B------:R-:W-:Y:S01]  /*38e0*/  ULDC.64 UR6, c[0x4][0x180] ;  /* 0x0100600000067ab9 */ /* 0x000fe20000000a00 */
[----:B------:R-:W-:Y:S01]  /*38f0*/  IMAD.U32 R4, RZ, RZ, UR4 ;  /* 0x00000004ff047e24 */ /* 0x000fe2000f8e00ff */
[----:B------:R0:W1:Y:S01]  /*3900*/  LDC.64 R2, c[0x4][R0] ;  /* 0x0100000000027b82 */ /* 0x0000620000000a00 */
[----:B------:R-:W-:Y:S01]  /*3910*/  IMAD.U32 R5, RZ, RZ, UR5 ;  /* 0x00000005ff057e24 */ /* 0x000fe2000f8e00ff */
[----:B------:R-:W-:Y:S01]  /*3920*/  ULDC.64 UR4, c[0x4][0x90] ;  /* 0x0100240000047ab9 */ /* 0x000fe20000000a00 */
[----:B------:R-:W-:Y:S02]  /*3930*/  IMAD.U32 R6, RZ, RZ, UR6 ;  /* 0x00000006ff067e24 */ /* 0x000fe4000f8e00ff */
[----:B------:R-:W-:Y:S02]  /*3940*/  IMAD.U32 R7, RZ, RZ, UR7 ;  /* 0x00000007ff077e24 */ /* 0x000fe4000f8e00ff */
[----:B------:R-:W-:-:S02]  /*3950*/  IMAD.U32 R10, RZ, RZ, UR4 ;  /* 0x00000004ff0a7e24 */ /* 0x000fc4000f8e00ff */
[----:B------:R-:W-:Y:S02]  /*3960*/  IMAD.U32 R11, RZ, RZ, UR5 ;  /* 0x00000005ff0b7e24 */ /* 0x000fe4000f8e00ff */
[----:B------:R-:W-:Y:S02]  /*3970*/  IMAD.MOV.U32 R8, RZ, RZ, 0x65 ;  /* 0x00000065ff087424 */ /* 0x000fe400078e00ff */
[----:B------:R-:W-:Y:S02]  /*3980*/  IMAD.MOV.U32 R12, RZ, RZ, 0x1 ;  /* 0x00000001ff0c7424 */ /* 0x000fe400078e00ff */
[----:B0-----:R-:W-:-:S07]  /*3990*/  IMAD.MOV.U32 R13, RZ, RZ, RZ ;  /* 0x000000ffff0d7224 */ /* 0x001fce00078e00ff */
[----:B------:R-:W-:-:S07]  /*39a0*/  LEPC R20, `(.L_x_1648) ;  /* 0x000000001014794e */ /* 0x000fce0000000000 */
[----:B-1----:R-:W-:Y:S05]  /*39b0*/  CALL.ABS.NOINC R2 ;  /* 0x0000000002007343 */ /* 0x002fea0003c00000 */
.L_x_1648:
[----:B------:R-:W-:Y:S05]  /*39c0*/  BRA `(.L_x_1620) ;  /* 0x00000000001c7947 */ /* 0x000fea0003800000 */
.L_x_1647:
[----:B------:R-:W-:-:S06]  /*39d0*/  IMAD.U32 R2, R5, 0x10000, RZ ;  /* 0x0001000005027824 */ /* 0x000fcc00078e00ff */
[----:B------:R-:W0:Y:S02]  /*39e0*/  F2I.U64.TRUNC R2, R2 ;  /* 0x0000000200027311 */ /* 0x000e24000020d800 */
[----:B0-----:R2:W-:Y:S01]  /*39f0*/  STG.E.64 desc[UR36][R16.64], R2 ;  /* 0x0000000210007986 */ /* 0x0015e2000c101b24 */
[----:B------:R-:W-:Y:S05]  /*3a00*/  BRA `(.L_x_1620) ;  /* 0x00000000000c7947 */ /* 0x000fea0003800000 */
.L_x_1646:
[----:B------:R-:W-:-:S06]  /*3a10*/  IMAD.U32 R5, R5, 0x10000, RZ ;  /* 0x0001000005057824 */ /* 0x000fcc00078e00ff */
[----:B------:R-:W0:Y:S02]  /*3a20*/  F2I.FTZ.U32.TRUNC.NTZ R5, R5 ;  /* 0x0000000500057305 */ /* 0x000e24000021f000 */
[----:B0-----:R0:W-:Y:S02]  /*3a30*/  STG.E desc[UR36][R16.64], R5 ;  /* 0x0000000510007986 */ /* 0x0011e4000c101924 */
.L_x_1620:
[----:B------:R-:W-:-:S07]  /*3a40*/  VIADD R19, R19, 0x80 ;  /* 0x0000008013137836 */ /* 0x000fce0000000000 */
.L_x_1569:
[----:B------:R-:W-:Y:S05]  /*3a50*/  BSYNC B6 ;  /* 0x0000000000067941 */ /* 0x000fea0003800000 */
.L_x_1568:
[----:B------:R-:W-:Y:S01]  /*3a60*/  ULDC UR4, c[0x0][0x210] ;  /* 0x0000840000047ab9 */ /* 0x000fe20000000800 */
[----:B------:R-:W-:Y:S01]  /*3a70*/  BSSY B6, `(.L_x_1649) ;  /* 0x000039f000067945 */ /* 0x000fe20003800000 */
[----:B------:R-:W-:-:S13]  /*3a80*/  ISETP.GE.AND P0, PT, R19, UR4, PT ;  /* 0x0000000413007c0c */ /* 0x000fda000bf06270 */
[----:B------:R-:W-:Y:S05]  /*3a90*/  @P0 BRA `(.L_x_1650) ;  /* 0x0000003800700947 */ /* 0x000fea0003800000 */
[----:B0-----:R-:W0:Y:S01]  /*3aa0*/  LDC R6, c[0x0][0x218] ;  /* 0x00008600ff067b82 */ /* 0x001e220000000800 */
[----:B------:R-:W-:Y:S02]  /*3ab0*/  IMAD.MOV.U32 R0, RZ, RZ, RZ ;  /* 0x000000ffff007224 */ /* 0x000fe400078e00ff */
[----:B-1234-:R-:W-:Y:S01]  /*3ac0*/  IMAD.MOV.U32 R16, RZ, RZ, RZ ;  /* 0x000000ffff107224 */ /* 0x01efe200078e00ff */
        /* <DEDUP_REMOVED lines=300> */
.L_x_1651:
        /* <DEDUP_REMOVED lines=23> */
.L_x_1655:
[----:B------:R-:W2:Y:S02]  /*4f00*/  LDG.E.U8 R4, desc[UR36][R4.64] ;  /* 0x0000002404047981 */ /* 0x000ea4000c1e1100 */
[----:B--2---:R-:W-:-:S04]  /*4f10*/  I2FP.F32.U32 R0, R4 ;  /* 0x0000000400007245 */ /* 0x004fc80000201000 */
[----:B------:R-:W-:-:S04]  /*4f20*/  F2FP.BF16.F32.PACK_AB R0, RZ, R0 ;  /* 0x00000000ff00723e */ /* 0x000fc800000010ff */
[----:B------:R-:W-:Y:S01]  /*4f30*/  PRMT R3, R0, 0x7610, R3 ;  /* 0x0000761000037816 */ /* 0x000fe20000000003 */
[----:B------:R-:W-:Y:S06]  /*4f40*/  BRA `(.L_x_1657) ;  /* 0x0000000c00c47947 */ /* 0x000fec0003800000 */
.L_x_1654:
        /* <DEDUP_REMOVED lines=11> */
.L_x_1659:
[----:B------:R-:W2:Y:S02]  /*5000*/  LDG.E R4, desc[UR36][R4.64] ;  /* 0x0000002404047981 */ /* 0x000ea4000c1e1900 */
[----:B--2---:R-:W-:-:S04]  /*5010*/  I2FP.F32.S32 R0, R4 ;  /* 0x0000000400007245 */ /* 0x004fc80000201400 */
[----:B------:R-:W-:-:S04]  /*5020*/  F2FP.BF16.F32.PACK_AB R0, RZ, R0 ;  /* 0x00000000ff00723e */ /* 0x000fc800000010ff */
[----:B------:R-:W-:Y:S01]  /*5030*/  PRMT R3, R0, 0x7610, R3 ;  /* 0x0000761000037816 */ /* 0x000fe20000000003 */
[----:B------:R-:W-:Y:S06]  /*5040*/  BRA `(.L_x_1657) ;  /* 0x0000000c00847947 */ /* 0x000fec0003800000 */
.L_x_1658:
[----:B------:R-:W2:Y:S02]  /*5050*/  LDG.E.U16 R4, desc[UR36][R4.64] ;  /* 0x0000002404047981 */ /* 0x000ea4000c1e1500 */
[----:B--2---:R-:W0:Y:S02]  /*5060*/  I2F.S16 R0, R4 ;  /* 0x0000000400007306 */ /* 0x004e240000101400 */
[----:B0-----:R-:W-:-:S04]  /*5070*/  F2FP.BF16.F32.PACK_AB R0, RZ, R0 ;  /* 0x00000000ff00723e */ /* 0x001fc800000010ff */
[----:B------:R-:W-:Y:S01]  /*5080*/  PRMT R3, R0, 0x7610, R3 ;  /* 0x0000761000037816 */ /* 0x000fe20000000003 */
[----:B------:R-:W-:Y:S06]  /*5090*/  BRA `(.L_x_1657) ;  /* 0x0000000c00707947 */ /* 0x000fec0003800000 */
.L_x_1653:
        /* <DEDUP_REMOVED lines=9> */
.L_x_1661:
[----:B------:R-:W2:Y:S02]  /*5130*/  LDG.E.U16 R0, desc[UR36][R4.64] ;  /* 0x0000002404007981 */ /* 0x000ea4000c1e1500 */
[----:B--2---:R-:W-:-:S05]  /*5140*/  HADD2.F32 R0, -RZ, R0.H0_H0 ;  /* 0x20000000ff007230 */ /* 0x004fca0000004100 */
[----:B------:R-:W-:-:S04]  /*5150*/  F2FP.BF16.F32.PACK_AB R0, RZ, R0 ;  /* 0x00000000ff00723e */ /* 0x000fc800000010ff */
[----:B------:R-:W-:Y:S01]  /*5160*/  PRMT R3, R0, 0x7610, R3 ;  /* 0x0000761000037816 */ /* 0x000fe20000000003 */
[----:B------:R-:W-:Y:S06]  /*5170*/  BRA `(.L_x_1657) ;  /* 0x0000000c00387947 */ /* 0x000fec0003800000 */
.L_x_1660:
        /* <DEDUP_REMOVED lines=9> */
.L_x_1663:
[----:B------:R-:W2:Y:S02]  /*5210*/  LDG.E.U16 R4, desc[UR36][R4.64] ;  /* 0x0000002404047981 */ /* 0x000ea4000c1e1500 */
[----:B--2---:R-:W-:-:S05]  /*5220*/  HADD2.F32 R0, -RZ, R4.H0_H0 ;  /* 0x20000004ff007230 */ /* 0x004fca0000004100 */
[----:B------:R-:W-:-:S04]  /*5230*/  F2FP.BF16.F32.PACK_AB R0, RZ, R0 ;  /* 0x00000000ff00723e */ /* 0x000fc800000010ff */
[----:B------:R-:W-:Y:S01]  /*5240*/  PRMT R3, R0, 0x7610, R3 ;  /* 0x0000761000037816 */ /* 0x000fe20000000003 */
[----:B------:R-:W-:Y:S06]  /*5250*/  BRA `(.L_x_1657) ;  /* 0x0000000c00007947 */ /* 0x000fec0003800000 */
.L_x_1662:
        /* <DEDUP_REMOVED lines=9> */
.L_x_1652:
        /* <DEDUP_REMOVED lines=14> */
.L_x_1666:
        /* <DEDUP_REMOVED lines=9> */
.L_x_1665:
        /* <DEDUP_REMOVED lines=27> */
.L_x_1668:
        /* <DEDUP_REMOVED lines=15> */
.L_x_1667:
[----:B------:R0:W5:Y:S01]  /*5700*/  LDG.E.U16 R3, desc[UR36][R4.64] ;  /* 0x0000002404037981 */ /* 0x000162000c1e1500 */
[----:B------:R-:W-:Y:S05]  /*5710*/  BRA `(.L_x_1657) ;  /* 0x0000000400d07947 */ /* 0x000fea0003800000 */
.L_x_1664:
        /* <DEDUP_REMOVED lines=13> */
.L_x_1671:
        /* <DEDUP_REMOVED lines=21> */
.L_x_1675:
[----:B------:R-:W-:Y:S05]  /*5940*/  BSYNC B1 ;  /* 0x0000000000017941 */ /* 0x000fea0003800000 */
.L_x_1674:
[----:B------:R-:W-:Y:S01]  /*5950*/  LEA R3, R0, 0x3b800000, 0x17 ;  /* 0x3b80000000037811 */ /* 0x000fe200078eb8ff */
[----:B------:R-:W-:-:S05]  /*5960*/  IMAD.SHL.U32 R0, R2, 0x100000, RZ ;  /* 0x0010000002007824 */ /* 0x000fca00078e00ff */
[----:B------:R-:W-:-:S07]  /*5970*/  LOP3.LUT R0, R3, R0, R4, 0xfe, !PT ;  /* 0x0000000003007212 */ /* 0x000fce00078efe04 */
.L_x_1673:
[----:B------:R-:W-:Y:S05]  /*5980*/  BSYNC B0 ;  /* 0x0000000000007941 */ /* 0x000fea0003800000 */
.L_x_1672:
[----:B------:R-:W-:-:S04]  /*5990*/  F2FP.BF16.F32.PACK_AB R0, RZ, R0 ;  /* 0x00000000ff00723e */ /* 0x000fc800000010ff */
[----:B------:R-:W-:Y:S01]  /*59a0*/  PRMT R3, R0, 0x7610, R3 ;  /* 0x0000761000037816 */ /* 0x000fe20000000003 */
[----:B------:R-:W-:Y:S06]  /*59b0*/  BRA `(.L_x_1657) ;  /* 0x0000000400287947 */ /* 0x000fec0003800000 */
.L_x_1670:
        /* <DEDUP_REMOVED lines=21> */
.L_x_1679:
[----:B------:R-:W-:Y:S05]  /*5b10*/  BSYNC B1 ;  /* 0x0000000000017941 */ /* 0x000fea0003800000 */
.L_x_1678:
[----:B------:R-:W-:Y:S01]  /*5b20*/  LEA R3, R0, 0x37800000, 0x17 ;  /* 0x3780000000037811 */ /* 0x000fe200078eb8ff */
[----:B------:R-:W-:-:S05]  /*5b30*/  IMAD.SHL.U32 R0, R2, 0x200000, RZ ;  /* 0x0020000002007824 */ /* 0x000fca00078e00ff */
[----:B------:R-:W-:-:S07]  /*5b40*/  LOP3.LUT R0, R3, R0, R4, 0xfe, !PT ;  /* 0x0000000003007212 */ /* 0x000fce00078efe04 */
.L_x_1677:
[----:B------:R-:W-:Y:S05]  /*5b50*/  BSYNC B0 ;  /* 0x0000000000007941 */ /* 0x000fea0003800000 */
.L_x_1676:
[----:B------:R-:W-:-:S04]  /*5b60*/  F2FP.BF16.F32.PACK_AB R0, RZ, R0 ;  /* 0x00000000ff00723e */ /* 0x000fc800000010ff */
[----:B------:R-:W-:Y:S01]  /*5b70*/  PRMT R3, R0, 0x7610, R3 ;  /* 0x0000761000037816 */ /* 0x000fe20000000003 */
[----:B------:R-:W-:Y:S06]  /*5b80*/  BRA `(.L_x_1657) ;  /* 0x0000000000b47947 */ /* 0x000fec0003800000 */
.L_x_1669:
        /* <DEDUP_REMOVED lines=14> */
.L_x_1683:
[----:B------:R-:W-:Y:S05]  /*5c70*/  BSYNC B0 ;  /* 0x0000000000007941 */ /* 0x000fea0003800000 */
.L_x_1682:
[----:B------:R-:W-:-:S04]  /*5c80*/  F2FP.BF16.F32.PACK_AB R0, RZ, R0 ;  /* 0x00000000ff00723e */ /* 0x000fc800000010ff */
[----:B------:R-:W-:Y:S01]  /*5c90*/  PRMT R3, R0, 0x7610, R3 ;  /* 0x0000761000037816 */ /* 0x000fe20000000003 */
[----:B------:R-:W-:Y:S06]  /*5ca0*/  BRA `(.L_x_1657) ;  /* 0x00000000006c7947 */ /* 0x000fec0003800000 */
.L_x_1656:
        /* <DEDUP_REMOVED lines=16> */
.L_x_1684:
[----:B------:R-:W-:Y:S01]  /*5db0*/  PRMT R3, RZ, 0x7610, R3 ;  /* 0x00007610ff037816 */ /* 0x000fe20000000003 */
[----:B------:R-:W-:Y:S06]  /*5dc0*/  BRA `(.L_x_1657) ;  /* 0x0000000000247947 */ /* 0x000fec0003800000 */
.L_x_1681:
[----:B------:R-:W2:Y:S02]  /*5dd0*/  LDG.E.64 R4, desc[UR36][R4.64] ;  /* 0x0000002404047981 */ /* 0x000ea4000c1e1b00 */
[----:B--2---:R-:W0:Y:S02]  /*5de0*/  I2F.U64 R0, R4 ;  /* 0x0000000400007312 */ /* 0x004e240000301000 */
[----:B0-----:R-:W-:-:S04]  /*5df0*/  F2FP.BF16.F32.PACK_AB R0, RZ, R0 ;  /* 0x00000000ff00723e */ /* 0x001fc800000010ff */
[----:B------:R-:W-:Y:S01]  /*5e00*/  PRMT R3, R0, 0x7610, R3 ;  /* 0x0000761000037816 */ /* 0x000fe20000000003 */
[----:B------:R-:W-:Y:S06]  /*5e10*/  BRA `(.L_x_1657) ;  /* 0x0000000000107947 */ /* 0x000fec0003800000 */
.L_x_1680:
[----:B------:R-:W2:Y:S02]  /*5e20*/  LDG.E R4, desc[UR36][R4.64] ;  /* 0x0000002404047981 */ /* 0x000ea4000c1e1900 */
[----:B--2---:R-:W-:-:S04]  /*5e30*/  I2FP.F32.U32 R0, R4 ;  /* 0x0000000400007245 */ /* 0x004fc80000201000 */
[----:B------:R-:W-:-:S04]  /*5e40*/  F2FP.BF16.F32.PACK_AB R0, RZ, R0 ;  /* 0x00000000ff00723e */ /* 0x000fc800000010ff */
[----:B------:R-:W-:-:S07]  /*5e50*/  PRMT R3, R0, 0x7610, R3 ;  /* 0x0000761000037816 */ /* 0x000fce0000000003 */
.L_x_1657:
        /* <DEDUP_REMOVED lines=36> */
.L_x_1691:
[----:B------:R-:W-:Y:S01]  /*60a0*/  FSETP.GEU.FTZ.AND P0, PT, R9, -R6, PT ;  /* 0x800000060900720b */ /* 0x000fe20003f1e000 */
[----:B------:R-:W-:-:S12]  /*60b0*/  FADD.FTZ R7, R7, -1 ;  /* 0xbf80000007077421 */ /* 0x000fd80000010000 */
[----:B------:R-:W-:-:S07]  /*60c0*/  @!P0 FADD.FTZ R7, R7, -1 ;  /* 0xbf80000007078421 */ /* 0x000fce0000010000 */
.L_x_1690:
[----:B------:R-:W-:Y:S05]  /*60d0*/  BSYNC B1 ;  /* 0x0000000000017941 */ /* 0x000fea0003800000 */
.L_x_1689:
[----:B------:R-:W-:Y:S01]  /*60e0*/  FFMA.FTZ R0, -R6, R7, R0 ;  /* 0x0000000706007223 */ /* 0x000fe20000010100 */
[----:B------:R-:W-:Y:S06]  /*60f0*/  BRA `(.L_x_1687) ;  /* 0x00000000007c7947 */ /* 0x000fec0003800000 */
.L_x_1688:
[C---:B------:R-:W-:Y:S01]  /*6100*/  VIADD R4, R7.reuse, 0xf4800000 ;  /* 0xf480000007047836 */ /* 0x040fe20000000000 */
[----:B------:R-:W-:Y:S01]  /*6110*/  FSETP.GT.FTZ.AND P0, PT, |R2|, RZ, PT ;  /* 0x000000ff0200720b */ /* 0x000fe20003f14200 */
[----:B------:R-:W-:Y:S01]  /*6120*/  BSSY B1, `(.L_x_1692) ;  /* 0x000001a000017945 */ /* 0x000fe20003800000 */
[----:B------:R-:W-:Y:S02]  /*6130*/  LOP3.LUT R8, R7, 0xff800000, RZ, 0xc0, !PT ;  /* 0xff80000007087812 */ /* 0x000fe400078ec0ff */
[----:B------:R-:W-:Y:S02]  /*6140*/  LOP3.LUT R9, R4, 0xff800000, RZ, 0xc0, !PT ;  /* 0xff80000004097812 */ /* 0x000fe400078ec0ff */
[C---:B------:R-:W-:Y:S02]  /*6150*/  LOP3.LUT R4, R0.reuse, 0x7fffff, RZ, 0xc0, !PT ;  /* 0x007fffff00047812 */ /* 0x040fe400078ec0ff */
[C---:B------:R-:W-:Y:S01]  /*6160*/  ISETP.GT.U32.OR P0, PT, R0.reuse, 0x7f7fffff, !P0 ;  /* 0x7f7fffff0000780c */ /* 0x040fe20004704470 */
[----:B------:R-:W-:Y:S01]  /*6170*/  IMAD.IADD R6, R0, 0x1, -R9 ;  /* 0x0000000100067824 */ /* 0x000fe200078e0a09 */
[----:B------:R-:W-:-:S02]  /*6180*/  LOP3.LUT R4, R4, 0x3f800000, RZ, 0xfc, !PT ;  /* 0x3f80000004047812 */ /* 0x000fc400078efcff */
[----:B------:R-:W-:Y:S02]  /*6190*/  FSEL R8, R8, +QNAN , !P0 ;  /* 0x7fffffff08087808 */ /* 0x000fe40004000000 */
[----:B------:R-:W-:-:S13]  /*61a0*/  LOP3.LUT P1, R6, R6, 0xff800000, RZ, 0xc0, !PT ;  /* 0xff80000006067812 */ /* 0x000fda000782c0ff */
[----:B------:R-:W-:Y:S05]  /*61b0*/  @!P1 BRA `(.L_x_1693) ;  /* 0x0000000000409947 */ /* 0x000fea0003800000 */
[----:B------:R-:W-:-:S04]  /*61c0*/  LOP3.LUT R7, R7, 0x7fffff, RZ, 0xc0, !PT ;  /* 0x007fffff07077812 */ /* 0x000fc800078ec0ff */
[----:B------:R-:W-:-:S04]  /*61d0*/  LOP3.LUT R10, R7, 0x3f800000, RZ, 0xfc, !PT ;  /* 0x3f800000070a7812 */ /* 0x000fc800078efcff */
[----:B------:R0:W1:Y:S03]  /*61e0*/  MUFU.RCP R0, R10 ;  /* 0x0000000a00007308 */ /* 0x0000660000001000 */
.L_x_1694:
        /* <DEDUP_REMOVED lines=13> */
.L_x_1693:
[----:B------:R-:W-:Y:S05]  /*62c0*/  BSYNC B1 ;  /* 0x0000000000017941 */ /* 0x000fea0003800000 */
.L_x_1692:
[----:B------:R-:W-:-:S04]  /*62d0*/  FMUL.FTZ R7, R4, 1.1920928955078125e-07 ;  /* 0x3400000004077820 */ /* 0x000fc80000410000 */
[----:B------:R-:W-:-:S07]  /*62e0*/  FMUL.FTZ R0, R8, R7 ;  /* 0x0000000708007220 */ /* 0x000fce0000410000 */
.L_x_1687:
[----:B------:R-:W-:Y:S05]  /*62f0*/  BSYNC B0 ;  /* 0x0000000000007941 */ /* 0x000fea0003800000 */
.L_x_1686:
[C---:B------:R-:W-:Y:S01]  /*6300*/  FSETP.GTU.FTZ.AND P0, PT, |R0|.reuse, +INF , PT ;  /* 0x7f8000000000780b */ /* 0x040fe20003f1c200 */
[----:B------:R-:W1:Y:S01]  /*6310*/  MUFU.RCP R4, R2 ;  /* 0x0000000200047308 */ /* 0x000e620000001000 */
        /* <DEDUP_REMOVED lines=29> */
.L_x_1695:
[----:B------:R-:W-:Y:S05]  /*64f0*/  BSYNC B0 ;  /* 0x0000000000007941 */ /* 0x000fea0003800000 */
.L_x_1685:
        /* <DEDUP_REMOVED lines=16> */
.L_x_1699:
[----:B------:R-:W-:-:S06]  /*6600*/  IMAD.U32 R3, R7, 0x10000, RZ ;  /* 0x0001000007037824 */ /* 0x000fcc00078e00ff */
[----:B------:R-:W1:Y:S02]  /*6610*/  F2I.S64.TRUNC R2, R3 ;  /* 0x0000000300027311 */ /* 0x000e64000020d900 */
[----:B-1----:R1:W-:Y:S01]  /*6620*/  STG.E.U8 desc[UR36][R16.64], R2 ;  /* 0x0000000210007986 */ /* 0x0023e2000c101124 */
[----:B------:R-:W-:Y:S05]  /*6630*/  BRA `(.L_x_1701) ;  /* 0x0000000c00847947 */ /* 0x000fea0003800000 */
.L_x_1698:
        /* <DEDUP_REMOVED lines=10> */
.L_x_1703:
[----:B------:R-:W-:-:S06]  /*66e0*/  IMAD.U32 R7, R7, 0x10000, RZ ;  /* 0x0001000007077824 */ /* 0x000fcc00078e00ff */
[----:B------:R-:W1:Y:S02]  /*66f0*/  F2I.FTZ.TRUNC.NTZ R7, R7 ;  /* 0x0000000700077305 */ /* 0x000e64000021f100 */
[----:B-1----:R3:W-:Y:S01]  /*6700*/  STG.E desc[UR36][R16.64], R7 ;  /* 0x0000000710007986 */ /* 0x0027e2000c101924 */
[----:B------:R-:W-:Y:S05]  /*6710*/  BRA `(.L_x_1701) ;  /* 0x0000000c004c7947 */ /* 0x000fea0003800000 */
.L_x_1702:
[----:B------:R-:W-:-:S06]  /*6720*/  IMAD.U32 R7, R7, 0x10000, RZ ;  /* 0x0001000007077824 */ /* 0x000fcc00078e00ff */
[----:B------:R-:W1:Y:S02]  /*6730*/  F2I.FTZ.TRUNC.NTZ R7, R7 ;  /* 0x0000000700077305 */ /* 0x000e64000021f100 */
[----:B-1----:R1:W-:Y:S01]  /*6740*/  STG.E.U16 desc[UR36][R16.64], R7 ;  /* 0x0000000710007986 */ /* 0x0023e2000c101524 */
[----:B------:R-:W-:Y:S05]  /*6750*/  BRA `(.L_x_1701) ;  /* 0x0000000c003c7947 */ /* 0x000fea0003800000 */
.L_x_1697:
        /* <DEDUP_REMOVED lines=9> */
.L_x_1705:
[----:B------:R-:W-:-:S05]  /*67f0*/  IMAD.U32 R0, R7, 0x10000, RZ ;  /* 0x0001000007007824 */ /* 0x000fca00078e00ff */
[----:B------:R-:W-:-:S05]  /*6800*/  F2FP.F16.F32.PACK_AB R0, RZ, R0 ;  /* 0x00000000ff00723e */ /* 0x000fca00000000ff */
[----:B------:R1:W-:Y:S01]  /*6810*/  STG.E.U16 desc[UR36][R16.64], R0 ;  /* 0x0000000010007986 */ /* 0x0003e2000c101524 */
[----:B------:R-:W-:Y:S05]  /*6820*/  BRA `(.L_x_1701) ;  /* 0x0000000c00087947 */ /* 0x000fea0003800000 */
.L_x_1704:
        /* <DEDUP_REMOVED lines=10> */
.L_x_1707:
[----:B------:R-:W-:-:S05]  /*68d0*/  IMAD.U32 R7, R7, 0x10000, RZ ;  /* 0x0001000007077824 */ /* 0x000fca00078e00ff */
[----:B------:R-:W-:-:S04]  /*68e0*/  F2FP.F16.F32.PACK_AB R3, RZ, R7 ;  /* 0x00000007ff03723e */ /* 0x000fc800000000ff */
[----:B------:R-:W-:-:S05]  /*68f0*/  PRMT R3, R3, 0x5410, RZ ;  /* 0x0000541003037816 */ /* 0x000fca00000000ff */
[----:B------:R1:W-:Y:S01]  /*6900*/  STG.E desc[UR36][R16.64], R3 ;  /* 0x0000000310007986 */ /* 0x0003e2000c101924 */
[----:B------:R-:W-:Y:S05]  /*6910*/  BRA `(.L_x_1701) ;  /* 0x0000000800cc7947 */ /* 0x000fea0003800000 */
.L_x_1706:
[----:B------:R-:W-:-:S04]  /*6920*/  IMAD.U32 R2, R7, 0x10000, RZ ;  /* 0x0001000007027824 */ /* 0x000fc800078e00ff */
[----:B------:R-:W-:-:S06]  /*6930*/  FMUL.FTZ R2, R2, 1 ;  /* 0x3f80000002027820 */ /* 0x000fcc0000410000 */
[----:B------:R-:W1:Y:S02]  /*6940*/  F2F.F64.F32 R2, R2 ;  /* 0x0000000200027310 */ /* 0x000e640000201800 */
[----:B-1----:R1:W-:Y:S01]  /*6950*/  STG.E.64 desc[UR36][R16.64], R2 ;  /* 0x0000000210007986 */ /* 0x0023e2000c101b24 */
[----:B------:R-:W-:Y:S05]  /*6960*/  BRA `(.L_x_1701) ;  /* 0x0000000800b87947 */ /* 0x000fea0003800000 */
.L_x_1696:
        /* <DEDUP_REMOVED lines=13> */
.L_x_1710:
[----:B------:R-:W-:-:S04]  /*6a40*/  IMAD.U32 R7, R7, 0x10000, RZ ;  /* 0x0001000007077824 */ /* 0x000fc800078e00ff */
[----:B------:R-:W-:Y:S01]  /*6a50*/  FMUL.FTZ R4, R7, 1 ;  /* 0x3f80000007047820 */ /* 0x000fe20000410000 */
[----:B------:R-:W-:-:S05]  /*6a60*/  CS2R R6, SRZ ;  /* 0x0000000000067805 */ /* 0x000fca000001ff00 */
[----:B------:R-:W1:Y:S02]  /*6a70*/  F2F.F64.F32 R4, R4 ;  /* 0x0000000400047310 */ /* 0x000e640000201800 */
[----:B-1----:R1:W-:Y:S01]  /*6a80*/  STG.E.128 desc[UR36][R16.64], R4 ;  /* 0x0000000410007986 */ /* 0x0023e2000c101d24 */
[----:B------:R-:W-:Y:S05]  /*6a90*/  BRA `(.L_x_1701) ;  /* 0x00000008006c7947 */ /* 0x000fea0003800000 */
.L_x_1709:
        /* <DEDUP_REMOVED lines=21> */
.L_x_1714:
[----:B------:R-:W-:Y:S05]  /*6bf0*/  BSYNC B0 ;  /* 0x0000000000007941 */ /* 0x000fea0003800000 */
.L_x_1713:
[----:B------:R-:W-:-:S05]  /*6c00*/  LOP3.LUT R3, R0, R3, RZ, 0xfc, !PT ;  /* 0x0000000300037212 */ /* 0x000fca00078efcff */
[----:B------:R1:W-:Y:S01]  /*6c10*/  STG.E.U8 desc[UR36][R16.64], R3 ;  /* 0x0000000310007986 */ /* 0x0003e2000c101124 */
[----:B------:R-:W-:Y:S05]  /*6c20*/  BRA `(.L_x_1701) ;  /* 0x0000000800087947 */ /* 0x000fea0003800000 */
.L_x_1712:
        /* <DEDUP_REMOVED lines=13> */
.L_x_1716:
[----:B------:R-:W-:Y:S01]  /*6d00*/  IMAD.MOV.U32 R0, RZ, RZ, 0x7f ;  /* 0x0000007fff007424 */ /* 0x000fe200078e00ff */
[----:B------:R-:W-:-:S04]  /*6d10*/  ISETP.GT.U32.AND P0, PT, R2, 0x7f800000, PT ;  /* 0x7f8000000200780c */ /* 0x000fc80003f04070 */
[----:B------:R-:W-:-:S09]  /*6d20*/  SEL R0, R0, 0x7c, P0 ;  /* 0x0000007c00007807 */ /* 0x000fd20000000000 */
.L_x_1717:
[----:B------:R-:W-:Y:S05]  /*6d30*/  BSYNC B0 ;  /* 0x0000000000007941 */ /* 0x000fea0003800000 */
.L_x_1715:
[----:B------:R-:W-:-:S04]  /*6d40*/  LOP3.LUT R2, R7, 0x80000000, RZ, 0xc0, !PT ;  /* 0x8000000007027812 */ /* 0x000fc800078ec0ff */
[----:B------:R-:W-:-:S04]  /*6d50*/  SHF.R.U32.HI R3, RZ, 0x18, R2 ;  /* 0x00000018ff037819 */ /* 0x000fc80000011602 */
[----:B------:R-:W-:-:S05]  /*6d60*/  LOP3.LUT R3, R0, R3, RZ, 0xfc, !PT ;  /* 0x0000000300037212 */ /* 0x000fca00078efcff */
[----:B------:R1:W-:Y:S01]  /*6d70*/  STG.E.U8 desc[UR36][R16.64], R3 ;  /* 0x0000000310007986 */ /* 0x0003e2000c101124 */
[----:B------:R-:W-:Y:S05]  /*6d80*/  BRA `(.L_x_1701) ;  /* 0x0000000400b07947 */ /* 0x000fea0003800000 */
.L_x_1711:
[----:B------:R1:W-:Y:S01]  /*6d90*/  STG.E.U16 desc[UR36][R16.64], R7 ;  /* 0x0000000710007986 */ /* 0x0003e2000c101524 */
[----:B------:R-:W-:Y:S05]  /*6da0*/  BRA `(.L_x_1701) ;  /* 0x0000000400a87947 */ /* 0x000fea0003800000 */
.L_x_1708:
        /* <DEDUP_REMOVED lines=12> */
.L_x_1720:
        /* <DEDUP_REMOVED lines=17> */
.L_x_1723:
[----:B------:R-:W-:-:S04]  /*6f80*/  LOP3.LUT R2, R7, 0x80000000, RZ, 0xc0, !PT ;  /* 0x8000000007027812 */ /* 0x000fc800078ec0ff */
[----:B------:R-:W-:-:S04]  /*6f90*/  SHF.R.U32.HI R3, RZ, 0x18, R2 ;  /* 0x00000018ff037819 */ /* 0x000fc80000011602 */
[----:B------:R-:W-:-:S04]  /*6fa0*/  LOP3.LUT R0, R0, R3, RZ, 0xfc, !PT ;  /* 0x0000000300007212 */ /* 0x000fc800078efcff */
[----:B------:R-:W-:-:S07]  /*6fb0*/  PRMT R8, R0, 0x7610, R8 ;  /* 0x0000761000087816 */ /* 0x000fce0000000008 */
.L_x_1722:
[----:B------:R-:W-:Y:S05]  /*6fc0*/  BSYNC B0 ;  /* 0x0000000000007941 */ /* 0x000fea0003800000 */
.L_x_1721:
[----:B------:R1:W-:Y:S01]  /*6fd0*/  STG.E.U8 desc[UR36][R16.64], R8 ;  /* 0x0000000810007986 */ /* 0x0003e2000c101124 */
[----:B------:R-:W-:Y:S05]  /*6fe0*/  BRA `(.L_x_1701) ;  /* 0x0000000400187947 */ /* 0x000fea0003800000 */
.L_x_1719:
        /* <DEDUP_REMOVED lines=17> */
.L_x_1726:
[----:B------:R-:W-:-:S04]  /*7100*/  LOP3.LUT R2, R7, 0x80000000, RZ, 0xc0, !PT ;  /* 0x8000000007027812 */ /* 0x000fc800078ec0ff */
[----:B------:R-:W-:-:S04]  /*7110*/  SHF.R.U32.HI R3, RZ, 0x18, R2 ;  /* 0x00000018ff037819 */ /* 0x000fc80000011602 */
[----:B------:R-:W-:-:S04]  /*7120*/  LOP3.LUT R0, R0, R3, RZ, 0xfc, !PT ;  /* 0x0000000300007212 */ /* 0x000fc800078efcff */
[----:B------:R-:W-:-:S07]  /*7130*/  PRMT R8, R0, 0x7610, R8 ;  /* 0x0000761000087816 */ /* 0x000fce0000000008 */
.L_x_1725:
[----:B------:R-:W-:Y:S05]  /*7140*/  BSYNC B0 ;  /* 0x0000000000007941 */ /* 0x000fea0003800000 */
.L_x_1724:
[----:B------:R1:W-:Y:S01]  /*7150*/  STG.E.U8 desc[UR36][R16.64], R8 ;  /* 0x0000000810007986 */ /* 0x0003e2000c101124 */
[----:B------:R-:W-:Y:S05]  /*7160*/  BRA `(.L_x_1701) ;  /* 0x0000000000b87947 */ /* 0x000fea0003800000 */
.L_x_1718:
        /* <DEDUP_REMOVED lines=22> */
.L_x_1700:
        /* <DEDUP_REMOVED lines=16> */
.L_x_1729:
[----:B------:R-:W-:Y:S05]  /*73d0*/  BRA `(.L_x_1701) ;  /* 0x00000000001c7947 */ /* 0x000fea0003800000 */
.L_x_1728:
[----:B------:R-:W-:-:S06]  /*73e0*/  IMAD.U32 R2, R7, 0x10000, RZ ;  /* 0x0001000007027824 */ /* 0x000fcc00078e00ff */
[----:B------:R-:W1:Y:S02]  /*73f0*/  F2I.U64.TRUNC R2, R2 ;  /* 0x0000000200027311 */ /* 0x000e64000020d800 */
[----:B-1----:R1:W-:Y:S01]  /*7400*/  STG.E.64 desc[UR36][R16.64], R2 ;  /* 0x0000000210007986 */ /* 0x0023e2000c101b24 */
[----:B------:R-:W-:Y:S05]  /*7410*/  BRA `(.L_x_1701) ;  /* 0x00000000000c7947 */ /* 0x000fea0003800000 */
.L_x_1727:
[----:B------:R-:W-:-:S06]  /*7420*/  IMAD.U32 R7, R7, 0x10000, RZ ;  /* 0x0001000007077824 */ /* 0x000fcc00078e00ff */
[----:B------:R-:W1:Y:S02]  /*7430*/  F2I.FTZ.U32.TRUNC.NTZ R7, R7 ;  /* 0x0000000700077305 */ /* 0x000e64000021f000 */
[----:B-1----:R1:W-:Y:S02]  /*7440*/  STG.E desc[UR36][R16.64], R7 ;  /* 0x0000000710007986 */ /* 0x0023e4000c101924 */
.L_x_1701:
[----:B------:R-:W-:-:S07]  /*7450*/  VIADD R19, R19, 0x80 ;  /* 0x0000008013137836 */ /* 0x000fce0000000000 */
.L_x_1650:
[----:B------:R-:W-:Y:S05]  /*7460*/  BSYNC B6 ;  /* 0x0000000000067941 */ /* 0x000fea0003800000 */
.L_x_1649:
[----:B------:R-:W-:Y:S01]  /*7470*/  ULDC UR4, c[0x0][0x210] ;  /* 0x0000840000047ab9 */ /* 0x000fe20000000800 */
[----:B------:R-:W-:Y:S01]  /*7480*/  BSSY B6, `(.L_x_1730) ;  /* 0x000039f000067945 */ /* 0x000fe20003800000 */
[----:B------:R-:W-:-:S13]  /*7490*/  ISETP.GE.AND P0, PT, R19, UR4, PT ;  /* 0x0000000413007c0c */ /* 0x000fda000bf06270 */
[----:B------:R-:W-:Y:S05]  /*74a0*/  @P0 BRA `(.L_x_1731) ;  /* 0x0000003800700947 */ /* 0x000fea0003800000 */
[----:B01----:R-:W0:Y:S01]  /*74b0*/  LDC R6, c[0x0][0x218] ;  /* 0x00008600ff067b82 */ /* 0x003e220000000800 */
[----:B------:R-:W-:Y:S02]  /*74c0*/  IMAD.MOV.U32 R0, RZ, RZ, RZ ;  /* 0x000000ffff007224 */ /* 0x000fe400078e00ff */
[----:B--234-:R-:W-:Y:S01]  /*74d0*/  IMAD.MOV.U32 R16, RZ, RZ, RZ ;  /* 0x000000ffff107224 */ /* 0x01cfe200078e00ff */
        /* <DEDUP_REMOVED lines=300> */
.L_x_1732:
        /* <DEDUP_REMOVED lines=23> */
.L_x_1736:
[----:B------:R-:W2:Y:S02]  /*8910*/  LDG.E.U8 R4, desc[UR36][R4.64] ;  /* 0x0000002404047981 */ /* 0x000ea4000c1e1100 */
[----:B--2---:R-:W-:-:S04]  /*8920*/  I2FP.F32.U32 R0, R4 ;  /* 0x0000000400007245 */ /* 0x004fc80000201000 */
[----:B------:R-:W-:-:S04]  /*8930*/  F2FP.BF16.F32.PACK_AB R0, RZ, R0 ;  /* 0x00000000ff00723e */ /* 0x000fc800000010ff */
[----:B------:R-:W-:Y:S01]  /*8940*/  PRMT R3, R0, 0x7610, R3 ;  /* 0x0000761000037816 */ /* 0x000fe20000000003 */
[----:B------:R-:W-:Y:S06]  /*8950*/  BRA `(.L_x_1738) ;  /* 0x0000000c00c47947 */ /* 0x000fec0003800000 */
.L_x_1735:
        /* <DEDUP_REMOVED lines=11> */
.L_x_1740:
[----:B------:R-:W2:Y:S02]  /*8a10*/  LDG.E R4, desc[UR36][R4.64] ;  /* 0x0000002404047981 */ /* 0x000ea4000c1e1900 */
[----:B--2---:R-:W-:-:S04]  /*8a20*/  I2FP.F32.S32 R0, R4 ;  /* 0x0000000400007245 */ /* 0x004fc80000201400 */
[----:B------:R-:W-:-:S04]  /*8a30*/  F2FP.BF16.F32.PACK_AB R0, RZ, R0 ;  /* 0x00000000ff00723e */ /* 0x000fc800000010ff */
[----:B------:R-:W-:Y:S01]  /*8a40*/  PRMT R3, R0, 0x7610, R3 ;  /* 0x0000761000037816 */ /* 0x000fe20000000003 */
[----:B------:R-:W-:Y:S06]  /*8a50*/  BRA `(.L_x_1738) ;  /* 0x0000000c00847947 */ /* 0x000fec0003800000 */
.L_x_1739:
[----:B------:R-:W2:Y:S02]  /*8a60*/  LDG.E.U16 R4, desc[UR36][R4.64] ;  /* 0x0000002404047981 */ /* 0x000ea4000c1e1500 */
[----:B--2---:R-:W0:Y:S02]  /*8a70*/  I2F.S16 R0, R4 ;  /* 0x0000000400007306 */ /* 0x004e240000101400 */
[----:B0-----:R-:W-:-:S04]  /*8a80*/  F2FP.BF16.F32.PACK_AB R0, RZ, R0 ;  /* 0x00000000ff00723e */ /* 0x001fc800000010ff */
[----:B------:R-:W-:Y:S01]  /*8a90*/  PRMT R3, R0, 0x7610, R3 ;  /* 0x0000761000037816 */ /* 0x000fe20000000003 */
[----:B------:R-:W-:Y:S06]  /*8aa0*/  BRA `(.L_x_1738) ;  /* 0x0000000c00707947 */ /* 0x000fec0003800000 */
.L_x_1734:
        /* <DEDUP_REMOVED lines=9> */
.L_x_1742:
[----:B------:R-:W2:Y:S02]  /*8b40*/  LDG.E.U16 R0, desc[UR36][R4.64] ;  /* 0x0000002404007981 */ /* 0x000ea4000c1e1500 */
[----:B--2---:R-:W-:-:S05]  /*8b50*/  HADD2.F32 R0, -RZ, R0.H0_H0 ;  /* 0x20000000ff007230 */ /* 0x004fca0000004100 */
[----:B------:R-:W-:-:S04]  /*8b60*/  F2FP.BF16.F32.PACK_AB R0, RZ, R0 ;  /* 0x00000000ff00723e */ /* 0x000fc800000010ff */
[----:B------:R-:W-:Y:S01]  /*8b70*/  PRMT R3, R0, 0x7610, R3 ;  /* 0x0000761000037816 */ /* 0x000fe20000000003 */
[----:B------:R-:W-:Y:S06]  /*8b80*/  BRA `(.L_x_1738) ;  /* 0x0000000c00387947 */ /* 0x000fec0003800000 */
.L_x_1741:
        /* <DEDUP_REMOVED lines=9> */
.L_x_1744:
[----:B------:R-:W2:Y:S02]  /*8c20*/  LDG.E.U16 R4, desc[UR36][R4.64] ;  /* 0x0000002404047981 */ /* 0x000ea4000c1e1500 */
[----:B--2---:R-:W-:-:S05]  /*8c30*/  HADD2.F32 R0, -RZ, R4.H0_H0 ;  /* 0x20000004ff007230 */ /* 0x004fca0000004100 */
[----:B------:R-:W-:-:S04]  /*8c40*/  F2FP.BF16.F32.PACK_AB R0, RZ, R0 ;  /* 0x00000000ff00723e */ /* 0x000fc800000010ff */
[----:B------:R-:W-:Y:S01]  /*8c50*/  PRMT R3, R0, 0x7610, R3 ;  /* 0x0000761000037816 */ /* 0x000fe20000000003 */
[----:B------:R-:W-:Y:S06]  /*8c60*/  BRA `(.L_x_1738) ;  /* 0x0000000c00007947 */ /* 0x000fec0003800000 */
.L_x_1743:
        /* <DEDUP_REMOVED lines=9> */
.L_x_1733:
        /* <DEDUP_REMOVED lines=14> */
.L_x_1747:
        /* <DEDUP_REMOVED lines=9> */
.L_x_1746:
        /* <DEDUP_REMOVED lines=27> */
.L_x_1749:
        /* <DEDUP_REMOVED lines=15> */
.L_x_1748:
[----:B------:R0:W5:Y:S01]  /*9110*/  LDG.E.U16 R3, desc[UR36][R4.64] ;  /* 0x0000002404037981 */ /* 0x000162000c1e1500 */
[----:B------:R-:W-:Y:S05]  /*9120*/  BRA `(.L_x_1738) ;  /* 0x0000000400d07947 */ /* 0x000fea0003800000 */
.L_x_1745:
        /* <DEDUP_REMOVED lines=13> */
.L_x_1752:
        /* <DEDUP_REMOVED lines=21> */
.L_x_1756:
[----:B------:R-:W-:Y:S05]  /*9350*/  BSYNC B1 ;  /* 0x0000000000017941 */ /* 0x000fea0003800000 */
.L_x_1755:
[----:B------:R-:W-:Y:S01]  /*9360*/  LEA R3, R0, 0x3b800000, 0x17 ;  /* 0x3b80000000037811 */ /* 0x000fe200078eb8ff */
[----:B------:R-:W-:-:S05]  /*9370*/  IMAD.SHL.U32 R0, R2, 0x100000, RZ ;  /* 0x0010000002007824 */ /* 0x000fca00078e00ff */
[----:B------:R-:W-:-:S07]  /*9380*/  LOP3.LUT R0, R3, R0, R4, 0xfe, !PT ;  /* 0x0000000003007212 */ /* 0x000fce00078efe04 */
.L_x_1754:
[----:B------:R-:W-:Y:S05]  /*9390*/  BSYNC B0 ;  /* 0x0000000000007941 */ /* 0x000fea0003800000 */
.L_x_1753:
[----:B------:R-:W-:-:S04]  /*93a0*/  F2FP.BF16.F32.PACK_AB R0, RZ, R0 ;  /* 0x00000000ff00723e */ /* 0x000fc800000010ff */
[----:B------:R-:W-:Y:S01]  /*93b0*/  PRMT R3, R0, 0x7610, R3 ;  /* 0x0000761000037816 */ /* 0x000fe20000000003 */
[----:B------:R-:W-:Y:S06]  /*93c0*/  BRA `(.L_x_1738) ;  /* 0x0000000400287947 */ /* 0x000fec0003800000 */
.L_x_1751:
        /* <DEDUP_REMOVED lines=21> */
.L_x_1760:
[----:B------:R-:W-:Y:S05]  /*9520*/  BSYNC B1 ;  /* 0x0000000000017941 */ /* 0x000fea0003800000 */
.L_x_1759:
[----:B------:R-:W-:Y:S01]  /*9530*/  LEA R3, R0, 0x37800000, 0x17 ;  /* 0x3780000000037811 */ /* 0x000fe200078eb8ff */
[----:B------:R-:W-:-:S05]  /*9540*/  IMAD.SHL.U32 R0, R2, 0x200000, RZ ;  /* 0x0020000002007824 */ /* 0x000fca00078e00ff */
[----:B------:R-:W-:-:S07]  /*9550*/  LOP3.LUT R0, R3, R0, R4, 0xfe, !PT ;  /* 0x0000000003007212 */ /* 0x000fce00078efe04 */
.L_x_1758:
[----:B------:R-:W-:Y:S05]  /*9560*/  BSYNC B0 ;  /* 0x0000000000007941 */ /* 0x000fea0003800000 */
.L_x_1757:
[----:B------:R-:W-:-:S04]  /*9570*/  F2FP.BF16.F32.PACK_AB R0, RZ, R0 ;  /* 0x00000000ff00723e */ /* 0x000fc800000010ff */
[----:B------:R-:W-:Y:S01]  /*9580*/  PRMT R3, R0, 0x7610, R3 ;  /* 0x0000761000037816 */ /* 0x000fe20000000003 */
[----:B------:R-:W-:Y:S06]  /*9590*/  BRA `(.L_x_1738) ;  /* 0x0000000000b47947 */ /* 0x000fec0003800000 */
.L_x_1750:
        /* <DEDUP_REMOVED lines=14> */
.L_x_1764:
[----:B------:R-:W-:Y:S05]  /*9680*/  BSYNC B0 ;  /* 0x0000000000007941 */ /* 0x000fea0003800000 */
.L_x_1763:
[----:B------:R-:W-:-:S04]  /*9690*/  F2FP.BF16.F32.PACK_AB R0, RZ, R0 ;  /* 0x00000000ff00723e */ /* 0x000fc800000010ff */
[----:B------:R-:W-:Y:S01]  /*96a0*/  PRMT R3, R0, 0x7610, R3 ;  /* 0x0000761000037816 */ /* 0x000fe20000000003 */
[----:B------:R-:W-:Y:S06]  /*96b0*/  BRA `(.L_x_1738) ;  /* 0x00000000006c7947 */ /* 0x000fec0003800000 */
.L_x_1737:
        /* <DEDUP_REMOVED lines=16> */
.L_x_1765:
[----:B------:R-:W-:Y:S01]  /*97c0*/  PRMT R3, RZ, 0x7610, R3 ;  /* 0x00007610ff037816 */ /* 0x000fe20000000003 */
[----:B------:R-:W-:Y:S06]  /*97d0*/  BRA `(.L_x_1738) ;  /* 0x0000000000247947 */ /* 0x000fec0003800000 */
.L_x_1762:
[----:B------:R-:W2:Y:S02]  /*97e0*/  LDG.E.64 R4, desc[UR36][R4.64] ;  /* 0x0000002404047981 */ /* 0x000ea4000c1e1b00 */
[----:B--2---:R-:W0:Y:S02]  /*97f0*/  I2F.U64 R0, R4 ;  /* 0x0000000400007312 */ /* 0x004e240000301000 */
[----:B0-----:R-:W-:-:S04]  /*9800*/  F2FP.BF16.F32.PACK_AB R0, RZ, R0 ;  /* 0x00000000ff00723e */ /* 0x001fc800000010ff */
[----:B------:R-:W-:Y:S01]  /*9810*/  PRMT R3, R0, 0x7610, R3 ;  /* 0x0000761000037816 */ /* 0x000fe20000000003 */
[----:B------:R-:W-:Y:S06]  /*9820*/  BRA `(.L_x_1738) ;  /* 0x0000000000107947 */ /* 0x000fec0003800000 */
.L_x_1761:
[----:B------:R-:W2:Y:S02]  /*9830*/  LDG.E R4, desc[UR36][R4.64] ;  /* 0x0000002404047981 */ /* 0x000ea4000c1e1900 */
[----:B--2---:R-:W-:-:S04]  /*9840*/  I2FP.F32.U32 R0, R4 ;  /* 0x0000000400007245 */ /* 0x004fc80000201000 */
[----:B------:R-:W-:-:S04]  /*9850*/  F2FP.BF16.F32.PACK_AB R0, RZ, R0 ;  /* 0x00000000ff00723e */ /* 0x000fc800000010ff */
[----:B------:R-:W-:-:S07]  /*9860*/  PRMT R3, R0, 0x7610, R3 ;  /* 0x0000761000037816 */ /* 0x000fce0000000003 */
.L_x_1738:
        /* <DEDUP_REMOVED lines=36> */
.L_x_1772:
[----:B------:R-:W-:Y:S01]  /*9ab0*/  FSETP.GEU.FTZ.AND P0, PT, R9, -R6, PT ;  /* 0x800000060900720b */ /* 0x000fe20003f1e000 */
[----:B------:R-:W-:-:S12]  /*9ac0*/  FADD.FTZ R7, R7, -1 ;  /* 0xbf80000007077421 */ /* 0x000fd80000010000 */
[----:B------:R-:W-:-:S07]  /*9ad0*/  @!P0 FADD.FTZ R7, R7, -1 ;  /* 0xbf80000007078421 */ /* 0x000fce0000010000 */
.L_x_1771:
[----:B------:R-:W-:Y:S05]  /*9ae0*/  BSYNC B1 ;  /* 0x0000000000017941 */ /* 0x000fea0003800000 */
.L_x_1770:
[----:B------:R-:W-:Y:S01]  /*9af0*/  FFMA.FTZ R0, -R6, R7, R0 ;  /* 0x0000000706007223 */ /* 0x000fe20000010100 */
[----:B------:R-:W-:Y:S06]  /*9b00*/  BRA `(.L_x_1768) ;  /* 0x00000000007c7947 */ /* 0x000fec0003800000 */
.L_x_1769:
        /* <DEDUP_REMOVED lines=15> */
.L_x_1775:
        /* <DEDUP_REMOVED lines=13> */
.L_x_1774:
[----:B------:R-:W-:Y:S05]  /*9cd0*/  BSYNC B1 ;  /* 0x0000000000017941 */ /* 0x000fea0003800000 */
.L_x_1773:
[----:B------:R-:W-:-:S04]  /*9ce0*/  FMUL.FTZ R7, R4, 1.1920928955078125e-07 ;  /* 0x3400000004077820 */ /* 0x000fc80000410000 */
[----:B------:R-:W-:-:S07]  /*9cf0*/  FMUL.FTZ R0, R8, R7 ;  /* 0x0000000708007220 */ /* 0x000fce0000410000 */
.L_x_1768:
[----:B------:R-:W-:Y:S05]  /*9d00*/  BSYNC B0 ;  /* 0x0000000000007941 */ /* 0x000fea0003800000 */
.L_x_1767:
        /* <DEDUP_REMOVED lines=31> */
.L_x_1776:
[----:B------:R-:W-:Y:S05]  /*9f00*/  BSYNC B0 ;  /* 0x0000000000007941 */ /* 0x000fea0003800000 */
.L_x_1766:
        /* <DEDUP_REMOVED lines=16> */
.L_x_1780:
[----:B------:R-:W-:-:S06]  /*a010*/  IMAD.U32 R3, R7, 0x10000, RZ ;  /* 0x0001000007037824 */ /* 0x000fcc00078e00ff */
[----:B------:R-:W1:Y:S02]  /*a020*/  F2I.S64.TRUNC R2, R3 ;  /* 0x0000000300027311 */ /* 0x000e64000020d900 */
[----:B-1----:R1:W-:Y:S01]  /*a030*/  STG.E.U8 desc[UR36][R16.64], R2 ;  /* 0x0000000210007986 */ /* 0x0023e2000c101124 */
[----:B------:R-:W-:Y:S05]  /*a040*/  BRA `(.L_x_1782) ;  /* 0x0000000c00847947 */ /* 0x000fea0003800000 */
.L_x_1779:
        /* <DEDUP_REMOVED lines=10> */
.L_x_1784:
[----:B------:R-:W-:-:S06]  /*a0f0*/  IMAD.U32 R7, R7, 0x10000, RZ ;  /* 0x0001000007077824 */ /* 0x000fcc00078e00ff */
[----:B------:R-:W1:Y:S02]  /*a100*/  F2I.FTZ.TRUNC.NTZ R7, R7 ;  /* 0x0000000700077305 */ /* 0x000e64000021f100 */
[----:B-1----:R1:W-:Y:S01]  /*a110*/  STG.E desc[UR36][R16.64], R7 ;  /* 0x0000000710007986 */ /* 0x0023e2000c101924 */
[----:B------:R-:W-:Y:S05]  /*a120*/  BRA `(.L_x_1782) ;  /* 0x0000000c004c7947 */ /* 0x000fea0003800000 */
.L_x_1783:
[----:B------:R-:W-:-:S06]  /*a130*/  IMAD.U32 R7, R7, 0x10000, RZ ;  /* 0x0001000007077824 */ /* 0x000fcc00078e00ff */
[----:B------:R-:W1:Y:S02]  /*a140*/  F2I.FTZ.TRUNC.NTZ R7, R7 ;  /* 0x0000000700077305 */ /* 0x000e64000021f100 */
[----:B-1----:R1:W-:Y:S01]  /*a150*/  STG.E.U16 desc[UR36][R16.64], R7 ;  /* 0x0000000710007986 */ /* 0x0023e2000c101524 */
[----:B------:R-:W-:Y:S05]  /*a160*/  BRA `(.L_x_1782) ;  /* 0x0000000c003c7947 */ /* 0x000fea0003800000 */
.L_x_1778:
        /* <DEDUP_REMOVED lines=9> */
.L_x_1786:
[----:B------:R-:W-:-:S05]  /*a200*/  IMAD.U32 R0, R7, 0x10000, RZ ;  /* 0x0001000007007824 */ /* 0x000fca00078e00ff */
[----:B------:R-:W-:-:S05]  /*a210*/  F2FP.F16.F32.PACK_AB R0, RZ, R0 ;  /* 0x00000000ff00723e */ /* 0x000fca00000000ff */
[----:B------:R1:W-:Y:S01]  /*a220*/  STG.E.U16 desc[UR36][R16.64], R0 ;  /* 0x0000000010007986 */ /* 0x0003e2000c101524 */
[----:B------:R-:W-:Y:S05]  /*a230*/  BRA `(.L_x_1782) ;  /* 0x0000000c00087947 */ /* 0x000fea0003800000 */
.L_x_1785:
        /* <DEDUP_REMOVED lines=10> */
.L_x_1788:
[----:B------:R-:W-:-:S05]  /*a2e0*/  IMAD.U32 R7, R7, 0x10000, RZ ;  /* 0x0001000007077824 */ /* 0x000fca00078e00ff */
[----:B------:R-:W-:-:S04]  /*a2f0*/  F2FP.F16.F32.PACK_AB R3, RZ, R7 ;  /* 0x00000007ff03723e */ /* 0x000fc800000000ff */
[----:B------:R-:W-:-:S05]  /*a300*/  PRMT R3, R3, 0x5410, RZ ;  /* 0x0000541003037816 */ /* 0x000fca00000000ff */
[----:B------:R1:W-:Y:S01]  /*a310*/  STG.E desc[UR36][R16.64], R3 ;  /* 0x0000000310007986 */ /* 0x0003e2000c101924 */
[----:B------:R-:W-:Y:S05]  /*a320*/  BRA `(.L_x_1782) ;  /* 0x0000000800cc7947 */ /* 0x000fea0003800000 */
.L_x_1787:
[----:B------:R-:W-:-:S04]  /*a330*/  IMAD.U32 R2, R7, 0x10000, RZ ;  /* 0x0001000007027824 */ /* 0x000fc800078e00ff */
[----:B------:R-:W-:-:S06]  /*a340*/  FMUL.FTZ R2, R2, 1 ;  /* 0x3f80000002027820 */ /* 0x000fcc0000410000 */
[----:B------:R-:W1:Y:S02]  /*a350*/  F2F.F64.F32 R2, R2 ;  /* 0x0000000200027310 */ /* 0x000e640000201800 */
[----:B-1----:R1:W-:Y:S01]  /*a360*/  STG.E.64 desc[UR36][R16.64], R2 ;  /* 0x0000000210007986 */ /* 0x0023e2000c101b24 */
[----:B------:R-:W-:Y:S05]  /*a370*/  BRA `(.L_x_1782) ;  /* 0x0000000800b87947 */ /* 0x000fea0003800000 */
.L_x_1777:
        /* <DEDUP_REMOVED lines=13> */
.L_x_1791:
[----:B------:R-:W-:-:S04]  /*a450*/  IMAD.U32 R7, R7, 0x10000, RZ ;  /* 0x0001000007077824 */ /* 0x000fc800078e00ff */
[----:B------:R-:W-:Y:S01]  /*a460*/  FMUL.FTZ R4, R7, 1 ;  /* 0x3f80000007047820 */ /* 0x000fe20000410000 */
[----:B------:R-:W-:-:S05]  /*a470*/  CS2R R6, SRZ ;  /* 0x0000000000067805 */ /* 0x000fca000001ff00 */
[----:B------:R-:W1:Y:S02]  /*a480*/  F2F.F64.F32 R4, R4 ;  /* 0x0000000400047310 */ /* 0x000e640000201800 */
[----:B-1----:R1:W-:Y:S01]  /*a490*/  STG.E.128 desc[UR36][R16.64], R4 ;  /* 0x0000000410007986 */ /* 0x0023e2000c101d24 */
[----:B------:R-:W-:Y:S05]  /*a4a0*/  BRA `(.L_x_1782) ;  /* 0x00000008006c7947 */ /* 0x000fea0003800000 */
.L_x_1790:
        /* <DEDUP_REMOVED lines=21> */
.L_x_1795:
[----:B------:R-:W-:Y:S05]  /*a600*/  BSYNC B0 ;  /* 0x0000000000007941 */ /* 0x000fea0003800000 */
.L_x_1794:
[----:B------:R-:W-:-:S05]  /*a610*/  LOP3.LUT R3, R0, R3, RZ, 0xfc, !PT ;  /* 0x0000000300037212 */ /* 0x000fca00078efcff */
[----:B------:R2:W-:Y:S01]  /*a620*/  STG.E.U8 desc[UR36][R16.64], R3 ;  /* 0x0000000310007986 */ /* 0x0005e2000c101124 */
[----:B------:R-:W-:Y:S05]  /*a630*/  BRA `(.L_x_1782) ;  /* 0x0000000800087947 */ /* 0x000fea0003800000 */
.L_x_1793:
        /* <DEDUP_REMOVED lines=13> */
.L_x_1797:
[----:B------:R-:W-:Y:S01]  /*a710*/  IMAD.MOV.U32 R0, RZ, RZ, 0x7f ;  /* 0x0000007fff007424 */ /* 0x000fe200078e00ff */
[----:B------:R-:W-:-:S04]  /*a720*/  ISETP.GT.U32.AND P0, PT, R2, 0x7f800000, PT ;  /* 0x7f8000000200780c */ /* 0x000fc80003f04070 */
[----:B------:R-:W-:-:S09]  /*a730*/  SEL R0, R0, 0x7c, P0 ;  /* 0x0000007c00007807 */ /* 0x000fd20000000000 */
.L_x_1798:
[----:B------:R-:W-:Y:S05]  /*a740*/  BSYNC B0 ;  /* 0x0000000000007941 */ /* 0x000fea0003800000 */
.L_x_1796:
[----:B------:R-:W-:-:S04]  /*a750*/  LOP3.LUT R2, R7, 0x80000000, RZ, 0xc0, !PT ;  /* 0x8000000007027812 */ /* 0x000fc800078ec0ff */
[----:B------:R-:W-:-:S04]  /*a760*/  SHF.R.U32.HI R3, RZ, 0x18, R2 ;  /* 0x00000018ff037819 */ /* 0x000fc80000011602 */
[----:B------:R-:W-:-:S05]  /*a770*/  LOP3.LUT R3, R0, R3, RZ, 0xfc, !PT ;  /* 0x0000000300037212 */ /* 0x000fca00078efcff */
[----:B------:R3:W-:Y:S01]  /*a780*/  STG.E.U8 desc[UR36][R16.64], R3 ;  /* 0x0000000310007986 */ /* 0x0007e2000c101124 */
[----:B------:R-:W-:Y:S05]  /*a790*/  BRA `(.L_x_1782) ;  /* 0x0000000400b07947 */ /* 0x000fea0003800000 */
.L_x_1792:
[----:B------:R1:W-:Y:S01]  /*a7a0*/  STG.E.U16 desc[UR36][R16.64], R7 ;  /* 0x0000000710007986 */ /* 0x0003e2000c101524 */
[----:B------:R-:W-:Y:S05]  /*a7b0*/  BRA `(.L_x_1782) ;  /* 0x0000000400a87947 */ /* 0x000fea0003800000 */
.L_x_1789:
        /* <DEDUP_REMOVED lines=12> */
.L_x_1801:
        /* <DEDUP_REMOVED lines=17> */
.L_x_1804:
[----:B------:R-:W-:-:S04]  /*a990*/  LOP3.LUT R2, R7, 0x80000000, RZ, 0xc0, !PT ;  /* 0x8000000007027812 */ /* 0x000fc800078ec0ff */
[----:B------:R-:W-:-:S04]  /*a9a0*/  SHF.R.U32.HI R3, RZ, 0x18, R2 ;  /* 0x00000018ff037819 */ /* 0x000fc80000011602 */
[----:B------:R-:W-:-:S04]  /*a9b0*/  LOP3.LUT R0, R0, R3, RZ, 0xfc, !PT ;  /* 0x0000000300007212 */ /* 0x000fc800078efcff */
[----:B------:R-:W-:-:S07]  /*a9c0*/  PRMT R8, R0, 0x7610, R8 ;  /* 0x0000761000087816 */ /* 0x000fce0000000008 */
.L_x_1803:
[----:B------:R-:W-:Y:S05]  /*a9d0*/  BSYNC B0 ;  /* 0x0000000000007941 */ /* 0x000fea0003800000 */
.L_x_1802:
[----:B------:R1:W-:Y:S01]  /*a9e0*/  STG.E.U8 desc[UR36][R16.64], R8 ;  /* 0x0000000810007986 */ /* 0x0003e2000c101124 */
[----:B------:R-:W-:Y:S05]  /*a9f0*/  BRA `(.L_x_1782) ;  /* 0x0000000400187947 */ /* 0x000fea0003800000 */
.L_x_1800:
        /* <DEDUP_REMOVED lines=17> */
.L_x_1807:
[----:B------:R-:W-:-:S04]  /*ab10*/  LOP3.LUT R2, R7, 0x80000000, RZ, 0xc0, !PT ;  /* 0x8000000007027812 */ /* 0x000fc800078ec0ff */
[----:B------:R-:W-:-:S04]  /*ab20*/  SHF.R.U32.HI R3, RZ, 0x18, R2 ;  /* 0x00000018ff037819 */ /* 0x000fc80000011602 */
[----:B------:R-:W-:-:S04]  /*ab30*/  LOP3.LUT R0, R0, R3, RZ, 0xfc, !PT ;  /* 0x0000000300007212 */ /* 0x000fc800078efcff */
[----:B------:R-:W-:-:S07]  /*ab40*/  PRMT R8, R0, 0x7610, R8 ;  /* 0x0000761000087816 */ /* 0x000fce0000000008 */
.L_x_1806:
[----:B------:R-:W-:Y:S05]  /*ab50*/  BSYNC B0 ;  /* 0x0000000000007941 */ /* 0x000fea0003800000 */
.L_x_1805:
[----:B------:R1:W-:Y:S01]  /*ab60*/  STG.E.U8 desc[UR36][R16.64], R8 ;  /* 0x0000000810007986 */ /* 0x0003e2000c101124 */
[----:B------:R-:W-:Y:S05]  /*ab70*/  BRA `(.L_x_1782) ;  /* 0x0000000000b87947 */ /* 0x000fea0003800000 */
.L_x_1799:
        /* <DEDUP_REMOVED lines=22> */
.L_x_1781:
        /* <DEDUP_REMOVED lines=16> */
.L_x_1810:
[----:B------:R-:W-:Y:S05]  /*ade0*/  BRA `(.L_x_1782) ;  /* 0x00000000001c7947 */ /* 0x000fea0003800000 */
.L_x_1809:
[----:B------:R-:W-:-:S06]  /*adf0*/  IMAD.U32 R2, R7, 0x10000, RZ ;  /* 0x0001000007027824 */ /* 0x000fcc00078e00ff */
[----:B------:R-:W1:Y:S02]  /*ae00*/  F2I.U64.TRUNC R2, R2 ;  /* 0x0000000200027311 */ /* 0x000e64000020d800 */
[----:B-1----:R1:W-:Y:S01]  /*ae10*/  STG.E.64 desc[UR36][R16.64], R2 ;  /* 0x0000000210007986 */ /* 0x0023e2000c101b24 */
[----:B------:R-:W-:Y:S05]  /*ae20*/  BRA `(.L_x_1782) ;  /* 0x00000000000c7947 */ /* 0x000fea0003800000 */
.L_x_1808:
[----:B------:R-:W-:-:S06]  /*ae30*/  IMAD.U32 R7, R7, 0x10000, RZ ;  /* 0x0001000007077824 */ /* 0x000fcc00078e00ff */
[----:B------:R-:W1:Y:S02]  /*ae40*/  F2I.FTZ.U32.TRUNC.NTZ R7, R7 ;  /* 0x0000000700077305 */ /* 0x000e64000021f000 */
[----:B-1----:R1:W-:Y:S02]  /*ae50*/  STG.E desc[UR36][R16.64], R7 ;  /* 0x0000000710007986 */ /* 0x0023e4000c101924 */
.L_x_1782:
[----:B------:R-:W-:-:S07]  /*ae60*/  VIADD R19, R19, 0x80 ;  /* 0x0000008013137836 */ /* 0x000fce0000000000 */
.L_x_1731:
[----:B------:R-:W-:Y:S05]  /*ae70*/  BSYNC B6 ;  /* 0x0000000000067941 */ /* 0x000fea0003800000 */
.L_x_1730:
[----:B------:R-:W-:Y:S02]  /*ae80*/  ULDC UR4, c[0x0][0x210] ;  /* 0x0000840000047ab9 */ /* 0x000fe40000000800 */
[----:B------:R-:W-:-:S13]  /*ae90*/  ISETP.GE.AND P0, PT, R19, UR4, PT ;  /* 0x0000000413007c0c */ /* 0x000fda000bf06270 */
[----:B------:R-:W-:Y:S05]  /*aea0*/  @P0 EXIT ;  /* 0x000000000000094d */ /* 0x000fea0003800000 */
        /* <DEDUP_REMOVED lines=303> */
.L_x_1811:
        /* <DEDUP_REMOVED lines=23> */
.L_x_1815:
[----:B------:R-:W2:Y:S02]  /*c310*/  LDG.E.U8 R4, desc[UR36][R4.64] ;  /* 0x0000002404047981 */ /* 0x000ea4000c1e1100 */
[----:B--2---:R-:W-:-:S04]  /*c320*/  I2FP.F32.U32 R0, R4 ;  /* 0x0000000400007245 */ /* 0x004fc80000201000 */
[----:B------:R-:W-:-:S04]  /*c330*/  F2FP.BF16.F32.PACK_AB R0, RZ, R0 ;  /* 0x00000000ff00723e */ /* 0x000fc800000010ff */
[----:B------:R-:W-:Y:S01]  /*c340*/  PRMT R2, R0, 0x7610, R2 ;  /* 0x0000761000027816 */ /* 0x000fe20000000002 */
[----:B------:R-:W-:Y:S06]  /*c350*/  BRA `(.L_x_1817) ;  /* 0x0000000c00c47947 */ /* 0x000fec0003800000 */
.L_x_1814:
        /* <DEDUP_REMOVED lines=11> */
.L_x_1819:
[----:B------:R-:W2:Y:S02]  /*c410*/  LDG.E R4, desc[UR36][R4.64] ;  /* 0x0000002404047981 */ /* 0x000ea4000c1e1900 */
[----:B--2---:R-:W-:-:S04]  /*c420*/  I2FP.F32.S32 R0, R4 ;  /* 0x0000000400007245 */ /* 0x004fc80000201400 */
[----:B------:R-:W-:-:S04]  /*c430*/  F2FP.BF16.F32.PACK_AB R0, RZ, R0 ;  /* 0x00000000ff00723e */ /* 0x000fc800000010ff */
[----:B------:R-:W-:Y:S01]  /*c440*/  PRMT R2, R0, 0x7610, R2 ;  /* 0x0000761000027816 */ /* 0x000fe20000000002 */
[----:B------:R-:W-:Y:S06]  /*c450*/  BRA `(.L_x_1817) ;  /* 0x0000000c00847947 */ /* 0x000fec0003800000 */
.L_x_1818:
[----:B------:R-:W2:Y:S02]  /*c460*/  LDG.E.U16 R4, desc[UR36][R4.64] ;  /* 0x0000002404047981 */ /* 0x000ea4000c1e1500 */
[----:B--2---:R-:W0:Y:S02]  /*c470*/  I2F.S16 R0, R4 ;  /* 0x0000000400007306 */ /* 0x004e240000101400 */
[----:B0-----:R-:W-:-:S04]  /*c480*/  F2FP.BF16.F32.PACK_AB R0, RZ, R0 ;  /* 0x00000000ff00723e */ /* 0x001fc800000010ff */
[----:B------:R-:W-:Y:S01]  /*c490*/  PRMT R2, R0, 0x7610, R2 ;  /* 0x0000761000027816 */ /* 0x000fe20000000002 */
[----:B------:R-:W-:Y:S06]  /*c4a0*/  BRA `(.L_x_1817) ;  /* 0x0000000c00707947 */ /* 0x000fec0003800000 */
.L_x_1813:
        /* <DEDUP_REMOVED lines=9> */
.L_x_1821:
[----:B------:R-:W2:Y:S02]  /*c540*/  LDG.E.U16 R0, desc[UR36][R4.64] ;  /* 0x0000002404007981 */ /* 0x000ea4000c1e1500 */
[----:B--2---:R-:W-:-:S05]  /*c550*/  HADD2.F32 R0, -RZ, R0.H0_H0 ;  /* 0x20000000ff007230 */ /* 0x004fca0000004100 */
[----:B------:R-:W-:-:S04]  /*c560*/  F2FP.BF16.F32.PACK_AB R0, RZ, R0 ;  /* 0x00000000ff00723e */ /* 0x000fc800000010ff */
[----:B------:R-:W-:Y:S01]  /*c570*/  PRMT R2, R0, 0x7610, R2 ;  /* 0x0000761000027816 */ /* 0x000fe20000000002 */
[----:B------:R-:W-:Y:S06]  /*c580*/  BRA `(.L_x_1817) ;  /* 0x0000000c00387947 */ /* 0x000fec0003800000 */
.L_x_1820:
        /* <DEDUP_REMOVED lines=9> */
.L_x_1823:
[----:B------:R-:W2:Y:S02]  /*c620*/  LDG.E.U16 R4, desc[UR36][R4.64] ;  /* 0x0000002404047981 */ /* 0x000ea4000c1e1500 */
[----:B--2---:R-:W-:-:S05]  /*c630*/  HADD2.F32 R0, -RZ, R4.H0_H0 ;  /* 0x20000004ff007230 */ /* 0x004fca0000004100 */
[----:B------:R-:W-:-:S04]  /*c640*/  F2FP.BF16.F32.PACK_AB R0, RZ, R0 ;  /* 0x00000000ff00723e */ /* 0x000fc800000010ff */
[----:B------:R-:W-:Y:S01]  /*c650*/  PRMT R2, R0, 0x7610, R2 ;  /* 0x0000761000027816 */ /* 0x000fe20000000002 */
[----:B------:R-:W-:Y:S06]  /*c660*/  BRA `(.L_x_1817) ;  /* 0x0000000c00007947 */ /* 0x000fec0003800000 */
.L_x_1822:
        /* <DEDUP_REMOVED lines=9> */
.L_x_1812:
        /* <DEDUP_REMOVED lines=14> */
.L_x_1826:
        /* <DEDUP_REMOVED lines=9> */
.L_x_1825:
        /* <DEDUP_REMOVED lines=28> */
.L_x_1828:
        /* <DEDUP_REMOVED lines=14> */
.L_x_1827:
[----:B------:R0:W5:Y:S01]  /*cb10*/  LDG.E.U16 R2, desc[UR36][R4.64] ;  /* 0x0000002404027981 */ /* 0x000162000c1e1500 */
[----:B------:R-:W-:Y:S05]  /*cb20*/  BRA `(.L_x_1817) ;  /* 0x0000000400d07947 */ /* 0x000fea0003800000 */
.L_x_1824:
        /* <DEDUP_REMOVED lines=13> */
.L_x_1831:
        /* <DEDUP_REMOVED lines=21> */
.L_x_1835:
[----:B------:R-:W-:Y:S05]  /*cd50*/  BSYNC B1 ;  /* 0x0000000000017941 */ /* 0x000fea0003800000 */
.L_x_1834:
[----:B------:R-:W-:Y:S01]  /*cd60*/  LEA R3, R0, 0x3b800000, 0x17 ;  /* 0x3b80000000037811 */ /* 0x000fe200078eb8ff */
[----:B------:R-:W-:-:S05]  /*cd70*/  IMAD.SHL.U32 R0, R2, 0x100000, RZ ;  /* 0x0010000002007824 */ /* 0x000fca00078e00ff */
[----:B------:R-:W-:-:S07]  /*cd80*/  LOP3.LUT R0, R3, R0, R4, 0xfe, !PT ;  /* 0x0000000003007212 */ /* 0x000fce00078efe04 */
.L_x_1833:
[----:B------:R-:W-:Y:S05]  /*cd90*/  BSYNC B0 ;  /* 0x0000000000007941 */ /* 0x000fea0003800000 */
.L_x_1832:
[----:B------:R-:W-:-:S04]  /*cda0*/  F2FP.BF16.F32.PACK_AB R0, RZ, R0 ;  /* 0x00000000ff00723e */ /* 0x000fc800000010ff */
[----:B------:R-:W-:Y:S01]  /*cdb0*/  PRMT R2, R0, 0x7610, R2 ;  /* 0x0000761000027816 */ /* 0x000fe20000000002 */
[----:B------:R-:W-:Y:S06]  /*cdc0*/  BRA `(.L_x_1817) ;  /* 0x0000000400287947 */ /* 0x000fec0003800000 */
.L_x_1830:
        /* <DEDUP_REMOVED lines=21> */
.L_x_1839:
[----:B------:R-:W-:Y:S05]  /*cf20*/  BSYNC B1 ;  /* 0x0000000000017941 */ /* 0x000fea0003800000 */
.L_x_1838:
[----:B------:R-:W-:Y:S01]  /*cf30*/  LEA R3, R0, 0x37800000, 0x17 ;  /* 0x3780000000037811 */ /* 0x000fe200078eb8ff */
[----:B------:R-:W-:-:S05]  /*cf40*/  IMAD.SHL.U32 R0, R2, 0x200000, RZ ;  /* 0x0020000002007824 */ /* 0x000fca00078e00ff */
[----:B------:R-:W-:-:S07]  /*cf50*/  LOP3.LUT R0, R3, R0, R4, 0xfe, !PT ;  /* 0x0000000003007212 */ /* 0x000fce00078efe04 */
.L_x_1837:
[----:B------:R-:W-:Y:S05]  /*cf60*/  BSYNC B0 ;  /* 0x0000000000007941 */ /* 0x000fea0003800000 */
.L_x_1836:
[----:B------:R-:W-:-:S04]  /*cf70*/  F2FP.BF16.F32.PACK_AB R0, RZ, R0 ;  /* 0x00000000ff00723e */ /* 0x000fc800000010ff */
[----:B------:R-:W-:Y:S01]  /*cf80*/  PRMT R2, R0, 0x7610, R2 ;  /* 0x0000761000027816 */ /* 0x000fe20000000002 */
[----:B------:R-:W-:Y:S06]  /*cf90*/  BRA `(.L_x_1817) ;  /* 0x0000000000b47947 */ /* 0x000fec0003800000 */
.L_x_1829:
        /* <DEDUP_REMOVED lines=14> */
.L_x_1843:
[----:B------:R-:W-:Y:S05]  /*d080*/  BSYNC B0 ;  /* 0x0000000000007941 */ /* 0x000fea0003800000 */
.L_x_1842:
[----:B------:R-:W-:-:S04]  /*d090*/  F2FP.BF16.F32.PACK_AB R0, RZ, R0 ;  /* 0x00000000ff00723e */ /* 0x000fc800000010ff */
[----:B------:R-:W-:Y:S01]  /*d0a0*/  PRMT R2, R0, 0x7610, R2 ;  /* 0x0000761000027816 */ /* 0x000fe20000000002 */
[----:B------:R-:W-:Y:S06]  /*d0b0*/  BRA `(.L_x_1817) ;  /* 0x00000000006c7947 */ /* 0x000fec0003800000 */
.L_x_1816:
        /* <DEDUP_REMOVED lines=16> */
.L_x_1844:
[----:B------:R-:W-:Y:S01]  /*d1c0*/  PRMT R2, RZ, 0x7610, R2 ;  /* 0x00007610ff027816 */ /* 0x000fe20000000002 */
[----:B------:R-:W-:Y:S06]  /*d1d0*/  BRA `(.L_x_1817) ;  /* 0x0000000000247947 */ /* 0x000fec0003800000 */
.L_x_1841:
[----:B------:R-:W2:Y:S02]  /*d1e0*/  LDG.E.64 R4, desc[UR36][R4.64] ;  /* 0x0000002404047981 */ /* 0x000ea4000c1e1b00 */
[----:B--2---:R-:W0:Y:S02]  /*d1f0*/  I2F.U64 R0, R4 ;  /* 0x0000000400007312 */ /* 0x004e240000301000 */
[----:B0-----:R-:W-:-:S04]  /*d200*/  F2FP.BF16.F32.PACK_AB R0, RZ, R0 ;  /* 0x00000000ff00723e */ /* 0x001fc800000010ff */
[----:B------:R-:W-:Y:S01]  /*d210*/  PRMT R2, R0, 0x7610, R2 ;  /* 0x0000761000027816 */ /* 0x000fe20000000002 */
[----:B------:R-:W-:Y:S06]  /*d220*/  BRA `(.L_x_1817) ;  /* 0x0000000000107947 */ /* 0x000fec0003800000 */
.L_x_1840:
[----:B------:R-:W2:Y:S02]  /*d230*/  LDG.E R4, desc[UR36][R4.64] ;  /* 0x0000002404047981 */ /* 0x000ea4000c1e1900 */
[----:B--2---:R-:W-:-:S04]  /*d240*/  I2FP.F32.U32 R0, R4 ;  /* 0x0000000400007245 */ /* 0x004fc80000201000 */
[----:B------:R-:W-:-:S04]  /*d250*/  F2FP.BF16.F32.PACK_AB R0, RZ, R0 ;  /* 0x00000000ff00723e */ /* 0x000fc800000010ff */
[----:B------:R-:W-:-:S07]  /*d260*/  PRMT R2, R0, 0x7610, R2 ;  /* 0x0000761000027816 */ /* 0x000fce0000000002 */
.L_x_1817:
        /* <DEDUP_REMOVED lines=36> */
.L_x_1851:
[----:B------:R-:W-:Y:S01]  /*d4b0*/  FSETP.GEU.FTZ.AND P0, PT, R6, -R7, PT ;  /* 0x800000070600720b */ /* 0x000fe20003f1e000 */
[----:B------:R-:W-:-:S12]  /*d4c0*/  FADD.FTZ R0, R0, -1 ;  /* 0xbf80000000007421 */ /* 0x000fd80000010000 */
[----:B------:R-:W-:-:S07]  /*d4d0*/  @!P0 FADD.FTZ R0, R0, -1 ;  /* 0xbf80000000008421 */ /* 0x000fce0000010000 */
.L_x_1850:
[----:B------:R-:W-:Y:S05]  /*d4e0*/  BSYNC B1 ;  /* 0x0000000000017941 */ /* 0x000fea0003800000 */
.L_x_1849:
[----:B------:R-:W-:Y:S01]  /*d4f0*/  FFMA.FTZ R5, -R7, R0, R5 ;  /* 0x0000000007057223 */ /* 0x000fe20000010105 */
[----:B------:R-:W-:Y:S06]  /*d500*/  BRA `(.L_x_1847) ;  /* 0x00000000007c7947 */ /* 0x000fec0003800000 */
.L_x_1848:
        /* <DEDUP_REMOVED lines=15> */
.L_x_1854:
        /* <DEDUP_REMOVED lines=13> */
.L_x_1853:
[----:B------:R-:W-:Y:S05]  /*d6d0*/  BSYNC B1 ;  /* 0x0000000000017941 */ /* 0x000fea0003800000 */
.L_x_1852:
[----:B------:R-:W-:-:S04]  /*d6e0*/  FMUL.FTZ R5, R5, 1.1920928955078125e-07 ;  /* 0x3400000005057820 */ /* 0x000fc80000410000 */
[----:B------:R-:W-:-:S07]  /*d6f0*/  FMUL.FTZ R5, R10, R5 ;  /* 0x000000050a057220 */ /* 0x000fce0000410000 */
.L_x_1847:
[----:B------:R-:W-:Y:S05]  /*d700*/  BSYNC B0 ;  /* 0x0000000000007941 */ /* 0x000fea0003800000 */
.L_x_1846:
        /* <DEDUP_REMOVED lines=31> */
.L_x_1855:
[----:B------:R-:W-:Y:S05]  /*d900*/  BSYNC B0 ;  /* 0x0000000000007941 */ /* 0x000fea0003800000 */
.L_x_1845:
        /* <DEDUP_REMOVED lines=16> */
.L_x_1859:
[----:B------:R-:W-:-:S06]  /*da10*/  IMAD.U32 R3, R5, 0x10000, RZ ;  /* 0x0001000005037824 */ /* 0x000fcc00078e00ff */
[----:B------:R-:W1:Y:S02]  /*da20*/  F2I.S64.TRUNC R2, R3 ;  /* 0x0000000300027311 */ /* 0x000e64000020d900 */
[----:B-1----:R-:W-:Y:S01]  /*da30*/  STG.E.U8 desc[UR36][R16.64], R2 ;  /* 0x0000000210007986 */ /* 0x002fe2000c101124 */
[----:B------:R-:W-:Y:S05]  /*da40*/  EXIT ;  /* 0x000000000000794d */ /* 0x000fea0003800000 */
.L_x_1858:
        /* <DEDUP_REMOVED lines=10> */
.L_x_1862:
[----:B------:R-:W-:-:S06]  /*daf0*/  IMAD.U32 R5, R5, 0x10000, RZ ;  /* 0x0001000005057824 */ /* 0x000fcc00078e00ff */
[----:B------:R-:W1:Y:S02]  /*db00*/  F2I.FTZ.TRUNC.NTZ R5, R5 ;  /* 0x0000000500057305 */ /* 0x000e64000021f100 */
[----:B-1----:R-:W-:Y:S01]  /*db10*/  STG.E desc[UR36][R16.64], R5 ;  /* 0x0000000510007986 */ /* 0x002fe2000c101924 */
[----:B------:R-:W-:Y:S05]  /*db20*/  EXIT ;  /* 0x000000000000794d */ /* 0x000fea0003800000 */
.L_x_1861:
[----:B------:R-:W-:-:S06]  /*db30*/  IMAD.U32 R5, R5, 0x10000, RZ ;  /* 0x0001000005057824 */ /* 0x000fcc00078e00ff */
[----:B------:R-:W1:Y:S02]  /*db40*/  F2I.FTZ.TRUNC.NTZ R5, R5 ;  /* 0x0000000500057305 */ /* 0x000e64000021f100 */
[----:B-1----:R-:W-:Y:S01]  /*db50*/  STG.E.U16 desc[UR36][R16.64], R5 ;  /* 0x0000000510007986 */ /* 0x002fe2000c101524 */
[----:B------:R-:W-:Y:S05]  /*db60*/  EXIT ;  /* 0x000000000000794d */ /* 0x000fea0003800000 */
.L_x_1857:
        /* <DEDUP_REMOVED lines=9> */
.L_x_1864:
[----:B------:R-:W-:-:S05]  /*dc00*/  IMAD.U32 R0, R5, 0x10000, RZ ;  /* 0x0001000005007824 */ /* 0x000fca00078e00ff */
[----:B------:R-:W-:-:S05]  /*dc10*/  F2FP.F16.F32.PACK_AB R0, RZ, R0 ;  /* 0x00000000ff00723e */ /* 0x000fca00000000ff */
[----:B------:R-:W-:Y:S01]  /*dc20*/  STG.E.U16 desc[UR36][R16.64], R0 ;  /* 0x0000000010007986 */ /* 0x000fe2000c101524 */
[----:B------:R-:W-:Y:S05]  /*dc30*/  EXIT ;  /* 0x000000000000794d */ /* 0x000fea0003800000 */
.L_x_1863:
        /* <DEDUP_REMOVED lines=10> */
.L_x_1866:
[----:B------:R-:W-:-:S05]  /*dce0*/  IMAD.U32 R5, R5, 0x10000, RZ ;  /* 0x0001000005057824 */ /* 0x000fca00078e00ff */
[----:B------:R-:W-:-:S04]  /*dcf0*/  F2FP.F16.F32.PACK_AB R3, RZ, R5 ;  /* 0x00000005ff03723e */ /* 0x000fc800000000ff */
[----:B------:R-:W-:-:S05]  /*dd00*/  PRMT R3, R3, 0x5410, RZ ;  /* 0x0000541003037816 */ /* 0x000fca00000000ff */
[----:B------:R-:W-:Y:S01]  /*dd10*/  STG.E desc[UR36][R16.64], R3 ;  /* 0x0000000310007986 */ /* 0x000fe2000c101924 */
[----:B------:R-:W-:Y:S05]  /*dd20*/  EXIT ;  /* 0x000000000000794d */ /* 0x000fea0003800000 */
.L_x_1865:
[----:B------:R-:W-:-:S04]  /*dd30*/  IMAD.U32 R2, R5, 0x10000, RZ ;  /* 0x0001000005027824 */ /* 0x000fc800078e00ff */
[----:B------:R-:W-:-:S06]  /*dd40*/  FMUL.FTZ R2, R2, 1 ;  /* 0x3f80000002027820 */ /* 0x000fcc0000410000 */
[----:B------:R-:W1:Y:S02]  /*dd50*/  F2F.F64.F32 R2, R2 ;  /* 0x0000000200027310 */ /* 0x000e640000201800 */
[----:B-1----:R-:W-:Y:S01]  /*dd60*/  STG.E.64 desc[UR36][R16.64], R2 ;  /* 0x0000000210007986 */ /* 0x002fe2000c101b24 */
[----:B------:R-:W-:Y:S05]  /*dd70*/  EXIT ;  /* 0x000000000000794d */ /* 0x000fea0003800000 */
.L_x_1856:
        /* <DEDUP_REMOVED lines=13> */
.L_x_1869:
[----:B------:R-:W-:Y:S01]  /*de50*/  IMAD.U32 R5, R5, 0x10000, RZ ;  /* 0x0001000005057824 */ /* 0x000fe200078e00ff */
[----:B------:R-:W-:-:S03]  /*de60*/  CS2R R6, SRZ ;  /* 0x0000000000067805 */ /* 0x000fc6000001ff00 */
[----:B------:R-:W-:-:S06]  /*de70*/  FMUL.FTZ R5, R5, 1 ;  /* 0x3f80000005057820 */ /* 0x000fcc0000410000 */
[----:B------:R-:W1:Y:S02]  /*de80*/  F2F.F64.F32 R4, R5 ;  /* 0x0000000500047310 */ /* 0x000e640000201800 */
[----:B-1----:R-:W-:Y:S01]  /*de90*/  STG.E.128 desc[UR36][R16.64], R4 ;  /* 0x0000000410007986 */ /* 0x002fe2000c101d24 */
[----:B------:R-:W-:Y:S05]  /*dea0*/  EXIT ;  /* 0x000000000000794d */ /* 0x000fea0003800000 */
.L_x_1868:
        /* <DEDUP_REMOVED lines=21> */
.L_x_1873:
[----:B------:R-:W-:Y:S05]  /*e000*/  BSYNC B0 ;  /* 0x0000000000007941 */ /* 0x000fea0003800000 */
.L_x_1872:
[----:B------:R-:W-:-:S05]  /*e010*/  LOP3.LUT R3, R0, R3, RZ, 0xfc, !PT ;  /* 0x0000000300037212 */ /* 0x000fca00078efcff */
[----:B------:R-:W-:Y:S01]  /*e020*/  STG.E.U8 desc[UR36][R16.64], R3 ;  /* 0x0000000310007986 */ /* 0x000fe2000c101124 */
[----:B------:R-:W-:Y:S05]  /*e030*/  EXIT ;  /* 0x000000000000794d */ /* 0x000fea0003800000 */
.L_x_1871:
        /* <DEDUP_REMOVED lines=13> */
.L_x_1875:
[----:B------:R-:W-:Y:S01]  /*e110*/  IMAD.MOV.U32 R0, RZ, RZ, 0x7f ;  /* 0x0000007fff007424 */ /* 0x000fe200078e00ff */
[----:B------:R-:W-:-:S04]  /*e120*/  ISETP.GT.U32.AND P0, PT, R2, 0x7f800000, PT ;  /* 0x7f8000000200780c */ /* 0x000fc80003f04070 */
[----:B------:R-:W-:-:S09]  /*e130*/  SEL R0, R0, 0x7c, P0 ;  /* 0x0000007c00007807 */ /* 0x000fd20000000000 */
.L_x_1876:
[----:B------:R-:W-:Y:S05]  /*e140*/  BSYNC B0 ;  /* 0x0000000000007941 */ /* 0x000fea0003800000 */
.L_x_1874:
[----:B------:R-:W-:-:S04]  /*e150*/  LOP3.LUT R2, R5, 0x80000000, RZ, 0xc0, !PT ;  /* 0x8000000005027812 */ /* 0x000fc800078ec0ff */
[----:B------:R-:W-:-:S04]  /*e160*/  SHF.R.U32.HI R3, RZ, 0x18, R2 ;  /* 0x00000018ff037819 */ /* 0x000fc80000011602 */
[----:B------:R-:W-:-:S05]  /*e170*/  LOP3.LUT R3, R0, R3, RZ, 0xfc, !PT ;  /* 0x0000000300037212 */ /* 0x000fca00078efcff */
[----:B------:R-:W-:Y:S01]  /*e180*/  STG.E.U8 desc[UR36][R16.64], R3 ;  /* 0x0000000310007986 */ /* 0x000fe2000c101124 */
[----:B------:R-:W-:Y:S05]  /*e190*/  EXIT ;  /* 0x000000000000794d */ /* 0x000fea0003800000 */
.L_x_1870:
[----:B------:R-:W-:Y:S01]  /*e1a0*/  STG.E.U16 desc[UR36][R16.64], R5 ;  /* 0x0000000510007986 */ /* 0x000fe2000c101524 */
[----:B------:R-:W-:Y:S05]  /*e1b0*/  EXIT ;  /* 0x000000000000794d */ /* 0x000fea0003800000 */
.L_x_1867:
        /* <DEDUP_REMOVED lines=12> */
.L_x_1879:
        /* <DEDUP_REMOVED lines=17> */
.L_x_1882:
[----:B------:R-:W-:-:S04]  /*e390*/  LOP3.LUT R2, R5, 0x80000000, RZ, 0xc0, !PT ;  /* 0x8000000005027812 */ /* 0x000fc800078ec0ff */
[----:B------:R-:W-:-:S04]  /*e3a0*/  SHF.R.U32.HI R3, RZ, 0x18, R2 ;  /* 0x00000018ff037819 */ /* 0x000fc80000011602 */
[----:B------:R-:W-:-:S04]  /*e3b0*/  LOP3.LUT R0, R0, R3, RZ, 0xfc, !PT ;  /* 0x0000000300007212 */ /* 0x000fc800078efcff */
[----:B------:R-:W-:-:S07]  /*e3c0*/  PRMT R8, R0, 0x7610, R8 ;  /* 0x0000761000087816 */ /* 0x000fce0000000008 */
.L_x_1881:
[----:B------:R-:W-:Y:S05]  /*e3d0*/  BSYNC B0 ;  /* 0x0000000000007941 */ /* 0x000fea0003800000 */
.L_x_1880:
[----:B------:R-:W-:Y:S01]  /*e3e0*/  STG.E.U8 desc[UR36][R16.64], R8 ;  /* 0x0000000810007986 */ /* 0x000fe2000c101124 */
[----:B------:R-:W-:Y:S05]  /*e3f0*/  EXIT ;  /* 0x000000000000794d */ /* 0x000fea0003800000 */
.L_x_1878:
        /* <DEDUP_REMOVED lines=17> */
.L_x_1885:
[----:B------:R-:W-:-:S04]  /*e510*/  LOP3.LUT R2, R5, 0x80000000, RZ, 0xc0, !PT ;  /* 0x8000000005027812 */ /* 0x000fc800078ec0ff */
[----:B------:R-:W-:-:S04]  /*e520*/  SHF.R.U32.HI R3, RZ, 0x18, R2 ;  /* 0x00000018ff037819 */ /* 0x000fc80000011602 */
[----:B------:R-:W-:-:S04]  /*e530*/  LOP3.LUT R0, R0, R3, RZ, 0xfc, !PT ;  /* 0x0000000300007212 */ /* 0x000fc800078efcff */
[----:B------:R-:W-:-:S07]  /*e540*/  PRMT R8, R0, 0x7610, R8 ;  /* 0x0000761000087816 */ /* 0x000fce0000000008 */
.L_x_1884:
[----:B------:R-:W-:Y:S05]  /*e550*/  BSYNC B0 ;  /* 0x0000000000007941 */ /* 0x000fea0003800000 */
.L_x_1883:
[----:B------:R-:W-:Y:S01]  /*e560*/  STG.E.U8 desc[UR36][R16.64], R8 ;  /* 0x0000000810007986 */ /* 0x000fe2000c101124 */
[----:B------:R-:W-:Y:S05]  /*e570*/  EXIT ;  /* 0x000000000000794d */ /* 0x000fea0003800000 */
.L_x_1877:
        /* <DEDUP_REMOVED lines=22> */
.L_x_1860:
        /* <DEDUP_REMOVED lines=16> */
.L_x_1888:
[----:B------:R-:W-:Y:S05]  /*e7e0*/  EXIT ;  /* 0x000000000000794d */ /* 0x000fea0003800000 */
.L_x_1887:
[----:B------:R-:W-:-:S06]  /*e7f0*/  IMAD.U32 R2, R5, 0x10000, RZ ;  /* 0x0001000005027824 */ /* 0x000fcc00078e00ff */
[----:B------:R-:W1:Y:S02]  /*e800*/  F2I.U64.TRUNC R2, R2 ;  /* 0x0000000200027311 */ /* 0x000e64000020d800 */
[----:B-1----:R-:W-:Y:S01]  /*e810*/  STG.E.64 desc[UR36][R16.64], R2 ;  /* 0x0000000210007986 */ /* 0x002fe2000c101b24 */
[----:B------:R-:W-:Y:S05]  /*e820*/  EXIT ;  /* 0x000000000000794d */ /* 0x000fea0003800000 */
.L_x_1886:
[----:B------:R-:W-:-:S06]  /*e830*/  IMAD.U32 R5, R5, 0x10000, RZ ;  /* 0x0001000005057824 */ /* 0x000fcc00078e00ff */
[----:B------:R-:W1:Y:S02]  /*e840*/  F2I.FTZ.U32.TRUNC.NTZ R5, R5 ;  /* 0x0000000500057305 */ /* 0x000e64000021f000 */
[----:B-1----:R-:W-:Y:S01]  /*e850*/  STG.E desc[UR36][R16.64], R5 ;  /* 0x0000000510007986 */ /* 0x002fe2000c101924 */
[----:B------:R-:W-:Y:S05]  /*e860*/  EXIT ;  /* 0x000000000000794d */ /* 0x000fea0003800000 */
.L_x_1889:
        /* <DEDUP_REMOVED lines=9> */
.L_x_37769:


//--------------------- .text._ZN2at6native27unrolled_elementwise_kernelINS0_13BUnaryFunctorIN3c108BFloat16ES4_S4_ZZZNS0_15binary_internal21div_floor_kernel_cudaERNS_18TensorIteratorBaseEENKUlvE1_clEvENKUlvE2_clEvEUlS4_S4_E_EESt5arrayIPcLm2EELi4E23TrivialOffsetCalculatorILi1EjESG_NS0_6memory12LoadWithCastILi1EEENSH_13StoreWithCastILi1EEEEEviT_T0_T2_T3_T4_T5_ --------------------------
	.section	.text._ZN2at6native27unrolled_elementwise_kernelINS0_13BUnaryFunctorIN3c108BFloat16ES4_S4_ZZZNS0_15binary_internal21div_floor_kernel_cudaERNS_18TensorIteratorBaseEENKUlvE1_clEvENKUlvE2_clEvEUlS4_S4_E_EESt5arrayIPcLm2EELi4E23TrivialOffsetCalculatorILi1EjESG_NS0_6memory12LoadWithCastILi1EEENSH_13StoreWithCastILi1EEEEEviT_T0_T2_T3_T4_T5_,"ax",@progbits
	.align	128
        .global         _ZN2at6native27unrolled_elementwise_kernelINS0_13BUnaryFunctorIN3c108BFloat16ES4_S4_ZZZNS0_15binary_internal21div_floor_kernel_cudaERNS_18TensorIteratorBaseEENKUlvE1_clEvENKUlvE2_clEvEUlS4_S4_E_EESt5arrayIPcLm2EELi4E23TrivialOffsetCalculatorILi1EjESG_NS0_6memory12LoadWithCastILi1EEENSH_13StoreWithCastILi1EEEEEviT_T0_T2_T3_T4_T5_
        .type           _ZN2at6native27unrolled_elementwise_kernelINS0_13BUnaryFunctorIN3c108BFloat16ES4_S4_ZZZNS0_15binary_internal21div_floor_kernel_cudaERNS_18TensorIteratorBaseEENKUlvE1_clEvENKUlvE2_clEvEUlS4_S4_E_EESt5arrayIPcLm2EELi4E23TrivialOffsetCalculatorILi1EjESG_NS0_6memory12LoadWithCastILi1EEENSH_13StoreWithCastILi1EEEEEviT_T0_T2_T3_T4_T5_,@function
        .size           _ZN2at6native27unrolled_elementwise_kernelINS0_13BUnaryFunctorIN3c108BFloat16ES4_S4_ZZZNS0_15binary_internal21div_floor_kernel_cudaERNS_18TensorIteratorBaseEENKUlvE1_clEvENKUlvE2_clEvEUlS4_S4_E_EESt5arrayIPcLm2EELi4E23TrivialOffsetCalculatorILi1EjESG_NS0_6memory12LoadWithCastILi1EEENSH_13StoreWithCastILi1EEEEEviT_T0_T2_T3_T4_T5_,(.L_x_37770 - _ZN2at6native27unrolled_elementwise_kernelINS0_13BUnaryFunctorIN3c108BFloat16ES4_S4_ZZZNS0_15binary_internal21div_floor_kernel_cudaERNS_18TensorIteratorBaseEENKUlvE1_clEvENKUlvE2_clEvEUlS4_S4_E_EESt5arrayIPcLm2EELi4E23TrivialOffsetCalculatorILi1EjESG_NS0_6memory12LoadWithCastILi1EEENSH_13StoreWithCastILi1EEEEEviT_T0_T2_T3_T4_T5_)
        .other          _ZN2at6native27unrolled_elementwise_kernelINS0_13BUnaryFunctorIN3c108BFloat16ES4_S4_ZZZNS0_15binary_internal21div_floor_kernel_cudaERNS_18TensorIteratorBaseEENKUlvE1_clEvENKUlvE2_clEvEUlS4_S4_E_EESt5arrayIPcLm2EELi4E23TrivialOffsetCalculatorILi1EjESG_NS0_6memory12LoadWithCastILi1EEENSH_13StoreWithCastILi1EEEEEviT_T0_T2_T3_T4_T5_,@"STO_CUDA_ENTRY STV_DEFAULT"
_ZN2at6native27unrolled_elementwise_kernelINS0_13BUnaryFunctorIN3c108BFloat16ES4_S4_ZZZNS0_15binary_internal21div_floor_kernel_cudaERNS_18TensorIteratorBaseEENKUlvE1_clEvENKUlvE2_clEvEUlS4_S4_E_EESt5arrayIPcLm2EELi4E23TrivialOffsetCalculatorILi1EjESG_NS0_6memory12LoadWithCastILi1EEENSH_13StoreWithCastILi1EEEEEviT_T0_T2_T3_T4_T5_:
.text._ZN2at6native27unrolled_elementwise_kernelINS0_13BUnaryFunctorIN3c108BFloat16ES4_S4_ZZZNS0_15binary_internal21div_floor_kernel_cudaERNS_18TensorIteratorBaseEENKUlvE1_clEvENKUlvE2_clEvEUlS4_S4_E_EESt5arrayIPcLm2EELi4E23TrivialOffsetCalculatorILi1EjESG_NS0_6memory12LoadWithCastILi1EEENSH_13StoreWithCastILi1EEEEEviT_T0_T2_T3_T4_T5_:
        /* <DEDUP_REMOVED lines=9> */
[----:B-1----:R-:W-:-:S05]  /*0090*/  IMAD R19, R22, -0x200, R19 ;  /* 0xfffffe0016137824 */ /* 0x002fca00078e0213 */
[----:B--2---:R-:W-:-:S04]  /*00a0*/  ISETP.GE.AND P0, PT, R17, R19, PT ;  /* 0x000000131100720c */ /* 0x004fc80003f06270 */
[----:B------:R-:W-:-:S09]  /*00b0*/  P2R R25, PR, RZ, 0x1 ;  /* 0x00000001ff197803 */ /* 0x000fd20000000000 */
[----:B0--3--:R-:W-:Y:S05]  /*00c0*/  @P0 BRA `(.L_x_1891) ;  /* 0x00000010003c0947 */ /* 0x009fea0003800000 */
[----:B------:R-:W0:Y:S01]  /*00d0*/  LDC.64 R2, c[0x0][0x220] ;  /* 0x00008800ff027b82 */ /* 0x000e220000000a00 */
[----:B------:R-:W-:Y:S01]  /*00e0*/  IMAD R0, R22, 0x200, R17 ;  /* 0x0000020016007824 */ /* 0x000fe200078e0211 */
[----:B------:R-:W-:Y:S01]  /*00f0*/  PRMT R4, R18, 0x9910, RZ ;  /* 0x0000991012047816 */ /* 0x000fe200000000ff */
[----:B------:R-:W-:Y:S02]  /*0100*/  ULDC UR4, c[0x0][0x230] ;  /* 0x00008c0000047ab9 */ /* 0x000fe40000000800 */
[----:B------:R-:W-:Y:S02]  /*0110*/  IMAD R5, R0, UR4, RZ ;  /* 0x0000000400057c24 */ /* 0x000fe4000f8e02ff */
[----:B------:R-:W-:-:S05]  /*0120*/  IMAD.MOV.U32 R0, RZ, RZ, R4 ;  /* 0x000000ffff007224 */ /* 0x000fca00078e0004 */
        /* <DEDUP_REMOVED lines=17> */
.L_x_1895:
[----:B------:R-:W2:Y:S02]  /*0240*/  LDG.E.U8 R2, desc[UR36][R2.64] ;  /* 0x0000002402027981 */ /* 0x000ea4000c1e1100 */
[----:B--2---:R-:W-:-:S04]  /*0250*/  I2FP.F32.U32 R0, R2 ;  /* 0x0000000200007245 */ /* 0x004fc80000201000 */
[----:B------:R-:W-:-:S04]  /*0260*/  F2FP.BF16.F32.PACK_AB R0, RZ, R0 ;  /* 0x00000000ff00723e */ /* 0x000fc800000010ff */
[----:B------:R-:W-:Y:S01]  /*0270*/  PRMT R24, R0, 0x7610, R24 ;  /* 0x0000761000187816 */ /* 0x000fe20000000018 */
[----:B------:R-:W-:Y:S06]  /*0280*/  BRA `(.L_x_1897) ;  /* 0x0000000c00c87947 */ /* 0x000fec0003800000 */
.L_x_1894:
        /* <DEDUP_REMOVED lines=11> */
.L_x_1899:
[----:B------:R-:W2:Y:S02]  /*0340*/  LDG.E R2, desc[UR36][R2.64] ;  /* 0x0000002402027981 */ /* 0x000ea4000c1e1900 */
[----:B--2---:R-:W-:-:S04]  /*0350*/  I2FP.F32.S32 R0, R2 ;  /* 0x0000000200007245 */ /* 0x004fc80000201400 */
[----:B------:R-:W-:-:S04]  /*0360*/  F2FP.BF16.F32.PACK_AB R0, RZ, R0 ;  /* 0x00000000ff00723e */ /* 0x000fc800000010ff */
[----:B------:R-:W-:Y:S01]  /*0370*/  PRMT R24, R0, 0x7610, R24 ;  /* 0x0000761000187816 */ /* 0x000fe20000000018 */
[----:B------:R-:W-:Y:S06]  /*0380*/  BRA `(.L_x_1897) ;  /* 0x0000000c00887947 */ /* 0x000fec0003800000 */
.L_x_1898:
[----:B------:R-:W2:Y:S02]  /*0390*/  LDG.E.U16 R2, desc[UR36][R2.64] ;  /* 0x0000002402027981 */ /* 0x000ea4000c1e1500 */
[----:B--2---:R-:W0:Y:S02]  /*03a0*/  I2F.S16 R0, R2 ;  /* 0x0000000200007306 */ /* 0x004e240000101400 */
[----:B0-----:R-:W-:-:S04]  /*03b0*/  F2FP.BF16.F32.PACK_AB R0, RZ, R0 ;  /* 0x00000000ff00723e */ /* 0x001fc800000010ff */
[----:B------:R-:W-:Y:S01]  /*03c0*/  PRMT R24, R0, 0x7610, R24 ;  /* 0x0000761000187816 */ /* 0x000fe20000000018 */
[----:B------:R-:W-:Y:S06]  /*03d0*/  BRA `(.L_x_1897) ;  /* 0x0000000c00747947 */ /* 0x000fec0003800000 */
.L_x_1893:
        /* <DEDUP_REMOVED lines=9> */
.L_x_1901:
[----:B------:R-:W2:Y:S02]  /*0470*/  LDG.E.U16 R0, desc[UR36][R2.64] ;  /* 0x0000002402007981 */ /* 0x000ea4000c1e1500 */
[----:B--2---:R-:W-:-:S05]  /*0480*/  HADD2.F32 R0, -RZ, R0.H0_H0 ;  /* 0x20000000ff007230 */ /* 0x004fca0000004100 */
[----:B------:R-:W-:-:S04]  /*0490*/  F2FP.BF16.F32.PACK_AB R0, RZ, R0 ;  /* 0x00000000ff00723e */ /* 0x000fc800000010ff */
[----:B------:R-:W-:Y:S01]  /*04a0*/  PRMT R24, R0, 0x7610, R24 ;  /* 0x0000761000187816 */ /* 0x000fe20000000018 */
[----:B------:R-:W-:Y:S06]  /*04b0*/  BRA `(.L_x_1897) ;  /* 0x0000000c003c7947 */ /* 0x000fec0003800000 */
.L_x_1900:
        /* <DEDUP_REMOVED lines=9> */
.L_x_1903:
[----:B------:R-:W2:Y:S02]  /*0550*/  LDG.E.U16 R2, desc[UR36][R2.64] ;  /* 0x0000002402027981 */ /* 0x000ea4000c1e1500 */
[----:B--2---:R-:W-:-:S05]  /*0560*/  HADD2.F32 R0, -RZ, R2.H0_H0 ;  /* 0x20000002ff007230 */ /* 0x004fca0000004100 */
[----:B------:R-:W-:-:S04]  /*0570*/  F2FP.BF16.F32.PACK_AB R0, RZ, R0 ;  /* 0x00000000ff00723e */ /* 0x000fc800000010ff */
[----:B------:R-:W-:Y:S01]  /*0580*/  PRMT R24, R0, 0x7610, R24 ;  /* 0x0000761000187816 */ /* 0x000fe20000000018 */
[----:B------:R-:W-:Y:S06]  /*0590*/  BRA `(.L_x_1897) ;  /* 0x0000000c00047947 */ /* 0x000fec0003800000 */
.L_x_1902:
        /* <DEDUP_REMOVED lines=9> */
.L_x_1892:
        /* <DEDUP_REMOVED lines=14> */
.L_x_1906:
        /* <DEDUP_REMOVED lines=9> */
.L_x_1905:
        /* <DEDUP_REMOVED lines=28> */
.L_x_1908:
        /* <DEDUP_REMOVED lines=15> */
.L_x_1907:
[----:B------:R0:W5:Y:S01]  /*0a50*/  LDG.E.U16 R24, desc[UR36][R2.64] ;  /* 0x0000002402187981 */ /* 0x000162000c1e1500 */
[----:B------:R-:W-:Y:S05]  /*0a60*/  BRA `(.L_x_1897) ;  /* 0x0000000400d07947 */ /* 0x000fea0003800000 */
.L_x_1904:
        /* <DEDUP_REMOVED lines=13> */
.L_x_1911:
        /* <DEDUP_REMOVED lines=21> */
.L_x_1915:
[----:B------:R-:W-:Y:S05]  /*0c90*/  BSYNC B1 ;  /* 0x0000000000017941 */ /* 0x000fea0003800000 */
.L_x_1914:
[----:B------:R-:W-:Y:S01]  /*0ca0*/  LEA R3, R0, 0x3b800000, 0x17 ;  /* 0x3b80000000037811 */ /* 0x000fe200078eb8ff */
[----:B------:R-:W-:-:S05]  /*0cb0*/  IMAD.SHL.U32 R0, R2, 0x100000, RZ ;  /* 0x0010000002007824 */ /* 0x000fca00078e00ff */
[----:B------:R-:W-:-:S07]  /*0cc0*/  LOP3.LUT R0, R3, R0, R4, 0xfe, !PT ;  /* 0x0000000003007212 */ /* 0x000fce00078efe04 */
.L_x_1913:
[----:B------:R-:W-:Y:S05]  /*0cd0*/  BSYNC B0 ;  /* 0x0000000000007941 */ /* 0x000fea0003800000 */
.L_x_1912:
[----:B------:R-:W-:-:S04]  /*0ce0*/  F2FP.BF16.F32.PACK_AB R0, RZ, R0 ;  /* 0x00000000ff00723e */ /* 0x000fc800000010ff */
[----:B------:R-:W-:Y:S01]  /*0cf0*/  PRMT R24, R0, 0x7610, R24 ;  /* 0x0000761000187816 */ /* 0x000fe20000000018 */
[----:B------:R-:W-:Y:S06]  /*0d00*/  BRA `(.L_x_1897) ;  /* 0x0000000400287947 */ /* 0x000fec0003800000 */
.L_x_1910:
        /* <DEDUP_REMOVED lines=21> */
.L_x_1919:
[----:B------:R-:W-:Y:S05]  /*0e60*/  BSYNC B1 ;  /* 0x0000000000017941 */ /* 0x000fea0003800000 */
.L_x_1918:
[----:B------:R-:W-:Y:S01]  /*0e70*/  LEA R3, R0, 0x37800000, 0x17 ;  /* 0x3780000000037811 */ /* 0x000fe200078eb8ff */
[----:B------:R-:W-:-:S05]  /*0e80*/  IMAD.SHL.U32 R0, R2, 0x200000, RZ ;  /* 0x0020000002007824 */ /* 0x000fca00078e00ff */
[----:B------:R-:W-:-:S07]  /*0e90*/  LOP3.LUT R0, R3, R0, R4, 0xfe, !PT ;  /* 0x0000000003007212 */ /* 0x000fce00078efe04 */
.L_x_1917:
[----:B------:R-:W-:Y:S05]  /*0ea0*/  BSYNC B0 ;  /* 0x0000000000007941 */ /* 0x000fea0003800000 */
.L_x_1916:
[----:B------:R-:W-:-:S04]  /*0eb0*/  F2FP.BF16.F32.PACK_AB R0, RZ, R0 ;  /* 0x00000000ff00723e */ /* 0x000fc800000010ff */
[----:B------:R-:W-:Y:S01]  /*0ec0*/  PRMT R24, R0, 0x7610, R24 ;  /* 0x0000761000187816 */ /* 0x000fe20000000018 */
[----:B------:R-:W-:Y:S06]  /*0ed0*/  BRA `(.L_x_1897) ;  /* 0x0000000000b47947 */ /* 0x000fec0003800000 */
.L_x_1909:
        /* <DEDUP_REMOVED lines=14> */
.L_x_1923:
[----:B------:R-:W-:Y:S05]  /*0fc0*/  BSYNC B0 ;  /* 0x0000000000007941 */ /* 0x000fea0003800000 */
.L_x_1922:
[----:B------:R-:W-:-:S04]  /*0fd0*/  F2FP.BF16.F32.PACK_AB R0, RZ, R0 ;  /* 0x00000000ff00723e */ /* 0x000fc800000010ff */
[----:B------:R-:W-:Y:S01]  /*0fe0*/  PRMT R24, R0, 0x7610, R24 ;  /* 0x0000761000187816 */ /* 0x000fe20000000018 */
[----:B------:R-:W-:Y:S06]  /*0ff0*/  BRA `(.L_x_1897) ;  /* 0x00000000006c7947 */ /* 0x000fec0003800000 */
.L_x_1896:
        /* <DEDUP_REMOVED lines=16> */
.L_x_1924:
[----:B------:R-:W-:Y:S01]  /*1100*/  PRMT R24, RZ, 0x7610, R24 ;  /* 0x00007610ff187816 */ /* 0x000fe20000000018 */
[----:B------:R-:W-:Y:S06]  /*1110*/  BRA `(.L_x_1897) ;  /* 0x0000000000247947 */ /* 0x000fec0003800000 */
.L_x_1921:
[----:B------:R-:W2:Y:S02]  /*1120*/  LDG.E.64 R2, desc[UR36][R2.64] ;  /* 0x0000002402027981 */ /* 0x000ea4000c1e1b00 */
[----:B--2---:R-:W0:Y:S02]  /*1130*/  I2F.U64 R0, R2 ;  /* 0x0000000200007312 */ /* 0x004e240000301000 */
[----:B0-----:R-:W-:-:S04]  /*1140*/  F2FP.BF16.F32.PACK_AB R0, RZ, R0 ;  /* 0x00000000ff00723e */ /* 0x001fc800000010ff */
[----:B------:R-:W-:Y:S01]  /*1150*/  PRMT R24, R0, 0x7610, R24 ;  /* 0x0000761000187816 */ /* 0x000fe20000000018 */
[----:B------:R-:W-:Y:S06]  /*1160*/  BRA `(.L_x_1897) ;  /* 0x0000000000107947 */ /* 0x000fec0003800000 */
.L_x_1920:
[----:B------:R-:W2:Y:S02]  /*1170*/  LDG.E R2, desc[UR36][R2.64] ;  /* 0x0000002402027981 */ /* 0x000ea4000c1e1900 */
[----:B--2---:R-:W-:-:S04]  /*1180*/  I2FP.F32.U32 R0, R2 ;  /* 0x0000000200007245 */ /* 0x004fc80000201000 */
[----:B------:R-:W-:-:S04]  /*1190*/  F2FP.BF16.F32.PACK_AB R0, RZ, R0 ;  /* 0x00000000ff00723e */ /* 0x000fc800000010ff */
[----:B------:R-:W-:-:S07]  /*11a0*/  PRMT R24, R0, 0x7610, R24 ;  /* 0x0000761000187816 */ /* 0x000fce0000000018 */
.L_x_1897:
[----:B------:R-:W-:-:S07]  /*11b0*/  VIADD R17, R17, 0x80 ;  /* 0x0000008011117836 */ /* 0x000fce0000000000 */
.L_x_1891:
[----:B------:R-:W-:Y:S05]  /*11c0*/  BSYNC B6 ;  /* 0x0000000000067941 */ /* 0x000fea0003800000 */
.L_x_1890:
[----:B------:R-:W-:Y:S01]  /*11d0*/  ISETP.GE.AND P0, PT, R17, R19, PT ;  /* 0x000000131100720c */ /* 0x000fe20003f06270 */
[----:B------:R-:W-:-:S12]  /*11e0*/  BSSY B6, `(.L_x_1925) ;  /* 0x0000111000067945 */ /* 0x000fd80003800000 */
[----:B------:R-:W-:Y:S05]  /*11f0*/  @P0 BRA `(.L_x_1926) ;  /* 0x00000010003c0947 */ /* 0x000fea0003800000 */
[----:B0-----:R-:W0:Y:S01]  /*1200*/  LDC.64 R2, c[0x0][0x220] ;  /* 0x00008800ff027b82 */ /* 0x001e220000000a00 */
        /* <DEDUP_REMOVED lines=22> */
.L_x_1930:
[----:B------:R-:W2:Y:S02]  /*1370*/  LDG.E.U8 R2, desc[UR36][R2.64] ;  /* 0x0000002402027981 */ /* 0x000ea4000c1e1100 */
[----:B--2---:R-:W-:-:S04]  /*1380*/  I2FP.F32.U32 R0, R2 ;  /* 0x0000000200007245 */ /* 0x004fc80000201000 */
[----:B------:R-:W-:-:S04]  /*1390*/  F2FP.BF16.F32.PACK_AB R0, RZ, R0 ;  /* 0x00000000ff00723e */ /* 0x000fc800000010ff */
[----:B------:R-:W-:Y:S01]  /*13a0*/  PRMT R16, R0, 0x7610, R16 ;  /* 0x0000761000107816 */ /* 0x000fe20000000010 */
[----:B------:R-:W-:Y:S06]  /*13b0*/  BRA `(.L_x_1932) ;  /* 0x0000000c00c87947 */ /* 0x000fec0003800000 */
.L_x_1929:
        /* <DEDUP_REMOVED lines=11> */
.L_x_1934:
[----:B------:R-:W2:Y:S02]  /*1470*/  LDG.E R2, desc[UR36][R2.64] ;  /* 0x0000002402027981 */ /* 0x000ea4000c1e1900 */
[----:B--2---:R-:W-:-:S04]  /*1480*/  I2FP.F32.S32 R0, R2 ;  /* 0x0000000200007245 */ /* 0x004fc80000201400 */
[----:B------:R-:W-:-:S04]  /*1490*/  F2FP.BF16.F32.PACK_AB R0, RZ, R0 ;  /* 0x00000000ff00723e */ /* 0x000fc800000010ff */
[----:B------:R-:W-:Y:S01]  /*14a0*/  PRMT R16, R0, 0x7610, R16 ;  /* 0x0000761000107816 */ /* 0x000fe20000000010 */
[----:B------:R-:W-:Y:S06]  /*14b0*/  BRA `(.L_x_1932) ;  /* 0x0000000c00887947 */ /* 0x000fec0003800000 */
.L_x_1933:
[----:B------:R-:W2:Y:S02]  /*14c0*/  LDG.E.U16 R2, desc[UR36][R2.64] ;  /* 0x0000002402027981 */ /* 0x000ea4000c1e1500 */
[----:B--2---:R-:W0:Y:S02]  /*14d0*/  I2F.S16 R0, R2 ;  /* 0x0000000200007306 */ /* 0x004e240000101400 */
[----:B0-----:R-:W-:-:S04]  /*14e0*/  F2FP.BF16.F32.PACK_AB R0, RZ, R0 ;  /* 0x00000000ff00723e */ /* 0x001fc800000010ff */
[----:B------:R-:W-:Y:S01]  /*14f0*/  PRMT R16, R0, 0x7610, R16 ;  /* 0x0000761000107816 */ /* 0x000fe20000000010 */
[----:B------:R-:W-:Y:S06]  /*1500*/  BRA `(.L_x_1932) ;  /* 0x0000000c00747947 */ /* 0x000fec0003800000 */
.L_x_1928:
        /* <DEDUP_REMOVED lines=9> */
.L_x_1936:
[----:B------:R-:W2:Y:S02]  /*15a0*/  LDG.E.U16 R0, desc[UR36][R2.64] ;  /* 0x0000002402007981 */ /* 0x000ea4000c1e1500 */
[----:B--2---:R-:W-:-:S05]  /*15b0*/  HADD2.F32 R0, -RZ, R0.H0_H0 ;  /* 0x20000000ff007230 */ /* 0x004fca0000004100 */
[----:B------:R-:W-:-:S04]  /*15c0*/  F2FP.BF16.F32.PACK_AB R0, RZ, R0 ;  /* 0x00000000ff00723e */ /* 0x000fc800000010ff */
[----:B------:R-:W-:Y:S01]  /*15d0*/  PRMT R16, R0, 0x7610, R16 ;  /* 0x0000761000107816 */ /* 0x000fe20000000010 */
[----:B------:R-:W-:Y:S06]  /*15e0*/  BRA `(.L_x_1932) ;  /* 0x0000000c003c7947 */ /* 0x000fec0003800000 */
.L_x_1935:
        /* <DEDUP_REMOVED lines=9> */
.L_x_1938:
[----:B------:R-:W2:Y:S02]  /*1680*/  LDG.E.U16 R2, desc[UR36][R2.64] ;  /* 0x0000002402027981 */ /* 0x000ea4000c1e1500 */
[----:B--2---:R-:W-:-:S05]  /*1690*/  HADD2.F32 R0, -RZ, R2.H0_H0 ;  /* 0x20000002ff007230 */ /* 0x004fca0000004100 */
[----:B------:R-:W-:-:S04]  /*16a0*/  F2FP.BF16.F32.PACK_AB R0, RZ, R0 ;  /* 0x00000000ff00723e */ /* 0x000fc800000010ff */
[----:B------:R-:W-:Y:S01]  /*16b0*/  PRMT R16, R0, 0x7610, R16 ;  /* 0x0000761000107816 */ /* 0x000fe20000000010 */
[----:B------:R-:W-:Y:S06]  /*16c0*/  BRA `(.L_x_1932) ;  /* 0x0000000c00047947 */ /* 0x000fec0003800000 */
.L_x_1937:
        /* <DEDUP_REMOVED lines=9> */
.L_x_1927:
        /* <DEDUP_REMOVED lines=14> */
.L_x_1941:
        /* <DEDUP_REMOVED lines=9> */
.L_x_1940:
        /* <DEDUP_REMOVED lines=28> */
.L_x_1943:
        /* <DEDUP_REMOVED lines=15> */
.L_x_1942:
[----:B------:R0:W5:Y:S01]  /*1b80*/  LDG.E.U16 R16, desc[UR36][R2.64] ;  /* 0x0000002402107981 */ /* 0x000162000c1e1500 */
[----:B------:R-:W-:Y:S05]  /*1b90*/  BRA `(.L_x_1932) ;  /* 0x0000000400d07947 */ /* 0x000fea0003800000 */
.L_x_1939:
        /* <DEDUP_REMOVED lines=13> */
.L_x_1946:
        /* <DEDUP_REMOVED lines=21> */
.L_x_1950:
[----:B------:R-:W-:Y:S05]  /*1dc0*/  BSYNC B1 ;  /* 0x0000000000017941 */ /* 0x000fea0003800000 */
.L_x_1949:
[----:B------:R-:W-:Y:S01]  /*1dd0*/  LEA R3, R0, 0x3b800000, 0x17 ;  /* 0x3b80000000037811 */ /* 0x000fe200078eb8ff */
[----:B------:R-:W-:-:S05]  /*1de0*/  IMAD.SHL.U32 R0, R2, 0x100000, RZ ;  /* 0x0010000002007824 */ /* 0x000fca00078e00ff */
[----:B------:R-:W-:-:S07]  /*1df0*/  LOP3.LUT R0, R3, R0, R4, 0xfe, !PT ;  /* 0x0000000003007212 */ /* 0x000fce00078efe04 */
.L_x_1948:
[----:B------:R-:W-:Y:S05]  /*1e00*/  BSYNC B0 ;  /* 0x0000000000007941 */ /* 0x000fea0003800000 */
.L_x_1947:
[----:B------:R-:W-:-:S04]  /*1e10*/  F2FP.BF16.F32.PACK_AB R0, RZ, R0 ;  /* 0x00000000ff00723e */ /* 0x000fc800000010ff */
[----:B------:R-:W-:Y:S01]  /*1e20*/  PRMT R16, R0, 0x7610, R16 ;  /* 0x0000761000107816 */ /* 0x000fe20000000010 */
[----:B------:R-:W-:Y:S06]  /*1e30*/  BRA `(.L_x_1932) ;  /* 0x0000000400287947 */ /* 0x000fec0003800000 */
.L_x_1945:
        /* <DEDUP_REMOVED lines=21> */
.L_x_1954:
[----:B------:R-:W-:Y:S05]  /*1f90*/  BSYNC B1 ;  /* 0x0000000000017941 */ /* 0x000fea0003800000 */
.L_x_1953:
[----:B------:R-:W-:Y:S01]  /*1fa0*/  LEA R3, R0, 0x37800000, 0x17 ;  /* 0x3780000000037811 */ /* 0x000fe200078eb8ff */
[----:B------:R-:W-:-:S05]  /*1fb0*/  IMAD.SHL.U32 R0, R2, 0x200000, RZ ;  /* 0x0020000002007824 */ /* 0x000fca00078e00ff */
[----:B------:R-:W-:-:S07]  /*1fc0*/  LOP3.LUT R0, R3, R0, R4, 0xfe, !PT ;  /* 0x0000000003007212 */ /* 0x000fce00078efe04 */
.L_x_1952:
[----:B------:R-:W-:Y:S05]  /*1fd0*/  BSYNC B0 ;  /* 0x0000000000007941 */ /* 0x000fea0003800000 */
.L_x_1951:
[----:B------:R-:W-:-:S04]  /*1fe0*/  F2FP.BF16.F32.PACK_AB R0, RZ, R0 ;  /* 0x00000000ff00723e */ /* 0x000fc800000010ff */
[----:B------:R-:W-:Y:S01]  /*1ff0*/  PRMT R16, R0, 0x7610, R16 ;  /* 0x0000761000107816 */ /* 0x000fe20000000010 */
[----:B------:R-:W-:Y:S06]  /*2000*/  BRA `(.L_x_1932) ;  /* 0x0000000000b47947 */ /* 0x000fec0003800000 */
.L_x_1944:
        /* <DEDUP_REMOVED lines=14> */
.L_x_1958:
[----:B------:R-:W-:Y:S05]  /*20f0*/  BSYNC B0 ;  /* 0x0000000000007941 */ /* 0x000fea0003800000 */
.L_x_1957:
[----:B------:R-:W-:-:S04]  /*2100*/  F2FP.BF16.F32.PACK_AB R0, RZ, R0 ;  /* 0x00000000ff00723e */ /* 0x000fc800000010ff */
[----:B------:R-:W-:Y:S01]  /*2110*/  PRMT R16, R0, 0x7610, R16 ;  /* 0x0000761000107816 */ /* 0x000fe20000000010 */
[----:B------:R-:W-:Y:S06]  /*2120*/  BRA `(.L_x_1932) ;  /* 0x00000000006c7947 */ /* 0x000fec0003800000 */
.L_x_1931:
        /* <DEDUP_REMOVED lines=16> */
.L_x_1959:
[----:B------:R-:W-:Y:S01]  /*2230*/  PRMT R16, RZ, 0x7610, R16 ;  /* 0x00007610ff107816 */ /* 0x000fe20000000010 */
[----:B------:R-:W-:Y:S06]  /*2240*/  BRA `(.L_x_1932) ;  /* 0x0000000000247947 */ /* 0x000fec0003800000 */
.L_x_1956:
[----:B------:R-:W2:Y:S02]  /*2250*/  LDG.E.64 R2, desc[UR36][R2.64] ;  /* 0x0000002402027981 */ /* 0x000ea4000c1e1b00 */
[----:B--2---:R-:W0:Y:S02]  /*2260*/  I2F.U64 R0, R2 ;  /* 0x0000000200007312 */ /* 0x004e240000301000 */
[----:B0-----:R-:W-:-:S04]  /*2270*/  F2FP.BF16.F32.PACK_AB R0, RZ, R0 ;  /* 0x00000000ff00723e */ /* 0x001fc800000010ff */
[----:B------:R-:W-:Y:S01]  /*2280*/  PRMT R16, R0, 0x7610, R16 ;  /* 0x0000761000107816 */ /* 0x000fe20000000010 */
[----:B------:R-:W-:Y:S06]  /*2290*/  BRA `(.L_x_1932) ;  /* 0x0000000000107947 */ /* 0x000fec0003800000 */
.L_x_1955:
[----:B------:R-:W2:Y:S02]  /*22a0*/  LDG.E R2, desc[UR36][R2.64] ;  /* 0x0000002402027981 */ /* 0x000ea4000c1e1900 */
[----:B--2---:R-:W-:-:S04]  /*22b0*/  I2FP.F32.U32 R0, R2 ;  /* 0x0000000200007245 */ /* 0x004fc80000201000 */
[----:B------:R-:W-:-:S04]  /*22c0*/  F2FP.BF16.F32.PACK_AB R0, RZ, R0 ;  /* 0x00000000ff00723e */ /* 0x000fc800000010ff */
[----:B------:R-:W-:-:S07]  /*22d0*/  PRMT R16, R0, 0x7610, R16 ;  /* 0x0000761000107816 */ /* 0x000fce0000000010 */
.L_x_1932:
[----:B------:R-:W-:-:S07]  /*22e0*/  VIADD R17, R17, 0x80 ;  /* 0x0000008011117836 */ /* 0x000fce0000000000 */
.L_x_1926:
[----:B------:R-:W-:Y:S05]  /*22f0*/  BSYNC B6 ;  /* 0x0000000000067941 */ /* 0x000fea0003800000 */
.L_x_1925:
[----:B------:R-:W-:Y:S01]  /*2300*/  ISETP.GE.AND P0, PT, R17, R19, PT ;  /* 0x000000131100720c */ /* 0x000fe20003f06270 */
[----:B------:R-:W-:Y:S01]  /*2310*/  BSSY B6, `(.L_x_1960) ;  /* 0x0000112000067945 */ /* 0x000fe20003800000 */
[----:B------:R-:W-:Y:S02]  /*2320*/  PRMT R23, RZ, 0x7610, R23 ;  /* 0x00007610ff177816 */ /* 0x000fe40000000017 */
[----:B0-----:R-:W-:-:S09]  /*2330*/  PRMT R2, RZ, 0x7610, R2 ;  /* 0x00007610ff027816 */ /* 0x001fd20000000002 */
[----:B------:R-:W-:Y:S05]  /*2340*/  @P0 BRA `(.L_x_1961) ;  /* 0x0000001000380947 */ /* 0x000fea0003800000 */
        /* <DEDUP_REMOVED lines=23> */
.L_x_1965:
[----:B------:R-:W2:Y:S02]  /*24c0*/  LDG.E.U8 R4, desc[UR36][R4.64] ;  /* 0x0000002404047981 */ /* 0x000ea4000c1e1100 */
[----:B--2---:R-:W-:-:S04]  /*24d0*/  I2FP.F32.U32 R0, R4 ;  /* 0x0000000400007245 */ /* 0x004fc80000201000 */
[----:B------:R-:W-:-:S04]  /*24e0*/  F2FP.BF16.F32.PACK_AB R0, RZ, R0 ;  /* 0x00000000ff00723e */ /* 0x000fc800000010ff */
[----:B------:R-:W-:Y:S01]  /*24f0*/  PRMT R2, R0, 0x7610, R2 ;  /* 0x0000761000027816 */ /* 0x000fe20000000002 */
[----:B------:R-:W-:Y:S06]  /*2500*/  BRA `(.L_x_1967) ;  /* 0x0000000c00c47947 */ /* 0x000fec0003800000 */
.L_x_1964:
        /* <DEDUP_REMOVED lines=11> */
.L_x_1969:
[----:B------:R-:W2:Y:S02]  /*25c0*/  LDG.E R4, desc[UR36][R4.64] ;  /* 0x0000002404047981 */ /* 0x000ea4000c1e1900 */
[----:B--2---:R-:W-:-:S04]  /*25d0*/  I2FP.F32.S32 R0, R4 ;  /* 0x0000000400007245 */ /* 0x004fc80000201400 */
[----:B------:R-:W-:-:S04]  /*25e0*/  F2FP.BF16.F32.PACK_AB R0, RZ, R0 ;  /* 0x00000000ff00723e */ /* 0x000fc800000010ff */
[----:B------:R-:W-:Y:S01]  /*25f0*/  PRMT R2, R0, 0x7610, R2 ;  /* 0x0000761000027816 */ /* 0x000fe20000000002 */
[----:B------:R-:W-:Y:S06]  /*2600*/  BRA `(.L_x_1967) ;  /* 0x0000000c00847947 */ /* 0x000fec0003800000 */
.L_x_1968:
[----:B------:R-:W2:Y:S02]  /*2610*/  LDG.E.U16 R4, desc[UR36][R4.64] ;  /* 0x0000002404047981 */ /* 0x000ea4000c1e1500 */
[----:B--2---:R-:W0:Y:S02]  /*2620*/  I2F.S16 R0, R4 ;  /* 0x0000000400007306 */ /* 0x004e240000101400 */
[----:B0-----:R-:W-:-:S04]  /*2630*/  F2FP.BF16.F32.PACK_AB R0, RZ, R0 ;  /* 0x00000000ff00723e */ /* 0x001fc800000010ff */
[----:B------:R-:W-:Y:S01]  /*2640*/  PRMT R2, R0, 0x7610, R2 ;  /* 0x0000761000027816 */ /* 0x000fe20000000002 */
[----:B------:R-:W-:Y:S06]  /*2650*/  BRA `(.L_x_1967) ;  /* 0x0000000c00707947 */ /* 0x000fec0003800000 */
.L_x_1963:
        /* <DEDUP_REMOVED lines=9> */
.L_x_1971:
[----:B------:R-:W2:Y:S02]  /*26f0*/  LDG.E.U16 R0, desc[UR36][R4.64] ;  /* 0x0000002404007981 */ /* 0x000ea4000c1e1500 */
[----:B--2---:R-:W-:-:S05]  /*2700*/  HADD2.F32 R0, -RZ, R0.H0_H0 ;  /* 0x20000000ff007230 */ /* 0x004fca0000004100 */
[----:B------:R-:W-:-:S04]  /*2710*/  F2FP.BF16.F32.PACK_AB R0, RZ, R0 ;  /* 0x00000000ff00723e */ /* 0x000fc800000010ff */
[----:B------:R-:W-:Y:S01]  /*2720*/  PRMT R2, R0, 0x7610, R2 ;  /* 0x0000761000027816 */ /* 0x000fe20000000002 */
[----:B------:R-:W-:Y:S06]  /*2730*/  BRA `(.L_x_1967) ;  /* 0x0000000c00387947 */ /* 0x000fec0003800000 */
.L_x_1970:
        /* <DEDUP_REMOVED lines=9> */
.L_x_1973:
[----:B------:R-:W2:Y:S02]  /*27d0*/  LDG.E.U16 R4, desc[UR36][R4.64] ;  /* 0x0000002404047981 */ /* 0x000ea4000c1e1500 */
[----:B--2---:R-:W-:-:S05]  /*27e0*/  HADD2.F32 R0, -RZ, R4.H0_H0 ;  /* 0x20000004ff007230 */ /* 0x004fca0000004100 */
[----:B------:R-:W-:-:S04]  /*27f0*/  F2FP.BF16.F32.PACK_AB R0, RZ, R0 ;  /* 0x00000000ff00723e */ /* 0x000fc800000010ff */
[----:B------:R-:W-:Y:S01]  /*2800*/  PRMT R2, R0, 0x7610, R2 ;  /* 0x0000761000027816 */ /* 0x000fe20000000002 */
[----:B------:R-:W-:Y:S06]  /*2810*/  BRA `(.L_x_1967) ;  /* 0x0000000c00007947 */ /* 0x000fec0003800000 */
.L_x_1972:
        /* <DEDUP_REMOVED lines=9> */
.L_x_1962:
        /* <DEDUP_REMOVED lines=14> */
.L_x_1976:
        /* <DEDUP_REMOVED lines=9> */
.L_x_1975:
        /* <DEDUP_REMOVED lines=28> */
.L_x_1978:
        /* <DEDUP_REMOVED lines=14> */
.L_x_1977:
[----:B------:R0:W5:Y:S01]  /*2cc0*/  LDG.E.U16 R2, desc[UR36][R4.64] ;  /* 0x0000002404027981 */ /* 0x000162000c1e1500 */
[----:B------:R-:W-:Y:S05]  /*2cd0*/  BRA `(.L_x_1967) ;  /* 0x0000000400d07947 */ /* 0x000fea0003800000 */
.L_x_1974:
        /* <DEDUP_REMOVED lines=13> */
.L_x_1981:
        /* <DEDUP_REMOVED lines=21> */
.L_x_1985:
[----:B------:R-:W-:Y:S05]  /*2f00*/  BSYNC B1 ;  /* 0x0000000000017941 */ /* 0x000fea0003800000 */
.L_x_1984:
[----:B------:R-:W-:Y:S01]  /*2f10*/  LEA R3, R0, 0x3b800000, 0x17 ;  /* 0x3b80000000037811 */ /* 0x000fe200078eb8ff */
[----:B------:R-:W-:-:S05]  /*2f20*/  IMAD.SHL.U32 R0, R2, 0x100000, RZ ;  /* 0x0010000002007824 */ /* 0x000fca00078e00ff */
[----:B------:R-:W-:-:S07]  /*2f30*/  LOP3.LUT R0, R3, R0, R4, 0xfe, !PT ;  /* 0x0000000003007212 */ /* 0x000fce00078efe04 */
.L_x_1983:
[----:B------:R-:W-:Y:S05]  /*2f40*/  BSYNC B0 ;  /* 0x0000000000007941 */ /* 0x000fea0003800000 */
.L_x_1982:
[----:B------:R-:W-:-:S04]  /*2f50*/  F2FP.BF16.F32.PACK_AB R0, RZ, R0 ;  /* 0x00000000ff00723e */ /* 0x000fc800000010ff */
[----:B------:R-:W-:Y:S01]  /*2f60*/  PRMT R2, R0, 0x7610, R2 ;  /* 0x0000761000027816 */ /* 0x000fe20000000002 */
[----:B------:R-:W-:Y:S06]  /*2f70*/  BRA `(.L_x_1967) ;  /* 0x0000000400287947 */ /* 0x000fec0003800000 */
.L_x_1980:
        /* <DEDUP_REMOVED lines=21> */
.L_x_1989:
[----:B------:R-:W-:Y:S05]  /*30d0*/  BSYNC B1 ;  /* 0x0000000000017941 */ /* 0x000fea0003800000 */
.L_x_1988:
[----:B------:R-:W-:Y:S01]  /*30e0*/  LEA R3, R0, 0x37800000, 0x17 ;  /* 0x3780000000037811 */ /* 0x000fe200078eb8ff */
[----:B------:R-:W-:-:S05]  /*30f0*/  IMAD.SHL.U32 R0, R2, 0x200000, RZ ;  /* 0x0020000002007824 */ /* 0x000fca00078e00ff */
[----:B------:R-:W-:-:S07]  /*3100*/  LOP3.LUT R0, R3, R0, R4, 0xfe, !PT ;  /* 0x0000000003007212 */ /* 0x000fce00078efe04 */
.L_x_1987:
[----:B------:R-:W-:Y:S05]  /*3110*/  BSYNC B0 ;  /* 0x0000000000007941 */ /* 0x000fea0003800000 */
.L_x_1986:
[----:B------:R-:W-:-:S04]  /*3120*/  F2FP.BF16.F32.PACK_AB R0, RZ, R0 ;  /* 0x00000000ff00723e */ /* 0x000fc800000010ff */
[----:B------:R-:W-:Y:S01]  /*3130*/  PRMT R2, R0, 0x7610, R2 ;  /* 0x0000761000027816 */ /* 0x000fe20000000002 */
[----:B------:R-:W-:Y:S06]  /*3140*/  BRA `(.L_x_1967) ;  /* 0x0000000000b47947 */ /* 0x000fec0003800000 */
.L_x_1979:
        /* <DEDUP_REMOVED lines=14> */
.L_x_1993:
[----:B------:R-:W-:Y:S05]  /*3230*/  BSYNC B0 ;  /* 0x0000000000007941 */ /* 0x000fea0003800000 */
.L_x_1992:
[----:B------:R-:W-:-:S04]  /*3240*/  F2FP.BF16.F32.PACK_AB R0, RZ, R0 ;  /* 0x00000000ff00723e */ /* 0x000fc800000010ff */
[----:B------:R-:W-:Y:S01]  /*3250*/  PRMT R2, R0, 0x7610, R2 ;  /* 0x0000761000027816 */ /* 0x000fe20000000002 */
[----:B------:R-:W-:Y:S06]  /*3260*/  BRA `(.L_x_1967) ;  /* 0x00000000006c7947 */ /* 0x000fec0003800000 */
.L_x_1966:
        /* <DEDUP_REMOVED lines=16> */
.L_x_1994:
[----:B------:R-:W-:Y:S01]  /*3370*/  PRMT R2, RZ, 0x7610, R2 ;  /* 0x00007610ff027816 */ /* 0x000fe20000000002 */
[----:B------:R-:W-:Y:S06]  /*3380*/  BRA `(.L_x_1967) ;  /* 0x0000000000247947 */ /* 0x000fec0003800000 */
.L_x_1991:
[----:B------:R-:W2:Y:S02]  /*3390*/  LDG.E.64 R4, desc[UR36][R4.64] ;  /* 0x0000002404047981 */ /* 0x000ea4000c1e1b00 */
[----:B--2---:R-:W0:Y:S02]  /*33a0*/  I2F.U64 R0, R4 ;  /* 0x0000000400007312 */ /* 0x004e240000301000 */
[----:B0-----:R-:W-:-:S04]  /*33b0*/  F2FP.BF16.F32.PACK_AB R0, RZ, R0 ;  /* 0x00000000ff00723e */ /* 0x001fc800000010ff */
[----:B------:R-:W-:Y:S01]  /*33c0*/  PRMT R2, R0, 0x7610, R2 ;  /* 0x0000761000027816 */ /* 0x000fe20000000002 */
[----:B------:R-:W-:Y:S06]  /*33d0*/  BRA `(.L_x_1967) ;  /* 0x0000000000107947 */ /* 0x000fec0003800000 */
.L_x_1990:
[----:B------:R-:W2:Y:S02]  /*33e0*/  LDG.E R4, desc[UR36][R4.64] ;  /* 0x0000002404047981 */ /* 0x000ea4000c1e1900 */
[----:B--2---:R-:W-:-:S04]  /*33f0*/  I2FP.F32.U32 R0, R4 ;  /* 0x0000000400007245 */ /* 0x004fc80000201000 */
[----:B------:R-:W-:-:S04]  /*3400*/  F2FP.BF16.F32.PACK_AB R0, RZ, R0 ;  /* 0x00000000ff00723e */ /* 0x000fc800000010ff */
[----:B------:R-:W-:-:S07]  /*3410*/  PRMT R2, R0, 0x7610, R2 ;  /* 0x0000761000027816 */ /* 0x000fce0000000002 */
.L_x_1967:
[----:B------:R-:W-:-:S07]  /*3420*/  VIADD R17, R17, 0x80 ;  /* 0x0000008011117836 */ /* 0x000fce0000000000 */
.L_x_1961:
[----:B------:R-:W-:Y:S05]  /*3430*/  BSYNC B6 ;  /* 0x0000000000067941 */ /* 0x000fea0003800000 */
.L_x_1960:
[----:B------:R-:W-:Y:S01]  /*3440*/  ISETP.GE.AND P0, PT, R17, R19, PT ;  /* 0x000000131100720c */ /* 0x000fe20003f06270 */
[----:B------:R-:W-:-:S12]  /*3450*/  BSSY B6, `(.L_x_1995) ;  /* 0x000010f000067945 */ /* 0x000fd80003800000 */
        /* <DEDUP_REMOVED lines=23> */
.L_x_2000:
[----:B------:R-:W2:Y:S02]  /*35d0*/  LDG.E.U8 R4, desc[UR36][R4.64] ;  /* 0x0000002404047981 */ /* 0x000ea4000c1e1100 */
[----:B--2---:R-:W-:-:S04]  /*35e0*/  I2FP.F32.U32 R0, R4 ;  /* 0x0000000400007245 */ /* 0x004fc80000201000 */
[----:B------:R-:W-:-:S04]  /*35f0*/  F2FP.BF16.F32.PACK_AB R0, RZ, R0 ;  /* 0x00000000ff00723e */ /* 0x000fc800000010ff */
[----:B------:R-:W-:Y:S01]  /*3600*/  PRMT R23, R0, 0x7610, R23 ;  /* 0x0000761000177816 */ /* 0x000fe20000000017 */
[----:B------:R-:W-:Y:S06]  /*3610*/  BRA `(.L_x_1996) ;  /* 0x0000000c00c87947 */ /* 0x000fec0003800000 */
.L_x_1999:
        /* <DEDUP_REMOVED lines=11> */
.L_x_2003:
[----:B------:R-:W2:Y:S02]  /*36d0*/  LDG.E R4, desc[UR36][R4.64] ;  /* 0x0000002404047981 */ /* 0x000ea4000c1e1900 */
[----:B--2---:R-:W-:-:S04]  /*36e0*/  I2FP.F32.S32 R0, R4 ;  /* 0x0000000400007245 */ /* 0x004fc80000201400 */
[----:B------:R-:W-:-:S04]  /*36f0*/  F2FP.BF16.F32.PACK_AB R0, RZ, R0 ;  /* 0x00000000ff00723e */ /* 0x000fc800000010ff */
[----:B------:R-:W-:Y:S01]  /*3700*/  PRMT R23, R0, 0x7610, R23 ;  /* 0x0000761000177816 */ /* 0x000fe20000000017 */
[----:B------:R-:W-:Y:S06]  /*3710*/  BRA `(.L_x_1996) ;  /* 0x0000000c00887947 */ /* 0x000fec0003800000 */
.L_x_2002:
[----:B------:R-:W2:Y:S02]  /*3720*/  LDG.E.U16 R4, desc[UR36][R4.64] ;  /* 0x0000002404047981 */ /* 0x000ea4000c1e1500 */
[----:B--2---:R-:W0:Y:S02]  /*3730*/  I2F.S16 R0, R4 ;  /* 0x0000000400007306 */ /* 0x004e240000101400 */
[----:B0-----:R-:W-:-:S04]  /*3740*/  F2FP.BF16.F32.PACK_AB R0, RZ, R0 ;  /* 0x00000000ff00723e */ /* 0x001fc800000010ff */
[----:B------:R-:W-:Y:S01]  /*3750*/  PRMT R23, R0, 0x7610, R23 ;  /* 0x0000761000177816 */ /* 0x000fe20000000017 */
[----:B------:R-:W-:Y:S06]  /*3760*/  BRA `(.L_x_1996) ;  /* 0x0000000c00747947 */ /* 0x000fec0003800000 */
.L_x_1998:
        /* <DEDUP_REMOVED lines=9> */
.L_x_2005:
[----:B------:R-:W2:Y:S02]  /*3800*/  LDG.E.U16 R0, desc[UR36][R4.64] ;  /* 0x0000002404007981 */ /* 0x000ea4000c1e1500 */
[----:B--2---:R-:W-:-:S05]  /*3810*/  HADD2.F32 R0, -RZ, R0.H0_H0 ;  /* 0x20000000ff007230 */ /* 0x004fca0000004100 */
[----:B------:R-:W-:-:S04]  /*3820*/  F2FP.BF16.F32.PACK_AB R0, RZ, R0 ;  /* 0x00000000ff00723e */ /* 0x000fc800000010ff */
[----:B------:R-:W-:Y:S01]  /*3830*/  PRMT R23, R0, 0x7610, R23 ;  /* 0x0000761000177816 */ /* 0x000fe20000000017 */
[----:B------:R-:W-:Y:S06]  /*3840*/  BRA `(.L_x_1996) ;  /* 0x0000000c003c7947 */ /* 0x000fec0003800000 */
.L_x_2004:
        /* <DEDUP_REMOVED lines=9> */
.L_x_2007:
[----:B------:R-:W2:Y:S02]  /*38e0*/  LDG.E.U16 R4, desc[UR36][R4.64] ;  /* 0x0000002404047981 */ /* 0x000ea4000c1e1500 */
[----:B--2---:R-:W-:-:S05]  /*38f0*/  HADD2.F32 R0, -RZ, R4.H0_H0 ;  /* 0x20000004ff007230 */ /* 0x004fca0000004100 */
[----:B------:R-:W-:-:S04]  /*3900*/  F2FP.BF16.F32.PACK_AB R0, RZ, R0 ;  /* 0x00000000ff00723e */ /* 0x000fc800000010ff */
[----:B------:R-:W-:Y:S01]  /*3910*/  PRMT R23, R0, 0x7610, R23 ;  /* 0x0000761000177816 */ /* 0x000fe20000000017 */
[----:B------:R-:W-:Y:S06]  /*3920*/  BRA `(.L_x_1996) ;  /* 0x0000000c00047947 */ /* 0x000fec0003800000 */
.L_x_2006:
        /* <DEDUP_REMOVED lines=9> */
.L_x_1997:
        /* <DEDUP_REMOVED lines=14> */
.L_x_2010:
        /* <DEDUP_REMOVED lines=9> */
.L_x_2009:
        /* <DEDUP_REMOVED lines=28> */
.L_x_2012:
        /* <DEDUP_REMOVED lines=15> */
.L_x_2011:
[----:B------:R1:W5:Y:S01]  /*3de0*/  LDG.E.U16 R23, desc[UR36][R4.64] ;  /* 0x0000002404177981 */ /* 0x000362000c1e1500 */
[----:B------:R-:W-:Y:S05]  /*3df0*/  BRA `(.L_x_1996) ;  /* 0x0000000400d07947 */ /* 0x000fea0003800000 */
.L_x_2008:
        /* <DEDUP_REMOVED lines=13> */
.L_x_2015:
        /* <DEDUP_REMOVED lines=21> */
.L_x_2019:
[----:B------:R-:W-:Y:S05]  /*4020*/  BSYNC B1 ;  /* 0x0000000000017941 */ /* 0x000fea0003800000 */
.L_x_2018:
[----:B------:R-:W-:Y:S01]  /*4030*/  LEA R5, R0, 0x3b800000, 0x17 ;  /* 0x3b80000000057811 */ /* 0x000fe200078eb8ff */
[----:B------:R-:W-:-:S05]  /*4040*/  IMAD.SHL.U32 R0, R3, 0x100000, RZ ;  /* 0x0010000003007824 */ /* 0x000fca00078e00ff */
[----:B------:R-:W-:-:S07]  /*4050*/  LOP3.LUT R0, R5, R0, R6, 0xfe, !PT ;  /* 0x0000000005007212 */ /* 0x000fce00078efe06 */
.L_x_2017:
[----:B------:R-:W-:Y:S05]  /*4060*/  BSYNC B0 ;  /* 0x0000000000007941 */ /* 0x000fea0003800000 */
.L_x_2016:
[----:B------:R-:W-:-:S04]  /*4070*/  F2FP.BF16.F32.PACK_AB R0, RZ, R0 ;  /* 0x00000000ff00723e */ /* 0x000fc800000010ff */
[----:B------:R-:W-:Y:S01]  /*4080*/  PRMT R23, R0, 0x7610, R23 ;  /* 0x0000761000177816 */ /* 0x000fe20000000017 */
[----:B------:R-:W-:Y:S06]  /*4090*/  BRA `(.L_x_1996) ;  /* 0x0000000400287947 */ /* 0x000fec0003800000 */
.L_x_2014:
        /* <DEDUP_REMOVED lines=21> */
.L_x_2023:
[----:B------:R-:W-:Y:S05]  /*41f0*/  BSYNC B1 ;  /* 0x0000000000017941 */ /* 0x000fea0003800000 */
.L_x_2022:
[----:B------:R-:W-:Y:S01]  /*4200*/  LEA R5, R0, 0x37800000, 0x17 ;  /* 0x3780000000057811 */ /* 0x000fe200078eb8ff */
[----:B------:R-:W-:-:S05]  /*4210*/  IMAD.SHL.U32 R0, R3, 0x200000, RZ ;  /* 0x0020000003007824 */ /* 0x000fca00078e00ff */
[----:B------:R-:W-:-:S07]  /*4220*/  LOP3.LUT R0, R5, R0, R6, 0xfe, !PT ;  /* 0x0000000005007212 */ /* 0x000fce00078efe06 */
.L_x_2021:
[----:B------:R-:W-:Y:S05]  /*4230*/  BSYNC B0 ;  /* 0x0000000000007941 */ /* 0x000fea0003800000 */
.L_x_2020:
[----:B------:R-:W-:-:S04]  /*4240*/  F2FP.BF16.F32.PACK_AB R0, RZ, R0 ;  /* 0x00000000ff00723e */ /* 0x000fc800000010ff */
[----:B------:R-:W-:Y:S01]  /*4250*/  PRMT R23, R0, 0x7610, R23 ;  /* 0x0000761000177816 */ /* 0x000fe20000000017 */
[----:B------:R-:W-:Y:S06]  /*4260*/  BRA `(.L_x_1996) ;  /* 0x0000000000b47947 */ /* 0x000fec0003800000 */
.L_x_2013:
        /* <DEDUP_REMOVED lines=14> */
.L_x_2027:
[----:B------:R-:W-:Y:S05]  /*4350*/  BSYNC B0 ;  /* 0x0000000000007941 */ /* 0x000fea0003800000 */
.L_x_2026:
[----:B------:R-:W-:-:S04]  /*4360*/  F2FP.BF16.F32.PACK_AB R0, RZ, R0 ;  /* 0x00000000ff00723e */ /* 0x000fc800000010ff */
[----:B------:R-:W-:Y:S01]  /*4370*/  PRMT R23, R0, 0x7610, R23 ;  /* 0x0000761000177816 */ /* 0x000fe20000000017 */
[----:B------:R-:W-:Y:S06]  /*4380*/  BRA `(.L_x_1996) ;  /* 0x00000000006c7947 */ /* 0x000fec0003800000 */
.L_x_2001:
        /* <DEDUP_REMOVED lines=16> */
.L_x_2028:
[----:B------:R-:W-:Y:S01]  /*4490*/  PRMT R23, RZ, 0x7610, R23 ;  /* 0x00007610ff177816 */ /* 0x000fe20000000017 */
[----:B------:R-:W-:Y:S06]  /*44a0*/  BRA `(.L_x_1996) ;  /* 0x0000000000247947 */ /* 0x000fec0003800000 */
.L_x_2025:
[----:B------:R-:W2:Y:S02]  /*44b0*/  LDG.E.64 R4, desc[UR36][R4.64] ;  /* 0x0000002404047981 */ /* 0x000ea4000c1e1b00 */
[----:B--2---:R-:W0:Y:S02]  /*44c0*/  I2F.U64 R0, R4 ;  /* 0x0000000400007312 */ /* 0x004e240000301000 */
[----:B0-----:R-:W-:-:S04]  /*44d0*/  F2FP.BF16.F32.PACK_AB R0, RZ, R0 ;  /* 0x00000000ff00723e */ /* 0x001fc800000010ff */
[----:B------:R-:W-:Y:S01]  /*44e0*/  PRMT R23, R0, 0x7610, R23 ;  /* 0x0000761000177816 */ /* 0x000fe20000000017 */
[----:B------:R-:W-:Y:S06]  /*44f0*/  BRA `(.L_x_1996) ;  /* 0x0000000000107947 */ /* 0x000fec0003800000 */
.L_x_2024:
[----:B------:R-:W2:Y:S02]  /*4500*/  LDG.E R4, desc[UR36][R4.64] ;  /* 0x0000002404047981 */ /* 0x000ea4000c1e1900 */
[----:B--2---:R-:W-:-:S04]  /*4510*/  I2FP.F32.U32 R0, R4 ;  /* 0x0000000400007245 */ /* 0x004fc80000201000 */
[----:B------:R-:W-:-:S04]  /*4520*/  F2FP.BF16.F32.PACK_AB R0, RZ, R0 ;  /* 0x00000000ff00723e */ /* 0x000fc800000010ff */
[----:B------:R-:W-:-:S07]  /*4530*/  PRMT R23, R0, 0x7610, R23 ;  /* 0x0000761000177816 */ /* 0x000fce0000000017 */
.L_x_1996:
[----:B------:R-:W-:Y:S05]  /*4540*/  BSYNC B6 ;  /* 0x0000000000067941 */ /* 0x000fea0003800000 */
.L_x_1995:
[----:B01----:R-:W0:Y:S01]  /*4550*/  LDC.U16 R4, c[0x0][0x216] ;  /* 0x00008580ff047b82 */ /* 0x003e220000000400 */
[----:B------:R-:W-:Y:S01]  /*4560*/  ISETP.NE.AND P0, PT, R25, RZ, PT ;  /* 0x000000ff1900720c */ /* 0x000fe20003f05270 */
[----:B------:R-:W-:-:S12]  /*4570*/  BSSY B1, `(.L_x_2029) ;  /* 0x0000068000017945 */ /* 0x000fd80003800000 */
[----:B------:R-:W-:Y:S05]  /*4580*/  @P0 BRA `(.L_x_2030) ;  /* 0x0000000400980947 */ /* 0x000fea0003800000 */
[----:B0-----:R-:W-:Y:S02]  /*4590*/  IMAD.U32 R5, R4, 0x10000, RZ ;  /* 0x0001000004057824 */ /* 0x001fe400078e00ff */
[----:B-----5:R-:W-:-:S03]  /*45a0*/  IMAD.U32 R6, R24, 0x10000, RZ ;  /* 0x0001000018067824 */ /* 0x020fc600078e00ff */
        /* <DEDUP_REMOVED lines=33> */
.L_x_2036:
[----:B------:R-:W-:Y:S01]  /*47c0*/  FSETP.GEU.FTZ.AND P0, PT, R8, -R0, PT ;  /* 0x800000000800720b */ /* 0x000fe20003f1e000 */
[----:B------:R-:W-:-:S12]  /*47d0*/  FADD.FTZ R10, R10, -1 ;  /* 0xbf8000000a0a7421 */ /* 0x000fd80000010000 */
[----:B------:R-:W-:-:S07]  /*47e0*/  @!P0 FADD.FTZ R10, R10, -1 ;  /* 0xbf8000000a0a8421 */ /* 0x000fce0000010000 */
.L_x_2035:
[----:B------:R-:W-:Y:S05]  /*47f0*/  BSYNC B2 ;  /* 0x0000000000027941 */ /* 0x000fea0003800000 */
.L_x_2034:
[----:B------:R-:W-:Y:S01]  /*4800*/  FFMA.FTZ R3, -R0, R10, R3 ;  /* 0x0000000a00037223 */ /* 0x000fe20000010103 */
[----:B------:R-:W-:Y:S06]  /*4810*/  BRA `(.L_x_2032) ;  /* 0x00000000007c7947 */ /* 0x000fec0003800000 */
.L_x_2033:
        /* <DEDUP_REMOVED lines=15> */
.L_x_2039:
        /* <DEDUP_REMOVED lines=13> */
.L_x_2038:
[----:B------:R-:W-:Y:S05]  /*49e0*/  BSYNC B2 ;  /* 0x0000000000027941 */ /* 0x000fea0003800000 */
.L_x_2037:
[----:B------:R-:W-:-:S04]  /*49f0*/  FMUL.FTZ R0, R7, 1.1920928955078125e-07 ;  /* 0x3400000007007820 */ /* 0x000fc80000410000 */
[----:B0-----:R-:W-:-:S07]  /*4a00*/  FMUL.FTZ R3, R11, R0 ;  /* 0x000000000b037220 */ /* 0x001fce0000410000 */
.L_x_2032:
[----:B------:R-:W-:Y:S05]  /*4a10*/  BSYNC B0 ;  /* 0x0000000000007941 */ /* 0x000fea0003800000 */
.L_x_2031:
[C---:B------:R-:W-:Y:S01]  /*4a20*/  FSETP.GTU.FTZ.AND P0, PT, |R3|.reuse, +INF , PT ;  /* 0x7f8000000300780b */ /* 0x040fe20003f1c200 */
[----:B------:R-:W0:Y:S01]  /*4a30*/  MUFU.RCP R0, R5 ;  /* 0x0000000500007308 */ /* 0x000e220000001000 */
[----:B------:R-:W-:Y:S02]  /*4a40*/  LOP3.LUT R6, R3, 0x80000000, R6, 0xb8, !PT ;  /* 0x8000000003067812 */ /* 0x000fe400078eb806 */
        /* <DEDUP_REMOVED lines=18> */
[----:B0-----:R-:W-:-:S04]  /*4b70*/  IMAD.U32 R3, R0, 0x10000, RZ ;  /* 0x0001000000037824 */ /* 0x001fc800078e00ff */
[----:B------:R-:W-:-:S05]  /*4b80*/  FADD.FTZ R3, -R3, R6 ;  /* 0x0000000603037221 */ /* 0x000fca0000010100 */
[----:B------:R-:W-:Y:S02]  /*4b90*/  FSETP.GT.FTZ.AND P0, PT, R3, 0.5, PT ;  /* 0x3f0000000300780b */ /* 0x000fe40003f14000 */
[----:B------:R-:W-:-:S11]  /*4ba0*/  PRMT R3, R0, 0x7610, R3 ;  /* 0x0000761000037816 */ /* 0x000fd60000000003 */
[----:B------:R-:W-:-:S04]  /*4bb0*/  @P0 IMAD.U32 R5, R3, 0x10000, RZ ;  /* 0x0001000003050824 */ /* 0x000fc800078e00ff */
[----:B------:R-:W-:-:S05]  /*4bc0*/  @P0 FADD.FTZ R5, R5, 1 ;  /* 0x3f80000005050421 */ /* 0x000fca0000010000 */
[----:B------:R-:W-:-:S04]  /*4bd0*/  @P0 F2FP.BF16.F32.PACK_AB R5, RZ, R5 ;  /* 0x00000005ff05023e */ /* 0x000fc800000010ff */
[----:B------:R-:W-:-:S07]  /*4be0*/  @P0 PRMT R3, R5, 0x7610, R3 ;  /* 0x0000761005030816 */ /* 0x000fce0000000003 */
.L_x_2030:
[----:B------:R-:W-:Y:S05]  /*4bf0*/  BSYNC B1 ;  /* 0x0000000000017941 */ /* 0x000fea0003800000 */
.L_x_2029:
[----:B-----5:R-:W1:Y:S01]  /*4c00*/  S2R R24, SR_TID.X ;  /* 0x0000000000187919 */ /* 0x020e620000002100 */
[----:B------:R-:W-:Y:S01]  /*4c10*/  BSSY B1, `(.L_x_2040) ;  /* 0x000006b000017945 */ /* 0x000fe20003800000 */
[----:B-1----:R-:W-:-:S05]  /*4c20*/  VIADD R8, R24, 0x80 ;  /* 0x0000008018087836 */ /* 0x002fca0000000000 */
[----:B------:R-:W-:-:S13]  /*4c30*/  ISETP.GE.AND P0, PT, R8, R19, PT ;  /* 0x000000130800720c */ /* 0x000fda0003f06270 */
[----:B------:R-:W-:Y:S05]  /*4c40*/  @P0 BRA `(.L_x_2041) ;  /* 0x00000004009c0947 */ /* 0x000fea0003800000 */
[----:B0-----:R-:W-:Y:S02]  /*4c50*/  IMAD.U32 R5, R4, 0x10000, RZ ;  /* 0x0001000004057824 */ /* 0x001fe400078e00ff */
        /* <DEDUP_REMOVED lines=34> */
.L_x_2047:
[----:B------:R-:W-:Y:S01]  /*4e80*/  FSETP.GEU.FTZ.AND P0, PT, R10, -R11, PT ;  /* 0x8000000b0a00720b */ /* 0x000fe20003f1e000 */
[----:B------:R-:W-:-:S12]  /*4e90*/  FADD.FTZ R0, R0, -1 ;  /* 0xbf80000000007421 */ /* 0x000fd80000010000 */
[----:B------:R-:W-:-:S07]  /*4ea0*/  @!P0 FADD.FTZ R0, R0, -1 ;  /* 0xbf80000000008421 */ /* 0x000fce0000010000 */
.L_x_2046:
[----:B------:R-:W-:Y:S05]  /*4eb0*/  BSYNC B2 ;  /* 0x0000000000027941 */ /* 0x000fea0003800000 */
.L_x_2045:
[----:B------:R-:W-:Y:S01]  /*4ec0*/  FFMA.FTZ R7, -R11, R0, R7 ;  /* 0x000000000b077223 */ /* 0x000fe20000010107 */
[----:B------:R-:W-:Y:S06]  /*4ed0*/  BRA `(.L_x_2043) ;  /* 0x00000000007c7947 */ /* 0x000fec0003800000 */
.L_x_2044:
        /* <DEDUP_REMOVED lines=15> */
.L_x_2050:
        /* <DEDUP_REMOVED lines=13> */
.L_x_2049:
[----:B------:R-:W-:Y:S05]  /*50a0*/  BSYNC B2 ;  /* 0x0000000000027941 */ /* 0x000fea0003800000 */
.L_x_2048:
[----:B------:R-:W-:-:S04]  /*50b0*/  FMUL.FTZ R0, R9, 1.1920928955078125e-07 ;  /* 0x3400000009007820 */ /* 0x000fc80000410000 */
[----:B------:R-:W-:-:S07]  /*50c0*/  FMUL.FTZ R7, R7, R0 ;  /* 0x0000000007077220 */ /* 0x000fce0000410000 */
.L_x_2043:
[----:B------:R-:W-:Y:S05]  /*50d0*/  BSYNC B0 ;  /* 0x0000000000007941 */ /* 0x000fea0003800000 */
.L_x_2042:
[C---:B------:R-:W-:Y:S01]  /*50e0*/  FSETP.GTU.FTZ.AND P0, PT, |R7|.reuse, +INF , PT ;  /* 0x7f8000000700780b */ /* 0x040fe20003f1c200 */
[----:B------:R-:W1:Y:S01]  /*50f0*/  MUFU.RCP R0, R5 ;  /* 0x0000000500007308 */ /* 0x000e620000001000 */
        /* <DEDUP_REMOVED lines=28> */
.L_x_2041:
[----:B------:R-:W-:Y:S05]  /*52c0*/  BSYNC B1 ;  /* 0x0000000000017941 */ /* 0x000fea0003800000 */
.L_x_2040:
        /* <DEDUP_REMOVED lines=39> */
.L_x_2058:
[----:B------:R-:W-:Y:S01]  /*5540*/  FSETP.GEU.FTZ.AND P0, PT, R10, -R11, PT ;  /* 0x8000000b0a00720b */ /* 0x000fe20003f1e000 */
[----:B------:R-:W-:-:S12]  /*5550*/  FADD.FTZ R0, R0, -1 ;  /* 0xbf80000000007421 */ /* 0x000fd80000010000 */
[----:B------:R-:W-:-:S07]  /*5560*/  @!P0 FADD.FTZ R0, R0, -1 ;  /* 0xbf80000000008421 */ /* 0x000fce0000010000 */
.L_x_2057:
[----:B------:R-:W-:Y:S05]  /*5570*/  BSYNC B2 ;  /* 0x0000000000027941 */ /* 0x000fea0003800000 */
.L_x_2056:
[----:B------:R-:W-:Y:S01]  /*5580*/  FFMA.FTZ R7, -R11, R0, R7 ;  /* 0x000000000b077223 */ /* 0x000fe20000010107 */
[----:B------:R-:W-:Y:S06]  /*5590*/  BRA `(.L_x_2054) ;  /* 0x00000000007c7947 */ /* 0x000fec0003800000 */
.L_x_2055:
        /* <DEDUP_REMOVED lines=15> */
.L_x_2061:
        /* <DEDUP_REMOVED lines=13> */
.L_x_2060:
[----:B------:R-:W-:Y:S05]  /*5760*/  BSYNC B2 ;  /* 0x0000000000027941 */ /* 0x000fea0003800000 */
.L_x_2059:
[----:B------:R-:W-:-:S04]  /*5770*/  FMUL.FTZ R0, R9, 1.1920928955078125e-07 ;  /* 0x3400000009007820 */ /* 0x000fc80000410000 */
[----:B------:R-:W-:-:S07]  /*5780*/  FMUL.FTZ R7, R7, R0 ;  /* 0x0000000007077220 */ /* 0x000fce0000410000 */
.L_x_2054:
[----:B------:R-:W-:Y:S05]  /*5790*/  BSYNC B0 ;  /* 0x0000000000007941 */ /* 0x000fea0003800000 */
.L_x_2053:
        /* <DEDUP_REMOVED lines=30> */
.L_x_2052:
[----:B------:R-:W-:Y:S05]  /*5980*/  BSYNC B1 ;  /* 0x0000000000017941 */ /* 0x000fea0003800000 */
.L_x_2051:
        /* <DEDUP_REMOVED lines=39> */
.L_x_2069:
[----:B------:R-:W-:Y:S01]  /*5c00*/  FSETP.GEU.FTZ.AND P0, PT, R9, -R6, PT ;  /* 0x800000060900720b */ /* 0x000fe20003f1e000 */
[----:B------:R-:W-:-:S12]  /*5c10*/  FADD.FTZ R7, R7, -1 ;  /* 0xbf80000007077421 */ /* 0x000fd80000010000 */
[----:B------:R-:W-:-:S07]  /*5c20*/  @!P0 FADD.FTZ R7, R7, -1 ;  /* 0xbf80000007078421 */ /* 0x000fce0000010000 */
.L_x_2068:
[----:B------:R-:W-:Y:S05]  /*5c30*/  BSYNC B2 ;  /* 0x0000000000027941 */ /* 0x000fea0003800000 */
.L_x_2067:
[----:B------:R-:W-:Y:S01]  /*5c40*/  FFMA.FTZ R2, -R6, R7, R2 ;  /* 0x0000000706027223 */ /* 0x000fe20000010102 */
[----:B------:R-:W-:Y:S06]  /*5c50*/  BRA `(.L_x_2065) ;  /* 0x00000000007c7947 */ /* 0x000fec0003800000 */
.L_x_2066:
[C---:B------:R-:W-:Y:S01]  /*5c60*/  VIADD R0, R9.reuse, 0xf4800000 ;  /* 0xf480000009007836 */ /* 0x040fe20000000000 */
[----:B------:R-:W-:Y:S01]  /*5c70*/  FSETP.GT.FTZ.AND P0, PT, |R4|, RZ, PT ;  /* 0x000000ff0400720b */ /* 0x000fe20003f14200 */
[----:B------:R-:W-:Y:S03]  /*5c80*/  BSSY B2, `(.L_x_2070) ;  /* 0x000001a000027945 */ /* 0x000fe60003800000 */
[----:B------:R-:W-:Y:S02]  /*5c90*/  LOP3.LUT R7, R0, 0xff800000, RZ, 0xc0, !PT ;  /* 0xff80000000077812 */ /* 0x000fe400078ec0ff */
[C---:B------:R-:W-:Y:S02]  /*5ca0*/  LOP3.LUT R0, R2.reuse, 0x7fffff, RZ, 0xc0, !PT ;  /* 0x007fffff02007812 */ /* 0x040fe400078ec0ff */
[C---:B------:R-:W-:Y:S01]  /*5cb0*/  ISETP.GT.U32.OR P0, PT, R2.reuse, 0x7f7fffff, !P0 ;  /* 0x7f7fffff0200780c */ /* 0x040fe20004704470 */
        /* <DEDUP_REMOVED lines=9> */
.L_x_2072:
        /* <DEDUP_REMOVED lines=13> */
.L_x_2071:
[----:B------:R-:W-:Y:S05]  /*5e20*/  BSYNC B2 ;  /* 0x0000000000027941 */ /* 0x000fea0003800000 */
.L_x_2070:
[----:B------:R-:W-:-:S04]  /*5e30*/  FMUL.FTZ R7, R6, 1.1920928955078125e-07 ;  /* 0x3400000006077820 */ /* 0x000fc80000410000 */
[----:B------:R-:W-:-:S07]  /*5e40*/  FMUL.FTZ R2, R2, R7 ;  /* 0x0000000702027220 */ /* 0x000fce0000410000 */
.L_x_2065:
[----:B------:R-:W-:Y:S05]  /*5e50*/  BSYNC B0 ;  /* 0x0000000000007941 */ /* 0x000fea0003800000 */
.L_x_2064:
[C---:B------:R-:W-:Y:S01]  /*5e60*/  FSETP.GTU.FTZ.AND P0, PT, |R2|.reuse, +INF , PT ;  /* 0x7f8000000200780b */ /* 0x040fe20003f1c200 */
[----:B------:R-:W-:Y:S01]  /*5e70*/  IMAD.U32 R0, R23, 0x10000, RZ ;  /* 0x0001000017007824 */ /* 0x000fe200078e00ff */
[----:B------:R-:W-:Y:S02]  /*5e80*/  LOP3.LUT R5, R2, 0x80000000, R5, 0xb8, !PT ;  /* 0x8000000002057812 */ /* 0x000fe400078eb805 */
[----:B------:R-:W-:Y:S02]  /*5e90*/  FSETP.GEU.FTZ.AND P2, PT, R4, RZ, PT ;  /* 0x000000ff0400720b */ /* 0x000fe40003f5e000 */
[----:B------:R-:W-:Y:S02]  /*5ea0*/  FSEL R5, R2, R5, P0 ;  /* 0x0000000502057208 */ /* 0x000fe40000000000 */
[----:B------:R-:W1:Y:S02]  /*5eb0*/  MUFU.RCP R2, R4 ;  /* 0x0000000400027308 */ /* 0x000e640000001000 */
        /* <DEDUP_REMOVED lines=24> */
.L_x_2063:
[----:B------:R-:W-:Y:S05]  /*6040*/  BSYNC B1 ;  /* 0x0000000000017941 */ /* 0x000fea0003800000 */
.L_x_2062:
[----:B------:R-:W1:Y:S01]  /*6050*/  LDC.U8 R2, c[0x0][0x234] ;  /* 0x00008d00ff027b82 */ /* 0x000e620000000000 */
[----:B------:R-:W-:Y:S01]  /*6060*/  ISETP.GE.AND P0, PT, R24, R19, PT ;  /* 0x000000131800720c */ /* 0x000fe20003f06270 */
[----:B------:R-:W-:Y:S04]  /*6070*/  BSSY B7, `(.L_x_2073) ;  /* 0x0000313000077945 */ /* 0x000fe80003800000 */
[----:B------:R-:W-:Y:S08]  /*6080*/  BSSY B6, `(.L_x_2074) ;  /* 0x0000215000067945 */ /* 0x000ff00003800000 */
[----:B------:R-:W-:Y:S05]  /*6090*/  @P0 BRA `(.L_x_2075) ;  /* 0x0000002000400947 */ /* 0x000fea0003800000 */
[----:B0-----:R-:W0:Y:S01]  /*60a0*/  LDC.64 R10, c[0x0][0x218] ;  /* 0x00008600ff0a7b82 */ /* 0x001e220000000a00 */
[----:B------:R-:W-:Y:S01]  /*60b0*/  IMAD R0, R22, 0x200, R24 ;  /* 0x0000020016007824 */ /* 0x000fe200078e0218 */
[----:B-1----:R-:W-:Y:S01]  /*60c0*/  PRMT R4, R2, 0x9910, RZ ;  /* 0x0000991002047816 */ /* 0x002fe200000000ff */
        /* <DEDUP_REMOVED lines=16> */
[----:B------:R-:W-:-:S04]  /*61d0*/  IMAD.MOV.U32 R24, RZ, RZ, R8 ;  /* 0x000000ffff187224 */ /* 0x000fc800078e0008 */
[----:B------:R-:W0:Y:S02]  /*61e0*/  F2I.FTZ.TRUNC.NTZ R3, R3 ;  /* 0x0000000300037305 */ /* 0x000e24000021f100 */
[----:B0-----:R0:W-:Y:S01]  /*61f0*/  STG.E.U8 desc[UR36][R10.64], R3 ;  /* 0x000000030a007986 */ /* 0x0011e2000c101124 */
[----:B------:R-:W-:Y:S05]  /*6200*/  BRA `(.L_x_2081) ;  /* 0x0000000c00e87947 */ /* 0x000fea0003800000 */
.L_x_2079:
[----:B------:R-:W-:Y:S02]  /*6210*/  IMAD.U32 R5, R3, 0x10000, RZ ;  /* 0x0001000003057824 */ /* 0x000fe400078e00ff */
[----:B------:R-:W-:-:S04]  /*6220*/  IMAD.MOV.U32 R24, RZ, RZ, R8 ;  /* 0x000000ffff187224 */ /* 0x000fc800078e0008 */
[----:B------:R-:W0:Y:S02]  /*6230*/  F2I.S64.TRUNC R4, R5 ;  /* 0x0000000500047311 */ /* 0x000e24000020d900 */
[----:B0-----:R0:W-:Y:S01]  /*6240*/  STG.E.U8 desc[UR36][R10.64], R4 ;  /* 0x000000040a007986 */ /* 0x0011e2000c101124 */
[----:B------:R-:W-:Y:S05]  /*6250*/  BRA `(.L_x_2081) ;  /* 0x0000000c00d47947 */ /* 0x000fea0003800000 */
.L_x_2078:
        /* <DEDUP_REMOVED lines=8> */
[----:B------:R-:W0:Y:S02]  /*62e0*/  F2I.S64.TRUNC R4, R4 ;  /* 0x0000000400047311 */ /* 0x000e24000020d900 */
[----:B0-----:R0:W-:Y:S01]  /*62f0*/  STG.E.64 desc[UR36][R10.64], R4 ;  /* 0x000000040a007986 */ /* 0x0011e2000c101b24 */
[----:B------:R-:W-:Y:S05]  /*6300*/  BRA `(.L_x_2081) ;  /* 0x0000000c00a87947 */ /* 0x000fea0003800000 */
.L_x_2083:
[----:B------:R-:W-:Y:S02]  /*6310*/  IMAD.U32 R3, R3, 0x10000, RZ ;  /* 0x0001000003037824 */ /* 0x000fe400078e00ff */
[----:B------:R-:W-:-:S04]  /*6320*/  IMAD.MOV.U32 R24, RZ, RZ, R8 ;  /* 0x000000ffff187224 */ /* 0x000fc800078e0008 */
[----:B------:R-:W0:Y:S02]  /*6330*/  F2I.FTZ.TRUNC.NTZ R3, R3 ;  /* 0x0000000300037305 */ /* 0x000e24000021f100 */
[----:B0-----:R0:W-:Y:S01]  /*6340*/  STG.E desc[UR36][R10.64], R3 ;  /* 0x000000030a007986 */ /* 0x0011e2000c101924 */
[----:B------:R-:W-:Y:S05]  /*6350*/  BRA `(.L_x_2081) ;  /* 0x0000000c00947947 */ /* 0x000fea0003800000 */
.L_x_2082:
[----:B------:R-:W-:Y:S02]  /*6360*/  IMAD.U32 R3, R3, 0x10000, RZ ;  /* 0x0001000003037824 */ /* 0x000fe400078e00ff */
[----:B------:R-:W-:-:S04]  /*6370*/  IMAD.MOV.U32 R24, RZ, RZ, R8 ;  /* 0x000000ffff187224 */ /* 0x000fc800078e0008 */
[----:B------:R-:W0:Y:S02]  /*6380*/  F2I.FTZ.TRUNC.NTZ R3, R3 ;  /* 0x0000000300037305 */ /* 0x000e24000021f100 */
[----:B0-----:R0:W-:Y:S01]  /*6390*/  STG.E.U16 desc[UR36][R10.64], R3 ;  /* 0x000000030a007986 */ /* 0x0011e2000c101524 */
[----:B------:R-:W-:Y:S05]  /*63a0*/  BRA `(.L_x_2081) ;  /* 0x0000000c00807947 */ /* 0x000fea0003800000 */
.L_x_2077:
        /* <DEDUP_REMOVED lines=10> */
.L_x_2085:
[----:B------:R-:W-:Y:S02]  /*6450*/  IMAD.U32 R0, R3, 0x10000, RZ ;  /* 0x0001000003007824 */ /* 0x000fe400078e00ff */
[----:B------:R-:W-:-:S03]  /*6460*/  IMAD.MOV.U32 R24, RZ, RZ, R8 ;  /* 0x000000ffff187224 */ /* 0x000fc600078e0008 */
[----:B------:R-:W-:-:S05]  /*6470*/  F2FP.F16.F32.PACK_AB R0, RZ, R0 ;  /* 0x00000000ff00723e */ /* 0x000fca00000000ff */
[----:B------:R0:W-:Y:S01]  /*6480*/  STG.E.U16 desc[UR36][R10.64], R0 ;  /* 0x000000000a007986 */ /* 0x0001e2000c101524 */
[----:B------:R-:W-:Y:S05]  /*6490*/  BRA `(.L_x_2081) ;  /* 0x0000000c00447947 */ /* 0x000fea0003800000 */
.L_x_2084:
        /* <DEDUP_REMOVED lines=11> */
.L_x_2087:
[----:B------:R-:W-:Y:S02]  /*6550*/  IMAD.U32 R3, R3, 0x10000, RZ ;  /* 0x0001000003037824 */ /* 0x000fe400078e00ff */
[----:B------:R-:W-:-:S03]  /*6560*/  IMAD.MOV.U32 R24, RZ, RZ, R8 ;  /* 0x000000ffff187224 */ /* 0x000fc600078e0008 */
[----:B------:R-:W-:-:S04]  /*6570*/  F2FP.F16.F32.PACK_AB R3, RZ, R3 ;  /* 0x00000003ff03723e */ /* 0x000fc800000000ff */
[----:B------:R-:W-:-:S05]  /*6580*/  PRMT R3, R3, 0x5410, RZ ;  /* 0x0000541003037816 */ /* 0x000fca00000000ff */
[----:B------:R0:W-:Y:S01]  /*6590*/  STG.E desc[UR36][R10.64], R3 ;  /* 0x000000030a007986 */ /* 0x0001e2000c101924 */
[----:B------:R-:W-:Y:S05]  /*65a0*/  BRA `(.L_x_2081) ;  /* 0x0000000c00007947 */ /* 0x000fea0003800000 */
.L_x_2086:
[----:B------:R-:W-:Y:S02]  /*65b0*/  IMAD.U32 R4, R3, 0x10000, RZ ;  /* 0x0001000003047824 */ /* 0x000fe400078e00ff */
[----:B------:R-:W-:Y:S02]  /*65c0*/  IMAD.MOV.U32 R24, RZ, RZ, R8 ;  /* 0x000000ffff187224 */ /* 0x000fe400078e0008 */
[----:B------:R-:W-:-:S06]  /*65d0*/  FMUL.FTZ R4, R4, 1 ;  /* 0x3f80000004047820 */ /* 0x000fcc0000410000 */
[----:B------:R-:W0:Y:S02]  /*65e0*/  F2F.F64.F32 R4, R4 ;  /* 0x0000000400047310 */ /* 0x000e240000201800 */
[----:B0-----:R0:W-:Y:S01]  /*65f0*/  STG.E.64 desc[UR36][R10.64], R4 ;  /* 0x000000040a007986 */ /* 0x0011e2000c101b24 */
[----:B------:R-:W-:Y:S05]  /*6600*/  BRA `(.L_x_2081) ;  /* 0x0000000800e87947 */ /* 0x000fea0003800000 */
.L_x_2076:
        /* <DEDUP_REMOVED lines=14> */
.L_x_2090:
[----:B------:R-:W-:Y:S01]  /*66f0*/  IMAD.U32 R3, R3, 0x10000, RZ ;  /* 0x0001000003037824 */ /* 0x000fe200078e00ff */
[----:B------:R-:W-:Y:S01]  /*6700*/  CS2R R6, SRZ ;  /* 0x0000000000067805 */ /* 0x000fe2000001ff00 */
[----:B------:R-:W-:Y:S02]  /*6710*/  IMAD.MOV.U32 R24, RZ, RZ, R8 ;  /* 0x000000ffff187224 */ /* 0x000fe400078e0008 */
[----:B------:R-:W-:-:S04]  /*6720*/  FMUL.FTZ R3, R3, 1 ;  /* 0x3f80000003037820 */ /* 0x000fc80000410000 */
[----:B------:R-:W0:Y:S02]  /*6730*/  F2F.F64.F32 R4, R3 ;  /* 0x0000000300047310 */ /* 0x000e240000201800 */
[----:B0-----:R0:W-:Y:S01]  /*6740*/  STG.E.128 desc[UR36][R10.64], R4 ;  /* 0x000000040a007986 */ /* 0x0011e2000c101d24 */
[----:B------:R-:W-:Y:S05]  /*6750*/  BRA `(.L_x_2081) ;  /* 0x0000000800947947 */ /* 0x000fea0003800000 */
.L_x_2089:
        /* <DEDUP_REMOVED lines=21> */
.L_x_2094:
[----:B------:R-:W-:Y:S05]  /*68b0*/  BSYNC B0 ;  /* 0x0000000000007941 */ /* 0x000fea0003800000 */
.L_x_2093:
[----:B------:R-:W-:Y:S01]  /*68c0*/  LOP3.LUT R5, R0, R5, RZ, 0xfc, !PT ;  /* 0x0000000500057212 */ /* 0x000fe200078efcff */
[----:B------:R-:W-:-:S04]  /*68d0*/  IMAD.MOV.U32 R24, RZ, RZ, R8 ;  /* 0x000000ffff187224 */ /* 0x000fc800078e0008 */
[----:B------:R0:W-:Y:S01]  /*68e0*/  STG.E.U8 desc[UR36][R10.64], R5 ;  /* 0x000000050a007986 */ /* 0x0001e2000c101124 */
[----:B------:R-:W-:Y:S05]  /*68f0*/  BRA `(.L_x_2081) ;  /* 0x00000008002c7947 */ /* 0x000fea0003800000 */
.L_x_2092:
        /* <DEDUP_REMOVED lines=13> */
.L_x_2096:
[----:B------:R-:W-:Y:S01]  /*69d0*/  IMAD.MOV.U32 R0, RZ, RZ, 0x7f ;  /* 0x0000007fff007424 */ /* 0x000fe200078e00ff */
[----:B------:R-:W-:-:S04]  /*69e0*/  ISETP.GT.U32.AND P0, PT, R3, 0x7f800000, PT ;  /* 0x7f8000000300780c */ /* 0x000fc80003f04070 */
[----:B------:R-:W-:-:S09]  /*69f0*/  SEL R0, R0, 0x7c, P0 ;  /* 0x0000007c00007807 */ /* 0x000fd20000000000 */
.L_x_2097:
[----:B------:R-:W-:Y:S05]  /*6a00*/  BSYNC B0 ;  /* 0x0000000000007941 */ /* 0x000fea0003800000 */
.L_x_2095:
[----:B------:R-:W-:Y:S01]  /*6a10*/  LOP3.LUT R3, R5, 0x80000000, RZ, 0xc0, !PT ;  /* 0x8000000005037812 */ /* 0x000fe200078ec0ff */
[----:B------:R-:W-:-:S03]  /*6a20*/  IMAD.MOV.U32 R24, RZ, RZ, R8 ;  /* 0x000000ffff187224 */ /* 0x000fc600078e0008 */
[----:B------:R-:W-:-:S04]  /*6a30*/  SHF.R.U32.HI R3, RZ, 0x18, R3 ;  /* 0x00000018ff037819 */ /* 0x000fc80000011603 */
[----:B------:R-:W-:-:S05]  /*6a40*/  LOP3.LUT R3, R0, R3, RZ, 0xfc, !PT ;  /* 0x0000000300037212 */ /* 0x000fca00078efcff */
[----:B------:R0:W-:Y:S01]  /*6a50*/  STG.E.U8 desc[UR36][R10.64], R3 ;  /* 0x000000030a007986 */ /* 0x0001e2000c101124 */
[----:B------:R-:W-:Y:S05]  /*6a60*/  BRA `(.L_x_2081) ;  /* 0x0000000400d07947 */ /* 0x000fea0003800000 */
.L_x_2091:
[----:B------:R0:W-:Y:S01]  /*6a70*/  STG.E.U16 desc[UR36][R10.64], R3 ;  /* 0x000000030a007986 */ /* 0x0001e2000c101524 */
[----:B------:R-:W-:Y:S01]  /*6a80*/  IMAD.MOV.U32 R24, RZ, RZ, R8 ;  /* 0x000000ffff187224 */ /* 0x000fe200078e0008 */
[----:B------:R-:W-:Y:S06]  /*6a90*/  BRA `(.L_x_2081) ;  /* 0x0000000400c47947 */ /* 0x000fec0003800000 */
.L_x_2088:
        /* <DEDUP_REMOVED lines=10> */
[----:B------:R-:W0:Y:S02]  /*6b40*/  F2I.FTZ.U32.TRUNC.NTZ R3, R3 ;  /* 0x0000000300037305 */ /* 0x000e24000021f000 */
[----:B0-----:R4:W-:Y:S01]  /*6b50*/  STG.E.U16 desc[UR36][R10.64], R3 ;  /* 0x000000030a007986 */ /* 0x0019e2000c101524 */
[----:B------:R-:W-:Y:S05]  /*6b60*/  BRA `(.L_x_2081) ;  /* 0x0000000400907947 */ /* 0x000fea0003800000 */
.L_x_2100:
        /* <DEDUP_REMOVED lines=17> */
.L_x_2103:
[----:B------:R-:W-:-:S04]  /*6c80*/  LOP3.LUT R3, R7, 0x80000000, RZ, 0xc0, !PT ;  /* 0x8000000007037812 */ /* 0x000fc800078ec0ff */
[----:B------:R-:W-:-:S04]  /*6c90*/  SHF.R.U32.HI R3, RZ, 0x18, R3 ;  /* 0x00000018ff037819 */ /* 0x000fc80000011603 */
[----:B------:R-:W-:-:S04]  /*6ca0*/  LOP3.LUT R0, R0, R3, RZ, 0xfc, !PT ;  /* 0x0000000300007212 */ /* 0x000fc800078efcff */
[----:B------:R-:W-:-:S07]  /*6cb0*/  PRMT R5, R0, 0x7610, R5 ;  /* 0x0000761000057816 */ /* 0x000fce0000000005 */
.L_x_2102:
[----:B------:R-:W-:Y:S05]  /*6cc0*/  BSYNC B0 ;  /* 0x0000000000007941 */ /* 0x000fea0003800000 */
.L_x_2101:
[----:B------:R3:W-:Y:S01]  /*6cd0*/  STG.E.U8 desc[UR36][R10.64], R5 ;  /* 0x000000050a007986 */ /* 0x0007e2000c101124 */
[----:B------:R-:W-:Y:S01]  /*6ce0*/  IMAD.MOV.U32 R24, RZ, RZ, R8 ;  /* 0x000000ffff187224 */ /* 0x000fe200078e0008 */
[----:B------:R-:W-:Y:S06]  /*6cf0*/  BRA `(.L_x_2081) ;  /* 0x00000004002c7947 */ /* 0x000fec0003800000 */
.L_x_2099:
        /* <DEDUP_REMOVED lines=17> */
.L_x_2106:
[----:B------:R-:W-:-:S04]  /*6e10*/  LOP3.LUT R3, R7, 0x80000000, RZ, 0xc0, !PT ;  /* 0x8000000007037812 */ /* 0x000fc800078ec0ff */
[----:B------:R-:W-:-:S04]  /*6e20*/  SHF.R.U32.HI R3, RZ, 0x18, R3 ;  /* 0x00000018ff037819 */ /* 0x000fc80000011603 */
[----:B------:R-:W-:-:S04]  /*6e30*/  LOP3.LUT R0, R0, R3, RZ, 0xfc, !PT ;  /* 0x0000000300007212 */ /* 0x000fc800078efcff */
[----:B------:R-:W-:-:S07]  /*6e40*/  PRMT R5, R0, 0x7610, R5 ;  /* 0x0000761000057816 */ /* 0x000fce0000000005 */
.L_x_2105:
[----:B------:R-:W-:Y:S05]  /*6e50*/  BSYNC B0 ;  /* 0x0000000000007941 */ /* 0x000fea0003800000 */
.L_x_2104:
[----:B------:R0:W-:Y:S01]  /*6e60*/  STG.E.U8 desc[UR36][R10.64], R5 ;  /* 0x000000050a007986 */ /* 0x0001e2000c101124 */
[----:B------:R-:W-:Y:S01]  /*6e70*/  IMAD.MOV.U32 R24, RZ, RZ, R8 ;  /* 0x000000ffff187224 */ /* 0x000fe200078e0008 */
[----:B------:R-:W-:Y:S06]  /*6e80*/  BRA `(.L_x_2081) ;  /* 0x0000000000c87947 */ /* 0x000fec0003800000 */
.L_x_2098:
        /* <DEDUP_REMOVED lines=23> */
.L_x_2080:
        /* <DEDUP_REMOVED lines=16> */
.L_x_2109:
[----:B------:R-:W-:Y:S01]  /*7100*/  VIADD R24, R24, 0x80 ;  /* 0x0000008018187836 */ /* 0x000fe20000000000 */
[----:B------:R-:W-:Y:S06]  /*7110*/  BRA `(.L_x_2081) ;  /* 0x0000000000247947 */ /* 0x000fec0003800000 */
.L_x_2108:
[----:B------:R-:W-:Y:S02]  /*7120*/  IMAD.U32 R4, R3, 0x10000, RZ ;  /* 0x0001000003047824 */ /* 0x000fe400078e00ff */
[----:B------:R-:W-:-:S04]  /*7130*/  IMAD.MOV.U32 R24, RZ, RZ, R8 ;  /* 0x000000ffff187224 */ /* 0x000fc800078e0008 */
[----:B------:R-:W0:Y:S02]  /*7140*/  F2I.U64.TRUNC R4, R4 ;  /* 0x0000000400047311 */ /* 0x000e24000020d800 */
[----:B0-----:R2:W-:Y:S01]  /*7150*/  STG.E.64 desc[UR36][R10.64], R4 ;  /* 0x000000040a007986 */ /* 0x0015e2000c101b24 */
[----:B------:R-:W-:Y:S05]  /*7160*/  BRA `(.L_x_2081) ;  /* 0x0000000000107947 */ /* 0x000fea0003800000 */
.L_x_2107:
[----:B------:R-:W-:Y:S02]  /*7170*/  IMAD.U32 R3, R3, 0x10000, RZ ;  /* 0x0001000003037824 */ /* 0x000fe400078e00ff */
[----:B------:R-:W-:-:S04]  /*7180*/  IMAD.MOV.U32 R24, RZ, RZ, R8 ;  /* 0x000000ffff187224 */ /* 0x000fc800078e0008 */
[----:B------:R-:W0:Y:S02]  /*7190*/  F2I.FTZ.U32.TRUNC.NTZ R3, R3 ;  /* 0x0000000300037305 */ /* 0x000e24000021f000 */
[----:B0-----:R0:W-:Y:S02]  /*71a0*/  STG.E desc[UR36][R10.64], R3 ;  /* 0x000000030a007986 */ /* 0x0011e4000c101924 */
.L_x_2081:
[----:B------:R-:W-:-:S13]  /*71b0*/  ISETP.GE.AND P0, PT, R24, R19, PT ;  /* 0x000000131800720c */ /* 0x000fda0003f06270 */
[----:B------:R-:W-:Y:S05]  /*71c0*/  @P0 BREAK B6 ;  /* 0x0000000000060942 */ /* 0x000fea0003800000 */
[----:B------:R-:W-:Y:S05]  /*71d0*/  @P0 BRA `(.L_x_2110) ;  /* 0x0000001c00f00947 */ /* 0x000fea0003800000 */
[----:B------:R-:W5:Y:S01]  /*71e0*/  LDC.64 R8, c[0x0][0x218] ;  /* 0x00008600ff087b82 */ /* 0x000f620000000a00 */
[----:B0-----:R-:W-:Y:S01]  /*71f0*/  IMAD R0, R22, 0x200, R24 ;  /* 0x0000020016007824 */ /* 0x001fe200078e0218 */
[----:B--2---:R-:W-:Y:S01]  /*7200*/  PRMT R4, R2, 0x9910, RZ ;  /* 0x0000991002047816 */ /* 0x004fe200000000ff */
[----:B------:R-:W-:Y:S02]  /*7210*/  ULDC UR4, c[0x0][0x238] ;  /* 0x00008e0000047ab9 */ /* 0x000fe40000000800 */
[----:B-1--4-:R-:W-:Y:S02]  /*7220*/  IMAD R3, R0, UR4, RZ ;  /* 0x0000000400037c24 */ /* 0x012fe4000f8e02ff */
[----:B------:R-:W-:-:S05]  /*7230*/  IMAD.MOV.U32 R0, RZ, RZ, R4 ;  /* 0x000000ffff007224 */ /* 0x000fca00078e0004 */
[----:B------:R-:W-:Y:S02]  /*7240*/  ISETP.GT.AND P1, PT, R0, 0x9, PT ;  /* 0x000000090000780c */ /* 0x000fe40003f24270 */
[----:B-----5:R-:W-:-:S05]  /*7250*/  IADD3 R8, P0, R3, R8, RZ ;  /* 0x0000000803087210 */ /* 0x020fca0007f1e0ff */
        /* <DEDUP_REMOVED lines=11> */
[----:B------:R-:W0:Y:S02]  /*7310*/  F2I.FTZ.TRUNC.NTZ R3, R18 ;  /* 0x0000001200037305 */ /* 0x000e24000021f100 */
[----:B0-----:R0:W-:Y:S01]  /*7320*/  STG.E.U8 desc[UR36][R8.64], R3 ;  /* 0x0000000308007986 */ /* 0x0011e2000c101124 */
[----:B------:R-:W-:Y:S05]  /*7330*/  BRA `(.L_x_2116) ;  /* 0x0000000c00947947 */ /* 0x000fea0003800000 */
.L_x_2114:
[----:B---3--:R-:W-:-:S06]  /*7340*/  IMAD.U32 R5, R18, 0x10000, RZ ;  /* 0x0001000012057824 */ /* 0x008fcc00078e00ff */
[----:B------:R-:W0:Y:S02]  /*7350*/  F2I.S64.TRUNC R4, R5 ;  /* 0x0000000500047311 */ /* 0x000e24000020d900 */
[----:B0-----:R4:W-:Y:S01]  /*7360*/  STG.E.U8 desc[UR36][R8.64], R4 ;  /* 0x0000000408007986 */ /* 0x0019e2000c101124 */
[----:B------:R-:W-:Y:S05]  /*7370*/  BRA `(.L_x_2116) ;  /* 0x0000000c00847947 */ /* 0x000fea0003800000 */
.L_x_2113:
[----:B------:R-:W-:-:S13]  /*7380*/  ISETP.NE.AND P0, PT, R0, 0x2, PT ;  /* 0x000000020000780c */ /* 0x000fda0003f05270 */
[----:B------:R-:W-:Y:S05]  /*7390*/  @!P0 BRA `(.L_x_2117) ;  /* 0x0000000000308947 */ /* 0x000fea0003800000 */
[----:B------:R-:W-:-:S13]  /*73a0*/  ISETP.NE.AND P0, PT, R0, 0x3, PT ;  /* 0x000000030000780c */ /* 0x000fda0003f05270 */
[----:B------:R-:W-:Y:S05]  /*73b0*/  @!P0 BRA `(.L_x_2118) ;  /* 0x0000000000188947 */ /* 0x000fea0003800000 */
[----:B------:R-:W-:-:S13]  /*73c0*/  ISETP.NE.AND P0, PT, R0, 0x4, PT ;  /* 0x000000040000780c */ /* 0x000fda0003f05270 */
[----:B------:R-:W-:Y:S05]  /*73d0*/  @P0 BRA `(.L_x_2115) ;  /* 0x0000000c000c0947 */ /* 0x000fea0003800000 */
[----:B------:R-:W-:-:S06]  /*73e0*/  IMAD.U32 R4, R18, 0x10000, RZ ;  /* 0x0001000012047824 */ /* 0x000fcc00078e00ff */
[----:B---3--:R-:W0:Y:S02]  /*73f0*/  F2I.S64.TRUNC R4, R4 ;  /* 0x0000000400047311 */ /* 0x008e24000020d900 */
[----:B0-----:R1:W-:Y:S01]  /*7400*/  STG.E.64 desc[UR36][R8.64], R4 ;  /* 0x0000000408007986 */ /* 0x0013e2000c101b24 */
[----:B------:R-:W-:Y:S05]  /*7410*/  BRA `(.L_x_2116) ;  /* 0x0000000c005c7947 */ /* 0x000fea0003800000 */
.L_x_2118:
[----:B------:R-:W-:-:S04]  /*7420*/  IMAD.U32 R18, R18, 0x10000, RZ ;  /* 0x0001000012127824 */ /* 0x000fc800078e00ff */
[----:B------:R-:W0:Y:S02]  /*7430*/  F2I.FTZ.TRUNC.NTZ R3, R18 ;  /* 0x0000001200037305 */ /* 0x000e24000021f100 */
[----:B0-----:R2:W-:Y:S01]  /*7440*/  STG.E desc[UR36][R8.64], R3 ;  /* 0x0000000308007986 */ /* 0x0015e2000c101924 */
[----:B------:R-:W-:Y:S05]  /*7450*/  BRA `(.L_x_2116) ;  /* 0x0000000c004c7947 */ /* 0x000fea0003800000 */
.L_x_2117:
[----:B------:R-:W-:-:S04]  /*7460*/  IMAD.U32 R18, R18, 0x10000, RZ ;  /* 0x0001000012127824 */ /* 0x000fc800078e00ff */
[----:B------:R-:W0:Y:S02]  /*7470*/  F2I.FTZ.TRUNC.NTZ R3, R18 ;  /* 0x0000001200037305 */ /* 0x000e24000021f100 */
[----:B0-----:R0:W-:Y:S01]  /*7480*/  STG.E.U16 desc[UR36][R8.64], R3 ;  /* 0x0000000308007986 */ /* 0x0011e2000c101524 */
[----:B------:R-:W-:Y:S05]  /*7490*/  BRA `(.L_x_2116) ;  /* 0x0000000c003c7947 */ /* 0x000fea0003800000 */
.L_x_2112:
        /* <DEDUP_REMOVED lines=9> */
.L_x_2120:
[----:B------:R-:W-:-:S05]  /*7530*/  IMAD.U32 R0, R18, 0x10000, RZ ;  /* 0x0001000012007824 */ /* 0x000fca00078e00ff */
[----:B------:R-:W-:-:S05]  /*7540*/  F2FP.F16.F32.PACK_AB R0, RZ, R0 ;  /* 0x00000000ff00723e */ /* 0x000fca00000000ff */
[----:B------:R0:W-:Y:S01]  /*7550*/  STG.E.U16 desc[UR36][R8.64], R0 ;  /* 0x0000000008007986 */ /* 0x0001e2000c101524 */
[----:B------:R-:W-:Y:S05]  /*7560*/  BRA `(.L_x_2116) ;  /* 0x0000000c00087947 */ /* 0x000fea0003800000 */
.L_x_2119:
[----:B------:R-:W-:-:S13]  /*7570*/  ISETP.NE.AND P0, PT, R0, 0x7, PT ;  /* 0x000000070000780c */ /* 0x000fda0003f05270 */
[----:B------:R-:W-:Y:S05]  /*7580*/  @!P0 BRA `(.L_x_2121) ;  /* 0x0000000000348947 */ /* 0x000fea0003800000 */
[----:B------:R-:W-:-:S13]  /*7590*/  ISETP.NE.AND P0, PT, R0, 0x8, PT ;  /* 0x000000080000780c */ /* 0x000fda0003f05270 */
[----:B------:R-:W-:Y:S05]  /*75a0*/  @!P0 BRA `(.L_x_2122) ;  /* 0x0000000000188947 */ /* 0x000fea0003800000 */
[----:B------:R-:W-:-:S13]  /*75b0*/  ISETP.NE.AND P0, PT, R0, 0x9, PT ;  /* 0x000000090000780c */ /* 0x000fda0003f05270 */
[----:B------:R-:W-:Y:S05]  /*75c0*/  @P0 BRA `(.L_x_2115) ;  /* 0x0000000800900947 */ /* 0x000fea0003800000 */
[----:B------:R-:W-:Y:S02]  /*75d0*/  IMAD.U32 R4, R18, 0x10000, RZ ;  /* 0x0001000012047824 */ /* 0x000fe400078e00ff */
[----:B---3--:R-:W-:-:S05]  /*75e0*/  IMAD.MOV.U32 R5, RZ, RZ, RZ ;  /* 0x000000ffff057224 */ /* 0x008fca00078e00ff */
[----:B------:R0:W-:Y:S01]  /*75f0*/  STG.E.64 desc[UR36][R8.64], R4 ;  /* 0x0000000408007986 */ /* 0x0001e2000c101b24 */
[----:B------:R-:W-:Y:S05]  /*7600*/  BRA `(.L_x_2116) ;  /* 0x0000000800e07947 */ /* 0x000fea0003800000 */
.L_x_2122:
[----:B------:R-:W-:-:S05]  /*7610*/  IMAD.U32 R18, R18, 0x10000, RZ ;  /* 0x0001000012127824 */ /* 0x000fca00078e00ff */
[----:B------:R-:W-:-:S04]  /*7620*/  F2FP.F16.F32.PACK_AB R3, RZ, R18 ;  /* 0x00000012ff03723e */ /* 0x000fc800000000ff */
[----:B------:R-:W-:-:S05]  /*7630*/  PRMT R3, R3, 0x5410, RZ ;  /* 0x0000541003037816 */ /* 0x000fca00000000ff */
[----:B------:R0:W-:Y:S01]  /*7640*/  STG.E desc[UR36][R8.64], R3 ;  /* 0x0000000308007986 */ /* 0x0001e2000c101924 */
[----:B------:R-:W-:Y:S05]  /*7650*/  BRA `(.L_x_2116) ;  /* 0x0000000800cc7947 */ /* 0x000fea0003800000 */
.L_x_2121:
[----:B------:R-:W-:-:S04]  /*7660*/  IMAD.U32 R4, R18, 0x10000, RZ ;  /* 0x0001000012047824 */ /* 0x000fc800078e00ff */
[----:B------:R-:W-:-:S06]  /*7670*/  FMUL.FTZ R4, R4, 1 ;  /* 0x3f80000004047820 */ /* 0x000fcc0000410000 */
[----:B---3--:R-:W0:Y:S02]  /*7680*/  F2F.F64.F32 R4, R4 ;  /* 0x0000000400047310 */ /* 0x008e240000201800 */
[----:B0-----:R0:W-:Y:S01]  /*7690*/  STG.E.64 desc[UR36][R8.64], R4 ;  /* 0x0000000408007986 */ /* 0x0011e2000c101b24 */
[----:B------:R-:W-:Y:S05]  /*76a0*/  BRA `(.L_x_2116) ;  /* 0x0000000800b87947 */ /* 0x000fea0003800000 */
.L_x_2111:
        /* <DEDUP_REMOVED lines=13> */
.L_x_2125:
[----:B------:R-:W-:Y:S01]  /*7780*/  IMAD.U32 R18, R18, 0x10000, RZ ;  /* 0x0001000012127824 */ /* 0x000fe200078e00ff */
[----:B------:R-:W-:-:S03]  /*7790*/  CS2R R6, SRZ ;  /* 0x0000000000067805 */ /* 0x000fc6000001ff00 */
[----:B------:R-:W-:-:S06]  /*77a0*/  FMUL.FTZ R4, R18, 1 ;  /* 0x3f80000012047820 */ /* 0x000fcc0000410000 */
[----:B---3--:R-:W0:Y:S02]  /*77b0*/  F2F.F64.F32 R4, R4 ;  /* 0x0000000400047310 */ /* 0x008e240000201800 */
[----:B0-----:R0:W-:Y:S01]  /*77c0*/  STG.E.128 desc[UR36][R8.64], R4 ;  /* 0x0000000408007986 */ /* 0x0011e2000c101d24 */
[----:B------:R-:W-:Y:S05]  /*77d0*/  BRA `(.L_x_2116) ;  /* 0x00000008006c7947 */ /* 0x000fea0003800000 */
.L_x_2124:
        /* <DEDUP_REMOVED lines=11> */
[----:B---3--:R-:W-:Y:S01]  /*7890*/  SHF.R.U32.HI R5, RZ, 0x18, R0 ;  /* 0x00000018ff057819 */ /* 0x008fe20000011600 */
        /* <DEDUP_REMOVED lines=9> */
.L_x_2129:
[----:B------:R-:W-:Y:S05]  /*7930*/  BSYNC B0 ;  /* 0x0000000000007941 */ /* 0x000fea0003800000 */
.L_x_2128:
[----:B------:R-:W-:-:S05]  /*7940*/  LOP3.LUT R5, R0, R5, RZ, 0xfc, !PT ;  /* 0x0000000500057212 */ /* 0x000fca00078efcff */
[----:B------:R0:W-:Y:S01]  /*7950*/  STG.E.U8 desc[UR36][R8.64], R5 ;  /* 0x0000000508007986 */ /* 0x0001e2000c101124 */
[----:B------:R-:W-:Y:S05]  /*7960*/  BRA `(.L_x_2116) ;  /* 0x0000000800087947 */ /* 0x000fea0003800000 */
.L_x_2127:
[----:B---3--:R-:W-:Y:S01]  /*7970*/  IMAD.U32 R5, R18, 0x10000, RZ ;  /* 0x0001000012057824 */ /* 0x008fe200078e00ff */
        /* <DEDUP_REMOVED lines=12> */
.L_x_2131:
[----:B------:R-:W-:Y:S01]  /*7a40*/  IMAD.MOV.U32 R0, RZ, RZ, 0x7f ;  /* 0x0000007fff007424 */ /* 0x000fe200078e00ff */
[----:B------:R-:W-:-:S04]  /*7a50*/  ISETP.GT.U32.AND P0, PT, R3, 0x7f800000, PT ;  /* 0x7f8000000300780c */ /* 0x000fc80003f04070 */
[----:B------:R-:W-:-:S09]  /*7a60*/  SEL R0, R0, 0x7c, P0 ;  /* 0x0000007c00007807 */ /* 0x000fd20000000000 */
.L_x_2132:
[----:B------:R-:W-:Y:S05]  /*7a70*/  BSYNC B0 ;  /* 0x0000000000007941 */ /* 0x000fea0003800000 */
.L_x_2130:
[----:B------:R-:W-:-:S04]  /*7a80*/  LOP3.LUT R3, R5, 0x80000000, RZ, 0xc0, !PT ;  /* 0x8000000005037812 */ /* 0x000fc800078ec0ff */
[----:B------:R-:W-:-:S04]  /*7a90*/  SHF.R.U32.HI R3, RZ, 0x18, R3 ;  /* 0x00000018ff037819 */ /* 0x000fc80000011603 */
[----:B------:R-:W-:-:S05]  /*7aa0*/  LOP3.LUT R3, R0, R3, RZ, 0xfc, !PT ;  /* 0x0000000300037212 */ /* 0x000fca00078efcff */
[----:B------:R0:W-:Y:S01]  /*7ab0*/  STG.E.U8 desc[UR36][R8.64], R3 ;  /* 0x0000000308007986 */ /* 0x0001e2000c101124 */
[----:B------:R-:W-:Y:S05]  /*7ac0*/  BRA `(.L_x_2116) ;  /* 0x0000000400b07947 */ /* 0x000fea0003800000 */
.L_x_2126:
[----:B------:R0:W-:Y:S01]  /*7ad0*/  STG.E.U16 desc[UR36][R8.64], R18 ;  /* 0x0000001208007986 */ /* 0x0001e2000c101524 */
[----:B------:R-:W-:Y:S05]  /*7ae0*/  BRA `(.L_x_2116) ;  /* 0x0000000400a87947 */ /* 0x000fea0003800000 */
.L_x_2123:
        /* <DEDUP_REMOVED lines=12> */
.L_x_2135:
[----:B---3--:R-:W-:Y:S01]  /*7bb0*/  IMAD.U32 R5, R18, 0x10000, RZ ;  /* 0x0001000012057824 */ /* 0x008fe200078e00ff */
        /* <DEDUP_REMOVED lines=16> */
.L_x_2138:
[----:B------:R-:W-:-:S04]  /*7cc0*/  LOP3.LUT R3, R5, 0x80000000, RZ, 0xc0, !PT ;  /* 0x8000000005037812 */ /* 0x000fc800078ec0ff */
[----:B------:R-:W-:-:S04]  /*7cd0*/  SHF.R.U32.HI R3, RZ, 0x18, R3 ;  /* 0x00000018ff037819 */ /* 0x000fc80000011603 */
[----:B------:R-:W-:-:S04]  /*7ce0*/  LOP3.LUT R0, R0, R3, RZ, 0xfc, !PT ;  /* 0x0000000300007212 */ /* 0x000fc800078efcff */
[----:B------:R-:W-:-:S07]  /*7cf0*/  PRMT R4, R0, 0x7610, R4 ;  /* 0x0000761000047816 */ /* 0x000fce0000000004 */
.L_x_2137:
[----:B------:R-:W-:Y:S05]  /*7d00*/  BSYNC B0 ;  /* 0x0000000000007941 */ /* 0x000fea0003800000 */
.L_x_2136:
[----:B------:R0:W-:Y:S01]  /*7d10*/  STG.E.U8 desc[UR36][R8.64], R4 ;  /* 0x0000000408007986 */ /* 0x0001e2000c101124 */
[----:B------:R-:W-:Y:S05]  /*7d20*/  BRA `(.L_x_2116) ;  /* 0x0000000400187947 */ /* 0x000fea0003800000 */
.L_x_2134:
        /* <DEDUP_REMOVED lines=17> */
.L_x_2141:
[----:B------:R-:W-:-:S04]  /*7e40*/  LOP3.LUT R3, R5, 0x80000000, RZ, 0xc0, !PT ;  /* 0x8000000005037812 */ /* 0x000fc800078ec0ff */
[----:B------:R-:W-:-:S04]  /*7e50*/  SHF.R.U32.HI R3, RZ, 0x18, R3 ;  /* 0x00000018ff037819 */ /* 0x000fc80000011603 */
[----:B------:R-:W-:-:S04]  /*7e60*/  LOP3.LUT R0, R0, R3, RZ, 0xfc, !PT ;  /* 0x0000000300007212 */ /* 0x000fc800078efcff */
[----:B------:R-:W-:-:S07]  /*7e70*/  PRMT R4, R0, 0x7610, R4 ;  /* 0x0000761000047816 */ /* 0x000fce0000000004 */
.L_x_2140:
[----:B------:R-:W-:Y:S05]  /*7e80*/  BSYNC B0 ;  /* 0x0000000000007941 */ /* 0x000fea0003800000 */
.L_x_2139:
[----:B------:R0:W-:Y:S01]  /*7e90*/  STG.E.U8 desc[UR36][R8.64], R4 ;  /* 0x0000000408007986 */ /* 0x0001e2000c101124 */
[----:B------:R-:W-:Y:S05]  /*7ea0*/  BRA `(.L_x_2116) ;  /* 0x0000000000b87947 */ /* 0x000fea0003800000 */
.L_x_2133:
        /* <DEDUP_REMOVED lines=22> */
.L_x_2115:
[----:B------:R-:W-:Y:S01]  /*8010*/  MOV R14, 0x0 ;  /* 0x00000000000e7802 */ /* 0x000fe20000000f00 */
[----:B------:R-:W-:Y:S01]  /*8020*/  ULDC.64 UR4, c[0x4][0x178] ;  /* 0x01005e0000047ab9 */ /* 0x000fe20000000a00 */
[----:B------:R-:W-:Y:S01]  /*8030*/  ULDC.64 UR6, c[0x4][0x90] ;  /* 0x0100240000067ab9 */ /* 0x000fe20000000a00 */
[----:B------:R-:W-:Y:S02]  /*8040*/  IMAD.U32 R4, RZ, RZ, UR4 ;  /* 0x00000004ff047e24 */ /* 0x000fe4000f8e00ff */
[----:B---3--:R-:W-:Y:S01]  /*8050*/  IMAD.U32 R5, RZ, RZ, UR5 ;  /* 0x00000005ff057e24 */ /* 0x008fe2000f8e00ff */
        /* <DEDUP_REMOVED lines=11> */
.L_x_2144:
[----:B------:R-:W-:Y:S05]  /*8110*/  BRA `(.L_x_2116) ;  /* 0x00000000001c7947 */ /* 0x000fea0003800000 */
.L_x_2143:
[----:B------:R-:W-:-:S06]  /*8120*/  IMAD.U32 R4, R18, 0x10000, RZ ;  /* 0x0001000012047824 */ /* 0x000fcc00078e00ff */
[----:B---3--:R-:W0:Y:S02]  /*8130*/  F2I.U64.TRUNC R4, R4 ;  /* 0x0000000400047311 */ /* 0x008e24000020d800 */
[----:B0-----:R0:W-:Y:S01]  /*8140*/  STG.E.64 desc[UR36][R8.64], R4 ;  /* 0x0000000408007986 */ /* 0x0011e2000c101b24 */
[----:B------:R-:W-:Y:S05]  /*8150*/  BRA `(.L_x_2116) ;  /* 0x00000000000c7947 */ /* 0x000fea0003800000 */
.L_x_2142:
[----:B------:R-:W-:-:S04]  /*8160*/  IMAD.U32 R18, R18, 0x10000, RZ ;  /* 0x0001000012127824 */ /* 0x000fc800078e00ff */
[----:B------:R-:W0:Y:S02]  /*8170*/  F2I.FTZ.U32.TRUNC.NTZ R3, R18 ;  /* 0x0000001200037305 */ /* 0x000e24000021f000 */
[----:B0-----:R0:W-:Y:S02]  /*8180*/  STG.E desc[UR36][R8.64], R3 ;  /* 0x0000000308007986 */ /* 0x0011e4000c101924 */
.L_x_2116:
[----:B------:R-:W-:-:S07]  /*8190*/  VIADD R24, R24, 0x80 ;  /* 0x0000008018187836 */ /* 0x000fce0000000000 */
.L_x_2075:
[----:B------:R-:W-:-:S13]  /*81a0*/  ISETP.GE.AND P0, PT, R24, R19, PT ;  /* 0x000000131800720c */ /* 0x000fda0003f06270 */
[----:B------:R-:W-:Y:S05]  /*81b0*/  @P0 BREAK B6 ;  /* 0x0000000000060942 */ /* 0x000fea0003800000 */
[----:B------:R-:W-:Y:S05]  /*81c0*/  @P0 BRA `(.L_x_2110) ;  /* 0x0000000c00f40947 */ /* 0x000fea0003800000 */
[----:B------:R-:W-:Y:S05]  /*81d0*/  BSYNC B6 ;  /* 0x0000000000067941 */ /* 0x000fea0003800000 */
.L_x_2074:
[----:B012-4-:R-:W0:Y:S01]  /*81e0*/  LDC.64 R8, c[0x0][0x218] ;  /* 0x00008600ff087b82 */ /* 0x017e220000000a00 */
        /* <DEDUP_REMOVED lines=21> */
.L_x_2148:
[----:B---3--:R-:W-:-:S06]  /*8340*/  IMAD.U32 R5, R17, 0x10000, RZ ;  /* 0x0001000011057824 */ /* 0x008fcc00078e00ff */
[----:B------:R-:W0:Y:S02]  /*8350*/  F2I.S64.TRUNC R4, R5 ;  /* 0x0000000500047311 */ /* 0x000e24000020d900 */
[----:B0-----:R0:W-:Y:S01]  /*8360*/  STG.E.U8 desc[UR36][R8.64], R4 ;  /* 0x0000000408007986 */ /* 0x0011e2000c101124 */
[----:B------:R-:W-:Y:S05]  /*8370*/  BRA `(.L_x_2150) ;  /* 0x0000000c00847947 */ /* 0x000fea0003800000 */
.L_x_2147:
        /* <DEDUP_REMOVED lines=10> */
.L_x_2152:
[----:B------:R-:W-:-:S06]  /*8420*/  IMAD.U32 R17, R17, 0x10000, RZ ;  /* 0x0001000011117824 */ /* 0x000fcc00078e00ff */
[----:B------:R-:W0:Y:S02]  /*8430*/  F2I.FTZ.TRUNC.NTZ R17, R17 ;  /* 0x0000001100117305 */ /* 0x000e24000021f100 */
[----:B0-----:R0:W-:Y:S01]  /*8440*/  STG.E desc[UR36][R8.64], R17 ;  /* 0x0000001108007986 */ /* 0x0011e2000c101924 */
[----:B------:R-:W-:Y:S05]  /*8450*/  BRA `(.L_x_2150) ;  /* 0x0000000c004c7947 */ /* 0x000fea0003800000 */
.L_x_2151:
[----:B------:R-:W-:-:S06]  /*8460*/  IMAD.U32 R17, R17, 0x10000, RZ ;  /* 0x0001000011117824 */ /* 0x000fcc00078e00ff */
[----:B------:R-:W0:Y:S02]  /*8470*/  F2I.FTZ.TRUNC.NTZ R17, R17 ;  /* 0x0000001100117305 */ /* 0x000e24000021f100 */
[----:B0-----:R0:W-:Y:S01]  /*8480*/  STG.E.U16 desc[UR36][R8.64], R17 ;  /* 0x0000001108007986 */ /* 0x0011e2000c101524 */
[----:B------:R-:W-:Y:S05]  /*8490*/  BRA `(.L_x_2150) ;  /* 0x0000000c003c7947 */ /* 0x000fea0003800000 */
.L_x_2146:
        /* <DEDUP_REMOVED lines=9> */
.L_x_2154:
[----:B------:R-:W-:-:S05]  /*8530*/  IMAD.U32 R0, R17, 0x10000, RZ ;  /* 0x0001000011007824 */ /* 0x000fca00078e00ff */
[----:B------:R-:W-:-:S05]  /*8540*/  F2FP.F16.F32.PACK_AB R0, RZ, R0 ;  /* 0x00000000ff00723e */ /* 0x000fca00000000ff */
[----:B------:R0:W-:Y:S01]  /*8550*/  STG.E.U16 desc[UR36][R8.64], R0 ;  /* 0x0000000008007986 */ /* 0x0001e2000c101524 */
[----:B------:R-:W-:Y:S05]  /*8560*/  BRA `(.L_x_2150) ;  /* 0x0000000c00087947 */ /* 0x000fea0003800000 */
.L_x_2153:
        /* <DEDUP_REMOVED lines=10> */
.L_x_2156:
[----:B------:R-:W-:-:S05]  /*8610*/  IMAD.U32 R17, R17, 0x10000, RZ ;  /* 0x0001000011117824 */ /* 0x000fca00078e00ff */
[----:B------:R-:W-:-:S04]  /*8620*/  F2FP.F16.F32.PACK_AB R3, RZ, R17 ;  /* 0x00000011ff03723e */ /* 0x000fc800000000ff */
[----:B------:R-:W-:-:S05]  /*8630*/  PRMT R3, R3, 0x5410, RZ ;  /* 0x0000541003037816 */ /* 0x000fca00000000ff */
[----:B------:R4:W-:Y:S01]  /*8640*/  STG.E desc[UR36][R8.64], R3 ;  /* 0x0000000308007986 */ /* 0x0009e2000c101924 */
[----:B------:R-:W-:Y:S05]  /*8650*/  BRA `(.L_x_2150) ;  /* 0x0000000800cc7947 */ /* 0x000fea0003800000 */
.L_x_2155:
[----:B------:R-:W-:-:S04]  /*8660*/  IMAD.U32 R4, R17, 0x10000, RZ ;  /* 0x0001000011047824 */ /* 0x000fc800078e00ff */
[----:B------:R-:W-:-:S06]  /*8670*/  FMUL.FTZ R4, R4, 1 ;  /* 0x3f80000004047820 */ /* 0x000fcc0000410000 */
[----:B---3--:R-:W0:Y:S02]  /*8680*/  F2F.F64.F32 R4, R4 ;  /* 0x0000000400047310 */ /* 0x008e240000201800 */
[----:B0-----:R0:W-:Y:S01]  /*8690*/  STG.E.64 desc[UR36][R8.64], R4 ;  /* 0x0000000408007986 */ /* 0x0011e2000c101b24 */
[----:B------:R-:W-:Y:S05]  /*86a0*/  BRA `(.L_x_2150) ;  /* 0x0000000800b87947 */ /* 0x000fea0003800000 */
.L_x_2145:
        /* <DEDUP_REMOVED lines=13> */
.L_x_2159:
[----:B------:R-:W-:Y:S01]  /*8780*/  IMAD.U32 R17, R17, 0x10000, RZ ;  /* 0x0001000011117824 */ /* 0x000fe200078e00ff */
[----:B------:R-:W-:-:S03]  /*8790*/  CS2R R6, SRZ ;  /* 0x0000000000067805 */ /* 0x000fc6000001ff00 */
[----:B------:R-:W-:-:S06]  /*87a0*/  FMUL.FTZ R4, R17, 1 ;  /* 0x3f80000011047820 */ /* 0x000fcc0000410000 */
[----:B---3--:R-:W0:Y:S02]  /*87b0*/  F2F.F64.F32 R4, R4 ;  /* 0x0000000400047310 */ /* 0x008e240000201800 */
[----:B0-----:R0:W-:Y:S01]  /*87c0*/  STG.E.128 desc[UR36][R8.64], R4 ;  /* 0x0000000408007986 */ /* 0x0011e2000c101d24 */
[----:B------:R-:W-:Y:S05]  /*87d0*/  BRA `(.L_x_2150) ;  /* 0x00000008006c7947 */ /* 0x000fea0003800000 */
.L_x_2158:
        /* <DEDUP_REMOVED lines=21> */
.L_x_2163:
[----:B------:R-:W-:Y:S05]  /*8930*/  BSYNC B0 ;  /* 0x0000000000007941 */ /* 0x000fea0003800000 */
.L_x_2162:
[----:B------:R-:W-:-:S05]  /*8940*/  LOP3.LUT R5, R0, R5, RZ, 0xfc, !PT ;  /* 0x0000000500057212 */ /* 0x000fca00078efcff */
[----:B------:R0:W-:Y:S01]  /*8950*/  STG.E.U8 desc[UR36][R8.64], R5 ;  /* 0x0000000508007986 */ /* 0x0001e2000c101124 */
[----:B------:R-:W-:Y:S05]  /*8960*/  BRA `(.L_x_2150) ;  /* 0x0000000800087947 */ /* 0x000fea0003800000 */
.L_x_2161:
        /* <DEDUP_REMOVED lines=13> */
.L_x_2165:
[----:B------:R-:W-:Y:S01]  /*8a40*/  IMAD.MOV.U32 R0, RZ, RZ, 0x7f ;  /* 0x0000007fff007424 */ /* 0x000fe200078e00ff */
[----:B------:R-:W-:-:S04]  /*8a50*/  ISETP.GT.U32.AND P0, PT, R3, 0x7f800000, PT ;  /* 0x7f8000000300780c */ /* 0x000fc80003f04070 */
[----:B------:R-:W-:-:S09]  /*8a60*/  SEL R0, R0, 0x7c, P0 ;  /* 0x0000007c00007807 */ /* 0x000fd20000000000 */
.L_x_2166:
[----:B------:R-:W-:Y:S05]  /*8a70*/  BSYNC B0 ;  /* 0x0000000000007941 */ /* 0x000fea0003800000 */
.L_x_2164:
[----:B------:R-:W-:-:S04]  /*8a80*/  LOP3.LUT R3, R17, 0x80000000, RZ, 0xc0, !PT ;  /* 0x8000000011037812 */ /* 0x000fc800078ec0ff */
[----:B------:R-:W-:-:S04]  /*8a90*/  SHF.R.U32.HI R3, RZ, 0x18, R3 ;  /* 0x00000018ff037819 */ /* 0x000fc80000011603 */
[----:B------:R-:W-:-:S05]  /*8aa0*/  LOP3.LUT R3, R0, R3, RZ, 0xfc, !PT ;  /* 0x0000000300037212 */ /* 0x000fca00078efcff */
[----:B------:R0:W-:Y:S01]  /*8ab0*/  STG.E.U8 desc[UR36][R8.64], R3 ;  /* 0x0000000308007986 */ /* 0x0001e2000c101124 */
[----:B------:R-:W-:Y:S05]  /*8ac0*/  BRA `(.L_x_2150) ;  /* 0x0000000400b07947 */ /* 0x000fea0003800000 */
.L_x_2160:
[----:B------:R0:W-:Y:S01]  /*8ad0*/  STG.E.U16 desc[UR36][R8.64], R17 ;  /* 0x0000001108007986 */ /* 0x0001e2000c101524 */
[----:B------:R-:W-:Y:S05]  /*8ae0*/  BRA `(.L_x_2150) ;  /* 0x0000000400a87947 */ /* 0x000fea0003800000 */
.L_x_2157:
        /* <DEDUP_REMOVED lines=12> */
.L_x_2169:
        /* <DEDUP_REMOVED lines=17> */
.L_x_2172:
[----:B------:R-:W-:-:S04]  /*8cc0*/  LOP3.LUT R3, R17, 0x80000000, RZ, 0xc0, !PT ;  /* 0x8000000011037812 */ /* 0x000fc800078ec0ff */
[----:B------:R-:W-:-:S04]  /*8cd0*/  SHF.R.U32.HI R3, RZ, 0x18, R3 ;  /* 0x00000018ff037819 */ /* 0x000fc80000011603 */
[----:B------:R-:W-:-:S04]  /*8ce0*/  LOP3.LUT R0, R0, R3, RZ, 0xfc, !PT ;  /* 0x0000000300007212 */ /* 0x000fc800078efcff */
[----:B------:R-:W-:-:S07]  /*8cf0*/  PRMT R4, R0, 0x7610, R4 ;  /* 0x0000761000047816 */ /* 0x000fce0000000004 */
.L_x_2171:
[----:B------:R-:W-:Y:S05]  /*8d00*/  BSYNC B0 ;  /* 0x0000000000007941 */ /* 0x000fea0003800000 */
.L_x_2170:
[----:B------:R0:W-:Y:S01]  /*8d10*/  STG.E.U8 desc[UR36][R8.64], R4 ;  /* 0x0000000408007986 */ /* 0x0001e2000c101124 */
[----:B------:R-:W-:Y:S05]  /*8d20*/  BRA `(.L_x_2150) ;  /* 0x0000000400187947 */ /* 0x000fea0003800000 */
.L_x_2168:
        /* <DEDUP_REMOVED lines=17> */
.L_x_2175:
[----:B------:R-:W-:-:S04]  /*8e40*/  LOP3.LUT R3, R17, 0x80000000, RZ, 0xc0, !PT ;  /* 0x8000000011037812 */ /* 0x000fc800078ec0ff */
[----:B------:R-:W-:-:S04]  /*8e50*/  SHF.R.U32.HI R3, RZ, 0x18, R3 ;  /* 0x00000018ff037819 */ /* 0x000fc80000011603 */
[----:B------:R-:W-:-:S04]  /*8e60*/  LOP3.LUT R0, R0, R3, RZ, 0xfc, !PT ;  /* 0x0000000300007212 */ /* 0x000fc800078efcff */
[----:B------:R-:W-:-:S07]  /*8e70*/  PRMT R4, R0, 0x7610, R4 ;  /* 0x0000761000047816 */ /* 0x000fce0000000004 */
.L_x_2174:
[----:B------:R-:W-:Y:S05]  /*8e80*/  BSYNC B0 ;  /* 0x0000000000007941 */ /* 0x000fea0003800000 */
.L_x_2173:
[----:B------:R0:W-:Y:S01]  /*8e90*/  STG.E.U8 desc[UR36][R8.64], R4 ;  /* 0x0000000408007986 */ /* 0x0001e2000c101124 */
[----:B------:R-:W-:Y:S05]  /*8ea0*/  BRA `(.L_x_2150) ;  /* 0x0000000000b87947 */ /* 0x000fea0003800000 */
.L_x_2167:
[----:B------:R-:W-:-:S13]  /*8eb0*/  ISETP.NE.AND P0, PT, R0, 0x1c, PT ;  /* 0x0000001c0000780c */ /* 0x000fda0003f05270 */
[----:B------:R-:W-:Y:S05]  /*8ec0*/  @!P0 BRA `(.L_x_2176) ;  /* 0x0000000000a48947 */ /* 0x000fea0003800000 */
[----:B------:R-:W-:-:S13]  /*8ed0*/  ISETP.NE.AND P0, PT, R0, 0x1d, PT ;  /* 0x0000001d0000780c */ /* 0x000fda0003f05270 */
[----:B------:R-:W-:Y:S05]  /*8ee0*/  @!P0 BRA `(.L_x_2177) ;  /* 0x00000000008c8947 */ /* 0x000fea0003800000 */
[----:B------:R-:W-:-:S13]  /*8ef0*/  ISETP.NE.AND P0, PT, R0, 0x2c, PT ;  /* 0x0000002c0000780c */ /* 0x000fda0003f05270 */
[----:B------:R-:W-:Y:S05]  /*8f00*/  @P0 BRA `(.L_x_2149) ;  /* 0x0000000000400947 */ /* 0x000fea0003800000 */
[----:B------:R-:W-:-:S05]  /*8f10*/  IMAD.U32 R4, R17, 0x10000, RZ ;  /* 0x0001000011047824 */ /* 0x000fca00078e00ff */
[----:B---3--:R-:W-:-:S04]  /*8f20*/  SHF.R.U32.HI R5, RZ, 0x17, R4 ;  /* 0x00000017ff057819 */ /* 0x008fc80000011604 */
        /* <DEDUP_REMOVED lines=14> */
.L_x_2149:
        /* <DEDUP_REMOVED lines=16> */
.L_x_2178:
[----:B------:R-:W-:Y:S05]  /*9110*/  BRA `(.L_x_2150) ;  /* 0x00000000001c7947 */ /* 0x000fea0003800000 */
.L_x_2177:
[----:B------:R-:W-:-:S06]  /*9120*/  IMAD.U32 R4, R17, 0x10000, RZ ;  /* 0x0001000011047824 */ /* 0x000fcc00078e00ff */
[----:B---3--:R-:W0:Y:S02]  /*9130*/  F2I.U64.TRUNC R4, R4 ;  /* 0x0000000400047311 */ /* 0x008e24000020d800 */
[----:B0-----:R0:W-:Y:S01]  /*9140*/  STG.E.64 desc[UR36][R8.64], R4 ;  /* 0x0000000408007986 */ /* 0x0011e2000c101b24 */
[----:B------:R-:W-:Y:S05]  /*9150*/  BRA `(.L_x_2150) ;  /* 0x00000000000c7947 */ /* 0x000fea0003800000 */
.L_x_2176:
[----:B------:R-:W-:-:S06]  /*9160*/  IMAD.U32 R17, R17, 0x10000, RZ ;  /* 0x0001000011117824 */ /* 0x000fcc00078e00ff */
[----:B------:R-:W0:Y:S02]  /*9170*/  F2I.FTZ.U32.TRUNC.NTZ R17, R17 ;  /* 0x0000001100117305 */ /* 0x000e24000021f000 */
[----:B0-----:R0:W-:Y:S02]  /*9180*/  STG.E desc[UR36][R8.64], R17 ;  /* 0x0000001108007986 */ /* 0x0011e4000c101924 */
.L_x_2150:
[----:B------:R-:W-:-:S07]  /*9190*/  VIADD R24, R24, 0x80 ;  /* 0x0000008018187836 */ /* 0x000fce0000000000 */
.L_x_2110:
[----:B------:R-:W-:Y:S05]  /*91a0*/  BSYNC B7 ;  /* 0x0000000000077941 */ /* 0x000fea0003800000 */
.L_x_2073:
[----:B------:R-:W-:-:S13]  /*91b0*/  ISETP.GE.AND P0, PT, R24, R19, PT ;  /* 0x000000131800720c */ /* 0x000fda0003f06270 */
[----:B------:R-:W-:Y:S05]  /*91c0*/  @P0 EXIT ;  /* 0x000000000000094d */ /* 0x000fea0003800000 */
[----:B01234-:R-:W0:Y:S01]  /*91d0*/  LDC.64 R4, c[0x0][0x218] ;  /* 0x00008600ff047b82 */ /* 0x01fe220000000a00 */
        /* <DEDUP_REMOVED lines=18> */
[----:B0-----:R-:W-:Y:S01]  /*9300*/  STG.E.U8 desc[UR36][R4.64], R3 ;  /* 0x0000000304007986 */ /* 0x001fe2000c101124 */
[----:B------:R-:W-:Y:S05]  /*9310*/  EXIT ;  /* 0x000000000000794d */ /* 0x000fea0003800000 */
.L_x_2182:
[----:B------:R-:W-:-:S06]  /*9320*/  IMAD.U32 R3, R16, 0x10000, RZ ;  /* 0x0001000010037824 */ /* 0x000fcc00078e00ff */
[----:B------:R-:W0:Y:S02]  /*9330*/  F2I.S64.TRUNC R2, R3 ;  /* 0x0000000300027311 */ /* 0x000e24000020d900 */
[----:B0-----:R-:W-:Y:S01]  /*9340*/  STG.E.U8 desc[UR36][R4.64], R2 ;  /* 0x0000000204007986 */ /* 0x001fe2000c101124 */
[----:B------:R-:W-:Y:S05]  /*9350*/  EXIT ;  /* 0x000000000000794d */ /* 0x000fea0003800000 */
.L_x_2181:
        /* <DEDUP_REMOVED lines=8> */
[----:B0-----:R-:W-:Y:S01]  /*93e0*/  STG.E.64 desc[UR36][R4.64], R2 ;  /* 0x0000000204007986 */ /* 0x001fe2000c101b24 */
[----:B------:R-:W-:Y:S05]  /*93f0*/  EXIT ;  /* 0x000000000000794d */ /* 0x000fea0003800000 */
.L_x_2185:
[----:B------:R-:W-:-:S04]  /*9400*/  IMAD.U32 R16, R16, 0x10000, RZ ;  /* 0x0001000010107824 */ /* 0x000fc800078e00ff */
[----:B------:R-:W0:Y:S02]  /*9410*/  F2I.FTZ.TRUNC.NTZ R3, R16 ;  /* 0x0000001000037305 */ /* 0x000e24000021f100 */
[----:B0-----:R-:W-:Y:S01]  /*9420*/  STG.E desc[UR36][R4.64], R3 ;  /* 0x0000000304007986 */ /* 0x001fe2000c101924 */
[----:B------:R-:W-:Y:S05]  /*9430*/  EXIT ;  /* 0x000000000000794d */ /* 0x000fea0003800000 */
.L_x_2184:
[----:B------:R-:W-:-:S04]  /*9440*/  IMAD.U32 R16, R16, 0x10000, RZ ;  /* 0x0001000010107824 */ /* 0x000fc800078e00ff */
[----:B------:R-:W0:Y:S02]  /*9450*/  F2I.FTZ.TRUNC.NTZ R3, R16 ;  /* 0x0000001000037305 */ /* 0x000e24000021f100 */
[----:B0-----:R-:W-:Y:S01]  /*9460*/  STG.E.U16 desc[UR36][R4.64], R3 ;  /* 0x0000000304007986 */ /* 0x001fe2000c101524 */
[----:B------:R-:W-:Y:S05]  /*9470*/  EXIT ;  /* 0x000000000000794d */ /* 0x000fea0003800000 */
.L_x_2180:
        /* <DEDUP_REMOVED lines=9> */
.L_x_2187:
[----:B------:R-:W-:-:S05]  /*9510*/  IMAD.U32 R0, R16, 0x10000, RZ ;  /* 0x0001000010007824 */ /* 0x000fca00078e00ff */
[----:B------:R-:W-:-:S05]  /*9520*/  F2FP.F16.F32.PACK_AB R0, RZ, R0 ;  /* 0x00000000ff00723e */ /* 0x000fca00000000ff */
[----:B------:R-:W-:Y:S01]  /*9530*/  STG.E.U16 desc[UR36][R4.64], R0 ;  /* 0x0000000004007986 */ /* 0x000fe2000c101524 */
[----:B------:R-:W-:Y:S05]  /*9540*/  EXIT ;  /* 0x000000000000794d */ /* 0x000fea0003800000 */
.L_x_2186:
        /* <DEDUP_REMOVED lines=10> */
.L_x_2189:
[----:B------:R-:W-:-:S05]  /*95f0*/  IMAD.U32 R16, R16, 0x10000, RZ ;  /* 0x0001000010107824 */ /* 0x000fca00078e00ff */
[----:B------:R-:W-:-:S04]  /*9600*/  F2FP.F16.F32.PACK_AB R3, RZ, R16 ;  /* 0x00000010ff03723e */ /* 0x000fc800000000ff */
[----:B------:R-:W-:-:S05]  /*9610*/  PRMT R3, R3, 0x5410, RZ ;  /* 0x0000541003037816 */ /* 0x000fca00000000ff */
[----:B------:R-:W-:Y:S01]  /*9620*/  STG.E desc[UR36][R4.64], R3 ;  /* 0x0000000304007986 */ /* 0x000fe2000c101924 */
[----:B------:R-:W-:Y:S05]  /*9630*/  EXIT ;  /* 0x000000000000794d */ /* 0x000fea0003800000 */
.L_x_2188:
[----:B------:R-:W-:-:S04]  /*9640*/  IMAD.U32 R2, R16, 0x10000, RZ ;  /* 0x0001000010027824 */ /* 0x000fc800078e00ff */
[----:B------:R-:W-:-:S06]  /*9650*/  FMUL.FTZ R2, R2, 1 ;  /* 0x3f80000002027820 */ /* 0x000fcc0000410000 */
[----:B------:R-:W0:Y:S02]  /*9660*/  F2F.F64.F32 R2, R2 ;  /* 0x0000000200027310 */ /* 0x000e240000201800 */
[----:B0-----:R-:W-:Y:S01]  /*9670*/  STG.E.64 desc[UR36][R4.64], R2 ;  /* 0x0000000204007986 */ /* 0x001fe2000c101b24 */
[----:B------:R-:W-:Y:S05]  /*9680*/  EXIT ;  /* 0x000000000000794d */ /* 0x000fea0003800000 */
.L_x_2179:
        /* <DEDUP_REMOVED lines=13> */
.L_x_2192:
[----:B------:R-:W-:Y:S01]  /*9760*/  IMAD.U32 R16, R16, 0x10000, RZ ;  /* 0x0001000010107824 */ /* 0x000fe200078e00ff */
[----:B------:R-:W-:-:S03]  /*9770*/  CS2R R10, SRZ ;  /* 0x00000000000a7805 */ /* 0x000fc6000001ff00 */
[----:B------:R-:W-:-:S06]  /*9780*/  FMUL.FTZ R8, R16, 1 ;  /* 0x3f80000010087820 */ /* 0x000fcc0000410000 */
[----:B------:R-:W0:Y:S02]  /*9790*/  F2F.F64.F32 R8, R8 ;  /* 0x0000000800087310 */ /* 0x000e240000201800 */
[----:B0-----:R-:W-:Y:S01]  /*97a0*/  STG.E.128 desc[UR36][R4.64], R8 ;  /* 0x0000000804007986 */ /* 0x001fe2000c101d24 */
[----:B------:R-:W-:Y:S05]  /*97b0*/  EXIT ;  /* 0x000000000000794d */ /* 0x000fea0003800000 */
.L_x_2191:
        /* <DEDUP_REMOVED lines=21> */
.L_x_2196:
[----:B------:R-:W-:Y:S05]  /*9910*/  BSYNC B0 ;  /* 0x0000000000007941 */ /* 0x000fea0003800000 */
.L_x_2195:
[----:B------:R-:W-:-:S05]  /*9920*/  LOP3.LUT R3, R0, R3, RZ, 0xfc, !PT ;  /* 0x0000000300037212 */ /* 0x000fca00078efcff */
[----:B------:R-:W-:Y:S01]  /*9930*/  STG.E.U8 desc[UR36][R4.64], R3 ;  /* 0x0000000304007986 */ /* 0x000fe2000c101124 */
[----:B------:R-:W-:Y:S05]  /*9940*/  EXIT ;  /* 0x000000000000794d */ /* 0x000fea0003800000 */
.L_x_2194:
        /* <DEDUP_REMOVED lines=13> */
.L_x_2198:
[----:B------:R-:W-:Y:S01]  /*9a20*/  IMAD.MOV.U32 R0, RZ, RZ, 0x7f ;  /* 0x0000007fff007424 */ /* 0x000fe200078e00ff */
[----:B------:R-:W-:-:S04]  /*9a30*/  ISETP.GT.U32.AND P0, PT, R2, 0x7f800000, PT ;  /* 0x7f8000000200780c */ /* 0x000fc80003f04070 */
[----:B------:R-:W-:-:S09]  /*9a40*/  SEL R0, R0, 0x7c, P0 ;  /* 0x0000007c00007807 */ /* 0x000fd20000000000 */
.L_x_2199:
[----:B------:R-:W-:Y:S05]  /*9a50*/  BSYNC B0 ;  /* 0x0000000000007941 */ /* 0x000fea0003800000 */
.L_x_2197:
[----:B------:R-:W-:-:S04]  /*9a60*/  LOP3.LUT R2, R3, 0x80000000, RZ, 0xc0, !PT ;  /* 0x8000000003027812 */ /* 0x000fc800078ec0ff */
[----:B------:R-:W-:-:S04]  /*9a70*/  SHF.R.U32.HI R3, RZ, 0x18, R2 ;  /* 0x00000018ff037819 */ /* 0x000fc80000011602 */
[----:B------:R-:W-:-:S05]  /*9a80*/  LOP3.LUT R3, R0, R3, RZ, 0xfc, !PT ;  /* 0x0000000300037212 */ /* 0x000fca00078efcff */
[----:B------:R-:W-:Y:S01]  /*9a90*/  STG.E.U8 desc[UR36][R4.64], R3 ;  /* 0x0000000304007986 */ /* 0x000fe2000c101124 */
[----:B------:R-:W-:Y:S05]  /*9aa0*/  EXIT ;  /* 0x000000000000794d */ /* 0x000fea0003800000 */
.L_x_2193:
[----:B------:R-:W-:Y:S01]  /*9ab0*/  STG.E.U16 desc[UR36][R4.64], R16 ;  /* 0x0000001004007986 */ /* 0x000fe2000c101524 */
[----:B------:R-:W-:Y:S05]  /*9ac0*/  EXIT ;  /* 0x000000000000794d */ /* 0x000fea0003800000 */
.L_x_2190:
        /* <DEDUP_REMOVED lines=10> */
[----:B0-----:R-:W-:Y:S01]  /*9b70*/  STG.E.U16 desc[UR36][R4.64], R3 ;  /* 0x0000000304007986 */ /* 0x001fe2000c101524 */
[----:B------:R-:W-:Y:S05]  /*9b80*/  EXIT ;  /* 0x000000000000794d */ /* 0x000fea0003800000 */
.L_x_2202:
        /* <DEDUP_REMOVED lines=17> */
.L_x_2205:
[----:B------:R-:W-:-:S04]  /*9ca0*/  LOP3.LUT R2, R7, 0x80000000, RZ, 0xc0, !PT ;  /* 0x8000000007027812 */ /* 0x000fc800078ec0ff */
[----:B------:R-:W-:-:S04]  /*9cb0*/  SHF.R.U32.HI R3, RZ, 0x18, R2 ;  /* 0x00000018ff037819 */ /* 0x000fc80000011602 */
[----:B------:R-:W-:-:S04]  /*9cc0*/  LOP3.LUT R0, R0, R3, RZ, 0xfc, !PT ;  /* 0x0000000300007212 */ /* 0x000fc800078efcff */
[----:B------:R-:W-:-:S07]  /*9cd0*/  PRMT R2, R0, 0x7610, R2 ;  /* 0x0000761000027816 */ /* 0x000fce0000000002 */
.L_x_2204:
[----:B------:R-:W-:Y:S05]  /*9ce0*/  BSYNC B0 ;  /* 0x0000000000007941 */ /* 0x000fea0003800000 */
.L_x_2203:
[----:B------:R-:W-:Y:S01]  /*9cf0*/  STG.E.U8 desc[UR36][R4.64], R2 ;  /* 0x0000000204007986 */ /* 0x000fe2000c101124 */
[----:B------:R-:W-:Y:S05]  /*9d00*/  EXIT ;  /* 0x000000000000794d */ /* 0x000fea0003800000 */
.L_x_2201:
        /* <DEDUP_REMOVED lines=17> */
.L_x_2208:
[----:B------:R-:W-:-:S04]  /*9e20*/  LOP3.LUT R2, R7, 0x80000000, RZ, 0xc0, !PT ;  /* 0x8000000007027812 */ /* 0x000fc800078ec0ff */
[----:B------:R-:W-:-:S04]  /*9e30*/  SHF.R.U32.HI R3, RZ, 0x18, R2 ;  /* 0x00000018ff037819 */ /* 0x000fc80000011602 */
[----:B------:R-:W-:-:S04]  /*9e40*/  LOP3.LUT R0, R0, R3, RZ, 0xfc, !PT ;  /* 0x0000000300007212 */ /* 0x000fc800078efcff */
[----:B------:R-:W-:-:S07]  /*9e50*/  PRMT R2, R0, 0x7610, R2 ;  /* 0x0000761000027816 */ /* 0x000fce0000000002 */
.L_x_2207:
[----:B------:R-:W-:Y:S05]  /*9e60*/  BSYNC B0 ;  /* 0x0000000000007941 */ /* 0x000fea0003800000 */
.L_x_2206:
[----:B------:R-:W-:Y:S01]  /*9e70*/  STG.E.U8 desc[UR36][R4.64], R2 ;  /* 0x0000000204007986 */ /* 0x000fe2000c101124 */
[----:B------:R-:W-:Y:S05]  /*9e80*/  EXIT ;  /* 0x000000000000794d */ /* 0x000fea0003800000 */
.L_x_2200:
        /* <DEDUP_REMOVED lines=22> */
.L_x_2183:
        /* <DEDUP_REMOVED lines=16> */
.L_x_2211:
[----:B------:R-:W-:Y:S05]  /*a0f0*/  EXIT ;  /* 0x000000000000794d */ /* 0x000fea0003800000 */
.L_x_2210:
[----:B------:R-:W-:-:S06]  /*a100*/  IMAD.U32 R2, R16, 0x10000, RZ ;  /* 0x0001000010027824 */ /* 0x000fcc00078e00ff */
[----:B------:R-:W0:Y:S02]  /*a110*/  F2I.U64.TRUNC R2, R2 ;  /* 0x0000000200027311 */ /* 0x000e24000020d800 */
[----:B0-----:R-:W-:Y:S01]  /*a120*/  STG.E.64 desc[UR36][R4.64], R2 ;  /* 0x0000000204007986 */ /* 0x001fe2000c101b24 */
[----:B------:R-:W-:Y:S05]  /*a130*/  EXIT ;  /* 0x000000000000794d */ /* 0x000fea0003800000 */
.L_x_2209:
[----:B------:R-:W-:-:S04]  /*a140*/  IMAD.U32 R16, R16, 0x10000, RZ ;  /* 0x0001000010107824 */ /* 0x000fc800078e00ff */
[----:B------:R-:W0:Y:S02]  /*a150*/  F2I.FTZ.U32.TRUNC.NTZ R3, R16 ;  /* 0x0000001000037305 */ /* 0x000e24000021f000 */
[----:B0-----:R-:W-:Y:S01]  /*a160*/  STG.E desc[UR36][R4.64], R3 ;  /* 0x0000000304007986 */ /* 0x001fe2000c101924 */
[----:B------:R-:W-:Y:S05]  /*a170*/  EXIT ;  /* 0x000000000000794d */ /* 0x000fea0003800000 */
.L_x_2212:
        /* <DEDUP_REMOVED lines=16> */
.L_x_37770:


//--------------------- .text._ZN2at6native18elementwise_kernelILi128ELi4EZNS0_22gpu_kernel_impl_nocastINS0_13BUnaryFunctorIN3c108BFloat16ES5_S5_ZZZNS0_15binary_internal21div_floor_kernel_cudaERNS_18TensorIteratorBaseEENKUlvE1_clEvENKUlvE2_clEvEUlS5_S5_E_EEEEvS8_RKT_EUliE_EEviT1_ --------------------------
	.section	.text._ZN2at6native18elementwise_kernelILi128ELi4EZNS0_22gpu_kernel_impl_nocastINS0_13BUnaryFunctorIN3c108BFloat16ES5_S5_ZZZNS0_15binary_internal21div_floor_kernel_cudaERNS_18TensorIteratorBaseEENKUlvE1_clEvENKUlvE2_clEvEUlS5_S5_E_EEEEvS8_RKT_EUliE_EEviT1_,"ax",@progbits
	.align	128
        .global         _ZN2at6native18elementwise_kernelILi128ELi4EZNS0_22gpu_kernel_impl_nocastINS0_13BUnaryFunctorIN3c108BFloat16ES5_S5_ZZZNS0_15binary_internal21div_floor_kernel_cudaERNS_18TensorIteratorBaseEENKUlvE1_clEvENKUlvE2_clEvEUlS5_S5_E_EEEEvS8_RKT_EUliE_EEviT1_
        .type           _ZN2at6native18elementwise_kernelILi128ELi4EZNS0_22gpu_kernel_impl_nocastINS0_13BUnaryFunctorIN3c108BFloat16ES5_S5_ZZZNS0_15binary_internal21div_floor_kernel_cudaERNS_18TensorIteratorBaseEENKUlvE1_clEvENKUlvE2_clEvEUlS5_S5_E_EEEEvS8_RKT_EUliE_EEviT1_,@function
        .size           _ZN2at6native18elementwise_kernelILi128ELi4EZNS0_22gpu_kernel_impl_nocastINS0_13BUnaryFunctorIN3c108BFloat16ES5_S5_ZZZNS0_15binary_internal21div_floor_kernel_cudaERNS_18TensorIteratorBaseEENKUlvE1_clEvENKUlvE2_clEvEUlS5_S5_E_EEEEvS8_RKT_EUliE_EEviT1_,(.L_x_37771 - _ZN2at6native18elementwise_kernelILi128ELi4EZNS0_22gpu_kernel_impl_nocastINS0_13BUnaryFunctorIN3c108BFloat16ES5_S5_ZZZNS0_15binary_internal21div_floor_kernel_cudaERNS_18TensorIteratorBaseEENKUlvE1_clEvENKUlvE2_clEvEUlS5_S5_E_EEEEvS8_RKT_EUliE_EEviT1_)
        .other          _ZN2at6native18elementwise_kernelILi128ELi4EZNS0_22gpu_kernel_impl_nocastINS0_13BUnaryFunctorIN3c108BFloat16ES5_S5_ZZZNS0_15binary_internal21div_floor_kernel_cudaERNS_18TensorIteratorBaseEENKUlvE1_clEvENKUlvE2_clEvEUlS5_S5_E_EEEEvS8_RKT_EUliE_EEviT1_,@"STO_CUDA_ENTRY STV_DEFAULT"
_ZN2at6native18elementwise_kernelILi128ELi4EZNS0_22gpu_kernel_impl_nocastINS0_13BUnaryFunctorIN3c108BFloat16ES5_S5_ZZZNS0_15binary_internal21div_floor_kernel_cudaERNS_18TensorIteratorBaseEENKUlvE1_clEvENKUlvE2_clEvEUlS5_S5_E_EEEEvS8_RKT_EUliE_EEviT1_:
.text._ZN2at6native18elementwise_kernelILi128ELi4EZNS0_22gpu_kernel_impl_nocastINS0_13BUnaryFunctorIN3c108BFloat16ES5_S5_ZZZNS0_15binary_internal21div_floor_kernel_cudaERNS_18TensorIteratorBaseEENKUlvE1_clEvENKUlvE2_clEvEUlS5_S5_E_EEEEvS8_RKT_EUliE_EEviT1_:
        /* <DEDUP_REMOVED lines=11> */
[----:B------:R-:W-:Y:S02]  /*00b0*/  MOV R5, RZ ;  /* 0x000000ff00057202 */ /* 0x000fe40000000f00 */
[----:B0-----:R-:W-:-:S13]  /*00c0*/  ISETP.NE.AND P0, PT, R4, RZ, PT ;  /* 0x000000ff0400720c */ /* 0x001fda0003f05270 */
[----:B------:R-:W-:Y:S05]  /*00d0*/  @!P0 BRA `(.L_x_2215) ;  /* 0x0000001000a48947 */ /* 0x000fea0003800000 */
        /* <DEDUP_REMOVED lines=8> */
[----:B------:R-:W-:-:S04]  /*0160*/  IMAD R0, R0, UR7, R3 ;  /* 0x0000000700007c24 */ /* 0x000fc8000f8e0203 */
[C---:B------:R-:W-:Y:S02]  /*0170*/  IMAD R5, R0.reuse, UR8, RZ ;  /* 0x0000000800057c24 */ /* 0x040fe4000f8e02ff */
[----:B------:R-:W-:Y:S01]  /*0180*/  IMAD R0, R0, UR9, RZ ;  /* 0x0000000900007c24 */ /* 0x000fe2000f8e02ff */
[----:B------:R-:W-:Y:S06]  /*0190*/  @!P0 BRA `(.L_x_2215) ;  /* 0x0000001000748947 */ /* 0x000fec0003800000 */
[----:B------:R-:W-:Y:S01]  /*01a0*/  HFMA2.MMA R6, -RZ, RZ, 0, 0 ;  /* 0x00000000ff067435 */ /* 0x000fe200000001ff */
[----:B------:R-:W-:Y:S01]  /*01b0*/  ULDC.64 UR8, c[0x0][0x228] ;  /* 0x00008a0000087ab9 */ /* 0x000fe20000000a00 */
[----:B------:R-:W-:Y:S01]  /*01c0*/  ULDC UR7, c[0x0][0x230] ;  /* 0x00008c0000077ab9 */ /* 0x000fe20000000800 */
[----:B------:R-:W-:-:S07]  /*01d0*/  ISETP.NE.AND P0, PT, R4, 0x2, PT ;  /* 0x000000020400780c */ /* 0x000fce0003f05270 */
[----:B------:R-:W-:-:S05]  /*01e0*/  IMAD.HI.U32 R8, R7, UR9, R6 ;  /* 0x0000000907087c27 */ /* 0x000fca000f8e0006 */
[----:B------:R-:W-:-:S04]  /*01f0*/  SHF.R.U32.HI R9, RZ, UR7, R8 ;  /* 0x00000007ff097c19 */ /* 0x000fc80008011608 */
[----:B------:R-:W-:-:S05]  /*0200*/  IADD3 R6, -R9, RZ, RZ ;  /* 0x000000ff09067210 */ /* 0x000fca0007ffe1ff */
[----:B------:R-:W-:Y:S01]  /*0210*/  IMAD R6, R6, UR8, R7 ;  /* 0x0000000806067c24 */ /* 0x000fe2000f8e0207 */
[----:B------:R-:W-:-:S03]  /*0220*/  ULDC.64 UR8, c[0x0][0x350] ;  /* 0x0000d40000087ab9 */ /* 0x000fc60000000a00 */
        /* <DEDUP_REMOVED lines=262> */
[----:B------:R-:W-:-:S03]  /*1290*/  @P0 MOV R10, RZ ;  /* 0x000000ff000a0202 */ /* 0x000fc60000000f00 */
[----:B------:R-:W-:-:S04]  /*12a0*/  IMAD.MOV R6, RZ, RZ, -R11 ;  /* 0x000000ffff067224 */ /* 0x000fc800078e0a0b */
[----:B------:R-:W1:Y:S01]  /*12b0*/  @P0 LDC R15, c[0x0][0x33c] ;  /* 0x0000cf00ff0f0b82 */ /* 0x000e620000000800 */
[----:B------:R-:W-:Y:S01]  /*12c0*/  IMAD R6, R6, UR8, R7 ;  /* 0x0000000806067c24 */ /* 0x000fe2000f8e0207 */
[----:B------:R-:W-:-:S03]  /*12d0*/  ULDC.64 UR8, c[0x0][0x400] ;  /* 0x0001000000087ab9 */ /* 0x000fc60000000a00 */
[C---:B------:R-:W-:Y:S02]  /*12e0*/  IMAD R5, R6.reuse, UR8, R5 ;  /* 0x0000000806057c24 */ /* 0x040fe4000f8e0205 */
[----:B------:R-:W-:Y:S01]  /*12f0*/  IMAD R0, R6, UR9, R0 ;  /* 0x0000000906007c24 */ /* 0x000fe2000f8e0200 */
[----:B------:R-:W2:Y:S01]  /*1300*/  @P0 LDC.64 R8, c[0x0][0x408] ;  /* 0x00010200ff080b82 */ /* 0x000ea20000000a00 */
[----:B0-----:R-:W-:-:S05]  /*1310*/  @P0 IMAD.HI.U32 R2, R11, R12, R10 ;  /* 0x0000000c0b020227 */ /* 0x001fca00078e000a */
[----:B------:R-:W-:-:S04]  /*1320*/  @P0 SHF.R.U32.HI R2, RZ, R13, R2 ;  /* 0x0000000dff020219 */ /* 0x000fc80000011602 */
[----:B------:R-:W-:-:S05]  /*1330*/  @P0 IADD3 R10, -R2, RZ, RZ ;  /* 0x000000ff020a0210 */ /* 0x000fca0007ffe1ff */
[----:B-1----:R-:W-:-:S04]  /*1340*/  @P0 IMAD R10, R10, R15, R11 ;  /* 0x0000000f0a0a0224 */ /* 0x002fc800078e020b */
[C---:B--2---:R-:W-:Y:S02]  /*1350*/  @P0 IMAD R5, R10.reuse, R8, R5 ;  /* 0x000000080a050224 */ /* 0x044fe400078e0205 */
[----:B------:R-:W-:-:S07]  /*1360*/  @P0 IMAD R0, R10, R9, R0 ;  /* 0x000000090a000224 */ /* 0x000fce00078e0200 */
.L_x_2215:
[----:B------:R-:W-:Y:S02]  /*1370*/  ULDC.64 UR8, c[0x0][0x418] ;  /* 0x0001060000087ab9 */ /* 0x000fe40000000a00 */
[----:B------:R-:W-:-:S04]  /*1380*/  IADD3 R8, P0, R0, UR8, RZ ;  /* 0x0000000800087c10 */ /* 0x000fc8000ff1e0ff */
[----:B------:R-:W-:Y:S01]  /*1390*/  IADD3.X R9, RZ, UR9, RZ, P0, !PT ;  /* 0x00000009ff097c10 */ /* 0x000fe200087fe4ff */
[----:B------:R-:W0:Y:S01]  /*13a0*/  LDC.U16 R6, c[0x0][0x422] ;  /* 0x00010880ff067b82 */ /* 0x000e220000000400 */
[----:B------:R-:W-:-:S03]  /*13b0*/  ULDC.64 UR8, c[0x0][0x410] ;  /* 0x0001040000087ab9 */ /* 0x000fc60000000a00 */
[----:B------:R-:W2:Y:S01]  /*13c0*/  LDG.E.U16 R2, desc[UR4][R8.64] ;  /* 0x0000000408027981 */ /* 0x000ea2000c1e1500 */
[----:B------:R-:W-:-:S04]  /*13d0*/  IADD3 R4, P1, R5, UR8, RZ ;  /* 0x0000000805047c10 */ /* 0x000fc8000ff3e0ff */
[----:B------:R-:W-:Y:S02]  /*13e0*/  IADD3.X R5, RZ, UR9, RZ, P1, !PT ;  /* 0x00000009ff057c10 */ /* 0x000fe40008ffe4ff */
[----:B0-----:R-:W-:-:S04]  /*13f0*/  SHF.L.U32 R6, R6, 0x10, RZ ;  /* 0x0000001006067819 */ /* 0x001fc800000006ff */
[----:B------:R-:W-:-:S13]  /*1400*/  FSETP.NEU.FTZ.AND P0, PT, R6, RZ, PT ;  /* 0x000000ff0600720b */ /* 0x000fda0003f1d000 */
[----:B------:R-:W0:Y:S01]  /*1410*/  @!P0 MUFU.RCP R0, R6 ;  /* 0x0000000600008308 */ /* 0x000e220000001000 */
[----:B--2---:R-:W-:-:S04]  /*1420*/  IMAD.U32 R7, R2, 0x10000, RZ ;  /* 0x0001000002077824 */ /* 0x004fc800078e00ff */
        /* <DEDUP_REMOVED lines=31> */
.L_x_2222:
[----:B------:R-:W-:Y:S01]  /*1620*/  FSETP.GEU.FTZ.AND P0, PT, R11, -R0, PT ;  /* 0x800000000b00720b */ /* 0x000fe20003f1e000 */
[----:B------:R-:W-:-:S12]  /*1630*/  FADD.FTZ R8, R8, -1 ;  /* 0xbf80000008087421 */ /* 0x000fd80000010000 */
[----:B------:R-:W-:-:S07]  /*1640*/  @!P0 FADD.FTZ R8, R8, -1 ;  /* 0xbf80000008088421 */ /* 0x000fce0000010000 */
.L_x_2221:
[----:B------:R-:W-:Y:S05]  /*1650*/  BSYNC B2 ;  /* 0x0000000000027941 */ /* 0x000fea0003800000 */
.L_x_2220:
[----:B------:R-:W-:Y:S01]  /*1660*/  FFMA.FTZ R9, -R0, R8, R9 ;  /* 0x0000000800097223 */ /* 0x000fe20000010109 */
[----:B------:R-:W-:Y:S06]  /*1670*/  BRA `(.L_x_2218) ;  /* 0x00000000007c7947 */ /* 0x000fec0003800000 */
.L_x_2219:
        /* <DEDUP_REMOVED lines=15> */
.L_x_2225:
        /* <DEDUP_REMOVED lines=13> */
.L_x_2224:
[----:B------:R-:W-:Y:S05]  /*1840*/  BSYNC B2 ;  /* 0x0000000000027941 */ /* 0x000fea0003800000 */
.L_x_2223:
[----:B0-----:R-:W-:-:S04]  /*1850*/  FMUL.FTZ R9, R8, 1.1920928955078125e-07 ;  /* 0x3400000008097820 */ /* 0x001fc80000410000 */
[----:B------:R-:W-:-:S07]  /*1860*/  FMUL.FTZ R9, R14, R9 ;  /* 0x000000090e097220 */ /* 0x000fce0000410000 */
.L_x_2218:
[----:B------:R-:W-:Y:S05]  /*1870*/  BSYNC B0 ;  /* 0x0000000000007941 */ /* 0x000fea0003800000 */
.L_x_2217:
[C---:B------:R-:W-:Y:S01]  /*1880*/  FSETP.GTU.FTZ.AND P0, PT, |R9|.reuse, +INF , PT ;  /* 0x7f8000000900780b */ /* 0x040fe20003f1c200 */
[----:B------:R-:W0:Y:S01]  /*1890*/  MUFU.RCP R8, R6 ;  /* 0x0000000600087308 */ /* 0x000e220000001000 */
[C---:B------:R-:W-:Y:S01]  /*18a0*/  LOP3.LUT R0, R9.reuse, 0x80000000, R7, 0xb8, !PT ;  /* 0x8000000009007812 */ /* 0x040fe200078eb807 */
[----:B------:R-:W-:Y:S01]  /*18b0*/  BSSY B0, `(.L_x_2216) ;  /* 0x000001c000007945 */ /* 0x000fe20003800000 */
[----:B------:R-:W-:Y:S02]  /*18c0*/  FSETP.GEU.FTZ.AND P1, PT, R6, RZ, PT ;  /* 0x000000ff0600720b */ /* 0x000fe40003f3e000 */
[----:B------:R-:W-:Y:S02]  /*18d0*/  FSEL R0, R9, R0, P0 ;  /* 0x0000000009007208 */ /* 0x000fe40000000000 */
[----:B------:R-:W-:Y:S02]  /*18e0*/  SHF.L.U32 R7, R2, 0x10, RZ ;  /* 0x0000001002077819 */ /* 0x000fe400000006ff */
        /* <DEDUP_REMOVED lines=9> */
[----:B0-----:R-:W-:-:S04]  /*1980*/  @!P0 SHF.L.U32 R6, R2, 0x10, RZ ;  /* 0x0000001002068819 */ /* 0x001fc800000006ff */
[----:B------:R-:W-:-:S04]  /*1990*/  @!P0 LOP3.LUT R6, RZ, 0x80000000, R6, 0xb8, !PT ;  /* 0x80000000ff068812 */ /* 0x000fc800078eb806 */
[----:B------:R-:W-:-:S04]  /*19a0*/  @!P0 F2FP.BF16.F32.PACK_AB R6, RZ, R6 ;  /* 0x00000006ff06823e */ /* 0x000fc800000010ff */
[----:B------:R-:W-:Y:S01]  /*19b0*/  @!P0 PRMT R9, R6, 0x7610, R9 ;  /* 0x0000761006098816 */ /* 0x000fe20000000009 */
[----:B------:R-:W-:Y:S06]  /*19c0*/  @!P0 BRA `(.L_x_2226) ;  /* 0x0000000000288947 */ /* 0x000fec0003800000 */
[----:B------:R-:W0:Y:S08]  /*19d0*/  FRND.FTZ.FLOOR R2, R0 ;  /* 0x0000000000027307 */ /* 0x000e300000215000 */
[----:B0-----:R-:W0:Y:S02]  /*19e0*/  F2F.BF16.F32 R2, R2 ;  /* 0x0000000200027304 */ /* 0x001e240000202000 */
[----:B0-----:R-:W-:-:S02]  /*19f0*/  SHF.L.U32 R7, R2, 0x10, RZ ;  /* 0x0000001002077819 */ /* 0x001fc400000006ff */
[----:B------:R-:W-:-:S03]  /*1a00*/  PRMT R9, R2, 0x7610, R9 ;  /* 0x0000761002097816 */ /* 0x000fc60000000009 */
[----:B------:R-:W-:-:S05]  /*1a10*/  FADD.FTZ R7, -R7, R0 ;  /* 0x0000000007077221 */ /* 0x000fca0000010100 */
[----:B------:R-:W-:-:S13]  /*1a20*/  FSETP.GT.FTZ.AND P0, PT, R7, 0.5, PT ;  /* 0x3f0000000700780b */ /* 0x000fda0003f14000 */
[----:B------:R-:W-:-:S05]  /*1a30*/  @P0 SHF.L.U32 R6, R9, 0x10, RZ ;  /* 0x0000001009060819 */ /* 0x000fca00000006ff */
[----:B------:R-:W-:-:S05]  /*1a40*/  @P0 FADD.FTZ R6, R6, 1 ;  /* 0x3f80000006060421 */ /* 0x000fca0000010000 */
[----:B------:R-:W-:-:S04]  /*1a50*/  @P0 F2FP.BF16.F32.PACK_AB R6, RZ, R6 ;  /* 0x00000006ff06023e */ /* 0x000fc800000010ff */
[----:B------:R-:W-:-:S07]  /*1a60*/  @P0 PRMT R9, R6, 0x7610, R9 ;  /* 0x0000761006090816 */ /* 0x000fce0000000009 */
.L_x_2226:
[----:B------:R-:W-:Y:S05]  /*1a70*/  BSYNC B0 ;  /* 0x0000000000007941 */ /* 0x000fea0003800000 */
.L_x_2216:
[----:B------:R0:W-:Y:S01]  /*1a80*/  STG.E.U16 desc[UR4][R4.64], R9 ;  /* 0x0000000904007986 */ /* 0x0001e2000c101504 */
[----:B------:R-:W-:-:S07]  /*1a90*/  VIADD R3, R3, 0x80 ;  /* 0x0000008003037836 */ /* 0x000fce0000000000 */
.L_x_2214:
[----:B------:R-:W-:Y:S05]  /*1aa0*/  BSYNC B1 ;  /* 0x0000000000017941 */ /* 0x000fea0003800000 */
.L_x_2213:
[----:B------:R-:W-:Y:S01]  /*1ab0*/  ISETP.GE.AND P0, PT, R3, UR6, PT ;  /* 0x0000000603007c0c */ /* 0x000fe2000bf06270 */
[----:B------:R-:W-:-:S12]  /*1ac0*/  BSSY B0, `(.L_x_2227) ;  /* 0x0000346000007945 */ /* 0x000fd80003800000 */
[----:B------:R-:W-:Y:S05]  /*1ad0*/  @P0 BRA `(.L_x_2228) ;  /* 0x0000003400100947 */ /* 0x000fea0003800000 */
[----:B0-----:R-:W0:Y:S01]  /*1ae0*/  LDC R4, c[0x0][0x218] ;  /* 0x00008600ff047b82 */ /* 0x001e220000000800 */
[----:B------:R-:W-:Y:S01]  /*1af0*/  HFMA2.MMA R0, -RZ, RZ, 0, 0 ;  /* 0x00000000ff007435 */ /* 0x000fe200000001ff */
[----:B------:R-:W-:Y:S02]  /*1b00*/  MOV R5, RZ ;  /* 0x000000ff00057202 */ /* 0x000fe40000000f00 */
[----:B0-----:R-:W-:-:S13]  /*1b10*/  ISETP.NE.AND P0, PT, R4, RZ, PT ;  /* 0x000000ff0400720c */ /* 0x001fda0003f05270 */
        /* <DEDUP_REMOVED lines=42> */
[----:B------:R-:W-:-:S05]  /*1dc0*/  SHF.R.U32.HI R9, RZ, UR7, R8 ;  /* 0x00000007ff097c19 */ /* 0x000fca0008011608 */
[----:B------:R-:W-:-:S04]  /*1dd0*/  IMAD.MOV R6, RZ, RZ, -R9 ;  /* 0x000000ffff067224 */ /* 0x000fc800078e0a09 */
[----:B------:R-:W-:Y:S01]  /*1de0*/  IMAD R6, R6, UR8, R7 ;  /* 0x0000000806067c24 */ /* 0x000fe2000f8e0207 */
[----:B------:R-:W-:-:S03]  /*1df0*/  ULDC.64 UR8, c[0x0][0x360] ;  /* 0x0000d80000087ab9 */ /* 0x000fc60000000a00 */
        /* <DEDUP_REMOVED lines=238> */
[----:B------:R-:W-:Y:S02]  /*2ce0*/  @P0 IMAD.MOV.U32 R10, RZ, RZ, RZ ;  /* 0x000000ffff0a0224 */ /* 0x000fe400078e00ff */
[----:B------:R-:W-:-:S05]  /*2cf0*/  IADD3 R6, -R11, RZ, RZ ;  /* 0x000000ff0b067210 */ /* 0x000fca0007ffe1ff */
        /* <DEDUP_REMOVED lines=12> */
.L_x_2229:
        /* <DEDUP_REMOVED lines=43> */
.L_x_2236:
[----:B------:R-:W-:Y:S01]  /*3070*/  FSETP.GEU.FTZ.AND P0, PT, R11, -R10, PT ;  /* 0x8000000a0b00720b */ /* 0x000fe20003f1e000 */
[----:B------:R-:W-:-:S12]  /*3080*/  FADD.FTZ R9, R9, -1 ;  /* 0xbf80000009097421 */ /* 0x000fd80000010000 */
[----:B------:R-:W-:-:S07]  /*3090*/  @!P0 FADD.FTZ R9, R9, -1 ;  /* 0xbf80000009098421 */ /* 0x000fce0000010000 */
.L_x_2235:
[----:B------:R-:W-:Y:S05]  /*30a0*/  BSYNC B2 ;  /* 0x0000000000027941 */ /* 0x000fea0003800000 */
.L_x_2234:
[----:B------:R-:W-:Y:S01]  /*30b0*/  FFMA.FTZ R0, -R10, R9, R0 ;  /* 0x000000090a007223 */ /* 0x000fe20000010100 */
[----:B------:R-:W-:Y:S06]  /*30c0*/  BRA `(.L_x_2232) ;  /* 0x00000000007c7947 */ /* 0x000fec0003800000 */
.L_x_2233:
[----:B------:R-:W-:Y:S01]  /*30d0*/  IADD3 R8, R11, -0xb800000, RZ ;  /* 0xf48000000b087810 */ /* 0x000fe20007ffe0ff */
[----:B------:R-:W-:Y:S01]  /*30e0*/  BSSY B2, `(.L_x_2237) ;  /* 0x000001b000027945 */ /* 0x000fe20003800000 */
[----:B------:R-:W-:Y:S02]  /*30f0*/  FSETP.GT.FTZ.AND P0, PT, |R6|, RZ, PT ;  /* 0x000000ff0600720b */ /* 0x000fe40003f14200 */
[----:B------:R-:W-:Y:S02]  /*3100*/  LOP3.LUT R9, R8, 0xff800000, RZ, 0xc0, !PT ;  /* 0xff80000008097812 */ /* 0x000fe400078ec0ff */
[C---:B------:R-:W-:Y:S02]  /*3110*/  LOP3.LUT R8, R0.reuse, 0x7fffff, RZ, 0xc0, !PT ;  /* 0x007fffff00087812 */ /* 0x040fe400078ec0ff */
[----:B------:R-:W-:Y:S02]  /*3120*/  IADD3 R9, -R9, R0, RZ ;  /* 0x0000000009097210 */ /* 0x000fe40007ffe1ff */
[----:B------:R-:W-:-:S02]  /*3130*/  ISETP.GT.U32.OR P0, PT, R0, 0x7f7fffff, !P0 ;  /* 0x7f7fffff0000780c */ /* 0x000fc40004704470 */
        /* <DEDUP_REMOVED lines=8> */
.L_x_2239:
        /* <DEDUP_REMOVED lines=13> */
.L_x_2238:
[----:B------:R-:W-:Y:S05]  /*3290*/  BSYNC B2 ;  /* 0x0000000000027941 */ /* 0x000fea0003800000 */
.L_x_2237:
[----:B------:R-:W-:-:S04]  /*32a0*/  FMUL.FTZ R9, R8, 1.1920928955078125e-07 ;  /* 0x3400000008097820 */ /* 0x000fc80000410000 */
[----:B------:R-:W-:-:S07]  /*32b0*/  FMUL.FTZ R0, R12, R9 ;  /* 0x000000090c007220 */ /* 0x000fce0000410000 */
.L_x_2232:
[----:B------:R-:W-:Y:S05]  /*32c0*/  BSYNC B1 ;  /* 0x0000000000017941 */ /* 0x000fea0003800000 */
.L_x_2231:
[C---:B------:R-:W-:Y:S01]  /*32d0*/  FSETP.GTU.FTZ.AND P0, PT, |R0|.reuse, +INF , PT ;  /* 0x7f8000000000780b */ /* 0x040fe20003f1c200 */
[----:B------:R-:W1:Y:S01]  /*32e0*/  MUFU.RCP R8, R6 ;  /* 0x0000000600087308 */ /* 0x000e620000001000 */
[----:B------:R-:W-:Y:S01]  /*32f0*/  LOP3.LUT R7, R0, 0x80000000, R7, 0xb8, !PT ;  /* 0x8000000000077812 */ /* 0x000fe200078eb807 */
        /* <DEDUP_REMOVED lines=28> */
.L_x_2240:
[----:B------:R-:W-:Y:S05]  /*34c0*/  BSYNC B1 ;  /* 0x0000000000017941 */ /* 0x000fea0003800000 */
.L_x_2230:
[----:B------:R1:W-:Y:S01]  /*34d0*/  STG.E.U16 desc[UR4][R4.64], R9 ;  /* 0x0000000904007986 */ /* 0x0003e2000c101504 */
[----:B------:R-:W-:-:S05]  /*34e0*/  VIADD R3, R3, 0x80 ;  /* 0x0000008003037836 */ /* 0x000fca0000000000 */
[----:B------:R-:W-:-:S13]  /*34f0*/  ISETP.GE.AND P0, PT, R3, UR6, PT ;  /* 0x0000000603007c0c */ /* 0x000fda000bf06270 */
[----:B-1----:R-:W-:Y:S05]  /*3500*/  @P0 BRA `(.L_x_2228) ;  /* 0x0000001800840947 */ /* 0x002fea0003800000 */
[----:B------:R-:W1:Y:S01]  /*3510*/  LDC R4, c[0x0][0x218] ;  /* 0x00008600ff047b82 */ /* 0x000e620000000800 */
[----:B------:R-:W-:Y:S01]  /*3520*/  HFMA2.MMA R5, -RZ, RZ, 0, 0 ;  /* 0x00000000ff057435 */ /* 0x000fe200000001ff */
[----:B------:R-:W-:Y:S02]  /*3530*/  MOV R0, RZ ;  /* 0x000000ff00007202 */ /* 0x000fe40000000f00 */
        /* <DEDUP_REMOVED lines=285> */
[----:B------:R-:W-:-:S03]  /*4710*/  @P0 IMAD.MOV.U32 R10, RZ, RZ, RZ ;  /* 0x000000ffff0a0224 */ /* 0x000fc600078e00ff */
[----:B------:R-:W-:Y:S01]  /*4720*/  IADD3 R6, -R11, RZ, RZ ;  /* 0x000000ff0b067210 */ /* 0x000fe20007ffe1ff */
[----:B------:R-:W2:Y:S04]  /*4730*/  @P0 LDC R15, c[0x0][0x33c] ;  /* 0x0000cf00ff0f0b82 */ /* 0x000ea80000000800 */
[----:B------:R-:W-:Y:S01]  /*4740*/  IMAD R6, R6, UR8, R7 ;  /* 0x0000000806067c24 */ /* 0x000fe2000f8e0207 */
[----:B------:R-:W-:-:S03]  /*4750*/  ULDC.64 UR8, c[0x0][0x400] ;  /* 0x0001000000087ab9 */ /* 0x000fc60000000a00 */
[----:B------:R-:W3:Y:S01]  /*4760*/  @P0 LDC.64 R8, c[0x0][0x408] ;  /* 0x00010200ff080b82 */ /* 0x000ee20000000a00 */
[C---:B------:R-:W-:Y:S02]  /*4770*/  IMAD R5, R6.reuse, UR8, R5 ;  /* 0x0000000806057c24 */ /* 0x040fe4000f8e0205 */
[----:B------:R-:W-:Y:S02]  /*4780*/  IMAD R0, R6, UR9, R0 ;  /* 0x0000000906007c24 */ /* 0x000fe4000f8e0200 */
[----:B-1----:R-:W-:-:S05]  /*4790*/  @P0 IMAD.HI.U32 R2, R11, R12, R10 ;  /* 0x0000000c0b020227 */ /* 0x002fca00078e000a */
[----:B------:R-:W-:-:S04]  /*47a0*/  @P0 SHF.R.U32.HI R2, RZ, R13, R2 ;  /* 0x0000000dff020219 */ /* 0x000fc80000011602 */
[----:B------:R-:W-:-:S05]  /*47b0*/  @P0 IADD3 R10, -R2, RZ, RZ ;  /* 0x000000ff020a0210 */ /* 0x000fca0007ffe1ff */
[----:B--2---:R-:W-:-:S04]  /*47c0*/  @P0 IMAD R10, R15, R10, R11 ;  /* 0x0000000a0f0a0224 */ /* 0x004fc800078e020b */
[C---:B---3--:R-:W-:Y:S02]  /*47d0*/  @P0 IMAD R5, R10.reuse, R8, R5 ;  /* 0x000000080a050224 */ /* 0x048fe400078e0205 */
[----:B------:R-:W-:-:S07]  /*47e0*/  @P0 IMAD R0, R10, R9, R0 ;  /* 0x000000090a000224 */ /* 0x000fce00078e0200 */
.L_x_2241:
[----:B------:R-:W-:Y:S02]  /*47f0*/  ULDC.64 UR8, c[0x0][0x418] ;  /* 0x0001060000087ab9 */ /* 0x000fe40000000a00 */
[----:B------:R-:W-:-:S04]  /*4800*/  IADD3 R8, P0, R0, UR8, RZ ;  /* 0x0000000800087c10 */ /* 0x000fc8000ff1e0ff */
[----:B------:R-:W-:Y:S01]  /*4810*/  IADD3.X R9, RZ, UR9, RZ, P0, !PT ;  /* 0x00000009ff097c10 */ /* 0x000fe200087fe4ff */
[----:B------:R-:W1:Y:S01]  /*4820*/  LDC.U16 R6, c[0x0][0x422] ;  /* 0x00010880ff067b82 */ /* 0x000e620000000400 */
[----:B------:R-:W-:-:S03]  /*4830*/  ULDC.64 UR8, c[0x0][0x410] ;  /* 0x0001040000087ab9 */ /* 0x000fc60000000a00 */
[----:B------:R-:W2:Y:S01]  /*4840*/  LDG.E.U16 R2, desc[UR4][R8.64] ;  /* 0x0000000408027981 */ /* 0x000ea2000c1e1500 */
[----:B------:R-:W-:-:S04]  /*4850*/  IADD3 R4, P0, R5, UR8, RZ ;  /* 0x0000000805047c10 */ /* 0x000fc8000ff1e0ff */
[----:B------:R-:W-:Y:S02]  /*4860*/  IADD3.X R5, RZ, UR9, RZ, P0, !PT ;  /* 0x00000009ff057c10 */ /* 0x000fe400087fe4ff */
[----:B-1----:R-:W-:-:S04]  /*4870*/  SHF.L.U32 R6, R6, 0x10, RZ ;  /* 0x0000001006067819 */ /* 0x002fc800000006ff */
[----:B------:R-:W-:-:S13]  /*4880*/  FSETP.NEU.FTZ.AND P1, PT, R6, RZ, PT ;  /* 0x000000ff0600720b */ /* 0x000fda0003f3d000 */
[----:B------:R-:W1:Y:S01]  /*4890*/  @!P1 MUFU.RCP R0, R6 ;  /* 0x0000000600009308 */ /* 0x000e620000001000 */
[----:B--2---:R-:W-:-:S04]  /*48a0*/  IMAD.U32 R7, R2, 0x10000, RZ ;  /* 0x0001000002077824 */ /* 0x004fc800078e00ff */
        /* <DEDUP_REMOVED lines=31> */
.L_x_2248:
[----:B------:R-:W-:Y:S01]  /*4aa0*/  FSETP.GEU.FTZ.AND P0, PT, R11, -R10, PT ;  /* 0x8000000a0b00720b */ /* 0x000fe20003f1e000 */
[----:B------:R-:W-:-:S12]  /*4ab0*/  FADD.FTZ R9, R9, -1 ;  /* 0xbf80000009097421 */ /* 0x000fd80000010000 */
[----:B------:R-:W-:-:S07]  /*4ac0*/  @!P0 FADD.FTZ R9, R9, -1 ;  /* 0xbf80000009098421 */ /* 0x000fce0000010000 */
.L_x_2247:
[----:B------:R-:W-:Y:S05]  /*4ad0*/  BSYNC B2 ;  /* 0x0000000000027941 */ /* 0x000fea0003800000 */
.L_x_2246:
[----:B------:R-:W-:Y:S01]  /*4ae0*/  FFMA.FTZ R0, -R10, R9, R0 ;  /* 0x000000090a007223 */ /* 0x000fe20000010100 */
[----:B------:R-:W-:Y:S06]  /*4af0*/  BRA `(.L_x_2244) ;  /* 0x00000000007c7947 */ /* 0x000fec0003800000 */
.L_x_2245:
        /* <DEDUP_REMOVED lines=15> */
.L_x_2251:
        /* <DEDUP_REMOVED lines=13> */
.L_x_2250:
[----:B------:R-:W-:Y:S05]  /*4cc0*/  BSYNC B2 ;  /* 0x0000000000027941 */ /* 0x000fea0003800000 */
.L_x_2249:
[----:B------:R-:W-:-:S04]  /*4cd0*/  FMUL.FTZ R9, R8, 1.1920928955078125e-07 ;  /* 0x3400000008097820 */ /* 0x000fc80000410000 */
[----:B------:R-:W-:-:S07]  /*4ce0*/  FMUL.FTZ R0, R12, R9 ;  /* 0x000000090c007220 */ /* 0x000fce0000410000 */
.L_x_2244:
[----:B------:R-:W-:Y:S05]  /*4cf0*/  BSYNC B1 ;  /* 0x0000000000017941 */ /* 0x000fea0003800000 */
.L_x_2243:
        /* <DEDUP_REMOVED lines=31> */
.L_x_2252:
[----:B------:R-:W-:Y:S05]  /*4ef0*/  BSYNC B1 ;  /* 0x0000000000017941 */ /* 0x000fea0003800000 */
.L_x_2242:
[----:B------:R1:W-:Y:S01]  /*4f00*/  STG.E.U16 desc[UR4][R4.64], R9 ;  /* 0x0000000904007986 */ /* 0x0003e2000c101504 */
[----:B------:R-:W-:-:S07]  /*4f10*/  VIADD R3, R3, 0x80 ;  /* 0x0000008003037836 */ /* 0x000fce0000000000 */
.L_x_2228:
[----:B------:R-:W-:Y:S05]  /*4f20*/  BSYNC B0 ;  /* 0x0000000000007941 */ /* 0x000fea0003800000 */
.L_x_2227:
[----:B------:R-:W-:-:S13]  /*4f30*/  ISETP.GE.AND P0, PT, R3, UR6, PT ;  /* 0x0000000603007c0c */ /* 0x000fda000bf06270 */
[----:B------:R-:W-:Y:S05]  /*4f40*/  @P0 EXIT ;  /* 0x000000000000094d */ /* 0x000fea0003800000 */
[----:B01----:R-:W0:Y:S01]  /*4f50*/  LDC R4, c[0x0][0x218] ;  /* 0x00008600ff047b82 */ /* 0x003e220000000800 */
[----:B------:R-:W-:Y:S01]  /*4f60*/  HFMA2.MMA R5, -RZ, RZ, 0, 0 ;  /* 0x00000000ff057435 */ /* 0x000fe200000001ff */
[----:B------:R-:W-:Y:S02]  /*4f70*/  MOV R0, RZ ;  /* 0x000000ff00007202 */ /* 0x000fe40000000f00 */
[----:B0-----:R-:W-:-:S13]  /*4f80*/  ISETP.NE.AND P0, PT, R4, RZ, PT ;  /* 0x000000ff0400720c */ /* 0x001fda0003f05270 */
[----:B------:R-:W-:Y:S05]  /*4f90*/  @!P0 BRA `(.L_x_2253) ;  /* 0x0000001000a48947 */ /* 0x000fea0003800000 */
[----:B------:R-:W-:Y:S01]  /*4fa0*/  MOV R2, RZ ;  /* 0x000000ff00027202 */ /* 0x000fe20000000f00 */
[----:B------:R-:W-:Y:S01]  /*4fb0*/  ULDC.64 UR6, c[0x0][0x220] ;  /* 0x0000880000067ab9 */ /* 0x000fe20000000a00 */
[----:B------:R-:W-:-:S03]  /*4fc0*/  ISETP.NE.AND P0, PT, R4, 0x1, PT ;  /* 0x000000010400780c */ /* 0x000fc60003f05270 */
[----:B------:R-:W-:Y:S01]  /*4fd0*/  IMAD.HI.U32 R6, R3, UR6, R2 ;  /* 0x0000000603067c27 */ /* 0x000fe2000f8e0002 */
[----:B------:R-:W-:-:S04]  /*4fe0*/  ULDC UR6, c[0x0][0x21c] ;  /* 0x0000870000067ab9 */ /* 0x000fc80000000800 */
[----:B------:R-:W-:-:S04]  /*4ff0*/  SHF.R.U32.HI R7, RZ, UR7, R6 ;  /* 0x00000007ff077c19 */ /* 0x000fc80008011606 */
[----:B------:R-:W-:-:S05]  /*5000*/  IADD3 R0, -R7, RZ, RZ ;  /* 0x000000ff07007210 */ /* 0x000fca0007ffe1ff */
        /* <DEDUP_REMOVED lines=115> */
[----:B------:R-:W-:-:S08]  /*5740*/  ISETP.NE.AND P0, PT, R4, 0xb, PT ;  /* 0x0000000b0400780c */ /* 0x000fd00003f05270 */
        /* <DEDUP_REMOVED lines=158> */
[----:B------:R-:W0:Y:S03]  /*6130*/  @P0 LDC.64 R10, c[0x0][0x340] ;  /* 0x0000d000ff0a0b82 */ /* 0x000e260000000a00 */
[----:B------:R-:W-:Y:S01]  /*6140*/  SHF.R.U32.HI R7, RZ, UR6, R6 ;  /* 0x00000006ff077c19 */ /* 0x000fe20008011606 */
[----:B------:R-:W-:Y:S01]  /*6150*/  @P0 IMAD.MOV.U32 R6, RZ, RZ, RZ ;  /* 0x000000ffff060224 */ /* 0x000fe200078e00ff */
[----:B------:R-:W-:Y:S02]  /*6160*/  ULDC.64 UR6, c[0x0][0x400] ;  /* 0x0001000000067ab9 */ /* 0x000fe40000000a00 */
[C---:B------:R-:W-:Y:S01]  /*6170*/  IADD3 R9, -R7.reuse, RZ, RZ ;  /* 0x000000ff07097210 */ /* 0x040fe20007ffe1ff */
[----:B------:R-:W1:Y:S08]  /*6180*/  @P0 LDC R13, c[0x0][0x33c] ;  /* 0x0000cf00ff0d0b82 */ /* 0x000e700000000800 */
[----:B------:R-:W2:Y:S01]  /*6190*/  @P0 LDC.64 R14, c[0x0][0x408] ;  /* 0x00010200ff0e0b82 */ /* 0x000ea20000000a00 */
[----:B0-----:R-:W-:-:S05]  /*61a0*/  @P0 IMAD.HI.U32 R2, R7, R10, R6 ;  /* 0x0000000a07020227 */ /* 0x001fca00078e0006 */
[----:B------:R-:W-:Y:S01]  /*61b0*/  @P0 SHF.R.U32.HI R4, RZ, R11, R2 ;  /* 0x0000000bff040219 */ /* 0x000fe20000011602 */
[----:B------:R-:W-:-:S03]  /*61c0*/  IMAD R2, R9, UR8, R3 ;  /* 0x0000000809027c24 */ /* 0x000fc6000f8e0203 */
[----:B------:R-:W-:Y:S01]  /*61d0*/  @P0 IADD3 R6, -R4, RZ, RZ ;  /* 0x000000ff04060210 */ /* 0x000fe20007ffe1ff */
[C---:B------:R-:W-:Y:S02]  /*61e0*/  IMAD R5, R2.reuse, UR6, R5 ;  /* 0x0000000602057c24 */ /* 0x040fe4000f8e0205 */
[----:B------:R-:W-:Y:S02]  /*61f0*/  IMAD R0, R2, UR7, R0 ;  /* 0x0000000702007c24 */ /* 0x000fe4000f8e0200 */
[----:B-1----:R-:W-:-:S04]  /*6200*/  @P0 IMAD R6, R13, R6, R7 ;  /* 0x000000060d060224 */ /* 0x002fc800078e0207 */
[C---:B--2---:R-:W-:Y:S02]  /*6210*/  @P0 IMAD R5, R6.reuse, R14, R5 ;  /* 0x0000000e06050224 */ /* 0x044fe400078e0205 */
[----:B------:R-:W-:-:S07]  /*6220*/  @P0 IMAD R0, R6, R15, R0 ;  /* 0x0000000f06000224 */ /* 0x000fce00078e0200 */
.L_x_2253:
        /* <DEDUP_REMOVED lines=43> */
.L_x_2260:
[----:B------:R-:W-:Y:S01]  /*64e0*/  FSETP.GEU.FTZ.AND P0, PT, R9, -R10, PT ;  /* 0x8000000a0900720b */ /* 0x000fe20003f1e000 */
[----:B------:R-:W-:-:S12]  /*64f0*/  FADD.FTZ R5, R5, -1 ;  /* 0xbf80000005057421 */ /* 0x000fd80000010000 */
[----:B------:R-:W-:-:S07]  /*6500*/  @!P0 FADD.FTZ R5, R5, -1 ;  /* 0xbf80000005058421 */ /* 0x000fce0000010000 */
.L_x_2259:
[----:B------:R-:W-:Y:S05]  /*6510*/  BSYNC B1 ;  /* 0x0000000000017941 */ /* 0x000fea0003800000 */
.L_x_2258:
[----:B------:R-:W-:Y:S01]  /*6520*/  FFMA.FTZ R0, -R10, R5, R0 ;  /* 0x000000050a007223 */ /* 0x000fe20000010100 */
[----:B------:R-:W-:Y:S06]  /*6530*/  BRA `(.L_x_2256) ;  /* 0x00000000007c7947 */ /* 0x000fec0003800000 */
.L_x_2257:
[----:B------:R-:W-:Y:S01]  /*6540*/  IADD3 R5, R9, -0xb800000, RZ ;  /* 0xf480000009057810 */ /* 0x000fe20007ffe0ff */
[----:B------:R-:W-:Y:S01]  /*6550*/  BSSY B1, `(.L_x_2261) ;  /* 0x000001b000017945 */ /* 0x000fe20003800000 */
[----:B------:R-:W-:Y:S02]  /*6560*/  FSETP.GT.FTZ.AND P0, PT, |R4|, RZ, PT ;  /* 0x000000ff0400720b */ /* 0x000fe40003f14200 */
[----:B------:R-:W-:Y:S02]  /*6570*/  LOP3.LUT R5, R5, 0xff800000, RZ, 0xc0, !PT ;  /* 0xff80000005057812 */ /* 0x000fe400078ec0ff */
[C---:B------:R-:W-:Y:S02]  /*6580*/  ISETP.GT.U32.OR P0, PT, R0.reuse, 0x7f7fffff, !P0 ;  /* 0x7f7fffff0000780c */ /* 0x040fe40004704470 */
[----:B------:R-:W-:Y:S02]  /*6590*/  IADD3 R8, -R5, R0, RZ ;  /* 0x0000000005087210 */ /* 0x000fe40007ffe1ff */
        /* <DEDUP_REMOVED lines=9> */
.L_x_2263:
        /* <DEDUP_REMOVED lines=13> */
.L_x_2262:
[----:B------:R-:W-:Y:S05]  /*6700*/  BSYNC B1 ;  /* 0x0000000000017941 */ /* 0x000fea0003800000 */
.L_x_2261:
[----:B------:R-:W-:-:S04]  /*6710*/  FMUL.FTZ R5, R5, 1.1920928955078125e-07 ;  /* 0x3400000005057820 */ /* 0x000fc80000410000 */
[----:B------:R-:W-:-:S07]  /*6720*/  FMUL.FTZ R0, R12, R5 ;  /* 0x000000050c007220 */ /* 0x000fce0000410000 */
.L_x_2256:
[----:B------:R-:W-:Y:S05]  /*6730*/  BSYNC B0 ;  /* 0x0000000000007941 */ /* 0x000fea0003800000 */
.L_x_2255:
        /* <DEDUP_REMOVED lines=31> */
.L_x_2264:
[----:B------:R-:W-:Y:S05]  /*6930*/  BSYNC B0 ;  /* 0x0000000000007941 */ /* 0x000fea0003800000 */
.L_x_2254:
[----:B------:R-:W-:Y:S01]  /*6940*/  STG.E.U16 desc[UR4][R2.64], R5 ;  /* 0x0000000502007986 */ /* 0x000fe2000c101504 */
[----:B------:R-:W-:Y:S05]  /*6950*/  EXIT ;  /* 0x000000000000794d */ /* 0x000fea0003800000 */
.L_x_2265:
        /* <DEDUP_REMOVED lines=10> */
.L_x_37771:


//--------------------- .text._ZN2at6native27unrolled_elementwise_kernelINS0_13BUnaryFunctorIN3c108BFloat16ES4_S4_ZZZNS0_15binary_internal21div_floor_kernel_cudaERNS_18TensorIteratorBaseEENKUlvE1_clEvENKUlvE2_clEvEUlS4_S4_E_EESt5arrayIPcLm2EELi4E23TrivialOffsetCalculatorILi1EjESG_NS0_6memory15LoadWithoutCastENSH_16StoreWithoutCastEEEviT_T0_T2_T3_T4_T5_ --------------------------
	.section	.text._ZN2at6native27unrolled_elementwise_kernelINS0_13BUnaryFunctorIN3c108BFloat16ES4_S4_ZZZNS0_15binary_internal21div_floor_kernel_cudaERNS_18TensorIteratorBaseEENKUlvE1_clEvENKUlvE2_clEvEUlS4_S4_E_EESt5arrayIPcLm2EELi4E23TrivialOffsetCalculatorILi1EjESG_NS0_6memory15LoadWithoutCastENSH_16StoreWithoutCastEEEviT_T0_T2_T3_T4_T5_,"ax",@progbits
	.align	128
        .global         _ZN2at6native27unrolled_elementwise_kernelINS0_13BUnaryFunctorIN3c108BFloat16ES4_S4_ZZZNS0_15binary_internal21div_floor_kernel_cudaERNS_18TensorIteratorBaseEENKUlvE1_clEvENKUlvE2_clEvEUlS4_S4_E_EESt5arrayIPcLm2EELi4E23TrivialOffsetCalculatorILi1EjESG_NS0_6memory15LoadWithoutCastENSH_16StoreWithoutCastEEEviT_T0_T2_T3_T4_T5_
        .type           _ZN2at6native27unrolled_elementwise_kernelINS0_13BUnaryFunctorIN3c108BFloat16ES4_S4_ZZZNS0_15binary_internal21div_floor_kernel_cudaERNS_18TensorIteratorBaseEENKUlvE1_clEvENKUlvE2_clEvEUlS4_S4_E_EESt5arrayIPcLm2EELi4E23TrivialOffsetCalculatorILi1EjESG_NS0_6memory15LoadWithoutCastENSH_16StoreWithoutCastEEEviT_T0_T2_T3_T4_T5_,@function
        .size           _ZN2at6native27unrolled_elementwise_kernelINS0_13BUnaryFunctorIN3c108BFloat16ES4_S4_ZZZNS0_15binary_internal21div_floor_kernel_cudaERNS_18TensorIteratorBaseEENKUlvE1_clEvENKUlvE2_clEvEUlS4_S4_E_EESt5arrayIPcLm2EELi4E23TrivialOffsetCalculatorILi1EjESG_NS0_6memory15LoadWithoutCastENSH_16StoreWithoutCastEEEviT_T0_T2_T3_T4_T5_,(.L_x_37772 - _ZN2at6native27unrolled_elementwise_kernelINS0_13BUnaryFunctorIN3c108BFloat16ES4_S4_ZZZNS0_15binary_internal21div_floor_kernel_cudaERNS_18TensorIteratorBaseEENKUlvE1_clEvENKUlvE2_clEvEUlS4_S4_E_EESt5arrayIPcLm2EELi4E23TrivialOffsetCalculatorILi1EjESG_NS0_6memory15LoadWithoutCastENSH_16StoreWithoutCastEEEviT_T0_T2_T3_T4_T5_)
        .other          _ZN2at6native27unrolled_elementwise_kernelINS0_13BUnaryFunctorIN3c108BFloat16ES4_S4_ZZZNS0_15binary_internal21div_floor_kernel_cudaERNS_18TensorIteratorBaseEENKUlvE1_clEvENKUlvE2_clEvEUlS4_S4_E_EESt5arrayIPcLm2EELi4E23TrivialOffsetCalculatorILi1EjESG_NS0_6memory15LoadWithoutCastENSH_16StoreWithoutCastEEEviT_T0_T2_T3_T4_T5_,@"STO_CUDA_ENTRY STV_DEFAULT"
_ZN2at6native27unrolled_elementwise_kernelINS0_13BUnaryFunctorIN3c108BFloat16ES4_S4_ZZZNS0_15binary_internal21div_floor_kernel_cudaERNS_18TensorIteratorBaseEENKUlvE1_clEvENKUlvE2_clEvEUlS4_S4_E_EESt5arrayIPcLm2EELi4E23TrivialOffsetCalculatorILi1EjESG_NS0_6memory15LoadWithoutCastENSH_16StoreWithoutCastEEEviT_T0_T2_T3_T4_T5_:
.text._ZN2at6native27unrolled_elementwise_kernelINS0_13BUnaryFunctorIN3c108BFloat16ES4_S4_ZZZNS0_15binary_internal21div_floor_kernel_cudaERNS_18TensorIteratorBaseEENKUlvE1_clEvENKUlvE2_clEvEUlS4_S4_E_EESt5arrayIPcLm2EELi4E23TrivialOffsetCalculatorILi1EjESG_NS0_6memory15LoadWithoutCastENSH_16StoreWithoutCastEEEviT_T0_T2_T3_T4_T5_:
        /* <DEDUP_REMOVED lines=13> */
[----:B------:R-:W-:-:S13]  /*00d0*/  ISETP.GE.AND P0, PT, R13, R3, PT ;  /* 0x000000030d00720c */ /* 0x000fda0003f06270 */
[----:B------:R-:W-:Y:S01]  /*00e0*/  @!P0 IMAD R19, R2, 0x200, R13 ;  /* 0x0000020002138824 */ /* 0x000fe200078e020d */
[----:B------:R-:W1:Y:S01]  /*00f0*/  @!P0 LDC.64 R14, c[0x0][0x220] ;  /* 0x00008800ff0e8b82 */ /* 0x000e620000000a00 */
[----:B------:R-:W-:Y:S02]  /*0100*/  @!P0 VIADD R13, R13, 0x80 ;  /* 0x000000800d0d8836 */ /* 0x000fe40000000000 */
[----:B0-----:R-:W-:-:S03]  /*0110*/  @!P2 IMAD.WIDE.U32 R8, R17, 0x2, R8 ;  /* 0x000000021108a825 */ /* 0x001fc600078e0008 */
[C---:B------:R-:W-:Y:S02]  /*0120*/  ISETP.GE.AND P3, PT, R13.reuse, R3, PT ;  /* 0x000000030d00720c */ /* 0x040fe40003f66270 */
[----:B------:R0:W5:Y:S11]  /*0130*/  @!P2 LDG.E.U16 R12, desc[UR4][R8.64] ;  /* 0x00000004080ca981 */ /* 0x000176000c1e1500 */
[----:B------:R-:W-:Y:S01]  /*0140*/  @!P3 LEA R21, R2, R13, 0x9 ;  /* 0x0000000d0215b211 */ /* 0x000fe200078e48ff */
[----:B------:R-:W-:Y:S01]  /*0150*/  @!P3 VIADD R13, R13, 0x80 ;  /* 0x000000800d0db836 */ /* 0x000fe20000000000 */
[----:B------:R-:W2:Y:S01]  /*0160*/  @!P3 LDC.64 R10, c[0x0][0x220] ;  /* 0x00008800ff0abb82 */ /* 0x000ea20000000a00 */
[----:B-1----:R-:W-:-:S03]  /*0170*/  @!P0 IMAD.WIDE.U32 R14, R19, 0x2, R14 ;  /* 0x00000002130e8825 */ /* 0x002fc600078e000e */
[----:B------:R-:W-:-:S13]  /*0180*/  ISETP.GE.AND P1, PT, R13, R3, PT ;  /* 0x000000030d00720c */ /* 0x000fda0003f26270 */
[----:B------:R-:W1:Y:S01]  /*0190*/  @!P1 LDC.64 R6, c[0x0][0x220] ;  /* 0x00008800ff069b82 */ /* 0x000e620000000a00 */
[----:B------:R-:W-:Y:S02]  /*01a0*/  @!P1 IMAD R13, R2, 0x200, R13 ;  /* 0x00000200020d9824 */ /* 0x000fe400078e020d */
[----:B--2---:R-:W-:Y:S01]  /*01b0*/  @!P3 IMAD.WIDE.U32 R18, R21, 0x2, R10 ;  /* 0x000000021512b825 */ /* 0x004fe200078e000a */
[----:B------:R-:W-:-:S06]  /*01c0*/  PRMT R10, RZ, 0x7610, R10 ;  /* 0x00007610ff0a7816 */ /* 0x000fcc000000000a */
[----:B------:R0:W5:Y:S01]  /*01d0*/  @!P0 LDG.E.U16 R10, desc[UR4][R14.64] ;  /* 0x000000040e0a8981 */ /* 0x000162000c1e1500 */
[----:B-1----:R-:W-:Y:S01]  /*01e0*/  @!P1 IMAD.WIDE.U32 R16, R13, 0x2, R6 ;  /* 0x000000020d109825 */ /* 0x002fe200078e0006 */
[----:B------:R-:W-:-:S04]  /*01f0*/  PRMT R6, RZ, 0x7610, R6 ;  /* 0x00007610ff067816 */ /* 0x000fc80000000006 */
[----:B------:R0:W5:Y:S04]  /*0200*/  @!P1 LDG.E.U16 R4, desc[UR4][R16.64] ;  /* 0x0000000410049981 */ /* 0x000168000c1e1500 */
[----:B------:R0:W5:Y:S01]  /*0210*/  @!P3 LDG.E.U16 R6, desc[UR4][R18.64] ;  /* 0x000000041206b981 */ /* 0x000162000c1e1500 */
[----:B------:R-:W1:Y:S01]  /*0220*/  LDC.U16 R11, c[0x0][0x216] ;  /* 0x00008580ff0b7b82 */ /* 0x000e620000000400 */
[----:B------:R-:W-:Y:S04]  /*0230*/  BSSY B1, `(.L_x_2266) ;  /* 0x0000068000017945 */ /* 0x000fe80003800000 */
[----:B------:R-:W-:Y:S05]  /*0240*/  @P2 BRA `(.L_x_2267) ;  /* 0x0000000400982947 */ /* 0x000fea0003800000 */
[----:B01----:R-:W-:Y:S02]  /*0250*/  IMAD.U32 R8, R11, 0x10000, RZ ;  /* 0x000100000b087824 */ /* 0x003fe400078e00ff */
        /* <DEDUP_REMOVED lines=34> */
.L_x_2273:
[----:B------:R-:W-:Y:S01]  /*0480*/  FSETP.GEU.FTZ.AND P0, PT, R15, -R0, PT ;  /* 0x800000000f00720b */ /* 0x000fe20003f1e000 */
[----:B------:R-:W-:-:S12]  /*0490*/  FADD.FTZ R16, R16, -1 ;  /* 0xbf80000010107421 */ /* 0x000fd80000010000 */
[----:B------:R-:W-:-:S07]  /*04a0*/  @!P0 FADD.FTZ R16, R16, -1 ;  /* 0xbf80000010108421 */ /* 0x000fce0000010000 */
.L_x_2272:
[----:B------:R-:W-:Y:S05]  /*04b0*/  BSYNC B2 ;  /* 0x0000000000027941 */ /* 0x000fea0003800000 */
.L_x_2271:
[----:B------:R-:W-:Y:S01]  /*04c0*/  FFMA.FTZ R7, -R0, R16, R7 ;  /* 0x0000001000077223 */ /* 0x000fe20000010107 */
[----:B------:R-:W-:Y:S06]  /*04d0*/  BRA `(.L_x_2269) ;  /* 0x00000000007c7947 */ /* 0x000fec0003800000 */
.L_x_2270:
[----:B------:R-:W-:Y:S01]  /*04e0*/  IADD3 R13, R0, -0xb800000, RZ ;  /* 0xf4800000000d7810 */ /* 0x000fe20007ffe0ff */
[----:B------:R-:W-:Y:S01]  /*04f0*/  BSSY B2, `(.L_x_2274) ;  /* 0x000001b000027945 */ /* 0x000fe20003800000 */
[----:B------:R-:W-:Y:S02]  /*0500*/  FSETP.GT.FTZ.AND P0, PT, |R8|, RZ, PT ;  /* 0x000000ff0800720b */ /* 0x000fe40003f14200 */
        /* <DEDUP_REMOVED lines=12> */
.L_x_2276:
        /* <DEDUP_REMOVED lines=13> */
.L_x_2275:
[----:B------:R-:W-:Y:S05]  /*06a0*/  BSYNC B2 ;  /* 0x0000000000027941 */ /* 0x000fea0003800000 */
.L_x_2274:
[----:B------:R-:W-:-:S04]  /*06b0*/  FMUL.FTZ R0, R13, 1.1920928955078125e-07 ;  /* 0x340000000d007820 */ /* 0x000fc80000410000 */
[----:B0-----:R-:W-:-:S07]  /*06c0*/  FMUL.FTZ R7, R17, R0 ;  /* 0x0000000011077220 */ /* 0x001fce0000410000 */
.L_x_2269:
[----:B------:R-:W-:Y:S05]  /*06d0*/  BSYNC B0 ;  /* 0x0000000000007941 */ /* 0x000fea0003800000 */
.L_x_2268:
[C---:B------:R-:W-:Y:S02]  /*06e0*/  FSETP.GTU.FTZ.AND P0, PT, |R7|.reuse, +INF , PT ;  /* 0x7f8000000700780b */ /* 0x040fe40003f1c200 */
[C---:B------:R-:W-:Y:S01]  /*06f0*/  LOP3.LUT R0, R7.reuse, 0x80000000, R9, 0xb8, !PT ;  /* 0x8000000007007812 */ /* 0x040fe200078eb809 */
[----:B------:R-:W-:Y:S01]  /*0700*/  IMAD.U32 R9, R12, 0x10000, RZ ;  /* 0x000100000c097824 */ /* 0x000fe200078e00ff */
[----:B------:R-:W-:Y:S02]  /*0710*/  FSETP.GEU.FTZ.AND P1, PT, R8, RZ, PT ;  /* 0x000000ff0800720b */ /* 0x000fe40003f3e000 */
[----:B------:R-:W-:Y:S02]  /*0720*/  FSEL R0, R7, R0, P0 ;  /* 0x0000000007007208 */ /* 0x000fe40000000000 */
[----:B------:R-:W0:Y:S02]  /*0730*/  MUFU.RCP R7, R8 ;  /* 0x0000000800077308 */ /* 0x000e240000001000 */
        /* <DEDUP_REMOVED lines=23> */
.L_x_2267:
[----:B------:R-:W-:Y:S05]  /*08b0*/  BSYNC B1 ;  /* 0x0000000000017941 */ /* 0x000fea0003800000 */
.L_x_2266:
[----:B-----5:R-:W-:Y:S01]  /*08c0*/  VIADD R12, R5, 0x80 ;  /* 0x00000080050c7836 */ /* 0x020fe20000000000 */
[----:B------:R-:W-:Y:S04]  /*08d0*/  BSSY B1, `(.L_x_2277) ;  /* 0x0000069000017945 */ /* 0x000fe80003800000 */
[----:B------:R-:W-:-:S13]  /*08e0*/  ISETP.GE.AND P0, PT, R12, R3, PT ;  /* 0x000000030c00720c */ /* 0x000fda0003f06270 */
[----:B------:R-:W-:Y:S05]  /*08f0*/  @P0 BRA `(.L_x_2278) ;  /* 0x0000000400980947 */ /* 0x000fea0003800000 */
[----:B01----:R-:W-:Y:S01]  /*0900*/  IMAD.U32 R9, R11, 0x10000, RZ ;  /* 0x000100000b097824 */ /* 0x003fe200078e00ff */
[----:B------:R-:W-:-:S04]  /*0910*/  SHF.L.U32 R14, R10, 0x10, RZ ;  /* 0x000000100a0e7819 */ /* 0x000fc800000006ff */
        /* <DEDUP_REMOVED lines=33> */
.L_x_2284:
[----:B------:R-:W-:Y:S01]  /*0b30*/  FSETP.GEU.FTZ.AND P0, PT, R8, -R15, PT ;  /* 0x8000000f0800720b */ /* 0x000fe20003f1e000 */
[----:B------:R-:W-:-:S12]  /*0b40*/  FADD.FTZ R0, R0, -1 ;  /* 0xbf80000000007421 */ /* 0x000fd80000010000 */
[----:B------:R-:W-:-:S07]  /*0b50*/  @!P0 FADD.FTZ R0, R0, -1 ;  /* 0xbf80000000008421 */ /* 0x000fce0000010000 */
.L_x_2283:
[----:B------:R-:W-:Y:S05]  /*0b60*/  BSYNC B2 ;  /* 0x0000000000027941 */ /* 0x000fea0003800000 */
.L_x_2282:
[----:B------:R-:W-:Y:S01]  /*0b70*/  FFMA.FTZ R13, -R15, R0, R13 ;  /* 0x000000000f0d7223 */ /* 0x000fe2000001010d */
[----:B------:R-:W-:Y:S06]  /*0b80*/  BRA `(.L_x_2280) ;  /* 0x00000000007c7947 */ /* 0x000fec0003800000 */
.L_x_2281:
[----:B------:R-:W-:Y:S01]  /*0b90*/  VIADD R0, R16, 0xf4800000 ;  /* 0xf480000010007836 */ /* 0x000fe20000000000 */
[----:B------:R-:W-:Y:S01]  /*0ba0*/  FSETP.GT.FTZ.AND P0, PT, |R9|, RZ, PT ;  /* 0x000000ff0900720b */ /* 0x000fe20003f14200 */
[----:B------:R-:W-:Y:S03]  /*0bb0*/  BSSY B2, `(.L_x_2285) ;  /* 0x000001a000027945 */ /* 0x000fe60003800000 */
[----:B------:R-:W-:Y:S02]  /*0bc0*/  LOP3.LUT R0, R0, 0xff800000, RZ, 0xc0, !PT ;  /* 0xff80000000007812 */ /* 0x000fe400078ec0ff */
[----:B------:R-:W-:-:S03]  /*0bd0*/  ISETP.GT.U32.OR P0, PT, R13, 0x7f7fffff, !P0 ;  /* 0x7f7fffff0d00780c */ /* 0x000fc60004704470 */
[C---:B------:R-:W-:Y:S01]  /*0be0*/  IMAD.IADD R8, R13.reuse, 0x1, -R0 ;  /* 0x000000010d087824 */ /* 0x040fe200078e0a00 */
[----:B------:R-:W-:-:S04]  /*0bf0*/  LOP3.LUT R0, R13, 0x7fffff, RZ, 0xc0, !PT ;  /* 0x007fffff0d007812 */ /* 0x000fc800078ec0ff */
        /* <DEDUP_REMOVED lines=8> */
.L_x_2287:
        /* <DEDUP_REMOVED lines=13> */
.L_x_2286:
[----:B------:R-:W-:Y:S05]  /*0d50*/  BSYNC B2 ;  /* 0x0000000000027941 */ /* 0x000fea0003800000 */
.L_x_2285:
[----:B------:R-:W-:-:S04]  /*0d60*/  FMUL.FTZ R13, R13, 1.1920928955078125e-07 ;  /* 0x340000000d0d7820 */ /* 0x000fc80000410000 */
[----:B------:R-:W-:-:S07]  /*0d70*/  FMUL.FTZ R13, R8, R13 ;  /* 0x0000000d080d7220 */ /* 0x000fce0000410000 */
.L_x_2280:
[----:B------:R-:W-:Y:S05]  /*0d80*/  BSYNC B0 ;  /* 0x0000000000007941 */ /* 0x000fea0003800000 */
.L_x_2279:
[C---:B------:R-:W-:Y:S01]  /*0d90*/  FSETP.GTU.FTZ.AND P0, PT, |R13|.reuse, +INF , PT ;  /* 0x7f8000000d00780b */ /* 0x040fe20003f1c200 */
[----:B------:R-:W1:Y:S01]  /*0da0*/  MUFU.RCP R0, R9 ;  /* 0x0000000900007308 */ /* 0x000e620000001000 */
[----:B------:R-:W-:Y:S02]  /*0db0*/  LOP3.LUT R14, R13, 0x80000000, R14, 0xb8, !PT ;  /* 0x800000000d0e7812 */ /* 0x000fe400078eb80e */
        /* <DEDUP_REMOVED lines=26> */
.L_x_2278:
[----:B------:R-:W-:Y:S05]  /*0f60*/  BSYNC B1 ;  /* 0x0000000000017941 */ /* 0x000fea0003800000 */
.L_x_2277:
[----:B------:R-:W-:Y:S01]  /*0f70*/  VIADD R0, R5, 0x100 ;  /* 0x0000010005007836 */ /* 0x000fe20000000000 */
[----:B------:R-:W-:Y:S04]  /*0f80*/  BSSY B1, `(.L_x_2288) ;  /* 0x000006a000017945 */ /* 0x000fe80003800000 */
[----:B------:R-:W-:-:S13]  /*0f90*/  ISETP.GE.AND P0, PT, R0, R3, PT ;  /* 0x000000030000720c */ /* 0x000fda0003f06270 */
[----:B------:R-:W-:Y:S05]  /*0fa0*/  @P0 BRA `(.L_x_2289) ;  /* 0x00000004009c0947 */ /* 0x000fea0003800000 */
[----:B-1----:R-:W-:Y:S01]  /*0fb0*/  SHF.L.U32 R10, R11, 0x10, RZ ;  /* 0x000000100b0a7819 */ /* 0x002fe200000006ff */
[----:B------:R-:W-:-:S03]  /*0fc0*/  IMAD.U32 R13, R6, 0x10000, RZ ;  /* 0x00010000060d7824 */ /* 0x000fc600078e00ff */
[----:B------:R-:W-:-:S13]  /*0fd0*/  FSETP.NEU.FTZ.AND P0, PT, R10, RZ, PT ;  /* 0x000000ff0a00720b */ /* 0x000fda0003f1d000 */
[----:B------:R-:W1:Y:S02]  /*0fe0*/  @!P0 MUFU.RCP R0, R10 ;  /* 0x0000000a00008308 */ /* 0x000e640000001000 */
[----:B-1----:R-:W-:-:S05]  /*0ff0*/  @!P0 FMUL.FTZ R0, R13, R0 ;  /* 0x000000000d008220 */ /* 0x002fca0000410000 */
[----:B------:R-:W-:-:S04]  /*1000*/  @!P0 F2FP.BF16.F32.PACK_AB R0, RZ, R0 ;  /* 0x00000000ff00823e */ /* 0x000fc800000010ff */
[----:B0-----:R-:W-:Y:S01]  /*1010*/  @!P0 PRMT R9, R0, 0x7610, R9 ;  /* 0x0000761000098816 */ /* 0x001fe20000000009 */
        /* <DEDUP_REMOVED lines=28> */
.L_x_2295:
[----:B------:R-:W-:Y:S01]  /*11e0*/  FSETP.GEU.FTZ.AND P0, PT, R15, -R16, PT ;  /* 0x800000100f00720b */ /* 0x000fe20003f1e000 */
[----:B------:R-:W-:-:S12]  /*11f0*/  FADD.FTZ R9, R9, -1 ;  /* 0xbf80000009097421 */ /* 0x000fd80000010000 */
[----:B------:R-:W-:-:S07]  /*1200*/  @!P0 FADD.FTZ R9, R9, -1 ;  /* 0xbf80000009098421 */ /* 0x000fce0000010000 */
.L_x_2294:
[----:B------:R-:W-:Y:S05]  /*1210*/  BSYNC B2 ;  /* 0x0000000000027941 */ /* 0x000fea0003800000 */
.L_x_2293:
[----:B------:R-:W-:Y:S01]  /*1220*/  FFMA.FTZ R0, -R16, R9, R0 ;  /* 0x0000000910007223 */ /* 0x000fe20000010100 */
[----:B------:R-:W-:Y:S06]  /*1230*/  BRA `(.L_x_2291) ;  /* 0x00000000007c7947 */ /* 0x000fec0003800000 */
.L_x_2292:
        /* <DEDUP_REMOVED lines=15> */
.L_x_2298:
        /* <DEDUP_REMOVED lines=13> */
.L_x_2297:
[----:B------:R-:W-:Y:S05]  /*1400*/  BSYNC B2 ;  /* 0x0000000000027941 */ /* 0x000fea0003800000 */
.L_x_2296:
[----:B------:R-:W-:-:S04]  /*1410*/  FMUL.FTZ R14, R14, 1.1920928955078125e-07 ;  /* 0x340000000e0e7820 */ /* 0x000fc80000410000 */
[----:B------:R-:W-:-:S07]  /*1420*/  FMUL.FTZ R0, R9, R14 ;  /* 0x0000000e09007220 */ /* 0x000fce0000410000 */
.L_x_2291:
[----:B------:R-:W-:Y:S05]  /*1430*/  BSYNC B0 ;  /* 0x0000000000007941 */ /* 0x000fea0003800000 */
.L_x_2290:
        /* <DEDUP_REMOVED lines=30> */
.L_x_2289:
[----:B------:R-:W-:Y:S05]  /*1620*/  BSYNC B1 ;  /* 0x0000000000017941 */ /* 0x000fea0003800000 */
.L_x_2288:
[----:B------:R-:W-:Y:S01]  /*1630*/  IADD3 R0, R5, 0x180, RZ ;  /* 0x0000018005007810 */ /* 0x000fe20007ffe0ff */
[----:B------:R-:W-:Y:S03]  /*1640*/  BSSY B1, `(.L_x_2299) ;  /* 0x0000068000017945 */ /* 0x000fe60003800000 */
[----:B------:R-:W-:-:S13]  /*1650*/  ISETP.GE.AND P0, PT, R0, R3, PT ;  /* 0x000000030000720c */ /* 0x000fda0003f06270 */
[----:B------:R-:W-:Y:S05]  /*1660*/  @P0 BRA `(.L_x_2300) ;  /* 0x0000000400940947 */ /* 0x000fea0003800000 */
[----:B-1----:R-:W-:Y:S02]  /*1670*/  IMAD.U32 R11, R11, 0x10000, RZ ;  /* 0x000100000b0b7824 */ /* 0x002fe400078e00ff */
        /* <DEDUP_REMOVED lines=33> */
.L_x_2306:
[----:B------:R-:W-:Y:S01]  /*1890*/  FSETP.GEU.FTZ.AND P0, PT, R10, -R14, PT ;  /* 0x8000000e0a00720b */ /* 0x000fe20003f1e000 */
[----:B------:R-:W-:-:S12]  /*18a0*/  FADD.FTZ R0, R0, -1 ;  /* 0xbf80000000007421 */ /* 0x000fd80000010000 */
[----:B------:R-:W-:-:S07]  /*18b0*/  @!P0 FADD.FTZ R0, R0, -1 ;  /* 0xbf80000000008421 */ /* 0x000fce0000010000 */
.L_x_2305:
[----:B------:R-:W-:Y:S05]  /*18c0*/  BSYNC B2 ;  /* 0x0000000000027941 */ /* 0x000fea0003800000 */
.L_x_2304:
[----:B------:R-:W-:Y:S01]  /*18d0*/  FFMA.FTZ R13, -R14, R0, R13 ;  /* 0x000000000e0d7223 */ /* 0x000fe2000001010d */
[----:B------:R-:W-:Y:S06]  /*18e0*/  BRA `(.L_x_2302) ;  /* 0x00000000007c7947 */ /* 0x000fec0003800000 */
.L_x_2303:
        /* <DEDUP_REMOVED lines=15> */
.L_x_2309:
        /* <DEDUP_REMOVED lines=13> */
.L_x_2308:
[----:B------:R-:W-:Y:S05]  /*1ab0*/  BSYNC B2 ;  /* 0x0000000000027941 */ /* 0x000fea0003800000 */
.L_x_2307:
[----:B------:R-:W-:-:S04]  /*1ac0*/  FMUL.FTZ R13, R13, 1.1920928955078125e-07 ;  /* 0x340000000d0d7820 */ /* 0x000fc80000410000 */
[----:B------:R-:W-:-:S07]  /*1ad0*/  FMUL.FTZ R13, R10, R13 ;  /* 0x0000000d0a0d7220 */ /* 0x000fce0000410000 */
.L_x_2302:
[----:B------:R-:W-:Y:S05]  /*1ae0*/  BSYNC B0 ;  /* 0x0000000000007941 */ /* 0x000fea0003800000 */
.L_x_2301:
        /* <DEDUP_REMOVED lines=29> */
.L_x_2300:
[----:B------:R-:W-:Y:S05]  /*1cc0*/  BSYNC B1 ;  /* 0x0000000000017941 */ /* 0x000fea0003800000 */
.L_x_2299:
[----:B------:R-:W-:Y:S01]  /*1cd0*/  ISETP.GE.AND P0, PT, R5, R3, PT ;  /* 0x000000030500720c */ /* 0x000fe20003f06270 */
[----:B------:R-:W-:Y:S04]  /*1ce0*/  BSSY B0, `(.L_x_2310) ;  /* 0x0000017000007945 */ /* 0x000fe80003800000 */
[----:B------:R-:W-:Y:S08]  /*1cf0*/  BSSY B1, `(.L_x_2311) ;  /* 0x000000f000017945 */ /* 0x000ff00003800000 */
[----:B------:R-:W-:Y:S05]  /*1d00*/  @P0 BRA `(.L_x_2312) ;  /* 0x0000000000340947 */ /* 0x000fea0003800000 */
[----:B-1----:R-:W1:Y:S01]  /*1d10*/  LDC.64 R10, c[0x0][0x218] ;  /* 0x00008600ff0a7b82 */ /* 0x002e620000000a00 */
[----:B------:R-:W-:-:S04]  /*1d20*/  IMAD R5, R2, 0x200, R5 ;  /* 0x0000020002057824 */ /* 0x000fc800078e0205 */
        /* <DEDUP_REMOVED lines=11> */
.L_x_2312:
[----:B------:R-:W-:Y:S05]  /*1de0*/  BSYNC B1 ;  /* 0x0000000000017941 */ /* 0x000fea0003800000 */
.L_x_2311:
[----:B------:R-:W-:-:S13]  /*1df0*/  ISETP.GE.AND P0, PT, R5, R3, PT ;  /* 0x000000030500720c */ /* 0x000fda0003f06270 */
[----:B--2---:R-:W2:Y:S01]  /*1e00*/  @!P0 LDC.64 R6, c[0x0][0x218] ;  /* 0x00008600ff068b82 */ /* 0x004ea20000000a00 */
[----:B-1----:R-:W-:Y:S01]  /*1e10*/  @!P0 LEA R11, R2, R5, 0x9 ;  /* 0x00000005020b8211 */ /* 0x002fe200078e48ff */
[----:B------:R-:W-:-:S04]  /*1e20*/  @!P0 VIADD R5, R5, 0x80 ;  /* 0x0000008005058836 */ /* 0x000fc80000000000 */
[----:B--2---:R-:W-:-:S05]  /*1e30*/  @!P0 IMAD.WIDE.U32 R6, R11, 0x2, R6 ;  /* 0x000000020b068825 */ /* 0x004fca00078e0006 */
[----:B------:R1:W-:Y:S02]  /*1e40*/  @!P0 STG.E.U16 desc[UR4][R6.64], R9 ;  /* 0x0000000906008986 */ /* 0x0003e4000c101504 */
.L_x_2313:
[----:B------:R-:W-:Y:S05]  /*1e50*/  BSYNC B0 ;  /* 0x0000000000007941 */ /* 0x000fea0003800000 */
.L_x_2310:
        /* <DEDUP_REMOVED lines=8> */
.L_x_2314:
        /* <DEDUP_REMOVED lines=10> */
.L_x_37772:


//--------------------- .text._ZN2at6native29vectorized_elementwise_kernelILi2ENS0_13BUnaryFunctorIN3c108BFloat16ES4_S4_ZZZNS0_15binary_internal21div_floor_kernel_cudaERNS_18TensorIteratorBaseEENKUlvE1_clEvENKUlvE2_clEvEUlS4_S4_E_EESt5arrayIPcLm2EEEEviT0_T1_ --------------------------
	.section	.text._ZN2at6native29vectorized_elementwise_kernelILi2ENS0_13BUnaryFunctorIN3c108BFloat16ES4_S4_ZZZNS0_15binary_internal21div_floor_kernel_cudaERNS_18TensorIteratorBaseEENKUlvE1_clEvENKUlvE2_clEvEUlS4_S4_E_EESt5arrayIPcLm2EEEEviT0_T1_,"ax",@progbits
	.align	128
        .global         _ZN2at6native29vectorized_elementwise_kernelILi2ENS0_13BUnaryFunctorIN3c108BFloat16ES4_S4_ZZZNS0_15binary_internal21div_floor_kernel_cudaERNS_18TensorIteratorBaseEENKUlvE1_clEvENKUlvE2_clEvEUlS4_S4_E_EESt5arrayIPcLm2EEEEviT0_T1_
        .type           _ZN2at6native29vectorized_elementwise_kernelILi2ENS0_13BUnaryFunctorIN3c108BFloat16ES4_S4_ZZZNS0_15binary_internal21div_floor_kernel_cudaERNS_18TensorIteratorBaseEENKUlvE1_clEvENKUlvE2_clEvEUlS4_S4_E_EESt5arrayIPcLm2EEEEviT0_T1_,@function
        .size           _ZN2at6native29vectorized_elementwise_kernelILi2ENS0_13BUnaryFunctorIN3c108BFloat16ES4_S4_ZZZNS0_15binary_internal21div_floor_kernel_cudaERNS_18TensorIteratorBaseEENKUlvE1_clEvENKUlvE2_clEvEUlS4_S4_E_EESt5arrayIPcLm2EEEEviT0_T1_,(.L_x_37773 - _ZN2at6native29vectorized_elementwise_kernelILi2ENS0_13BUnaryFunctorIN3c108BFloat16ES4_S4_ZZZNS0_15binary_internal21div_floor_kernel_cudaERNS_18TensorIteratorBaseEENKUlvE1_clEvENKUlvE2_clEvEUlS4_S4_E_EESt5arrayIPcLm2EEEEviT0_T1_)
        .other          _ZN2at6native29vectorized_elementwise_kernelILi2ENS0_13BUnaryFunctorIN3c108BFloat16ES4_S4_ZZZNS0_15binary_internal21div_floor_kernel_cudaERNS_18TensorIteratorBaseEENKUlvE1_clEvENKUlvE2_clEvEUlS4_S4_E_EESt5arrayIPcLm2EEEEviT0_T1_,@"STO_CUDA_ENTRY STV_DEFAULT"
_ZN2at6native29vectorized_elementwise_kernelILi2ENS0_13BUnaryFunctorIN3c108BFloat16ES4_S4_ZZZNS0_15binary_internal21div_floor_kernel_cudaERNS_18TensorIteratorBaseEENKUlvE1_clEvENKUlvE2_clEvEUlS4_S4_E_EESt5arrayIPcLm2EEEEviT0_T1_:
.text._ZN2at6native29vectorized_elementwise_kernelILi2ENS0_13BUnaryFunctorIN3c108BFloat16ES4_S4_ZZZNS0_15binary_internal21div_floor_kernel_cudaERNS_18TensorIteratorBaseEENKUlvE1_clEvENKUlvE2_clEvEUlS4_S4_E_EESt5arrayIPcLm2EEEEviT0_T1_:
[----:B------:R-:W-:Y:S01]  /*0000*/  LDC R1, c[0x0][0x28] ;  /* 0x00000a00ff017b82 */ /* 0x000fe20000000800 */
[----:B------:R-:W0:Y:S01]  /*0010*/  S2R R2, SR_CTAID.X ;  /* 0x0000000000027919 */ /* 0x000e220000002500 */
[----:B------:R-:W-:-:S06]  /*0020*/  ULDC UR4, c[0x0][0x210] ;  /* 0x0000840000047ab9 */ /* 0x000fcc0000000800 */
[----:B------:R-:W1:Y:S01]  /*0030*/  LDC.U16 R5, c[0x0][0x216] ;  /* 0x00008580ff057b82 */ /* 0x000e620000000400 */
[----:B0-----:R-:W-:-:S05]  /*0040*/  IMAD.SHL.U32 R2, R2, 0x400, RZ ;  /* 0x0000040002027824 */ /* 0x001fca00078e00ff */
[----:B------:R-:W-:Y:S01]  /*0050*/  IADD3 R3, -R2, UR4, RZ ;  /* 0x0000000402037c10 */ /* 0x000fe2000fffe1ff */
[----:B------:R-:W-:-:S03]  /*0060*/  ULDC.64 UR4, c[0x0][0x208] ;  /* 0x0000820000047ab9 */ /* 0x000fc60000000a00 */
[----:B------:R-:W-:-:S13]  /*0070*/  ISETP.GE.U32.AND P0, PT, R3, 0x400, PT ;  /* 0x000004000300780c */ /* 0x000fda0003f06070 */
[----:B------:R-:W-:Y:S05]  /*0080*/  @!P0 BRA `(.L_x_2315) ;  /* 0x0000003000dc8947 */ /* 0x000fea0003800000 */
[----:B------:R-:W0:Y:S01]  /*0090*/  S2R R3, SR_TID.X ;  /* 0x0000000000037919 */ /* 0x000e220000002100 */
[----:B------:R-:W2:Y:S02]  /*00a0*/  LDC.64 R6, c[0x0][0x220] ;  /* 0x00008800ff067b82 */ /* 0x000ea40000000a00 */
[----:B--2---:R-:W-:-:S04]  /*00b0*/  IMAD.WIDE R6, R2, 0x2, R6 ;  /* 0x0000000202067825 */ /* 0x004fc800078e0206 */
[----:B0-----:R-:W-:-:S05]  /*00c0*/  IMAD.WIDE.U32 R14, R3, 0x4, R6 ;  /* 0x00000004030e7825 */ /* 0x001fca00078e0006 */
[----:B------:R-:W2:Y:S04]  /*00d0*/  LDG.E R9, desc[UR4][R14.64] ;  /* 0x000000040e097981 */ /* 0x000ea8000c1e1900 */
[----:B------:R0:W5:Y:S04]  /*00e0*/  LDG.E R8, desc[UR4][R14.64+0x200] ;  /* 0x000200040e087981 */ /* 0x000168000c1e1900 */
[----:B------:R0:W5:Y:S04]  /*00f0*/  LDG.E R10, desc[UR4][R14.64+0x400] ;  /* 0x000400040e0a7981 */ /* 0x000168000c1e1900 */
[----:B------:R0:W5:Y:S01]  /*0100*/  LDG.E R4, desc[UR4][R14.64+0x600] ;  /* 0x000600040e047981 */ /* 0x000162000c1e1900 */
[----:B-1----:R-:W-:-:S05]  /*0110*/  IMAD.U32 R5, R5, 0x10000, RZ ;  /* 0x0001000005057824 */ /* 0x002fca00078e00ff */
[----:B------:R-:W-:-:S13]  /*0120*/  FSETP.NEU.FTZ.AND P1, PT, R5, RZ, PT ;  /* 0x000000ff0500720b */ /* 0x000fda0003f3d000 */
[----:B------:R-:W1:Y:S01]  /*0130*/  @!P1 MUFU.RCP R7, R5 ;  /* 0x0000000500079308 */ /* 0x000e620000001000 */
[C---:B--2---:R-:W-:Y:S01]  /*0140*/  IMAD.U32 R12, R9.reuse, 0x10000, RZ ;  /* 0x00010000090c7824 */ /* 0x044fe200078e00ff */
[----:B------:R-:W-:-:S03]  /*0150*/  PRMT R9, R9, 0x7632, R9 ;  /* 0x0000763209097816 */ /* 0x000fc60000000009 */
[----:B-1----:R-:W-:-:S05]  /*0160*/  @!P1 FMUL.FTZ R0, R12, R7 ;  /* 0x000000070c009220 */ /* 0x002fca0000410000 */
[----:B------:R-:W-:-:S04]  /*0170*/  @!P1 F2FP.BF16.F32.PACK_AB R0, RZ, R0 ;  /* 0x00000000ff00923e */ /* 0x000fc800000010ff */
[----:B------:R-:W-:Y:S01]  /*0180*/  @!P1 PRMT R6, R0, 0x7610, R6 ;  /* 0x0000761000069816 */ /* 0x000fe20000000006 */
        /* <DEDUP_REMOVED lines=28> */
.L_x_2322:
[----:B------:R-:W-:Y:S01]  /*0350*/  FSETP.GEU.FTZ.AND P0, PT, R14, -R0, PT ;  /* 0x800000000e00720b */ /* 0x000fe20003f1e000 */
[----:B------:R-:W-:-:S12]  /*0360*/  FADD.FTZ R6, R6, -1 ;  /* 0xbf80000006067421 */ /* 0x000fd80000010000 */
[----:B------:R-:W-:-:S07]  /*0370*/  @!P0 FADD.FTZ R6, R6, -1 ;  /* 0xbf80000006068421 */ /* 0x000fce0000010000 */
.L_x_2321:
[----:B------:R-:W-:Y:S05]  /*0380*/  BSYNC B1 ;  /* 0x0000000000017941 */ /* 0x000fea0003800000 */
.L_x_2320:
[----:B------:R-:W-:Y:S01]  /*0390*/  FFMA.FTZ R7, -R0, R6, R7 ;  /* 0x0000000600077223 */ /* 0x000fe20000010107 */
[----:B------:R-:W-:Y:S06]  /*03a0*/  BRA `(.L_x_2318) ;  /* 0x00000000007c7947 */ /* 0x000fec0003800000 */
.L_x_2319:
        /* <DEDUP_REMOVED lines=15> */
.L_x_2325:
        /* <DEDUP_REMOVED lines=13> */
.L_x_2324:
[----:B------:R-:W-:Y:S05]  /*0570*/  BSYNC B1 ;  /* 0x0000000000017941 */ /* 0x000fea0003800000 */
.L_x_2323:
[----:B0-----:R-:W-:-:S04]  /*0580*/  FMUL.FTZ R7, R6, 1.1920928955078125e-07 ;  /* 0x3400000006077820 */ /* 0x001fc80000410000 */
[----:B------:R-:W-:-:S07]  /*0590*/  FMUL.FTZ R7, R16, R7 ;  /* 0x0000000710077220 */ /* 0x000fce0000410000 */
.L_x_2318:
[----:B------:R-:W-:Y:S05]  /*05a0*/  BSYNC B0 ;  /* 0x0000000000007941 */ /* 0x000fea0003800000 */
.L_x_2317:
[C---:B------:R-:W-:Y:S01]  /*05b0*/  FSETP.GTU.FTZ.AND P0, PT, |R7|.reuse, +INF , PT ;  /* 0x7f8000000700780b */ /* 0x040fe20003f1c200 */
[----:B------:R-:W-:Y:S01]  /*05c0*/  BSSY B0, `(.L_x_2316) ;  /* 0x000001c000007945 */ /* 0x000fe20003800000 */
[----:B------:R-:W-:Y:S02]  /*05d0*/  LOP3.LUT R0, R7, 0x80000000, R12, 0xb8, !PT ;  /* 0x8000000007007812 */ /* 0x000fe400078eb80c */
[----:B------:R-:W-:Y:S02]  /*05e0*/  FSETP.GEU.FTZ.AND P2, PT, R5, RZ, PT ;  /* 0x000000ff0500720b */ /* 0x000fe40003f5e000 */
[----:B------:R-:W-:Y:S02]  /*05f0*/  FSEL R11, R7, R0, P0 ;  /* 0x00000000070b7208 */ /* 0x000fe40000000000 */
[----:B------:R-:W0:Y:S02]  /*0600*/  MUFU.RCP R7, R5 ;  /* 0x0000000500077308 */ /* 0x000e240000001000 */
[C---:B------:R-:W-:Y:S01]  /*0610*/  FSETP.NEU.FTZ.AND P0, PT, R11.reuse, RZ, PT ;  /* 0x000000ff0b00720b */ /* 0x040fe20003f1d000 */
[----:B------:R-:W-:Y:S01]  /*0620*/  FADD.FTZ R0, R12, -R11 ;  /* 0x8000000b0c007221 */ /* 0x000fe20000010000 */
[----:B------:R-:W-:-:S04]  /*0630*/  FSETP.GEU.FTZ.AND P3, PT, R11, RZ, PT ;  /* 0x000000ff0b00720b */ /* 0x000fc80003f7e000 */
[----:B------:R-:W-:Y:S01]  /*0640*/  PLOP3.LUT P0, PT, P0, P3, P2, 0x9f, 0x0 ;  /* 0x000000000000781c */ /* 0x000fe20000707327 */
[----:B0-----:R-:W-:-:S12]  /*0650*/  FMUL.FTZ R0, R0, R7 ;  /* 0x0000000700007220 */ /* 0x001fd80000410000 */
[----:B------:R-:W-:-:S05]  /*0660*/  @!P0 FADD.FTZ R0, R0, -1 ;  /* 0xbf80000000008421 */ /* 0x000fca0000010000 */
[----:B------:R-:W-:-:S13]  /*0670*/  FSETP.NEU.FTZ.AND P0, PT, R0, RZ, PT ;  /* 0x000000ff0000720b */ /* 0x000fda0003f1d000 */
[----:B------:R-:W-:-:S04]  /*0680*/  @!P0 FMUL.FTZ R12, R12, R7 ;  /* 0x000000070c0c8220 */ /* 0x000fc80000410000 */
        /* <DEDUP_REMOVED lines=15> */
.L_x_2326:
[----:B------:R-:W-:Y:S05]  /*0780*/  BSYNC B0 ;  /* 0x0000000000007941 */ /* 0x000fea0003800000 */
.L_x_2316:
[----:B------:R-:W-:-:S04]  /*0790*/  IMAD.U32 R12, R9, 0x10000, RZ ;  /* 0x00010000090c7824 */ /* 0x000fc800078e00ff */
[----:B------:R-:W-:-:S05]  /*07a0*/  @!P1 FMUL.FTZ R0, R12, R7 ;  /* 0x000000070c009220 */ /* 0x000fca0000410000 */
        /* <DEDUP_REMOVED lines=30> */
.L_x_2333:
[----:B------:R-:W-:Y:S01]  /*0990*/  FSETP.GEU.FTZ.AND P0, PT, R14, -R13, PT ;  /* 0x8000000d0e00720b */ /* 0x000fe20003f1e000 */
[----:B------:R-:W-:-:S12]  /*09a0*/  FADD.FTZ R0, R0, -1 ;  /* 0xbf80000000007421 */ /* 0x000fd80000010000 */
[----:B------:R-:W-:-:S07]  /*09b0*/  @!P0 FADD.FTZ R0, R0, -1 ;  /* 0xbf80000000008421 */ /* 0x000fce0000010000 */
.L_x_2332:
[----:B------:R-:W-:Y:S05]  /*09c0*/  BSYNC B1 ;  /* 0x0000000000017941 */ /* 0x000fea0003800000 */
.L_x_2331:
[----:B------:R-:W-:Y:S01]  /*09d0*/  FFMA.FTZ R9, -R13, R0, R9 ;  /* 0x000000000d097223 */ /* 0x000fe20000010109 */
[----:B------:R-:W-:Y:S06]  /*09e0*/  BRA `(.L_x_2329) ;  /* 0x00000000007c7947 */ /* 0x000fec0003800000 */
.L_x_2330:
        /* <DEDUP_REMOVED lines=15> */
.L_x_2336:
        /* <DEDUP_REMOVED lines=13> */
.L_x_2335:
[----:B------:R-:W-:Y:S05]  /*0bb0*/  BSYNC B1 ;  /* 0x0000000000017941 */ /* 0x000fea0003800000 */
.L_x_2334:
[----:B------:R-:W-:-:S04]  /*0bc0*/  FMUL.FTZ R0, R9, 1.1920928955078125e-07 ;  /* 0x3400000009007820 */ /* 0x000fc80000410000 */
[----:B------:R-:W-:-:S07]  /*0bd0*/  FMUL.FTZ R9, R15, R0 ;  /* 0x000000000f097220 */ /* 0x000fce0000410000 */
.L_x_2329:
[----:B------:R-:W-:Y:S05]  /*0be0*/  BSYNC B0 ;  /* 0x0000000000007941 */ /* 0x000fea0003800000 */
.L_x_2328:
[C---:B------:R-:W-:Y:S01]  /*0bf0*/  FSETP.GTU.FTZ.AND P0, PT, |R9|.reuse, +INF , PT ;  /* 0x7f8000000900780b */ /* 0x040fe20003f1c200 */
[----:B------:R-:W-:Y:S01]  /*0c00*/  BSSY B0, `(.L_x_2327) ;  /* 0x000001b000007945 */ /* 0x000fe20003800000 */
[----:B------:R-:W-:Y:S02]  /*0c10*/  LOP3.LUT R0, R9, 0x80000000, R12, 0xb8, !PT ;  /* 0x8000000009007812 */ /* 0x000fe400078eb80c */
[----:B------:R-:W-:Y:S02]  /*0c20*/  FSETP.GEU.FTZ.AND P3, PT, R5, RZ, PT ;  /* 0x000000ff0500720b */ /* 0x000fe40003f7e000 */
[----:B------:R-:W-:-:S04]  /*0c30*/  FSEL R9, R9, R0, P0 ;  /* 0x0000000009097208 */ /* 0x000fc80000000000 */
[C---:B------:R-:W-:Y:S01]  /*0c40*/  FSETP.NEU.FTZ.AND P0, PT, R9.reuse, RZ, PT ;  /* 0x000000ff0900720b */ /* 0x040fe20003f1d000 */
[----:B------:R-:W-:Y:S01]  /*0c50*/  FADD.FTZ R0, R12, -R9 ;  /* 0x800000090c007221 */ /* 0x000fe20000010000 */
[----:B------:R-:W-:-:S03]  /*0c60*/  FSETP.GEU.FTZ.AND P2, PT, R9, RZ, PT ;  /* 0x000000ff0900720b */ /* 0x000fc60003f5e000 */
[----:B------:R-:W-:Y:S01]  /*0c70*/  FMUL.FTZ R0, R0, R7 ;  /* 0x0000000700007220 */ /* 0x000fe20000410000 */
[----:B------:R-:W-:-:S13]  /*0c80*/  PLOP3.LUT P0, PT, P0, P2, P3, 0x9f, 0x0 ;  /* 0x000000000000781c */ /* 0x000fda0000705337 */
        /* <DEDUP_REMOVED lines=18> */
.L_x_2337:
[----:B------:R-:W-:Y:S05]  /*0db0*/  BSYNC B0 ;  /* 0x0000000000007941 */ /* 0x000fea0003800000 */
.L_x_2327:
[C---:B-----5:R-:W-:Y:S01]  /*0dc0*/  IMAD.U32 R12, R8.reuse, 0x10000, RZ ;  /* 0x00010000080c7824 */ /* 0x060fe200078e00ff */
[----:B------:R-:W-:-:S03]  /*0dd0*/  PRMT R11, R8, 0x7632, R11 ;  /* 0x00007632080b7816 */ /* 0x000fc6000000000b */
        /* <DEDUP_REMOVED lines=31> */
.L_x_2344:
[----:B------:R-:W-:Y:S01]  /*0fd0*/  FSETP.GEU.FTZ.AND P0, PT, R8, -R14, PT ;  /* 0x8000000e0800720b */ /* 0x000fe20003f1e000 */
[----:B------:R-:W-:-:S12]  /*0fe0*/  FADD.FTZ R0, R0, -1 ;  /* 0xbf80000000007421 */ /* 0x000fd80000010000 */
[----:B------:R-:W-:-:S07]  /*0ff0*/  @!P0 FADD.FTZ R0, R0, -1 ;  /* 0xbf80000000008421 */ /* 0x000fce0000010000 */
.L_x_2343:
[----:B------:R-:W-:Y:S05]  /*1000*/  BSYNC B1 ;  /* 0x0000000000017941 */ /* 0x000fea0003800000 */
.L_x_2342:
[----:B------:R-:W-:Y:S01]  /*1010*/  FFMA.FTZ R13, -R14, R0, R13 ;  /* 0x000000000e0d7223 */ /* 0x000fe2000001010d */
[----:B------:R-:W-:Y:S06]  /*1020*/  BRA `(.L_x_2340) ;  /* 0x00000000007c7947 */ /* 0x000fec0003800000 */
.L_x_2341:
[C---:B------:R-:W-:Y:S01]  /*1030*/  VIADD R0, R18.reuse, 0xf4800000 ;  /* 0xf480000012007836 */ /* 0x040fe20000000000 */
[----:B------:R-:W-:Y:S01]  /*1040*/  FSETP.GT.FTZ.AND P0, PT, |R5|, RZ, PT ;  /* 0x000000ff0500720b */ /* 0x000fe20003f14200 */
[----:B------:R-:W-:Y:S01]  /*1050*/  BSSY B1, `(.L_x_2345) ;  /* 0x000001a000017945 */ /* 0x000fe20003800000 */
[----:B------:R-:W-:Y:S02]  /*1060*/  LOP3.LUT R16, R18, 0xff800000, RZ, 0xc0, !PT ;  /* 0xff80000012107812 */ /* 0x000fe400078ec0ff */
[----:B------:R-:W-:Y:S02]  /*1070*/  LOP3.LUT R0, R0, 0xff800000, RZ, 0xc0, !PT ;  /* 0xff80000000007812 */ /* 0x000fe400078ec0ff */
[C---:B------:R-:W-:Y:S02]  /*1080*/  ISETP.GT.U32.OR P0, PT, R13.reuse, 0x7f7fffff, !P0 ;  /* 0x7f7fffff0d00780c */ /* 0x040fe40004704470 */
[----:B------:R-:W-:Y:S02]  /*1090*/  IADD3 R8, -R0, R13, RZ ;  /* 0x0000000d00087210 */ /* 0x000fe40007ffe1ff */
        /* <DEDUP_REMOVED lines=8> */
.L_x_2347:
        /* <DEDUP_REMOVED lines=13> */
.L_x_2346:
[----:B------:R-:W-:Y:S05]  /*11f0*/  BSYNC B1 ;  /* 0x0000000000017941 */ /* 0x000fea0003800000 */
.L_x_2345:
[----:B------:R-:W-:-:S04]  /*1200*/  FMUL.FTZ R13, R8, 1.1920928955078125e-07 ;  /* 0x34000000080d7820 */ /* 0x000fc80000410000 */
[----:B------:R-:W-:-:S07]  /*1210*/  FMUL.FTZ R13, R16, R13 ;  /* 0x0000000d100d7220 */ /* 0x000fce0000410000 */
.L_x_2340:
[----:B------:R-:W-:Y:S05]  /*1220*/  BSYNC B0 ;  /* 0x0000000000007941 */ /* 0x000fea0003800000 */
.L_x_2339:
        /* <DEDUP_REMOVED lines=28> */
.L_x_2348:
[----:B------:R-:W-:Y:S05]  /*13f0*/  BSYNC B0 ;  /* 0x0000000000007941 */ /* 0x000fea0003800000 */
.L_x_2338:
        /* <DEDUP_REMOVED lines=32> */
.L_x_2355:
[----:B------:R-:W-:Y:S01]  /*1600*/  FSETP.GEU.FTZ.AND P0, PT, R14, -R15, PT ;  /* 0x8000000f0e00720b */ /* 0x000fe20003f1e000 */
[----:B------:R-:W-:-:S12]  /*1610*/  FADD.FTZ R0, R0, -1 ;  /* 0xbf80000000007421 */ /* 0x000fd80000010000 */
[----:B------:R-:W-:-:S07]  /*1620*/  @!P0 FADD.FTZ R0, R0, -1 ;  /* 0xbf80000000008421 */ /* 0x000fce0000010000 */
.L_x_2354:
[----:B------:R-:W-:Y:S05]  /*1630*/  BSYNC B1 ;  /* 0x0000000000017941 */ /* 0x000fea0003800000 */
.L_x_2353:
[----:B------:R-:W-:Y:S01]  /*1640*/  FFMA.FTZ R11, -R15, R0, R11 ;  /* 0x000000000f0b7223 */ /* 0x000fe2000001010b */
[----:B------:R-:W-:Y:S06]  /*1650*/  BRA `(.L_x_2351) ;  /* 0x00000000007c7947 */ /* 0x000fec0003800000 */
.L_x_2352:
[----:B------:R-:W-:Y:S01]  /*1660*/  IADD3 R0, R14, -0xb800000, RZ ;  /* 0xf48000000e007810 */ /* 0x000fe20007ffe0ff */
[----:B------:R-:W-:Y:S01]  /*1670*/  BSSY B1, `(.L_x_2356) ;  /* 0x000001b000017945 */ /* 0x000fe20003800000 */
[----:B------:R-:W-:Y:S02]  /*1680*/  FSETP.GT.FTZ.AND P0, PT, |R5|, RZ, PT ;  /* 0x000000ff0500720b */ /* 0x000fe40003f14200 */
[----:B------:R-:W-:Y:S02]  /*1690*/  LOP3.LUT R0, R0, 0xff800000, RZ, 0xc0, !PT ;  /* 0xff80000000007812 */ /* 0x000fe400078ec0ff */
[C---:B------:R-:W-:Y:S02]  /*16a0*/  ISETP.GT.U32.OR P0, PT, R11.reuse, 0x7f7fffff, !P0 ;  /* 0x7f7fffff0b00780c */ /* 0x040fe40004704470 */
[----:B------:R-:W-:Y:S01]  /*16b0*/  LOP3.LUT R17, R14, 0xff800000, RZ, 0xc0, !PT ;  /* 0xff8000000e117812 */ /* 0x000fe200078ec0ff */
[C---:B------:R-:W-:Y:S01]  /*16c0*/  IMAD.IADD R13, R11.reuse, 0x1, -R0 ;  /* 0x000000010b0d7824 */ /* 0x040fe200078e0a00 */
[----:B------:R-:W-:-:S02]  /*16d0*/  LOP3.LUT R0, R11, 0x7fffff, RZ, 0xc0, !PT ;  /* 0x007fffff0b007812 */ /* 0x000fc400078ec0ff */
[----:B------:R-:W-:Y:S02]  /*16e0*/  FSEL R17, R17, +QNAN , !P0 ;  /* 0x7fffffff11117808 */ /* 0x000fe40004000000 */
[----:B------:R-:W-:Y:S02]  /*16f0*/  LOP3.LUT P2, R13, R13, 0xff800000, RZ, 0xc0, !PT ;  /* 0xff8000000d0d7812 */ /* 0x000fe4000784c0ff */
[----:B------:R-:W-:-:S11]  /*1700*/  LOP3.LUT R11, R0, 0x3f800000, RZ, 0xfc, !PT ;  /* 0x3f800000000b7812 */ /* 0x000fd600078efcff */
[----:B------:R-:W-:Y:S05]  /*1710*/  @!P2 BRA `(.L_x_2357) ;  /* 0x000000000040a947 */ /* 0x000fea0003800000 */
[----:B------:R-:W-:-:S04]  /*1720*/  LOP3.LUT R14, R14, 0x7fffff, RZ, 0xc0, !PT ;  /* 0x007fffff0e0e7812 */ /* 0x000fc800078ec0ff */
[----:B0-----:R-:W-:-:S04]  /*1730*/  LOP3.LUT R18, R14, 0x3f800000, RZ, 0xfc, !PT ;  /* 0x3f8000000e127812 */ /* 0x001fc800078efcff */
[----:B------:R0:W1:Y:S03]  /*1740*/  MUFU.RCP R0, R18 ;  /* 0x0000001200007308 */ /* 0x0000660000001000 */
.L_x_2358:
        /* <DEDUP_REMOVED lines=13> */
.L_x_2357:
[----:B------:R-:W-:Y:S05]  /*1820*/  BSYNC B1 ;  /* 0x0000000000017941 */ /* 0x000fea0003800000 */
.L_x_2356:
[----:B------:R-:W-:-:S04]  /*1830*/  FMUL.FTZ R0, R11, 1.1920928955078125e-07 ;  /* 0x340000000b007820 */ /* 0x000fc80000410000 */
[----:B------:R-:W-:-:S07]  /*1840*/  FMUL.FTZ R11, R17, R0 ;  /* 0x00000000110b7220 */ /* 0x000fce0000410000 */
.L_x_2351:
[----:B------:R-:W-:Y:S05]  /*1850*/  BSYNC B0 ;  /* 0x0000000000007941 */ /* 0x000fea0003800000 */
.L_x_2350:
        /* <DEDUP_REMOVED lines=28> */
.L_x_2359:
[----:B------:R-:W-:Y:S05]  /*1a20*/  BSYNC B0 ;  /* 0x0000000000007941 */ /* 0x000fea0003800000 */
.L_x_2349:
[C---:B------:R-:W-:Y:S02]  /*1a30*/  SHF.L.U32 R12, R10.reuse, 0x10, RZ ;  /* 0x000000100a0c7819 */ /* 0x040fe400000006ff */
        /* <DEDUP_REMOVED lines=32> */
.L_x_2366:
[----:B------:R-:W-:Y:S01]  /*1c40*/  FSETP.GEU.FTZ.AND P0, PT, R10, -R14, PT ;  /* 0x8000000e0a00720b */ /* 0x000fe20003f1e000 */
[----:B------:R-:W-:-:S12]  /*1c50*/  FADD.FTZ R0, R0, -1 ;  /* 0xbf80000000007421 */ /* 0x000fd80000010000 */
[----:B------:R-:W-:-:S07]  /*1c60*/  @!P0 FADD.FTZ R0, R0, -1 ;  /* 0xbf80000000008421 */ /* 0x000fce0000010000 */
.L_x_2365:
[----:B------:R-:W-:Y:S05]  /*1c70*/  BSYNC B1 ;  /* 0x0000000000017941 */ /* 0x000fea0003800000 */
.L_x_2364:
[----:B------:R-:W-:Y:S01]  /*1c80*/  FFMA.FTZ R15, -R14, R0, R15 ;  /* 0x000000000e0f7223 */ /* 0x000fe2000001010f */
[----:B------:R-:W-:Y:S06]  /*1c90*/  BRA `(.L_x_2362) ;  /* 0x00000000007c7947 */ /* 0x000fec0003800000 */
.L_x_2363:
        /* <DEDUP_REMOVED lines=15> */
.L_x_2369:
        /* <DEDUP_REMOVED lines=13> */
.L_x_2368:
[----:B------:R-:W-:Y:S05]  /*1e60*/  BSYNC B1 ;  /* 0x0000000000017941 */ /* 0x000fea0003800000 */
.L_x_2367:
[----:B------:R-:W-:-:S04]  /*1e70*/  FMUL.FTZ R15, R14, 1.1920928955078125e-07 ;  /* 0x340000000e0f7820 */ /* 0x000fc80000410000 */
[----:B------:R-:W-:-:S07]  /*1e80*/  FMUL.FTZ R15, R10, R15 ;  /* 0x0000000f0a0f7220 */ /* 0x000fce0000410000 */
.L_x_2362:
[----:B------:R-:W-:Y:S05]  /*1e90*/  BSYNC B0 ;  /* 0x0000000000007941 */ /* 0x000fea0003800000 */
.L_x_2361:
        /* <DEDUP_REMOVED lines=28> */
.L_x_2370:
[----:B------:R-:W-:Y:S05]  /*2060*/  BSYNC B0 ;  /* 0x0000000000007941 */ /* 0x000fea0003800000 */
.L_x_2360:
        /* <DEDUP_REMOVED lines=32> */
.L_x_2377:
[----:B------:R-:W-:Y:S01]  /*2270*/  FSETP.GEU.FTZ.AND P0, PT, R14, -R15, PT ;  /* 0x8000000f0e00720b */ /* 0x000fe20003f1e000 */
[----:B------:R-:W-:-:S12]  /*2280*/  FADD.FTZ R0, R0, -1 ;  /* 0xbf80000000007421 */ /* 0x000fd80000010000 */
[----:B------:R-:W-:-:S07]  /*2290*/  @!P0 FADD.FTZ R0, R0, -1 ;  /* 0xbf80000000008421 */ /* 0x000fce0000010000 */
.L_x_2376:
[----:B------:R-:W-:Y:S05]  /*22a0*/  BSYNC B1 ;  /* 0x0000000000017941 */ /* 0x000fea0003800000 */
.L_x_2375:
[----:B------:R-:W-:Y:S01]  /*22b0*/  FFMA.FTZ R13, -R15, R0, R13 ;  /* 0x000000000f0d7223 */ /* 0x000fe2000001010d */
[----:B------:R-:W-:Y:S06]  /*22c0*/  BRA `(.L_x_2373) ;  /* 0x00000000007c7947 */ /* 0x000fec0003800000 */
.L_x_2374:
        /* <DEDUP_REMOVED lines=15> */
.L_x_2380:
        /* <DEDUP_REMOVED lines=13> */
.L_x_2379:
[----:B------:R-:W-:Y:S05]  /*2490*/  BSYNC B1 ;  /* 0x0000000000017941 */ /* 0x000fea0003800000 */
.L_x_2378:
[----:B------:R-:W-:-:S04]  /*24a0*/  FMUL.FTZ R14, R14, 1.1920928955078125e-07 ;  /* 0x340000000e0e7820 */ /* 0x000fc80000410000 */
[----:B------:R-:W-:-:S07]  /*24b0*/  FMUL.FTZ R13, R13, R14 ;  /* 0x0000000e0d0d7220 */ /* 0x000fce0000410000 */
.L_x_2373:
[----:B------:R-:W-:Y:S05]  /*24c0*/  BSYNC B0 ;  /* 0x0000000000007941 */ /* 0x000fea0003800000 */
.L_x_2372:
        /* <DEDUP_REMOVED lines=29> */
.L_x_2381:
[----:B------:R-:W-:Y:S05]  /*26a0*/  BSYNC B0 ;  /* 0x0000000000007941 */ /* 0x000fea0003800000 */
.L_x_2371:
[C---:B------:R-:W-:Y:S01]  /*26b0*/  IMAD.U32 R12, R4.reuse, 0x10000, RZ ;  /* 0x00010000040c7824 */ /* 0x040fe200078e00ff */
        /* <DEDUP_REMOVED lines=32> */
.L_x_2388:
[----:B------:R-:W-:Y:S01]  /*28c0*/  FSETP.GEU.FTZ.AND P0, PT, R14, -R16, PT ;  /* 0x800000100e00720b */ /* 0x000fe20003f1e000 */
[----:B------:R-:W-:-:S12]  /*28d0*/  FADD.FTZ R0, R0, -1 ;  /* 0xbf80000000007421 */ /* 0x000fd80000010000 */
[----:B------:R-:W-:-:S07]  /*28e0*/  @!P0 FADD.FTZ R0, R0, -1 ;  /* 0xbf80000000008421 */ /* 0x000fce0000010000 */
.L_x_2387:
[----:B------:R-:W-:Y:S05]  /*28f0*/  BSYNC B1 ;  /* 0x0000000000017941 */ /* 0x000fea0003800000 */
.L_x_2386:
[----:B------:R-:W-:Y:S01]  /*2900*/  FFMA.FTZ R15, -R16, R0, R15 ;  /* 0x00000000100f7223 */ /* 0x000fe2000001010f */
[----:B------:R-:W-:Y:S06]  /*2910*/  BRA `(.L_x_2384) ;  /* 0x00000000007c7947 */ /* 0x000fec0003800000 */
.L_x_2385:
        /* <DEDUP_REMOVED lines=15> */
.L_x_2391:
        /* <DEDUP_REMOVED lines=13> */
.L_x_2390:
[----:B------:R-:W-:Y:S05]  /*2ae0*/  BSYNC B1 ;  /* 0x0000000000017941 */ /* 0x000fea0003800000 */
.L_x_2389:
[----:B------:R-:W-:-:S04]  /*2af0*/  FMUL.FTZ R15, R15, 1.1920928955078125e-07 ;  /* 0x340000000f0f7820 */ /* 0x000fc80000410000 */
[----:B------:R-:W-:-:S07]  /*2b00*/  FMUL.FTZ R15, R14, R15 ;  /* 0x0000000f0e0f7220 */ /* 0x000fce0000410000 */
.L_x_2384:
[----:B------:R-:W-:Y:S05]  /*2b10*/  BSYNC B0 ;  /* 0x0000000000007941 */ /* 0x000fea0003800000 */
.L_x_2383:
        /* <DEDUP_REMOVED lines=29> */
.L_x_2392:
[----:B------:R-:W-:Y:S05]  /*2cf0*/  BSYNC B0 ;  /* 0x0000000000007941 */ /* 0x000fea0003800000 */
.L_x_2382:
        /* <DEDUP_REMOVED lines=32> */
.L_x_2399:
[----:B------:R-:W-:Y:S01]  /*2f00*/  FSETP.GEU.FTZ.AND P0, PT, R12, -R16, PT ;  /* 0x800000100c00720b */ /* 0x000fe20003f1e000 */
[----:B------:R-:W-:-:S12]  /*2f10*/  FADD.FTZ R0, R0, -1 ;  /* 0xbf80000000007421 */ /* 0x000fd80000010000 */
[----:B------:R-:W-:-:S07]  /*2f20*/  @!P0 FADD.FTZ R0, R0, -1 ;  /* 0xbf80000000008421 */ /* 0x000fce0000010000 */
.L_x_2398:
[----:B------:R-:W-:Y:S05]  /*2f30*/  BSYNC B1 ;  /* 0x0000000000017941 */ /* 0x000fea0003800000 */
.L_x_2397:
[----:B------:R-:W-:Y:S01]  /*2f40*/  FFMA.FTZ R15, -R16, R0, R15 ;  /* 0x00000000100f7223 */ /* 0x000fe2000001010f */
[----:B------:R-:W-:Y:S06]  /*2f50*/  BRA `(.L_x_2395) ;  /* 0x00000000007c7947 */ /* 0x000fec0003800000 */
.L_x_2396:
        /* <DEDUP_REMOVED lines=15> */
.L_x_2402:
        /* <DEDUP_REMOVED lines=13> */
.L_x_2401:
[----:B------:R-:W-:Y:S05]  /*3120*/  BSYNC B1 ;  /* 0x0000000000017941 */ /* 0x000fea0003800000 */
.L_x_2400:
[----:B------:R-:W-:-:S04]  /*3130*/  FMUL.FTZ R15, R15, 1.1920928955078125e-07 ;  /* 0x340000000f0f7820 */ /* 0x000fc80000410000 */
[----:B------:R-:W-:-:S07]  /*3140*/  FMUL.FTZ R15, R12, R15 ;  /* 0x0000000f0c0f7220 */ /* 0x000fce0000410000 */
.L_x_2395:
[----:B------:R-:W-:Y:S05]  /*3150*/  BSYNC B0 ;  /* 0x0000000000007941 */ /* 0x000fea0003800000 */
.L_x_2394:
        /* <DEDUP_REMOVED lines=29> */
.L_x_2403:
[----:B------:R-:W-:Y:S05]  /*3330*/  BSYNC B0 ;  /* 0x0000000000007941 */ /* 0x000fea0003800000 */
.L_x_2393:
[----:B------:R-:W1:Y:S01]  /*3340*/  LDC.64 R4, c[0x0][0x218] ;  /* 0x00008600ff047b82 */ /* 0x000e620000000a00 */
[----:B------:R-:W-:Y:S02]  /*3350*/  PRMT R9, R6, 0x5410, R9 ;  /* 0x0000541006097816 */ /* 0x000fe40000000009 */
[----:B------:R-:W-:Y:S02]  /*3360*/  PRMT R11, R8, 0x5410, R11 ;  /* 0x00005410080b7816 */ /* 0x000fe4000000000b */
[----:B------:R-:W-:Y:S02]  /*3370*/  PRMT R13, R10, 0x5410, R13 ;  /* 0x000054100a0d7816 */ /* 0x000fe4000000000d */
[----:B------:R-:W-:Y:S01]  /*3380*/  PRMT R15, R14, 0x5410, R15 ;  /* 0x000054100e0f7816 */ /* 0x000fe2000000000f */
[----:B-1----:R-:W-:-:S04]  /*3390*/  IMAD.WIDE.U32 R4, R2, 0x2, R4 ;  /* 0x0000000202047825 */ /* 0x002fc800078e0004 */
[----:B------:R-:W-:-:S05]  /*33a0*/  IMAD.WIDE R4, R3, 0x4, R4 ;  /* 0x0000000403047825 */ /* 0x000fca00078e0204 */
[----:B------:R-:W-:Y:S04]  /*33b0*/  STG.E desc[UR4][R4.64], R9 ;  /* 0x0000000904007986 */ /* 0x000fe8000c101904 */
[----:B------:R-:W-:Y:S04]  /*33c0*/  STG.E desc[UR4][R4.64+0x200], R11 ;  /* 0x0002000b04007986 */ /* 0x000fe8000c101904 */
[----:B------:R-:W-:Y:S04]  /*33d0*/  STG.E desc[UR4][R4.64+0x400], R13 ;  /* 0x0004000d04007986 */ /* 0x000fe8000c101904 */
[----:B------:R-:W-:Y:S01]  /*33e0*/  STG.E desc[UR4][R4.64+0x600], R15 ;  /* 0x0006000f04007986 */ /* 0x000fe2000c101904 */
[----:B------:R-:W-:Y:S05]  /*33f0*/  EXIT ;  /* 0x000000000000794d */ /* 0x000fea0003800000 */
.L_x_2315:
[----:B------:R-:W0:Y:S01]  /*3400*/  S2R R4, SR_TID.X ;  /* 0x0000000000047919 */ /* 0x000e220000002100 */
[----:B------:R-:W-:Y:S02]  /*3410*/  PRMT R20, RZ, 0x7610, R20 ;  /* 0x00007610ff147816 */ /* 0x000fe40000000014 */
[----:B0-----:R-:W-:Y:S01]  /*3420*/  ISETP.GE.AND P0, PT, R4, R3, PT ;  /* 0x000000030400720c */ /* 0x001fe20003f06270 */
[----:B------:R-:W-:-:S12]  /*3430*/  IMAD.MOV.U32 R29, RZ, RZ, R4 ;  /* 0x000000ffff1d7224 */ /* 0x000fd800078e0004 */
[----:B------:R-:W-:Y:S01]  /*3440*/  @!P0 IMAD.IADD R22, R2, 0x1, R29 ;  /* 0x0000000102168824 */ /* 0x000fe200078e021d */
[----:B------:R-:W0:Y:S01]  /*3450*/  @!P0 LDC.64 R16, c[0x0][0x220] ;  /* 0x00008800ff108b82 */ /* 0x000e220000000a00 */
[----:B------:R-:W-:-:S05]  /*3460*/  @!P0 VIADD R29, R29, 0x80 ;  /* 0x000000801d1d8836 */ /* 0x000fca0000000000 */
[----:B------:R-:W-:-:S13]  /*3470*/  ISETP.GE.AND P6, PT, R29, R3, PT ;  /* 0x000000031d00720c */ /* 0x000fda0003fc6270 */
[----:B------:R-:W-:Y:S01]  /*3480*/  @!P6 IADD3 R9, R2, R29, RZ ;  /* 0x0000001d0209e210 */ /* 0x000fe20007ffe0ff */
[----:B------:R-:W-:Y:S01]  /*3490*/  @!P6 VIADD R29, R29, 0x80 ;  /* 0x000000801d1de836 */ /* 0x000fe20000000000 */
[----:B------:R-:W2:Y:S04]  /*34a0*/  @!P6 LDC.64 R6, c[0x0][0x220] ;  /* 0x00008800ff06eb82 */ /* 0x000ea80000000a00 */
[----:B------:R-:W-:-:S13]  /*34b0*/  ISETP.GE.AND P5, PT, R29, R3, PT ;  /* 0x000000031d00720c */ /* 0x000fda0003fa6270 */
[----:B------:R-:W-:Y:S01]  /*34c0*/  @!P5 IMAD.IADD R21, R2, 0x1, R29 ;  /* 0x000000010215d824 */ /* 0x000fe200078e021d */
[----:B------:R-:W3:Y:S01]  /*34d0*/  @!P5 LDC.64 R18, c[0x0][0x220] ;  /* 0x00008800ff12db82 */ /* 0x000ee20000000a00 */
[----:B------:R-:W-:-:S05]  /*34e0*/  @!P5 VIADD R29, R29, 0x80 ;  /* 0x000000801d1dd836 */ /* 0x000fca0000000000 */
[----:B------:R-:W-:Y:S01]  /*34f0*/  ISETP.GE.AND P4, PT, R29, R3, PT ;  /* 0x000000031d00720c */ /* 0x000fe20003f86270 */
[----:B--2---:R-:W-:-:S05]  /*3500*/  @!P6 IMAD.WIDE.U32 R6, R9, 0x2, R6 ;  /* 0x000000020906e825 */ /* 0x004fca00078e0006 */
[----:B------:R2:W5:Y:S07]  /*3510*/  @!P6 LDG.E.U16 R20, desc[UR4][R6.64] ;  /* 0x000000040614e981 */ /* 0x00056e000c1e1500 */
[----:B------:R-:W-:Y:S02]  /*3520*/  @!P4 IMAD.IADD R0, R2, 0x1, R29 ;  /* 0x000000010200c824 */ /* 0x000fe400078e021d */
[----:B------:R-:W-:Y:S01]  /*3530*/  @!P4 VIADD R29, R29, 0x80 ;  /* 0x000000801d1dc836 */ /* 0x000fe20000000000 */
[----:B--2---:R-:W2:Y:S04]  /*3540*/  @!P4 LDC.64 R6, c[0x0][0x220] ;  /* 0x00008800ff06cb82 */ /* 0x004ea80000000a00 */
[----:B------:R-:W-:-:S13]  /*3550*/  ISETP.GE.AND P3, PT, R29, R3, PT ;  /* 0x000000031d00720c */ /* 0x000fda0003f66270 */
[----:B------:R-:W-:Y:S01]  /*3560*/  @!P3 IMAD.IADD R27, R2, 0x1, R29 ;  /* 0x00000001021bb824 */ /* 0x000fe200078e021d */
[----:B------:R-:W-:Y:S01]  /*3570*/  @!P3 IADD3 R29, R29, 0x80, RZ ;  /* 0x000000801d1db810 */ /* 0x000fe20007ffe0ff */
[----:B------:R-:W4:Y:S03]  /*3580*/  @!P3 LDC.64 R8, c[0x0][0x220] ;  /* 0x00008800ff08bb82 */ /* 0x000f260000000a00 */
[----:B------:R-:W-:-:S13]  /*3590*/  ISETP.GE.AND P2, PT, R29, R3, PT ;  /* 0x000000031d00720c */ /* 0x000fda0003f46270 */
[----:B------:R-:W-:Y:S01]  /*35a0*/  @!P2 IMAD.IADD R25, R2, 0x1, R29 ;  /* 0x000000010219a824 */ /* 0x000fe200078e021d */
[----:B------:R-:W1:Y:S01]  /*35b0*/  @!P2 LDC.64 R10, c[0x0][0x220] ;  /* 0x00008800ff0aab82 */ /* 0x000e620000000a00 */
[----:B------:R-:W-:-:S05]  /*35c0*/  @!P2 VIADD R29, R29, 0x80 ;  /* 0x000000801d1da836 */ /* 0x000fca0000000000 */
[----:B------:R-:W-:-:S13]  /*35d0*/  ISETP.GE.AND P1, PT, R29, R3, PT ;  /* 0x000000031d00720c */ /* 0x000fda0003f26270 */
[----:B------:R-:W-:Y:S01]  /*35e0*/  @!P1 IMAD.IADD R23, R2, 0x1, R29 ;  /* 0x0000000102179824 */ /* 0x000fe200078e021d */
[----:B------:R-:W2:Y:S01]  /*35f0*/  @!P1 LDC.64 R12, c[0x0][0x220] ;  /* 0x00008800ff0c9b82 */ /* 0x000ea20000000a00 */
[----:B------:R-:W-:-:S05]  /*3600*/  @!P1 VIADD R29, R29, 0x80 ;  /* 0x000000801d1d9836 */ /* 0x000fca0000000000 */
[----:B------:R-:W-:-:S13]  /*3610*/  ISETP.GE.AND P6, PT, R29, R3, PT ;  /* 0x000000031d00720c */ /* 0x000fda0003fc6270 */
[----:B------:R-:W4:Y:S01]  /*3620*/  @!P6 LDC.64 R14, c[0x0][0x220] ;  /* 0x00008800ff0eeb82 */ /* 0x000f220000000a00 */
[----:B0-----:R-:W-:Y:S01]  /*3630*/  @!P0 IMAD.WIDE.U32 R16, R22, 0x2, R16 ;  /* 0x0000000216108825 */ /* 0x001fe200078e0010 */
[----:B------:R-:W-:-:S03]  /*3640*/  PRMT R22, RZ, 0x7610, R22 ;  /* 0x00007610ff167816 */ /* 0x000fc60000000016 */
[----:B------:R-:W-:Y:S01]  /*3650*/  @!P6 IMAD.IADD R29, R2, 0x1, R29 ;  /* 0x00000001021de824 */ /* 0x000fe200078e021d */
[----:B------:R-:W-:Y:S01]  /*3660*/  PRMT R24, RZ, 0x7610, R24 ;  /* 0x00007610ff187816 */ /* 0x000fe20000000018 */
[----:B---3--:R-:W-:Y:S01]  /*3670*/  @!P5 IMAD.WIDE.U32 R18, R21, 0x2, R18 ;  /* 0x000000021512d825 */ /* 0x008fe200078e0012 */
[----:B------:R0:W5:Y:S01]  /*3680*/  @!P0 LDG.E.U16 R22, desc[UR4][R16.64] ;  /* 0x0000000410168981 */ /* 0x000162000c1e1500 */
[----:B------:R-:W-:Y:S02]  /*3690*/  PRMT R21, RZ, 0x7610, R21 ;  /* 0x00007610ff157816 */ /* 0x000fe40000000015 */
[----:B-1----:R-:W-:Y:S01]  /*36a0*/  @!P2 IMAD.WIDE.U32 R10, R25, 0x2, R10 ;  /* 0x00000002190aa825 */ /* 0x002fe200078e000a */
[----:B------:R-:W-:-:S03]  /*36b0*/  PRMT R25, RZ, 0x7610, R25 ;  /* 0x00007610ff197816 */ /* 0x000fc60000000019 */
[----:B--2---:R-:W-:Y:S01]  /*36c0*/  @!P1 IMAD.WIDE.U32 R12, R23, 0x2, R12 ;  /* 0x00000002170c9825 */ /* 0x004fe200078e000c */
[----:B------:R-:W-:Y:S01]  /*36d0*/  PRMT R23, RZ, 0x7610, R23 ;  /* 0x00007610ff177816 */ /* 0x000fe20000000017 */
[----:B------:R1:W5:Y:S01]  /*36e0*/  @!P5 LDG.E.U16 R21, desc[UR4][R18.64] ;  /* 0x000000041215d981 */ /* 0x000362000c1e1500 */
[----:B0-----:R-:W-:Y:S01]  /*36f0*/  PRMT R17, RZ, 0x7610, R17 ;  /* 0x00007610ff117816 */ /* 0x001fe20000000011 */
[----:B------:R-:W-:Y:S01]  /*3700*/  @!P4 IMAD.WIDE.U32 R6, R0, 0x2, R6 ;  /* 0x000000020006c825 */ /* 0x000fe200078e0006 */
[----:B------:R-:W-:Y:S02]  /*3710*/  PRMT R16, RZ, 0x7610, R16 ;  /* 0x00007610ff107816 */ /* 0x000fe40000000010 */
[----:B------:R1:W5:Y:S01]  /*3720*/  @!P2 LDG.E.U16 R23, desc[UR4][R10.64] ;  /* 0x000000040a17a981 */ /* 0x000362000c1e1500 */
[----:B----4-:R-:W-:-:S03]  /*3730*/  @!P3 IMAD.WIDE.U32 R8, R27, 0x2, R8 ;  /* 0x000000021b08b825 */ /* 0x010fc600078e0008 */
[----:B------:R1:W5:Y:S01]  /*3740*/  @!P4 LDG.E.U16 R25, desc[UR4][R6.64] ;  /* 0x000000040619c981 */ /* 0x000362000c1e1500 */
[----:B------:R-:W-:-:S03]  /*3750*/  @!P6 IMAD.WIDE.U32 R14, R29, 0x2, R14 ;  /* 0x000000021d0ee825 */ /* 0x000fc600078e000e */
[----:B------:R1:W5:Y:S04]  /*3760*/  @!P3 LDG.E.U16 R24, desc[UR4][R8.64] ;  /* 0x000000040818b981 */ /* 0x000368000c1e1500 */
[----:B------:R1:W5:Y:S04]  /*3770*/  @!P1 LDG.E.U16 R17, desc[UR4][R12.64] ;  /* 0x000000040c119981 */ /* 0x000368000c1e1500 */
[----:B------:R1:W5:Y:S01]  /*3780*/  @!P6 LDG.E.U16 R16, desc[UR4][R14.64] ;  /* 0x000000040e10e981 */ /* 0x000362000c1e1500 */
[----:B------:R-:W-:Y:S04]  /*3790*/  BSSY B1, `(.L_x_2404) ;  /* 0x0000068000017945 */ /* 0x000fe80003800000 */
[----:B------:R-:W-:Y:S05]  /*37a0*/  @P0 BRA `(.L_x_2405) ;  /* 0x0000000400980947 */ /* 0x000fea0003800000 */
[----:B-1----:R-:W-:Y:S01]  /*37b0*/  IMAD.U32 R7, R5, 0x10000, RZ ;  /* 0x0001000005077824 */ /* 0x002fe200078e00ff */
[----:B-----5:R-:W-:-:S04]  /*37c0*/  SHF.L.U32 R8, R22, 0x10, RZ ;  /* 0x0000001016087819 */ /* 0x020fc800000006ff */
        /* <DEDUP_REMOVED lines=33> */
.L_x_2411:
[----:B------:R-:W-:Y:S01]  /*39e0*/  FSETP.GEU.FTZ.AND P0, PT, R6, -R10, PT ;  /* 0x8000000a0600720b */ /* 0x000fe20003f1e000 */
[----:B------:R-:W-:-:S12]  /*39f0*/  FADD.FTZ R0, R0, -1 ;  /* 0xbf80000000007421 */ /* 0x000fd80000010000 */
[----:B------:R-:W-:-:S07]  /*3a00*/  @!P0 FADD.FTZ R0, R0, -1 ;  /* 0xbf80000000008421 */ /* 0x000fce0000010000 */
.L_x_2410:
[----:B------:R-:W-:Y:S05]  /*3a10*/  BSYNC B2 ;  /* 0x0000000000027941 */ /* 0x000fea0003800000 */
.L_x_2409:
[----:B------:R-:W-:Y:S01]  /*3a20*/  FFMA.FTZ R9, -R10, R0, R9 ;  /* 0x000000000a097223 */ /* 0x000fe20000010109 */
[----:B------:R-:W-:Y:S06]  /*3a30*/  BRA `(.L_x_2407) ;  /* 0x00000000007c7947 */ /* 0x000fec0003800000 */
.L_x_2408:
        /* <DEDUP_REMOVED lines=15> */
.L_x_2414:
[----:B------:R-:W-:-:S05]  /*3b30*/  VIMNMX.U32 R13, R10, 0xb800000, PT ;  /* 0x0b8000000a0d7848 */ /* 0x000fca0003fe0000 */
[----:B------:R-:W-:Y:S02]  /*3b40*/  IMAD.IADD R0, R13, 0x1, R0 ;  /* 0x000000010d007824 */ /* 0x000fe400078e0200 */
[----:B------:R-:W-:Y:S02]  /*3b50*/  IMAD.IADD R10, R10, 0x1, -R13 ;  /* 0x000000010a0a7824 */ /* 0x000fe400078e0a0d */
[----:B-1----:R-:W-:-:S03]  /*3b60*/  FFMA.FTZ R15, R0, R11, -RZ ;  /* 0x0000000b000f7223 */ /* 0x002fc600000108ff */
[----:B------:R-:W-:Y:S01]  /*3b70*/  ISETP.NE.AND P1, PT, R10, RZ, PT ;  /* 0x000000ff0a00720c */ /* 0x000fe20003f25270 */
[----:B------:R-:W-:-:S04]  /*3b80*/  FFMA.FTZ R12, R15, -R9, R0 ;  /* 0x800000090f0c7223 */ /* 0x000fc80000010000 */
[----:B------:R-:W-:-:S04]  /*3b90*/  FFMA.FTZ R15, R12, R11, R15 ;  /* 0x0000000b0c0f7223 */ /* 0x000fc8000001000f */
[----:B------:R-:W-:-:S04]  /*3ba0*/  FFMA.FTZ R12, R15, -R9, R0 ;  /* 0x800000090f0c7223 */ /* 0x000fc80000010000 */
[----:B------:R-:W-:-:S04]  /*3bb0*/  FFMA.FTZ.RZ R12, R12, R11, R15 ;  /* 0x0000000b0c0c7223 */ /* 0x000fc8000001c00f */
[----:B------:R-:W1:Y:S02]  /*3bc0*/  FRND.TRUNC R15, R12 ;  /* 0x0000000c000f7307 */ /* 0x000e64000020d000 */
[----:B-1----:R-:W-:-:S05]  /*3bd0*/  FFMA.FTZ R0, R15, -R9, R0 ;  /* 0x800000090f007223 */ /* 0x002fca0000010000 */
[----:B------:R-:W-:-:S13]  /*3be0*/  ISETP.NE.AND P0, PT, R0, RZ, PT ;  /* 0x000000ff0000720c */ /* 0x000fda0003f05270 */
[----:B------:R-:W-:Y:S05]  /*3bf0*/  @P0 BRA P1, `(.L_x_2414) ;  /* 0xfffffffc00cc0947 */ /* 0x000fea000083ffff */
.L_x_2413:
[----:B------:R-:W-:Y:S05]  /*3c00*/  BSYNC B2 ;  /* 0x0000000000027941 */ /* 0x000fea0003800000 */
.L_x_2412:
[----:B0-----:R-:W-:-:S04]  /*3c10*/  FMUL.FTZ R9, R0, 1.1920928955078125e-07 ;  /* 0x3400000000097820 */ /* 0x001fc80000410000 */
[----:B------:R-:W-:-:S07]  /*3c20*/  FMUL.FTZ R9, R6, R9 ;  /* 0x0000000906097220 */ /* 0x000fce0000410000 */
.L_x_2407:
[----:B------:R-:W-:Y:S05]  /*3c30*/  BSYNC B0 ;  /* 0x0000000000007941 */ /* 0x000fea0003800000 */
.L_x_2406:
        /* <DEDUP_REMOVED lines=29> */
.L_x_2405:
[----:B------:R-:W-:Y:S05]  /*3e10*/  BSYNC B1 ;  /* 0x0000000000017941 */ /* 0x000fea0003800000 */
.L_x_2404:
[----:B-1----:R-:W-:Y:S01]  /*3e20*/  VIADD R8, R4, 0x80 ;  /* 0x0000008004087836 */ /* 0x002fe20000000000 */
[----:B------:R-:W-:Y:S04]  /*3e30*/  BSSY B1, `(.L_x_2415) ;  /* 0x000006c000017945 */ /* 0x000fe80003800000 */
[----:B------:R-:W-:-:S13]  /*3e40*/  ISETP.GE.AND P0, PT, R8, R3, PT ;  /* 0x000000030800720c */ /* 0x000fda0003f06270 */
[----:B------:R-:W-:Y:S05]  /*3e50*/  @P0 BRA `(.L_x_2416) ;  /* 0x0000000400a40947 */ /* 0x000fea0003800000 */
[----:B------:R-:W-:Y:S02]  /*3e60*/  IMAD.U32 R9, R5, 0x10000, RZ ;  /* 0x0001000005097824 */ /* 0x000fe400078e00ff */
        /* <DEDUP_REMOVED lines=34> */
.L_x_2422:
[----:B------:R-:W-:Y:S01]  /*4090*/  FSETP.GEU.FTZ.AND P0, PT, R12, -R13, PT ;  /* 0x8000000d0c00720b */ /* 0x000fe20003f1e000 */
[----:B------:R-:W-:-:S12]  /*40a0*/  FADD.FTZ R0, R0, -1 ;  /* 0xbf80000000007421 */ /* 0x000fd80000010000 */
[----:B------:R-:W-:-:S07]  /*40b0*/  @!P0 FADD.FTZ R0, R0, -1 ;  /* 0xbf80000000008421 */ /* 0x000fce0000010000 */
.L_x_2421:
[----:B------:R-:W-:Y:S05]  /*40c0*/  BSYNC B2 ;  /* 0x0000000000027941 */ /* 0x000fea0003800000 */
.L_x_2420:
[----:B------:R-:W-:Y:S01]  /*40d0*/  FFMA.FTZ R7, -R13, R0, R7 ;  /* 0x000000000d077223 */ /* 0x000fe20000010107 */
[----:B------:R-:W-:Y:S06]  /*40e0*/  BRA `(.L_x_2418) ;  /* 0x0000000000887947 */ /* 0x000fec0003800000 */
.L_x_2419:
        /* <DEDUP_REMOVED lines=10> */
[----:B------:R-:W-:Y:S02]  /*4190*/  FSEL R7, R7, +QNAN , !P0 ;  /* 0x7fffffff07077808 */ /* 0x000fe40004000000 */
[----:B------:R-:W-:-:S07]  /*41a0*/  MOV R14, R12 ;  /* 0x0000000c000e7202 */ /* 0x000fce0000000f00 */
[----:B------:R-:W-:Y:S05]  /*41b0*/  @!P1 BRA `(.L_x_2424) ;  /* 0x0000000000489947 */ /* 0x000fea0003800000 */
[----:B------:R-:W-:Y:S01]  /*41c0*/  LOP3.LUT R11, R18, 0x7fffff, RZ, 0xc0, !PT ;  /* 0x007fffff120b7812 */ /* 0x000fe200078ec0ff */
[----:B------:R-:W-:Y:S02]  /*41d0*/  IMAD.MOV.U32 R14, RZ, RZ, R12 ;  /* 0x000000ffff0e7224 */ /* 0x000fe400078e000c */
[----:B------:R-:W-:Y:S01]  /*41e0*/  IMAD.MOV.U32 R12, RZ, RZ, R13 ;  /* 0x000000ffff0c7224 */ /* 0x000fe200078e000d */
[----:B------:R-:W-:-:S04]  /*41f0*/  LOP3.LUT R11, R11, 0x3f800000, RZ, 0xfc, !PT ;  /* 0x3f8000000b0b7812 */ /* 0x000fc800078efcff */
[----:B------:R0:W1:Y:S03]  /*4200*/  MUFU.RCP R0, R11 ;  /* 0x0000000b00007308 */ /* 0x0000660000001000 */
.L_x_2425:
        /* <DEDUP_REMOVED lines=13> */
.L_x_2424:
[----:B------:R-:W-:Y:S05]  /*42e0*/  BSYNC B2 ;  /* 0x0000000000027941 */ /* 0x000fea0003800000 */
.L_x_2423:
[----:B------:R-:W-:-:S04]  /*42f0*/  FMUL.FTZ R14, R14, 1.1920928955078125e-07 ;  /* 0x340000000e0e7820 */ /* 0x000fc80000410000 */
[----:B------:R-:W-:-:S07]  /*4300*/  FMUL.FTZ R7, R7, R14 ;  /* 0x0000000e07077220 */ /* 0x000fce0000410000 */
.L_x_2418:
[----:B------:R-:W-:Y:S05]  /*4310*/  BSYNC B0 ;  /* 0x0000000000007941 */ /* 0x000fea0003800000 */
.L_x_2417:
        /* <DEDUP_REMOVED lines=29> */
.L_x_2416:
[----:B------:R-:W-:Y:S05]  /*44f0*/  BSYNC B1 ;  /* 0x0000000000017941 */ /* 0x000fea0003800000 */
.L_x_2415:
[----:B------:R-:W-:Y:S01]  /*4500*/  VIADD R0, R4, 0x100 ;  /* 0x0000010004007836 */ /* 0x000fe20000000000 */
[----:B------:R-:W-:Y:S04]  /*4510*/  BSSY B1, `(.L_x_2426) ;  /* 0x000006c000017945 */ /* 0x000fe80003800000 */
[----:B------:R-:W-:-:S13]  /*4520*/  ISETP.GE.AND P0, PT, R0, R3, PT ;  /* 0x000000030000720c */ /* 0x000fda0003f06270 */
[----:B------:R-:W-:Y:S05]  /*4530*/  @P0 BRA `(.L_x_2427) ;  /* 0x0000000400a40947 */ /* 0x000fea0003800000 */
[----:B------:R-:W-:Y:S02]  /*4540*/  IMAD.U32 R10, R5, 0x10000, RZ ;  /* 0x00010000050a7824 */ /* 0x000fe400078e00ff */
[----:B0----5:R-:W-:-:S03]  /*4550*/  IMAD.U32 R11, R21, 0x10000, RZ ;  /* 0x00010000150b7824 */ /* 0x021fc600078e00ff */
        /* <DEDUP_REMOVED lines=33> */
.L_x_2433:
[----:B------:R-:W-:Y:S01]  /*4770*/  FSETP.GEU.FTZ.AND P0, PT, R13, -R14, PT ;  /* 0x8000000e0d00720b */ /* 0x000fe20003f1e000 */
[----:B------:R-:W-:-:S12]  /*4780*/  FADD.FTZ R9, R9, -1 ;  /* 0xbf80000009097421 */ /* 0x000fd80000010000 */
[----:B------:R-:W-:-:S07]  /*4790*/  @!P0 FADD.FTZ R9, R9, -1 ;  /* 0xbf80000009098421 */ /* 0x000fce0000010000 */
.L_x_2432:
[----:B------:R-:W-:Y:S05]  /*47a0*/  BSYNC B2 ;  /* 0x0000000000027941 */ /* 0x000fea0003800000 */
.L_x_2431:
[----:B------:R-:W-:Y:S01]  /*47b0*/  FFMA.FTZ R0, -R14, R9, R0 ;  /* 0x000000090e007223 */ /* 0x000fe20000010100 */
[----:B------:R-:W-:Y:S06]  /*47c0*/  BRA `(.L_x_2429) ;  /* 0x0000000000887947 */ /* 0x000fec0003800000 */
.L_x_2430:
        /* <DEDUP_REMOVED lines=18> */
.L_x_2436:
        /* <DEDUP_REMOVED lines=13> */
.L_x_2435:
[----:B------:R-:W-:Y:S05]  /*49c0*/  BSYNC B2 ;  /* 0x0000000000027941 */ /* 0x000fea0003800000 */
.L_x_2434:
[----:B------:R-:W-:-:S04]  /*49d0*/  FMUL.FTZ R0, R15, 1.1920928955078125e-07 ;  /* 0x340000000f007820 */ /* 0x000fc80000410000 */
[----:B------:R-:W-:-:S07]  /*49e0*/  FMUL.FTZ R0, R9, R0 ;  /* 0x0000000009007220 */ /* 0x000fce0000410000 */
.L_x_2429:
[----:B------:R-:W-:Y:S05]  /*49f0*/  BSYNC B0 ;  /* 0x0000000000007941 */ /* 0x000fea0003800000 */
.L_x_2428:
        /* <DEDUP_REMOVED lines=29> */
.L_x_2427:
[----:B------:R-:W-:Y:S05]  /*4bd0*/  BSYNC B1 ;  /* 0x0000000000017941 */ /* 0x000fea0003800000 */
.L_x_2426:
[----:B------:R-:W-:Y:S01]  /*4be0*/  VIADD R0, R4, 0x180 ;  /* 0x0000018004007836 */ /* 0x000fe20000000000 */
[----:B------:R-:W-:Y:S04]  /*4bf0*/  BSSY B1, `(.L_x_2437) ;  /* 0x000006c000017945 */ /* 0x000fe80003800000 */
[----:B------:R-:W-:-:S13]  /*4c00*/  ISETP.GE.AND P0, PT, R0, R3, PT ;  /* 0x000000030000720c */ /* 0x000fda0003f06270 */
        /* <DEDUP_REMOVED lines=36> */
.L_x_2444:
[----:B------:R-:W-:Y:S01]  /*4e50*/  FSETP.GEU.FTZ.AND P0, PT, R10, -R14, PT ;  /* 0x8000000e0a00720b */ /* 0x000fe20003f1e000 */
[----:B------:R-:W-:-:S12]  /*4e60*/  FADD.FTZ R0, R0, -1 ;  /* 0xbf80000000007421 */ /* 0x000fd80000010000 */
[----:B------:R-:W-:-:S07]  /*4e70*/  @!P0 FADD.FTZ R0, R0, -1 ;  /* 0xbf80000000008421 */ /* 0x000fce0000010000 */
.L_x_2443:
[----:B------:R-:W-:Y:S05]  /*4e80*/  BSYNC B2 ;  /* 0x0000000000027941 */ /* 0x000fea0003800000 */
.L_x_2442:
[----:B------:R-:W-:Y:S01]  /*4e90*/  FFMA.FTZ R13, -R14, R0, R13 ;  /* 0x000000000e0d7223 */ /* 0x000fe2000001010d */
[----:B------:R-:W-:Y:S06]  /*4ea0*/  BRA `(.L_x_2440) ;  /* 0x0000000000887947 */ /* 0x000fec0003800000 */
.L_x_2441:
        /* <DEDUP_REMOVED lines=10> */
[----:B------:R-:W-:Y:S02]  /*4f50*/  FSEL R10, R10, +QNAN , !P0 ;  /* 0x7fffffff0a0a7808 */ /* 0x000fe40004000000 */
[----:B------:R-:W-:-:S05]  /*4f60*/  MOV R18, R14 ;  /* 0x0000000e00127202 */ /* 0x000fca0000000f00 */
[----:B------:R-:W-:Y:S05]  /*4f70*/  @!P1 BRA `(.L_x_2446) ;  /* 0x0000000000489947 */ /* 0x000fea0003800000 */
[----:B------:R-:W-:Y:S01]  /*4f80*/  LOP3.LUT R13, R20, 0x7fffff, RZ, 0xc0, !PT ;  /* 0x007fffff140d7812 */ /* 0x000fe200078ec0ff */
[----:B------:R-:W-:Y:S02]  /*4f90*/  IMAD.MOV.U32 R18, RZ, RZ, R14 ;  /* 0x000000ffff127224 */ /* 0x000fe400078e000e */
[----:B------:R-:W-:Y:S01]  /*4fa0*/  IMAD.MOV.U32 R14, RZ, RZ, R15 ;  /* 0x000000ffff0e7224 */ /* 0x000fe200078e000f */
[----:B------:R-:W-:-:S04]  /*4fb0*/  LOP3.LUT R13, R13, 0x3f800000, RZ, 0xfc, !PT ;  /* 0x3f8000000d0d7812 */ /* 0x000fc800078efcff */
[----:B------:R0:W1:Y:S03]  /*4fc0*/  MUFU.RCP R0, R13 ;  /* 0x0000000d00007308 */ /* 0x0000660000001000 */
.L_x_2447:
        /* <DEDUP_REMOVED lines=13> */
.L_x_2446:
[----:B------:R-:W-:Y:S05]  /*50a0*/  BSYNC B2 ;  /* 0x0000000000027941 */ /* 0x000fea0003800000 */
.L_x_2445:
[----:B0-----:R-:W-:-:S04]  /*50b0*/  FMUL.FTZ R13, R18, 1.1920928955078125e-07 ;  /* 0x34000000120d7820 */ /* 0x001fc80000410000 */
[----:B------:R-:W-:-:S07]  /*50c0*/  FMUL.FTZ R13, R10, R13 ;  /* 0x0000000d0a0d7220 */ /* 0x000fce0000410000 */
.L_x_2440:
[----:B------:R-:W-:Y:S05]  /*50d0*/  BSYNC B0 ;  /* 0x0000000000007941 */ /* 0x000fea0003800000 */
.L_x_2439:
[C---:B------:R-:W-:Y:S01]  /*50e0*/  FSETP.GTU.FTZ.AND P0, PT, |R13|.reuse, +INF , PT ;  /* 0x7f8000000d00780b */ /* 0x040fe20003f1c200 */
[----:B------:R-:W0:Y:S01]  /*50f0*/  MUFU.RCP R0, R11 ;  /* 0x0000000b00007308 */ /* 0x000e220000001000 */
[----:B------:R-:W-:Y:S01]  /*5100*/  LOP3.LUT R12, R13, 0x80000000, R12, 0xb8, !PT ;  /* 0x800000000d0c7812 */ /* 0x000fe200078eb80c */
[----:B------:R-:W-:Y:S01]  /*5110*/  IMAD.U32 R25, R25, 0x10000, RZ ;  /* 0x0001000019197824 */ /* 0x000fe200078e00ff */
[----:B------:R-:W-:Y:S02]  /*5120*/  FSETP.GEU.FTZ.AND P2, PT, R11, RZ, PT ;  /* 0x000000ff0b00720b */ /* 0x000fe40003f5e000 */
[----:B------:R-:W-:-:S04]  /*5130*/  FSEL R12, R13, R12, P0 ;  /* 0x0000000c0d0c7208 */ /* 0x000fc80000000000 */
        /* <DEDUP_REMOVED lines=23> */
.L_x_2438:
[----:B------:R-:W-:Y:S05]  /*52b0*/  BSYNC B1 ;  /* 0x0000000000017941 */ /* 0x000fea0003800000 */
.L_x_2437:
        /* <DEDUP_REMOVED lines=39> */
.L_x_2455:
[----:B------:R-:W-:Y:S01]  /*5530*/  FSETP.GEU.FTZ.AND P0, PT, R15, -R18, PT ;  /* 0x800000120f00720b */ /* 0x000fe20003f1e000 */
[----:B------:R-:W-:-:S12]  /*5540*/  FADD.FTZ R11, R11, -1 ;  /* 0xbf8000000b0b7421 */ /* 0x000fd80000010000 */
[----:B------:R-:W-:-:S07]  /*5550*/  @!P0 FADD.FTZ R11, R11, -1 ;  /* 0xbf8000000b0b8421 */ /* 0x000fce0000010000 */
.L_x_2454:
[----:B------:R-:W-:Y:S05]  /*5560*/  BSYNC B2 ;  /* 0x0000000000027941 */ /* 0x000fea0003800000 */
.L_x_2453:
[----:B------:R-:W-:Y:S01]  /*5570*/  FFMA.FTZ R0, -R18, R11, R0 ;  /* 0x0000000b12007223 */ /* 0x000fe20000010100 */
[----:B------:R-:W-:Y:S06]  /*5580*/  BRA `(.L_x_2451) ;  /* 0x0000000000887947 */ /* 0x000fec0003800000 */
.L_x_2452:
        /* <DEDUP_REMOVED lines=14> */
[----:B------:R-:W-:Y:S02]  /*5670*/  IMAD.MOV.U32 R19, RZ, RZ, R15 ;  /* 0x000000ffff137224 */ /* 0x000fe400078e000f */
[----:B------:R-:W-:Y:S01]  /*5680*/  IMAD.MOV.U32 R15, RZ, RZ, R18 ;  /* 0x000000ffff0f7224 */ /* 0x000fe200078e0012 */
[----:B------:R-:W-:-:S04]  /*5690*/  LOP3.LUT R14, R14, 0x3f800000, RZ, 0xfc, !PT ;  /* 0x3f8000000e0e7812 */ /* 0x000fc800078efcff */
[----:B------:R0:W1:Y:S03]  /*56a0*/  MUFU.RCP R0, R14 ;  /* 0x0000000e00007308 */ /* 0x0000660000001000 */
.L_x_2458:
        /* <DEDUP_REMOVED lines=13> */
.L_x_2457:
[----:B------:R-:W-:Y:S05]  /*5780*/  BSYNC B2 ;  /* 0x0000000000027941 */ /* 0x000fea0003800000 */
.L_x_2456:
[----:B------:R-:W-:-:S04]  /*5790*/  FMUL.FTZ R0, R19, 1.1920928955078125e-07 ;  /* 0x3400000013007820 */ /* 0x000fc80000410000 */
[----:B------:R-:W-:-:S07]  /*57a0*/  FMUL.FTZ R0, R11, R0 ;  /* 0x000000000b007220 */ /* 0x000fce0000410000 */
.L_x_2451:
[----:B------:R-:W-:Y:S05]  /*57b0*/  BSYNC B0 ;  /* 0x0000000000007941 */ /* 0x000fea0003800000 */
.L_x_2450:
        /* <DEDUP_REMOVED lines=29> */
.L_x_2449:
[----:B------:R-:W-:Y:S05]  /*5990*/  BSYNC B1 ;  /* 0x0000000000017941 */ /* 0x000fea0003800000 */
.L_x_2448:
[----:B------:R-:W-:Y:S01]  /*59a0*/  VIADD R0, R4, 0x280 ;  /* 0x0000028004007836 */ /* 0x000fe20000000000 */
[----:B------:R-:W-:Y:S04]  /*59b0*/  BSSY B1, `(.L_x_2459) ;  /* 0x000006c000017945 */ /* 0x000fe80003800000 */
[----:B------:R-:W-:-:S13]  /*59c0*/  ISETP.GE.AND P0, PT, R0, R3, PT ;  /* 0x000000030000720c */ /* 0x000fda0003f06270 */
[----:B------:R-:W-:Y:S05]  /*59d0*/  @P0 BRA `(.L_x_2460) ;  /* 0x0000000400a40947 */ /* 0x000fea0003800000 */
[----:B------:R-:W-:Y:S01]  /*59e0*/  SHF.L.U32 R13, R5, 0x10, RZ ;  /* 0x00000010050d7819 */ /* 0x000fe200000006ff */
        /* <DEDUP_REMOVED lines=34> */
.L_x_2466:
[----:B------:R-:W-:Y:S01]  /*5c10*/  FSETP.GEU.FTZ.AND P0, PT, R12, -R18, PT ;  /* 0x800000120c00720b */ /* 0x000fe20003f1e000 */
[----:B------:R-:W-:-:S12]  /*5c20*/  FADD.FTZ R0, R0, -1 ;  /* 0xbf80000000007421 */ /* 0x000fd80000010000 */
[----:B------:R-:W-:-:S07]  /*5c30*/  @!P0 FADD.FTZ R0, R0, -1 ;  /* 0xbf80000000008421 */ /* 0x000fce0000010000 */
.L_x_2465:
[----:B------:R-:W-:Y:S05]  /*5c40*/  BSYNC B2 ;  /* 0x0000000000027941 */ /* 0x000fea0003800000 */
.L_x_2464:
[----:B------:R-:W-:Y:S01]  /*5c50*/  FFMA.FTZ R15, -R18, R0, R15 ;  /* 0x00000000120f7223 */ /* 0x000fe2000001010f */
[----:B------:R-:W-:Y:S06]  /*5c60*/  BRA `(.L_x_2462) ;  /* 0x0000000000887947 */ /* 0x000fec0003800000 */
.L_x_2463:
        /* <DEDUP_REMOVED lines=9> */
[----:B------:R-:W-:-:S03]  /*5d00*/  LOP3.LUT R12, R22, 0xff800000, RZ, 0xc0, !PT ;  /* 0xff800000160c7812 */ /* 0x000fc600078ec0ff */
[----:B------:R-:W-:Y:S01]  /*5d10*/  IMAD.MOV.U32 R20, RZ, RZ, R18 ;  /* 0x000000ffff147224 */ /* 0x000fe200078e0012 */
[----:B------:R-:W-:-:S05]  /*5d20*/  FSEL R12, R12, +QNAN , !P0 ;  /* 0x7fffffff0c0c7808 */ /* 0x000fca0004000000 */
[----:B------:R-:W-:Y:S05]  /*5d30*/  @!P1 BRA `(.L_x_2468) ;  /* 0x0000000000489947 */ /* 0x000fea0003800000 */
[----:B------:R-:W-:Y:S01]  /*5d40*/  LOP3.LUT R15, R22, 0x7fffff, RZ, 0xc0, !PT ;  /* 0x007fffff160f7812 */ /* 0x000fe200078ec0ff */
[----:B------:R-:W-:Y:S01]  /*5d50*/  IMAD.MOV.U32 R20, RZ, RZ, R18 ;  /* 0x000000ffff147224 */ /* 0x000fe200078e0012 */
[----:B------:R-:W-:Y:S02]  /*5d60*/  MOV R18, R19 ;  /* 0x0000001300127202 */ /* 0x000fe40000000f00 */
[----:B------:R-:W-:-:S04]  /*5d70*/  LOP3.LUT R15, R15, 0x3f800000, RZ, 0xfc, !PT ;  /* 0x3f8000000f0f7812 */ /* 0x000fc800078efcff */
[----:B------:R0:W1:Y:S03]  /*5d80*/  MUFU.RCP R0, R15 ;  /* 0x0000000f00007308 */ /* 0x0000660000001000 */
.L_x_2469:
        /* <DEDUP_REMOVED lines=13> */
.L_x_2468:
[----:B------:R-:W-:Y:S05]  /*5e60*/  BSYNC B2 ;  /* 0x0000000000027941 */ /* 0x000fea0003800000 */
.L_x_2467:
[----:B0-----:R-:W-:-:S04]  /*5e70*/  FMUL.FTZ R15, R20, 1.1920928955078125e-07 ;  /* 0x34000000140f7820 */ /* 0x001fc80000410000 */
[----:B------:R-:W-:-:S07]  /*5e80*/  FMUL.FTZ R15, R12, R15 ;  /* 0x0000000f0c0f7220 */ /* 0x000fce0000410000 */
.L_x_2462:
[----:B------:R-:W-:Y:S05]  /*5e90*/  BSYNC B0 ;  /* 0x0000000000007941 */ /* 0x000fea0003800000 */
.L_x_2461:
        /* <DEDUP_REMOVED lines=29> */
.L_x_2460:
[----:B------:R-:W-:Y:S05]  /*6070*/  BSYNC B1 ;  /* 0x0000000000017941 */ /* 0x000fea0003800000 */
.L_x_2459:
        /* <DEDUP_REMOVED lines=39> */
.L_x_2477:
[----:B------:R-:W-:Y:S01]  /*62f0*/  FSETP.GEU.FTZ.AND P0, PT, R19, -R20, PT ;  /* 0x800000141300720b */ /* 0x000fe20003f1e000 */
[----:B------:R-:W-:-:S12]  /*6300*/  FADD.FTZ R13, R13, -1 ;  /* 0xbf8000000d0d7421 */ /* 0x000fd80000010000 */
[----:B------:R-:W-:-:S07]  /*6310*/  @!P0 FADD.FTZ R13, R13, -1 ;  /* 0xbf8000000d0d8421 */ /* 0x000fce0000010000 */
.L_x_2476:
[----:B------:R-:W-:Y:S05]  /*6320*/  BSYNC B2 ;  /* 0x0000000000027941 */ /* 0x000fea0003800000 */
.L_x_2475:
[----:B------:R-:W-:Y:S01]  /*6330*/  FFMA.FTZ R0, -R20, R13, R0 ;  /* 0x0000000d14007223 */ /* 0x000fe20000010100 */
[----:B------:R-:W-:Y:S06]  /*6340*/  BRA `(.L_x_2473) ;  /* 0x0000000000887947 */ /* 0x000fec0003800000 */
.L_x_2474:
        /* <DEDUP_REMOVED lines=18> */
.L_x_2480:
        /* <DEDUP_REMOVED lines=13> */
.L_x_2479:
[----:B------:R-:W-:Y:S05]  /*6540*/  BSYNC B2 ;  /* 0x0000000000027941 */ /* 0x000fea0003800000 */
.L_x_2478:
[----:B------:R-:W-:-:S04]  /*6550*/  FMUL.FTZ R0, R21, 1.1920928955078125e-07 ;  /* 0x3400000015007820 */ /* 0x000fc80000410000 */
[----:B------:R-:W-:-:S07]  /*6560*/  FMUL.FTZ R0, R13, R0 ;  /* 0x000000000d007220 */ /* 0x000fce0000410000 */
.L_x_2473:
[----:B------:R-:W-:Y:S05]  /*6570*/  BSYNC B0 ;  /* 0x0000000000007941 */ /* 0x000fea0003800000 */
.L_x_2472:
        /* <DEDUP_REMOVED lines=29> */
.L_x_2471:
[----:B------:R-:W-:Y:S05]  /*6750*/  BSYNC B1 ;  /* 0x0000000000017941 */ /* 0x000fea0003800000 */
.L_x_2470:
        /* <DEDUP_REMOVED lines=38> */
.L_x_2488:
[----:B------:R-:W-:Y:S01]  /*69c0*/  FSETP.GEU.FTZ.AND P0, PT, R18, -R19, PT ;  /* 0x800000131200720b */ /* 0x000fe20003f1e000 */
[----:B------:R-:W-:-:S12]  /*69d0*/  FADD.FTZ R0, R0, -1 ;  /* 0xbf80000000007421 */ /* 0x000fd80000010000 */
[----:B------:R-:W-:-:S07]  /*69e0*/  @!P0 FADD.FTZ R0, R0, -1 ;  /* 0xbf80000000008421 */ /* 0x000fce0000010000 */
.L_x_2487:
[----:B------:R-:W-:Y:S05]  /*69f0*/  BSYNC B2 ;  /* 0x0000000000027941 */ /* 0x000fea0003800000 */
.L_x_2486:
[----:B------:R-:W-:Y:S01]  /*6a00*/  FFMA.FTZ R15, -R19, R0, R15 ;  /* 0x00000000130f7223 */ /* 0x000fe2000001010f */
[----:B------:R-:W-:Y:S06]  /*6a10*/  BRA `(.L_x_2484) ;  /* 0x00000000007c7947 */ /* 0x000fec0003800000 */
.L_x_2485:
        /* <DEDUP_REMOVED lines=15> */
.L_x_2491:
        /* <DEDUP_REMOVED lines=13> */
.L_x_2490:
[----:B------:R-:W-:Y:S05]  /*6be0*/  BSYNC B2 ;  /* 0x0000000000027941 */ /* 0x000fea0003800000 */
.L_x_2489:
[----:B------:R-:W-:-:S04]  /*6bf0*/  FMUL.FTZ R18, R18, 1.1920928955078125e-07 ;  /* 0x3400000012127820 */ /* 0x000fc80000410000 */
[----:B------:R-:W-:-:S07]  /*6c00*/  FMUL.FTZ R15, R15, R18 ;  /* 0x000000120f0f7220 */ /* 0x000fce0000410000 */
.L_x_2484:
[----:B------:R-:W-:Y:S05]  /*6c10*/  BSYNC B0 ;  /* 0x0000000000007941 */ /* 0x000fea0003800000 */
.L_x_2483:
        /* <DEDUP_REMOVED lines=29> */
.L_x_2482:
[----:B------:R-:W-:Y:S05]  /*6df0*/  BSYNC B1 ;  /* 0x0000000000017941 */ /* 0x000fea0003800000 */
.L_x_2481:
        /* <DEDUP_REMOVED lines=16> */
.L_x_2494:
[----:B------:R-:W-:-:S13]  /*6f00*/  ISETP.GE.AND P0, PT, R4, R3, PT ;  /* 0x000000030400720c */ /* 0x000fda0003f06270 */
[----:B------:R-:W-:Y:S05]  /*6f10*/  @P0 BRA `(.L_x_2496) ;  /* 0x0000000000300947 */ /* 0x000fea0003800000 */
[----:B-1----:R-:W1:Y:S01]  /*6f20*/  LDC.64 R6, c[0x0][0x218] ;  /* 0x00008600ff067b82 */ /* 0x002e620000000a00 */
[----:B------:R-:W-:Y:S01]  /*6f30*/  IADD3 R5, R2, R4, RZ ;  /* 0x0000000402057210 */ /* 0x000fe20007ffe0ff */
[----:B------:R-:W-:-:S04]  /*6f40*/  VIADD R4, R4, 0x80 ;  /* 0x0000008004047836 */ /* 0x000fc80000000000 */
[----:B-1----:R-:W-:-:S05]  /*6f50*/  IMAD.WIDE.U32 R6, R5, 0x2, R6 ;  /* 0x0000000205067825 */ /* 0x002fca00078e0006 */
[----:B------:R1:W-:Y:S02]  /*6f60*/  STG.E.U16 desc[UR4][R6.64], R9 ;  /* 0x0000000906007986 */ /* 0x0003e4000c101504 */
.L_x_2495:
[----:B------:R-:W-:-:S13]  /*6f70*/  ISETP.GE.AND P0, PT, R4, R3, PT ;  /* 0x000000030400720c */ /* 0x000fda0003f06270 */
[----:B------:R-:W-:Y:S05]  /*6f80*/  @P0 BRA `(.L_x_2497) ;  /* 0x0000000000300947 */ /* 0x000fea0003800000 */
[----:B01----:R-:W0:Y:S01]  /*6f90*/  LDC.64 R6, c[0x0][0x218] ;  /* 0x00008600ff067b82 */ /* 0x003e220000000a00 */
[----:B------:R-:W-:Y:S02]  /*6fa0*/  IMAD.IADD R5, R2, 0x1, R4 ;  /* 0x0000000102057824 */ /* 0x000fe400078e0204 */
[----:B------:R-:W-:Y:S02]  /*6fb0*/  VIADD R4, R4, 0x80 ;  /* 0x0000008004047836 */ /* 0x000fe40000000000 */
[----:B0-----:R-:W-:-:S05]  /*6fc0*/  IMAD.WIDE.U32 R6, R5, 0x2, R6 ;  /* 0x0000000205067825 */ /* 0x001fca00078e0006 */
[----:B------:R2:W-:Y:S02]  /*6fd0*/  STG.E.U16 desc[UR4][R6.64], R10 ;  /* 0x0000000a06007986 */ /* 0x0005e4000c101504 */
.L_x_2496:
[----:B------:R-:W-:-:S13]  /*6fe0*/  ISETP.GE.AND P0, PT, R4, R3, PT ;  /* 0x000000030400720c */ /* 0x000fda0003f06270 */
[----:B------:R-:W-:Y:S05]  /*6ff0*/  @P0 BRA `(.L_x_2498) ;  /* 0x0000000000340947 */ /* 0x000fea0003800000 */
[----:B-12---:R-:W1:Y:S01]  /*7000*/  LDC.64 R6, c[0x0][0x218] ;  /* 0x00008600ff067b82 */ /* 0x006e620000000a00 */
[----:B------:R-:W-:Y:S02]  /*7010*/  IMAD.IADD R5, R2, 0x1, R4 ;  /* 0x0000000102057824 */ /* 0x000fe400078e0204 */
[----:B------:R-:W-:Y:S02]  /*7020*/  VIADD R4, R4, 0x80 ;  /* 0x0000008004047836 */ /* 0x000fe40000000000 */
[----:B-1----:R-:W-:-:S05]  /*7030*/  IMAD.WIDE.U32 R6, R5, 0x2, R6 ;  /* 0x0000000205067825 */ /* 0x002fca00078e0006 */
[----:B------:R2:W-:Y:S02]  /*7040*/  STG.E.U16 desc[UR4][R6.64], R11 ;  /* 0x0000000b06007986 */ /* 0x0005e4000c101504 */
.L_x_2497:
[----:B------:R-:W-:-:S13]  /*7050*/  ISETP.GE.AND P0, PT, R4, R3, PT ;  /* 0x000000030400720c */ /* 0x000fda0003f06270 */
[----:B------:R-:W-:Y:S05]  /*7060*/  @P0 BREAK B1 ;  /* 0x0000000000010942 */ /* 0x000fea0003800000 */
[----:B------:R-:W-:Y:S05]  /*7070*/  @P0 BRA `(.L_x_2499) ;  /* 0x0000000000300947 */ /* 0x000fea0003800000 */
[----:B012---:R-:W0:Y:S01]  /*7080*/  LDC.64 R6, c[0x0][0x218] ;  /* 0x00008600ff067b82 */ /* 0x007e220000000a00 */
[----:B------:R-:W-:Y:S01]  /*7090*/  IADD3 R5, R2, R4, RZ ;  /* 0x0000000402057210 */ /* 0x000fe20007ffe0ff */
[----:B------:R-:W-:-:S04]  /*70a0*/  VIADD R4, R4, 0x80 ;  /* 0x0000008004047836 */ /* 0x000fc80000000000 */
[----:B0-----:R-:W-:-:S05]  /*70b0*/  IMAD.WIDE.U32 R6, R5, 0x2, R6 ;  /* 0x0000000205067825 */ /* 0x001fca00078e0006 */
[----:B------:R3:W-:Y:S02]  /*70c0*/  STG.E.U16 desc[UR4][R6.64], R12 ;  /* 0x0000000c06007986 */ /* 0x0007e4000c101504 */
.L_x_2498:
[----:B------:R-:W-:Y:S05]  /*70d0*/  BSYNC B1 ;  /* 0x0000000000017941 */ /* 0x000fea0003800000 */
.L_x_2493:
[----:B------:R-:W-:-:S13]  /*70e0*/  ISETP.GE.AND P0, PT, R4, R3, PT ;  /* 0x000000030400720c */ /* 0x000fda0003f06270 */
[----:B-123--:R-:W1:Y:S01]  /*70f0*/  @!P0 LDC.64 R6, c[0x0][0x218] ;  /* 0x00008600ff068b82 */ /* 0x00ee620000000a00 */
[----:B------:R-:W-:Y:S02]  /*7100*/  @!P0 IMAD.IADD R5, R2, 0x1, R4 ;  /* 0x0000000102058824 */ /* 0x000fe400078e0204 */
[----:B------:R-:W-:Y:S02]  /*7110*/  @!P0 VIADD R4, R4, 0x80 ;  /* 0x0000008004048836 */ /* 0x000fe40000000000 */
[----:B-1----:R-:W-:-:S05]  /*7120*/  @!P0 IMAD.WIDE.U32 R6, R5, 0x2, R6 ;  /* 0x0000000205068825 */ /* 0x002fca00078e0006 */
[----:B------:R3:W-:Y:S02]  /*7130*/  @!P0 STG.E.U16 desc[UR4][R6.64], R13 ;  /* 0x0000000d06008986 */ /* 0x0007e4000c101504 */
.L_x_2499:
[----:B------:R-:W-:Y:S05]  /*7140*/  BSYNC B0 ;  /* 0x0000000000007941 */ /* 0x000fea0003800000 */
.L_x_2492:
[----:B------:R-:W-:Y:S05]  /*7150*/  WARPSYNC.ALL ;  /* 0x0000000000007948 */ /* 0x000fea0003800000 */
[----:B------:R-:W-:-:S13]  /*7160*/  ISETP.GE.AND P0, PT, R4, R3, PT ;  /* 0x000000030400720c */ /* 0x000fda0003f06270 */
[----:B------:R-:W-:Y:S05]  /*7170*/  @P0 EXIT ;  /* 0x000000000000094d */ /* 0x000fea0003800000 */
[----:B0123--:R-:W0:Y:S01]  /*7180*/  LDC.64 R6, c[0x0][0x218] ;  /* 0x00008600ff067b82 */ /* 0x00fe220000000a00 */
[----:B------:R-:W-:-:S04]  /*7190*/  IMAD.IADD R3, R2, 0x1, R4 ;  /* 0x0000000102037824 */ /* 0x000fc800078e0204 */
[----:B0-----:R-:W-:-:S05]  /*71a0*/  IMAD.WIDE.U32 R2, R3, 0x2, R6 ;  /* 0x0000000203027825 */ /* 0x001fca00078e0006 */
[----:B------:R-:W-:Y:S01]  /*71b0*/  STG.E.U16 desc[UR4][R2.64], R0 ;  /* 0x0000000002007986 */ /* 0x000fe2000c101504 */
[----:B------:R-:W-:Y:S05]  /*71c0*/  EXIT ;  /* 0x000000000000794d */ /* 0x000fea0003800000 */
.L_x_2500:
        /* <DEDUP_REMOVED lines=11> */
.L_x_37773:


//--------------------- .text._ZN2at6native29vectorized_elementwise_kernelILi4ENS0_13BUnaryFunctorIN3c108BFloat16ES4_S4_ZZZNS0_15binary_internal21div_floor_kernel_cudaERNS_18TensorIteratorBaseEENKUlvE1_clEvENKUlvE2_clEvEUlS4_S4_E_EESt5arrayIPcLm2EEEEviT0_T1_ --------------------------
	.section	.text._ZN2at6native29vectorized_elementwise_kernelILi4ENS0_13BUnaryFunctorIN3c108BFloat16ES4_S4_ZZZNS0_15binary_internal21div_floor_kernel_cudaERNS_18TensorIteratorBaseEENKUlvE1_clEvENKUlvE2_clEvEUlS4_S4_E_EESt5arrayIPcLm2EEEEviT0_T1_,"ax",@progbits
	.align	128
        .global         _ZN2at6native29vectorized_elementwise_kernelILi4ENS0_13BUnaryFunctorIN3c108BFloat16ES4_S4_ZZZNS0_15binary_internal21div_floor_kernel_cudaERNS_18TensorIteratorBaseEENKUlvE1_clEvENKUlvE2_clEvEUlS4_S4_E_EESt5arrayIPcLm2EEEEviT0_T1_
        .type           _ZN2at6native29vectorized_elementwise_kernelILi4ENS0_13BUnaryFunctorIN3c108BFloat16ES4_S4_ZZZNS0_15binary_internal21div_floor_kernel_cudaERNS_18TensorIteratorBaseEENKUlvE1_clEvENKUlvE2_clEvEUlS4_S4_E_EESt5arrayIPcLm2EEEEviT0_T1_,@function
        .size           _ZN2at6native29vectorized_elementwise_kernelILi4ENS0_13BUnaryFunctorIN3c108BFloat16ES4_S4_ZZZNS0_15binary_internal21div_floor_kernel_cudaERNS_18TensorIteratorBaseEENKUlvE1_clEvENKUlvE2_clEvEUlS4_S4_E_EESt5arrayIPcLm2EEEEviT0_T1_,(.L_x_37774 - _ZN2at6native29vectorized_elementwise_kernelILi4ENS0_13BUnaryFunctorIN3c108BFloat16ES4_S4_ZZZNS0_15binary_internal21div_floor_kernel_cudaERNS_18TensorIteratorBaseEENKUlvE1_clEvENKUlvE2_clEvEUlS4_S4_E_EESt5arrayIPcLm2EEEEviT0_T1_)
        .other          _ZN2at6native29vectorized_elementwise_kernelILi4ENS0_13BUnaryFunctorIN3c108BFloat16ES4_S4_ZZZNS0_15binary_internal21div_floor_kernel_cudaERNS_18TensorIteratorBaseEENKUlvE1_clEvENKUlvE2_clEvEUlS4_S4_E_EESt5arrayIPcLm2EEEEviT0_T1_,@"STO_CUDA_ENTRY STV_DEFAULT"
_ZN2at6native29vectorized_elementwise_kernelILi4ENS0_13BUnaryFunctorIN3c108BFloat16ES4_S4_ZZZNS0_15binary_internal21div_floor_kernel_cudaERNS_18TensorIteratorBaseEENKUlvE1_clEvENKUlvE2_clEvEUlS4_S4_E_EESt5arrayIPcLm2EEEEviT0_T1_:
.text._ZN2at6native29vectorized_elementwise_kernelILi4ENS0_13BUnaryFunctorIN3c108BFloat16ES4_S4_ZZZNS0_15binary_internal21div_floor_kernel_cudaERNS_18TensorIteratorBaseEENKUlvE1_clEvENKUlvE2_clEvEUlS4_S4_E_EESt5arrayIPcLm2EEEEviT0_T1_:
        /* <DEDUP_REMOVED lines=13> */
[----:B------:R-:W2:Y:S04]  /*00d0*/  LDG.E.64 R8, desc[UR4][R12.64] ;  /* 0x000000040c087981 */ /* 0x000ea8000c1e1b00 */
[----:B------:R0:W5:Y:S01]  /*00e0*/  LDG.E.64 R6, desc[UR4][R12.64+0x400] ;  /* 0x000400040c067981 */ /* 0x000162000c1e1b00 */
        /* <DEDUP_REMOVED lines=36> */
.L_x_2508:
[----:B------:R-:W-:Y:S01]  /*0330*/  FSETP.GEU.FTZ.AND P0, PT, R12, -R0, PT ;  /* 0x800000000c00720b */ /* 0x000fe20003f1e000 */
[----:B------:R-:W-:-:S12]  /*0340*/  FADD.FTZ R4, R4, -1 ;  /* 0xbf80000004047421 */ /* 0x000fd80000010000 */
[----:B------:R-:W-:-:S07]  /*0350*/  @!P0 FADD.FTZ R4, R4, -1 ;  /* 0xbf80000004048421 */ /* 0x000fce0000010000 */
.L_x_2507:
[----:B------:R-:W-:Y:S05]  /*0360*/  BSYNC B1 ;  /* 0x0000000000017941 */ /* 0x000fea0003800000 */
.L_x_2506:
[----:B------:R-:W-:Y:S01]  /*0370*/  FFMA.FTZ R13, -R0, R4, R13 ;  /* 0x00000004000d7223 */ /* 0x000fe2000001010d */
[----:B------:R-:W-:Y:S06]  /*0380*/  BRA `(.L_x_2504) ;  /* 0x00000000007c7947 */ /* 0x000fec0003800000 */
.L_x_2505:
        /* <DEDUP_REMOVED lines=15> */
.L_x_2511:
        /* <DEDUP_REMOVED lines=13> */
.L_x_2510:
[----:B------:R-:W-:Y:S05]  /*0550*/  BSYNC B1 ;  /* 0x0000000000017941 */ /* 0x000fea0003800000 */
.L_x_2509:
[----:B------:R-:W-:-:S04]  /*0560*/  FMUL.FTZ R13, R4, 1.1920928955078125e-07 ;  /* 0x34000000040d7820 */ /* 0x000fc80000410000 */
[----:B------:R-:W-:-:S07]  /*0570*/  FMUL.FTZ R13, R14, R13 ;  /* 0x0000000d0e0d7220 */ /* 0x000fce0000410000 */
.L_x_2504:
[----:B------:R-:W-:Y:S05]  /*0580*/  BSYNC B0 ;  /* 0x0000000000007941 */ /* 0x000fea0003800000 */
.L_x_2503:
[C---:B------:R-:W-:Y:S01]  /*0590*/  FSETP.GTU.FTZ.AND P0, PT, |R13|.reuse, +INF , PT ;  /* 0x7f8000000d00780b */ /* 0x040fe20003f1c200 */
[----:B------:R-:W1:Y:S01]  /*05a0*/  MUFU.RCP R4, R5 ;  /* 0x0000000500047308 */ /* 0x000e620000001000 */
[----:B------:R-:W-:Y:S01]  /*05b0*/  LOP3.LUT R0, R13, 0x80000000, R11, 0xb8, !PT ;  /* 0x800000000d007812 */ /* 0x000fe200078eb80b */
[----:B------:R-:W-:Y:S01]  /*05c0*/  BSSY B0, `(.L_x_2502) ;  /* 0x000001b000007945 */ /* 0x000fe20003800000 */
[----:B------:R-:W-:Y:S02]  /*05d0*/  FSETP.GEU.FTZ.AND P2, PT, R5, RZ, PT ;  /* 0x000000ff0500720b */ /* 0x000fe40003f5e000 */
[----:B------:R-:W-:-:S04]  /*05e0*/  FSEL R0, R13, R0, P0 ;  /* 0x000000000d007208 */ /* 0x000fc80000000000 */
[C---:B------:R-:W-:Y:S01]  /*05f0*/  FSETP.NEU.FTZ.AND P0, PT, R0.reuse, RZ, PT ;  /* 0x000000ff0000720b */ /* 0x040fe20003f1d000 */
[----:B------:R-:W-:Y:S01]  /*0600*/  FADD.FTZ R13, R11, -R0 ;  /* 0x800000000b0d7221 */ /* 0x000fe20000010000 */
[----:B------:R-:W-:-:S04]  /*0610*/  FSETP.GEU.FTZ.AND P3, PT, R0, RZ, PT ;  /* 0x000000ff0000720b */ /* 0x000fc80003f7e000 */
        /* <DEDUP_REMOVED lines=21> */
.L_x_2512:
[----:B------:R-:W-:Y:S05]  /*0770*/  BSYNC B0 ;  /* 0x0000000000007941 */ /* 0x000fea0003800000 */
.L_x_2502:
        /* <DEDUP_REMOVED lines=32> */
.L_x_2519:
[----:B------:R-:W-:Y:S01]  /*0980*/  FSETP.GEU.FTZ.AND P0, PT, R12, -R15, PT ;  /* 0x8000000f0c00720b */ /* 0x000fe20003f1e000 */
[----:B------:R-:W-:-:S12]  /*0990*/  FADD.FTZ R11, R11, -1 ;  /* 0xbf8000000b0b7421 */ /* 0x000fd80000010000 */
[----:B------:R-:W-:-:S07]  /*09a0*/  @!P0 FADD.FTZ R11, R11, -1 ;  /* 0xbf8000000b0b8421 */ /* 0x000fce0000010000 */
.L_x_2518:
[----:B------:R-:W-:Y:S05]  /*09b0*/  BSYNC B1 ;  /* 0x0000000000017941 */ /* 0x000fea0003800000 */
.L_x_2517:
[----:B------:R-:W-:Y:S01]  /*09c0*/  FFMA.FTZ R0, -R15, R11, R0 ;  /* 0x0000000b0f007223 */ /* 0x000fe20000010100 */
[----:B------:R-:W-:Y:S06]  /*09d0*/  BRA `(.L_x_2515) ;  /* 0x00000000007c7947 */ /* 0x000fec0003800000 */
.L_x_2516:
[----:B------:R-:W-:Y:S01]  /*09e0*/  VIADD R10, R15, 0xf4800000 ;  /* 0xf48000000f0a7836 */ /* 0x000fe20000000000 */
        /* <DEDUP_REMOVED lines=13> */
[----:B------:R1:W2:Y:S03]  /*0ac0*/  MUFU.RCP R0, R16 ;  /* 0x0000001000007308 */ /* 0x0002a60000001000 */
.L_x_2522:
        /* <DEDUP_REMOVED lines=8> */
[----:B------:R-:W-:-:S04]  /*0b50*/  FFMA.FTZ.RZ R17, R0, R17, R10 ;  /* 0x0000001100117223 */ /* 0x000fc8000001c00a */
[----:B------:R-:W0:Y:S02]  /*0b60*/  FRND.TRUNC R10, R17 ;  /* 0x00000011000a7307 */ /* 0x000e24000020d000 */
[----:B0-----:R-:W-:-:S05]  /*0b70*/  FFMA.FTZ R10, -R16, R10, R15 ;  /* 0x0000000a100a7223 */ /* 0x001fca000001010f */
[----:B------:R-:W-:-:S13]  /*0b80*/  ISETP.NE.AND P0, PT, R10, RZ, PT ;  /* 0x000000ff0a00720c */ /* 0x000fda0003f05270 */
[----:B------:R-:W-:Y:S05]  /*0b90*/  @P0 BRA P2, `(.L_x_2522) ;  /* 0xfffffffc00cc0947 */ /* 0x000fea000103ffff */
.L_x_2521:
[----:B------:R-:W-:Y:S05]  /*0ba0*/  BSYNC B1 ;  /* 0x0000000000017941 */ /* 0x000fea0003800000 */
.L_x_2520:
[----:B------:R-:W-:-:S04]  /*0bb0*/  FMUL.FTZ R11, R10, 1.1920928955078125e-07 ;  /* 0x340000000a0b7820 */ /* 0x000fc80000410000 */
[----:B------:R-:W-:-:S07]  /*0bc0*/  FMUL.FTZ R0, R14, R11 ;  /* 0x0000000b0e007220 */ /* 0x000fce0000410000 */
.L_x_2515:
[----:B------:R-:W-:Y:S05]  /*0bd0*/  BSYNC B0 ;  /* 0x0000000000007941 */ /* 0x000fea0003800000 */
.L_x_2514:
[C---:B------:R-:W-:Y:S01]  /*0be0*/  FSETP.GTU.FTZ.AND P0, PT, |R0|.reuse, +INF , PT ;  /* 0x7f8000000000780b */ /* 0x040fe20003f1c200 */
[----:B------:R-:W-:Y:S01]  /*0bf0*/  BSSY B0, `(.L_x_2513) ;  /* 0x000001c000007945 */ /* 0x000fe20003800000 */
[C---:B------:R-:W-:Y:S02]  /*0c00*/  LOP3.LUT R11, R0.reuse, 0x80000000, R13, 0xb8, !PT ;  /* 0x80000000000b7812 */ /* 0x040fe400078eb80d */
        /* <DEDUP_REMOVED lines=22> */
[----:B0-----:R-:W-:-:S04]  /*0d70*/  @P0 IMAD.U32 R12, R11, 0x10000, RZ ;  /* 0x000100000b0c0824 */ /* 0x001fc800078e00ff */
[----:B------:R-:W-:-:S05]  /*0d80*/  @P0 FADD.FTZ R12, R12, 1 ;  /* 0x3f8000000c0c0421 */ /* 0x000fca0000010000 */
[----:B------:R-:W-:-:S04]  /*0d90*/  @P0 F2FP.BF16.F32.PACK_AB R12, RZ, R12 ;  /* 0x0000000cff0c023e */ /* 0x000fc800000010ff */
[----:B------:R-:W-:-:S07]  /*0da0*/  @P0 PRMT R11, R12, 0x7610, R11 ;  /* 0x000076100c0b0816 */ /* 0x000fce000000000b */
.L_x_2523:
[----:B------:R-:W-:Y:S05]  /*0db0*/  BSYNC B0 ;  /* 0x0000000000007941 */ /* 0x000fea0003800000 */
.L_x_2513:
        /* <DEDUP_REMOVED lines=33> */
.L_x_2530:
[----:B------:R-:W-:Y:S01]  /*0fd0*/  FSETP.GEU.FTZ.AND P0, PT, R12, -R15, PT ;  /* 0x8000000f0c00720b */ /* 0x000fe20003f1e000 */
[----:B------:R-:W-:-:S12]  /*0fe0*/  FADD.FTZ R9, R9, -1 ;  /* 0xbf80000009097421 */ /* 0x000fd80000010000 */
[----:B------:R-:W-:-:S07]  /*0ff0*/  @!P0 FADD.FTZ R9, R9, -1 ;  /* 0xbf80000009098421 */ /* 0x000fce0000010000 */
.L_x_2529:
[----:B------:R-:W-:Y:S05]  /*1000*/  BSYNC B1 ;  /* 0x0000000000017941 */ /* 0x000fea0003800000 */
.L_x_2528:
[----:B------:R-:W-:Y:S01]  /*1010*/  FFMA.FTZ R0, -R15, R9, R0 ;  /* 0x000000090f007223 */ /* 0x000fe20000010100 */
[----:B------:R-:W-:Y:S06]  /*1020*/  BRA `(.L_x_2526) ;  /* 0x00000000007c7947 */ /* 0x000fec0003800000 */
.L_x_2527:
[----:B------:R-:W-:Y:S01]  /*1030*/  VIADD R9, R15, 0xf4800000 ;  /* 0xf48000000f097836 */ /* 0x000fe20000000000 */
[----:B------:R-:W-:Y:S01]  /*1040*/  FSETP.GT.FTZ.AND P0, PT, |R5|, RZ, PT ;  /* 0x000000ff0500720b */ /* 0x000fe20003f14200 */
[----:B------:R-:W-:Y:S01]  /*1050*/  BSSY B1, `(.L_x_2531) ;  /* 0x000001a000017945 */ /* 0x000fe20003800000 */
[----:B------:R-:W-:Y:S02]  /*1060*/  LOP3.LUT R17, R15, 0xff800000, RZ, 0xc0, !PT ;  /* 0xff8000000f117812 */ /* 0x000fe400078ec0ff */
[----:B------:R-:W-:Y:S02]  /*1070*/  LOP3.LUT R9, R9, 0xff800000, RZ, 0xc0, !PT ;  /* 0xff80000009097812 */ /* 0x000fe400078ec0ff */
[----:B------:R-:W-:-:S03]  /*1080*/  ISETP.GT.U32.OR P0, PT, R0, 0x7f7fffff, !P0 ;  /* 0x7f7fffff0000780c */ /* 0x000fc60004704470 */
[C---:B0-----:R-:W-:Y:S01]  /*1090*/  IMAD.IADD R12, R0.reuse, 0x1, -R9 ;  /* 0x00000001000c7824 */ /* 0x041fe200078e0a09 */
[----:B------:R-:W-:Y:S02]  /*10a0*/  LOP3.LUT R9, R0, 0x7fffff, RZ, 0xc0, !PT ;  /* 0x007fffff00097812 */ /* 0x000fe400078ec0ff */
[----:B------:R-:W-:Y:S02]  /*10b0*/  FSEL R17, R17, +QNAN , !P0 ;  /* 0x7fffffff11117808 */ /* 0x000fe40004000000 */
[----:B------:R-:W-:Y:S02]  /*10c0*/  LOP3.LUT P2, R12, R12, 0xff800000, RZ, 0xc0, !PT ;  /* 0xff8000000c0c7812 */ /* 0x000fe4000784c0ff */
[----:B------:R-:W-:-:S11]  /*10d0*/  LOP3.LUT R9, R9, 0x3f800000, RZ, 0xfc, !PT ;  /* 0x3f80000009097812 */ /* 0x000fd600078efcff */
[----:B------:R-:W-:Y:S05]  /*10e0*/  @!P2 BRA `(.L_x_2532) ;  /* 0x000000000040a947 */ /* 0x000fea0003800000 */
[----:B------:R-:W-:-:S04]  /*10f0*/  LOP3.LUT R15, R15, 0x7fffff, RZ, 0xc0, !PT ;  /* 0x007fffff0f0f7812 */ /* 0x000fc800078ec0ff */
[----:B------:R-:W-:-:S04]  /*1100*/  LOP3.LUT R18, R15, 0x3f800000, RZ, 0xfc, !PT ;  /* 0x3f8000000f127812 */ /* 0x000fc800078efcff */
[----:B------:R0:W2:Y:S03]  /*1110*/  MUFU.RCP R0, R18 ;  /* 0x0000001200007308 */ /* 0x0000a60000001000 */
.L_x_2533:
[----:B------:R-:W-:-:S04]  /*1120*/  VIMNMX.U32 R14, R12, 0xb800000, PT ;  /* 0x0b8000000c0e7848 */ /* 0x000fc80003fe0000 */
[----:B------:R-:W-:Y:S01]  /*1130*/  IADD3 R9, R14, R9, RZ ;  /* 0x000000090e097210 */ /* 0x000fe20007ffe0ff */
[----:B------:R-:W-:-:S04]  /*1140*/  IMAD.IADD R12, R12, 0x1, -R14 ;  /* 0x000000010c0c7824 */ /* 0x000fc800078e0a0e */
[----:B--2---:R-:W-:Y:S01]  /*1150*/  FFMA.FTZ R15, R0, R9, -RZ ;  /* 0x00000009000f7223 */ /* 0x004fe200000108ff */
[----:B------:R-:W-:-:S03]  /*1160*/  ISETP.NE.AND P2, PT, R12, RZ, PT ;  /* 0x000000ff0c00720c */ /* 0x000fc60003f45270 */
[----:B-1----:R-:W-:-:S04]  /*1170*/  FFMA.FTZ R16, -R18, R15, R9 ;  /* 0x0000000f12107223 */ /* 0x002fc80000010109 */
[----:B------:R-:W-:-:S04]  /*1180*/  FFMA.FTZ R16, R0, R16, R15 ;  /* 0x0000001000107223 */ /* 0x000fc8000001000f */
[----:B------:R-:W-:-:S04]  /*1190*/  FFMA.FTZ R15, -R18, R16, R9 ;  /* 0x00000010120f7223 */ /* 0x000fc80000010109 */
[----:B------:R-:W-:-:S04]  /*11a0*/  FFMA.FTZ.RZ R15, R0, R15, R16 ;  /* 0x0000000f000f7223 */ /* 0x000fc8000001c010 */
[----:B------:R-:W1:Y:S02]  /*11b0*/  FRND.TRUNC R16, R15 ;  /* 0x0000000f00107307 */ /* 0x000e64000020d000 */
[----:B-1----:R-:W-:-:S05]  /*11c0*/  FFMA.FTZ R9, -R18, R16, R9 ;  /* 0x0000001012097223 */ /* 0x002fca0000010109 */
[----:B------:R-:W-:-:S13]  /*11d0*/  ISETP.NE.AND P0, PT, R9, RZ, PT ;  /* 0x000000ff0900720c */ /* 0x000fda0003f05270 */
[----:B------:R-:W-:Y:S05]  /*11e0*/  @P0 BRA P2, `(.L_x_2533) ;  /* 0xfffffffc00cc0947 */ /* 0x000fea000103ffff */
.L_x_2532:
[----:B------:R-:W-:Y:S05]  /*11f0*/  BSYNC B1 ;  /* 0x0000000000017941 */ /* 0x000fea0003800000 */
.L_x_2531:
[----:B------:R-:W-:-:S04]  /*1200*/  FMUL.FTZ R0, R9, 1.1920928955078125e-07 ;  /* 0x3400000009007820 */ /* 0x000fc80000410000 */
[----:B------:R-:W-:-:S07]  /*1210*/  FMUL.FTZ R0, R17, R0 ;  /* 0x0000000011007220 */ /* 0x000fce0000410000 */
.L_x_2526:
[----:B------:R-:W-:Y:S05]  /*1220*/  BSYNC B0 ;  /* 0x0000000000007941 */ /* 0x000fea0003800000 */
.L_x_2525:
        /* <DEDUP_REMOVED lines=18> */
[----:B0-----:R-:W0:Y:S08]  /*1350*/  FRND.FTZ.FLOOR R12, R0 ;  /* 0x00000000000c7307 */ /* 0x001e300000215000 */
        /* <DEDUP_REMOVED lines=9> */
.L_x_2534:
[----:B------:R-:W-:Y:S05]  /*13f0*/  BSYNC B0 ;  /* 0x0000000000007941 */ /* 0x000fea0003800000 */
.L_x_2524:
        /* <DEDUP_REMOVED lines=32> */
.L_x_2541:
[----:B------:R-:W-:Y:S01]  /*1600*/  FSETP.GEU.FTZ.AND P0, PT, R12, -R17, PT ;  /* 0x800000110c00720b */ /* 0x000fe20003f1e000 */
[----:B------:R-:W-:-:S12]  /*1610*/  FADD.FTZ R15, R15, -1 ;  /* 0xbf8000000f0f7421 */ /* 0x000fd80000010000 */
[----:B------:R-:W-:-:S07]  /*1620*/  @!P0 FADD.FTZ R15, R15, -1 ;  /* 0xbf8000000f0f8421 */ /* 0x000fce0000010000 */
.L_x_2540:
[----:B------:R-:W-:Y:S05]  /*1630*/  BSYNC B1 ;  /* 0x0000000000017941 */ /* 0x000fea0003800000 */
.L_x_2539:
[----:B------:R-:W-:Y:S01]  /*1640*/  FFMA.FTZ R0, -R17, R15, R0 ;  /* 0x0000000f11007223 */ /* 0x000fe20000010100 */
[----:B------:R-:W-:Y:S06]  /*1650*/  BRA `(.L_x_2537) ;  /* 0x00000000007c7947 */ /* 0x000fec0003800000 */
.L_x_2538:
[----:B------:R-:W-:Y:S01]  /*1660*/  VIADD R10, R15, 0xf4800000 ;  /* 0xf48000000f0a7836 */ /* 0x000fe20000000000 */
[----:B------:R-:W-:Y:S01]  /*1670*/  FSETP.GT.FTZ.AND P0, PT, |R5|, RZ, PT ;  /* 0x000000ff0500720b */ /* 0x000fe20003f14200 */
[----:B------:R-:W-:Y:S01]  /*1680*/  BSSY B1, `(.L_x_2542) ;  /* 0x000001a000017945 */ /* 0x000fe20003800000 */
[----:B------:R-:W-:Y:S02]  /*1690*/  LOP3.LUT R14, R15, 0xff800000, RZ, 0xc0, !PT ;  /* 0xff8000000f0e7812 */ /* 0x000fe400078ec0ff */
[----:B------:R-:W-:Y:S02]  /*16a0*/  LOP3.LUT R17, R10, 0xff800000, RZ, 0xc0, !PT ;  /* 0xff8000000a117812 */ /* 0x000fe400078ec0ff */
[C---:B------:R-:W-:Y:S02]  /*16b0*/  LOP3.LUT R10, R0.reuse, 0x7fffff, RZ, 0xc0, !PT ;  /* 0x007fffff000a7812 */ /* 0x040fe400078ec0ff */
[----:B0-----:R-:W-:Y:S02]  /*16c0*/  IADD3 R12, -R17, R0, RZ ;  /* 0x00000000110c7210 */ /* 0x001fe40007ffe1ff */
[----:B------:R-:W-:-:S02]  /*16d0*/  ISETP.GT.U32.OR P0, PT, R0, 0x7f7fffff, !P0 ;  /* 0x7f7fffff0000780c */ /* 0x000fc40004704470 */
[----:B------:R-:W-:Y:S02]  /*16e0*/  LOP3.LUT P2, R12, R12, 0xff800000, RZ, 0xc0, !PT ;  /* 0xff8000000c0c7812 */ /* 0x000fe4000784c0ff */
[----:B------:R-:W-:Y:S02]  /*16f0*/  LOP3.LUT R10, R10, 0x3f800000, RZ, 0xfc, !PT ;  /* 0x3f8000000a0a7812 */ /* 0x000fe400078efcff */
[----:B------:R-:W-:-:S09]  /*1700*/  FSEL R14, R14, +QNAN , !P0 ;  /* 0x7fffffff0e0e7808 */ /* 0x000fd20004000000 */
[----:B------:R-:W-:Y:S05]  /*1710*/  @!P2 BRA `(.L_x_2543) ;  /* 0x000000000040a947 */ /* 0x000fea0003800000 */
[----:B------:R-:W-:-:S04]  /*1720*/  LOP3.LUT R15, R15, 0x7fffff, RZ, 0xc0, !PT ;  /* 0x007fffff0f0f7812 */ /* 0x000fc800078ec0ff */
[----:B-1----:R-:W-:-:S04]  /*1730*/  LOP3.LUT R16, R15, 0x3f800000, RZ, 0xfc, !PT ;  /* 0x3f8000000f107812 */ /* 0x002fc800078efcff */
[----:B------:R0:W1:Y:S03]  /*1740*/  MUFU.RCP R0, R16 ;  /* 0x0000001000007308 */ /* 0x0000660000001000 */
.L_x_2544:
        /* <DEDUP_REMOVED lines=13> */
.L_x_2543:
[----:B------:R-:W-:Y:S05]  /*1820*/  BSYNC B1 ;  /* 0x0000000000017941 */ /* 0x000fea0003800000 */
.L_x_2542:
[----:B------:R-:W-:-:S04]  /*1830*/  FMUL.FTZ R15, R10, 1.1920928955078125e-07 ;  /* 0x340000000a0f7820 */ /* 0x000fc80000410000 */
[----:B------:R-:W-:-:S07]  /*1840*/  FMUL.FTZ R0, R14, R15 ;  /* 0x0000000f0e007220 */ /* 0x000fce0000410000 */
.L_x_2537:
[----:B------:R-:W-:Y:S05]  /*1850*/  BSYNC B0 ;  /* 0x0000000000007941 */ /* 0x000fea0003800000 */
.L_x_2536:
        /* <DEDUP_REMOVED lines=29> */
.L_x_2545:
[----:B------:R-:W-:Y:S05]  /*1a30*/  BSYNC B0 ;  /* 0x0000000000007941 */ /* 0x000fea0003800000 */
.L_x_2535:
[C---:B-----5:R-:W-:Y:S01]  /*1a40*/  IMAD.U32 R13, R6.reuse, 0x10000, RZ ;  /* 0x00010000060d7824 */ /* 0x060fe200078e00ff */
[----:B0-----:R-:W-:-:S03]  /*1a50*/  PRMT R12, R6, 0x7632, R12 ;  /* 0x00007632060c7816 */ /* 0x001fc6000000000c */
        /* <DEDUP_REMOVED lines=31> */
.L_x_2552:
[----:B------:R-:W-:Y:S01]  /*1c50*/  FSETP.GEU.FTZ.AND P0, PT, R14, -R17, PT ;  /* 0x800000110e00720b */ /* 0x000fe20003f1e000 */
[----:B------:R-:W-:-:S12]  /*1c60*/  FADD.FTZ R15, R15, -1 ;  /* 0xbf8000000f0f7421 */ /* 0x000fd80000010000 */
[----:B------:R-:W-:-:S07]  /*1c70*/  @!P0 FADD.FTZ R15, R15, -1 ;  /* 0xbf8000000f0f8421 */ /* 0x000fce0000010000 */
.L_x_2551:
[----:B------:R-:W-:Y:S05]  /*1c80*/  BSYNC B1 ;  /* 0x0000000000017941 */ /* 0x000fea0003800000 */
.L_x_2550:
[----:B------:R-:W-:Y:S01]  /*1c90*/  FFMA.FTZ R6, -R17, R15, R6 ;  /* 0x0000000f11067223 */ /* 0x000fe20000010106 */
[----:B------:R-:W-:Y:S06]  /*1ca0*/  BRA `(.L_x_2548) ;  /* 0x00000000007c7947 */ /* 0x000fec0003800000 */
.L_x_2549:
[----:B------:R-:W-:Y:S01]  /*1cb0*/  IADD3 R0, R17, -0xb800000, RZ ;  /* 0xf480000011007810 */ /* 0x000fe20007ffe0ff */
[----:B------:R-:W-:Y:S01]  /*1cc0*/  BSSY B1, `(.L_x_2553) ;  /* 0x000001b000017945 */ /* 0x000fe20003800000 */
[----:B------:R-:W-:Y:S02]  /*1cd0*/  FSETP.GT.FTZ.AND P0, PT, |R5|, RZ, PT ;  /* 0x000000ff0500720b */ /* 0x000fe40003f14200 */
        /* <DEDUP_REMOVED lines=12> */
.L_x_2555:
[----:B-1----:R-:W-:-:S05]  /*1da0*/  VIMNMX.U32 R16, R15, 0xb800000, PT ;  /* 0x0b8000000f107848 */ /* 0x002fca0003fe0000 */
[----:B------:R-:W-:Y:S02]  /*1db0*/  IMAD.IADD R17, R16, 0x1, R14 ;  /* 0x0000000110117824 */ /* 0x000fe400078e020e */
[----:B------:R-:W-:Y:S02]  /*1dc0*/  IMAD.IADD R15, R15, 0x1, -R16 ;  /* 0x000000010f0f7824 */ /* 0x000fe400078e0a10 */
[----:B--2---:R-:W-:-:S03]  /*1dd0*/  FFMA.FTZ R14, R0, R17, -RZ ;  /* 0x00000011000e7223 */ /* 0x004fc600000108ff */
        /* <DEDUP_REMOVED lines=9> */
.L_x_2554:
[----:B------:R-:W-:Y:S05]  /*1e70*/  BSYNC B1 ;  /* 0x0000000000017941 */ /* 0x000fea0003800000 */
.L_x_2553:
[----:B------:R-:W-:-:S04]  /*1e80*/  FMUL.FTZ R15, R14, 1.1920928955078125e-07 ;  /* 0x340000000e0f7820 */ /* 0x000fc80000410000 */
[----:B------:R-:W-:-:S07]  /*1e90*/  FMUL.FTZ R6, R6, R15 ;  /* 0x0000000f06067220 */ /* 0x000fce0000410000 */
.L_x_2548:
[----:B------:R-:W-:Y:S05]  /*1ea0*/  BSYNC B0 ;  /* 0x0000000000007941 */ /* 0x000fea0003800000 */
.L_x_2547:
        /* <DEDUP_REMOVED lines=29> */
.L_x_2556:
[----:B------:R-:W-:Y:S05]  /*2080*/  BSYNC B0 ;  /* 0x0000000000007941 */ /* 0x000fea0003800000 */
.L_x_2546:
[----:B------:R-:W-:-:S05]  /*2090*/  SHF.L.U32 R13, R12, 0x10, RZ ;  /* 0x000000100c0d7819 */ /* 0x000fca00000006ff */
        /* <DEDUP_REMOVED lines=16> */
[----:B------:R-:W2:Y:S02]  /*21a0*/  FRND.TRUNC R15, R0 ;  /* 0x00000000000f7307 */ /* 0x000ea4000020d000 */
[----:B--2---:R-:W-:-:S05]  /*21b0*/  FFMA R14, R19, R15, R12 ;  /* 0x0000000f130e7223 */ /* 0x004fca000000000c */
        /* <DEDUP_REMOVED lines=13> */
.L_x_2563:
[----:B------:R-:W-:Y:S01]  /*2290*/  FSETP.GEU.FTZ.AND P0, PT, R14, -R17, PT ;  /* 0x800000110e00720b */ /* 0x000fe20003f1e000 */
[----:B------:R-:W-:-:S12]  /*22a0*/  FADD.FTZ R15, R15, -1 ;  /* 0xbf8000000f0f7421 */ /* 0x000fd80000010000 */
[----:B------:R-:W-:-:S07]  /*22b0*/  @!P0 FADD.FTZ R15, R15, -1 ;  /* 0xbf8000000f0f8421 */ /* 0x000fce0000010000 */
.L_x_2562:
[----:B------:R-:W-:Y:S05]  /*22c0*/  BSYNC B1 ;  /* 0x0000000000017941 */ /* 0x000fea0003800000 */
.L_x_2561:
[----:B------:R-:W-:Y:S01]  /*22d0*/  FFMA.FTZ R12, -R17, R15, R12 ;  /* 0x0000000f110c7223 */ /* 0x000fe2000001010c */
[----:B------:R-:W-:Y:S06]  /*22e0*/  BRA `(.L_x_2559) ;  /* 0x00000000007c7947 */ /* 0x000fec0003800000 */
.L_x_2560:
[----:B------:R-:W-:Y:S01]  /*22f0*/  VIADD R0, R17, 0xf4800000 ;  /* 0xf480000011007836 */ /* 0x000fe20000000000 */
        /* <DEDUP_REMOVED lines=13> */
[----:B------:R0:W2:Y:S03]  /*23d0*/  MUFU.RCP R0, R18 ;  /* 0x0000001200007308 */ /* 0x0000a60000001000 */
.L_x_2566:
        /* <DEDUP_REMOVED lines=13> */
.L_x_2565:
[----:B------:R-:W-:Y:S05]  /*24b0*/  BSYNC B1 ;  /* 0x0000000000017941 */ /* 0x000fea0003800000 */
.L_x_2564:
[----:B------:R-:W-:-:S04]  /*24c0*/  FMUL.FTZ R15, R14, 1.1920928955078125e-07 ;  /* 0x340000000e0f7820 */ /* 0x000fc80000410000 */
[----:B------:R-:W-:-:S07]  /*24d0*/  FMUL.FTZ R12, R12, R15 ;  /* 0x0000000f0c0c7220 */ /* 0x000fce0000410000 */
.L_x_2559:
[----:B------:R-:W-:Y:S05]  /*24e0*/  BSYNC B0 ;  /* 0x0000000000007941 */ /* 0x000fea0003800000 */
.L_x_2558:
        /* <DEDUP_REMOVED lines=29> */
.L_x_2567:
[----:B------:R-:W-:Y:S05]  /*26c0*/  BSYNC B0 ;  /* 0x0000000000007941 */ /* 0x000fea0003800000 */
.L_x_2557:
        /* <DEDUP_REMOVED lines=33> */
.L_x_2574:
[----:B------:R-:W-:Y:S01]  /*28e0*/  FSETP.GEU.FTZ.AND P0, PT, R14, -R19, PT ;  /* 0x800000130e00720b */ /* 0x000fe20003f1e000 */
[----:B------:R-:W-:-:S12]  /*28f0*/  FADD.FTZ R17, R17, -1 ;  /* 0xbf80000011117421 */ /* 0x000fd80000010000 */
[----:B------:R-:W-:-:S07]  /*2900*/  @!P0 FADD.FTZ R17, R17, -1 ;  /* 0xbf80000011118421 */ /* 0x000fce0000010000 */
.L_x_2573:
[----:B------:R-:W-:Y:S05]  /*2910*/  BSYNC B1 ;  /* 0x0000000000017941 */ /* 0x000fea0003800000 */
.L_x_2572:
[----:B------:R-:W-:Y:S01]  /*2920*/  FFMA.FTZ R12, -R19, R17, R12 ;  /* 0x00000011130c7223 */ /* 0x000fe2000001010c */
[----:B------:R-:W-:Y:S06]  /*2930*/  BRA `(.L_x_2570) ;  /* 0x00000000007c7947 */ /* 0x000fec0003800000 */
.L_x_2571:
        /* <DEDUP_REMOVED lines=8> */
[----:B-1----:R-:W-:Y:S02]  /*29c0*/  LOP3.LUT P2, R16, R14, 0xff800000, RZ, 0xc0, !PT ;  /* 0xff8000000e107812 */ /* 0x002fe4000784c0ff */
[----:B------:R-:W-:Y:S02]  /*29d0*/  LOP3.LUT R14, R0, 0x3f800000, RZ, 0xfc, !PT ;  /* 0x3f800000000e7812 */ /* 0x000fe400078efcff */
[----:B------:R-:W-:-:S09]  /*29e0*/  FSEL R12, R12, +QNAN , !P0 ;  /* 0x7fffffff0c0c7808 */ /* 0x000fd20004000000 */
[----:B------:R-:W-:Y:S05]  /*29f0*/  @!P2 BRA `(.L_x_2576) ;  /* 0x000000000040a947 */ /* 0x000fea0003800000 */
[----:B------:R-:W-:-:S04]  /*2a00*/  LOP3.LUT R17, R17, 0x7fffff, RZ, 0xc0, !PT ;  /* 0x007fffff11117812 */ /* 0x000fc800078ec0ff */
[----:B0-----:R-:W-:-:S04]  /*2a10*/  LOP3.LUT R18, R17, 0x3f800000, RZ, 0xfc, !PT ;  /* 0x3f80000011127812 */ /* 0x001fc800078efcff */
[----:B------:R0:W1:Y:S03]  /*2a20*/  MUFU.RCP R0, R18 ;  /* 0x0000001200007308 */ /* 0x0000660000001000 */
.L_x_2577:
        /* <DEDUP_REMOVED lines=13> */
.L_x_2576:
[----:B------:R-:W-:Y:S05]  /*2b00*/  BSYNC B1 ;  /* 0x0000000000017941 */ /* 0x000fea0003800000 */
.L_x_2575:
[----:B------:R-:W-:-:S04]  /*2b10*/  FMUL.FTZ R17, R14, 1.1920928955078125e-07 ;  /* 0x340000000e117820 */ /* 0x000fc80000410000 */
[----:B------:R-:W-:-:S07]  /*2b20*/  FMUL.FTZ R12, R12, R17 ;  /* 0x000000110c0c7220 */ /* 0x000fce0000410000 */
.L_x_2570:
[----:B------:R-:W-:Y:S05]  /*2b30*/  BSYNC B0 ;  /* 0x0000000000007941 */ /* 0x000fea0003800000 */
.L_x_2569:
        /* <DEDUP_REMOVED lines=21> */
[----:B--2---:R-:W-:-:S05]  /*2c90*/  SHF.L.U32 R12, R0, 0x10, RZ ;  /* 0x00000010000c7819 */ /* 0x004fca00000006ff */
[----:B------:R-:W-:-:S05]  /*2ca0*/  FADD.FTZ R12, -R12, R17 ;  /* 0x000000110c0c7221 */ /* 0x000fca0000010100 */
[----:B------:R-:W-:Y:S02]  /*2cb0*/  FSETP.GT.FTZ.AND P0, PT, R12, 0.5, PT ;  /* 0x3f0000000c00780b */ /* 0x000fe40003f14000 */
[----:B------:R-:W-:-:S11]  /*2cc0*/  PRMT R12, R0, 0x7610, R12 ;  /* 0x00007610000c7816 */ /* 0x000fd6000000000c */
[----:B------:R-:W-:-:S04]  /*2cd0*/  @P0 IMAD.U32 R13, R12, 0x10000, RZ ;  /* 0x000100000c0d0824 */ /* 0x000fc800078e00ff */
[----:B------:R-:W-:-:S05]  /*2ce0*/  @P0 FADD.FTZ R13, R13, 1 ;  /* 0x3f8000000d0d0421 */ /* 0x000fca0000010000 */
[----:B------:R-:W-:-:S04]  /*2cf0*/  @P0 F2FP.BF16.F32.PACK_AB R13, RZ, R13 ;  /* 0x0000000dff0d023e */ /* 0x000fc800000010ff */
[----:B------:R-:W-:-:S07]  /*2d00*/  @P0 PRMT R12, R13, 0x7610, R12 ;  /* 0x000076100d0c0816 */ /* 0x000fce000000000c */
.L_x_2578:
[----:B------:R-:W-:Y:S05]  /*2d10*/  BSYNC B0 ;  /* 0x0000000000007941 */ /* 0x000fea0003800000 */
.L_x_2568:
        /* <DEDUP_REMOVED lines=32> */
.L_x_2585:
[----:B------:R-:W-:Y:S01]  /*2f20*/  FSETP.GEU.FTZ.AND P0, PT, R14, -R17, PT ;  /* 0x800000110e00720b */ /* 0x000fe20003f1e000 */
[----:B------:R-:W-:-:S12]  /*2f30*/  FADD.FTZ R13, R13, -1 ;  /* 0xbf8000000d0d7421 */ /* 0x000fd80000010000 */
[----:B------:R-:W-:-:S07]  /*2f40*/  @!P0 FADD.FTZ R13, R13, -1 ;  /* 0xbf8000000d0d8421 */ /* 0x000fce0000010000 */
.L_x_2584:
[----:B------:R-:W-:Y:S05]  /*2f50*/  BSYNC B1 ;  /* 0x0000000000017941 */ /* 0x000fea0003800000 */
.L_x_2583:
[----:B------:R-:W-:Y:S01]  /*2f60*/  FFMA.FTZ R0, -R17, R13, R0 ;  /* 0x0000000d11007223 */ /* 0x000fe20000010100 */
[----:B------:R-:W-:Y:S06]  /*2f70*/  BRA `(.L_x_2581) ;  /* 0x00000000007c7947 */ /* 0x000fec0003800000 */
.L_x_2582:
        /* <DEDUP_REMOVED lines=13> */
[----:B0-----:R-:W-:-:S04]  /*3050*/  LOP3.LUT R18, R17, 0x3f800000, RZ, 0xfc, !PT ;  /* 0x3f80000011127812 */ /* 0x001fc800078efcff */
[----:B------:R0:W1:Y:S03]  /*3060*/  MUFU.RCP R0, R18 ;  /* 0x0000001200007308 */ /* 0x0000660000001000 */
.L_x_2588:
        /* <DEDUP_REMOVED lines=13> */
.L_x_2587:
[----:B------:R-:W-:Y:S05]  /*3140*/  BSYNC B1 ;  /* 0x0000000000017941 */ /* 0x000fea0003800000 */
.L_x_2586:
[----:B------:R-:W-:-:S04]  /*3150*/  FMUL.FTZ R14, R14, 1.1920928955078125e-07 ;  /* 0x340000000e0e7820 */ /* 0x000fc80000410000 */
[----:B------:R-:W-:-:S07]  /*3160*/  FMUL.FTZ R0, R13, R14 ;  /* 0x0000000e0d007220 */ /* 0x000fce0000410000 */
.L_x_2581:
[----:B------:R-:W-:Y:S05]  /*3170*/  BSYNC B0 ;  /* 0x0000000000007941 */ /* 0x000fea0003800000 */
.L_x_2580:
        /* <DEDUP_REMOVED lines=29> */
.L_x_2589:
[----:B------:R-:W-:Y:S05]  /*3350*/  BSYNC B0 ;  /* 0x0000000000007941 */ /* 0x000fea0003800000 */
.L_x_2579:
        /* <DEDUP_REMOVED lines=10> */
.L_x_2501:
        /* <DEDUP_REMOVED lines=8> */
[----:B------:R-:W-:Y:S01]  /*3480*/  @!P6 IMAD.IADD R9, R2, 0x1, R29 ;  /* 0x000000010209e824 */ /* 0x000fe200078e021d */
[----:B------:R-:W-:Y:S01]  /*3490*/  @!P6 IADD3 R29, R29, 0x80, RZ ;  /* 0x000000801d1de810 */ /* 0x000fe20007ffe0ff */
[----:B------:R-:W2:Y:S03]  /*34a0*/  @!P6 LDC.64 R6, c[0x0][0x220] ;  /* 0x00008800ff06eb82 */ /* 0x000ea60000000a00 */
        /* <DEDUP_REMOVED lines=12> */
[----:B------:R-:W4:Y:S01]  /*3570*/  @!P3 LDC.64 R8, c[0x0][0x220] ;  /* 0x00008800ff08bb82 */ /* 0x000f220000000a00 */
[----:B------:R-:W-:-:S05]  /*3580*/  @!P3 VIADD R29, R29, 0x80 ;  /* 0x000000801d1db836 */ /* 0x000fca0000000000 */
[----:B------:R-:W-:-:S13]  /*3590*/  ISETP.GE.AND P2, PT, R29, R3, PT ;  /* 0x000000031d00720c */ /* 0x000fda0003f46270 */
[----:B------:R-:W-:Y:S01]  /*35a0*/  @!P2 IADD3 R25, R2, R29, RZ ;  /* 0x0000001d0219a210 */ /* 0x000fe20007ffe0ff */
[----:B------:R-:W-:Y:S01]  /*35b0*/  @!P2 VIADD R29, R29, 0x80 ;  /* 0x000000801d1da836 */ /* 0x000fe20000000000 */
[----:B------:R-:W1:Y:S04]  /*35c0*/  @!P2 LDC.64 R10, c[0x0][0x220] ;  /* 0x00008800ff0aab82 */ /* 0x000e680000000a00 */
        /* <DEDUP_REMOVED lines=30> */
[----:B-1----:R-:W-:Y:S02]  /*37b0*/  IMAD.U32 R7, R5, 0x10000, RZ ;  /* 0x0001000005077824 */ /* 0x002fe400078e00ff */
        /* <DEDUP_REMOVED lines=34> */
.L_x_2597:
[----:B------:R-:W-:Y:S01]  /*39e0*/  FSETP.GEU.FTZ.AND P0, PT, R6, -R10, PT ;  /* 0x8000000a0600720b */ /* 0x000fe20003f1e000 */
[----:B------:R-:W-:-:S12]  /*39f0*/  FADD.FTZ R0, R0, -1 ;  /* 0xbf80000000007421 */ /* 0x000fd80000010000 */
[----:B------:R-:W-:-:S07]  /*3a00*/  @!P0 FADD.FTZ R0, R0, -1 ;  /* 0xbf80000000008421 */ /* 0x000fce0000010000 */
.L_x_2596:
[----:B------:R-:W-:Y:S05]  /*3a10*/  BSYNC B2 ;  /* 0x0000000000027941 */ /* 0x000fea0003800000 */
.L_x_2595:
[----:B------:R-:W-:Y:S01]  /*3a20*/  FFMA.FTZ R9, -R10, R0, R9 ;  /* 0x000000000a097223 */ /* 0x000fe20000010109 */
[----:B------:R-:W-:Y:S06]  /*3a30*/  BRA `(.L_x_2593) ;  /* 0x00000000007c7947 */ /* 0x000fec0003800000 */
.L_x_2594:
[----:B------:R-:W-:Y:S01]  /*3a40*/  IADD3 R0, R12, -0xb800000, RZ ;  /* 0xf48000000c007810 */ /* 0x000fe20007ffe0ff */
[----:B------:R-:W-:Y:S01]  /*3a50*/  BSSY B2, `(.L_x_2598) ;  /* 0x000001b000027945 */ /* 0x000fe20003800000 */
[----:B------:R-:W-:Y:S02]  /*3a60*/  FSETP.GT.FTZ.AND P0, PT, |R7|, RZ, PT ;  /* 0x000000ff0700720b */ /* 0x000fe40003f14200 */
        /* <DEDUP_REMOVED lines=12> */
.L_x_2600:
        /* <DEDUP_REMOVED lines=13> */
.L_x_2599:
[----:B------:R-:W-:Y:S05]  /*3c00*/  BSYNC B2 ;  /* 0x0000000000027941 */ /* 0x000fea0003800000 */
.L_x_2598:
[----:B0-----:R-:W-:-:S04]  /*3c10*/  FMUL.FTZ R9, R0, 1.1920928955078125e-07 ;  /* 0x3400000000097820 */ /* 0x001fc80000410000 */
[----:B------:R-:W-:-:S07]  /*3c20*/  FMUL.FTZ R9, R6, R9 ;  /* 0x0000000906097220 */ /* 0x000fce0000410000 */
.L_x_2593:
[----:B------:R-:W-:Y:S05]  /*3c30*/  BSYNC B0 ;  /* 0x0000000000007941 */ /* 0x000fea0003800000 */
.L_x_2592:
        /* <DEDUP_REMOVED lines=29> */
.L_x_2591:
[----:B------:R-:W-:Y:S05]  /*3e10*/  BSYNC B1 ;  /* 0x0000000000017941 */ /* 0x000fea0003800000 */
.L_x_2590:
        /* <DEDUP_REMOVED lines=39> */
.L_x_2608:
[----:B------:R-:W-:Y:S01]  /*4090*/  FSETP.GEU.FTZ.AND P0, PT, R12, -R13, PT ;  /* 0x8000000d0c00720b */ /* 0x000fe20003f1e000 */
[----:B------:R-:W-:-:S12]  /*40a0*/  FADD.FTZ R0, R0, -1 ;  /* 0xbf80000000007421 */ /* 0x000fd80000010000 */
[----:B------:R-:W-:-:S07]  /*40b0*/  @!P0 FADD.FTZ R0, R0, -1 ;  /* 0xbf80000000008421 */ /* 0x000fce0000010000 */
.L_x_2607:
[----:B------:R-:W-:Y:S05]  /*40c0*/  BSYNC B2 ;  /* 0x0000000000027941 */ /* 0x000fea0003800000 */
.L_x_2606:
[----:B------:R-:W-:Y:S01]  /*40d0*/  FFMA.FTZ R7, -R13, R0, R7 ;  /* 0x000000000d077223 */ /* 0x000fe20000010107 */
[----:B------:R-:W-:Y:S06]  /*40e0*/  BRA `(.L_x_2604) ;  /* 0x0000000000887947 */ /* 0x000fec0003800000 */
.L_x_2605:
        /* <DEDUP_REMOVED lines=13> */
[----:B------:R-:W-:Y:S02]  /*41c0*/  LOP3.LUT R11, R18, 0x7fffff, RZ, 0xc0, !PT ;  /* 0x007fffff120b7812 */ /* 0x000fe400078ec0ff */
[----:B------:R-:W-:Y:S01]  /*41d0*/  MOV R14, R12 ;  /* 0x0000000c000e7202 */ /* 0x000fe20000000f00 */
[----:B------:R-:W-:Y:S01]  /*41e0*/  IMAD.MOV.U32 R12, RZ, RZ, R13 ;  /* 0x000000ffff0c7224 */ /* 0x000fe200078e000d */
[----:B------:R-:W-:-:S04]  /*41f0*/  LOP3.LUT R11, R11, 0x3f800000, RZ, 0xfc, !PT ;  /* 0x3f8000000b0b7812 */ /* 0x000fc800078efcff */
[----:B------:R0:W1:Y:S03]  /*4200*/  MUFU.RCP R0, R11 ;  /* 0x0000000b00007308 */ /* 0x0000660000001000 */
.L_x_2611:
        /* <DEDUP_REMOVED lines=13> */
.L_x_2610:
[----:B------:R-:W-:Y:S05]  /*42e0*/  BSYNC B2 ;  /* 0x0000000000027941 */ /* 0x000fea0003800000 */
.L_x_2609:
[----:B------:R-:W-:-:S04]  /*42f0*/  FMUL.FTZ R14, R14, 1.1920928955078125e-07 ;  /* 0x340000000e0e7820 */ /* 0x000fc80000410000 */
[----:B------:R-:W-:-:S07]  /*4300*/  FMUL.FTZ R7, R7, R14 ;  /* 0x0000000e07077220 */ /* 0x000fce0000410000 */
.L_x_2604:
[----:B------:R-:W-:Y:S05]  /*4310*/  BSYNC B0 ;  /* 0x0000000000007941 */ /* 0x000fea0003800000 */
.L_x_2603:
        /* <DEDUP_REMOVED lines=25> */
[----:B------:R-:W-:-:S05]  /*44b0*/  @P0 SHF.L.U32 R9, R7, 0x10, RZ ;  /* 0x0000001007090819 */ /* 0x000fca00000006ff */
[----:B------:R-:W-:-:S05]  /*44c0*/  @P0 FADD.FTZ R9, R9, 1 ;  /* 0x3f80000009090421 */ /* 0x000fca0000010000 */
[----:B------:R-:W-:-:S04]  /*44d0*/  @P0 F2FP.BF16.F32.PACK_AB R9, RZ, R9 ;  /* 0x00000009ff09023e */ /* 0x000fc800000010ff */
[----:B------:R-:W-:-:S07]  /*44e0*/  @P0 PRMT R7, R9, 0x7610, R7 ;  /* 0x0000761009070816 */ /* 0x000fce0000000007 */
.L_x_2602:
[----:B------:R-:W-:Y:S05]  /*44f0*/  BSYNC B1 ;  /* 0x0000000000017941 */ /* 0x000fea0003800000 */
.L_x_2601:
        /* <DEDUP_REMOVED lines=39> */
.L_x_2619:
[----:B------:R-:W-:Y:S01]  /*4770*/  FSETP.GEU.FTZ.AND P0, PT, R13, -R14, PT ;  /* 0x8000000e0d00720b */ /* 0x000fe20003f1e000 */
[----:B------:R-:W-:-:S12]  /*4780*/  FADD.FTZ R9, R9, -1 ;  /* 0xbf80000009097421 */ /* 0x000fd80000010000 */
[----:B------:R-:W-:-:S07]  /*4790*/  @!P0 FADD.FTZ R9, R9, -1 ;  /* 0xbf80000009098421 */ /* 0x000fce0000010000 */
.L_x_2618:
[----:B------:R-:W-:Y:S05]  /*47a0*/  BSYNC B2 ;  /* 0x0000000000027941 */ /* 0x000fea0003800000 */
.L_x_2617:
[----:B------:R-:W-:Y:S01]  /*47b0*/  FFMA.FTZ R0, -R14, R9, R0 ;  /* 0x000000090e007223 */ /* 0x000fe20000010100 */
[----:B------:R-:W-:Y:S06]  /*47c0*/  BRA `(.L_x_2615) ;  /* 0x0000000000887947 */ /* 0x000fec0003800000 */
.L_x_2616:
        /* <DEDUP_REMOVED lines=18> */
.L_x_2622:
        /* <DEDUP_REMOVED lines=13> */
.L_x_2621:
[----:B------:R-:W-:Y:S05]  /*49c0*/  BSYNC B2 ;  /* 0x0000000000027941 */ /* 0x000fea0003800000 */
.L_x_2620:
[----:B------:R-:W-:-:S04]  /*49d0*/  FMUL.FTZ R0, R15, 1.1920928955078125e-07 ;  /* 0x340000000f007820 */ /* 0x000fc80000410000 */
[----:B------:R-:W-:-:S07]  /*49e0*/  FMUL.FTZ R0, R9, R0 ;  /* 0x0000000009007220 */ /* 0x000fce0000410000 */
.L_x_2615:
[----:B------:R-:W-:Y:S05]  /*49f0*/  BSYNC B0 ;  /* 0x0000000000007941 */ /* 0x000fea0003800000 */
.L_x_2614:
        /* <DEDUP_REMOVED lines=29> */
.L_x_2613:
[----:B------:R-:W-:Y:S05]  /*4bd0*/  BSYNC B1 ;  /* 0x0000000000017941 */ /* 0x000fea0003800000 */
.L_x_2612:
        /* <DEDUP_REMOVED lines=39> */
.L_x_2630:
[----:B------:R-:W-:Y:S01]  /*4e50*/  FSETP.GEU.FTZ.AND P0, PT, R10, -R14, PT ;  /* 0x8000000e0a00720b */ /* 0x000fe20003f1e000 */
[----:B------:R-:W-:-:S12]  /*4e60*/  FADD.FTZ R0, R0, -1 ;  /* 0xbf80000000007421 */ /* 0x000fd80000010000 */
[----:B------:R-:W-:-:S07]  /*4e70*/  @!P0 FADD.FTZ R0, R0, -1 ;  /* 0xbf80000000008421 */ /* 0x000fce0000010000 */
.L_x_2629:
[----:B------:R-:W-:Y:S05]  /*4e80*/  BSYNC B2 ;  /* 0x0000000000027941 */ /* 0x000fea0003800000 */
.L_x_2628:
[----:B------:R-:W-:Y:S01]  /*4e90*/  FFMA.FTZ R13, -R14, R0, R13 ;  /* 0x000000000e0d7223 */ /* 0x000fe2000001010d */
[----:B------:R-:W-:Y:S06]  /*4ea0*/  BRA `(.L_x_2626) ;  /* 0x0000000000887947 */ /* 0x000fec0003800000 */
.L_x_2627:
        /* <DEDUP_REMOVED lines=13> */
[----:B------:R-:W-:Y:S02]  /*4f80*/  LOP3.LUT R13, R20, 0x7fffff, RZ, 0xc0, !PT ;  /* 0x007fffff140d7812 */ /* 0x000fe400078ec0ff */
[----:B------:R-:W-:Y:S01]  /*4f90*/  MOV R18, R14 ;  /* 0x0000000e00127202 */ /* 0x000fe20000000f00 */
[----:B------:R-:W-:Y:S01]  /*4fa0*/  IMAD.MOV.U32 R14, RZ, RZ, R15 ;  /* 0x000000ffff0e7224 */ /* 0x000fe200078e000f */
[----:B------:R-:W-:-:S04]  /*4fb0*/  LOP3.LUT R13, R13, 0x3f800000, RZ, 0xfc, !PT ;  /* 0x3f8000000d0d7812 */ /* 0x000fc800078efcff */
[----:B------:R0:W1:Y:S03]  /*4fc0*/  MUFU.RCP R0, R13 ;  /* 0x0000000d00007308 */ /* 0x0000660000001000 */
.L_x_2633:
        /* <DEDUP_REMOVED lines=13> */
.L_x_2632:
[----:B------:R-:W-:Y:S05]  /*50a0*/  BSYNC B2 ;  /* 0x0000000000027941 */ /* 0x000fea0003800000 */
.L_x_2631:
[----:B0-----:R-:W-:-:S04]  /*50b0*/  FMUL.FTZ R13, R18, 1.1920928955078125e-07 ;  /* 0x34000000120d7820 */ /* 0x001fc80000410000 */
[----:B------:R-:W-:-:S07]  /*50c0*/  FMUL.FTZ R13, R10, R13 ;  /* 0x0000000d0a0d7220 */ /* 0x000fce0000410000 */
.L_x_2626:
[----:B------:R-:W-:Y:S05]  /*50d0*/  BSYNC B0 ;  /* 0x0000000000007941 */ /* 0x000fea0003800000 */
.L_x_2625:
        /* <DEDUP_REMOVED lines=29> */
.L_x_2624:
[----:B------:R-:W-:Y:S05]  /*52b0*/  BSYNC B1 ;  /* 0x0000000000017941 */ /* 0x000fea0003800000 */
.L_x_2623:
        /* <DEDUP_REMOVED lines=39> */
.L_x_2641:
[----:B------:R-:W-:Y:S01]  /*5530*/  FSETP.GEU.FTZ.AND P0, PT, R15, -R18, PT ;  /* 0x800000120f00720b */ /* 0x000fe20003f1e000 */
[----:B------:R-:W-:-:S12]  /*5540*/  FADD.FTZ R11, R11, -1 ;  /* 0xbf8000000b0b7421 */ /* 0x000fd80000010000 */
[----:B------:R-:W-:-:S07]  /*5550*/  @!P0 FADD.FTZ R11, R11, -1 ;  /* 0xbf8000000b0b8421 */ /* 0x000fce0000010000 */
.L_x_2640:
[----:B------:R-:W-:Y:S05]  /*5560*/  BSYNC B2 ;  /* 0x0000000000027941 */ /* 0x000fea0003800000 */
.L_x_2639:
[----:B------:R-:W-:Y:S01]  /*5570*/  FFMA.FTZ R0, -R18, R11, R0 ;  /* 0x0000000b12007223 */ /* 0x000fe20000010100 */
[----:B------:R-:W-:Y:S06]  /*5580*/  BRA `(.L_x_2637) ;  /* 0x0000000000887947 */ /* 0x000fec0003800000 */
.L_x_2638:
        /* <DEDUP_REMOVED lines=18> */
.L_x_2644:
        /* <DEDUP_REMOVED lines=13> */
.L_x_2643:
[----:B------:R-:W-:Y:S05]  /*5780*/  BSYNC B2 ;  /* 0x0000000000027941 */ /* 0x000fea0003800000 */
.L_x_2642:
[----:B------:R-:W-:-:S04]  /*5790*/  FMUL.FTZ R0, R19, 1.1920928955078125e-07 ;  /* 0x3400000013007820 */ /* 0x000fc80000410000 */
[----:B------:R-:W-:-:S07]  /*57a0*/  FMUL.FTZ R0, R11, R0 ;  /* 0x000000000b007220 */ /* 0x000fce0000410000 */
.L_x_2637:
[----:B------:R-:W-:Y:S05]  /*57b0*/  BSYNC B0 ;  /* 0x0000000000007941 */ /* 0x000fea0003800000 */
.L_x_2636:
        /* <DEDUP_REMOVED lines=29> */
.L_x_2635:
[----:B------:R-:W-:Y:S05]  /*5990*/  BSYNC B1 ;  /* 0x0000000000017941 */ /* 0x000fea0003800000 */
.L_x_2634:
        /* <DEDUP_REMOVED lines=39> */
.L_x_2652:
[----:B------:R-:W-:Y:S01]  /*5c10*/  FSETP.GEU.FTZ.AND P0, PT, R12, -R18, PT ;  /* 0x800000120c00720b */ /* 0x000fe20003f1e000 */
[----:B------:R-:W-:-:S12]  /*5c20*/  FADD.FTZ R0, R0, -1 ;  /* 0xbf80000000007421 */ /* 0x000fd80000010000 */
[----:B------:R-:W-:-:S07]  /*5c30*/  @!P0 FADD.FTZ R0, R0, -1 ;  /* 0xbf80000000008421 */ /* 0x000fce0000010000 */
.L_x_2651:
[----:B------:R-:W-:Y:S05]  /*5c40*/  BSYNC B2 ;  /* 0x0000000000027941 */ /* 0x000fea0003800000 */
.L_x_2650:
[----:B------:R-:W-:Y:S01]  /*5c50*/  FFMA.FTZ R15, -R18, R0, R15 ;  /* 0x00000000120f7223 */ /* 0x000fe2000001010f */
[----:B------:R-:W-:Y:S06]  /*5c60*/  BRA `(.L_x_2648) ;  /* 0x0000000000887947 */ /* 0x000fec0003800000 */
.L_x_2649:
        /* <DEDUP_REMOVED lines=18> */
.L_x_2655:
        /* <DEDUP_REMOVED lines=13> */
.L_x_2654:
[----:B------:R-:W-:Y:S05]  /*5e60*/  BSYNC B2 ;  /* 0x0000000000027941 */ /* 0x000fea0003800000 */
.L_x_2653:
[----:B0-----:R-:W-:-:S04]  /*5e70*/  FMUL.FTZ R15, R20, 1.1920928955078125e-07 ;  /* 0x34000000140f7820 */ /* 0x001fc80000410000 */
[----:B------:R-:W-:-:S07]  /*5e80*/  FMUL.FTZ R15, R12, R15 ;  /* 0x0000000f0c0f7220 */ /* 0x000fce0000410000 */
.L_x_2648:
[----:B------:R-:W-:Y:S05]  /*5e90*/  BSYNC B0 ;  /* 0x0000000000007941 */ /* 0x000fea0003800000 */
.L_x_2647:
        /* <DEDUP_REMOVED lines=29> */
.L_x_2646:
[----:B------:R-:W-:Y:S05]  /*6070*/  BSYNC B1 ;  /* 0x0000000000017941 */ /* 0x000fea0003800000 */
.L_x_2645:
        /* <DEDUP_REMOVED lines=39> */
.L_x_2663:
[----:B------:R-:W-:Y:S01]  /*62f0*/  FSETP.GEU.FTZ.AND P0, PT, R19, -R20, PT ;  /* 0x800000141300720b */ /* 0x000fe20003f1e000 */
[----:B------:R-:W-:-:S12]  /*6300*/  FADD.FTZ R13, R13, -1 ;  /* 0xbf8000000d0d7421 */ /* 0x000fd80000010000 */
[----:B------:R-:W-:-:S07]  /*6310*/  @!P0 FADD.FTZ R13, R13, -1 ;  /* 0xbf8000000d0d8421 */ /* 0x000fce0000010000 */
.L_x_2662:
[----:B------:R-:W-:Y:S05]  /*6320*/  BSYNC B2 ;  /* 0x0000000000027941 */ /* 0x000fea0003800000 */
.L_x_2661:
[----:B------:R-:W-:Y:S01]  /*6330*/  FFMA.FTZ R0, -R20, R13, R0 ;  /* 0x0000000d14007223 */ /* 0x000fe20000010100 */
[----:B------:R-:W-:Y:S06]  /*6340*/  BRA `(.L_x_2659) ;  /* 0x0000000000887947 */ /* 0x000fec0003800000 */
.L_x_2660:
        /* <DEDUP_REMOVED lines=18> */
.L_x_2666:
        /* <DEDUP_REMOVED lines=13> */
.L_x_2665:
[----:B------:R-:W-:Y:S05]  /*6540*/  BSYNC B2 ;  /* 0x0000000000027941 */ /* 0x000fea0003800000 */
.L_x_2664:
[----:B------:R-:W-:-:S04]  /*6550*/  FMUL.FTZ R0, R21, 1.1920928955078125e-07 ;  /* 0x3400000015007820 */ /* 0x000fc80000410000 */
[----:B------:R-:W-:-:S07]  /*6560*/  FMUL.FTZ R0, R13, R0 ;  /* 0x000000000d007220 */ /* 0x000fce0000410000 */
.L_x_2659:
[----:B------:R-:W-:Y:S05]  /*6570*/  BSYNC B0 ;  /* 0x0000000000007941 */ /* 0x000fea0003800000 */
.L_x_2658:
        /* <DEDUP_REMOVED lines=29> */
.L_x_2657:
[----:B------:R-:W-:Y:S05]  /*6750*/  BSYNC B1 ;  /* 0x0000000000017941 */ /* 0x000fea0003800000 */
.L_x_2656:
        /* <DEDUP_REMOVED lines=38> */
.L_x_2674:
[----:B------:R-:W-:Y:S01]  /*69c0*/  FSETP.GEU.FTZ.AND P0, PT, R18, -R19, PT ;  /* 0x800000131200720b */ /* 0x000fe20003f1e000 */
[----:B------:R-:W-:-:S12]  /*69d0*/  FADD.FTZ R0, R0, -1 ;  /* 0xbf80000000007421 */ /* 0x000fd80000010000 */
[----:B------:R-:W-:-:S07]  /*69e0*/  @!P0 FADD.FTZ R0, R0, -1 ;  /* 0xbf80000000008421 */ /* 0x000fce0000010000 */
.L_x_2673:
[----:B------:R-:W-:Y:S05]  /*69f0*/  BSYNC B2 ;  /* 0x0000000000027941 */ /* 0x000fea0003800000 */
.L_x_2672:
[----:B------:R-:W-:Y:S01]  /*6a00*/  FFMA.FTZ R15, -R19, R0, R15 ;  /* 0x00000000130f7223 */ /* 0x000fe2000001010f */
[----:B------:R-:W-:Y:S06]  /*6a10*/  BRA `(.L_x_2670) ;  /* 0x00000000007c7947 */ /* 0x000fec0003800000 */
.L_x_2671:
        /* <DEDUP_REMOVED lines=15> */
.L_x_2677:
        /* <DEDUP_REMOVED lines=13> */
.L_x_2676:
[----:B------:R-:W-:Y:S05]  /*6be0*/  BSYNC B2 ;  /* 0x0000000000027941 */ /* 0x000fea0003800000 */
.L_x_2675:
[----:B------:R-:W-:-:S04]  /*6bf0*/  FMUL.FTZ R18, R18, 1.1920928955078125e-07 ;  /* 0x3400000012127820 */ /* 0x000fc80000410000 */
[----:B------:R-:W-:-:S07]  /*6c00*/  FMUL.FTZ R15, R15, R18 ;  /* 0x000000120f0f7220 */ /* 0x000fce0000410000 */
.L_x_2670:
[----:B------:R-:W-:Y:S05]  /*6c10*/  BSYNC B0 ;  /* 0x0000000000007941 */ /* 0x000fea0003800000 */
.L_x_2669:
        /* <DEDUP_REMOVED lines=29> */
.L_x_2668:
[----:B------:R-:W-:Y:S05]  /*6df0*/  BSYNC B1 ;  /* 0x0000000000017941 */ /* 0x000fea0003800000 */
.L_x_2667:
        /* <DEDUP_REMOVED lines=12> */
[----:B------:R-:W-:Y:S01]  /*6ec0*/  IADD3 R5, R2, R4, RZ ;  /* 0x0000000402057210 */ /* 0x000fe20007ffe0ff */
[----:B------:R-:W-:-:S04]  /*6ed0*/  VIADD R4, R4, 0x80 ;  /* 0x0000008004047836 */ /* 0x000fc80000000000 */
[----:B0-----:R-:W-:-:S05]  /*6ee0*/  IMAD.WIDE.U32 R14, R5, 0x2, R14 ;  /* 0x00000002050e7825 */ /* 0x001fca00078e000e */
[----:B------:R1:W-:Y:S02]  /*6ef0*/  STG.E.U16 desc[UR4][R14.64], R7 ;  /* 0x000000070e007986 */ /* 0x0003e4000c101504 */
.L_x_2680:
[----:B------:R-:W-:-:S13]  /*6f00*/  ISETP.GE.AND P0, PT, R4, R3, PT ;  /* 0x000000030400720c */ /* 0x000fda0003f06270 */
[----:B------:R-:W-:Y:S05]  /*6f10*/  @P0 BRA `(.L_x_2682) ;  /* 0x0000000000300947 */ /* 0x000fea0003800000 */
[----:B-1----:R-:W1:Y:S01]  /*6f20*/  LDC.64 R6, c[0x0][0x218] ;  /* 0x00008600ff067b82 */ /* 0x002e620000000a00 */
[----:B------:R-:W-:Y:S02]  /*6f30*/  IMAD.IADD R5, R2, 0x1, R4 ;  /* 0x0000000102057824 */ /* 0x000fe400078e0204 */
[----:B------:R-:W-:Y:S02]  /*6f40*/  VIADD R4, R4, 0x80 ;  /* 0x0000008004047836 */ /* 0x000fe40000000000 */
[----:B-1----:R-:W-:-:S05]  /*6f50*/  IMAD.WIDE.U32 R6, R5, 0x2, R6 ;  /* 0x0000000205067825 */ /* 0x002fca00078e0006 */
[----:B------:R1:W-:Y:S02]  /*6f60*/  STG.E.U16 desc[UR4][R6.64], R9 ;  /* 0x0000000906007986 */ /* 0x0003e4000c101504 */
.L_x_2681:
[----:B------:R-:W-:-:S13]  /*6f70*/  ISETP.GE.AND P0, PT, R4, R3, PT ;  /* 0x000000030400720c */ /* 0x000fda0003f06270 */
[----:B------:R-:W-:Y:S05]  /*6f80*/  @P0 BRA `(.L_x_2683) ;  /* 0x0000000000300947 */ /* 0x000fea0003800000 */
[----:B01----:R-:W0:Y:S01]  /*6f90*/  LDC.64 R6, c[0x0][0x218] ;  /* 0x00008600ff067b82 */ /* 0x003e220000000a00 */
[----:B------:R-:W-:Y:S02]  /*6fa0*/  IMAD.IADD R5, R2, 0x1, R4 ;  /* 0x0000000102057824 */ /* 0x000fe400078e0204 */
[----:B------:R-:W-:Y:S02]  /*6fb0*/  VIADD R4, R4, 0x80 ;  /* 0x0000008004047836 */ /* 0x000fe40000000000 */
[----:B0-----:R-:W-:-:S05]  /*6fc0*/  IMAD.WIDE.U32 R6, R5, 0x2, R6 ;  /* 0x0000000205067825 */ /* 0x001fca00078e0006 */
[----:B------:R2:W-:Y:S02]  /*6fd0*/  STG.E.U16 desc[UR4][R6.64], R10 ;  /* 0x0000000a06007986 */ /* 0x0005e4000c101504 */
.L_x_2682:
[----:B------:R-:W-:-:S13]  /*6fe0*/  ISETP.GE.AND P0, PT, R4, R3, PT ;  /* 0x000000030400720c */ /* 0x000fda0003f06270 */
[----:B------:R-:W-:Y:S05]  /*6ff0*/  @P0 BRA `(.L_x_2684) ;  /* 0x0000000000340947 */ /* 0x000fea0003800000 */
[----:B-12---:R-:W1:Y:S01]  /*7000*/  LDC.64 R6, c[0x0][0x218] ;  /* 0x00008600ff067b82 */ /* 0x006e620000000a00 */
[----:B------:R-:W-:Y:S01]  /*7010*/  IMAD.IADD R5, R2, 0x1, R4 ;  /* 0x0000000102057824 */ /* 0x000fe200078e0204 */
[----:B------:R-:W-:-:S03]  /*7020*/  IADD3 R4, R4, 0x80, RZ ;  /* 0x0000008004047810 */ /* 0x000fc60007ffe0ff */
[----:B-1----:R-:W-:-:S05]  /*7030*/  IMAD.WIDE.U32 R6, R5, 0x2, R6 ;  /* 0x0000000205067825 */ /* 0x002fca00078e0006 */
[----:B------:R2:W-:Y:S02]  /*7040*/  STG.E.U16 desc[UR4][R6.64], R11 ;  /* 0x0000000b06007986 */ /* 0x0005e4000c101504 */
.L_x_2683:
[----:B------:R-:W-:-:S13]  /*7050*/  ISETP.GE.AND P0, PT, R4, R3, PT ;  /* 0x000000030400720c */ /* 0x000fda0003f06270 */
[----:B------:R-:W-:Y:S05]  /*7060*/  @P0 BREAK B1 ;  /* 0x0000000000010942 */ /* 0x000fea0003800000 */
[----:B------:R-:W-:Y:S05]  /*7070*/  @P0 BRA `(.L_x_2685) ;  /* 0x0000000000300947 */ /* 0x000fea0003800000 */
[----:B012---:R-:W0:Y:S01]  /*7080*/  LDC.64 R6, c[0x0][0x218] ;  /* 0x00008600ff067b82 */ /* 0x007e220000000a00 */
[----:B------:R-:W-:Y:S02]  /*7090*/  IMAD.IADD R5, R2, 0x1, R4 ;  /* 0x0000000102057824 */ /* 0x000fe400078e0204 */
[----:B------:R-:W-:Y:S02]  /*70a0*/  VIADD R4, R4, 0x80 ;  /* 0x0000008004047836 */ /* 0x000fe40000000000 */
[----:B0-----:R-:W-:-:S05]  /*70b0*/  IMAD.WIDE.U32 R6, R5, 0x2, R6 ;  /* 0x0000000205067825 */ /* 0x001fca00078e0006 */
[----:B------:R3:W-:Y:S02]  /*70c0*/  STG.E.U16 desc[UR4][R6.64], R12 ;  /* 0x0000000c06007986 */ /* 0x0007e4000c101504 */
.L_x_2684:
[----:B------:R-:W-:Y:S05]  /*70d0*/  BSYNC B1 ;  /* 0x0000000000017941 */ /* 0x000fea0003800000 */
.L_x_2679:
[----:B------:R-:W-:-:S13]  /*70e0*/  ISETP.GE.AND P0, PT, R4, R3, PT ;  /* 0x000000030400720c */ /* 0x000fda0003f06270 */
[----:B-123--:R-:W1:Y:S01]  /*70f0*/  @!P0 LDC.64 R6, c[0x0][0x218] ;  /* 0x00008600ff068b82 */ /* 0x00ee620000000a00 */
[----:B------:R-:W-:Y:S02]  /*7100*/  @!P0 IMAD.IADD R5, R2, 0x1, R4 ;  /* 0x0000000102058824 */ /* 0x000fe400078e0204 */
[----:B------:R-:W-:Y:S02]  /*7110*/  @!P0 VIADD R4, R4, 0x80 ;  /* 0x0000008004048836 */ /* 0x000fe40000000000 */
[----:B-1----:R-:W-:-:S05]  /*7120*/  @!P0 IMAD.WIDE.U32 R6, R5, 0x2, R6 ;  /* 0x0000000205068825 */ /* 0x002fca00078e0006 */
[----:B------:R3:W-:Y:S02]  /*7130*/  @!P0 STG.E.U16 desc[UR4][R6.64], R13 ;  /* 0x0000000d06008986 */ /* 0x0007e4000c101504 */
.L_x_2685:
[----:B------:R-:W-:Y:S05]  /*7140*/  BSYNC B0 ;  /* 0x0000000000007941 */ /* 0x000fea0003800000 */
.L_x_2678:
        /* <DEDUP_REMOVED lines=8> */
.L_x_2686:
        /* <DEDUP_REMOVED lines=11> */
.L_x_37774:


//--------------------- .text._ZN2at6native29vectorized_elementwise_kernelILi8ENS0_13BUnaryFunctorIN3c108BFloat16ES4_S4_ZZZNS0_15binary_internal21div_floor_kernel_cudaERNS_18TensorIteratorBaseEENKUlvE1_clEvENKUlvE2_clEvEUlS4_S4_E_EESt5arrayIPcLm2EEEEviT0_T1_ --------------------------
	.section	.text._ZN2at6native29vectorized_elementwise_kernelILi8ENS0_13BUnaryFunctorIN3c108BFloat16ES4_S4_ZZZNS0_15binary_internal21div_floor_kernel_cudaERNS_18TensorIteratorBaseEENKUlvE1_clEvENKUlvE2_clEvEUlS4_S4_E_EESt5arrayIPcLm2EEEEviT0_T1_,"ax",@progbits
	.align	128
        .global         _ZN2at6native29vectorized_elementwise_kernelILi8ENS0_13BUnaryFunctorIN3c108BFloat16ES4_S4_ZZZNS0_15binary_internal21div_floor_kernel_cudaERNS_18TensorIteratorBaseEENKUlvE1_clEvENKUlvE2_clEvEUlS4_S4_E_EESt5arrayIPcLm2EEEEviT0_T1_
        .type           _ZN2at6native29vectorized_elementwise_kernelILi8ENS0_13BUnaryFunctorIN3c108BFloat16ES4_S4_ZZZNS0_15binary_internal21div_floor_kernel_cudaERNS_18TensorIteratorBaseEENKUlvE1_clEvENKUlvE2_clEvEUlS4_S4_E_EESt5arrayIPcLm2EEEEviT0_T1_,@function
        .size           _ZN2at6native29vectorized_elementwise_kernelILi8ENS0_13BUnaryFunctorIN3c108BFloat16ES4_S4_ZZZNS0_15binary_internal21div_floor_kernel_cudaERNS_18TensorIteratorBaseEENKUlvE1_clEvENKUlvE2_clEvEUlS4_S4_E_EESt5arrayIPcLm2EEEEviT0_T1_,(.L_x_37775 - _ZN2at6native29vectorized_elementwise_kernelILi8ENS0_13BUnaryFunctorIN3c108BFloat16ES4_S4_ZZZNS0_15binary_internal21div_floor_kernel_cudaERNS_18TensorIteratorBaseEENKUlvE1_clEvENKUlvE2_clEvEUlS4_S4_E_EESt5arrayIPcLm2EEEEviT0_T1_)
        .other          _ZN2at6native29vectorized_elementwise_kernelILi8ENS0_13BUnaryFunctorIN3c108BFloat16ES4_S4_ZZZNS0_15binary_internal21div_floor_kernel_cudaERNS_18TensorIteratorBaseEENKUlvE1_clEvENKUlvE2_clEvEUlS4_S4_E_EESt5arrayIPcLm2EEEEviT0_T1_,@"STO_CUDA_ENTRY STV_DEFAULT"
_ZN2at6native29vectorized_elementwise_kernelILi8ENS0_13BUnaryFunctorIN3c108BFloat16ES4_S4_ZZZNS0_15binary_internal21div_floor_kernel_cudaERNS_18TensorIteratorBaseEENKUlvE1_clEvENKUlvE2_clEvEUlS4_S4_E_EESt5arrayIPcLm2EEEEviT0_T1_:
.text._ZN2at6native29vectorized_elementwise_kernelILi8ENS0_13BUnaryFunctorIN3c108BFloat16ES4_S4_ZZZNS0_15binary_internal21div_floor_kernel_cudaERNS_18TensorIteratorBaseEENKUlvE1_clEvENKUlvE2_clEvEUlS4_S4_E_EESt5arrayIPcLm2EEEEviT0_T1_:
        /* <DEDUP_REMOVED lines=12> */
[----:B0-----:R-:W-:-:S06]  /*00c0*/  IMAD.WIDE.U32 R6, R8, 0x10, R4 ;  /* 0x0000001008067825 */ /* 0x001fcc00078e0004 */
[----:B------:R-:W2:Y:S01]  /*00d0*/  LDG.E.128 R4, desc[UR4][R6.64] ;  /* 0x0000000406047981 */ /* 0x000ea2000c1e1d00 */
[----:B-1----:R-:W-:-:S05]  /*00e0*/  IMAD.U32 R9, R3, 0x10000, RZ ;  /* 0x0001000003097824 */ /* 0x002fca00078e00ff */
[----:B------:R-:W-:-:S13]  /*00f0*/  FSETP.NEU.FTZ.AND P1, PT, R9, RZ, PT ;  /* 0x000000ff0900720b */ /* 0x000fda0003f3d000 */
[----:B------:R-:W0:Y:S01]  /*0100*/  @!P1 MUFU.RCP R10, R9 ;  /* 0x00000009000a9308 */ /* 0x000e220000001000 */
[C---:B--2---:R-:W-:Y:S01]  /*0110*/  IMAD.U32 R11, R4.reuse, 0x10000, RZ ;  /* 0x00010000040b7824 */ /* 0x044fe200078e00ff */
[----:B------:R-:W-:-:S03]  /*0120*/  PRMT R4, R4, 0x7632, R4 ;  /* 0x0000763204047816 */ /* 0x000fc60000000004 */
        /* <DEDUP_REMOVED lines=31> */
.L_x_2694:
[----:B------:R-:W-:Y:S01]  /*0320*/  FSETP.GEU.FTZ.AND P0, PT, R13, -R0, PT ;  /* 0x800000000d00720b */ /* 0x000fe20003f1e000 */
[----:B------:R-:W-:-:S12]  /*0330*/  FADD.FTZ R10, R10, -1 ;  /* 0xbf8000000a0a7421 */ /* 0x000fd80000010000 */
[----:B------:R-:W-:-:S07]  /*0340*/  @!P0 FADD.FTZ R10, R10, -1 ;  /* 0xbf8000000a0a8421 */ /* 0x000fce0000010000 */
.L_x_2693:
[----:B------:R-:W-:Y:S05]  /*0350*/  BSYNC B1 ;  /* 0x0000000000017941 */ /* 0x000fea0003800000 */
.L_x_2692:
[----:B------:R-:W-:Y:S01]  /*0360*/  FFMA.FTZ R3, -R0, R10, R3 ;  /* 0x0000000a00037223 */ /* 0x000fe20000010103 */
[----:B------:R-:W-:Y:S06]  /*0370*/  BRA `(.L_x_2690) ;  /* 0x00000000007c7947 */ /* 0x000fec0003800000 */
.L_x_2691:
        /* <DEDUP_REMOVED lines=15> */
.L_x_2697:
        /* <DEDUP_REMOVED lines=13> */
.L_x_2696:
[----:B------:R-:W-:Y:S05]  /*0540*/  BSYNC B1 ;  /* 0x0000000000017941 */ /* 0x000fea0003800000 */
.L_x_2695:
[----:B0-----:R-:W-:-:S04]  /*0550*/  FMUL.FTZ R3, R10, 1.1920928955078125e-07 ;  /* 0x340000000a037820 */ /* 0x001fc80000410000 */
[----:B------:R-:W-:-:S07]  /*0560*/  FMUL.FTZ R3, R16, R3 ;  /* 0x0000000310037220 */ /* 0x000fce0000410000 */
.L_x_2690:
[----:B------:R-:W-:Y:S05]  /*0570*/  BSYNC B0 ;  /* 0x0000000000007941 */ /* 0x000fea0003800000 */
.L_x_2689:
[C---:B------:R-:W-:Y:S01]  /*0580*/  FSETP.GTU.FTZ.AND P0, PT, |R3|.reuse, +INF , PT ;  /* 0x7f8000000300780b */ /* 0x040fe20003f1c200 */
[----:B------:R-:W0:Y:S01]  /*0590*/  MUFU.RCP R10, R9 ;  /* 0x00000009000a7308 */ /* 0x000e220000001000 */
        /* <DEDUP_REMOVED lines=27> */
.L_x_2698:
[----:B------:R-:W-:Y:S05]  /*0750*/  BSYNC B0 ;  /* 0x0000000000007941 */ /* 0x000fea0003800000 */
.L_x_2688:
        /* <DEDUP_REMOVED lines=32> */
.L_x_2705:
[----:B------:R-:W-:Y:S01]  /*0960*/  FSETP.GEU.FTZ.AND P0, PT, R12, -R15, PT ;  /* 0x8000000f0c00720b */ /* 0x000fe20003f1e000 */
[----:B------:R-:W-:-:S12]  /*0970*/  FADD.FTZ R13, R13, -1 ;  /* 0xbf8000000d0d7421 */ /* 0x000fd80000010000 */
[----:B------:R-:W-:-:S07]  /*0980*/  @!P0 FADD.FTZ R13, R13, -1 ;  /* 0xbf8000000d0d8421 */ /* 0x000fce0000010000 */
.L_x_2704:
[----:B------:R-:W-:Y:S05]  /*0990*/  BSYNC B1 ;  /* 0x0000000000017941 */ /* 0x000fea0003800000 */
.L_x_2703:
[----:B------:R-:W-:Y:S01]  /*09a0*/  FFMA.FTZ R0, -R15, R13, R0 ;  /* 0x0000000d0f007223 */ /* 0x000fe20000010100 */
[----:B------:R-:W-:Y:S06]  /*09b0*/  BRA `(.L_x_2701) ;  /* 0x00000000007c7947 */ /* 0x000fec0003800000 */
.L_x_2702:
        /* <DEDUP_REMOVED lines=15> */
.L_x_2708:
        /* <DEDUP_REMOVED lines=13> */
.L_x_2707:
[----:B------:R-:W-:Y:S05]  /*0b80*/  BSYNC B1 ;  /* 0x0000000000017941 */ /* 0x000fea0003800000 */
.L_x_2706:
[----:B------:R-:W-:-:S04]  /*0b90*/  FMUL.FTZ R13, R4, 1.1920928955078125e-07 ;  /* 0x34000000040d7820 */ /* 0x000fc80000410000 */
[----:B------:R-:W-:-:S07]  /*0ba0*/  FMUL.FTZ R0, R14, R13 ;  /* 0x0000000d0e007220 */ /* 0x000fce0000410000 */
.L_x_2701:
[----:B------:R-:W-:Y:S05]  /*0bb0*/  BSYNC B0 ;  /* 0x0000000000007941 */ /* 0x000fea0003800000 */
.L_x_2700:
        /* <DEDUP_REMOVED lines=29> */
.L_x_2709:
[----:B------:R-:W-:Y:S05]  /*0d90*/  BSYNC B0 ;  /* 0x0000000000007941 */ /* 0x000fea0003800000 */
.L_x_2699:
        /* <DEDUP_REMOVED lines=33> */
.L_x_2716:
[----:B------:R-:W-:Y:S01]  /*0fb0*/  FSETP.GEU.FTZ.AND P0, PT, R14, -R15, PT ;  /* 0x8000000f0e00720b */ /* 0x000fe20003f1e000 */
[----:B------:R-:W-:-:S12]  /*0fc0*/  FADD.FTZ R5, R5, -1 ;  /* 0xbf80000005057421 */ /* 0x000fd80000010000 */
[----:B------:R-:W-:-:S07]  /*0fd0*/  @!P0 FADD.FTZ R5, R5, -1 ;  /* 0xbf80000005058421 */ /* 0x000fce0000010000 */
.L_x_2715:
[----:B------:R-:W-:Y:S05]  /*0fe0*/  BSYNC B1 ;  /* 0x0000000000017941 */ /* 0x000fea0003800000 */
.L_x_2714:
[----:B------:R-:W-:Y:S01]  /*0ff0*/  FFMA.FTZ R0, -R15, R5, R0 ;  /* 0x000000050f007223 */ /* 0x000fe20000010100 */
[----:B------:R-:W-:Y:S06]  /*1000*/  BRA `(.L_x_2712) ;  /* 0x00000000007c7947 */ /* 0x000fec0003800000 */
.L_x_2713:
[----:B------:R-:W-:Y:S01]  /*1010*/  VIADD R5, R15, 0xf4800000 ;  /* 0xf48000000f057836 */ /* 0x000fe20000000000 */
        /* <DEDUP_REMOVED lines=13> */
[----:B------:R1:W2:Y:S03]  /*10f0*/  MUFU.RCP R0, R18 ;  /* 0x0000001200007308 */ /* 0x0002a60000001000 */
.L_x_2719:
[----:B------:R-:W-:-:S05]  /*1100*/  VIMNMX.U32 R14, R13, 0xb800000, PT ;  /* 0x0b8000000d0e7848 */ /* 0x000fca0003fe0000 */
[----:B------:R-:W-:Y:S02]  /*1110*/  IMAD.IADD R5, R14, 0x1, R5 ;  /* 0x000000010e057824 */ /* 0x000fe400078e0205 */
[----:B------:R-:W-:Y:S02]  /*1120*/  IMAD.IADD R13, R13, 0x1, -R14 ;  /* 0x000000010d0d7824 */ /* 0x000fe400078e0a0e */
[----:B--2---:R-:W-:-:S03]  /*1130*/  FFMA.FTZ R15, R0, R5, -RZ ;  /* 0x00000005000f7223 */ /* 0x004fc600000108ff */
[----:B------:R-:W-:Y:S01]  /*1140*/  ISETP.NE.AND P2, PT, R13, RZ, PT ;  /* 0x000000ff0d00720c */ /* 0x000fe20003f45270 */
[----:B0-----:R-:W-:-:S04]  /*1150*/  FFMA.FTZ R16, -R18, R15, R5 ;  /* 0x0000000f12107223 */ /* 0x001fc80000010105 */
[----:B------:R-:W-:-:S04]  /*1160*/  FFMA.FTZ R16, R0, R16, R15 ;  /* 0x0000001000107223 */ /* 0x000fc8000001000f */
[----:B------:R-:W-:-:S04]  /*1170*/  FFMA.FTZ R15, -R18, R16, R5 ;  /* 0x00000010120f7223 */ /* 0x000fc80000010105 */
[----:B------:R-:W-:-:S04]  /*1180*/  FFMA.FTZ.RZ R15, R0, R15, R16 ;  /* 0x0000000f000f7223 */ /* 0x000fc8000001c010 */
[----:B------:R-:W0:Y:S02]  /*1190*/  FRND.TRUNC R16, R15 ;  /* 0x0000000f00107307 */ /* 0x000e24000020d000 */
[----:B0-----:R-:W-:-:S05]  /*11a0*/  FFMA.FTZ R5, -R18, R16, R5 ;  /* 0x0000001012057223 */ /* 0x001fca0000010105 */
[----:B------:R-:W-:-:S13]  /*11b0*/  ISETP.NE.AND P0, PT, R5, RZ, PT ;  /* 0x000000ff0500720c */ /* 0x000fda0003f05270 */
[----:B------:R-:W-:Y:S05]  /*11c0*/  @P0 BRA P2, `(.L_x_2719) ;  /* 0xfffffffc00cc0947 */ /* 0x000fea000103ffff */
.L_x_2718:
[----:B------:R-:W-:Y:S05]  /*11d0*/  BSYNC B1 ;  /* 0x0000000000017941 */ /* 0x000fea0003800000 */
.L_x_2717:
[----:B------:R-:W-:-:S04]  /*11e0*/  FMUL.FTZ R0, R5, 1.1920928955078125e-07 ;  /* 0x3400000005007820 */ /* 0x000fc80000410000 */
[----:B------:R-:W-:-:S07]  /*11f0*/  FMUL.FTZ R0, R17, R0 ;  /* 0x0000000011007220 */ /* 0x000fce0000410000 */
.L_x_2712:
[----:B------:R-:W-:Y:S05]  /*1200*/  BSYNC B0 ;  /* 0x0000000000007941 */ /* 0x000fea0003800000 */
.L_x_2711:
        /* <DEDUP_REMOVED lines=28> */
.L_x_2720:
[----:B------:R-:W-:Y:S05]  /*13d0*/  BSYNC B0 ;  /* 0x0000000000007941 */ /* 0x000fea0003800000 */
.L_x_2710:
        /* <DEDUP_REMOVED lines=32> */
.L_x_2727:
[----:B------:R-:W-:Y:S01]  /*15e0*/  FSETP.GEU.FTZ.AND P0, PT, R14, -R15, PT ;  /* 0x8000000f0e00720b */ /* 0x000fe20003f1e000 */
[----:B------:R-:W-:-:S12]  /*15f0*/  FADD.FTZ R13, R13, -1 ;  /* 0xbf8000000d0d7421 */ /* 0x000fd80000010000 */
[----:B------:R-:W-:-:S07]  /*1600*/  @!P0 FADD.FTZ R13, R13, -1 ;  /* 0xbf8000000d0d8421 */ /* 0x000fce0000010000 */
.L_x_2726:
[----:B------:R-:W-:Y:S05]  /*1610*/  BSYNC B1 ;  /* 0x0000000000017941 */ /* 0x000fea0003800000 */
.L_x_2725:
[----:B------:R-:W-:Y:S01]  /*1620*/  FFMA.FTZ R0, -R15, R13, R0 ;  /* 0x0000000d0f007223 */ /* 0x000fe20000010100 */
[----:B------:R-:W-:Y:S06]  /*1630*/  BRA `(.L_x_2723) ;  /* 0x00000000007c7947 */ /* 0x000fec0003800000 */
.L_x_2724:
[----:B------:R-:W-:Y:S01]  /*1640*/  IADD3 R12, R15, -0xb800000, RZ ;  /* 0xf48000000f0c7810 */ /* 0x000fe20007ffe0ff */
[----:B------:R-:W-:Y:S01]  /*1650*/  BSSY B1, `(.L_x_2728) ;  /* 0x000001b000017945 */ /* 0x000fe20003800000 */
[----:B------:R-:W-:Y:S02]  /*1660*/  FSETP.GT.FTZ.AND P0, PT, |R9|, RZ, PT ;  /* 0x000000ff0900720b */ /* 0x000fe40003f14200 */
[----:B------:R-:W-:Y:S02]  /*1670*/  LOP3.LUT R13, R12, 0xff800000, RZ, 0xc0, !PT ;  /* 0xff8000000c0d7812 */ /* 0x000fe400078ec0ff */
[C---:B------:R-:W-:Y:S02]  /*1680*/  LOP3.LUT R12, R0.reuse, 0x7fffff, RZ, 0xc0, !PT ;  /* 0x007fffff000c7812 */ /* 0x040fe400078ec0ff */
[C---:B------:R-:W-:Y:S01]  /*1690*/  ISETP.GT.U32.OR P0, PT, R0.reuse, 0x7f7fffff, !P0 ;  /* 0x7f7fffff0000780c */ /* 0x040fe20004704470 */
[----:B------:R-:W-:Y:S01]  /*16a0*/  IMAD.IADD R13, R0, 0x1, -R13 ;  /* 0x00000001000d7824 */ /* 0x000fe200078e0a0d */
[----:B0-----:R-:W-:-:S02]  /*16b0*/  LOP3.LUT R16, R15, 0xff800000, RZ, 0xc0, !PT ;  /* 0xff8000000f107812 */ /* 0x001fc400078ec0ff */
[----:B------:R-:W-:Y:S02]  /*16c0*/  LOP3.LUT R12, R12, 0x3f800000, RZ, 0xfc, !PT ;  /* 0x3f8000000c0c7812 */ /* 0x000fe400078efcff */
[----:B------:R-:W-:Y:S02]  /*16d0*/  LOP3.LUT P2, R13, R13, 0xff800000, RZ, 0xc0, !PT ;  /* 0xff8000000d0d7812 */ /* 0x000fe4000784c0ff */
[----:B------:R-:W-:-:S11]  /*16e0*/  FSEL R16, R16, +QNAN , !P0 ;  /* 0x7fffffff10107808 */ /* 0x000fd60004000000 */
[----:B------:R-:W-:Y:S05]  /*16f0*/  @!P2 BRA `(.L_x_2729) ;  /* 0x000000000040a947 */ /* 0x000fea0003800000 */
[----:B------:R-:W-:-:S04]  /*1700*/  LOP3.LUT R15, R15, 0x7fffff, RZ, 0xc0, !PT ;  /* 0x007fffff0f0f7812 */ /* 0x000fc800078ec0ff */
[----:B-1----:R-:W-:-:S04]  /*1710*/  LOP3.LUT R18, R15, 0x3f800000, RZ, 0xfc, !PT ;  /* 0x3f8000000f127812 */ /* 0x002fc800078efcff */
[----:B------:R0:W1:Y:S03]  /*1720*/  MUFU.RCP R0, R18 ;  /* 0x0000001200007308 */ /* 0x0000660000001000 */
.L_x_2730:
        /* <DEDUP_REMOVED lines=13> */
.L_x_2729:
[----:B------:R-:W-:Y:S05]  /*1800*/  BSYNC B1 ;  /* 0x0000000000017941 */ /* 0x000fea0003800000 */
.L_x_2728:
[----:B------:R-:W-:-:S04]  /*1810*/  FMUL.FTZ R13, R12, 1.1920928955078125e-07 ;  /* 0x340000000c0d7820 */ /* 0x000fc80000410000 */
[----:B------:R-:W-:-:S07]  /*1820*/  FMUL.FTZ R0, R16, R13 ;  /* 0x0000000d10007220 */ /* 0x000fce0000410000 */
.L_x_2723:
[----:B------:R-:W-:Y:S05]  /*1830*/  BSYNC B0 ;  /* 0x0000000000007941 */ /* 0x000fea0003800000 */
.L_x_2722:
        /* <DEDUP_REMOVED lines=29> */
.L_x_2731:
[----:B------:R-:W-:Y:S05]  /*1a10*/  BSYNC B0 ;  /* 0x0000000000007941 */ /* 0x000fea0003800000 */
.L_x_2721:
        /* <DEDUP_REMOVED lines=33> */
.L_x_2738:
[----:B------:R-:W-:Y:S01]  /*1c30*/  FSETP.GEU.FTZ.AND P0, PT, R14, -R17, PT ;  /* 0x800000110e00720b */ /* 0x000fe20003f1e000 */
[----:B------:R-:W-:-:S12]  /*1c40*/  FADD.FTZ R15, R15, -1 ;  /* 0xbf8000000f0f7421 */ /* 0x000fd80000010000 */
[----:B------:R-:W-:-:S07]  /*1c50*/  @!P0 FADD.FTZ R15, R15, -1 ;  /* 0xbf8000000f0f8421 */ /* 0x000fce0000010000 */
.L_x_2737:
[----:B------:R-:W-:Y:S05]  /*1c60*/  BSYNC B1 ;  /* 0x0000000000017941 */ /* 0x000fea0003800000 */
.L_x_2736:
[----:B------:R-:W-:Y:S01]  /*1c70*/  FFMA.FTZ R6, -R17, R15, R6 ;  /* 0x0000000f11067223 */ /* 0x000fe20000010106 */
[----:B------:R-:W-:Y:S06]  /*1c80*/  BRA `(.L_x_2734) ;  /* 0x00000000007c7947 */ /* 0x000fec0003800000 */
.L_x_2735:
        /* <DEDUP_REMOVED lines=13> */
[----:B01----:R-:W-:-:S04]  /*1d60*/  LOP3.LUT R18, R17, 0x3f800000, RZ, 0xfc, !PT ;  /* 0x3f80000011127812 */ /* 0x003fc800078efcff */
[----:B------:R0:W1:Y:S03]  /*1d70*/  MUFU.RCP R0, R18 ;  /* 0x0000001200007308 */ /* 0x0000660000001000 */
.L_x_2741:
        /* <DEDUP_REMOVED lines=13> */
.L_x_2740:
[----:B------:R-:W-:Y:S05]  /*1e50*/  BSYNC B1 ;  /* 0x0000000000017941 */ /* 0x000fea0003800000 */
.L_x_2739:
[----:B------:R-:W-:-:S04]  /*1e60*/  FMUL.FTZ R15, R14, 1.1920928955078125e-07 ;  /* 0x340000000e0f7820 */ /* 0x000fc80000410000 */
[----:B------:R-:W-:-:S07]  /*1e70*/  FMUL.FTZ R6, R6, R15 ;  /* 0x0000000f06067220 */ /* 0x000fce0000410000 */
.L_x_2734:
[----:B------:R-:W-:Y:S05]  /*1e80*/  BSYNC B0 ;  /* 0x0000000000007941 */ /* 0x000fea0003800000 */
.L_x_2733:
        /* <DEDUP_REMOVED lines=29> */
.L_x_2742:
[----:B------:R-:W-:Y:S05]  /*2060*/  BSYNC B0 ;  /* 0x0000000000007941 */ /* 0x000fea0003800000 */
.L_x_2732:
        /* <DEDUP_REMOVED lines=32> */
.L_x_2749:
[----:B------:R-:W-:Y:S01]  /*2270*/  FSETP.GEU.FTZ.AND P0, PT, R14, -R15, PT ;  /* 0x8000000f0e00720b */ /* 0x000fe20003f1e000 */
[----:B------:R-:W-:-:S12]  /*2280*/  FADD.FTZ R11, R11, -1 ;  /* 0xbf8000000b0b7421 */ /* 0x000fd80000010000 */
[----:B------:R-:W-:-:S07]  /*2290*/  @!P0 FADD.FTZ R11, R11, -1 ;  /* 0xbf8000000b0b8421 */ /* 0x000fce0000010000 */
.L_x_2748:
[----:B------:R-:W-:Y:S05]  /*22a0*/  BSYNC B1 ;  /* 0x0000000000017941 */ /* 0x000fea0003800000 */
.L_x_2747:
[----:B------:R-:W-:Y:S01]  /*22b0*/  FFMA.FTZ R0, -R15, R11, R0 ;  /* 0x0000000b0f007223 */ /* 0x000fe20000010100 */
[----:B------:R-:W-:Y:S06]  /*22c0*/  BRA `(.L_x_2745) ;  /* 0x00000000007c7947 */ /* 0x000fec0003800000 */
.L_x_2746:
        /* <DEDUP_REMOVED lines=13> */
[----:B01----:R-:W-:-:S04]  /*23a0*/  LOP3.LUT R18, R17, 0x3f800000, RZ, 0xfc, !PT ;  /* 0x3f80000011127812 */ /* 0x003fc800078efcff */
[----:B------:R0:W1:Y:S03]  /*23b0*/  MUFU.RCP R0, R18 ;  /* 0x0000001200007308 */ /* 0x0000660000001000 */
.L_x_2752:
        /* <DEDUP_REMOVED lines=13> */
.L_x_2751:
[----:B------:R-:W-:Y:S05]  /*2490*/  BSYNC B1 ;  /* 0x0000000000017941 */ /* 0x000fea0003800000 */
.L_x_2750:
[----:B------:R-:W-:-:S04]  /*24a0*/  FMUL.FTZ R14, R14, 1.1920928955078125e-07 ;  /* 0x340000000e0e7820 */ /* 0x000fc80000410000 */
[----:B------:R-:W-:-:S07]  /*24b0*/  FMUL.FTZ R0, R11, R14 ;  /* 0x0000000e0b007220 */ /* 0x000fce0000410000 */
.L_x_2745:
[----:B------:R-:W-:Y:S05]  /*24c0*/  BSYNC B0 ;  /* 0x0000000000007941 */ /* 0x000fea0003800000 */
.L_x_2744:
        /* <DEDUP_REMOVED lines=28> */
.L_x_2753:
[----:B------:R-:W-:Y:S05]  /*2690*/  BSYNC B0 ;  /* 0x0000000000007941 */ /* 0x000fea0003800000 */
.L_x_2743:
        /* <DEDUP_REMOVED lines=33> */
.L_x_2760:
[----:B------:R-:W-:Y:S01]  /*28b0*/  FSETP.GEU.FTZ.AND P0, PT, R16, -R17, PT ;  /* 0x800000111000720b */ /* 0x000fe20003f1e000 */
[----:B------:R-:W-:-:S12]  /*28c0*/  FADD.FTZ R15, R15, -1 ;  /* 0xbf8000000f0f7421 */ /* 0x000fd80000010000 */
[----:B------:R-:W-:-:S07]  /*28d0*/  @!P0 FADD.FTZ R15, R15, -1 ;  /* 0xbf8000000f0f8421 */ /* 0x000fce0000010000 */
.L_x_2759:
[----:B------:R-:W-:Y:S05]  /*28e0*/  BSYNC B1 ;  /* 0x0000000000017941 */ /* 0x000fea0003800000 */
.L_x_2758:
[----:B------:R-:W-:Y:S01]  /*28f0*/  FFMA.FTZ R14, -R17, R15, R14 ;  /* 0x0000000f110e7223 */ /* 0x000fe2000001010e */
[----:B------:R-:W-:Y:S06]  /*2900*/  BRA `(.L_x_2756) ;  /* 0x00000000007c7947 */ /* 0x000fec0003800000 */
.L_x_2757:
        /* <DEDUP_REMOVED lines=8> */
[----:B0-----:R-:W-:Y:S02]  /*2990*/  LOP3.LUT P2, R16, R15, 0xff800000, RZ, 0xc0, !PT ;  /* 0xff8000000f107812 */ /* 0x001fe4000784c0ff */
[----:B------:R-:W-:Y:S02]  /*29a0*/  LOP3.LUT R15, R0, 0x3f800000, RZ, 0xfc, !PT ;  /* 0x3f800000000f7812 */ /* 0x000fe400078efcff */
[----:B------:R-:W-:-:S09]  /*29b0*/  FSEL R14, R14, +QNAN , !P0 ;  /* 0x7fffffff0e0e7808 */ /* 0x000fd20004000000 */
[----:B------:R-:W-:Y:S05]  /*29c0*/  @!P2 BRA `(.L_x_2762) ;  /* 0x000000000040a947 */ /* 0x000fea0003800000 */
[----:B------:R-:W-:-:S04]  /*29d0*/  LOP3.LUT R17, R17, 0x7fffff, RZ, 0xc0, !PT ;  /* 0x007fffff11117812 */ /* 0x000fc800078ec0ff */
[----:B------:R-:W-:-:S04]  /*29e0*/  LOP3.LUT R20, R17, 0x3f800000, RZ, 0xfc, !PT ;  /* 0x3f80000011147812 */ /* 0x000fc800078efcff */
[----:B------:R0:W2:Y:S03]  /*29f0*/  MUFU.RCP R0, R20 ;  /* 0x0000001400007308 */ /* 0x0000a60000001000 */
.L_x_2763:
[----:B------:R-:W-:-:S05]  /*2a00*/  VIMNMX.U32 R17, R16, 0xb800000, PT ;  /* 0x0b80000010117848 */ /* 0x000fca0003fe0000 */
[----:B------:R-:W-:Y:S02]  /*2a10*/  IMAD.IADD R15, R17, 0x1, R15 ;  /* 0x00000001110f7824 */ /* 0x000fe400078e020f */
[----:B------:R-:W-:Y:S02]  /*2a20*/  IMAD.IADD R16, R16, 0x1, -R17 ;  /* 0x0000000110107824 */ /* 0x000fe400078e0a11 */
[----:B-12---:R-:W-:-:S03]  /*2a30*/  FFMA.FTZ R18, R0, R15, -RZ ;  /* 0x0000000f00127223 */ /* 0x006fc600000108ff */
        /* <DEDUP_REMOVED lines=9> */
.L_x_2762:
[----:B------:R-:W-:Y:S05]  /*2ad0*/  BSYNC B1 ;  /* 0x0000000000017941 */ /* 0x000fea0003800000 */
.L_x_2761:
[----:B------:R-:W-:-:S04]  /*2ae0*/  FMUL.FTZ R15, R15, 1.1920928955078125e-07 ;  /* 0x340000000f0f7820 */ /* 0x000fc80000410000 */
[----:B------:R-:W-:-:S07]  /*2af0*/  FMUL.FTZ R14, R14, R15 ;  /* 0x0000000f0e0e7220 */ /* 0x000fce0000410000 */
.L_x_2756:
[----:B------:R-:W-:Y:S05]  /*2b00*/  BSYNC B0 ;  /* 0x0000000000007941 */ /* 0x000fea0003800000 */
.L_x_2755:
        /* <DEDUP_REMOVED lines=29> */
.L_x_2764:
[----:B------:R-:W-:Y:S05]  /*2ce0*/  BSYNC B0 ;  /* 0x0000000000007941 */ /* 0x000fea0003800000 */
.L_x_2754:
        /* <DEDUP_REMOVED lines=32> */
.L_x_2771:
[----:B------:R-:W-:Y:S01]  /*2ef0*/  FSETP.GEU.FTZ.AND P0, PT, R16, -R17, PT ;  /* 0x800000111000720b */ /* 0x000fe20003f1e000 */
[----:B------:R-:W-:-:S12]  /*2f00*/  FADD.FTZ R13, R13, -1 ;  /* 0xbf8000000d0d7421 */ /* 0x000fd80000010000 */
[----:B------:R-:W-:-:S07]  /*2f10*/  @!P0 FADD.FTZ R13, R13, -1 ;  /* 0xbf8000000d0d8421 */ /* 0x000fce0000010000 */
.L_x_2770:
[----:B------:R-:W-:Y:S05]  /*2f20*/  BSYNC B1 ;  /* 0x0000000000017941 */ /* 0x000fea0003800000 */
.L_x_2769:
[----:B------:R-:W-:Y:S01]  /*2f30*/  FFMA.FTZ R0, -R17, R13, R0 ;  /* 0x0000000d11007223 */ /* 0x000fe20000010100 */
[----:B------:R-:W-:Y:S06]  /*2f40*/  BRA `(.L_x_2767) ;  /* 0x00000000007c7947 */ /* 0x000fec0003800000 */
.L_x_2768:
        /* <DEDUP_REMOVED lines=8> */
[----:B0-----:R-:W-:Y:S02]  /*2fd0*/  LOP3.LUT P1, R16, R15, 0xff800000, RZ, 0xc0, !PT ;  /* 0xff8000000f107812 */ /* 0x001fe4000782c0ff */
[----:B------:R-:W-:Y:S02]  /*2fe0*/  LOP3.LUT R15, R13, 0x3f800000, RZ, 0xfc, !PT ;  /* 0x3f8000000d0f7812 */ /* 0x000fe400078efcff */
[----:B------:R-:W-:-:S09]  /*2ff0*/  FSEL R13, R0, +QNAN , !P0 ;  /* 0x7fffffff000d7808 */ /* 0x000fd20004000000 */
[----:B------:R-:W-:Y:S05]  /*3000*/  @!P1 BRA `(.L_x_2773) ;  /* 0x0000000000409947 */ /* 0x000fea0003800000 */
[----:B------:R-:W-:-:S04]  /*3010*/  LOP3.LUT R17, R17, 0x7fffff, RZ, 0xc0, !PT ;  /* 0x007fffff11117812 */ /* 0x000fc800078ec0ff */
[----:B------:R-:W-:-:S04]  /*3020*/  LOP3.LUT R20, R17, 0x3f800000, RZ, 0xfc, !PT ;  /* 0x3f80000011147812 */ /* 0x000fc800078efcff */
[----:B------:R0:W2:Y:S03]  /*3030*/  MUFU.RCP R0, R20 ;  /* 0x0000001400007308 */ /* 0x0000a60000001000 */
.L_x_2774:
[----:B------:R-:W-:-:S04]  /*3040*/  VIMNMX.U32 R17, R16, 0xb800000, PT ;  /* 0x0b80000010117848 */ /* 0x000fc80003fe0000 */
[C---:B------:R-:W-:Y:S01]  /*3050*/  IADD3 R16, -R17.reuse, R16, RZ ;  /* 0x0000001011107210 */ /* 0x040fe20007ffe1ff */
[----:B------:R-:W-:-:S03]  /*3060*/  IMAD.IADD R15, R17, 0x1, R15 ;  /* 0x00000001110f7824 */ /* 0x000fc600078e020f */
[----:B------:R-:W-:Y:S01]  /*3070*/  ISETP.NE.AND P1, PT, R16, RZ, PT ;  /* 0x000000ff1000720c */ /* 0x000fe20003f25270 */
[----:B-12---:R-:W-:-:S04]  /*3080*/  FFMA.FTZ R18, R0, R15, -RZ ;  /* 0x0000000f00127223 */ /* 0x006fc800000108ff */
        /* <DEDUP_REMOVED lines=8> */
.L_x_2773:
[----:B------:R-:W-:Y:S05]  /*3110*/  BSYNC B1 ;  /* 0x0000000000017941 */ /* 0x000fea0003800000 */
.L_x_2772:
[----:B------:R-:W-:-:S04]  /*3120*/  FMUL.FTZ R0, R15, 1.1920928955078125e-07 ;  /* 0x340000000f007820 */ /* 0x000fc80000410000 */
[----:B------:R-:W-:-:S07]  /*3130*/  FMUL.FTZ R0, R13, R0 ;  /* 0x000000000d007220 */ /* 0x000fce0000410000 */
.L_x_2767:
[----:B------:R-:W-:Y:S05]  /*3140*/  BSYNC B0 ;  /* 0x0000000000007941 */ /* 0x000fea0003800000 */
.L_x_2766:
        /* <DEDUP_REMOVED lines=29> */
.L_x_2775:
[----:B------:R-:W-:Y:S05]  /*3320*/  BSYNC B0 ;  /* 0x0000000000007941 */ /* 0x000fea0003800000 */
.L_x_2765:
[----:B0-----:R-:W0:Y:S01]  /*3330*/  LDC.64 R16, c[0x0][0x218] ;  /* 0x00008600ff107b82 */ /* 0x001e220000000a00 */
[----:B------:R-:W-:Y:S02]  /*3340*/  PRMT R7, R14, 0x5410, R13 ;  /* 0x000054100e077816 */ /* 0x000fe4000000000d */
[----:B------:R-:W-:Y:S02]  /*3350*/  PRMT R6, R6, 0x5410, R11 ;  /* 0x0000541006067816 */ /* 0x000fe4000000000b */
[----:B------:R-:W-:Y:S02]  /*3360*/  PRMT R5, R5, 0x5410, R12 ;  /* 0x0000541005057816 */ /* 0x000fe4000000000c */
[----:B------:R-:W-:Y:S01]  /*3370*/  PRMT R4, R3, 0x5410, R4 ;  /* 0x0000541003047816 */ /* 0x000fe20000000004 */
[----:B0-----:R-:W-:-:S04]  /*3380*/  IMAD.WIDE.U32 R16, R2, 0x2, R16 ;  /* 0x0000000202107825 */ /* 0x001fc800078e0010 */
[----:B------:R-:W-:-:S05]  /*3390*/  IMAD.WIDE R16, R8, 0x10, R16 ;  /* 0x0000001008107825 */ /* 0x000fca00078e0210 */
[----:B------:R-:W-:Y:S01]  /*33a0*/  STG.E.128 desc[UR4][R16.64], R4 ;  /* 0x0000000410007986 */ /* 0x000fe2000c101d04 */
[----:B------:R-:W-:Y:S05]  /*33b0*/  EXIT ;  /* 0x000000000000794d */ /* 0x000fea0003800000 */
.L_x_2687:
        /* <DEDUP_REMOVED lines=94> */
.L_x_2783:
[----:B------:R-:W-:Y:S01]  /*39a0*/  FSETP.GEU.FTZ.AND P0, PT, R6, -R10, PT ;  /* 0x8000000a0600720b */ /* 0x000fe20003f1e000 */
[----:B------:R-:W-:-:S12]  /*39b0*/  FADD.FTZ R0, R0, -1 ;  /* 0xbf80000000007421 */ /* 0x000fd80000010000 */
[----:B------:R-:W-:-:S07]  /*39c0*/  @!P0 FADD.FTZ R0, R0, -1 ;  /* 0xbf80000000008421 */ /* 0x000fce0000010000 */
.L_x_2782:
[----:B------:R-:W-:Y:S05]  /*39d0*/  BSYNC B2 ;  /* 0x0000000000027941 */ /* 0x000fea0003800000 */
.L_x_2781:
[----:B------:R-:W-:Y:S01]  /*39e0*/  FFMA.FTZ R9, -R10, R0, R9 ;  /* 0x000000000a097223 */ /* 0x000fe20000010109 */
[----:B------:R-:W-:Y:S06]  /*39f0*/  BRA `(.L_x_2779) ;  /* 0x00000000007c7947 */ /* 0x000fec0003800000 */
.L_x_2780:
        /* <DEDUP_REMOVED lines=15> */
.L_x_2786:
        /* <DEDUP_REMOVED lines=13> */
.L_x_2785:
[----:B------:R-:W-:Y:S05]  /*3bc0*/  BSYNC B2 ;  /* 0x0000000000027941 */ /* 0x000fea0003800000 */
.L_x_2784:
[----:B0-----:R-:W-:-:S04]  /*3bd0*/  FMUL.FTZ R9, R0, 1.1920928955078125e-07 ;  /* 0x3400000000097820 */ /* 0x001fc80000410000 */
[----:B------:R-:W-:-:S07]  /*3be0*/  FMUL.FTZ R9, R6, R9 ;  /* 0x0000000906097220 */ /* 0x000fce0000410000 */
.L_x_2779:
[----:B------:R-:W-:Y:S05]  /*3bf0*/  BSYNC B0 ;  /* 0x0000000000007941 */ /* 0x000fea0003800000 */
.L_x_2778:
        /* <DEDUP_REMOVED lines=29> */
.L_x_2777:
[----:B------:R-:W-:Y:S05]  /*3dd0*/  BSYNC B1 ;  /* 0x0000000000017941 */ /* 0x000fea0003800000 */
.L_x_2776:
        /* <DEDUP_REMOVED lines=39> */
.L_x_2794:
[----:B------:R-:W-:Y:S01]  /*4050*/  FSETP.GEU.FTZ.AND P0, PT, R8, -R12, PT ;  /* 0x8000000c0800720b */ /* 0x000fe20003f1e000 */
[----:B------:R-:W-:-:S12]  /*4060*/  FADD.FTZ R0, R0, -1 ;  /* 0xbf80000000007421 */ /* 0x000fd80000010000 */
[----:B------:R-:W-:-:S07]  /*4070*/  @!P0 FADD.FTZ R0, R0, -1 ;  /* 0xbf80000000008421 */ /* 0x000fce0000010000 */
.L_x_2793:
[----:B------:R-:W-:Y:S05]  /*4080*/  BSYNC B2 ;  /* 0x0000000000027941 */ /* 0x000fea0003800000 */
.L_x_2792:
[----:B------:R-:W-:Y:S01]  /*4090*/  FFMA.FTZ R11, -R12, R0, R11 ;  /* 0x000000000c0b7223 */ /* 0x000fe2000001010b */
[----:B------:R-:W-:Y:S06]  /*40a0*/  BRA `(.L_x_2790) ;  /* 0x0000000000887947 */ /* 0x000fec0003800000 */
.L_x_2791:
        /* <DEDUP_REMOVED lines=18> */
.L_x_2797:
        /* <DEDUP_REMOVED lines=13> */
.L_x_2796:
[----:B------:R-:W-:Y:S05]  /*42a0*/  BSYNC B2 ;  /* 0x0000000000027941 */ /* 0x000fea0003800000 */
.L_x_2795:
[----:B0-----:R-:W-:-:S04]  /*42b0*/  FMUL.FTZ R11, R14, 1.1920928955078125e-07 ;  /* 0x340000000e0b7820 */ /* 0x001fc80000410000 */
[----:B------:R-:W-:-:S07]  /*42c0*/  FMUL.FTZ R11, R8, R11 ;  /* 0x0000000b080b7220 */ /* 0x000fce0000410000 */
.L_x_2790:
[----:B------:R-:W-:Y:S05]  /*42d0*/  BSYNC B0 ;  /* 0x0000000000007941 */ /* 0x000fea0003800000 */
.L_x_2789:
        /* <DEDUP_REMOVED lines=29> */
.L_x_2788:
[----:B------:R-:W-:Y:S05]  /*44b0*/  BSYNC B1 ;  /* 0x0000000000017941 */ /* 0x000fea0003800000 */
.L_x_2787:
[----:B------:R-:W-:Y:S01]  /*44c0*/  VIADD R9, R5, 0x100 ;  /* 0x0000010005097836 */ /* 0x000fe20000000000 */
        /* <DEDUP_REMOVED lines=38> */
.L_x_2805:
[----:B------:R-:W-:Y:S01]  /*4730*/  FSETP.GEU.FTZ.AND P0, PT, R13, -R14, PT ;  /* 0x8000000e0d00720b */ /* 0x000fe20003f1e000 */
[----:B------:R-:W-:-:S12]  /*4740*/  FADD.FTZ R9, R9, -1 ;  /* 0xbf80000009097421 */ /* 0x000fd80000010000 */
[----:B------:R-:W-:-:S07]  /*4750*/  @!P0 FADD.FTZ R9, R9, -1 ;  /* 0xbf80000009098421 */ /* 0x000fce0000010000 */
.L_x_2804:
[----:B------:R-:W-:Y:S05]  /*4760*/  BSYNC B2 ;  /* 0x0000000000027941 */ /* 0x000fea0003800000 */
.L_x_2803:
[----:B------:R-:W-:Y:S01]  /*4770*/  FFMA.FTZ R0, -R14, R9, R0 ;  /* 0x000000090e007223 */ /* 0x000fe20000010100 */
[----:B------:R-:W-:Y:S06]  /*4780*/  BRA `(.L_x_2801) ;  /* 0x0000000000887947 */ /* 0x000fec0003800000 */
.L_x_2802:
        /* <DEDUP_REMOVED lines=18> */
.L_x_2808:
        /* <DEDUP_REMOVED lines=13> */
.L_x_2807:
[----:B------:R-:W-:Y:S05]  /*4980*/  BSYNC B2 ;  /* 0x0000000000027941 */ /* 0x000fea0003800000 */
.L_x_2806:
[----:B------:R-:W-:-:S04]  /*4990*/  FMUL.FTZ R0, R15, 1.1920928955078125e-07 ;  /* 0x340000000f007820 */ /* 0x000fc80000410000 */
[----:B------:R-:W-:-:S07]  /*49a0*/  FMUL.FTZ R0, R9, R0 ;  /* 0x0000000009007220 */ /* 0x000fce0000410000 */
.L_x_2801:
[----:B------:R-:W-:Y:S05]  /*49b0*/  BSYNC B0 ;  /* 0x0000000000007941 */ /* 0x000fea0003800000 */
.L_x_2800:
        /* <DEDUP_REMOVED lines=29> */
.L_x_2799:
[----:B------:R-:W-:Y:S05]  /*4b90*/  BSYNC B1 ;  /* 0x0000000000017941 */ /* 0x000fea0003800000 */
.L_x_2798:
        /* <DEDUP_REMOVED lines=39> */
.L_x_2816:
[----:B------:R-:W-:Y:S01]  /*4e10*/  FSETP.GEU.FTZ.AND P0, PT, R10, -R14, PT ;  /* 0x8000000e0a00720b */ /* 0x000fe20003f1e000 */
[----:B------:R-:W-:-:S12]  /*4e20*/  FADD.FTZ R0, R0, -1 ;  /* 0xbf80000000007421 */ /* 0x000fd80000010000 */
[----:B------:R-:W-:-:S07]  /*4e30*/  @!P0 FADD.FTZ R0, R0, -1 ;  /* 0xbf80000000008421 */ /* 0x000fce0000010000 */
.L_x_2815:
[----:B------:R-:W-:Y:S05]  /*4e40*/  BSYNC B2 ;  /* 0x0000000000027941 */ /* 0x000fea0003800000 */
.L_x_2814:
[----:B------:R-:W-:Y:S01]  /*4e50*/  FFMA.FTZ R13, -R14, R0, R13 ;  /* 0x000000000e0d7223 */ /* 0x000fe2000001010d */
[----:B------:R-:W-:Y:S06]  /*4e60*/  BRA `(.L_x_2812) ;  /* 0x0000000000887947 */ /* 0x000fec0003800000 */
.L_x_2813:
        /* <DEDUP_REMOVED lines=18> */
.L_x_2819:
        /* <DEDUP_REMOVED lines=13> */
.L_x_2818:
[----:B------:R-:W-:Y:S05]  /*5060*/  BSYNC B2 ;  /* 0x0000000000027941 */ /* 0x000fea0003800000 */
.L_x_2817:
[----:B0-----:R-:W-:-:S04]  /*5070*/  FMUL.FTZ R13, R18, 1.1920928955078125e-07 ;  /* 0x34000000120d7820 */ /* 0x001fc80000410000 */
[----:B------:R-:W-:-:S07]  /*5080*/  FMUL.FTZ R13, R10, R13 ;  /* 0x0000000d0a0d7220 */ /* 0x000fce0000410000 */
.L_x_2812:
[----:B------:R-:W-:Y:S05]  /*5090*/  BSYNC B0 ;  /* 0x0000000000007941 */ /* 0x000fea0003800000 */
.L_x_2811:
        /* <DEDUP_REMOVED lines=29> */
.L_x_2810:
[----:B------:R-:W-:Y:S05]  /*5270*/  BSYNC B1 ;  /* 0x0000000000017941 */ /* 0x000fea0003800000 */
.L_x_2809:
        /* <DEDUP_REMOVED lines=39> */
.L_x_2827:
[----:B------:R-:W-:Y:S01]  /*54f0*/  FSETP.GEU.FTZ.AND P0, PT, R15, -R18, PT ;  /* 0x800000120f00720b */ /* 0x000fe20003f1e000 */
[----:B------:R-:W-:-:S12]  /*5500*/  FADD.FTZ R11, R11, -1 ;  /* 0xbf8000000b0b7421 */ /* 0x000fd80000010000 */
[----:B------:R-:W-:-:S07]  /*5510*/  @!P0 FADD.FTZ R11, R11, -1 ;  /* 0xbf8000000b0b8421 */ /* 0x000fce0000010000 */
.L_x_2826:
[----:B------:R-:W-:Y:S05]  /*5520*/  BSYNC B2 ;  /* 0x0000000000027941 */ /* 0x000fea0003800000 */
.L_x_2825:
[----:B------:R-:W-:Y:S01]  /*5530*/  FFMA.FTZ R0, -R18, R11, R0 ;  /* 0x0000000b12007223 */ /* 0x000fe20000010100 */
[----:B------:R-:W-:Y:S06]  /*5540*/  BRA `(.L_x_2823) ;  /* 0x0000000000887947 */ /* 0x000fec0003800000 */
.L_x_2824:
        /* <DEDUP_REMOVED lines=18> */
.L_x_2830:
        /* <DEDUP_REMOVED lines=13> */
.L_x_2829:
[----:B------:R-:W-:Y:S05]  /*5740*/  BSYNC B2 ;  /* 0x0000000000027941 */ /* 0x000fea0003800000 */
.L_x_2828:
[----:B------:R-:W-:-:S04]  /*5750*/  FMUL.FTZ R0, R19, 1.1920928955078125e-07 ;  /* 0x3400000013007820 */ /* 0x000fc80000410000 */
[----:B------:R-:W-:-:S07]  /*5760*/  FMUL.FTZ R0, R11, R0 ;  /* 0x000000000b007220 */ /* 0x000fce0000410000 */
.L_x_2823:
[----:B------:R-:W-:Y:S05]  /*5770*/  BSYNC B0 ;  /* 0x0000000000007941 */ /* 0x000fea0003800000 */
.L_x_2822:
        /* <DEDUP_REMOVED lines=29> */
.L_x_2821:
[----:B------:R-:W-:Y:S05]  /*5950*/  BSYNC B1 ;  /* 0x0000000000017941 */ /* 0x000fea0003800000 */
.L_x_2820:
        /* <DEDUP_REMOVED lines=39> */
.L_x_2838:
[----:B------:R-:W-:Y:S01]  /*5bd0*/  FSETP.GEU.FTZ.AND P0, PT, R12, -R18, PT ;  /* 0x800000120c00720b */ /* 0x000fe20003f1e000 */
[----:B------:R-:W-:-:S12]  /*5be0*/  FADD.FTZ R0, R0, -1 ;  /* 0xbf80000000007421 */ /* 0x000fd80000010000 */
[----:B------:R-:W-:-:S07]  /*5bf0*/  @!P0 FADD.FTZ R0, R0, -1 ;  /* 0xbf80000000008421 */ /* 0x000fce0000010000 */
.L_x_2837:
[----:B------:R-:W-:Y:S05]  /*5c00*/  BSYNC B2 ;  /* 0x0000000000027941 */ /* 0x000fea0003800000 */
.L_x_2836:
[----:B------:R-:W-:Y:S01]  /*5c10*/  FFMA.FTZ R15, -R18, R0, R15 ;  /* 0x00000000120f7223 */ /* 0x000fe2000001010f */
[----:B------:R-:W-:Y:S06]  /*5c20*/  BRA `(.L_x_2834) ;  /* 0x0000000000887947 */ /* 0x000fec0003800000 */
.L_x_2835:
        /* <DEDUP_REMOVED lines=18> */
.L_x_2841:
        /* <DEDUP_REMOVED lines=13> */
.L_x_2840:
[----:B------:R-:W-:Y:S05]  /*5e20*/  BSYNC B2 ;  /* 0x0000000000027941 */ /* 0x000fea0003800000 */
.L_x_2839:
[----:B0-----:R-:W-:-:S04]  /*5e30*/  FMUL.FTZ R15, R20, 1.1920928955078125e-07 ;  /* 0x34000000140f7820 */ /* 0x001fc80000410000 */
[----:B------:R-:W-:-:S07]  /*5e40*/  FMUL.FTZ R15, R12, R15 ;  /* 0x0000000f0c0f7220 */ /* 0x000fce0000410000 */
.L_x_2834:
[----:B------:R-:W-:Y:S05]  /*5e50*/  BSYNC B0 ;  /* 0x0000000000007941 */ /* 0x000fea0003800000 */
.L_x_2833:
        /* <DEDUP_REMOVED lines=29> */
.L_x_2832:
[----:B------:R-:W-:Y:S05]  /*6030*/  BSYNC B1 ;  /* 0x0000000000017941 */ /* 0x000fea0003800000 */
.L_x_2831:
        /* <DEDUP_REMOVED lines=39> */
.L_x_2849:
[----:B------:R-:W-:Y:S01]  /*62b0*/  FSETP.GEU.FTZ.AND P0, PT, R19, -R20, PT ;  /* 0x800000141300720b */ /* 0x000fe20003f1e000 */
[----:B------:R-:W-:-:S12]  /*62c0*/  FADD.FTZ R13, R13, -1 ;  /* 0xbf8000000d0d7421 */ /* 0x000fd80000010000 */
[----:B------:R-:W-:-:S07]  /*62d0*/  @!P0 FADD.FTZ R13, R13, -1 ;  /* 0xbf8000000d0d8421 */ /* 0x000fce0000010000 */
.L_x_2848:
[----:B------:R-:W-:Y:S05]  /*62e0*/  BSYNC B2 ;  /* 0x0000000000027941 */ /* 0x000fea0003800000 */
.L_x_2847:
[----:B------:R-:W-:Y:S01]  /*62f0*/  FFMA.FTZ R0, -R20, R13, R0 ;  /* 0x0000000d14007223 */ /* 0x000fe20000010100 */
[----:B------:R-:W-:Y:S06]  /*6300*/  BRA `(.L_x_2845) ;  /* 0x0000000000887947 */ /* 0x000fec0003800000 */
.L_x_2846:
        /* <DEDUP_REMOVED lines=18> */
.L_x_2852:
        /* <DEDUP_REMOVED lines=13> */
.L_x_2851:
[----:B------:R-:W-:Y:S05]  /*6500*/  BSYNC B2 ;  /* 0x0000000000027941 */ /* 0x000fea0003800000 */
.L_x_2850:
[----:B------:R-:W-:-:S04]  /*6510*/  FMUL.FTZ R0, R21, 1.1920928955078125e-07 ;  /* 0x3400000015007820 */ /* 0x000fc80000410000 */
[----:B------:R-:W-:-:S07]  /*6520*/  FMUL.FTZ R0, R13, R0 ;  /* 0x000000000d007220 */ /* 0x000fce0000410000 */
.L_x_2845:
[----:B------:R-:W-:Y:S05]  /*6530*/  BSYNC B0 ;  /* 0x0000000000007941 */ /* 0x000fea0003800000 */
.L_x_2844:
        /* <DEDUP_REMOVED lines=29> */
.L_x_2843:
[----:B------:R-:W-:Y:S05]  /*6710*/  BSYNC B1 ;  /* 0x0000000000017941 */ /* 0x000fea0003800000 */
.L_x_2842:
        /* <DEDUP_REMOVED lines=38> */
.L_x_2860:
[----:B------:R-:W-:Y:S01]  /*6980*/  FSETP.GEU.FTZ.AND P0, PT, R18, -R19, PT ;  /* 0x800000131200720b */ /* 0x000fe20003f1e000 */
[----:B------:R-:W-:-:S12]  /*6990*/  FADD.FTZ R0, R0, -1 ;  /* 0xbf80000000007421 */ /* 0x000fd80000010000 */
[----:B------:R-:W-:-:S07]  /*69a0*/  @!P0 FADD.FTZ R0, R0, -1 ;  /* 0xbf80000000008421 */ /* 0x000fce0000010000 */
.L_x_2859:
[----:B------:R-:W-:Y:S05]  /*69b0*/  BSYNC B2 ;  /* 0x0000000000027941 */ /* 0x000fea0003800000 */
.L_x_2858:
[----:B------:R-:W-:Y:S01]  /*69c0*/  FFMA.FTZ R15, -R19, R0, R15 ;  /* 0x00000000130f7223 */ /* 0x000fe2000001010f */
[----:B------:R-:W-:Y:S06]  /*69d0*/  BRA `(.L_x_2856) ;  /* 0x00000000007c7947 */ /* 0x000fec0003800000 */
.L_x_2857:
        /* <DEDUP_REMOVED lines=15> */
.L_x_2863:
        /* <DEDUP_REMOVED lines=13> */
.L_x_2862:
[----:B------:R-:W-:Y:S05]  /*6ba0*/  BSYNC B2 ;  /* 0x0000000000027941 */ /* 0x000fea0003800000 */
.L_x_2861:
[----:B------:R-:W-:-:S04]  /*6bb0*/  FMUL.FTZ R18, R18, 1.1920928955078125e-07 ;  /* 0x3400000012127820 */ /* 0x000fc80000410000 */
[----:B------:R-:W-:-:S07]  /*6bc0*/  FMUL.FTZ R15, R15, R18 ;  /* 0x000000120f0f7220 */ /* 0x000fce0000410000 */
.L_x_2856:
[----:B------:R-:W-:Y:S05]  /*6bd0*/  BSYNC B0 ;  /* 0x0000000000007941 */ /* 0x000fea0003800000 */
.L_x_2855:
        /* <DEDUP_REMOVED lines=29> */
.L_x_2854:
[----:B------:R-:W-:Y:S05]  /*6db0*/  BSYNC B1 ;  /* 0x0000000000017941 */ /* 0x000fea0003800000 */
.L_x_2853:
[----:B------:R-:W-:Y:S01]  /*6dc0*/  ISETP.GE.AND P0, PT, R5, R4, PT ;  /* 0x000000040500720c */ /* 0x000fe20003f06270 */
[----:B------:R-:W-:Y:S04]  /*6dd0*/  BSSY B0, `(.L_x_2864) ;  /* 0x0000033000007945 */ /* 0x000fe80003800000 */
[----:B------:R-:W-:Y:S08]  /*6de0*/  BSSY B1, `(.L_x_2865) ;  /* 0x000002b000017945 */ /* 0x000ff00003800000 */
[----:B------:R-:W-:Y:S05]  /*6df0*/  @P0 BRA `(.L_x_2866) ;  /* 0x0000000000300947 */ /* 0x000fea0003800000 */
[----:B0-----:R-:W0:Y:S01]  /*6e00*/  LDC.64 R14, c[0x0][0x218] ;  /* 0x00008600ff0e7b82 */ /* 0x001e220000000a00 */
[----:B------:R-:W-:-:S04]  /*6e10*/  IMAD.IADD R5, R2, 0x1, R5 ;  /* 0x0000000102057824 */ /* 0x000fc800078e0205 */
[----:B0-----:R-:W-:-:S04]  /*6e20*/  IMAD.WIDE.U32 R14, R5, 0x2, R14 ;  /* 0x00000002050e7825 */ /* 0x001fc800078e000e */
[----:B------:R-:W-:Y:S01]  /*6e30*/  IMAD.MOV.U32 R5, RZ, RZ, R7 ;  /* 0x000000ffff057224 */ /* 0x000fe200078e0007 */
[----:B------:R0:W-:Y:S04]  /*6e40*/  STG.E.U16 desc[UR4][R14.64], R6 ;  /* 0x000000060e007986 */ /* 0x0001e8000c101504 */
[----:B------:R-:W-:-:S13]  /*6e50*/  ISETP.GE.AND P0, PT, R5, R4, PT ;  /* 0x000000040500720c */ /* 0x000fda0003f06270 */
[----:B0-----:R-:W-:Y:S05]  /*6e60*/  @P0 BRA `(.L_x_2867) ;  /* 0x0000000000300947 */ /* 0x001fea0003800000 */
[----:B------:R-:W0:Y:S01]  /*6e70*/  LDC.64 R6, c[0x0][0x218] ;  /* 0x00008600ff067b82 */ /* 0x000e220000000a00 */
[----:B------:R-:W-:Y:S02]  /*6e80*/  IMAD.IADD R3, R2, 0x1, R5 ;  /* 0x0000000102037824 */ /* 0x000fe400078e0205 */
[----:B------:R-:W-:Y:S02]  /*6e90*/  VIADD R5, R5, 0x80 ;  /* 0x0000008005057836 */ /* 0x000fe40000000000 */
[----:B0-----:R-:W-:-:S05]  /*6ea0*/  IMAD.WIDE.U32 R6, R3, 0x2, R6 ;  /* 0x0000000203067825 */ /* 0x001fca00078e0006 */
[----:B------:R1:W-:Y:S02]  /*6eb0*/  STG.E.U16 desc[UR4][R6.64], R8 ;  /* 0x0000000806007986 */ /* 0x0003e4000c101504 */
.L_x_2866:
[----:B------:R-:W-:-:S13]  /*6ec0*/  ISETP.GE.AND P0, PT, R5, R4, PT ;  /* 0x000000040500720c */ /* 0x000fda0003f06270 */
[----:B------:R-:W-:Y:S05]  /*6ed0*/  @P0 BRA `(.L_x_2868) ;  /* 0x0000000000300947 */ /* 0x000fea0003800000 */
[----:B-1----:R-:W1:Y:S01]  /*6ee0*/  LDC.64 R6, c[0x0][0x218] ;  /* 0x00008600ff067b82 */ /* 0x002e620000000a00 */
[----:B------:R-:W-:Y:S01]  /*6ef0*/  IADD3 R3, R2, R5, RZ ;  /* 0x0000000502037210 */ /* 0x000fe20007ffe0ff */
[----:B------:R-:W-:-:S04]  /*6f00*/  VIADD R5, R5, 0x80 ;  /* 0x0000008005057836 */ /* 0x000fc80000000000 */
[----:B-1----:R-:W-:-:S05]  /*6f10*/  IMAD.WIDE.U32 R6, R3, 0x2, R6 ;  /* 0x0000000203067825 */ /* 0x002fca00078e0006 */
[----:B------:R1:W-:Y:S02]  /*6f20*/  STG.E.U16 desc[UR4][R6.64], R9 ;  /* 0x0000000906007986 */ /* 0x0003e4000c101504 */
.L_x_2867:
[----:B------:R-:W-:-:S13]  /*6f30*/  ISETP.GE.AND P0, PT, R5, R4, PT ;  /* 0x000000040500720c */ /* 0x000fda0003f06270 */
[----:B------:R-:W-:Y:S05]  /*6f40*/  @P0 BRA `(.L_x_2869) ;  /* 0x0000000000300947 */ /* 0x000fea0003800000 */
[----:B-1----:R-:W1:Y:S01]  /*6f50*/  LDC.64 R6, c[0x0][0x218] ;  /* 0x00008600ff067b82 */ /* 0x002e620000000a00 */
[----:B------:R-:W-:Y:S02]  /*6f60*/  IMAD.IADD R3, R2, 0x1, R5 ;  /* 0x0000000102037824 */ /* 0x000fe400078e0205 */
[----:B------:R-:W-:Y:S02]  /*6f70*/  VIADD R5, R5, 0x80 ;  /* 0x0000008005057836 */ /* 0x000fe40000000000 */
[----:B-1----:R-:W-:-:S05]  /*6f80*/  IMAD.WIDE.U32 R6, R3, 0x2, R6 ;  /* 0x0000000203067825 */ /* 0x002fca00078e0006 */
[----:B------:R2:W-:Y:S02]  /*6f90*/  STG.E.U16 desc[UR4][R6.64], R10 ;  /* 0x0000000a06007986 */ /* 0x0005e4000c101504 */
.L_x_2868:
[----:B------:R-:W-:-:S13]  /*6fa0*/  ISETP.GE.AND P0, PT, R5, R4, PT ;  /* 0x000000040500720c */ /* 0x000fda0003f06270 */
[----:B------:R-:W-:Y:S05]  /*6fb0*/  @P0 BRA `(.L_x_2870) ;  /* 0x0000000000340947 */ /* 0x000fea0003800000 */
[----:B-12---:R-:W1:Y:S01]  /*6fc0*/  LDC.64 R6, c[0x0][0x218] ;  /* 0x00008600ff067b82 */ /* 0x006e620000000a00 */
[----:B------:R-:W-:Y:S02]  /*6fd0*/  IMAD.IADD R3, R2, 0x1, R5 ;  /* 0x0000000102037824 */ /* 0x000fe400078e0205 */
[----:B------:R-:W-:Y:S02]  /*6fe0*/  VIADD R5, R5, 0x80 ;  /* 0x0000008005057836 */ /* 0x000fe40000000000 */
[----:B-1----:R-:W-:-:S05]  /*6ff0*/  IMAD.WIDE.U32 R6, R3, 0x2, R6 ;  /* 0x0000000203067825 */ /* 0x002fca00078e0006 */
[----:B------:R2:W-:Y:S02]  /*7000*/  STG.E.U16 desc[UR4][R6.64], R11 ;  /* 0x0000000b06007986 */ /* 0x0005e4000c101504 */
.L_x_2869:
        /* <DEDUP_REMOVED lines=8> */
.L_x_2870:
[----:B------:R-:W-:Y:S05]  /*7090*/  BSYNC B1 ;  /* 0x0000000000017941 */ /* 0x000fea0003800000 */
.L_x_2865:
[----:B------:R-:W-:-:S13]  /*70a0*/  ISETP.GE.AND P0, PT, R5, R4, PT ;  /* 0x000000040500720c */ /* 0x000fda0003f06270 */
[----:B-123--:R-:W1:Y:S01]  /*70b0*/  @!P0 LDC.64 R6, c[0x0][0x218] ;  /* 0x00008600ff068b82 */ /* 0x00ee620000000a00 */
[----:B------:R-:W-:Y:S02]  /*70c0*/  @!P0 IMAD.IADD R3, R2, 0x1, R5 ;  /* 0x0000000102038824 */ /* 0x000fe400078e0205 */
[----:B------:R-:W-:Y:S02]  /*70d0*/  @!P0 VIADD R5, R5, 0x80 ;  /* 0x0000008005058836 */ /* 0x000fe40000000000 */
[----:B-1----:R-:W-:-:S05]  /*70e0*/  @!P0 IMAD.WIDE.U32 R6, R3, 0x2, R6 ;  /* 0x0000000203068825 */ /* 0x002fca00078e0006 */
[----:B------:R3:W-:Y:S02]  /*70f0*/  @!P0 STG.E.U16 desc[UR4][R6.64], R13 ;  /* 0x0000000d06008986 */ /* 0x0007e4000c101504 */
.L_x_2871:
[----:B------:R-:W-:Y:S05]  /*7100*/  BSYNC B0 ;  /* 0x0000000000007941 */ /* 0x000fea0003800000 */
.L_x_2864:
[----:B------:R-:W-:Y:S05]  /*7110*/  WARPSYNC.ALL ;  /* 0x0000000000007948 */ /* 0x000fea0003800000 */
[----:B------:R-:W-:-:S13]  /*7120*/  ISETP.GE.AND P0, PT, R5, R4, PT ;  /* 0x000000040500720c */ /* 0x000fda0003f06270 */
[----:B------:R-:W-:Y:S05]  /*7130*/  @P0 EXIT ;  /* 0x000000000000094d */ /* 0x000fea0003800000 */
[----:B-123--:R-:W1:Y:S01]  /*7140*/  LDC.64 R6, c[0x0][0x218] ;  /* 0x00008600ff067b82 */ /* 0x00ee620000000a00 */
[----:B------:R-:W-:-:S04]  /*7150*/  IMAD.IADD R3, R2, 0x1, R5 ;  /* 0x0000000102037824 */ /* 0x000fc800078e0205 */
[----:B-1----:R-:W-:-:S05]  /*7160*/  IMAD.WIDE.U32 R2, R3, 0x2, R6 ;  /* 0x0000000203027825 */ /* 0x002fca00078e0006 */
[----:B------:R-:W-:Y:S01]  /*7170*/  STG.E.U16 desc[UR4][R2.64], R0 ;  /* 0x0000000002007986 */ /* 0x000fe2000c101504 */
[----:B------:R-:W-:Y:S05]  /*7180*/  EXIT ;  /* 0x000000000000794d */ /* 0x000fea0003800000 */
.L_x_2872:
        /* <DEDUP_REMOVED lines=15> */
.L_x_37775:


//--------------------- .text._ZN2at6native18elementwise_kernelILi128ELi4EZNS0_15gpu_kernel_implINS0_13AUnaryFunctorIN3c108BFloat16ES5_S5_ZZZNS0_15binary_internal21div_floor_kernel_cudaERNS_18TensorIteratorBaseEENKUlvE1_clEvENKUlvE2_clEvEUlS5_S5_E_EEEEvS8_RKT_EUliE_EEviT1_ --------------------------
	.section	.text._ZN2at6native18elementwise_kernelILi128ELi4EZNS0_15gpu_kernel_implINS0_13AUnaryFunctorIN3c108BFloat16ES5_S5_ZZZNS0_15binary_internal21div_floor_kernel_cudaERNS_18TensorIteratorBaseEENKUlvE1_clEvENKUlvE2_clEvEUlS5_S5_E_EEEEvS8_RKT_EUliE_EEviT1_,"ax",@progbits
	.align	128
        .global         _ZN2at6native18elementwise_kernelILi128ELi4EZNS0_15gpu_kernel_implINS0_13AUnaryFunctorIN3c108BFloat16ES5_S5_ZZZNS0_15binary_internal21div_floor_kernel_cudaERNS_18TensorIteratorBaseEENKUlvE1_clEvENKUlvE2_clEvEUlS5_S5_E_EEEEvS8_RKT_EUliE_EEviT1_
        .type           _ZN2at6native18elementwise_kernelILi128ELi4EZNS0_15gpu_kernel_implINS0_13AUnaryFunctorIN3c108BFloat16ES5_S5_ZZZNS0_15binary_internal21div_floor_kernel_cudaERNS_18TensorIteratorBaseEENKUlvE1_clEvENKUlvE2_clEvEUlS5_S5_E_EEEEvS8_RKT_EUliE_EEviT1_,@function
        .size           _ZN2at6native18elementwise_kernelILi128ELi4EZNS0_15gpu_kernel_implINS0_13AUnaryFunctorIN3c108BFloat16ES5_S5_ZZZNS0_15binary_internal21div_floor_kernel_cudaERNS_18TensorIteratorBaseEENKUlvE1_clEvENKUlvE2_clEvEUlS5_S5_E_EEEEvS8_RKT_EUliE_EEviT1_,(.L_x_37776 - _ZN2at6native18elementwise_kernelILi128ELi4EZNS0_15gpu_kernel_implINS0_13AUnaryFunctorIN3c108BFloat16ES5_S5_ZZZNS0_15binary_internal21div_floor_kernel_cudaERNS_18TensorIteratorBaseEENKUlvE1_clEvENKUlvE2_clEvEUlS5_S5_E_EEEEvS8_RKT_EUliE_EEviT1_)
        .other          _ZN2at6native18elementwise_kernelILi128ELi4EZNS0_15gpu_kernel_implINS0_13AUnaryFunctorIN3c108BFloat16ES5_S5_ZZZNS0_15binary_internal21div_floor_kernel_cudaERNS_18TensorIteratorBaseEENKUlvE1_clEvENKUlvE2_clEvEUlS5_S5_E_EEEEvS8_RKT_EUliE_EEviT1_,@"STO_CUDA_ENTRY STV_DEFAULT"
_ZN2at6native18elementwise_kernelILi128ELi4EZNS0_15gpu_kernel_implINS0_13AUnaryFunctorIN3c108BFloat16ES5_S5_ZZZNS0_15binary_internal21div_floor_kernel_cudaERNS_18TensorIteratorBaseEENKUlvE1_clEvENKUlvE2_clEvEUlS5_S5_E_EEEEvS8_RKT_EUliE_EEviT1_:
.text._ZN2at6native18elementwise_kernelILi128ELi4EZNS0_15gpu_kernel_implINS0_13AUnaryFunctorIN3c108BFloat16ES5_S5_ZZZNS0_15binary_internal21div_floor_kernel_cudaERNS_18TensorIteratorBaseEENKUlvE1_clEvENKUlvE2_clEvEUlS5_S5_E_EEEEvS8_RKT_EUliE_EEviT1_:
        /* <DEDUP_REMOVED lines=312> */
.L_x_2875:
        /* <DEDUP_REMOVED lines=23> */
.L_x_2879:
[----:B------:R-:W2:Y:S02]  /*14f0*/  LDG.E.U8 R4, desc[UR36][R4.64] ;  /* 0x0000002404047981 */ /* 0x000ea4000c1e1100 */
[----:B--2---:R-:W-:-:S04]  /*1500*/  I2FP.F32.U32 R0, R4 ;  /* 0x0000000400007245 */ /* 0x004fc80000201000 */
[----:B------:R-:W-:-:S04]  /*1510*/  F2FP.BF16.F32.PACK_AB R0, RZ, R0 ;  /* 0x00000000ff00723e */ /* 0x000fc800000010ff */
[----:B------:R-:W-:Y:S01]  /*1520*/  PRMT R2, R0, 0x7610, R2 ;  /* 0x0000761000027816 */ /* 0x000fe20000000002 */
[----:B------:R-:W-:Y:S06]  /*1530*/  BRA `(.L_x_2881) ;  /* 0x0000000c00c47947 */ /* 0x000fec0003800000 */
.L_x_2878:
        /* <DEDUP_REMOVED lines=11> */
.L_x_2883:
[----:B------:R-:W2:Y:S02]  /*15f0*/  LDG.E R4, desc[UR36][R4.64] ;  /* 0x0000002404047981 */ /* 0x000ea4000c1e1900 */
[----:B--2---:R-:W-:-:S04]  /*1600*/  I2FP.F32.S32 R0, R4 ;  /* 0x0000000400007245 */ /* 0x004fc80000201400 */
[----:B------:R-:W-:-:S04]  /*1610*/  F2FP.BF16.F32.PACK_AB R0, RZ, R0 ;  /* 0x00000000ff00723e */ /* 0x000fc800000010ff */
[----:B------:R-:W-:Y:S01]  /*1620*/  PRMT R2, R0, 0x7610, R2 ;  /* 0x0000761000027816 */ /* 0x000fe20000000002 */
[----:B------:R-:W-:Y:S06]  /*1630*/  BRA `(.L_x_2881) ;  /* 0x0000000c00847947 */ /* 0x000fec0003800000 */
.L_x_2882:
[----:B------:R-:W2:Y:S02]  /*1640*/  LDG.E.U16 R4, desc[UR36][R4.64] ;  /* 0x0000002404047981 */ /* 0x000ea4000c1e1500 */
[----:B--2---:R-:W0:Y:S02]  /*1650*/  I2F.S16 R0, R4 ;  /* 0x0000000400007306 */ /* 0x004e240000101400 */
[----:B0-----:R-:W-:-:S04]  /*1660*/  F2FP.BF16.F32.PACK_AB R0, RZ, R0 ;  /* 0x00000000ff00723e */ /* 0x001fc800000010ff */
[----:B------:R-:W-:Y:S01]  /*1670*/  PRMT R2, R0, 0x7610, R2 ;  /* 0x0000761000027816 */ /* 0x000fe20000000002 */
[----:B------:R-:W-:Y:S06]  /*1680*/  BRA `(.L_x_2881) ;  /* 0x0000000c00707947 */ /* 0x000fec0003800000 */
.L_x_2877:
        /* <DEDUP_REMOVED lines=9> */
.L_x_2885:
[----:B------:R-:W2:Y:S02]  /*1720*/  LDG.E.U16 R0, desc[UR36][R4.64] ;  /* 0x0000002404007981 */ /* 0x000ea4000c1e1500 */
[----:B--2---:R-:W-:-:S05]  /*1730*/  HADD2.F32 R0, -RZ, R0.H0_H0 ;  /* 0x20000000ff007230 */ /* 0x004fca0000004100 */
[----:B------:R-:W-:-:S04]  /*1740*/  F2FP.BF16.F32.PACK_AB R0, RZ, R0 ;  /* 0x00000000ff00723e */ /* 0x000fc800000010ff */
[----:B------:R-:W-:Y:S01]  /*1750*/  PRMT R2, R0, 0x7610, R2 ;  /* 0x0000761000027816 */ /* 0x000fe20000000002 */
[----:B------:R-:W-:Y:S06]  /*1760*/  BRA `(.L_x_2881) ;  /* 0x0000000c00387947 */ /* 0x000fec0003800000 */
.L_x_2884:
        /* <DEDUP_REMOVED lines=9> */
.L_x_2887:
[----:B------:R-:W2:Y:S02]  /*1800*/  LDG.E.U16 R4, desc[UR36][R4.64] ;  /* 0x0000002404047981 */ /* 0x000ea4000c1e1500 */
[----:B--2---:R-:W-:-:S05]  /*1810*/  HADD2.F32 R0, -RZ, R4.H0_H0 ;  /* 0x20000004ff007230 */ /* 0x004fca0000004100 */
[----:B------:R-:W-:-:S04]  /*1820*/  F2FP.BF16.F32.PACK_AB R0, RZ, R0 ;  /* 0x00000000ff00723e */ /* 0x000fc800000010ff */
[----:B------:R-:W-:Y:S01]  /*1830*/  PRMT R2, R0, 0x7610, R2 ;  /* 0x0000761000027816 */ /* 0x000fe20000000002 */
[----:B------:R-:W-:Y:S06]  /*1840*/  BRA `(.L_x_2881) ;  /* 0x0000000c00007947 */ /* 0x000fec0003800000 */
.L_x_2886:
        /* <DEDUP_REMOVED lines=9> */
.L_x_2876:
        /* <DEDUP_REMOVED lines=14> */
.L_x_2890:
        /* <DEDUP_REMOVED lines=9> */
.L_x_2889:
        /* <DEDUP_REMOVED lines=28> */
.L_x_2892:
        /* <DEDUP_REMOVED lines=14> */
.L_x_2891:
[----:B------:R0:W5:Y:S01]  /*1cf0*/  LDG.E.U16 R2, desc[UR36][R4.64] ;  /* 0x0000002404027981 */ /* 0x000162000c1e1500 */
[----:B------:R-:W-:Y:S05]  /*1d00*/  BRA `(.L_x_2881) ;  /* 0x0000000400d07947 */ /* 0x000fea0003800000 */
.L_x_2888:
        /* <DEDUP_REMOVED lines=13> */
.L_x_2895:
        /* <DEDUP_REMOVED lines=21> */
.L_x_2899:
[----:B------:R-:W-:Y:S05]  /*1f30*/  BSYNC B1 ;  /* 0x0000000000017941 */ /* 0x000fea0003800000 */
.L_x_2898:
[----:B------:R-:W-:Y:S01]  /*1f40*/  LEA R3, R0, 0x3b800000, 0x17 ;  /* 0x3b80000000037811 */ /* 0x000fe200078eb8ff */
[----:B------:R-:W-:-:S05]  /*1f50*/  IMAD.SHL.U32 R0, R2, 0x100000, RZ ;  /* 0x0010000002007824 */ /* 0x000fca00078e00ff */
[----:B------:R-:W-:-:S07]  /*1f60*/  LOP3.LUT R0, R3, R0, R4, 0xfe, !PT ;  /* 0x0000000003007212 */ /* 0x000fce00078efe04 */
.L_x_2897:
[----:B------:R-:W-:Y:S05]  /*1f70*/  BSYNC B0 ;  /* 0x0000000000007941 */ /* 0x000fea0003800000 */
.L_x_2896:
[----:B------:R-:W-:-:S04]  /*1f80*/  F2FP.BF16.F32.PACK_AB R0, RZ, R0 ;  /* 0x00000000ff00723e */ /* 0x000fc800000010ff */
[----:B------:R-:W-:Y:S01]  /*1f90*/  PRMT R2, R0, 0x7610, R2 ;  /* 0x0000761000027816 */ /* 0x000fe20000000002 */
[----:B------:R-:W-:Y:S06]  /*1fa0*/  BRA `(.L_x_2881) ;  /* 0x0000000400287947 */ /* 0x000fec0003800000 */
.L_x_2894:
        /* <DEDUP_REMOVED lines=21> */
.L_x_2903:
[----:B------:R-:W-:Y:S05]  /*2100*/  BSYNC B1 ;  /* 0x0000000000017941 */ /* 0x000fea0003800000 */
.L_x_2902:
[----:B------:R-:W-:Y:S01]  /*2110*/  LEA R3, R0, 0x37800000, 0x17 ;  /* 0x3780000000037811 */ /* 0x000fe200078eb8ff */
[----:B------:R-:W-:-:S05]  /*2120*/  IMAD.SHL.U32 R0, R2, 0x200000, RZ ;  /* 0x0020000002007824 */ /* 0x000fca00078e00ff */
[----:B------:R-:W-:-:S07]  /*2130*/  LOP3.LUT R0, R3, R0, R4, 0xfe, !PT ;  /* 0x0000000003007212 */ /* 0x000fce00078efe04 */
.L_x_2901:
[----:B------:R-:W-:Y:S05]  /*2140*/  BSYNC B0 ;  /* 0x0000000000007941 */ /* 0x000fea0003800000 */
.L_x_2900:
[----:B------:R-:W-:-:S04]  /*2150*/  F2FP.BF16.F32.PACK_AB R0, RZ, R0 ;  /* 0x00000000ff00723e */ /* 0x000fc800000010ff */
[----:B------:R-:W-:Y:S01]  /*2160*/  PRMT R2, R0, 0x7610, R2 ;  /* 0x0000761000027816 */ /* 0x000fe20000000002 */
[----:B------:R-:W-:Y:S06]  /*2170*/  BRA `(.L_x_2881) ;  /* 0x0000000000b47947 */ /* 0x000fec0003800000 */
.L_x_2893:
        /* <DEDUP_REMOVED lines=14> */
.L_x_2907:
[----:B------:R-:W-:Y:S05]  /*2260*/  BSYNC B0 ;  /* 0x0000000000007941 */ /* 0x000fea0003800000 */
.L_x_2906:
[----:B------:R-:W-:-:S04]  /*2270*/  F2FP.BF16.F32.PACK_AB R0, RZ, R0 ;  /* 0x00000000ff00723e */ /* 0x000fc800000010ff */
[----:B------:R-:W-:Y:S01]  /*2280*/  PRMT R2, R0, 0x7610, R2 ;  /* 0x0000761000027816 */ /* 0x000fe20000000002 */
[----:B------:R-:W-:Y:S06]  /*2290*/  BRA `(.L_x_2881) ;  /* 0x00000000006c7947 */ /* 0x000fec0003800000 */
.L_x_2880:
        /* <DEDUP_REMOVED lines=16> */
.L_x_2908:
[----:B------:R-:W-:Y:S01]  /*23a0*/  PRMT R2, RZ, 0x7610, R2 ;  /* 0x00007610ff027816 */ /* 0x000fe20000000002 */
[----:B------:R-:W-:Y:S06]  /*23b0*/  BRA `(.L_x_2881) ;  /* 0x0000000000247947 */ /* 0x000fec0003800000 */
.L_x_2905:
[----:B------:R-:W2:Y:S02]  /*23c0*/  LDG.E.64 R4, desc[UR36][R4.64] ;  /* 0x0000002404047981 */ /* 0x000ea4000c1e1b00 */
[----:B--2---:R-:W0:Y:S02]  /*23d0*/  I2F.U64 R0, R4 ;  /* 0x0000000400007312 */ /* 0x004e240000301000 */
[----:B0-----:R-:W-:-:S04]  /*23e0*/  F2FP.BF16.F32.PACK_AB R0, RZ, R0 ;  /* 0x00000000ff00723e */ /* 0x001fc800000010ff */
[----:B------:R-:W-:Y:S01]  /*23f0*/  PRMT R2, R0, 0x7610, R2 ;  /* 0x0000761000027816 */ /* 0x000fe20000000002 */
[----:B------:R-:W-:Y:S06]  /*2400*/  BRA `(.L_x_2881) ;  /* 0x0000000000107947 */ /* 0x000fec0003800000 */
.L_x_2904:
[----:B------:R-:W2:Y:S02]  /*2410*/  LDG.E R4, desc[UR36][R4.64] ;  /* 0x0000002404047981 */ /* 0x000ea4000c1e1900 */
[----:B--2---:R-:W-:-:S04]  /*2420*/  I2FP.F32.U32 R0, R4 ;  /* 0x0000000400007245 */ /* 0x004fc80000201000 */
[----:B------:R-:W-:-:S04]  /*2430*/  F2FP.BF16.F32.PACK_AB R0, RZ, R0 ;  /* 0x00000000ff00723e */ /* 0x000fc800000010ff */
[----:B------:R-:W-:-:S07]  /*2440*/  PRMT R2, R0, 0x7610, R2 ;  /* 0x0000761000027816 */ /* 0x000fce0000000002 */
.L_x_2881:
[----:B-----5:R-:W-:Y:S01]  /*2450*/  IMAD.U32 R0, R2, 0x10000, RZ ;  /* 0x0001000002007824 */ /* 0x020fe200078e00ff */
[----:B------:R-:W1:Y:S01]  /*2460*/  LDC.U16 R3, c[0x0][0x422] ;  /* 0x00010880ff037b82 */ /* 0x000e620000000400 */
[----:B------:R-:W-:Y:S03]  /*2470*/  BSSY B1, `(.L_x_2909) ;  /* 0x0000067000017945 */ /* 0x000fe60003800000 */
[----:B------:R-:W-:-:S13]  /*2480*/  FSETP.NEU.FTZ.AND P0, PT, R0, RZ, PT ;  /* 0x000000ff0000720b */ /* 0x000fda0003f1d000 */
[----:B0-----:R-:W0:Y:S01]  /*2490*/  @!P0 MUFU.RCP R4, R0 ;  /* 0x0000000000048308 */ /* 0x001e220000001000 */
[----:B-1----:R-:W-:-:S04]  /*24a0*/  IMAD.U32 R3, R3, 0x10000, RZ ;  /* 0x0001000003037824 */ /* 0x002fc800078e00ff */
        /* <DEDUP_REMOVED lines=31> */
.L_x_2916:
[----:B------:R-:W-:Y:S01]  /*26a0*/  FSETP.GEU.FTZ.AND P0, PT, R7, -R9, PT ;  /* 0x800000090700720b */ /* 0x000fe20003f1e000 */
[----:B------:R-:W-:-:S12]  /*26b0*/  FADD.FTZ R5, R5, -1 ;  /* 0xbf80000005057421 */ /* 0x000fd80000010000 */
[----:B------:R-:W-:-:S07]  /*26c0*/  @!P0 FADD.FTZ R5, R5, -1 ;  /* 0xbf80000005058421 */ /* 0x000fce0000010000 */
.L_x_2915:
[----:B------:R-:W-:Y:S05]  /*26d0*/  BSYNC B2 ;  /* 0x0000000000027941 */ /* 0x000fea0003800000 */
.L_x_2914:
[----:B------:R-:W-:Y:S01]  /*26e0*/  FFMA.FTZ R4, -R9, R5, R4 ;  /* 0x0000000509047223 */ /* 0x000fe20000010104 */
[----:B------:R-:W-:Y:S06]  /*26f0*/  BRA `(.L_x_2912) ;  /* 0x00000000007c7947 */ /* 0x000fec0003800000 */
.L_x_2913:
        /* <DEDUP_REMOVED lines=15> */
.L_x_2919:
        /* <DEDUP_REMOVED lines=13> */
.L_x_2918:
[----:B------:R-:W-:Y:S05]  /*28c0*/  BSYNC B2 ;  /* 0x0000000000027941 */ /* 0x000fea0003800000 */
.L_x_2917:
[----:B------:R-:W-:-:S04]  /*28d0*/  FMUL.FTZ R5, R4, 1.1920928955078125e-07 ;  /* 0x3400000004057820 */ /* 0x000fc80000410000 */
[----:B------:R-:W-:-:S07]  /*28e0*/  FMUL.FTZ R4, R8, R5 ;  /* 0x0000000508047220 */ /* 0x000fce0000410000 */
.L_x_2912:
[----:B------:R-:W-:Y:S05]  /*28f0*/  BSYNC B0 ;  /* 0x0000000000007941 */ /* 0x000fea0003800000 */
.L_x_2911:
[----:B------:R-:W-:Y:S01]  /*2900*/  FSETP.GTU.FTZ.AND P0, PT, |R4|, +INF , PT ;  /* 0x7f8000000400780b */ /* 0x000fe20003f1c200 */
[----:B------:R-:W-:Y:S01]  /*2910*/  IMAD.U32 R2, R2, 0x10000, RZ ;  /* 0x0001000002027824 */ /* 0x000fe200078e00ff */
[----:B------:R-:W-:-:S03]  /*2920*/  LOP3.LUT R5, R4, 0x80000000, R3, 0xb8, !PT ;  /* 0x8000000004057812 */ /* 0x000fc600078eb803 */
[----:B------:R-:W1:Y:S01]  /*2930*/  MUFU.RCP R0, R2 ;  /* 0x0000000200007308 */ /* 0x000e620000001000 */
[----:B------:R-:W-:Y:S02]  /*2940*/  FSEL R4, R4, R5, P0 ;  /* 0x0000000504047208 */ /* 0x000fe40000000000 */
[----:B------:R-:W-:Y:S02]  /*2950*/  FSETP.GEU.FTZ.AND P1, PT, R2, RZ, PT ;  /* 0x000000ff0200720b */ /* 0x000fe40003f3e000 */
[C---:B------:R-:W-:Y:S02]  /*2960*/  FSETP.NEU.FTZ.AND P0, PT, R4.reuse, RZ, PT ;  /* 0x000000ff0400720b */ /* 0x040fe40003f1d000 */
[----:B------:R-:W-:Y:S01]  /*2970*/  FSETP.GEU.FTZ.AND P2, PT, R4, RZ, PT ;  /* 0x000000ff0400720b */ /* 0x000fe20003f5e000 */
[----:B------:R-:W-:-:S03]  /*2980*/  FADD.FTZ R4, R3, -R4 ;  /* 0x8000000403047221 */ /* 0x000fc60000010000 */
        /* <DEDUP_REMOVED lines=21> */
.L_x_2910:
[----:B------:R-:W-:Y:S05]  /*2ae0*/  BSYNC B1 ;  /* 0x0000000000017941 */ /* 0x000fea0003800000 */
.L_x_2909:
        /* <DEDUP_REMOVED lines=16> */
.L_x_2923:
[----:B------:R-:W-:-:S06]  /*2bf0*/  IMAD.U32 R3, R5, 0x10000, RZ ;  /* 0x0001000005037824 */ /* 0x000fcc00078e00ff */
[----:B------:R-:W1:Y:S02]  /*2c00*/  F2I.S64.TRUNC R2, R3 ;  /* 0x0000000300027311 */ /* 0x000e64000020d900 */
[----:B-1----:R1:W-:Y:S01]  /*2c10*/  STG.E.U8 desc[UR36][R16.64], R2 ;  /* 0x0000000210007986 */ /* 0x0023e2000c101124 */
[----:B------:R-:W-:Y:S05]  /*2c20*/  BRA `(.L_x_2925) ;  /* 0x0000000c00847947 */ /* 0x000fea0003800000 */
.L_x_2922:
        /* <DEDUP_REMOVED lines=10> */
.L_x_2927:
[----:B------:R-:W-:-:S06]  /*2cd0*/  IMAD.U32 R5, R5, 0x10000, RZ ;  /* 0x0001000005057824 */ /* 0x000fcc00078e00ff */
[----:B------:R-:W1:Y:S02]  /*2ce0*/  F2I.FTZ.TRUNC.NTZ R5, R5 ;  /* 0x0000000500057305 */ /* 0x000e64000021f100 */
[----:B-1----:R1:W-:Y:S01]  /*2cf0*/  STG.E desc[UR36][R16.64], R5 ;  /* 0x0000000510007986 */ /* 0x0023e2000c101924 */
[----:B------:R-:W-:Y:S05]  /*2d00*/  BRA `(.L_x_2925) ;  /* 0x0000000c004c7947 */ /* 0x000fea0003800000 */
.L_x_2926:
[----:B------:R-:W-:-:S06]  /*2d10*/  IMAD.U32 R5, R5, 0x10000, RZ ;  /* 0x0001000005057824 */ /* 0x000fcc00078e00ff */
[----:B------:R-:W1:Y:S02]  /*2d20*/  F2I.FTZ.TRUNC.NTZ R5, R5 ;  /* 0x0000000500057305 */ /* 0x000e64000021f100 */
[----:B-1----:R1:W-:Y:S01]  /*2d30*/  STG.E.U16 desc[UR36][R16.64], R5 ;  /* 0x0000000510007986 */ /* 0x0023e2000c101524 */
[----:B------:R-:W-:Y:S05]  /*2d40*/  BRA `(.L_x_2925) ;  /* 0x0000000c003c7947 */ /* 0x000fea0003800000 */
.L_x_2921:
        /* <DEDUP_REMOVED lines=9> */
.L_x_2929:
[----:B------:R-:W-:-:S05]  /*2de0*/  IMAD.U32 R0, R5, 0x10000, RZ ;  /* 0x0001000005007824 */ /* 0x000fca00078e00ff */
[----:B------:R-:W-:-:S05]  /*2df0*/  F2FP.F16.F32.PACK_AB R0, RZ, R0 ;  /* 0x00000000ff00723e */ /* 0x000fca00000000ff */
[----:B------:R1:W-:Y:S01]  /*2e00*/  STG.E.U16 desc[UR36][R16.64], R0 ;  /* 0x0000000010007986 */ /* 0x0003e2000c101524 */
[----:B------:R-:W-:Y:S05]  /*2e10*/  BRA `(.L_x_2925) ;  /* 0x0000000c00087947 */ /* 0x000fea0003800000 */
.L_x_2928:
        /* <DEDUP_REMOVED lines=10> */
.L_x_2931:
[----:B------:R-:W-:-:S05]  /*2ec0*/  IMAD.U32 R5, R5, 0x10000, RZ ;  /* 0x0001000005057824 */ /* 0x000fca00078e00ff */
[----:B------:R-:W-:-:S04]  /*2ed0*/  F2FP.F16.F32.PACK_AB R3, RZ, R5 ;  /* 0x00000005ff03723e */ /* 0x000fc800000000ff */
[----:B------:R-:W-:-:S05]  /*2ee0*/  PRMT R3, R3, 0x5410, RZ ;  /* 0x0000541003037816 */ /* 0x000fca00000000ff */
[----:B------:R1:W-:Y:S01]  /*2ef0*/  STG.E desc[UR36][R16.64], R3 ;  /* 0x0000000310007986 */ /* 0x0003e2000c101924 */
[----:B------:R-:W-:Y:S05]  /*2f00*/  BRA `(.L_x_2925) ;  /* 0x0000000800cc7947 */ /* 0x000fea0003800000 */
.L_x_2930:
[----:B------:R-:W-:-:S04]  /*2f10*/  IMAD.U32 R2, R5, 0x10000, RZ ;  /* 0x0001000005027824 */ /* 0x000fc800078e00ff */
[----:B------:R-:W-:-:S06]  /*2f20*/  FMUL.FTZ R2, R2, 1 ;  /* 0x3f80000002027820 */ /* 0x000fcc0000410000 */
[----:B------:R-:W1:Y:S02]  /*2f30*/  F2F.F64.F32 R2, R2 ;  /* 0x0000000200027310 */ /* 0x000e640000201800 */
[----:B-1----:R1:W-:Y:S01]  /*2f40*/  STG.E.64 desc[UR36][R16.64], R2 ;  /* 0x0000000210007986 */ /* 0x0023e2000c101b24 */
[----:B------:R-:W-:Y:S05]  /*2f50*/  BRA `(.L_x_2925) ;  /* 0x0000000800b87947 */ /* 0x000fea0003800000 */
.L_x_2920:
        /* <DEDUP_REMOVED lines=13> */
.L_x_2934:
[----:B------:R-:W-:Y:S01]  /*3030*/  IMAD.U32 R5, R5, 0x10000, RZ ;  /* 0x0001000005057824 */ /* 0x000fe200078e00ff */
[----:B------:R-:W-:-:S03]  /*3040*/  CS2R R6, SRZ ;  /* 0x0000000000067805 */ /* 0x000fc6000001ff00 */
[----:B------:R-:W-:-:S06]  /*3050*/  FMUL.FTZ R5, R5, 1 ;  /* 0x3f80000005057820 */ /* 0x000fcc0000410000 */
[----:B------:R-:W1:Y:S02]  /*3060*/  F2F.F64.F32 R4, R5 ;  /* 0x0000000500047310 */ /* 0x000e640000201800 */
[----:B-1----:R1:W-:Y:S01]  /*3070*/  STG.E.128 desc[UR36][R16.64], R4 ;  /* 0x0000000410007986 */ /* 0x0023e2000c101d24 */
[----:B------:R-:W-:Y:S05]  /*3080*/  BRA `(.L_x_2925) ;  /* 0x00000008006c7947 */ /* 0x000fea0003800000 */
.L_x_2933:
        /* <DEDUP_REMOVED lines=21> */
.L_x_2938:
[----:B------:R-:W-:Y:S05]  /*31e0*/  BSYNC B0 ;  /* 0x0000000000007941 */ /* 0x000fea0003800000 */
.L_x_2937:
[----:B------:R-:W-:-:S05]  /*31f0*/  LOP3.LUT R3, R0, R3, RZ, 0xfc, !PT ;  /* 0x0000000300037212 */ /* 0x000fca00078efcff */
[----:B------:R1:W-:Y:S01]  /*3200*/  STG.E.U8 desc[UR36][R16.64], R3 ;  /* 0x0000000310007986 */ /* 0x0003e2000c101124 */
[----:B------:R-:W-:Y:S05]  /*3210*/  BRA `(.L_x_2925) ;  /* 0x0000000800087947 */ /* 0x000fea0003800000 */
.L_x_2936:
        /* <DEDUP_REMOVED lines=13> */
.L_x_2940:
[----:B------:R-:W-:Y:S01]  /*32f0*/  IMAD.MOV.U32 R0, RZ, RZ, 0x7f ;  /* 0x0000007fff007424 */ /* 0x000fe200078e00ff */
[----:B------:R-:W-:-:S04]  /*3300*/  ISETP.GT.U32.AND P0, PT, R2, 0x7f800000, PT ;  /* 0x7f8000000200780c */ /* 0x000fc80003f04070 */
[----:B------:R-:W-:-:S09]  /*3310*/  SEL R0, R0, 0x7c, P0 ;  /* 0x0000007c00007807 */ /* 0x000fd20000000000 */
.L_x_2941:
[----:B------:R-:W-:Y:S05]  /*3320*/  BSYNC B0 ;  /* 0x0000000000007941 */ /* 0x000fea0003800000 */
.L_x_2939:
[----:B------:R-:W-:-:S04]  /*3330*/  LOP3.LUT R2, R5, 0x80000000, RZ, 0xc0, !PT ;  /* 0x8000000005027812 */ /* 0x000fc800078ec0ff */
[----:B------:R-:W-:-:S04]  /*3340*/  SHF.R.U32.HI R3, RZ, 0x18, R2 ;  /* 0x00000018ff037819 */ /* 0x000fc80000011602 */
[----:B------:R-:W-:-:S05]  /*3350*/  LOP3.LUT R3, R0, R3, RZ, 0xfc, !PT ;  /* 0x0000000300037212 */ /* 0x000fca00078efcff */
[----:B------:R1:W-:Y:S01]  /*3360*/  STG.E.U8 desc[UR36][R16.64], R3 ;  /* 0x0000000310007986 */ /* 0x0003e2000c101124 */
[----:B------:R-:W-:Y:S05]  /*3370*/  BRA `(.L_x_2925) ;  /* 0x0000000400b07947 */ /* 0x000fea0003800000 */
.L_x_2935:
[----:B------:R1:W-:Y:S01]  /*3380*/  STG.E.U16 desc[UR36][R16.64], R5 ;  /* 0x0000000510007986 */ /* 0x0003e2000c101524 */
[----:B------:R-:W-:Y:S05]  /*3390*/  BRA `(.L_x_2925) ;  /* 0x0000000400a87947 */ /* 0x000fea0003800000 */
.L_x_2932:
        /* <DEDUP_REMOVED lines=12> */
.L_x_2944:
        /* <DEDUP_REMOVED lines=17> */
.L_x_2947:
[----:B------:R-:W-:-:S04]  /*3570*/  LOP3.LUT R2, R5, 0x80000000, RZ, 0xc0, !PT ;  /* 0x8000000005027812 */ /* 0x000fc800078ec0ff */
[----:B------:R-:W-:-:S04]  /*3580*/  SHF.R.U32.HI R3, RZ, 0x18, R2 ;  /* 0x00000018ff037819 */ /* 0x000fc80000011602 */
[----:B------:R-:W-:-:S04]  /*3590*/  LOP3.LUT R0, R0, R3, RZ, 0xfc, !PT ;  /* 0x0000000300007212 */ /* 0x000fc800078efcff */
[----:B------:R-:W-:-:S07]  /*35a0*/  PRMT R8, R0, 0x7610, R8 ;  /* 0x0000761000087816 */ /* 0x000fce0000000008 */
.L_x_2946:
[----:B------:R-:W-:Y:S05]  /*35b0*/  BSYNC B0 ;  /* 0x0000000000007941 */ /* 0x000fea0003800000 */
.L_x_2945:
[----:B------:R1:W-:Y:S01]  /*35c0*/  STG.E.U8 desc[UR36][R16.64], R8 ;  /* 0x0000000810007986 */ /* 0x0003e2000c101124 */
[----:B------:R-:W-:Y:S05]  /*35d0*/  BRA `(.L_x_2925) ;  /* 0x0000000400187947 */ /* 0x000fea0003800000 */
.L_x_2943:
        /* <DEDUP_REMOVED lines=17> */
.L_x_2950:
[----:B------:R-:W-:-:S04]  /*36f0*/  LOP3.LUT R2, R5, 0x80000000, RZ, 0xc0, !PT ;  /* 0x8000000005027812 */ /* 0x000fc800078ec0ff */
[----:B------:R-:W-:-:S04]  /*3700*/  SHF.R.U32.HI R3, RZ, 0x18, R2 ;  /* 0x00000018ff037819 */ /* 0x000fc80000011602 */
[----:B------:R-:W-:-:S04]  /*3710*/  LOP3.LUT R0, R0, R3, RZ, 0xfc, !PT ;  /* 0x0000000300007212 */ /* 0x000fc800078efcff */
[----:B------:R-:W-:-:S07]  /*3720*/  PRMT R8, R0, 0x7610, R8 ;  /* 0x0000761000087816 */ /* 0x000fce0000000008 */
.L_x_2949:
[----:B------:R-:W-:Y:S05]  /*3730*/  BSYNC B0 ;  /* 0x0000000000007941 */ /* 0x000fea0003800000 */
.L_x_2948:
[----:B------:R4:W-:Y:S01]  /*3740*/  STG.E.U8 desc[UR36][R16.64], R8 ;  /* 0x0000000810007986 */ /* 0x0009e2000c101124 */
[----:B------:R-:W-:Y:S05]  /*3750*/  BRA `(.L_x_2925) ;  /* 0x0000000000b87947 */ /* 0x000fea0003800000 */
.L_x_2942:
        /* <DEDUP_REMOVED lines=22> */
.L_x_2924:
        /* <DEDUP_REMOVED lines=9> */
[----:B0-----:R-:W-:-:S02]  /*3950*/  IMAD.U32 R10, RZ, RZ, UR4 ;  /* 0x00000004ff0a7e24 */ /* 0x001fc4000f8e00ff */
[----:B------:R-:W-:Y:S02]  /*3960*/  IMAD.U32 R11, RZ, RZ, UR5 ;  /* 0x00000005ff0b7e24 */ /* 0x000fe4000f8e00ff */
[----:B------:R-:W-:Y:S02]  /*3970*/  IMAD.MOV.U32 R8, RZ, RZ, 0x65 ;  /* 0x00000065ff087424 */ /* 0x000fe400078e00ff */
[----:B------:R-:W-:Y:S02]  /*3980*/  IMAD.MOV.U32 R12, RZ, RZ, 0x1 ;  /* 0x00000001ff0c7424 */ /* 0x000fe400078e00ff */
[----:B-1----:R-:W-:-:S07]  /*3990*/  IMAD.MOV.U32 R13, RZ, RZ, RZ ;  /* 0x000000ffff0d7224 */ /* 0x002fce00078e00ff */
[----:B------:R-:W-:-:S07]  /*39a0*/  LEPC R20, `(.L_x_2953) ;  /* 0x000000001014794e */ /* 0x000fce0000000000 */
[----:B--2---:R-:W-:Y:S05]  /*39b0*/  CALL.ABS.NOINC R2 ;  /* 0x0000000002007343 */ /* 0x004fea0003c00000 */
.L_x_2953:
[----:B------:R-:W-:Y:S05]  /*39c0*/  BRA `(.L_x_2925) ;  /* 0x00000000001c7947 */ /* 0x000fea0003800000 */
.L_x_2952:
[----:B------:R-:W-:-:S06]  /*39d0*/  IMAD.U32 R2, R5, 0x10000, RZ ;  /* 0x0001000005027824 */ /* 0x000fcc00078e00ff */
[----:B------:R-:W1:Y:S02]  /*39e0*/  F2I.U64.TRUNC R2, R2 ;  /* 0x0000000200027311 */ /* 0x000e64000020d800 */
[----:B-1----:R3:W-:Y:S01]  /*39f0*/  STG.E.64 desc[UR36][R16.64], R2 ;  /* 0x0000000210007986 */ /* 0x0027e2000c101b24 */
[----:B------:R-:W-:Y:S05]  /*3a00*/  BRA `(.L_x_2925) ;  /* 0x00000000000c7947 */ /* 0x000fea0003800000 */
.L_x_2951:
[----:B------:R-:W-:-:S06]  /*3a10*/  IMAD.U32 R5, R5, 0x10000, RZ ;  /* 0x0001000005057824 */ /* 0x000fcc00078e00ff */
[----:B------:R-:W1:Y:S02]  /*3a20*/  F2I.FTZ.U32.TRUNC.NTZ R5, R5 ;  /* 0x0000000500057305 */ /* 0x000e64000021f000 */
[----:B-1----:R1:W-:Y:S02]  /*3a30*/  STG.E desc[UR36][R16.64], R5 ;  /* 0x0000000510007986 */ /* 0x0023e4000c101924 */
.L_x_2925:
[----:B------:R-:W-:-:S07]  /*3a40*/  VIADD R19, R19, 0x80 ;  /* 0x0000008013137836 */ /* 0x000fce0000000000 */
.L_x_2874:
[----:B------:R-:W-:Y:S05]  /*3a50*/  BSYNC B6 ;  /* 0x0000000000067941 */ /* 0x000fea0003800000 */
.L_x_2873:
[----:B------:R-:W-:Y:S01]  /*3a60*/  ULDC UR4, c[0x0][0x210] ;  /* 0x0000840000047ab9 */ /* 0x000fe20000000800 */
[----:B------:R-:W-:Y:S01]  /*3a70*/  BSSY B6, `(.L_x_2954) ;  /* 0x000039f000067945 */ /* 0x000fe20003800000 */
[----:B------:R-:W-:-:S13]  /*3a80*/  ISETP.GE.AND P0, PT, R19, UR4, PT ;  /* 0x0000000413007c0c */ /* 0x000fda000bf06270 */
[----:B------:R-:W-:Y:S05]  /*3a90*/  @P0 BRA `(.L_x_2955) ;  /* 0x0000003800700947 */ /* 0x000fea0003800000 */
[----:B-1----:R-:W1:Y:S01]  /*3aa0*/  LDC R6, c[0x0][0x218] ;  /* 0x00008600ff067b82 */ /* 0x002e620000000800 */
[----:B------:R-:W-:Y:S02]  /*3ab0*/  IMAD.MOV.U32 R0, RZ, RZ, RZ ;  /* 0x000000ffff007224 */ /* 0x000fe400078e00ff */
[----:B--234-:R-:W-:Y:S01]  /*3ac0*/  IMAD.MOV.U32 R16, RZ, RZ, RZ ;  /* 0x000000ffff107224 */ /* 0x01cfe200078e00ff */
[----:B-1----:R-:W-:-:S13]  /*3ad0*/  ISETP.NE.AND P0, PT, R6, RZ, PT ;  /* 0x000000ff0600720c */ /* 0x002fda0003f05270 */
        /* <DEDUP_REMOVED lines=299> */
.L_x_2956:
        /* <DEDUP_REMOVED lines=23> */
.L_x_2960:
[----:B------:R-:W2:Y:S02]  /*4f00*/  LDG.E.U8 R4, desc[UR36][R4.64] ;  /* 0x0000002404047981 */ /* 0x000ea4000c1e1100 */
[----:B--2---:R-:W-:-:S04]  /*4f10*/  I2FP.F32.U32 R0, R4 ;  /* 0x0000000400007245 */ /* 0x004fc80000201000 */
[----:B------:R-:W-:-:S04]  /*4f20*/  F2FP.BF16.F32.PACK_AB R0, RZ, R0 ;  /* 0x00000000ff00723e */ /* 0x000fc800000010ff */
[----:B------:R-:W-:Y:S01]  /*4f30*/  PRMT R2, R0, 0x7610, R2 ;  /* 0x0000761000027816 */ /* 0x000fe20000000002 */
[----:B------:R-:W-:Y:S06]  /*4f40*/  BRA `(.L_x_2962) ;  /* 0x0000000c00c47947 */ /* 0x000fec0003800000 */
.L_x_2959:
        /* <DEDUP_REMOVED lines=11> */
.L_x_2964:
[----:B------:R-:W2:Y:S02]  /*5000*/  LDG.E R4, desc[UR36][R4.64] ;  /* 0x0000002404047981 */ /* 0x000ea4000c1e1900 */
[----:B--2---:R-:W-:-:S04]  /*5010*/  I2FP.F32.S32 R0, R4 ;  /* 0x0000000400007245 */ /* 0x004fc80000201400 */
[----:B------:R-:W-:-:S04]  /*5020*/  F2FP.BF16.F32.PACK_AB R0, RZ, R0 ;  /* 0x00000000ff00723e */ /* 0x000fc800000010ff */
[----:B------:R-:W-:Y:S01]  /*5030*/  PRMT R2, R0, 0x7610, R2 ;  /* 0x0000761000027816 */ /* 0x000fe20000000002 */
[----:B------:R-:W-:Y:S06]  /*5040*/  BRA `(.L_x_2962) ;  /* 0x0000000c00847947 */ /* 0x000fec0003800000 */
.L_x_2963:
[----:B------:R-:W2:Y:S02]  /*5050*/  LDG.E.U16 R4, desc[UR36][R4.64] ;  /* 0x0000002404047981 */ /* 0x000ea4000c1e1500 */
[----:B--2---:R-:W1:Y:S02]  /*5060*/  I2F.S16 R0, R4 ;  /* 0x0000000400007306 */ /* 0x004e640000101400 */
[----:B-1----:R-:W-:-:S04]  /*5070*/  F2FP.BF16.F32.PACK_AB R0, RZ, R0 ;  /* 0x00000000ff00723e */ /* 0x002fc800000010ff */
[----:B------:R-:W-:Y:S01]  /*5080*/  PRMT R2, R0, 0x7610, R2 ;  /* 0x0000761000027816 */ /* 0x000fe20000000002 */
[----:B------:R-:W-:Y:S06]  /*5090*/  BRA `(.L_x_2962) ;  /* 0x0000000c00707947 */ /* 0x000fec0003800000 */
.L_x_2958:
        /* <DEDUP_REMOVED lines=9> */
.L_x_2966:
[----:B------:R-:W2:Y:S02]  /*5130*/  LDG.E.U16 R0, desc[UR36][R4.64] ;  /* 0x0000002404007981 */ /* 0x000ea4000c1e1500 */
[----:B--2---:R-:W-:-:S05]  /*5140*/  HADD2.F32 R0, -RZ, R0.H0_H0 ;  /* 0x20000000ff007230 */ /* 0x004fca0000004100 */
[----:B------:R-:W-:-:S04]  /*5150*/  F2FP.BF16.F32.PACK_AB R0, RZ, R0 ;  /* 0x00000000ff00723e */ /* 0x000fc800000010ff */
[----:B------:R-:W-:Y:S01]  /*5160*/  PRMT R2, R0, 0x7610, R2 ;  /* 0x0000761000027816 */ /* 0x000fe20000000002 */
[----:B------:R-:W-:Y:S06]  /*5170*/  BRA `(.L_x_2962) ;  /* 0x0000000c00387947 */ /* 0x000fec0003800000 */
.L_x_2965:
        /* <DEDUP_REMOVED lines=9> */
.L_x_2968:
[----:B------:R-:W2:Y:S02]  /*5210*/  LDG.E.U16 R4, desc[UR36][R4.64] ;  /* 0x0000002404047981 */ /* 0x000ea4000c1e1500 */
[----:B--2---:R-:W-:-:S05]  /*5220*/  HADD2.F32 R0, -RZ, R4.H0_H0 ;  /* 0x20000004ff007230 */ /* 0x004fca0000004100 */
[----:B------:R-:W-:-:S04]  /*5230*/  F2FP.BF16.F32.PACK_AB R0, RZ, R0 ;  /* 0x00000000ff00723e */ /* 0x000fc800000010ff */
[----:B------:R-:W-:Y:S01]  /*5240*/  PRMT R2, R0, 0x7610, R2 ;  /* 0x0000761000027816 */ /* 0x000fe20000000002 */
[----:B------:R-:W-:Y:S06]  /*5250*/  BRA `(.L_x_2962) ;  /* 0x0000000c00007947 */ /* 0x000fec0003800000 */
.L_x_2967:
        /* <DEDUP_REMOVED lines=9> */
.L_x_2957:
        /* <DEDUP_REMOVED lines=14> */
.L_x_2971:
        /* <DEDUP_REMOVED lines=9> */
.L_x_2970:
        /* <DEDUP_REMOVED lines=28> */
.L_x_2973:
        /* <DEDUP_REMOVED lines=14> */
.L_x_2972:
[----:B------:R1:W5:Y:S01]  /*5700*/  LDG.E.U16 R2, desc[UR36][R4.64] ;  /* 0x0000002404027981 */ /* 0x000362000c1e1500 */
[----:B------:R-:W-:Y:S05]  /*5710*/  BRA `(.L_x_2962) ;  /* 0x0000000400d07947 */ /* 0x000fea0003800000 */
.L_x_2969:
        /* <DEDUP_REMOVED lines=13> */
.L_x_2976:
        /* <DEDUP_REMOVED lines=21> */
.L_x_2980:
[----:B------:R-:W-:Y:S05]  /*5940*/  BSYNC B1 ;  /* 0x0000000000017941 */ /* 0x000fea0003800000 */
.L_x_2979:
[----:B------:R-:W-:Y:S01]  /*5950*/  LEA R3, R0, 0x3b800000, 0x17 ;  /* 0x3b80000000037811 */ /* 0x000fe200078eb8ff */
[----:B------:R-:W-:-:S05]  /*5960*/  IMAD.SHL.U32 R0, R2, 0x100000, RZ ;  /* 0x0010000002007824 */ /* 0x000fca00078e00ff */
[----:B------:R-:W-:-:S07]  /*5970*/  LOP3.LUT R0, R3, R0, R4, 0xfe, !PT ;  /* 0x0000000003007212 */ /* 0x000fce00078efe04 */
.L_x_2978:
[----:B------:R-:W-:Y:S05]  /*5980*/  BSYNC B0 ;  /* 0x0000000000007941 */ /* 0x000fea0003800000 */
.L_x_2977:
[----:B------:R-:W-:-:S04]  /*5990*/  F2FP.BF16.F32.PACK_AB R0, RZ, R0 ;  /* 0x00000000ff00723e */ /* 0x000fc800000010ff */
[----:B------:R-:W-:Y:S01]  /*59a0*/  PRMT R2, R0, 0x7610, R2 ;  /* 0x0000761000027816 */ /* 0x000fe20000000002 */
[----:B------:R-:W-:Y:S06]  /*59b0*/  BRA `(.L_x_2962) ;  /* 0x0000000400287947 */ /* 0x000fec0003800000 */
.L_x_2975:
        /* <DEDUP_REMOVED lines=21> */
.L_x_2984:
[----:B------:R-:W-:Y:S05]  /*5b10*/  BSYNC B1 ;  /* 0x0000000000017941 */ /* 0x000fea0003800000 */
.L_x_2983:
[----:B------:R-:W-:Y:S01]  /*5b20*/  LEA R3, R0, 0x37800000, 0x17 ;  /* 0x3780000000037811 */ /* 0x000fe200078eb8ff */
[----:B------:R-:W-:-:S05]  /*5b30*/  IMAD.SHL.U32 R0, R2, 0x200000, RZ ;  /* 0x0020000002007824 */ /* 0x000fca00078e00ff */
[----:B------:R-:W-:-:S07]  /*5b40*/  LOP3.LUT R0, R3, R0, R4, 0xfe, !PT ;  /* 0x0000000003007212 */ /* 0x000fce00078efe04 */
.L_x_2982:
[----:B------:R-:W-:Y:S05]  /*5b50*/  BSYNC B0 ;  /* 0x0000000000007941 */ /* 0x000fea0003800000 */
.L_x_2981:
[----:B------:R-:W-:-:S04]  /*5b60*/  F2FP.BF16.F32.PACK_AB R0, RZ, R0 ;  /* 0x00000000ff00723e */ /* 0x000fc800000010ff */
[----:B------:R-:W-:Y:S01]  /*5b70*/  PRMT R2, R0, 0x7610, R2 ;  /* 0x0000761000027816 */ /* 0x000fe20000000002 */
[----:B------:R-:W-:Y:S06]  /*5b80*/  BRA `(.L_x_2962) ;  /* 0x0000000000b47947 */ /* 0x000fec0003800000 */
.L_x_2974:
        /* <DEDUP_REMOVED lines=14> */
.L_x_2988:
[----:B------:R-:W-:Y:S05]  /*5c70*/  BSYNC B0 ;  /* 0x0000000000007941 */ /* 0x000fea0003800000 */
.L_x_2987:
[----:B------:R-:W-:-:S04]  /*5c80*/  F2FP.BF16.F32.PACK_AB R0, RZ, R0 ;  /* 0x00000000ff00723e */ /* 0x000fc800000010ff */
[----:B------:R-:W-:Y:S01]  /*5c90*/  PRMT R2, R0, 0x7610, R2 ;  /* 0x0000761000027816 */ /* 0x000fe20000000002 */
[----:B------:R-:W-:Y:S06]  /*5ca0*/  BRA `(.L_x_2962) ;  /* 0x00000000006c7947 */ /* 0x000fec0003800000 */
.L_x_2961:
        /* <DEDUP_REMOVED lines=16> */
.L_x_2989:
[----:B------:R-:W-:Y:S01]  /*5db0*/  PRMT R2, RZ, 0x7610, R2 ;  /* 0x00007610ff027816 */ /* 0x000fe20000000002 */
[----:B------:R-:W-:Y:S06]  /*5dc0*/  BRA `(.L_x_2962) ;  /* 0x0000000000247947 */ /* 0x000fec0003800000 */
.L_x_2986:
[----:B------:R-:W2:Y:S02]  /*5dd0*/  LDG.E.64 R4, desc[UR36][R4.64] ;  /* 0x0000002404047981 */ /* 0x000ea4000c1e1b00 */
[----:B--2---:R-:W1:Y:S02]  /*5de0*/  I2F.U64 R0, R4 ;  /* 0x0000000400007312 */ /* 0x004e640000301000 */
[----:B-1----:R-:W-:-:S04]  /*5df0*/  F2FP.BF16.F32.PACK_AB R0, RZ, R0 ;  /* 0x00000000ff00723e */ /* 0x002fc800000010ff */
[----:B------:R-:W-:Y:S01]  /*5e00*/  PRMT R2, R0, 0x7610, R2 ;  /* 0x0000761000027816 */ /* 0x000fe20000000002 */
[----:B------:R-:W-:Y:S06]  /*5e10*/  BRA `(.L_x_2962) ;  /* 0x0000000000107947 */ /* 0x000fec0003800000 */
.L_x_2985:
[----:B------:R-:W2:Y:S02]  /*5e20*/  LDG.E R4, desc[UR36][R4.64] ;  /* 0x0000002404047981 */ /* 0x000ea4000c1e1900 */
[----:B--2---:R-:W-:-:S04]  /*5e30*/  I2FP.F32.U32 R0, R4 ;  /* 0x0000000400007245 */ /* 0x004fc80000201000 */
[----:B------:R-:W-:-:S04]  /*5e40*/  F2FP.BF16.F32.PACK_AB R0, RZ, R0 ;  /* 0x00000000ff00723e */ /* 0x000fc800000010ff */
[----:B------:R-:W-:-:S07]  /*5e50*/  PRMT R2, R0, 0x7610, R2 ;  /* 0x0000761000027816 */ /* 0x000fce0000000002 */
.L_x_2962:
[----:B-----5:R-:W-:Y:S01]  /*5e60*/  IMAD.U32 R0, R2, 0x10000, RZ ;  /* 0x0001000002007824 */ /* 0x020fe200078e00ff */
[----:B------:R-:W2:Y:S01]  /*5e70*/  LDC.U16 R3, c[0x0][0x422] ;  /* 0x00010880ff037b82 */ /* 0x000ea20000000400 */
[----:B------:R-:W-:Y:S03]  /*5e80*/  BSSY B1, `(.L_x_2990) ;  /* 0x0000067000017945 */ /* 0x000fe60003800000 */
[----:B------:R-:W-:-:S13]  /*5e90*/  FSETP.NEU.FTZ.AND P0, PT, R0, RZ, PT ;  /* 0x000000ff0000720b */ /* 0x000fda0003f1d000 */
[----:B-1----:R-:W1:Y:S01]  /*5ea0*/  @!P0 MUFU.RCP R4, R0 ;  /* 0x0000000000048308 */ /* 0x002e620000001000 */
        /* <DEDUP_REMOVED lines=32> */
.L_x_2997:
[----:B------:R-:W-:Y:S01]  /*60b0*/  FSETP.GEU.FTZ.AND P0, PT, R7, -R9, PT ;  /* 0x800000090700720b */ /* 0x000fe20003f1e000 */
[----:B------:R-:W-:-:S12]  /*60c0*/  FADD.FTZ R5, R5, -1 ;  /* 0xbf80000005057421 */ /* 0x000fd80000010000 */
[----:B------:R-:W-:-:S07]  /*60d0*/  @!P0 FADD.FTZ R5, R5, -1 ;  /* 0xbf80000005058421 */ /* 0x000fce0000010000 */
.L_x_2996:
[----:B------:R-:W-:Y:S05]  /*60e0*/  BSYNC B2 ;  /* 0x0000000000027941 */ /* 0x000fea0003800000 */
.L_x_2995:
[----:B------:R-:W-:Y:S01]  /*60f0*/  FFMA.FTZ R4, -R9, R5, R4 ;  /* 0x0000000509047223 */ /* 0x000fe20000010104 */
[----:B------:R-:W-:Y:S06]  /*6100*/  BRA `(.L_x_2993) ;  /* 0x00000000007c7947 */ /* 0x000fec0003800000 */
.L_x_2994:
        /* <DEDUP_REMOVED lines=15> */
.L_x_3000:
        /* <DEDUP_REMOVED lines=13> */
.L_x_2999:
[----:B------:R-:W-:Y:S05]  /*62d0*/  BSYNC B2 ;  /* 0x0000000000027941 */ /* 0x000fea0003800000 */
.L_x_2998:
[----:B------:R-:W-:-:S04]  /*62e0*/  FMUL.FTZ R5, R4, 1.1920928955078125e-07 ;  /* 0x3400000004057820 */ /* 0x000fc80000410000 */
[----:B------:R-:W-:-:S07]  /*62f0*/  FMUL.FTZ R4, R8, R5 ;  /* 0x0000000508047220 */ /* 0x000fce0000410000 */
.L_x_2993:
[----:B------:R-:W-:Y:S05]  /*6300*/  BSYNC B0 ;  /* 0x0000000000007941 */ /* 0x000fea0003800000 */
.L_x_2992:
        /* <DEDUP_REMOVED lines=30> */
.L_x_2991:
[----:B------:R-:W-:Y:S05]  /*64f0*/  BSYNC B1 ;  /* 0x0000000000017941 */ /* 0x000fea0003800000 */
.L_x_2990:
        /* <DEDUP_REMOVED lines=16> */
.L_x_3004:
[----:B------:R-:W-:-:S06]  /*6600*/  IMAD.U32 R3, R5, 0x10000, RZ ;  /* 0x0001000005037824 */ /* 0x000fcc00078e00ff */
[----:B------:R-:W1:Y:S02]  /*6610*/  F2I.S64.TRUNC R2, R3 ;  /* 0x0000000300027311 */ /* 0x000e64000020d900 */
[----:B-1----:R1:W-:Y:S01]  /*6620*/  STG.E.U8 desc[UR36][R16.64], R2 ;  /* 0x0000000210007986 */ /* 0x0023e2000c101124 */
[----:B------:R-:W-:Y:S05]  /*6630*/  BRA `(.L_x_3006) ;  /* 0x0000000c00847947 */ /* 0x000fea0003800000 */
.L_x_3003:
        /* <DEDUP_REMOVED lines=10> */
.L_x_3008:
[----:B------:R-:W-:-:S06]  /*66e0*/  IMAD.U32 R5, R5, 0x10000, RZ ;  /* 0x0001000005057824 */ /* 0x000fcc00078e00ff */
[----:B------:R-:W1:Y:S02]  /*66f0*/  F2I.FTZ.TRUNC.NTZ R5, R5 ;  /* 0x0000000500057305 */ /* 0x000e64000021f100 */
[----:B-1----:R3:W-:Y:S01]  /*6700*/  STG.E desc[UR36][R16.64], R5 ;  /* 0x0000000510007986 */ /* 0x0027e2000c101924 */
[----:B------:R-:W-:Y:S05]  /*6710*/  BRA `(.L_x_3006) ;  /* 0x0000000c004c7947 */ /* 0x000fea0003800000 */
.L_x_3007:
[----:B------:R-:W-:-:S06]  /*6720*/  IMAD.U32 R5, R5, 0x10000, RZ ;  /* 0x0001000005057824 */ /* 0x000fcc00078e00ff */
[----:B------:R-:W1:Y:S02]  /*6730*/  F2I.FTZ.TRUNC.NTZ R5, R5 ;  /* 0x0000000500057305 */ /* 0x000e64000021f100 */
[----:B-1----:R1:W-:Y:S01]  /*6740*/  STG.E.U16 desc[UR36][R16.64], R5 ;  /* 0x0000000510007986 */ /* 0x0023e2000c101524 */
[----:B------:R-:W-:Y:S05]  /*6750*/  BRA `(.L_x_3006) ;  /* 0x0000000c003c7947 */ /* 0x000fea0003800000 */
.L_x_3002:
        /* <DEDUP_REMOVED lines=9> */
.L_x_3010:
[----:B------:R-:W-:-:S05]  /*67f0*/  IMAD.U32 R0, R5, 0x10000, RZ ;  /* 0x0001000005007824 */ /* 0x000fca00078e00ff */
[----:B------:R-:W-:-:S05]  /*6800*/  F2FP.F16.F32.PACK_AB R0, RZ, R0 ;  /* 0x00000000ff00723e */ /* 0x000fca00000000ff */
[----:B------:R1:W-:Y:S01]  /*6810*/  STG.E.U16 desc[UR36][R16.64], R0 ;  /* 0x0000000010007986 */ /* 0x0003e2000c101524 */
[----:B------:R-:W-:Y:S05]  /*6820*/  BRA `(.L_x_3006) ;  /* 0x0000000c00087947 */ /* 0x000fea0003800000 */
.L_x_3009:
        /* <DEDUP_REMOVED lines=10> */
.L_x_3012:
[----:B------:R-:W-:-:S05]  /*68d0*/  IMAD.U32 R5, R5, 0x10000, RZ ;  /* 0x0001000005057824 */ /* 0x000fca00078e00ff */
[----:B------:R-:W-:-:S04]  /*68e0*/  F2FP.F16.F32.PACK_AB R3, RZ, R5 ;  /* 0x00000005ff03723e */ /* 0x000fc800000000ff */
[----:B------:R-:W-:-:S05]  /*68f0*/  PRMT R3, R3, 0x5410, RZ ;  /* 0x0000541003037816 */ /* 0x000fca00000000ff */
[----:B------:R1:W-:Y:S01]  /*6900*/  STG.E desc[UR36][R16.64], R3 ;  /* 0x0000000310007986 */ /* 0x0003e2000c101924 */
[----:B------:R-:W-:Y:S05]  /*6910*/  BRA `(.L_x_3006) ;  /* 0x0000000800cc7947 */ /* 0x000fea0003800000 */
.L_x_3011:
[----:B------:R-:W-:-:S04]  /*6920*/  IMAD.U32 R2, R5, 0x10000, RZ ;  /* 0x0001000005027824 */ /* 0x000fc800078e00ff */
[----:B------:R-:W-:-:S06]  /*6930*/  FMUL.FTZ R2, R2, 1 ;  /* 0x3f80000002027820 */ /* 0x000fcc0000410000 */
[----:B------:R-:W1:Y:S02]  /*6940*/  F2F.F64.F32 R2, R2 ;  /* 0x0000000200027310 */ /* 0x000e640000201800 */
[----:B-1----:R1:W-:Y:S01]  /*6950*/  STG.E.64 desc[UR36][R16.64], R2 ;  /* 0x0000000210007986 */ /* 0x0023e2000c101b24 */
[----:B------:R-:W-:Y:S05]  /*6960*/  BRA `(.L_x_3006) ;  /* 0x0000000800b87947 */ /* 0x000fea0003800000 */
.L_x_3001:
        /* <DEDUP_REMOVED lines=13> */
.L_x_3015:
[----:B------:R-:W-:Y:S01]  /*6a40*/  IMAD.U32 R5, R5, 0x10000, RZ ;  /* 0x0001000005057824 */ /* 0x000fe200078e00ff */
[----:B------:R-:W-:-:S03]  /*6a50*/  CS2R R6, SRZ ;  /* 0x0000000000067805 */ /* 0x000fc6000001ff00 */
[----:B------:R-:W-:-:S06]  /*6a60*/  FMUL.FTZ R5, R5, 1 ;  /* 0x3f80000005057820 */ /* 0x000fcc0000410000 */
[----:B------:R-:W1:Y:S02]  /*6a70*/  F2F.F64.F32 R4, R5 ;  /* 0x0000000500047310 */ /* 0x000e640000201800 */
[----:B-1----:R1:W-:Y:S01]  /*6a80*/  STG.E.128 desc[UR36][R16.64], R4 ;  /* 0x0000000410007986 */ /* 0x0023e2000c101d24 */
[----:B------:R-:W-:Y:S05]  /*6a90*/  BRA `(.L_x_3006) ;  /* 0x00000008006c7947 */ /* 0x000fea0003800000 */
.L_x_3014:
        /* <DEDUP_REMOVED lines=21> */
.L_x_3019:
[----:B------:R-:W-:Y:S05]  /*6bf0*/  BSYNC B0 ;  /* 0x0000000000007941 */ /* 0x000fea0003800000 */
.L_x_3018:
[----:B------:R-:W-:-:S05]  /*6c00*/  LOP3.LUT R3, R0, R3, RZ, 0xfc, !PT ;  /* 0x0000000300037212 */ /* 0x000fca00078efcff */
[----:B------:R1:W-:Y:S01]  /*6c10*/  STG.E.U8 desc[UR36][R16.64], R3 ;  /* 0x0000000310007986 */ /* 0x0003e2000c101124 */
[----:B------:R-:W-:Y:S05]  /*6c20*/  BRA `(.L_x_3006) ;  /* 0x0000000800087947 */ /* 0x000fea0003800000 */
.L_x_3017:
        /* <DEDUP_REMOVED lines=13> */
.L_x_3021:
[----:B------:R-:W-:Y:S01]  /*6d00*/  IMAD.MOV.U32 R0, RZ, RZ, 0x7f ;  /* 0x0000007fff007424 */ /* 0x000fe200078e00ff */
[----:B------:R-:W-:-:S04]  /*6d10*/  ISETP.GT.U32.AND P0, PT, R2, 0x7f800000, PT ;  /* 0x7f8000000200780c */ /* 0x000fc80003f04070 */
[----:B------:R-:W-:-:S09]  /*6d20*/  SEL R0, R0, 0x7c, P0 ;  /* 0x0000007c00007807 */ /* 0x000fd20000000000 */
.L_x_3022:
[----:B------:R-:W-:Y:S05]  /*6d30*/  BSYNC B0 ;  /* 0x0000000000007941 */ /* 0x000fea0003800000 */
.L_x_3020:
[----:B------:R-:W-:-:S04]  /*6d40*/  LOP3.LUT R2, R5, 0x80000000, RZ, 0xc0, !PT ;  /* 0x8000000005027812 */ /* 0x000fc800078ec0ff */
[----:B------:R-:W-:-:S04]  /*6d50*/  SHF.R.U32.HI R3, RZ, 0x18, R2 ;  /* 0x00000018ff037819 */ /* 0x000fc80000011602 */
[----:B------:R-:W-:-:S05]  /*6d60*/  LOP3.LUT R3, R0, R3, RZ, 0xfc, !PT ;  /* 0x0000000300037212 */ /* 0x000fca00078efcff */
[----:B------:R1:W-:Y:S01]  /*6d70*/  STG.E.U8 desc[UR36][R16.64], R3 ;  /* 0x0000000310007986 */ /* 0x0003e2000c101124 */
[----:B------:R-:W-:Y:S05]  /*6d80*/  BRA `(.L_x_3006) ;  /* 0x0000000400b07947 */ /* 0x000fea0003800000 */
.L_x_3016:
[----:B------:R1:W-:Y:S01]  /*6d90*/  STG.E.U16 desc[UR36][R16.64], R5 ;  /* 0x0000000510007986 */ /* 0x0003e2000c101524 */
[----:B------:R-:W-:Y:S05]  /*6da0*/  BRA `(.L_x_3006) ;  /* 0x0000000400a87947 */ /* 0x000fea0003800000 */
.L_x_3013:
        /* <DEDUP_REMOVED lines=12> */
.L_x_3025:
        /* <DEDUP_REMOVED lines=17> */
.L_x_3028:
[----:B------:R-:W-:-:S04]  /*6f80*/  LOP3.LUT R2, R5, 0x80000000, RZ, 0xc0, !PT ;  /* 0x8000000005027812 */ /* 0x000fc800078ec0ff */
[----:B------:R-:W-:-:S04]  /*6f90*/  SHF.R.U32.HI R3, RZ, 0x18, R2 ;  /* 0x00000018ff037819 */ /* 0x000fc80000011602 */
[----:B------:R-:W-:-:S04]  /*6fa0*/  LOP3.LUT R0, R0, R3, RZ, 0xfc, !PT ;  /* 0x0000000300007212 */ /* 0x000fc800078efcff */
[----:B------:R-:W-:-:S07]  /*6fb0*/  PRMT R8, R0, 0x7610, R8 ;  /* 0x0000761000087816 */ /* 0x000fce0000000008 */
.L_x_3027:
[----:B------:R-:W-:Y:S05]  /*6fc0*/  BSYNC B0 ;  /* 0x0000000000007941 */ /* 0x000fea0003800000 */
.L_x_3026:
[----:B------:R1:W-:Y:S01]  /*6fd0*/  STG.E.U8 desc[UR36][R16.64], R8 ;  /* 0x0000000810007986 */ /* 0x0003e2000c101124 */
[----:B------:R-:W-:Y:S05]  /*6fe0*/  BRA `(.L_x_3006) ;  /* 0x0000000400187947 */ /* 0x000fea0003800000 */
.L_x_3024:
        /* <DEDUP_REMOVED lines=17> */
.L_x_3031:
[----:B------:R-:W-:-:S04]  /*7100*/  LOP3.LUT R2, R5, 0x80000000, RZ, 0xc0, !PT ;  /* 0x8000000005027812 */ /* 0x000fc800078ec0ff */
[----:B------:R-:W-:-:S04]  /*7110*/  SHF.R.U32.HI R3, RZ, 0x18, R2 ;  /* 0x00000018ff037819 */ /* 0x000fc80000011602 */
[----:B------:R-:W-:-:S04]  /*7120*/  LOP3.LUT R0, R0, R3, RZ, 0xfc, !PT ;  /* 0x0000000300007212 */ /* 0x000fc800078efcff */
[----:B------:R-:W-:-:S07]  /*7130*/  PRMT R8, R0, 0x7610, R8 ;  /* 0x0000761000087816 */ /* 0x000fce0000000008 */
.L_x_3030:
[----:B------:R-:W-:Y:S05]  /*7140*/  BSYNC B0 ;  /* 0x0000000000007941 */ /* 0x000fea0003800000 */
.L_x_3029:
[----:B------:R1:W-:Y:S01]  /*7150*/  STG.E.U8 desc[UR36][R16.64], R8 ;  /* 0x0000000810007986 */ /* 0x0003e2000c101124 */
[----:B------:R-:W-:Y:S05]  /*7160*/  BRA `(.L_x_3006) ;  /* 0x0000000000b87947 */ /* 0x000fea0003800000 */
.L_x_3023:
        /* <DEDUP_REMOVED lines=22> */
.L_x_3005:
        /* <DEDUP_REMOVED lines=16> */
.L_x_3034:
[----:B------:R-:W-:Y:S05]  /*73d0*/  BRA `(.L_x_3006) ;  /* 0x00000000001c7947 */ /* 0x000fea0003800000 */
.L_x_3033:
[----:B------:R-:W-:-:S06]  /*73e0*/  IMAD.U32 R2, R5, 0x10000, RZ ;  /* 0x0001000005027824 */ /* 0x000fcc00078e00ff */
[----:B------:R-:W1:Y:S02]  /*73f0*/  F2I.U64.TRUNC R2, R2 ;  /* 0x0000000200027311 */ /* 0x000e64000020d800 */
[----:B-1----:R1:W-:Y:S01]  /*7400*/  STG.E.64 desc[UR36][R16.64], R2 ;  /* 0x0000000210007986 */ /* 0x0023e2000c101b24 */
[----:B------:R-:W-:Y:S05]  /*7410*/  BRA `(.L_x_3006) ;  /* 0x00000000000c7947 */ /* 0x000fea0003800000 */
.L_x_3032:
[----:B------:R-:W-:-:S06]  /*7420*/  IMAD.U32 R5, R5, 0x10000, RZ ;  /* 0x0001000005057824 */ /* 0x000fcc00078e00ff */
[----:B------:R-:W1:Y:S02]  /*7430*/  F2I.FTZ.U32.TRUNC.NTZ R5, R5 ;  /* 0x0000000500057305 */ /* 0x000e64000021f000 */
[----:B-1----:R1:W-:Y:S02]  /*7440*/  STG.E desc[UR36][R16.64], R5 ;  /* 0x0000000510007986 */ /* 0x0023e4000c101924 */
.L_x_3006:
[----:B------:R-:W-:-:S07]  /*7450*/  VIADD R19, R19, 0x80 ;  /* 0x0000008013137836 */ /* 0x000fce0000000000 */
.L_x_2955:
[----:B------:R-:W-:Y:S05]  /*7460*/  BSYNC B6 ;  /* 0x0000000000067941 */ /* 0x000fea0003800000 */
.L_x_2954:
        /* <DEDUP_REMOVED lines=307> */
.L_x_3037:
        /* <DEDUP_REMOVED lines=23> */
.L_x_3041:
[----:B------:R-:W2:Y:S02]  /*8910*/  LDG.E.U8 R4, desc[UR36][R4.64] ;  /* 0x0000002404047981 */ /* 0x000ea4000c1e1100 */
[----:B--2---:R-:W-:-:S04]  /*8920*/  I2FP.F32.U32 R0, R4 ;  /* 0x0000000400007245 */ /* 0x004fc80000201000 */
[----:B------:R-:W-:-:S04]  /*8930*/  F2FP.BF16.F32.PACK_AB R0, RZ, R0 ;  /* 0x00000000ff00723e */ /* 0x000fc800000010ff */
[----:B------:R-:W-:Y:S01]  /*8940*/  PRMT R2, R0, 0x7610, R2 ;  /* 0x0000761000027816 */ /* 0x000fe20000000002 */
[----:B------:R-:W-:Y:S06]  /*8950*/  BRA `(.L_x_3043) ;  /* 0x0000000c00c47947 */ /* 0x000fec0003800000 */
.L_x_3040:
        /* <DEDUP_REMOVED lines=11> */
.L_x_3045:
[----:B------:R-:W2:Y:S02]  /*8a10*/  LDG.E R4, desc[UR36][R4.64] ;  /* 0x0000002404047981 */ /* 0x000ea4000c1e1900 */
[----:B--2---:R-:W-:-:S04]  /*8a20*/  I2FP.F32.S32 R0, R4 ;  /* 0x0000000400007245 */ /* 0x004fc80000201400 */
[----:B------:R-:W-:-:S04]  /*8a30*/  F2FP.BF16.F32.PACK_AB R0, RZ, R0 ;  /* 0x00000000ff00723e */ /* 0x000fc800000010ff */
[----:B------:R-:W-:Y:S01]  /*8a40*/  PRMT R2, R0, 0x7610, R2 ;  /* 0x0000761000027816 */ /* 0x000fe20000000002 */
[----:B------:R-:W-:Y:S06]  /*8a50*/  BRA `(.L_x_3043) ;  /* 0x0000000c00847947 */ /* 0x000fec0003800000 */
.L_x_3044:
[----:B------:R-:W2:Y:S02]  /*8a60*/  LDG.E.U16 R4, desc[UR36][R4.64] ;  /* 0x0000002404047981 */ /* 0x000ea4000c1e1500 */
[----:B--2---:R-:W1:Y:S02]  /*8a70*/  I2F.S16 R0, R4 ;  /* 0x0000000400007306 */ /* 0x004e640000101400 */
[----:B-1----:R-:W-:-:S04]  /*8a80*/  F2FP.BF16.F32.PACK_AB R0, RZ, R0 ;  /* 0x00000000ff00723e */ /* 0x002fc800000010ff */
[----:B------:R-:W-:Y:S01]  /*8a90*/  PRMT R2, R0, 0x7610, R2 ;  /* 0x0000761000027816 */ /* 0x000fe20000000002 */
[----:B------:R-:W-:Y:S06]  /*8aa0*/  BRA `(.L_x_3043) ;  /* 0x0000000c00707947 */ /* 0x000fec0003800000 */
.L_x_3039:
        /* <DEDUP_REMOVED lines=9> */
.L_x_3047:
[----:B------:R-:W2:Y:S02]  /*8b40*/  LDG.E.U16 R0, desc[UR36][R4.64] ;  /* 0x0000002404007981 */ /* 0x000ea4000c1e1500 */
[----:B--2---:R-:W-:-:S05]  /*8b50*/  HADD2.F32 R0, -RZ, R0.H0_H0 ;  /* 0x20000000ff007230 */ /* 0x004fca0000004100 */
[----:B------:R-:W-:-:S04]  /*8b60*/  F2FP.BF16.F32.PACK_AB R0, RZ, R0 ;  /* 0x00000000ff00723e */ /* 0x000fc800000010ff */
[----:B------:R-:W-:Y:S01]  /*8b70*/  PRMT R2, R0, 0x7610, R2 ;  /* 0x0000761000027816 */ /* 0x000fe20000000002 */
[----:B------:R-:W-:Y:S06]  /*8b80*/  BRA `(.L_x_3043) ;  /* 0x0000000c00387947 */ /* 0x000fec0003800000 */
.L_x_3046:
        /* <DEDUP_REMOVED lines=9> */
.L_x_3049:
[----:B------:R-:W2:Y:S02]  /*8c20*/  LDG.E.U16 R4, desc[UR36][R4.64] ;  /* 0x0000002404047981 */ /* 0x000ea4000c1e1500 */
[----:B--2---:R-:W-:-:S05]  /*8c30*/  HADD2.F32 R0, -RZ, R4.H0_H0 ;  /* 0x20000004ff007230 */ /* 0x004fca0000004100 */
[----:B------:R-:W-:-:S04]  /*8c40*/  F2FP.BF16.F32.PACK_AB R0, RZ, R0 ;  /* 0x00000000ff00723e */ /* 0x000fc800000010ff */
[----:B------:R-:W-:Y:S01]  /*8c50*/  PRMT R2, R0, 0x7610, R2 ;  /* 0x0000761000027816 */ /* 0x000fe20000000002 */
[----:B------:R-:W-:Y:S06]  /*8c60*/  BRA `(.L_x_3043) ;  /* 0x0000000c00007947 */ /* 0x000fec0003800000 */
.L_x_3048:
        /* <DEDUP_REMOVED lines=9> */
.L_x_3038:
        /* <DEDUP_REMOVED lines=14> */
.L_x_3052:
        /* <DEDUP_REMOVED lines=9> */
.L_x_3051:
        /* <DEDUP_REMOVED lines=28> */
.L_x_3054:
        /* <DEDUP_REMOVED lines=14> */
.L_x_3053:
[----:B------:R1:W5:Y:S01]  /*9110*/  LDG.E.U16 R2, desc[UR36][R4.64] ;  /* 0x0000002404027981 */ /* 0x000362000c1e1500 */
[----:B------:R-:W-:Y:S05]  /*9120*/  BRA `(.L_x_3043) ;  /* 0x0000000400d07947 */ /* 0x000fea0003800000 */
.L_x_3050:
        /* <DEDUP_REMOVED lines=13> */
.L_x_3057:
        /* <DEDUP_REMOVED lines=21> */
.L_x_3061:
[----:B------:R-:W-:Y:S05]  /*9350*/  BSYNC B1 ;  /* 0x0000000000017941 */ /* 0x000fea0003800000 */
.L_x_3060:
[----:B------:R-:W-:Y:S01]  /*9360*/  LEA R3, R0, 0x3b800000, 0x17 ;  /* 0x3b80000000037811 */ /* 0x000fe200078eb8ff */
[----:B------:R-:W-:-:S05]  /*9370*/  IMAD.SHL.U32 R0, R2, 0x100000, RZ ;  /* 0x0010000002007824 */ /* 0x000fca00078e00ff */
[----:B------:R-:W-:-:S07]  /*9380*/  LOP3.LUT R0, R3, R0, R4, 0xfe, !PT ;  /* 0x0000000003007212 */ /* 0x000fce00078efe04 */
.L_x_3059:
[----:B------:R-:W-:Y:S05]  /*9390*/  BSYNC B0 ;  /* 0x0000000000007941 */ /* 0x000fea0003800000 */
.L_x_3058:
[----:B------:R-:W-:-:S04]  /*93a0*/  F2FP.BF16.F32.PACK_AB R0, RZ, R0 ;  /* 0x00000000ff00723e */ /* 0x000fc800000010ff */
[----:B------:R-:W-:Y:S01]  /*93b0*/  PRMT R2, R0, 0x7610, R2 ;  /* 0x0000761000027816 */ /* 0x000fe20000000002 */
[----:B------:R-:W-:Y:S06]  /*93c0*/  BRA `(.L_x_3043) ;  /* 0x0000000400287947 */ /* 0x000fec0003800000 */
.L_x_3056:
        /* <DEDUP_REMOVED lines=21> */
.L_x_3065:
[----:B------:R-:W-:Y:S05]  /*9520*/  BSYNC B1 ;  /* 0x0000000000017941 */ /* 0x000fea0003800000 */
.L_x_3064:
[----:B------:R-:W-:Y:S01]  /*9530*/  LEA R3, R0, 0x37800000, 0x17 ;  /* 0x3780000000037811 */ /* 0x000fe200078eb8ff */
[----:B------:R-:W-:-:S05]  /*9540*/  IMAD.SHL.U32 R0, R2, 0x200000, RZ ;  /* 0x0020000002007824 */ /* 0x000fca00078e00ff */
[----:B------:R-:W-:-:S07]  /*9550*/  LOP3.LUT R0, R3, R0, R4, 0xfe, !PT ;  /* 0x0000000003007212 */ /* 0x000fce00078efe04 */
.L_x_3063:
[----:B------:R-:W-:Y:S05]  /*9560*/  BSYNC B0 ;  /* 0x0000000000007941 */ /* 0x000fea0003800000 */
.L_x_3062:
[----:B------:R-:W-:-:S04]  /*9570*/  F2FP.BF16.F32.PACK_AB R0, RZ, R0 ;  /* 0x00000000ff00723e */ /* 0x000fc800000010ff */
[----:B------:R-:W-:Y:S01]  /*9580*/  PRMT R2, R0, 0x7610, R2 ;  /* 0x0000761000027816 */ /* 0x000fe20000000002 */
[----:B------:R-:W-:Y:S06]  /*9590*/  BRA `(.L_x_3043) ;  /* 0x0000000000b47947 */ /* 0x000fec0003800000 */
.L_x_3055:
        /* <DEDUP_REMOVED lines=14> */
.L_x_3069:
[----:B------:R-:W-:Y:S05]  /*9680*/  BSYNC B0 ;  /* 0x0000000000007941 */ /* 0x000fea0003800000 */
.L_x_3068:
[----:B------:R-:W-:-:S04]  /*9690*/  F2FP.BF16.F32.PACK_AB R0, RZ, R0 ;  /* 0x00000000ff00723e */ /* 0x000fc800000010ff */
[----:B------:R-:W-:Y:S01]  /*96a0*/  PRMT R2, R0, 0x7610, R2 ;  /* 0x0000761000027816 */ /* 0x000fe20000000002 */
[----:B------:R-:W-:Y:S06]  /*96b0*/  BRA `(.L_x_3043) ;  /* 0x00000000006c7947 */ /* 0x000fec0003800000 */
.L_x_3042:
        /* <DEDUP_REMOVED lines=16> */
.L_x_3070:
[----:B------:R-:W-:Y:S01]  /*97c0*/  PRMT R2, RZ, 0x7610, R2 ;  /* 0x00007610ff027816 */ /* 0x000fe20000000002 */
[----:B------:R-:W-:Y:S06]  /*97d0*/  BRA `(.L_x_3043) ;  /* 0x0000000000247947 */ /* 0x000fec0003800000 */
.L_x_3067:
[----:B------:R-:W2:Y:S02]  /*97e0*/  LDG.E.64 R4, desc[UR36][R4.64] ;  /* 0x0000002404047981 */ /* 0x000ea4000c1e1b00 */
[----:B--2---:R-:W1:Y:S02]  /*97f0*/  I2F.U64 R0, R4 ;  /* 0x0000000400007312 */ /* 0x004e640000301000 */
[----:B-1----:R-:W-:-:S04]  /*9800*/  F2FP.BF16.F32.PACK_AB R0, RZ, R0 ;  /* 0x00000000ff00723e */ /* 0x002fc800000010ff */
[----:B------:R-:W-:Y:S01]  /*9810*/  PRMT R2, R0, 0x7610, R2 ;  /* 0x0000761000027816 */ /* 0x000fe20000000002 */
[----:B------:R-:W-:Y:S06]  /*9820*/  BRA `(.L_x_3043) ;  /* 0x0000000000107947 */ /* 0x000fec0003800000 */
.L_x_3066:
[----:B------:R-:W2:Y:S02]  /*9830*/  LDG.E R4, desc[UR36][R4.64] ;  /* 0x0000002404047981 */ /* 0x000ea4000c1e1900 */
[----:B--2---:R-:W-:-:S04]  /*9840*/  I2FP.F32.U32 R0, R4 ;  /* 0x0000000400007245 */ /* 0x004fc80000201000 */
[----:B------:R-:W-:-:S04]  /*9850*/  F2FP.BF16.F32.PACK_AB R0, RZ, R0 ;  /* 0x00000000ff00723e */ /* 0x000fc800000010ff */
[----:B------:R-:W-:-:S07]  /*9860*/  PRMT R2, R0, 0x7610, R2 ;  /* 0x0000761000027816 */ /* 0x000fce0000000002 */
.L_x_3043:
        /* <DEDUP_REMOVED lines=37> */
.L_x_3078:
[----:B------:R-:W-:Y:S01]  /*9ac0*/  FSETP.GEU.FTZ.AND P0, PT, R7, -R9, PT ;  /* 0x800000090700720b */ /* 0x000fe20003f1e000 */
[----:B------:R-:W-:-:S12]  /*9ad0*/  FADD.FTZ R5, R5, -1 ;  /* 0xbf80000005057421 */ /* 0x000fd80000010000 */
[----:B------:R-:W-:-:S07]  /*9ae0*/  @!P0 FADD.FTZ R5, R5, -1 ;  /* 0xbf80000005058421 */ /* 0x000fce0000010000 */
.L_x_3077:
[----:B------:R-:W-:Y:S05]  /*9af0*/  BSYNC B2 ;  /* 0x0000000000027941 */ /* 0x000fea0003800000 */
.L_x_3076:
[----:B------:R-:W-:Y:S01]  /*9b00*/  FFMA.FTZ R4, -R9, R5, R4 ;  /* 0x0000000509047223 */ /* 0x000fe20000010104 */
[----:B------:R-:W-:Y:S06]  /*9b10*/  BRA `(.L_x_3074) ;  /* 0x00000000007c7947 */ /* 0x000fec0003800000 */
.L_x_3075:
        /* <DEDUP_REMOVED lines=15> */
.L_x_3081:
        /* <DEDUP_REMOVED lines=13> */
.L_x_3080:
[----:B------:R-:W-:Y:S05]  /*9ce0*/  BSYNC B2 ;  /* 0x0000000000027941 */ /* 0x000fea0003800000 */
.L_x_3079:
[----:B------:R-:W-:-:S04]  /*9cf0*/  FMUL.FTZ R5, R4, 1.1920928955078125e-07 ;  /* 0x3400000004057820 */ /* 0x000fc80000410000 */
[----:B------:R-:W-:-:S07]  /*9d00*/  FMUL.FTZ R4, R8, R5 ;  /* 0x0000000508047220 */ /* 0x000fce0000410000 */
.L_x_3074:
[----:B------:R-:W-:Y:S05]  /*9d10*/  BSYNC B0 ;  /* 0x0000000000007941 */ /* 0x000fea0003800000 */
.L_x_3073:
        /* <DEDUP_REMOVED lines=30> */
.L_x_3072:
[----:B------:R-:W-:Y:S05]  /*9f00*/  BSYNC B1 ;  /* 0x0000000000017941 */ /* 0x000fea0003800000 */
.L_x_3071:
        /* <DEDUP_REMOVED lines=16> */
.L_x_3085:
[----:B------:R-:W-:-:S06]  /*a010*/  IMAD.U32 R3, R5, 0x10000, RZ ;  /* 0x0001000005037824 */ /* 0x000fcc00078e00ff */
[----:B------:R-:W1:Y:S02]  /*a020*/  F2I.S64.TRUNC R2, R3 ;  /* 0x0000000300027311 */ /* 0x000e64000020d900 */
[----:B-1----:R1:W-:Y:S01]  /*a030*/  STG.E.U8 desc[UR36][R16.64], R2 ;  /* 0x0000000210007986 */ /* 0x0023e2000c101124 */
[----:B------:R-:W-:Y:S05]  /*a040*/  BRA `(.L_x_3087) ;  /* 0x0000000c00847947 */ /* 0x000fea0003800000 */
.L_x_3084:
        /* <DEDUP_REMOVED lines=10> */
.L_x_3089:
[----:B------:R-:W-:-:S06]  /*a0f0*/  IMAD.U32 R5, R5, 0x10000, RZ ;  /* 0x0001000005057824 */ /* 0x000fcc00078e00ff */
[----:B------:R-:W1:Y:S02]  /*a100*/  F2I.FTZ.TRUNC.NTZ R5, R5 ;  /* 0x0000000500057305 */ /* 0x000e64000021f100 */
[----:B-1----:R1:W-:Y:S01]  /*a110*/  STG.E desc[UR36][R16.64], R5 ;  /* 0x0000000510007986 */ /* 0x0023e2000c101924 */
[----:B------:R-:W-:Y:S05]  /*a120*/  BRA `(.L_x_3087) ;  /* 0x0000000c004c7947 */ /* 0x000fea0003800000 */
.L_x_3088:
[----:B------:R-:W-:-:S06]  /*a130*/  IMAD.U32 R5, R5, 0x10000, RZ ;  /* 0x0001000005057824 */ /* 0x000fcc00078e00ff */
[----:B------:R-:W1:Y:S02]  /*a140*/  F2I.FTZ.TRUNC.NTZ R5, R5 ;  /* 0x0000000500057305 */ /* 0x000e64000021f100 */
[----:B-1----:R1:W-:Y:S01]  /*a150*/  STG.E.U16 desc[UR36][R16.64], R5 ;  /* 0x0000000510007986 */ /* 0x0023e2000c101524 */
[----:B------:R-:W-:Y:S05]  /*a160*/  BRA `(.L_x_3087) ;  /* 0x0000000c003c7947 */ /* 0x000fea0003800000 */
.L_x_3083:
        /* <DEDUP_REMOVED lines=9> */
.L_x_3091:
[----:B------:R-:W-:-:S05]  /*a200*/  IMAD.U32 R0, R5, 0x10000, RZ ;  /* 0x0001000005007824 */ /* 0x000fca00078e00ff */
[----:B------:R-:W-:-:S05]  /*a210*/  F2FP.F16.F32.PACK_AB R0, RZ, R0 ;  /* 0x00000000ff00723e */ /* 0x000fca00000000ff */
[----:B------:R1:W-:Y:S01]  /*a220*/  STG.E.U16 desc[UR36][R16.64], R0 ;  /* 0x0000000010007986 */ /* 0x0003e2000c101524 */
[----:B------:R-:W-:Y:S05]  /*a230*/  BRA `(.L_x_3087) ;  /* 0x0000000c00087947 */ /* 0x000fea0003800000 */
.L_x_3090:
        /* <DEDUP_REMOVED lines=10> */
.L_x_3093:
[----:B------:R-:W-:-:S05]  /*a2e0*/  IMAD.U32 R5, R5, 0x10000, RZ ;  /* 0x0001000005057824 */ /* 0x000fca00078e00ff */
[----:B------:R-:W-:-:S04]  /*a2f0*/  F2FP.F16.F32.PACK_AB R3, RZ, R5 ;  /* 0x00000005ff03723e */ /* 0x000fc800000000ff */
[----:B------:R-:W-:-:S05]  /*a300*/  PRMT R3, R3, 0x5410, RZ ;  /* 0x0000541003037816 */ /* 0x000fca00000000ff */
[----:B------:R1:W-:Y:S01]  /*a310*/  STG.E desc[UR36][R16.64], R3 ;  /* 0x0000000310007986 */ /* 0x0003e2000c101924 */
[----:B------:R-:W-:Y:S05]  /*a320*/  BRA `(.L_x_3087) ;  /* 0x0000000800cc7947 */ /* 0x000fea0003800000 */
.L_x_3092:
[----:B------:R-:W-:-:S04]  /*a330*/  IMAD.U32 R2, R5, 0x10000, RZ ;  /* 0x0001000005027824 */ /* 0x000fc800078e00ff */
[----:B------:R-:W-:-:S06]  /*a340*/  FMUL.FTZ R2, R2, 1 ;  /* 0x3f80000002027820 */ /* 0x000fcc0000410000 */
[----:B------:R-:W1:Y:S02]  /*a350*/  F2F.F64.F32 R2, R2 ;  /* 0x0000000200027310 */ /* 0x000e640000201800 */
[----:B-1----:R1:W-:Y:S01]  /*a360*/  STG.E.64 desc[UR36][R16.64], R2 ;  /* 0x0000000210007986 */ /* 0x0023e2000c101b24 */
[----:B------:R-:W-:Y:S05]  /*a370*/  BRA `(.L_x_3087) ;  /* 0x0000000800b87947 */ /* 0x000fea0003800000 */
.L_x_3082:
        /* <DEDUP_REMOVED lines=13> */
.L_x_3096:
[----:B------:R-:W-:Y:S01]  /*a450*/  IMAD.U32 R5, R5, 0x10000, RZ ;  /* 0x0001000005057824 */ /* 0x000fe200078e00ff */
[----:B------:R-:W-:-:S03]  /*a460*/  CS2R R6, SRZ ;  /* 0x0000000000067805 */ /* 0x000fc6000001ff00 */
[----:B------:R-:W-:-:S06]  /*a470*/  FMUL.FTZ R5, R5, 1 ;  /* 0x3f80000005057820 */ /* 0x000fcc0000410000 */
[----:B------:R-:W1:Y:S02]  /*a480*/  F2F.F64.F32 R4, R5 ;  /* 0x0000000500047310 */ /* 0x000e640000201800 */
[----:B-1----:R1:W-:Y:S01]  /*a490*/  STG.E.128 desc[UR36][R16.64], R4 ;  /* 0x0000000410007986 */ /* 0x0023e2000c101d24 */
[----:B------:R-:W-:Y:S05]  /*a4a0*/  BRA `(.L_x_3087) ;  /* 0x00000008006c7947 */ /* 0x000fea0003800000 */
.L_x_3095:
        /* <DEDUP_REMOVED lines=21> */
.L_x_3100:
[----:B------:R-:W-:Y:S05]  /*a600*/  BSYNC B0 ;  /* 0x0000000000007941 */ /* 0x000fea0003800000 */
.L_x_3099:
[----:B------:R-:W-:-:S05]  /*a610*/  LOP3.LUT R3, R0, R3, RZ, 0xfc, !PT ;  /* 0x0000000300037212 */ /* 0x000fca00078efcff */
[----:B------:R2:W-:Y:S01]  /*a620*/  STG.E.U8 desc[UR36][R16.64], R3 ;  /* 0x0000000310007986 */ /* 0x0005e2000c101124 */
[----:B------:R-:W-:Y:S05]  /*a630*/  BRA `(.L_x_3087) ;  /* 0x0000000800087947 */ /* 0x000fea0003800000 */
.L_x_3098:
        /* <DEDUP_REMOVED lines=13> */
.L_x_3102:
[----:B------:R-:W-:Y:S01]  /*a710*/  IMAD.MOV.U32 R0, RZ, RZ, 0x7f ;  /* 0x0000007fff007424 */ /* 0x000fe200078e00ff */
[----:B------:R-:W-:-:S04]  /*a720*/  ISETP.GT.U32.AND P0, PT, R2, 0x7f800000, PT ;  /* 0x7f8000000200780c */ /* 0x000fc80003f04070 */
[----:B------:R-:W-:-:S09]  /*a730*/  SEL R0, R0, 0x7c, P0 ;  /* 0x0000007c00007807 */ /* 0x000fd20000000000 */
.L_x_3103:
[----:B------:R-:W-:Y:S05]  /*a740*/  BSYNC B0 ;  /* 0x0000000000007941 */ /* 0x000fea0003800000 */
.L_x_3101:
[----:B------:R-:W-:-:S04]  /*a750*/  LOP3.LUT R2, R5, 0x80000000, RZ, 0xc0, !PT ;  /* 0x8000000005027812 */ /* 0x000fc800078ec0ff */
[----:B------:R-:W-:-:S04]  /*a760*/  SHF.R.U32.HI R3, RZ, 0x18, R2 ;  /* 0x00000018ff037819 */ /* 0x000fc80000011602 */
[----:B------:R-:W-:-:S05]  /*a770*/  LOP3.LUT R3, R0, R3, RZ, 0xfc, !PT ;  /* 0x0000000300037212 */ /* 0x000fca00078efcff */
[----:B------:R3:W-:Y:S01]  /*a780*/  STG.E.U8 desc[UR36][R16.64], R3 ;  /* 0x0000000310007986 */ /* 0x0007e2000c101124 */
[----:B------:R-:W-:Y:S05]  /*a790*/  BRA `(.L_x_3087) ;  /* 0x0000000400b07947 */ /* 0x000fea0003800000 */
.L_x_3097:
[----:B------:R1:W-:Y:S01]  /*a7a0*/  STG.E.U16 desc[UR36][R16.64], R5 ;  /* 0x0000000510007986 */ /* 0x0003e2000c101524 */
[----:B------:R-:W-:Y:S05]  /*a7b0*/  BRA `(.L_x_3087) ;  /* 0x0000000400a87947 */ /* 0x000fea0003800000 */
.L_x_3094:
        /* <DEDUP_REMOVED lines=12> */
.L_x_3106:
        /* <DEDUP_REMOVED lines=17> */
.L_x_3109:
[----:B------:R-:W-:-:S04]  /*a990*/  LOP3.LUT R2, R5, 0x80000000, RZ, 0xc0, !PT ;  /* 0x8000000005027812 */ /* 0x000fc800078ec0ff */
[----:B------:R-:W-:-:S04]  /*a9a0*/  SHF.R.U32.HI R3, RZ, 0x18, R2 ;  /* 0x00000018ff037819 */ /* 0x000fc80000011602 */
[----:B------:R-:W-:-:S04]  /*a9b0*/  LOP3.LUT R0, R0, R3, RZ, 0xfc, !PT ;  /* 0x0000000300007212 */ /* 0x000fc800078efcff */
[----:B------:R-:W-:-:S07]  /*a9c0*/  PRMT R8, R0, 0x7610, R8 ;  /* 0x0000761000087816 */ /* 0x000fce0000000008 */
.L_x_3108:
[----:B------:R-:W-:Y:S05]  /*a9d0*/  BSYNC B0 ;  /* 0x0000000000007941 */ /* 0x000fea0003800000 */
.L_x_3107:
[----:B------:R1:W-:Y:S01]  /*a9e0*/  STG.E.U8 desc[UR36][R16.64], R8 ;  /* 0x0000000810007986 */ /* 0x0003e2000c101124 */
[----:B------:R-:W-:Y:S05]  /*a9f0*/  BRA `(.L_x_3087) ;  /* 0x0000000400187947 */ /* 0x000fea0003800000 */
.L_x_3105:
        /* <DEDUP_REMOVED lines=17> */
.L_x_3112:
[----:B------:R-:W-:-:S04]  /*ab10*/  LOP3.LUT R2, R5, 0x80000000, RZ, 0xc0, !PT ;  /* 0x8000000005027812 */ /* 0x000fc800078ec0ff */
[----:B------:R-:W-:-:S04]  /*ab20*/  SHF.R.U32.HI R3, RZ, 0x18, R2 ;  /* 0x00000018ff037819 */ /* 0x000fc80000011602 */
[----:B------:R-:W-:-:S04]  /*ab30*/  LOP3.LUT R0, R0, R3, RZ, 0xfc, !PT ;  /* 0x0000000300007212 */ /* 0x000fc800078efcff */
[----:B------:R-:W-:-:S07]  /*ab40*/  PRMT R8, R0, 0x7610, R8 ;  /* 0x0000761000087816 */ /* 0x000fce0000000008 */
.L_x_3111:
[----:B------:R-:W-:Y:S05]  /*ab50*/  BSYNC B0 ;  /* 0x0000000000007941 */ /* 0x000fea0003800000 */
.L_x_3110:
[----:B------:R1:W-:Y:S01]  /*ab60*/  STG.E.U8 desc[UR36][R16.64], R8 ;  /* 0x0000000810007986 */ /* 0x0003e2000c101124 */
[----:B------:R-:W-:Y:S05]  /*ab70*/  BRA `(.L_x_3087) ;  /* 0x0000000000b87947 */ /* 0x000fea0003800000 */
.L_x_3104:
        /* <DEDUP_REMOVED lines=22> */
.L_x_3086:
        /* <DEDUP_REMOVED lines=16> */
.L_x_3115:
[----:B------:R-:W-:Y:S05]  /*ade0*/  BRA `(.L_x_3087) ;  /* 0x00000000001c7947 */ /* 0x000fea0003800000 */
.L_x_3114:
[----:B------:R-:W-:-:S06]  /*adf0*/  IMAD.U32 R2, R5, 0x10000, RZ ;  /* 0x0001000005027824 */ /* 0x000fcc00078e00ff */
[----:B------:R-:W1:Y:S02]  /*ae00*/  F2I.U64.TRUNC R2, R2 ;  /* 0x0000000200027311 */ /* 0x000e64000020d800 */
[----:B-1----:R1:W-:Y:S01]  /*ae10*/  STG.E.64 desc[UR36][R16.64], R2 ;  /* 0x0000000210007986 */ /* 0x0023e2000c101b24 */
[----:B------:R-:W-:Y:S05]  /*ae20*/  BRA `(.L_x_3087) ;  /* 0x00000000000c7947 */ /* 0x000fea0003800000 */
.L_x_3113:
[----:B------:R-:W-:-:S06]  /*ae30*/  IMAD.U32 R5, R5, 0x10000, RZ ;  /* 0x0001000005057824 */ /* 0x000fcc00078e00ff */
[----:B------:R-:W1:Y:S02]  /*ae40*/  F2I.FTZ.U32.TRUNC.NTZ R5, R5 ;  /* 0x0000000500057305 */ /* 0x000e64000021f000 */
[----:B-1----:R1:W-:Y:S02]  /*ae50*/  STG.E desc[UR36][R16.64], R5 ;  /* 0x0000000510007986 */ /* 0x0023e4000c101924 */
.L_x_3087:
[----:B------:R-:W-:-:S07]  /*ae60*/  VIADD R19, R19, 0x80 ;  /* 0x0000008013137836 */ /* 0x000fce0000000000 */
.L_x_3036:
[----:B------:R-:W-:Y:S05]  /*ae70*/  BSYNC B6 ;  /* 0x0000000000067941 */ /* 0x000fea0003800000 */
.L_x_3035:
[----:B------:R-:W-:Y:S02]  /*ae80*/  ULDC UR4, c[0x0][0x210] ;  /* 0x0000840000047ab9 */ /* 0x000fe40000000800 */
[----:B------:R-:W-:-:S13]  /*ae90*/  ISETP.GE.AND P0, PT, R19, UR4, PT ;  /* 0x0000000413007c0c */ /* 0x000fda000bf06270 */
[----:B------:R-:W-:Y:S05]  /*aea0*/  @P0 EXIT ;  /* 0x000000000000094d */ /* 0x000fea0003800000 */
        /* <DEDUP_REMOVED lines=303> */
.L_x_3116:
        /* <DEDUP_REMOVED lines=23> */
.L_x_3120:
[----:B------:R-:W2:Y:S02]  /*c310*/  LDG.E.U8 R4, desc[UR36][R4.64] ;  /* 0x0000002404047981 */ /* 0x000ea4000c1e1100 */
[----:B--2---:R-:W-:-:S04]  /*c320*/  I2FP.F32.U32 R0, R4 ;  /* 0x0000000400007245 */ /* 0x004fc80000201000 */
[----:B------:R-:W-:-:S04]  /*c330*/  F2FP.BF16.F32.PACK_AB R0, RZ, R0 ;  /* 0x00000000ff00723e */ /* 0x000fc800000010ff */
[----:B------:R-:W-:Y:S01]  /*c340*/  PRMT R2, R0, 0x7610, R2 ;  /* 0x0000761000027816 */ /* 0x000fe20000000002 */
[----:B------:R-:W-:Y:S06]  /*c350*/  BRA `(.L_x_3122) ;  /* 0x0000000c00c47947 */ /* 0x000fec0003800000 */
.L_x_3119:
        /* <DEDUP_REMOVED lines=11> */
.L_x_3124:
[----:B------:R-:W2:Y:S02]  /*c410*/  LDG.E R4, desc[UR36][R4.64] ;  /* 0x0000002404047981 */ /* 0x000ea4000c1e1900 */
[----:B--2---:R-:W-:-:S04]  /*c420*/  I2FP.F32.S32 R0, R4 ;  /* 0x0000000400007245 */ /* 0x004fc80000201400 */
[----:B------:R-:W-:-:S04]  /*c430*/  F2FP.BF16.F32.PACK_AB R0, RZ, R0 ;  /* 0x00000000ff00723e */ /* 0x000fc800000010ff */
[----:B------:R-:W-:Y:S01]  /*c440*/  PRMT R2, R0, 0x7610, R2 ;  /* 0x0000761000027816 */ /* 0x000fe20000000002 */
[----:B------:R-:W-:Y:S06]  /*c450*/  BRA `(.L_x_3122) ;  /* 0x0000000c00847947 */ /* 0x000fec0003800000 */
.L_x_3123:
[----:B------:R-:W2:Y:S02]  /*c460*/  LDG.E.U16 R4, desc[UR36][R4.64] ;  /* 0x0000002404047981 */ /* 0x000ea4000c1e1500 */
[----:B--2---:R-:W1:Y:S02]  /*c470*/  I2F.S16 R0, R4 ;  /* 0x0000000400007306 */ /* 0x004e640000101400 */
[----:B-1----:R-:W-:-:S04]  /*c480*/  F2FP.BF16.F32.PACK_AB R0, RZ, R0 ;  /* 0x00000000ff00723e */ /* 0x002fc800000010ff */
[----:B------:R-:W-:Y:S01]  /*c490*/  PRMT R2, R0, 0x7610, R2 ;  /* 0x0000761000027816 */ /* 0x000fe20000000002 */
[----:B------:R-:W-:Y:S06]  /*c4a0*/  BRA `(.L_x_3122) ;  /* 0x0000000c00707947 */ /* 0x000fec0003800000 */
.L_x_3118:
        /* <DEDUP_REMOVED lines=9> */
.L_x_3126:
[----:B------:R-:W2:Y:S02]  /*c540*/  LDG.E.U16 R0, desc[UR36][R4.64] ;  /* 0x0000002404007981 */ /* 0x000ea4000c1e1500 */
[----:B--2---:R-:W-:-:S05]  /*c550*/  HADD2.F32 R0, -RZ, R0.H0_H0 ;  /* 0x20000000ff007230 */ /* 0x004fca0000004100 */
[----:B------:R-:W-:-:S04]  /*c560*/  F2FP.BF16.F32.PACK_AB R0, RZ, R0 ;  /* 0x00000000ff00723e */ /* 0x000fc800000010ff */
[----:B------:R-:W-:Y:S01]  /*c570*/  PRMT R2, R0, 0x7610, R2 ;  /* 0x0000761000027816 */ /* 0x000fe20000000002 */
[----:B------:R-:W-:Y:S06]  /*c580*/  BRA `(.L_x_3122) ;  /* 0x0000000c00387947 */ /* 0x000fec0003800000 */
.L_x_3125:
        /* <DEDUP_REMOVED lines=9> */
.L_x_3128:
[----:B------:R-:W2:Y:S02]  /*c620*/  LDG.E.U16 R4, desc[UR36][R4.64] ;  /* 0x0000002404047981 */ /* 0x000ea4000c1e1500 */
[----:B--2---:R-:W-:-:S05]  /*c630*/  HADD2.F32 R0, -RZ, R4.H0_H0 ;  /* 0x20000004ff007230 */ /* 0x004fca0000004100 */
[----:B------:R-:W-:-:S04]  /*c640*/  F2FP.BF16.F32.PACK_AB R0, RZ, R0 ;  /* 0x00000000ff00723e */ /* 0x000fc800000010ff */
[----:B------:R-:W-:Y:S01]  /*c650*/  PRMT R2, R0, 0x7610, R2 ;  /* 0x0000761000027816 */ /* 0x000fe20000000002 */
[----:B------:R-:W-:Y:S06]  /*c660*/  BRA `(.L_x_3122) ;  /* 0x0000000c00007947 */ /* 0x000fec0003800000 */
.L_x_3127:
        /* <DEDUP_REMOVED lines=9> */
.L_x_3117:
        /* <DEDUP_REMOVED lines=14> */
.L_x_3131:
        /* <DEDUP_REMOVED lines=9> */
.L_x_3130:
        /* <DEDUP_REMOVED lines=28> */
.L_x_3133:
        /* <DEDUP_REMOVED lines=14> */
.L_x_3132:
[----:B------:R1:W5:Y:S01]  /*cb10*/  LDG.E.U16 R2, desc[UR36][R4.64] ;  /* 0x0000002404027981 */ /* 0x000362000c1e1500 */
[----:B------:R-:W-:Y:S05]  /*cb20*/  BRA `(.L_x_3122) ;  /* 0x0000000400d07947 */ /* 0x000fea0003800000 */
.L_x_3129:
        /* <DEDUP_REMOVED lines=13> */
.L_x_3136:
        /* <DEDUP_REMOVED lines=21> */
.L_x_3140:
[----:B------:R-:W-:Y:S05]  /*cd50*/  BSYNC B1 ;  /* 0x0000000000017941 */ /* 0x000fea0003800000 */
.L_x_3139:
[----:B------:R-:W-:Y:S01]  /*cd60*/  LEA R3, R0, 0x3b800000, 0x17 ;  /* 0x3b80000000037811 */ /* 0x000fe200078eb8ff */
[----:B------:R-:W-:-:S05]  /*cd70*/  IMAD.SHL.U32 R0, R2, 0x100000, RZ ;  /* 0x0010000002007824 */ /* 0x000fca00078e00ff */
[----:B------:R-:W-:-:S07]  /*cd80*/  LOP3.LUT R0, R3, R0, R4, 0xfe, !PT ;  /* 0x0000000003007212 */ /* 0x000fce00078efe04 */
.L_x_3138:
[----:B------:R-:W-:Y:S05]  /*cd90*/  BSYNC B0 ;  /* 0x0000000000007941 */ /* 0x000fea0003800000 */
.L_x_3137:
[----:B------:R-:W-:-:S04]  /*cda0*/  F2FP.BF16.F32.PACK_AB R0, RZ, R0 ;  /* 0x00000000ff00723e */ /* 0x000fc800000010ff */
[----:B------:R-:W-:Y:S01]  /*cdb0*/  PRMT R2, R0, 0x7610, R2 ;  /* 0x0000761000027816 */ /* 0x000fe20000000002 */
[----:B------:R-:W-:Y:S06]  /*cdc0*/  BRA `(.L_x_3122) ;  /* 0x0000000400287947 */ /* 0x000fec0003800000 */
.L_x_3135:
        /* <DEDUP_REMOVED lines=21> */
.L_x_3144:
[----:B------:R-:W-:Y:S05]  /*cf20*/  BSYNC B1 ;  /* 0x0000000000017941 */ /* 0x000fea0003800000 */
.L_x_3143:
[----:B------:R-:W-:Y:S01]  /*cf30*/  LEA R3, R0, 0x37800000, 0x17 ;  /* 0x3780000000037811 */ /* 0x000fe200078eb8ff */
[----:B------:R-:W-:-:S05]  /*cf40*/  IMAD.SHL.U32 R0, R2, 0x200000, RZ ;  /* 0x0020000002007824 */ /* 0x000fca00078e00ff */
[----:B------:R-:W-:-:S07]  /*cf50*/  LOP3.LUT R0, R3, R0, R4, 0xfe, !PT ;  /* 0x0000000003007212 */ /* 0x000fce00078efe04 */
.L_x_3142:
[----:B------:R-:W-:Y:S05]  /*cf60*/  BSYNC B0 ;  /* 0x0000000000007941 */ /* 0x000fea0003800000 */
.L_x_3141:
[----:B------:R-:W-:-:S04]  /*cf70*/  F2FP.BF16.F32.PACK_AB R0, RZ, R0 ;  /* 0x00000000ff00723e */ /* 0x000fc800000010ff */
[----:B------:R-:W-:Y:S01]  /*cf80*/  PRMT R2, R0, 0x7610, R2 ;  /* 0x0000761000027816 */ /* 0x000fe20000000002 */
[----:B------:R-:W-:Y:S06]  /*cf90*/  BRA `(.L_x_3122) ;  /* 0x0000000000b47947 */ /* 0x000fec0003800000 */
.L_x_3134:
        /* <DEDUP_REMOVED lines=14> */
.L_x_3148:
[----:B------:R-:W-:Y:S05]  /*d080*/  BSYNC B0 ;  /* 0x0000000000007941 */ /* 0x000fea0003800000 */
.L_x_3147:
[----:B------:R-:W-:-:S04]  /*d090*/  F2FP.BF16.F32.PACK_AB R0, RZ, R0 ;  /* 0x00000000ff00723e */ /* 0x000fc800000010ff */
[----:B------:R-:W-:Y:S01]  /*d0a0*/  PRMT R2, R0, 0x7610, R2 ;  /* 0x0000761000027816 */ /* 0x000fe20000000002 */
[----:B------:R-:W-:Y:S06]  /*d0b0*/  BRA `(.L_x_3122) ;  /* 0x00000000006c7947 */ /* 0x000fec0003800000 */
.L_x_3121:
        /* <DEDUP_REMOVED lines=16> */
.L_x_3149:
[----:B------:R-:W-:Y:S01]  /*d1c0*/  PRMT R2, RZ, 0x7610, R2 ;  /* 0x00007610ff027816 */ /* 0x000fe20000000002 */
[----:B------:R-:W-:Y:S06]  /*d1d0*/  BRA `(.L_x_3122) ;  /* 0x0000000000247947 */ /* 0x000fec0003800000 */
.L_x_3146:
[----:B------:R-:W2:Y:S02]  /*d1e0*/  LDG.E.64 R4, desc[UR36][R4.64] ;  /* 0x0000002404047981 */ /* 0x000ea4000c1e1b00 */
[----:B--2---:R-:W1:Y:S02]  /*d1f0*/  I2F.U64 R0, R4 ;  /* 0x0000000400007312 */ /* 0x004e640000301000 */
[----:B-1----:R-:W-:-:S04]  /*d200*/  F2FP.BF16.F32.PACK_AB R0, RZ, R0 ;  /* 0x00000000ff00723e */ /* 0x002fc800000010ff */
[----:B------:R-:W-:Y:S01]  /*d210*/  PRMT R2, R0, 0x7610, R2 ;  /* 0x0000761000027816 */ /* 0x000fe20000000002 */
[----:B------:R-:W-:Y:S06]  /*d220*/  BRA `(.L_x_3122) ;  /* 0x0000000000107947 */ /* 0x000fec0003800000 */
.L_x_3145:
[----:B------:R-:W2:Y:S02]  /*d230*/  LDG.E R4, desc[UR36][R4.64] ;  /* 0x0000002404047981 */ /* 0x000ea4000c1e1900 */
[----:B--2---:R-:W-:-:S04]  /*d240*/  I2FP.F32.U32 R0, R4 ;  /* 0x0000000400007245 */ /* 0x004fc80000201000 */
[----:B------:R-:W-:-:S04]  /*d250*/  F2FP.BF16.F32.PACK_AB R0, RZ, R0 ;  /* 0x00000000ff00723e */ /* 0x000fc800000010ff */
[----:B------:R-:W-:-:S07]  /*d260*/  PRMT R2, R0, 0x7610, R2 ;  /* 0x0000761000027816 */ /* 0x000fce0000000002 */
.L_x_3122:
        /* <DEDUP_REMOVED lines=37> */
.L_x_3157:
[----:B------:R-:W-:Y:S01]  /*d4c0*/  FSETP.GEU.FTZ.AND P0, PT, R7, -R9, PT ;  /* 0x800000090700720b */ /* 0x000fe20003f1e000 */
[----:B------:R-:W-:-:S12]  /*d4d0*/  FADD.FTZ R5, R5, -1 ;  /* 0xbf80000005057421 */ /* 0x000fd80000010000 */
[----:B------:R-:W-:-:S07]  /*d4e0*/  @!P0 FADD.FTZ R5, R5, -1 ;  /* 0xbf80000005058421 */ /* 0x000fce0000010000 */
.L_x_3156:
[----:B------:R-:W-:Y:S05]  /*d4f0*/  BSYNC B2 ;  /* 0x0000000000027941 */ /* 0x000fea0003800000 */
.L_x_3155:
[----:B------:R-:W-:Y:S01]  /*d500*/  FFMA.FTZ R4, -R9, R5, R4 ;  /* 0x0000000509047223 */ /* 0x000fe20000010104 */
[----:B------:R-:W-:Y:S06]  /*d510*/  BRA `(.L_x_3153) ;  /* 0x00000000007c7947 */ /* 0x000fec0003800000 */
.L_x_3154:
        /* <DEDUP_REMOVED lines=15> */
.L_x_3160:
        /* <DEDUP_REMOVED lines=13> */
.L_x_3159:
[----:B------:R-:W-:Y:S05]  /*d6e0*/  BSYNC B2 ;  /* 0x0000000000027941 */ /* 0x000fea0003800000 */
.L_x_3158:
[----:B------:R-:W-:-:S04]  /*d6f0*/  FMUL.FTZ R5, R4, 1.1920928955078125e-07 ;  /* 0x3400000004057820 */ /* 0x000fc80000410000 */
[----:B------:R-:W-:-:S07]  /*d700*/  FMUL.FTZ R4, R8, R5 ;  /* 0x0000000508047220 */ /* 0x000fce0000410000 */
.L_x_3153:
[----:B------:R-:W-:Y:S05]  /*d710*/  BSYNC B1 ;  /* 0x0000000000017941 */ /* 0x000fea0003800000 */
.L_x_3152:
        /* <DEDUP_REMOVED lines=30> */
.L_x_3151:
[----:B------:R-:W-:Y:S05]  /*d900*/  BSYNC B0 ;  /* 0x0000000000007941 */ /* 0x000fea0003800000 */
.L_x_3150:
        /* <DEDUP_REMOVED lines=16> */
.L_x_3164:
[----:B------:R-:W-:-:S06]  /*da10*/  IMAD.U32 R3, R5, 0x10000, RZ ;  /* 0x0001000005037824 */ /* 0x000fcc00078e00ff */
[----:B------:R-:W1:Y:S02]  /*da20*/  F2I.S64.TRUNC R2, R3 ;  /* 0x0000000300027311 */ /* 0x000e64000020d900 */
[----:B-1----:R-:W-:Y:S01]  /*da30*/  STG.E.U8 desc[UR36][R16.64], R2 ;  /* 0x0000000210007986 */ /* 0x002fe2000c101124 */
[----:B------:R-:W-:Y:S05]  /*da40*/  EXIT ;  /* 0x000000000000794d */ /* 0x000fea0003800000 */
.L_x_3163:
        /* <DEDUP_REMOVED lines=10> */
.L_x_3167:
[----:B------:R-:W-:-:S06]  /*daf0*/  IMAD.U32 R5, R5, 0x10000, RZ ;  /* 0x0001000005057824 */ /* 0x000fcc00078e00ff */
[----:B------:R-:W1:Y:S02]  /*db00*/  F2I.FTZ.TRUNC.NTZ R5, R5 ;  /* 0x0000000500057305 */ /* 0x000e64000021f100 */
[----:B-1----:R-:W-:Y:S01]  /*db10*/  STG.E desc[UR36][R16.64], R5 ;  /* 0x0000000510007986 */ /* 0x002fe2000c101924 */
[----:B------:R-:W-:Y:S05]  /*db20*/  EXIT ;  /* 0x000000000000794d */ /* 0x000fea0003800000 */
.L_x_3166:
[----:B------:R-:W-:-:S06]  /*db30*/  IMAD.U32 R5, R5, 0x10000, RZ ;  /* 0x0001000005057824 */ /* 0x000fcc00078e00ff */
[----:B------:R-:W1:Y:S02]  /*db40*/  F2I.FTZ.TRUNC.NTZ R5, R5 ;  /* 0x0000000500057305 */ /* 0x000e64000021f100 */
[----:B-1----:R-:W-:Y:S01]  /*db50*/  STG.E.U16 desc[UR36][R16.64], R5 ;  /* 0x0000000510007986 */ /* 0x002fe2000c101524 */
[----:B------:R-:W-:Y:S05]  /*db60*/  EXIT ;  /* 0x000000000000794d */ /* 0x000fea0003800000 */
.L_x_3162:
        /* <DEDUP_REMOVED lines=9> */
.L_x_3169:
[----:B------:R-:W-:-:S05]  /*dc00*/  IMAD.U32 R0, R5, 0x10000, RZ ;  /* 0x0001000005007824 */ /* 0x000fca00078e00ff */
[----:B------:R-:W-:-:S05]  /*dc10*/  F2FP.F16.F32.PACK_AB R0, RZ, R0 ;  /* 0x00000000ff00723e */ /* 0x000fca00000000ff */
[----:B------:R-:W-:Y:S01]  /*dc20*/  STG.E.U16 desc[UR36][R16.64], R0 ;  /* 0x0000000010007986 */ /* 0x000fe2000c101524 */
[----:B------:R-:W-:Y:S05]  /*dc30*/  EXIT ;  /* 0x000000000000794d */ /* 0x000fea0003800000 */
.L_x_3168:
        /* <DEDUP_REMOVED lines=10> */
.L_x_3171:
[----:B------:R-:W-:-:S05]  /*dce0*/  IMAD.U32 R5, R5, 0x10000, RZ ;  /* 0x0001000005057824 */ /* 0x000fca00078e00ff */
[----:B------:R-:W-:-:S04]  /*dcf0*/  F2FP.F16.F32.PACK_AB R3, RZ, R5 ;  /* 0x00000005ff03723e */ /* 0x000fc800000000ff */
[----:B------:R-:W-:-:S05]  /*dd00*/  PRMT R3, R3, 0x5410, RZ ;  /* 0x0000541003037816 */ /* 0x000fca00000000ff */
[----:B------:R-:W-:Y:S01]  /*dd10*/  STG.E desc[UR36][R16.64], R3 ;  /* 0x0000000310007986 */ /* 0x000fe2000c101924 */
[----:B------:R-:W-:Y:S05]  /*dd20*/  EXIT ;  /* 0x000000000000794d */ /* 0x000fea0003800000 */
.L_x_3170:
[----:B------:R-:W-:-:S04]  /*dd30*/  IMAD.U32 R2, R5, 0x10000, RZ ;  /* 0x0001000005027824 */ /* 0x000fc800078e00ff */
[----:B------:R-:W-:-:S06]  /*dd40*/  FMUL.FTZ R2, R2, 1 ;  /* 0x3f80000002027820 */ /* 0x000fcc0000410000 */
[----:B------:R-:W1:Y:S02]  /*dd50*/  F2F.F64.F32 R2, R2 ;  /* 0x0000000200027310 */ /* 0x000e640000201800 */
[----:B-1----:R-:W-:Y:S01]  /*dd60*/  STG.E.64 desc[UR36][R16.64], R2 ;  /* 0x0000000210007986 */ /* 0x002fe2000c101b24 */
[----:B------:R-:W-:Y:S05]  /*dd70*/  EXIT ;  /* 0x000000000000794d */ /* 0x000fea0003800000 */
.L_x_3161:
        /* <DEDUP_REMOVED lines=13> */
.L_x_3174:
[----:B------:R-:W-:Y:S01]  /*de50*/  IMAD.U32 R5, R5, 0x10000, RZ ;  /* 0x0001000005057824 */ /* 0x000fe200078e00ff */
[----:B------:R-:W-:-:S03]  /*de60*/  CS2R R6, SRZ ;  /* 0x0000000000067805 */ /* 0x000fc6000001ff00 */
[----:B------:R-:W-:-:S06]  /*de70*/  FMUL.FTZ R5, R5, 1 ;  /* 0x3f80000005057820 */ /* 0x000fcc0000410000 */
[----:B------:R-:W1:Y:S02]  /*de80*/  F2F.F64.F32 R4, R5 ;  /* 0x0000000500047310 */ /* 0x000e640000201800 */
[----:B-1----:R-:W-:Y:S01]  /*de90*/  STG.E.128 desc[UR36][R16.64], R4 ;  /* 0x0000000410007986 */ /* 0x002fe2000c101d24 */
[----:B------:R-:W-:Y:S05]  /*dea0*/  EXIT ;  /* 0x000000000000794d */ /* 0x000fea0003800000 */
.L_x_3173:
        /* <DEDUP_REMOVED lines=21> */
.L_x_3178:
[----:B------:R-:W-:Y:S05]  /*e000*/  BSYNC B0 ;  /* 0x0000000000007941 */ /* 0x000fea0003800000 */
.L_x_3177:
[----:B------:R-:W-:-:S05]  /*e010*/  LOP3.LUT R3, R0, R3, RZ, 0xfc, !PT ;  /* 0x0000000300037212 */ /* 0x000fca00078efcff */
[----:B------:R-:W-:Y:S01]  /*e020*/  STG.E.U8 desc[UR36][R16.64], R3 ;  /* 0x0000000310007986 */ /* 0x000fe2000c101124 */
[----:B------:R-:W-:Y:S05]  /*e030*/  EXIT ;  /* 0x000000000000794d */ /* 0x000fea0003800000 */
.L_x_3176:
        /* <DEDUP_REMOVED lines=13> */
.L_x_3180:
[----:B------:R-:W-:Y:S01]  /*e110*/  IMAD.MOV.U32 R0, RZ, RZ, 0x7f ;  /* 0x0000007fff007424 */ /* 0x000fe200078e00ff */
[----:B------:R-:W-:-:S04]  /*e120*/  ISETP.GT.U32.AND P0, PT, R2, 0x7f800000, PT ;  /* 0x7f8000000200780c */ /* 0x000fc80003f04070 */
[----:B------:R-:W-:-:S09]  /*e130*/  SEL R0, R0, 0x7c, P0 ;  /* 0x0000007c00007807 */ /* 0x000fd20000000000 */
.L_x_3181:
[----:B------:R-:W-:Y:S05]  /*e140*/  BSYNC B0 ;  /* 0x0000000000007941 */ /* 0x000fea0003800000 */
.L_x_3179:
[----:B------:R-:W-:-:S04]  /*e150*/  LOP3.LUT R2, R5, 0x80000000, RZ, 0xc0, !PT ;  /* 0x8000000005027812 */ /* 0x000fc800078ec0ff */
[----:B------:R-:W-:-:S04]  /*e160*/  SHF.R.U32.HI R3, RZ, 0x18, R2 ;  /* 0x00000018ff037819 */ /* 0x000fc80000011602 */
[----:B------:R-:W-:-:S05]  /*e170*/  LOP3.LUT R3, R0, R3, RZ, 0xfc, !PT ;  /* 0x0000000300037212 */ /* 0x000fca00078efcff */
[----:B------:R-:W-:Y:S01]  /*e180*/  STG.E.U8 desc[UR36][R16.64], R3 ;  /* 0x0000000310007986 */ /* 0x000fe2000c101124 */
[----:B------:R-:W-:Y:S05]  /*e190*/  EXIT ;  /* 0x000000000000794d */ /* 0x000fea0003800000 */
.L_x_3175:
[----:B------:R-:W-:Y:S01]  /*e1a0*/  STG.E.U16 desc[UR36][R16.64], R5 ;  /* 0x0000000510007986 */ /* 0x000fe2000c101524 */
[----:B------:R-:W-:Y:S05]  /*e1b0*/  EXIT ;  /* 0x000000000000794d */ /* 0x000fea0003800000 */
.L_x_3172:
        /* <DEDUP_REMOVED lines=12> */
.L_x_3184:
        /* <DEDUP_REMOVED lines=17> */
.L_x_3187:
[----:B------:R-:W-:-:S04]  /*e390*/  LOP3.LUT R2, R5, 0x80000000, RZ, 0xc0, !PT ;  /* 0x8000000005027812 */ /* 0x000fc800078ec0ff */
[----:B------:R-:W-:-:S04]  /*e3a0*/  SHF.R.U32.HI R3, RZ, 0x18, R2 ;  /* 0x00000018ff037819 */ /* 0x000fc80000011602 */
[----:B------:R-:W-:-:S04]  /*e3b0*/  LOP3.LUT R0, R0, R3, RZ, 0xfc, !PT ;  /* 0x0000000300007212 */ /* 0x000fc800078efcff */
[----:B------:R-:W-:-:S07]  /*e3c0*/  PRMT R8, R0, 0x7610, R8 ;  /* 0x0000761000087816 */ /* 0x000fce0000000008 */
.L_x_3186:
[----:B------:R-:W-:Y:S05]  /*e3d0*/  BSYNC B0 ;  /* 0x0000000000007941 */ /* 0x000fea0003800000 */
.L_x_3185:
[----:B------:R-:W-:Y:S01]  /*e3e0*/  STG.E.U8 desc[UR36][R16.64], R8 ;  /* 0x0000000810007986 */ /* 0x000fe2000c101124 */
[----:B------:R-:W-:Y:S05]  /*e3f0*/  EXIT ;  /* 0x000000000000794d */ /* 0x000fea0003800000 */
.L_x_3183:
        /* <DEDUP_REMOVED lines=17> */
.L_x_3190:
[----:B------:R-:W-:-:S04]  /*e510*/  LOP3.LUT R2, R5, 0x80000000, RZ, 0xc0, !PT ;  /* 0x8000000005027812 */ /* 0x000fc800078ec0ff */
[----:B------:R-:W-:-:S04]  /*e520*/  SHF.R.U32.HI R3, RZ, 0x18, R2 ;  /* 0x00000018ff037819 */ /* 0x000fc80000011602 */
[----:B------:R-:W-:-:S04]  /*e530*/  LOP3.LUT R0, R0, R3, RZ, 0xfc, !PT ;  /* 0x0000000300007212 */ /* 0x000fc800078efcff */
[----:B------:R-:W-:-:S07]  /*e540*/  PRMT R8, R0, 0x7610, R8 ;  /* 0x0000761000087816 */ /* 0x000fce0000000008 */
.L_x_3189:
[----:B------:R-:W-:Y:S05]  /*e550*/  BSYNC B0 ;  /* 0x0000000000007941 */ /* 0x000fea0003800000 */
.L_x_3188:
[----:B------:R-:W-:Y:S01]  /*e560*/  STG.E.U8 desc[UR36][R16.64], R8 ;  /* 0x0000000810007986 */ /* 0x000fe2000c101124 */
[----:B------:R-:W-:Y:S05]  /*e570*/  EXIT ;  /* 0x000000000000794d */ /* 0x000fea0003800000 */
.L_x_3182:
        /* <DEDUP_REMOVED lines=22> */
.L_x_3165:
        /* <DEDUP_REMOVED lines=16> */
.L_x_3193:
[----:B------:R-:W-:Y:S05]  /*e7e0*/  EXIT ;  /* 0x000000000000794d */ /* 0x000fea0003800000 */
.L_x_3192:
[----:B------:R-:W-:-:S06]  /*e7f0*/  IMAD.U32 R2, R5, 0x10000, RZ ;  /* 0x0001000005027824 */ /* 0x000fcc00078e00ff */
[----:B------:R-:W1:Y:S02]  /*e800*/  F2I.U64.TRUNC R2, R2 ;  /* 0x0000000200027311 */ /* 0x000e64000020d800 */
[----:B-1----:R-:W-:Y:S01]  /*e810*/  STG.E.64 desc[UR36][R16.64], R2 ;  /* 0x0000000210007986 */ /* 0x002fe2000c101b24 */
[----:B------:R-:W-:Y:S05]  /*e820*/  EXIT ;  /* 0x000000000000794d */ /* 0x000fea0003800000 */
.L_x_3191:
[----:B------:R-:W-:-:S06]  /*e830*/  IMAD.U32 R5, R5, 0x10000, RZ ;  /* 0x0001000005057824 */ /* 0x000fcc00078e00ff */
[----:B------:R-:W1:Y:S02]  /*e840*/  F2I.FTZ.U32.TRUNC.NTZ R5, R5 ;  /* 0x0000000500057305 */ /* 0x000e64000021f000 */
[----:B-1----:R-:W-:Y:S01]  /*e850*/  STG.E desc[UR36][R16.64], R5 ;  /* 0x0000000510007986 */ /* 0x002fe2000c101924 */
[----:B------:R-:W-:Y:S05]  /*e860*/  EXIT ;  /* 0x000000000000794d */ /* 0x000fea0003800000 */
.L_x_3194:
        /* <DEDUP_REMOVED lines=9> */
.L_x_37776:


//--------------------- .text._ZN2at6native27unrolled_elementwise_kernelINS0_13AUnaryFunctorIN3c108BFloat16ES4_S4_ZZZNS0_15binary_internal21div_floor_kernel_cudaERNS_18TensorIteratorBaseEENKUlvE1_clEvENKUlvE2_clEvEUlS4_S4_E_EESt5arrayIPcLm2EELi4E23TrivialOffsetCalculatorILi1EjESG_NS0_6memory12LoadWithCastILi1EEENSH_13StoreWithCastILi1EEEEEviT_T0_T2_T3_T4_T5_ --------------------------
	.section	.text._ZN2at6native27unrolled_elementwise_kernelINS0_13AUnaryFunctorIN3c108BFloat16ES4_S4_ZZZNS0_15binary_internal21div_floor_kernel_cudaERNS_18TensorIteratorBaseEENKUlvE1_clEvENKUlvE2_clEvEUlS4_S4_E_EESt5arrayIPcLm2EELi4E23TrivialOffsetCalculatorILi1EjESG_NS0_6memory12LoadWithCastILi1EEENSH_13StoreWithCastILi1EEEEEviT_T0_T2_T3_T4_T5_,"ax",@progbits
	.align	128
        .global         _ZN2at6native27unrolled_elementwise_kernelINS0_13AUnaryFunctorIN3c108BFloat16ES4_S4_ZZZNS0_15binary_internal21div_floor_kernel_cudaERNS_18TensorIteratorBaseEENKUlvE1_clEvENKUlvE2_clEvEUlS4_S4_E_EESt5arrayIPcLm2EELi4E23TrivialOffsetCalculatorILi1EjESG_NS0_6memory12LoadWithCastILi1EEENSH_13StoreWithCastILi1EEEEEviT_T0_T2_T3_T4_T5_
        .type           _ZN2at6native27unrolled_elementwise_kernelINS0_13AUnaryFunctorIN3c108BFloat16ES4_S4_ZZZNS0_15binary_internal21div_floor_kernel_cudaERNS_18TensorIteratorBaseEENKUlvE1_clEvENKUlvE2_clEvEUlS4_S4_E_EESt5arrayIPcLm2EELi4E23TrivialOffsetCalculatorILi1EjESG_NS0_6memory12LoadWithCastILi1EEENSH_13StoreWithCastILi1EEEEEviT_T0_T2_T3_T4_T5_,@function
        .size           _ZN2at6native27unrolled_elementwise_kernelINS0_13AUnaryFunctorIN3c108BFloat16ES4_S4_ZZZNS0_15binary_internal21div_floor_kernel_cudaERNS_18TensorIteratorBaseEENKUlvE1_clEvENKUlvE2_clEvEUlS4_S4_E_EESt5arrayIPcLm2EELi4E23TrivialOffsetCalculatorILi1EjESG_NS0_6memory12LoadWithCastILi1EEENSH_13StoreWithCastILi1EEEEEviT_T0_T2_T3_T4_T5_,(.L_x_37777 - _ZN2at6native27unrolled_elementwise_kernelINS0_13AUnaryFunctorIN3c108BFloat16ES4_S4_ZZZNS0_15binary_internal21div_floor_kernel_cudaERNS_18TensorIteratorBaseEENKUlvE1_clEvENKUlvE2_clEvEUlS4_S4_E_EESt5arrayIPcLm2EELi4E23TrivialOffsetCalculatorILi1EjESG_NS0_6memory12LoadWithCastILi1EEENSH_13StoreWithCastILi1EEEEEviT_T0_T2_T3_T4_T5_)
        .other          _ZN2at6native27unrolled_elementwise_kernelINS0_13AUnaryFunctorIN3c108BFloat16ES4_S4_ZZZNS0_15binary_internal21div_floor_kernel_cudaERNS_18TensorIteratorBaseEENKUlvE1_clEvENKUlvE2_clEvEUlS4_S4_E_EESt5arrayIPcLm2EELi4E23TrivialOffsetCalculatorILi1EjESG_NS0_6memory12LoadWithCastILi1EEENSH_13StoreWithCastILi1EEEEEviT_T0_T2_T3_T4_T5_,@"STO_CUDA_ENTRY STV_DEFAULT"
_ZN2at6native27unrolled_elementwise_kernelINS0_13AUnaryFunctorIN3c108BFloat16ES4_S4_ZZZNS0_15binary_internal21div_floor_kernel_cudaERNS_18TensorIteratorBaseEENKUlvE1_clEvENKUlvE2_clEvEUlS4_S4_E_EESt5arrayIPcLm2EELi4E23TrivialOffsetCalculatorILi1EjESG_NS0_6memory12LoadWithCastILi1EEENSH_13StoreWithCastILi1EEEEEviT_T0_T2_T3_T4_T5_:
.text._ZN2at6native27unrolled_elementwise_kernelINS0_13AUnaryFunctorIN3c108BFloat16ES4_S4_ZZZNS0_15binary_internal21div_floor_kernel_cudaERNS_18TensorIteratorBaseEENKUlvE1_clEvENKUlvE2_clEvEUlS4_S4_E_EESt5arrayIPcLm2EELi4E23TrivialOffsetCalculatorILi1EjESG_NS0_6memory12LoadWithCastILi1EEENSH_13StoreWithCastILi1EEEEEviT_T0_T2_T3_T4_T5_:
        /* <DEDUP_REMOVED lines=36> */
.L_x_3200:
[----:B------:R-:W2:Y:S02]  /*0240*/  LDG.E.U8 R2, desc[UR36][R2.64] ;  /* 0x0000002402027981 */ /* 0x000ea4000c1e1100 */
[----:B--2---:R-:W-:-:S04]  /*0250*/  I2FP.F32.U32 R0, R2 ;  /* 0x0000000200007245 */ /* 0x004fc80000201000 */
[----:B------:R-:W-:-:S04]  /*0260*/  F2FP.BF16.F32.PACK_AB R0, RZ, R0 ;  /* 0x00000000ff00723e */ /* 0x000fc800000010ff */
[----:B------:R-:W-:Y:S01]  /*0270*/  PRMT R24, R0, 0x7610, R24 ;  /* 0x0000761000187816 */ /* 0x000fe20000000018 */
[----:B------:R-:W-:Y:S06]  /*0280*/  BRA `(.L_x_3202) ;  /* 0x0000000c00c87947 */ /* 0x000fec0003800000 */
.L_x_3199:
        /* <DEDUP_REMOVED lines=11> */
.L_x_3204:
[----:B------:R-:W2:Y:S02]  /*0340*/  LDG.E R2, desc[UR36][R2.64] ;  /* 0x0000002402027981 */ /* 0x000ea4000c1e1900 */
[----:B--2---:R-:W-:-:S04]  /*0350*/  I2FP.F32.S32 R0, R2 ;  /* 0x0000000200007245 */ /* 0x004fc80000201400 */
[----:B------:R-:W-:-:S04]  /*0360*/  F2FP.BF16.F32.PACK_AB R0, RZ, R0 ;  /* 0x00000000ff00723e */ /* 0x000fc800000010ff */
[----:B------:R-:W-:Y:S01]  /*0370*/  PRMT R24, R0, 0x7610, R24 ;  /* 0x0000761000187816 */ /* 0x000fe20000000018 */
[----:B------:R-:W-:Y:S06]  /*0380*/  BRA `(.L_x_3202) ;  /* 0x0000000c00887947 */ /* 0x000fec0003800000 */
.L_x_3203:
[----:B------:R-:W2:Y:S02]  /*0390*/  LDG.E.U16 R2, desc[UR36][R2.64] ;  /* 0x0000002402027981 */ /* 0x000ea4000c1e1500 */
[----:B--2---:R-:W0:Y:S02]  /*03a0*/  I2F.S16 R0, R2 ;  /* 0x0000000200007306 */ /* 0x004e240000101400 */
[----:B0-----:R-:W-:-:S04]  /*03b0*/  F2FP.BF16.F32.PACK_AB R0, RZ, R0 ;  /* 0x00000000ff00723e */ /* 0x001fc800000010ff */
[----:B------:R-:W-:Y:S01]  /*03c0*/  PRMT R24, R0, 0x7610, R24 ;  /* 0x0000761000187816 */ /* 0x000fe20000000018 */
[----:B------:R-:W-:Y:S06]  /*03d0*/  BRA `(.L_x_3202) ;  /* 0x0000000c00747947 */ /* 0x000fec0003800000 */
.L_x_3198:
        /* <DEDUP_REMOVED lines=9> */
.L_x_3206:
[----:B------:R-:W2:Y:S02]  /*0470*/  LDG.E.U16 R0, desc[UR36][R2.64] ;  /* 0x0000002402007981 */ /* 0x000ea4000c1e1500 */
[----:B--2---:R-:W-:-:S05]  /*0480*/  HADD2.F32 R0, -RZ, R0.H0_H0 ;  /* 0x20000000ff007230 */ /* 0x004fca0000004100 */
[----:B------:R-:W-:-:S04]  /*0490*/  F2FP.BF16.F32.PACK_AB R0, RZ, R0 ;  /* 0x00000000ff00723e */ /* 0x000fc800000010ff */
[----:B------:R-:W-:Y:S01]  /*04a0*/  PRMT R24, R0, 0x7610, R24 ;  /* 0x0000761000187816 */ /* 0x000fe20000000018 */
[----:B------:R-:W-:Y:S06]  /*04b0*/  BRA `(.L_x_3202) ;  /* 0x0000000c003c7947 */ /* 0x000fec0003800000 */
.L_x_3205:
        /* <DEDUP_REMOVED lines=9> */
.L_x_3208:
[----:B------:R-:W2:Y:S02]  /*0550*/  LDG.E.U16 R2, desc[UR36][R2.64] ;  /* 0x0000002402027981 */ /* 0x000ea4000c1e1500 */
[----:B--2---:R-:W-:-:S05]  /*0560*/  HADD2.F32 R0, -RZ, R2.H0_H0 ;  /* 0x20000002ff007230 */ /* 0x004fca0000004100 */
[----:B------:R-:W-:-:S04]  /*0570*/  F2FP.BF16.F32.PACK_AB R0, RZ, R0 ;  /* 0x00000000ff00723e */ /* 0x000fc800000010ff */
[----:B------:R-:W-:Y:S01]  /*0580*/  PRMT R24, R0, 0x7610, R24 ;  /* 0x0000761000187816 */ /* 0x000fe20000000018 */
[----:B------:R-:W-:Y:S06]  /*0590*/  BRA `(.L_x_3202) ;  /* 0x0000000c00047947 */ /* 0x000fec0003800000 */
.L_x_3207:
        /* <DEDUP_REMOVED lines=9> */
.L_x_3197:
        /* <DEDUP_REMOVED lines=14> */
.L_x_3211:
        /* <DEDUP_REMOVED lines=9> */
.L_x_3210:
        /* <DEDUP_REMOVED lines=28> */
.L_x_3213:
        /* <DEDUP_REMOVED lines=15> */
.L_x_3212:
[----:B------:R0:W5:Y:S01]  /*0a50*/  LDG.E.U16 R24, desc[UR36][R2.64] ;  /* 0x0000002402187981 */ /* 0x000162000c1e1500 */
[----:B------:R-:W-:Y:S05]  /*0a60*/  BRA `(.L_x_3202) ;  /* 0x0000000400d07947 */ /* 0x000fea0003800000 */
.L_x_3209:
        /* <DEDUP_REMOVED lines=13> */
.L_x_3216:
        /* <DEDUP_REMOVED lines=21> */
.L_x_3220:
[----:B------:R-:W-:Y:S05]  /*0c90*/  BSYNC B1 ;  /* 0x0000000000017941 */ /* 0x000fea0003800000 */
.L_x_3219:
[----:B------:R-:W-:Y:S01]  /*0ca0*/  LEA R3, R0, 0x3b800000, 0x17 ;  /* 0x3b80000000037811 */ /* 0x000fe200078eb8ff */
[----:B------:R-:W-:-:S05]  /*0cb0*/  IMAD.SHL.U32 R0, R2, 0x100000, RZ ;  /* 0x0010000002007824 */ /* 0x000fca00078e00ff */
[----:B------:R-:W-:-:S07]  /*0cc0*/  LOP3.LUT R0, R3, R0, R4, 0xfe, !PT ;  /* 0x0000000003007212 */ /* 0x000fce00078efe04 */
.L_x_3218:
[----:B------:R-:W-:Y:S05]  /*0cd0*/  BSYNC B0 ;  /* 0x0000000000007941 */ /* 0x000fea0003800000 */
.L_x_3217:
[----:B------:R-:W-:-:S04]  /*0ce0*/  F2FP.BF16.F32.PACK_AB R0, RZ, R0 ;  /* 0x00000000ff00723e */ /* 0x000fc800000010ff */
[----:B------:R-:W-:Y:S01]  /*0cf0*/  PRMT R24, R0, 0x7610, R24 ;  /* 0x0000761000187816 */ /* 0x000fe20000000018 */
[----:B------:R-:W-:Y:S06]  /*0d00*/  BRA `(.L_x_3202) ;  /* 0x0000000400287947 */ /* 0x000fec0003800000 */
.L_x_3215:
        /* <DEDUP_REMOVED lines=21> */
.L_x_3224:
[----:B------:R-:W-:Y:S05]  /*0e60*/  BSYNC B1 ;  /* 0x0000000000017941 */ /* 0x000fea0003800000 */
.L_x_3223:
[----:B------:R-:W-:Y:S01]  /*0e70*/  LEA R3, R0, 0x37800000, 0x17 ;  /* 0x3780000000037811 */ /* 0x000fe200078eb8ff */
[----:B------:R-:W-:-:S05]  /*0e80*/  IMAD.SHL.U32 R0, R2, 0x200000, RZ ;  /* 0x0020000002007824 */ /* 0x000fca00078e00ff */
[----:B------:R-:W-:-:S07]  /*0e90*/  LOP3.LUT R0, R3, R0, R4, 0xfe, !PT ;  /* 0x0000000003007212 */ /* 0x000fce00078efe04 */
.L_x_3222:
[----:B------:R-:W-:Y:S05]  /*0ea0*/  BSYNC B0 ;  /* 0x0000000000007941 */ /* 0x000fea0003800000 */
.L_x_3221:
[----:B------:R-:W-:-:S04]  /*0eb0*/  F2FP.BF16.F32.PACK_AB R0, RZ, R0 ;  /* 0x00000000ff00723e */ /* 0x000fc800000010ff */
[----:B------:R-:W-:Y:S01]  /*0ec0*/  PRMT R24, R0, 0x7610, R24 ;  /* 0x0000761000187816 */ /* 0x000fe20000000018 */
[----:B------:R-:W-:Y:S06]  /*0ed0*/  BRA `(.L_x_3202) ;  /* 0x0000000000b47947 */ /* 0x000fec0003800000 */
.L_x_3214:
        /* <DEDUP_REMOVED lines=14> */
.L_x_3228:
[----:B------:R-:W-:Y:S05]  /*0fc0*/  BSYNC B0 ;  /* 0x0000000000007941 */ /* 0x000fea0003800000 */
.L_x_3227:
[----:B------:R-:W-:-:S04]  /*0fd0*/  F2FP.BF16.F32.PACK_AB R0, RZ, R0 ;  /* 0x00000000ff00723e */ /* 0x000fc800000010ff */
[----:B------:R-:W-:Y:S01]  /*0fe0*/  PRMT R24, R0, 0x7610, R24 ;  /* 0x0000761000187816 */ /* 0x000fe20000000018 */
[----:B------:R-:W-:Y:S06]  /*0ff0*/  BRA `(.L_x_3202) ;  /* 0x00000000006c7947 */ /* 0x000fec0003800000 */
.L_x_3201:
        /* <DEDUP_REMOVED lines=16> */
.L_x_3229:
[----:B------:R-:W-:Y:S01]  /*1100*/  PRMT R24, RZ, 0x7610, R24 ;  /* 0x00007610ff187816 */ /* 0x000fe20000000018 */
[----:B------:R-:W-:Y:S06]  /*1110*/  BRA `(.L_x_3202) ;  /* 0x0000000000247947 */ /* 0x000fec0003800000 */
.L_x_3226:
[----:B------:R-:W2:Y:S02]  /*1120*/  LDG.E.64 R2, desc[UR36][R2.64] ;  /* 0x0000002402027981 */ /* 0x000ea4000c1e1b00 */
[----:B--2---:R-:W0:Y:S02]  /*1130*/  I2F.U64 R0, R2 ;  /* 0x0000000200007312 */ /* 0x004e240000301000 */
[----:B0-----:R-:W-:-:S04]  /*1140*/  F2FP.BF16.F32.PACK_AB R0, RZ, R0 ;  /* 0x00000000ff00723e */ /* 0x001fc800000010ff */
[----:B------:R-:W-:Y:S01]  /*1150*/  PRMT R24, R0, 0x7610, R24 ;  /* 0x0000761000187816 */ /* 0x000fe20000000018 */
[----:B------:R-:W-:Y:S06]  /*1160*/  BRA `(.L_x_3202) ;  /* 0x0000000000107947 */ /* 0x000fec0003800000 */
.L_x_3225:
[----:B------:R-:W2:Y:S02]  /*1170*/  LDG.E R2, desc[UR36][R2.64] ;  /* 0x0000002402027981 */ /* 0x000ea4000c1e1900 */
[----:B--2---:R-:W-:-:S04]  /*1180*/  I2FP.F32.U32 R0, R2 ;  /* 0x0000000200007245 */ /* 0x004fc80000201000 */
[----:B------:R-:W-:-:S04]  /*1190*/  F2FP.BF16.F32.PACK_AB R0, RZ, R0 ;  /* 0x00000000ff00723e */ /* 0x000fc800000010ff */
[----:B------:R-:W-:-:S07]  /*11a0*/  PRMT R24, R0, 0x7610, R24 ;  /* 0x0000761000187816 */ /* 0x000fce0000000018 */
.L_x_3202:
[----:B------:R-:W-:-:S07]  /*11b0*/  VIADD R17, R17, 0x80 ;  /* 0x0000008011117836 */ /* 0x000fce0000000000 */
.L_x_3196:
[----:B------:R-:W-:Y:S05]  /*11c0*/  BSYNC B6 ;  /* 0x0000000000067941 */ /* 0x000fea0003800000 */
.L_x_3195:
        /* <DEDUP_REMOVED lines=26> */
.L_x_3235:
[----:B------:R-:W2:Y:S02]  /*1370*/  LDG.E.U8 R2, desc[UR36][R2.64] ;  /* 0x0000002402027981 */ /* 0x000ea4000c1e1100 */
[----:B--2---:R-:W-:-:S04]  /*1380*/  I2FP.F32.U32 R0, R2 ;  /* 0x0000000200007245 */ /* 0x004fc80000201000 */
[----:B------:R-:W-:-:S04]  /*1390*/  F2FP.BF16.F32.PACK_AB R0, RZ, R0 ;  /* 0x00000000ff00723e */ /* 0x000fc800000010ff */
[----:B------:R-:W-:Y:S01]  /*13a0*/  PRMT R16, R0, 0x7610, R16 ;  /* 0x0000761000107816 */ /* 0x000fe20000000010 */
[----:B------:R-:W-:Y:S06]  /*13b0*/  BRA `(.L_x_3237) ;  /* 0x0000000c00c87947 */ /* 0x000fec0003800000 */
.L_x_3234:
        /* <DEDUP_REMOVED lines=11> */
.L_x_3239:
[----:B------:R-:W2:Y:S02]  /*1470*/  LDG.E R2, desc[UR36][R2.64] ;  /* 0x0000002402027981 */ /* 0x000ea4000c1e1900 */
[----:B--2---:R-:W-:-:S04]  /*1480*/  I2FP.F32.S32 R0, R2 ;  /* 0x0000000200007245 */ /* 0x004fc80000201400 */
[----:B------:R-:W-:-:S04]  /*1490*/  F2FP.BF16.F32.PACK_AB R0, RZ, R0 ;  /* 0x00000000ff00723e */ /* 0x000fc800000010ff */
[----:B------:R-:W-:Y:S01]  /*14a0*/  PRMT R16, R0, 0x7610, R16 ;  /* 0x0000761000107816 */ /* 0x000fe20000000010 */
[----:B------:R-:W-:Y:S06]  /*14b0*/  BRA `(.L_x_3237) ;  /* 0x0000000c00887947 */ /* 0x000fec0003800000 */
.L_x_3238:
[----:B------:R-:W2:Y:S02]  /*14c0*/  LDG.E.U16 R2, desc[UR36][R2.64] ;  /* 0x0000002402027981 */ /* 0x000ea4000c1e1500 */
[----:B--2---:R-:W0:Y:S02]  /*14d0*/  I2F.S16 R0, R2 ;  /* 0x0000000200007306 */ /* 0x004e240000101400 */
[----:B0-----:R-:W-:-:S04]  /*14e0*/  F2FP.BF16.F32.PACK_AB R0, RZ, R0 ;  /* 0x00000000ff00723e */ /* 0x001fc800000010ff */
[----:B------:R-:W-:Y:S01]  /*14f0*/  PRMT R16, R0, 0x7610, R16 ;  /* 0x0000761000107816 */ /* 0x000fe20000000010 */
[----:B------:R-:W-:Y:S06]  /*1500*/  BRA `(.L_x_3237) ;  /* 0x0000000c00747947 */ /* 0x000fec0003800000 */
.L_x_3233:
        /* <DEDUP_REMOVED lines=9> */
.L_x_3241:
[----:B------:R-:W2:Y:S02]  /*15a0*/  LDG.E.U16 R0, desc[UR36][R2.64] ;  /* 0x0000002402007981 */ /* 0x000ea4000c1e1500 */
[----:B--2---:R-:W-:-:S05]  /*15b0*/  HADD2.F32 R0, -RZ, R0.H0_H0 ;  /* 0x20000000ff007230 */ /* 0x004fca0000004100 */
[----:B------:R-:W-:-:S04]  /*15c0*/  F2FP.BF16.F32.PACK_AB R0, RZ, R0 ;  /* 0x00000000ff00723e */ /* 0x000fc800000010ff */
[----:B------:R-:W-:Y:S01]  /*15d0*/  PRMT R16, R0, 0x7610, R16 ;  /* 0x0000761000107816 */ /* 0x000fe20000000010 */
[----:B------:R-:W-:Y:S06]  /*15e0*/  BRA `(.L_x_3237) ;  /* 0x0000000c003c7947 */ /* 0x000fec0003800000 */
.L_x_3240:
        /* <DEDUP_REMOVED lines=9> */
.L_x_3243:
[----:B------:R-:W2:Y:S02]  /*1680*/  LDG.E.U16 R2, desc[UR36][R2.64] ;  /* 0x0000002402027981 */ /* 0x000ea4000c1e1500 */
[----:B--2---:R-:W-:-:S05]  /*1690*/  HADD2.F32 R0, -RZ, R2.H0_H0 ;  /* 0x20000002ff007230 */ /* 0x004fca0000004100 */
[----:B------:R-:W-:-:S04]  /*16a0*/  F2FP.BF16.F32.PACK_AB R0, RZ, R0 ;  /* 0x00000000ff00723e */ /* 0x000fc800000010ff */
[----:B------:R-:W-:Y:S01]  /*16b0*/  PRMT R16, R0, 0x7610, R16 ;  /* 0x0000761000107816 */ /* 0x000fe20000000010 */
[----:B------:R-:W-:Y:S06]  /*16c0*/  BRA `(.L_x_3237) ;  /* 0x0000000c00047947 */ /* 0x000fec0003800000 */
.L_x_3242:
        /* <DEDUP_REMOVED lines=9> */
.L_x_3232:
        /* <DEDUP_REMOVED lines=14> */
.L_x_3246:
        /* <DEDUP_REMOVED lines=9> */
.L_x_3245:
        /* <DEDUP_REMOVED lines=28> */
.L_x_3248:
        /* <DEDUP_REMOVED lines=15> */
.L_x_3247:
[----:B------:R0:W5:Y:S01]  /*1b80*/  LDG.E.U16 R16, desc[UR36][R2.64] ;  /* 0x0000002402107981 */ /* 0x000162000c1e1500 */
[----:B------:R-:W-:Y:S05]  /*1b90*/  BRA `(.L_x_3237) ;  /* 0x0000000400d07947 */ /* 0x000fea0003800000 */
.L_x_3244:
        /* <DEDUP_REMOVED lines=13> */
.L_x_3251:
        /* <DEDUP_REMOVED lines=21> */
.L_x_3255:
[----:B------:R-:W-:Y:S05]  /*1dc0*/  BSYNC B1 ;  /* 0x0000000000017941 */ /* 0x000fea0003800000 */
.L_x_3254:
[----:B------:R-:W-:Y:S01]  /*1dd0*/  LEA R3, R0, 0x3b800000, 0x17 ;  /* 0x3b80000000037811 */ /* 0x000fe200078eb8ff */
[----:B------:R-:W-:-:S05]  /*1de0*/  IMAD.SHL.U32 R0, R2, 0x100000, RZ ;  /* 0x0010000002007824 */ /* 0x000fca00078e00ff */
[----:B------:R-:W-:-:S07]  /*1df0*/  LOP3.LUT R0, R3, R0, R4, 0xfe, !PT ;  /* 0x0000000003007212 */ /* 0x000fce00078efe04 */
.L_x_3253:
[----:B------:R-:W-:Y:S05]  /*1e00*/  BSYNC B0 ;  /* 0x0000000000007941 */ /* 0x000fea0003800000 */
.L_x_3252:
[----:B------:R-:W-:-:S04]  /*1e10*/  F2FP.BF16.F32.PACK_AB R0, RZ, R0 ;  /* 0x00000000ff00723e */ /* 0x000fc800000010ff */
[----:B------:R-:W-:Y:S01]  /*1e20*/  PRMT R16, R0, 0x7610, R16 ;  /* 0x0000761000107816 */ /* 0x000fe20000000010 */
[----:B------:R-:W-:Y:S06]  /*1e30*/  BRA `(.L_x_3237) ;  /* 0x0000000400287947 */ /* 0x000fec0003800000 */
.L_x_3250:
        /* <DEDUP_REMOVED lines=21> */
.L_x_3259:
[----:B------:R-:W-:Y:S05]  /*1f90*/  BSYNC B1 ;  /* 0x0000000000017941 */ /* 0x000fea0003800000 */
.L_x_3258:
[----:B------:R-:W-:Y:S01]  /*1fa0*/  LEA R3, R0, 0x37800000, 0x17 ;  /* 0x3780000000037811 */ /* 0x000fe200078eb8ff */
[----:B------:R-:W-:-:S05]  /*1fb0*/  IMAD.SHL.U32 R0, R2, 0x200000, RZ ;  /* 0x0020000002007824 */ /* 0x000fca00078e00ff */
[----:B------:R-:W-:-:S07]  /*1fc0*/  LOP3.LUT R0, R3, R0, R4, 0xfe, !PT ;  /* 0x0000000003007212 */ /* 0x000fce00078efe04 */
.L_x_3257:
[----:B------:R-:W-:Y:S05]  /*1fd0*/  BSYNC B0 ;  /* 0x0000000000007941 */ /* 0x000fea0003800000 */
.L_x_3256:
[----:B------:R-:W-:-:S04]  /*1fe0*/  F2FP.BF16.F32.PACK_AB R0, RZ, R0 ;  /* 0x00000000ff00723e */ /* 0x000fc800000010ff */
[----:B------:R-:W-:Y:S01]  /*1ff0*/  PRMT R16, R0, 0x7610, R16 ;  /* 0x0000761000107816 */ /* 0x000fe20000000010 */
[----:B------:R-:W-:Y:S06]  /*2000*/  BRA `(.L_x_3237) ;  /* 0x0000000000b47947 */ /* 0x000fec0003800000 */
.L_x_3249:
        /* <DEDUP_REMOVED lines=14> */
.L_x_3263:
[----:B------:R-:W-:Y:S05]  /*20f0*/  BSYNC B0 ;  /* 0x0000000000007941 */ /* 0x000fea0003800000 */
.L_x_3262:
[----:B------:R-:W-:-:S04]  /*2100*/  F2FP.BF16.F32.PACK_AB R0, RZ, R0 ;  /* 0x00000000ff00723e */ /* 0x000fc800000010ff */
[----:B------:R-:W-:Y:S01]  /*2110*/  PRMT R16, R0, 0x7610, R16 ;  /* 0x0000761000107816 */ /* 0x000fe20000000010 */
[----:B------:R-:W-:Y:S06]  /*2120*/  BRA `(.L_x_3237) ;  /* 0x00000000006c7947 */ /* 0x000fec0003800000 */
.L_x_3236:
        /* <DEDUP_REMOVED lines=16> */
.L_x_3264:
[----:B------:R-:W-:Y:S01]  /*2230*/  PRMT R16, RZ, 0x7610, R16 ;  /* 0x00007610ff107816 */ /* 0x000fe20000000010 */
[----:B------:R-:W-:Y:S06]  /*2240*/  BRA `(.L_x_3237) ;  /* 0x0000000000247947 */ /* 0x000fec0003800000 */
.L_x_3261:
[----:B------:R-:W2:Y:S02]  /*2250*/  LDG.E.64 R2, desc[UR36][R2.64] ;  /* 0x0000002402027981 */ /* 0x000ea4000c1e1b00 */
[----:B--2---:R-:W0:Y:S02]  /*2260*/  I2F.U64 R0, R2 ;  /* 0x0000000200007312 */ /* 0x004e240000301000 */
[----:B0-----:R-:W-:-:S04]  /*2270*/  F2FP.BF16.F32.PACK_AB R0, RZ, R0 ;  /* 0x00000000ff00723e */ /* 0x001fc800000010ff */
[----:B------:R-:W-:Y:S01]  /*2280*/  PRMT R16, R0, 0x7610, R16 ;  /* 0x0000761000107816 */ /* 0x000fe20000000010 */
[----:B------:R-:W-:Y:S06]  /*2290*/  BRA `(.L_x_3237) ;  /* 0x0000000000107947 */ /* 0x000fec0003800000 */
.L_x_3260:
[----:B------:R-:W2:Y:S02]  /*22a0*/  LDG.E R2, desc[UR36][R2.64] ;  /* 0x0000002402027981 */ /* 0x000ea4000c1e1900 */
[----:B--2---:R-:W-:-:S04]  /*22b0*/  I2FP.F32.U32 R0, R2 ;  /* 0x0000000200007245 */ /* 0x004fc80000201000 */
[----:B------:R-:W-:-:S04]  /*22c0*/  F2FP.BF16.F32.PACK_AB R0, RZ, R0 ;  /* 0x00000000ff00723e */ /* 0x000fc800000010ff */
[----:B------:R-:W-:-:S07]  /*22d0*/  PRMT R16, R0, 0x7610, R16 ;  /* 0x0000761000107816 */ /* 0x000fce0000000010 */
.L_x_3237:
[----:B------:R-:W-:-:S07]  /*22e0*/  VIADD R17, R17, 0x80 ;  /* 0x0000008011117836 */ /* 0x000fce0000000000 */
.L_x_3231:
[----:B------:R-:W-:Y:S05]  /*22f0*/  BSYNC B6 ;  /* 0x0000000000067941 */ /* 0x000fea0003800000 */
.L_x_3230:
        /* <DEDUP_REMOVED lines=28> */
.L_x_3270:
[----:B------:R-:W2:Y:S02]  /*24c0*/  LDG.E.U8 R4, desc[UR36][R4.64] ;  /* 0x0000002404047981 */ /* 0x000ea4000c1e1100 */
[----:B--2---:R-:W-:-:S04]  /*24d0*/  I2FP.F32.U32 R0, R4 ;  /* 0x0000000400007245 */ /* 0x004fc80000201000 */
[----:B------:R-:W-:-:S04]  /*24e0*/  F2FP.BF16.F32.PACK_AB R0, RZ, R0 ;  /* 0x00000000ff00723e */ /* 0x000fc800000010ff */
[----:B------:R-:W-:Y:S01]  /*24f0*/  PRMT R2, R0, 0x7610, R2 ;  /* 0x0000761000027816 */ /* 0x000fe20000000002 */
[----:B------:R-:W-:Y:S06]  /*2500*/  BRA `(.L_x_3272) ;  /* 0x0000000c00c47947 */ /* 0x000fec0003800000 */
.L_x_3269:
        /* <DEDUP_REMOVED lines=11> */
.L_x_3274:
[----:B------:R-:W2:Y:S02]  /*25c0*/  LDG.E R4, desc[UR36][R4.64] ;  /* 0x0000002404047981 */ /* 0x000ea4000c1e1900 */
[----:B--2---:R-:W-:-:S04]  /*25d0*/  I2FP.F32.S32 R0, R4 ;  /* 0x0000000400007245 */ /* 0x004fc80000201400 */
[----:B------:R-:W-:-:S04]  /*25e0*/  F2FP.BF16.F32.PACK_AB R0, RZ, R0 ;  /* 0x00000000ff00723e */ /* 0x000fc800000010ff */
[----:B------:R-:W-:Y:S01]  /*25f0*/  PRMT R2, R0, 0x7610, R2 ;  /* 0x0000761000027816 */ /* 0x000fe20000000002 */
[----:B------:R-:W-:Y:S06]  /*2600*/  BRA `(.L_x_3272) ;  /* 0x0000000c00847947 */ /* 0x000fec0003800000 */
.L_x_3273:
[----:B------:R-:W2:Y:S02]  /*2610*/  LDG.E.U16 R4, desc[UR36][R4.64] ;  /* 0x0000002404047981 */ /* 0x000ea4000c1e1500 */
[----:B--2---:R-:W0:Y:S02]  /*2620*/  I2F.S16 R0, R4 ;  /* 0x0000000400007306 */ /* 0x004e240000101400 */
[----:B0-----:R-:W-:-:S04]  /*2630*/  F2FP.BF16.F32.PACK_AB R0, RZ, R0 ;  /* 0x00000000ff00723e */ /* 0x001fc800000010ff */
[----:B------:R-:W-:Y:S01]  /*2640*/  PRMT R2, R0, 0x7610, R2 ;  /* 0x0000761000027816 */ /* 0x000fe20000000002 */
[----:B------:R-:W-:Y:S06]  /*2650*/  BRA `(.L_x_3272) ;  /* 0x0000000c00707947 */ /* 0x000fec0003800000 */
.L_x_3268:
        /* <DEDUP_REMOVED lines=9> */
.L_x_3276:
[----:B------:R-:W2:Y:S02]  /*26f0*/  LDG.E.U16 R0, desc[UR36][R4.64] ;  /* 0x0000002404007981 */ /* 0x000ea4000c1e1500 */
[----:B--2---:R-:W-:-:S05]  /*2700*/  HADD2.F32 R0, -RZ, R0.H0_H0 ;  /* 0x20000000ff007230 */ /* 0x004fca0000004100 */
[----:B------:R-:W-:-:S04]  /*2710*/  F2FP.BF16.F32.PACK_AB R0, RZ, R0 ;  /* 0x00000000ff00723e */ /* 0x000fc800000010ff */
[----:B------:R-:W-:Y:S01]  /*2720*/  PRMT R2, R0, 0x7610, R2 ;  /* 0x0000761000027816 */ /* 0x000fe20000000002 */
[----:B------:R-:W-:Y:S06]  /*2730*/  BRA `(.L_x_3272) ;  /* 0x0000000c00387947 */ /* 0x000fec0003800000 */
.L_x_3275:
        /* <DEDUP_REMOVED lines=9> */
.L_x_3278:
[----:B------:R-:W2:Y:S02]  /*27d0*/  LDG.E.U16 R4, desc[UR36][R4.64] ;  /* 0x0000002404047981 */ /* 0x000ea4000c1e1500 */
[----:B--2---:R-:W-:-:S05]  /*27e0*/  HADD2.F32 R0, -RZ, R4.H0_H0 ;  /* 0x20000004ff007230 */ /* 0x004fca0000004100 */
[----:B------:R-:W-:-:S04]  /*27f0*/  F2FP.BF16.F32.PACK_AB R0, RZ, R0 ;  /* 0x00000000ff00723e */ /* 0x000fc800000010ff */
[----:B------:R-:W-:Y:S01]  /*2800*/  PRMT R2, R0, 0x7610, R2 ;  /* 0x0000761000027816 */ /* 0x000fe20000000002 */
[----:B------:R-:W-:Y:S06]  /*2810*/  BRA `(.L_x_3272) ;  /* 0x0000000c00007947 */ /* 0x000fec0003800000 */
.L_x_3277:
        /* <DEDUP_REMOVED lines=9> */
.L_x_3267:
        /* <DEDUP_REMOVED lines=14> */
.L_x_3281:
        /* <DEDUP_REMOVED lines=9> */
.L_x_3280:
        /* <DEDUP_REMOVED lines=28> */
.L_x_3283:
        /* <DEDUP_REMOVED lines=14> */
.L_x_3282:
[----:B------:R0:W5:Y:S01]  /*2cc0*/  LDG.E.U16 R2, desc[UR36][R4.64] ;  /* 0x0000002404027981 */ /* 0x000162000c1e1500 */
[----:B------:R-:W-:Y:S05]  /*2cd0*/  BRA `(.L_x_3272) ;  /* 0x0000000400d07947 */ /* 0x000fea0003800000 */
.L_x_3279:
        /* <DEDUP_REMOVED lines=13> */
.L_x_3286:
        /* <DEDUP_REMOVED lines=21> */
.L_x_3290:
[----:B------:R-:W-:Y:S05]  /*2f00*/  BSYNC B1 ;  /* 0x0000000000017941 */ /* 0x000fea0003800000 */
.L_x_3289:
[----:B------:R-:W-:Y:S01]  /*2f10*/  LEA R3, R0, 0x3b800000, 0x17 ;  /* 0x3b80000000037811 */ /* 0x000fe200078eb8ff */
[----:B------:R-:W-:-:S05]  /*2f20*/  IMAD.SHL.U32 R0, R2, 0x100000, RZ ;  /* 0x0010000002007824 */ /* 0x000fca00078e00ff */
[----:B------:R-:W-:-:S07]  /*2f30*/  LOP3.LUT R0, R3, R0, R4, 0xfe, !PT ;  /* 0x0000000003007212 */ /* 0x000fce00078efe04 */
.L_x_3288:
[----:B------:R-:W-:Y:S05]  /*2f40*/  BSYNC B0 ;  /* 0x0000000000007941 */ /* 0x000fea0003800000 */
.L_x_3287:
[----:B------:R-:W-:-:S04]  /*2f50*/  F2FP.BF16.F32.PACK_AB R0, RZ, R0 ;  /* 0x00000000ff00723e */ /* 0x000fc800000010ff */
[----:B------:R-:W-:Y:S01]  /*2f60*/  PRMT R2, R0, 0x7610, R2 ;  /* 0x0000761000027816 */ /* 0x000fe20000000002 */
[----:B------:R-:W-:Y:S06]  /*2f70*/  BRA `(.L_x_3272) ;  /* 0x0000000400287947 */ /* 0x000fec0003800000 */
.L_x_3285:
        /* <DEDUP_REMOVED lines=21> */
.L_x_3294:
[----:B------:R-:W-:Y:S05]  /*30d0*/  BSYNC B1 ;  /* 0x0000000000017941 */ /* 0x000fea0003800000 */
.L_x_3293:
[----:B------:R-:W-:Y:S01]  /*30e0*/  LEA R3, R0, 0x37800000, 0x17 ;  /* 0x3780000000037811 */ /* 0x000fe200078eb8ff */
[----:B------:R-:W-:-:S05]  /*30f0*/  IMAD.SHL.U32 R0, R2, 0x200000, RZ ;  /* 0x0020000002007824 */ /* 0x000fca00078e00ff */
[----:B------:R-:W-:-:S07]  /*3100*/  LOP3.LUT R0, R3, R0, R4, 0xfe, !PT ;  /* 0x0000000003007212 */ /* 0x000fce00078efe04 */
.L_x_3292:
[----:B------:R-:W-:Y:S05]  /*3110*/  BSYNC B0 ;  /* 0x0000000000007941 */ /* 0x000fea0003800000 */
.L_x_3291:
[----:B------:R-:W-:-:S04]  /*3120*/  F2FP.BF16.F32.PACK_AB R0, RZ, R0 ;  /* 0x00000000ff00723e */ /* 0x000fc800000010ff */
[----:B------:R-:W-:Y:S01]  /*3130*/  PRMT R2, R0, 0x7610, R2 ;  /* 0x0000761000027816 */ /* 0x000fe20000000002 */
[----:B------:R-:W-:Y:S06]  /*3140*/  BRA `(.L_x_3272) ;  /* 0x0000000000b47947 */ /* 0x000fec0003800000 */
.L_x_3284:
        /* <DEDUP_REMOVED lines=14> */
.L_x_3298:
[----:B------:R-:W-:Y:S05]  /*3230*/  BSYNC B0 ;  /* 0x0000000000007941 */ /* 0x000fea0003800000 */
.L_x_3297:
[----:B------:R-:W-:-:S04]  /*3240*/  F2FP.BF16.F32.PACK_AB R0, RZ, R0 ;  /* 0x00000000ff00723e */ /* 0x000fc800000010ff */
[----:B------:R-:W-:Y:S01]  /*3250*/  PRMT R2, R0, 0x7610, R2 ;  /* 0x0000761000027816 */ /* 0x000fe20000000002 */
[----:B------:R-:W-:Y:S06]  /*3260*/  BRA `(.L_x_3272) ;  /* 0x00000000006c7947 */ /* 0x000fec0003800000 */
.L_x_3271:
        /* <DEDUP_REMOVED lines=16> */
.L_x_3299:
[----:B------:R-:W-:Y:S01]  /*3370*/  PRMT R2, RZ, 0x7610, R2 ;  /* 0x00007610ff027816 */ /* 0x000fe20000000002 */
[----:B------:R-:W-:Y:S06]  /*3380*/  BRA `(.L_x_3272) ;  /* 0x0000000000247947 */ /* 0x000fec0003800000 */
.L_x_3296:
[----:B------:R-:W2:Y:S02]  /*3390*/  LDG.E.64 R4, desc[UR36][R4.64] ;  /* 0x0000002404047981 */ /* 0x000ea4000c1e1b00 */
[----:B--2---:R-:W0:Y:S02]  /*33a0*/  I2F.U64 R0, R4 ;  /* 0x0000000400007312 */ /* 0x004e240000301000 */
[----:B0-----:R-:W-:-:S04]  /*33b0*/  F2FP.BF16.F32.PACK_AB R0, RZ, R0 ;  /* 0x00000000ff00723e */ /* 0x001fc800000010ff */
[----:B------:R-:W-:Y:S01]  /*33c0*/  PRMT R2, R0, 0x7610, R2 ;  /* 0x0000761000027816 */ /* 0x000fe20000000002 */
[----:B------:R-:W-:Y:S06]  /*33d0*/  BRA `(.L_x_3272) ;  /* 0x0000000000107947 */ /* 0x000fec0003800000 */
.L_x_3295:
[----:B------:R-:W2:Y:S02]  /*33e0*/  LDG.E R4, desc[UR36][R4.64] ;  /* 0x0000002404047981 */ /* 0x000ea4000c1e1900 */
[----:B--2---:R-:W-:-:S04]  /*33f0*/  I2FP.F32.U32 R0, R4 ;  /* 0x0000000400007245 */ /* 0x004fc80000201000 */
[----:B------:R-:W-:-:S04]  /*3400*/  F2FP.BF16.F32.PACK_AB R0, RZ, R0 ;  /* 0x00000000ff00723e */ /* 0x000fc800000010ff */
[----:B------:R-:W-:-:S07]  /*3410*/  PRMT R2, R0, 0x7610, R2 ;  /* 0x0000761000027816 */ /* 0x000fce0000000002 */
.L_x_3272:
[----:B------:R-:W-:-:S07]  /*3420*/  VIADD R17, R17, 0x80 ;  /* 0x0000008011117836 */ /* 0x000fce0000000000 */
.L_x_3266:
[----:B------:R-:W-:Y:S05]  /*3430*/  BSYNC B6 ;  /* 0x0000000000067941 */ /* 0x000fea0003800000 */
.L_x_3265:
        /* <DEDUP_REMOVED lines=25> */
.L_x_3305:
[----:B------:R-:W2:Y:S02]  /*35d0*/  LDG.E.U8 R4, desc[UR36][R4.64] ;  /* 0x0000002404047981 */ /* 0x000ea4000c1e1100 */
[----:B--2---:R-:W-:-:S04]  /*35e0*/  I2FP.F32.U32 R0, R4 ;  /* 0x0000000400007245 */ /* 0x004fc80000201000 */
[----:B------:R-:W-:-:S04]  /*35f0*/  F2FP.BF16.F32.PACK_AB R0, RZ, R0 ;  /* 0x00000000ff00723e */ /* 0x000fc800000010ff */
[----:B------:R-:W-:Y:S01]  /*3600*/  PRMT R23, R0, 0x7610, R23 ;  /* 0x0000761000177816 */ /* 0x000fe20000000017 */
[----:B------:R-:W-:Y:S06]  /*3610*/  BRA `(.L_x_3301) ;  /* 0x0000000c00c87947 */ /* 0x000fec0003800000 */
.L_x_3304:
        /* <DEDUP_REMOVED lines=11> */
.L_x_3308:
[----:B------:R-:W2:Y:S02]  /*36d0*/  LDG.E R4, desc[UR36][R4.64] ;  /* 0x0000002404047981 */ /* 0x000ea4000c1e1900 */
[----:B--2---:R-:W-:-:S04]  /*36e0*/  I2FP.F32.S32 R0, R4 ;  /* 0x0000000400007245 */ /* 0x004fc80000201400 */
[----:B------:R-:W-:-:S04]  /*36f0*/  F2FP.BF16.F32.PACK_AB R0, RZ, R0 ;  /* 0x00000000ff00723e */ /* 0x000fc800000010ff */
[----:B------:R-:W-:Y:S01]  /*3700*/  PRMT R23, R0, 0x7610, R23 ;  /* 0x0000761000177816 */ /* 0x000fe20000000017 */
[----:B------:R-:W-:Y:S06]  /*3710*/  BRA `(.L_x_3301) ;  /* 0x0000000c00887947 */ /* 0x000fec0003800000 */
.L_x_3307:
[----:B------:R-:W2:Y:S02]  /*3720*/  LDG.E.U16 R4, desc[UR36][R4.64] ;  /* 0x0000002404047981 */ /* 0x000ea4000c1e1500 */
[----:B--2---:R-:W0:Y:S02]  /*3730*/  I2F.S16 R0, R4 ;  /* 0x0000000400007306 */ /* 0x004e240000101400 */
[----:B0-----:R-:W-:-:S04]  /*3740*/  F2FP.BF16.F32.PACK_AB R0, RZ, R0 ;  /* 0x00000000ff00723e */ /* 0x001fc800000010ff */
[----:B------:R-:W-:Y:S01]  /*3750*/  PRMT R23, R0, 0x7610, R23 ;  /* 0x0000761000177816 */ /* 0x000fe20000000017 */
[----:B------:R-:W-:Y:S06]  /*3760*/  BRA `(.L_x_3301) ;  /* 0x0000000c00747947 */ /* 0x000fec0003800000 */
.L_x_3303:
        /* <DEDUP_REMOVED lines=9> */
.L_x_3310:
[----:B------:R-:W2:Y:S02]  /*3800*/  LDG.E.U16 R0, desc[UR36][R4.64] ;  /* 0x0000002404007981 */ /* 0x000ea4000c1e1500 */
[----:B--2---:R-:W-:-:S05]  /*3810*/  HADD2.F32 R0, -RZ, R0.H0_H0 ;  /* 0x20000000ff007230 */ /* 0x004fca0000004100 */
[----:B------:R-:W-:-:S04]  /*3820*/  F2FP.BF16.F32.PACK_AB R0, RZ, R0 ;  /* 0x00000000ff00723e */ /* 0x000fc800000010ff */
[----:B------:R-:W-:Y:S01]  /*3830*/  PRMT R23, R0, 0x7610, R23 ;  /* 0x0000761000177816 */ /* 0x000fe20000000017 */
[----:B------:R-:W-:Y:S06]  /*3840*/  BRA `(.L_x_3301) ;  /* 0x0000000c003c7947 */ /* 0x000fec0003800000 */
.L_x_3309:
        /* <DEDUP_REMOVED lines=9> */
.L_x_3312:
[----:B------:R-:W2:Y:S02]  /*38e0*/  LDG.E.U16 R4, desc[UR36][R4.64] ;  /* 0x0000002404047981 */ /* 0x000ea4000c1e1500 */
[----:B--2---:R-:W-:-:S05]  /*38f0*/  HADD2.F32 R0, -RZ, R4.H0_H0 ;  /* 0x20000004ff007230 */ /* 0x004fca0000004100 */
[----:B------:R-:W-:-:S04]  /*3900*/  F2FP.BF16.F32.PACK_AB R0, RZ, R0 ;  /* 0x00000000ff00723e */ /* 0x000fc800000010ff */
[----:B------:R-:W-:Y:S01]  /*3910*/  PRMT R23, R0, 0x7610, R23 ;  /* 0x0000761000177816 */ /* 0x000fe20000000017 */
[----:B------:R-:W-:Y:S06]  /*3920*/  BRA `(.L_x_3301) ;  /* 0x0000000c00047947 */ /* 0x000fec0003800000 */
.L_x_3311:
        /* <DEDUP_REMOVED lines=9> */
.L_x_3302:
        /* <DEDUP_REMOVED lines=14> */
.L_x_3315:
        /* <DEDUP_REMOVED lines=9> */
.L_x_3314:
        /* <DEDUP_REMOVED lines=28> */
.L_x_3317:
        /* <DEDUP_REMOVED lines=15> */
.L_x_3316:
[----:B------:R1:W5:Y:S01]  /*3de0*/  LDG.E.U16 R23, desc[UR36][R4.64] ;  /* 0x0000002404177981 */ /* 0x000362000c1e1500 */
[----:B------:R-:W-:Y:S05]  /*3df0*/  BRA `(.L_x_3301) ;  /* 0x0000000400d07947 */ /* 0x000fea0003800000 */
.L_x_3313:
        /* <DEDUP_REMOVED lines=13> */
.L_x_3320:
        /* <DEDUP_REMOVED lines=21> */
.L_x_3324:
[----:B------:R-:W-:Y:S05]  /*4020*/  BSYNC B1 ;  /* 0x0000000000017941 */ /* 0x000fea0003800000 */
.L_x_3323:
[----:B------:R-:W-:Y:S01]  /*4030*/  LEA R5, R0, 0x3b800000, 0x17 ;  /* 0x3b80000000057811 */ /* 0x000fe200078eb8ff */
[----:B------:R-:W-:-:S05]  /*4040*/  IMAD.SHL.U32 R0, R3, 0x100000, RZ ;  /* 0x0010000003007824 */ /* 0x000fca00078e00ff */
[----:B------:R-:W-:-:S07]  /*4050*/  LOP3.LUT R0, R5, R0, R6, 0xfe, !PT ;  /* 0x0000000005007212 */ /* 0x000fce00078efe06 */
.L_x_3322:
[----:B------:R-:W-:Y:S05]  /*4060*/  BSYNC B0 ;  /* 0x0000000000007941 */ /* 0x000fea0003800000 */
.L_x_3321:
[----:B------:R-:W-:-:S04]  /*4070*/  F2FP.BF16.F32.PACK_AB R0, RZ, R0 ;  /* 0x00000000ff00723e */ /* 0x000fc800000010ff */
[----:B------:R-:W-:Y:S01]  /*4080*/  PRMT R23, R0, 0x7610, R23 ;  /* 0x0000761000177816 */ /* 0x000fe20000000017 */
[----:B------:R-:W-:Y:S06]  /*4090*/  BRA `(.L_x_3301) ;  /* 0x0000000400287947 */ /* 0x000fec0003800000 */
.L_x_3319:
        /* <DEDUP_REMOVED lines=21> */
.L_x_3328:
[----:B------:R-:W-:Y:S05]  /*41f0*/  BSYNC B1 ;  /* 0x0000000000017941 */ /* 0x000fea0003800000 */
.L_x_3327:
[----:B------:R-:W-:Y:S01]  /*4200*/  LEA R5, R0, 0x37800000, 0x17 ;  /* 0x3780000000057811 */ /* 0x000fe200078eb8ff */
[----:B------:R-:W-:-:S05]  /*4210*/  IMAD.SHL.U32 R0, R3, 0x200000, RZ ;  /* 0x0020000003007824 */ /* 0x000fca00078e00ff */
[----:B------:R-:W-:-:S07]  /*4220*/  LOP3.LUT R0, R5, R0, R6, 0xfe, !PT ;  /* 0x0000000005007212 */ /* 0x000fce00078efe06 */
.L_x_3326:
[----:B------:R-:W-:Y:S05]  /*4230*/  BSYNC B0 ;  /* 0x0000000000007941 */ /* 0x000fea0003800000 */
.L_x_3325:
[----:B------:R-:W-:-:S04]  /*4240*/  F2FP.BF16.F32.PACK_AB R0, RZ, R0 ;  /* 0x00000000ff00723e */ /* 0x000fc800000010ff */
[----:B------:R-:W-:Y:S01]  /*4250*/  PRMT R23, R0, 0x7610, R23 ;  /* 0x0000761000177816 */ /* 0x000fe20000000017 */
[----:B------:R-:W-:Y:S06]  /*4260*/  BRA `(.L_x_3301) ;  /* 0x0000000000b47947 */ /* 0x000fec0003800000 */
.L_x_3318:
        /* <DEDUP_REMOVED lines=14> */
.L_x_3332:
[----:B------:R-:W-:Y:S05]  /*4350*/  BSYNC B0 ;  /* 0x0000000000007941 */ /* 0x000fea0003800000 */
.L_x_3331:
[----:B------:R-:W-:-:S04]  /*4360*/  F2FP.BF16.F32.PACK_AB R0, RZ, R0 ;  /* 0x00000000ff00723e */ /* 0x000fc800000010ff */
[----:B------:R-:W-:Y:S01]  /*4370*/  PRMT R23, R0, 0x7610, R23 ;  /* 0x0000761000177816 */ /* 0x000fe20000000017 */
[----:B------:R-:W-:Y:S06]  /*4380*/  BRA `(.L_x_3301) ;  /* 0x00000000006c7947 */ /* 0x000fec0003800000 */
.L_x_3306:
        /* <DEDUP_REMOVED lines=16> */
.L_x_3333:
[----:B------:R-:W-:Y:S01]  /*4490*/  PRMT R23, RZ, 0x7610, R23 ;  /* 0x00007610ff177816 */ /* 0x000fe20000000017 */
[----:B------:R-:W-:Y:S06]  /*44a0*/  BRA `(.L_x_3301) ;  /* 0x0000000000247947 */ /* 0x000fec0003800000 */
.L_x_3330:
[----:B------:R-:W2:Y:S02]  /*44b0*/  LDG.E.64 R4, desc[UR36][R4.64] ;  /* 0x0000002404047981 */ /* 0x000ea4000c1e1b00 */
[----:B--2---:R-:W0:Y:S02]  /*44c0*/  I2F.U64 R0, R4 ;  /* 0x0000000400007312 */ /* 0x004e240000301000 */
[----:B0-----:R-:W-:-:S04]  /*44d0*/  F2FP.BF16.F32.PACK_AB R0, RZ, R0 ;  /* 0x00000000ff00723e */ /* 0x001fc800000010ff */
[----:B------:R-:W-:Y:S01]  /*44e0*/  PRMT R23, R0, 0x7610, R23 ;  /* 0x0000761000177816 */ /* 0x000fe20000000017 */
[----:B------:R-:W-:Y:S06]  /*44f0*/  BRA `(.L_x_3301) ;  /* 0x0000000000107947 */ /* 0x000fec0003800000 */
.L_x_3329:
[----:B------:R-:W2:Y:S02]  /*4500*/  LDG.E R4, desc[UR36][R4.64] ;  /* 0x0000002404047981 */ /* 0x000ea4000c1e1900 */
[----:B--2---:R-:W-:-:S04]  /*4510*/  I2FP.F32.U32 R0, R4 ;  /* 0x0000000400007245 */ /* 0x004fc80000201000 */
[----:B------:R-:W-:-:S04]  /*4520*/  F2FP.BF16.F32.PACK_AB R0, RZ, R0 ;  /* 0x00000000ff00723e */ /* 0x000fc800000010ff */
[----:B------:R-:W-:-:S07]  /*4530*/  PRMT R23, R0, 0x7610, R23 ;  /* 0x0000761000177816 */ /* 0x000fce0000000017 */
.L_x_3301:
[----:B------:R-:W-:Y:S05]  /*4540*/  BSYNC B6 ;  /* 0x0000000000067941 */ /* 0x000fea0003800000 */
.L_x_3300:
[----:B------:R-:W2:Y:S01]  /*4550*/  LDC.U16 R3, c[0x0][0x216] ;  /* 0x00008580ff037b82 */ /* 0x000ea20000000400 */
[----:B------:R-:W-:Y:S01]  /*4560*/  ISETP.NE.AND P0, PT, R25, RZ, PT ;  /* 0x000000ff1900720c */ /* 0x000fe20003f05270 */
[----:B------:R-:W-:-:S12]  /*4570*/  BSSY B1, `(.L_x_3334) ;  /* 0x0000068000017945 */ /* 0x000fd80003800000 */
[----:B------:R-:W-:Y:S05]  /*4580*/  @P0 BRA `(.L_x_3335) ;  /* 0x0000000400980947 */ /* 0x000fea0003800000 */
[----:B-----5:R-:W-:Y:S02]  /*4590*/  IMAD.U32 R7, R24, 0x10000, RZ ;  /* 0x0001000018077824 */ /* 0x020fe400078e00ff */
[----:B012---:R-:W-:-:S03]  /*45a0*/  IMAD.U32 R4, R3, 0x10000, RZ ;  /* 0x0001000003047824 */ /* 0x007fc600078e00ff */
        /* <DEDUP_REMOVED lines=33> */
.L_x_3341:
[----:B------:R-:W-:Y:S01]  /*47c0*/  FSETP.GEU.FTZ.AND P0, PT, R9, -R8, PT ;  /* 0x800000080900720b */ /* 0x000fe20003f1e000 */
[----:B------:R-:W-:-:S12]  /*47d0*/  FADD.FTZ R0, R0, -1 ;  /* 0xbf80000000007421 */ /* 0x000fd80000010000 */
[----:B------:R-:W-:-:S07]  /*47e0*/  @!P0 FADD.FTZ R0, R0, -1 ;  /* 0xbf80000000008421 */ /* 0x000fce0000010000 */
.L_x_3340:
[----:B------:R-:W-:Y:S05]  /*47f0*/  BSYNC B2 ;  /* 0x0000000000027941 */ /* 0x000fea0003800000 */
.L_x_3339:
[----:B------:R-:W-:Y:S01]  /*4800*/  FFMA.FTZ R5, -R8, R0, R5 ;  /* 0x0000000008057223 */ /* 0x000fe20000010105 */
[----:B------:R-:W-:Y:S06]  /*4810*/  BRA `(.L_x_3337) ;  /* 0x00000000007c7947 */ /* 0x000fec0003800000 */
.L_x_3338:
        /* <DEDUP_REMOVED lines=15> */
.L_x_3344:
        /* <DEDUP_REMOVED lines=13> */
.L_x_3343:
[----:B------:R-:W-:Y:S05]  /*49e0*/  BSYNC B2 ;  /* 0x0000000000027941 */ /* 0x000fea0003800000 */
.L_x_3342:
[----:B------:R-:W-:-:S04]  /*49f0*/  FMUL.FTZ R5, R5, 1.1920928955078125e-07 ;  /* 0x3400000005057820 */ /* 0x000fc80000410000 */
[----:B------:R-:W-:-:S07]  /*4a00*/  FMUL.FTZ R5, R10, R5 ;  /* 0x000000050a057220 */ /* 0x000fce0000410000 */
.L_x_3337:
[----:B------:R-:W-:Y:S05]  /*4a10*/  BSYNC B0 ;  /* 0x0000000000007941 */ /* 0x000fea0003800000 */
.L_x_3336:
[C---:B------:R-:W-:Y:S01]  /*4a20*/  FSETP.GTU.FTZ.AND P0, PT, |R5|.reuse, +INF , PT ;  /* 0x7f8000000500780b */ /* 0x040fe20003f1c200 */
        /* <DEDUP_REMOVED lines=28> */
.L_x_3335:
[----:B------:R-:W-:Y:S05]  /*4bf0*/  BSYNC B1 ;  /* 0x0000000000017941 */ /* 0x000fea0003800000 */
.L_x_3334:
[----:B-----5:R-:W3:Y:S01]  /*4c00*/  S2R R24, SR_TID.X ;  /* 0x0000000000187919 */ /* 0x020ee20000002100 */
[----:B------:R-:W-:Y:S01]  /*4c10*/  BSSY B1, `(.L_x_3345) ;  /* 0x000006b000017945 */ /* 0x000fe20003800000 */
[----:B---3--:R-:W-:-:S05]  /*4c20*/  VIADD R8, R24, 0x80 ;  /* 0x0000008018087836 */ /* 0x008fca0000000000 */
[----:B------:R-:W-:-:S13]  /*4c30*/  ISETP.GE.AND P0, PT, R8, R19, PT ;  /* 0x000000130800720c */ /* 0x000fda0003f06270 */
[----:B------:R-:W-:Y:S05]  /*4c40*/  @P0 BRA `(.L_x_3346) ;  /* 0x00000004009c0947 */ /* 0x000fea0003800000 */
[----:B------:R-:W-:Y:S02]  /*4c50*/  IMAD.U32 R7, R16, 0x10000, RZ ;  /* 0x0001000010077824 */ /* 0x000fe400078e00ff */
        /* <DEDUP_REMOVED lines=34> */
.L_x_3352:
[----:B------:R-:W-:Y:S01]  /*4e80*/  FSETP.GEU.FTZ.AND P0, PT, R11, -R10, PT ;  /* 0x8000000a0b00720b */ /* 0x000fe20003f1e000 */
[----:B------:R-:W-:-:S12]  /*4e90*/  FADD.FTZ R0, R0, -1 ;  /* 0xbf80000000007421 */ /* 0x000fd80000010000 */
[----:B------:R-:W-:-:S07]  /*4ea0*/  @!P0 FADD.FTZ R0, R0, -1 ;  /* 0xbf80000000008421 */ /* 0x000fce0000010000 */
.L_x_3351:
[----:B------:R-:W-:Y:S05]  /*4eb0*/  BSYNC B2 ;  /* 0x0000000000027941 */ /* 0x000fea0003800000 */
.L_x_3350:
[----:B------:R-:W-:Y:S01]  /*4ec0*/  FFMA.FTZ R9, -R10, R0, R9 ;  /* 0x000000000a097223 */ /* 0x000fe20000010109 */
[----:B------:R-:W-:Y:S06]  /*4ed0*/  BRA `(.L_x_3348) ;  /* 0x00000000007c7947 */ /* 0x000fec0003800000 */
.L_x_3349:
        /* <DEDUP_REMOVED lines=15> */
.L_x_3355:
        /* <DEDUP_REMOVED lines=13> */
.L_x_3354:
[----:B------:R-:W-:Y:S05]  /*50a0*/  BSYNC B2 ;  /* 0x0000000000027941 */ /* 0x000fea0003800000 */
.L_x_3353:
[----:B------:R-:W-:-:S04]  /*50b0*/  FMUL.FTZ R7, R7, 1.1920928955078125e-07 ;  /* 0x3400000007077820 */ /* 0x000fc80000410000 */
[----:B------:R-:W-:-:S07]  /*50c0*/  FMUL.FTZ R9, R6, R7 ;  /* 0x0000000706097220 */ /* 0x000fce0000410000 */
.L_x_3348:
[----:B------:R-:W-:Y:S05]  /*50d0*/  BSYNC B0 ;  /* 0x0000000000007941 */ /* 0x000fea0003800000 */
.L_x_3347:
[C---:B------:R-:W-:Y:S01]  /*50e0*/  LOP3.LUT R0, R9.reuse, 0x80000000, R4, 0xb8, !PT ;  /* 0x8000000009007812 */ /* 0x040fe200078eb804 */
[----:B------:R-:W-:Y:S01]  /*50f0*/  IMAD.U32 R16, R16, 0x10000, RZ ;  /* 0x0001000010107824 */ /* 0x000fe200078e00ff */
[----:B------:R-:W-:-:S04]  /*5100*/  FSETP.GTU.FTZ.AND P0, PT, |R9|, +INF , PT ;  /* 0x7f8000000900780b */ /* 0x000fc80003f1c200 */
[----:B------:R-:W-:Y:S02]  /*5110*/  FSEL R9, R9, R0, P0 ;  /* 0x0000000009097208 */ /* 0x000fe40000000000 */
[----:B------:R-:W1:Y:S01]  /*5120*/  MUFU.RCP R0, R16 ;  /* 0x0000001000007308 */ /* 0x000e620000001000 */
        /* <DEDUP_REMOVED lines=25> */
.L_x_3346:
[----:B------:R-:W-:Y:S05]  /*52c0*/  BSYNC B1 ;  /* 0x0000000000017941 */ /* 0x000fea0003800000 */
.L_x_3345:
[----:B------:R-:W-:Y:S01]  /*52d0*/  VIADD R0, R24, 0x100 ;  /* 0x0000010018007836 */ /* 0x000fe20000000000 */
[----:B------:R-:W-:Y:S04]  /*52e0*/  BSSY B1, `(.L_x_3356) ;  /* 0x000006a000017945 */ /* 0x000fe80003800000 */
        /* <DEDUP_REMOVED lines=37> */
.L_x_3363:
[----:B------:R-:W-:Y:S01]  /*5540*/  FSETP.GEU.FTZ.AND P0, PT, R11, -R10, PT ;  /* 0x8000000a0b00720b */ /* 0x000fe20003f1e000 */
[----:B------:R-:W-:-:S12]  /*5550*/  FADD.FTZ R0, R0, -1 ;  /* 0xbf80000000007421 */ /* 0x000fd80000010000 */
[----:B------:R-:W-:-:S07]  /*5560*/  @!P0 FADD.FTZ R0, R0, -1 ;  /* 0xbf80000000008421 */ /* 0x000fce0000010000 */
.L_x_3362:
[----:B------:R-:W-:Y:S05]  /*5570*/  BSYNC B2 ;  /* 0x0000000000027941 */ /* 0x000fea0003800000 */
.L_x_3361:
[----:B------:R-:W-:Y:S01]  /*5580*/  FFMA.FTZ R9, -R10, R0, R9 ;  /* 0x000000000a097223 */ /* 0x000fe20000010109 */
[----:B------:R-:W-:Y:S06]  /*5590*/  BRA `(.L_x_3359) ;  /* 0x00000000007c7947 */ /* 0x000fec0003800000 */
.L_x_3360:
        /* <DEDUP_REMOVED lines=15> */
.L_x_3366:
        /* <DEDUP_REMOVED lines=13> */
.L_x_3365:
[----:B------:R-:W-:Y:S05]  /*5760*/  BSYNC B2 ;  /* 0x0000000000027941 */ /* 0x000fea0003800000 */
.L_x_3364:
[----:B------:R-:W-:-:S04]  /*5770*/  FMUL.FTZ R7, R7, 1.1920928955078125e-07 ;  /* 0x3400000007077820 */ /* 0x000fc80000410000 */
[----:B------:R-:W-:-:S07]  /*5780*/  FMUL.FTZ R9, R6, R7 ;  /* 0x0000000706097220 */ /* 0x000fce0000410000 */
.L_x_3359:
[----:B------:R-:W-:Y:S05]  /*5790*/  BSYNC B0 ;  /* 0x0000000000007941 */ /* 0x000fea0003800000 */
.L_x_3358:
        /* <DEDUP_REMOVED lines=30> */
.L_x_3357:
[----:B------:R-:W-:Y:S05]  /*5980*/  BSYNC B1 ;  /* 0x0000000000017941 */ /* 0x000fea0003800000 */
.L_x_3356:
[----:B------:R-:W-:Y:S01]  /*5990*/  VIADD R0, R24, 0x180 ;  /* 0x0000018018007836 */ /* 0x000fe20000000000 */
[----:B------:R-:W-:Y:S04]  /*59a0*/  BSSY B1, `(.L_x_3367) ;  /* 0x000006a000017945 */ /* 0x000fe80003800000 */
[----:B------:R-:W-:-:S13]  /*59b0*/  ISETP.GE.AND P0, PT, R0, R19, PT ;  /* 0x000000130000720c */ /* 0x000fda0003f06270 */
[----:B------:R-:W-:Y:S05]  /*59c0*/  @P0 BRA `(.L_x_3368) ;  /* 0x00000004009c0947 */ /* 0x000fea0003800000 */
[----:B------:R-:W-:Y:S02]  /*59d0*/  IMAD.U32 R0, R23, 0x10000, RZ ;  /* 0x0001000017007824 */ /* 0x000fe400078e00ff */
[----:B--2---:R-:W-:-:S03]  /*59e0*/  IMAD.U32 R3, R3, 0x10000, RZ ;  /* 0x0001000003037824 */ /* 0x004fc600078e00ff */
        /* <DEDUP_REMOVED lines=16> */
[----:B01----:R-:W-:Y:S01]  /*5af0*/  FMUL.FTZ R4, R2, R7 ;  /* 0x0000000702047220 */ /* 0x003fe20000410000 */
        /* <DEDUP_REMOVED lines=16> */
.L_x_3374:
[----:B------:R-:W-:Y:S01]  /*5c00*/  FSETP.GEU.FTZ.AND P0, PT, R7, -R11, PT ;  /* 0x8000000b0700720b */ /* 0x000fe20003f1e000 */
[----:B------:R-:W-:-:S12]  /*5c10*/  FADD.FTZ R9, R9, -1 ;  /* 0xbf80000009097421 */ /* 0x000fd80000010000 */
[----:B------:R-:W-:-:S07]  /*5c20*/  @!P0 FADD.FTZ R9, R9, -1 ;  /* 0xbf80000009098421 */ /* 0x000fce0000010000 */
.L_x_3373:
[----:B------:R-:W-:Y:S05]  /*5c30*/  BSYNC B2 ;  /* 0x0000000000027941 */ /* 0x000fea0003800000 */
.L_x_3372:
[----:B------:R-:W-:Y:S01]  /*5c40*/  FFMA.FTZ R2, -R11, R9, R2 ;  /* 0x000000090b027223 */ /* 0x000fe20000010102 */
[----:B------:R-:W-:Y:S06]  /*5c50*/  BRA `(.L_x_3370) ;  /* 0x00000000007c7947 */ /* 0x000fec0003800000 */
.L_x_3371:
[C---:B01----:R-:W-:Y:S01]  /*5c60*/  VIADD R4, R9.reuse, 0xf4800000 ;  /* 0xf480000009047836 */ /* 0x043fe20000000000 */
[----:B------:R-:W-:Y:S01]  /*5c70*/  FSETP.GT.FTZ.AND P0, PT, |R0|, RZ, PT ;  /* 0x000000ff0000720b */ /* 0x000fe20003f14200 */
[----:B------:R-:W-:Y:S01]  /*5c80*/  BSSY B2, `(.L_x_3375) ;  /* 0x000001a000027945 */ /* 0x000fe20003800000 */
[----:B------:R-:W-:Y:S02]  /*5c90*/  LOP3.LUT R0, R2, 0x7fffff, RZ, 0xc0, !PT ;  /* 0x007fffff02007812 */ /* 0x000fe400078ec0ff */
        /* <DEDUP_REMOVED lines=11> */
.L_x_3377:
        /* <DEDUP_REMOVED lines=13> */
.L_x_3376:
[----:B------:R-:W-:Y:S05]  /*5e20*/  BSYNC B2 ;  /* 0x0000000000027941 */ /* 0x000fea0003800000 */
.L_x_3375:
[----:B------:R-:W-:-:S04]  /*5e30*/  FMUL.FTZ R7, R2, 1.1920928955078125e-07 ;  /* 0x3400000002077820 */ /* 0x000fc80000410000 */
[----:B------:R-:W-:-:S07]  /*5e40*/  FMUL.FTZ R2, R6, R7 ;  /* 0x0000000706027220 */ /* 0x000fce0000410000 */
.L_x_3370:
[----:B------:R-:W-:Y:S05]  /*5e50*/  BSYNC B0 ;  /* 0x0000000000007941 */ /* 0x000fea0003800000 */
.L_x_3369:
[C---:B------:R-:W-:Y:S01]  /*5e60*/  FSETP.GTU.FTZ.AND P0, PT, |R2|.reuse, +INF , PT ;  /* 0x7f8000000200780b */ /* 0x040fe20003f1c200 */
[----:B------:R-:W-:Y:S01]  /*5e70*/  IMAD.U32 R23, R23, 0x10000, RZ ;  /* 0x0001000017177824 */ /* 0x000fe200078e00ff */
[----:B------:R-:W-:-:S03]  /*5e80*/  LOP3.LUT R7, R2, 0x80000000, R3, 0xb8, !PT ;  /* 0x8000000002077812 */ /* 0x000fc600078eb803 */
[----:B------:R-:W2:Y:S01]  /*5e90*/  MUFU.RCP R0, R23 ;  /* 0x0000001700007308 */ /* 0x000ea20000001000 */
[----:B------:R-:W-:Y:S02]  /*5ea0*/  FSEL R2, R2, R7, P0 ;  /* 0x0000000702027208 */ /* 0x000fe40000000000 */
[----:B------:R-:W-:Y:S02]  /*5eb0*/  FSETP.GEU.FTZ.AND P1, PT, R23, RZ, PT ;  /* 0x000000ff1700720b */ /* 0x000fe40003f3e000 */
        /* <DEDUP_REMOVED lines=24> */
.L_x_3368:
[----:B------:R-:W-:Y:S05]  /*6040*/  BSYNC B1 ;  /* 0x0000000000017941 */ /* 0x000fea0003800000 */
.L_x_3367:
[----:B------:R-:W3:Y:S01]  /*6050*/  LDC.U8 R2, c[0x0][0x234] ;  /* 0x00008d00ff027b82 */ /* 0x000ee20000000000 */
[----:B------:R-:W-:Y:S01]  /*6060*/  ISETP.GE.AND P0, PT, R24, R19, PT ;  /* 0x000000131800720c */ /* 0x000fe20003f06270 */
[----:B------:R-:W-:Y:S04]  /*6070*/  BSSY B7, `(.L_x_3378) ;  /* 0x0000313000077945 */ /* 0x000fe80003800000 */
[----:B------:R-:W-:Y:S08]  /*6080*/  BSSY B6, `(.L_x_3379) ;  /* 0x0000215000067945 */ /* 0x000ff00003800000 */
[----:B------:R-:W-:Y:S05]  /*6090*/  @P0 BRA `(.L_x_3380) ;  /* 0x0000002000400947 */ /* 0x000fea0003800000 */
[----:B0-----:R-:W0:Y:S01]  /*60a0*/  LDC.64 R10, c[0x0][0x218] ;  /* 0x00008600ff0a7b82 */ /* 0x001e220000000a00 */
[----:B------:R-:W-:Y:S01]  /*60b0*/  IMAD R0, R22, 0x200, R24 ;  /* 0x0000020016007824 */ /* 0x000fe200078e0218 */
[----:B-1-3--:R-:W-:Y:S01]  /*60c0*/  PRMT R4, R2, 0x9910, RZ ;  /* 0x0000991002047816 */ /* 0x00afe200000000ff */
[----:B------:R-:W-:Y:S02]  /*60d0*/  ULDC UR4, c[0x0][0x238] ;  /* 0x00008e0000047ab9 */ /* 0x000fe40000000800 */
[----:B--2---:R-:W-:Y:S02]  /*60e0*/  IMAD R3, R0, UR4, RZ ;  /* 0x0000000400037c24 */ /* 0x004fe4000f8e02ff */
        /* <DEDUP_REMOVED lines=18> */
.L_x_3384:
[----:B------:R-:W-:Y:S02]  /*6210*/  IMAD.U32 R5, R5, 0x10000, RZ ;  /* 0x0001000005057824 */ /* 0x000fe400078e00ff */
[----:B------:R-:W-:-:S04]  /*6220*/  IMAD.MOV.U32 R24, RZ, RZ, R8 ;  /* 0x000000ffff187224 */ /* 0x000fc800078e0008 */
[----:B------:R-:W0:Y:S02]  /*6230*/  F2I.S64.TRUNC R4, R5 ;  /* 0x0000000500047311 */ /* 0x000e24000020d900 */
[----:B0-----:R0:W-:Y:S01]  /*6240*/  STG.E.U8 desc[UR36][R10.64], R4 ;  /* 0x000000040a007986 */ /* 0x0011e2000c101124 */
[----:B------:R-:W-:Y:S05]  /*6250*/  BRA `(.L_x_3386) ;  /* 0x0000000c00d47947 */ /* 0x000fea0003800000 */
.L_x_3383:
        /* <DEDUP_REMOVED lines=11> */
.L_x_3388:
[----:B------:R-:W-:Y:S02]  /*6310*/  IMAD.U32 R5, R5, 0x10000, RZ ;  /* 0x0001000005057824 */ /* 0x000fe400078e00ff */
[----:B------:R-:W-:-:S04]  /*6320*/  IMAD.MOV.U32 R24, RZ, RZ, R8 ;  /* 0x000000ffff187224 */ /* 0x000fc800078e0008 */
[----:B------:R-:W0:Y:S02]  /*6330*/  F2I.FTZ.TRUNC.NTZ R5, R5 ;  /* 0x0000000500057305 */ /* 0x000e24000021f100 */
[----:B0-----:R0:W-:Y:S01]  /*6340*/  STG.E desc[UR36][R10.64], R5 ;  /* 0x000000050a007986 */ /* 0x0011e2000c101924 */
[----:B------:R-:W-:Y:S05]  /*6350*/  BRA `(.L_x_3386) ;  /* 0x0000000c00947947 */ /* 0x000fea0003800000 */
.L_x_3387:
[----:B------:R-:W-:Y:S02]  /*6360*/  IMAD.U32 R5, R5, 0x10000, RZ ;  /* 0x0001000005057824 */ /* 0x000fe400078e00ff */
[----:B------:R-:W-:-:S04]  /*6370*/  IMAD.MOV.U32 R24, RZ, RZ, R8 ;  /* 0x000000ffff187224 */ /* 0x000fc800078e0008 */
[----:B------:R-:W0:Y:S02]  /*6380*/  F2I.FTZ.TRUNC.NTZ R5, R5 ;  /* 0x0000000500057305 */ /* 0x000e24000021f100 */
[----:B0-----:R0:W-:Y:S01]  /*6390*/  STG.E.U16 desc[UR36][R10.64], R5 ;  /* 0x000000050a007986 */ /* 0x0011e2000c101524 */
[----:B------:R-:W-:Y:S05]  /*63a0*/  BRA `(.L_x_3386) ;  /* 0x0000000c00807947 */ /* 0x000fea0003800000 */
.L_x_3382:
        /* <DEDUP_REMOVED lines=10> */
.L_x_3390:
[----:B------:R-:W-:Y:S02]  /*6450*/  IMAD.U32 R0, R5, 0x10000, RZ ;  /* 0x0001000005007824 */ /* 0x000fe400078e00ff */
[----:B------:R-:W-:-:S03]  /*6460*/  IMAD.MOV.U32 R24, RZ, RZ, R8 ;  /* 0x000000ffff187224 */ /* 0x000fc600078e0008 */
[----:B------:R-:W-:-:S05]  /*6470*/  F2FP.F16.F32.PACK_AB R0, RZ, R0 ;  /* 0x00000000ff00723e */ /* 0x000fca00000000ff */
[----:B------:R0:W-:Y:S01]  /*6480*/  STG.E.U16 desc[UR36][R10.64], R0 ;  /* 0x000000000a007986 */ /* 0x0001e2000c101524 */
[----:B------:R-:W-:Y:S05]  /*6490*/  BRA `(.L_x_3386) ;  /* 0x0000000c00447947 */ /* 0x000fea0003800000 */
.L_x_3389:
        /* <DEDUP_REMOVED lines=11> */
.L_x_3392:
[----:B------:R-:W-:Y:S02]  /*6550*/  IMAD.U32 R5, R5, 0x10000, RZ ;  /* 0x0001000005057824 */ /* 0x000fe400078e00ff */
[----:B------:R-:W-:-:S03]  /*6560*/  IMAD.MOV.U32 R24, RZ, RZ, R8 ;  /* 0x000000ffff187224 */ /* 0x000fc600078e0008 */
[----:B------:R-:W-:-:S04]  /*6570*/  F2FP.F16.F32.PACK_AB R3, RZ, R5 ;  /* 0x00000005ff03723e */ /* 0x000fc800000000ff */
[----:B------:R-:W-:-:S05]  /*6580*/  PRMT R3, R3, 0x5410, RZ ;  /* 0x0000541003037816 */ /* 0x000fca00000000ff */
[----:B------:R0:W-:Y:S01]  /*6590*/  STG.E desc[UR36][R10.64], R3 ;  /* 0x000000030a007986 */ /* 0x0001e2000c101924 */
[----:B------:R-:W-:Y:S05]  /*65a0*/  BRA `(.L_x_3386) ;  /* 0x0000000c00007947 */ /* 0x000fea0003800000 */
.L_x_3391:
[----:B------:R-:W-:Y:S02]  /*65b0*/  IMAD.U32 R4, R5, 0x10000, RZ ;  /* 0x0001000005047824 */ /* 0x000fe400078e00ff */
[----:B------:R-:W-:Y:S02]  /*65c0*/  IMAD.MOV.U32 R24, RZ, RZ, R8 ;  /* 0x000000ffff187224 */ /* 0x000fe400078e0008 */
[----:B------:R-:W-:-:S06]  /*65d0*/  FMUL.FTZ R4, R4, 1 ;  /* 0x3f80000004047820 */ /* 0x000fcc0000410000 */
[----:B------:R-:W0:Y:S02]  /*65e0*/  F2F.F64.F32 R4, R4 ;  /* 0x0000000400047310 */ /* 0x000e240000201800 */
[----:B0-----:R0:W-:Y:S01]  /*65f0*/  STG.E.64 desc[UR36][R10.64], R4 ;  /* 0x000000040a007986 */ /* 0x0011e2000c101b24 */
[----:B------:R-:W-:Y:S05]  /*6600*/  BRA `(.L_x_3386) ;  /* 0x0000000800e87947 */ /* 0x000fea0003800000 */
.L_x_3381:
        /* <DEDUP_REMOVED lines=14> */
.L_x_3395:
[----:B------:R-:W-:Y:S01]  /*66f0*/  IMAD.U32 R5, R5, 0x10000, RZ ;  /* 0x0001000005057824 */ /* 0x000fe200078e00ff */
[----:B------:R-:W-:Y:S01]  /*6700*/  CS2R R6, SRZ ;  /* 0x0000000000067805 */ /* 0x000fe2000001ff00 */
[----:B------:R-:W-:Y:S02]  /*6710*/  IMAD.MOV.U32 R24, RZ, RZ, R8 ;  /* 0x000000ffff187224 */ /* 0x000fe400078e0008 */
[----:B------:R-:W-:-:S06]  /*6720*/  FMUL.FTZ R5, R5, 1 ;  /* 0x3f80000005057820 */ /* 0x000fcc0000410000 */
[----:B------:R-:W0:Y:S02]  /*6730*/  F2F.F64.F32 R4, R5 ;  /* 0x0000000500047310 */ /* 0x000e240000201800 */
[----:B0-----:R0:W-:Y:S01]  /*6740*/  STG.E.128 desc[UR36][R10.64], R4 ;  /* 0x000000040a007986 */ /* 0x0011e2000c101d24 */
[----:B------:R-:W-:Y:S05]  /*6750*/  BRA `(.L_x_3386) ;  /* 0x0000000800947947 */ /* 0x000fea0003800000 */
.L_x_3394:
        /* <DEDUP_REMOVED lines=21> */
.L_x_3399:
[----:B------:R-:W-:Y:S05]  /*68b0*/  BSYNC B0 ;  /* 0x0000000000007941 */ /* 0x000fea0003800000 */
.L_x_3398:
[----:B------:R-:W-:Y:S01]  /*68c0*/  LOP3.LUT R5, R0, R5, RZ, 0xfc, !PT ;  /* 0x0000000500057212 */ /* 0x000fe200078efcff */
[----:B------:R-:W-:-:S04]  /*68d0*/  IMAD.MOV.U32 R24, RZ, RZ, R8 ;  /* 0x000000ffff187224 */ /* 0x000fc800078e0008 */
[----:B------:R0:W-:Y:S01]  /*68e0*/  STG.E.U8 desc[UR36][R10.64], R5 ;  /* 0x000000050a007986 */ /* 0x0001e2000c101124 */
[----:B------:R-:W-:Y:S05]  /*68f0*/  BRA `(.L_x_3386) ;  /* 0x00000008002c7947 */ /* 0x000fea0003800000 */
.L_x_3397:
        /* <DEDUP_REMOVED lines=13> */
.L_x_3401:
[----:B------:R-:W-:Y:S01]  /*69d0*/  IMAD.MOV.U32 R0, RZ, RZ, 0x7f ;  /* 0x0000007fff007424 */ /* 0x000fe200078e00ff */
[----:B------:R-:W-:-:S04]  /*69e0*/  ISETP.GT.U32.AND P0, PT, R3, 0x7f800000, PT ;  /* 0x7f8000000300780c */ /* 0x000fc80003f04070 */
[----:B------:R-:W-:-:S09]  /*69f0*/  SEL R0, R0, 0x7c, P0 ;  /* 0x0000007c00007807 */ /* 0x000fd20000000000 */
.L_x_3402:
[----:B------:R-:W-:Y:S05]  /*6a00*/  BSYNC B0 ;  /* 0x0000000000007941 */ /* 0x000fea0003800000 */
.L_x_3400:
[----:B------:R-:W-:Y:S01]  /*6a10*/  LOP3.LUT R3, R5, 0x80000000, RZ, 0xc0, !PT ;  /* 0x8000000005037812 */ /* 0x000fe200078ec0ff */
[----:B------:R-:W-:-:S03]  /*6a20*/  IMAD.MOV.U32 R24, RZ, RZ, R8 ;  /* 0x000000ffff187224 */ /* 0x000fc600078e0008 */
[----:B------:R-:W-:-:S04]  /*6a30*/  SHF.R.U32.HI R3, RZ, 0x18, R3 ;  /* 0x00000018ff037819 */ /* 0x000fc80000011603 */
[----:B------:R-:W-:-:S05]  /*6a40*/  LOP3.LUT R3, R0, R3, RZ, 0xfc, !PT ;  /* 0x0000000300037212 */ /* 0x000fca00078efcff */
[----:B------:R0:W-:Y:S01]  /*6a50*/  STG.E.U8 desc[UR36][R10.64], R3 ;  /* 0x000000030a007986 */ /* 0x0001e2000c101124 */
[----:B------:R-:W-:Y:S05]  /*6a60*/  BRA `(.L_x_3386) ;  /* 0x0000000400d07947 */ /* 0x000fea0003800000 */
.L_x_3396:
[----:B------:R0:W-:Y:S01]  /*6a70*/  STG.E.U16 desc[UR36][R10.64], R5 ;  /* 0x000000050a007986 */ /* 0x0001e2000c101524 */
[----:B------:R-:W-:Y:S01]  /*6a80*/  IMAD.MOV.U32 R24, RZ, RZ, R8 ;  /* 0x000000ffff187224 */ /* 0x000fe200078e0008 */
[----:B------:R-:W-:Y:S06]  /*6a90*/  BRA `(.L_x_3386) ;  /* 0x0000000400c47947 */ /* 0x000fec0003800000 */
.L_x_3393:
        /* <DEDUP_REMOVED lines=13> */
.L_x_3405:
        /* <DEDUP_REMOVED lines=17> */
.L_x_3408:
[----:B------:R-:W-:-:S04]  /*6c80*/  LOP3.LUT R3, R7, 0x80000000, RZ, 0xc0, !PT ;  /* 0x8000000007037812 */ /* 0x000fc800078ec0ff */
[----:B------:R-:W-:-:S04]  /*6c90*/  SHF.R.U32.HI R3, RZ, 0x18, R3 ;  /* 0x00000018ff037819 */ /* 0x000fc80000011603 */
[----:B------:R-:W-:-:S04]  /*6ca0*/  LOP3.LUT R0, R0, R3, RZ, 0xfc, !PT ;  /* 0x0000000300007212 */ /* 0x000fc800078efcff */
[----:B------:R-:W-:-:S07]  /*6cb0*/  PRMT R5, R0, 0x7610, R5 ;  /* 0x0000761000057816 */ /* 0x000fce0000000005 */
.L_x_3407:
[----:B------:R-:W-:Y:S05]  /*6cc0*/  BSYNC B0 ;  /* 0x0000000000007941 */ /* 0x000fea0003800000 */
.L_x_3406:
[----:B------:R3:W-:Y:S01]  /*6cd0*/  STG.E.U8 desc[UR36][R10.64], R5 ;  /* 0x000000050a007986 */ /* 0x0007e2000c101124 */
[----:B------:R-:W-:Y:S01]  /*6ce0*/  IMAD.MOV.U32 R24, RZ, RZ, R8 ;  /* 0x000000ffff187224 */ /* 0x000fe200078e0008 */
[----:B------:R-:W-:Y:S06]  /*6cf0*/  BRA `(.L_x_3386) ;  /* 0x00000004002c7947 */ /* 0x000fec0003800000 */
.L_x_3404:
        /* <DEDUP_REMOVED lines=17> */
.L_x_3411:
[----:B------:R-:W-:-:S04]  /*6e10*/  LOP3.LUT R3, R7, 0x80000000, RZ, 0xc0, !PT ;  /* 0x8000000007037812 */ /* 0x000fc800078ec0ff */
[----:B------:R-:W-:-:S04]  /*6e20*/  SHF.R.U32.HI R3, RZ, 0x18, R3 ;  /* 0x00000018ff037819 */ /* 0x000fc80000011603 */
[----:B------:R-:W-:-:S04]  /*6e30*/  LOP3.LUT R0, R0, R3, RZ, 0xfc, !PT ;  /* 0x0000000300007212 */ /* 0x000fc800078efcff */
[----:B------:R-:W-:-:S07]  /*6e40*/  PRMT R5, R0, 0x7610, R5 ;  /* 0x0000761000057816 */ /* 0x000fce0000000005 */
.L_x_3410:
[----:B------:R-:W-:Y:S05]  /*6e50*/  BSYNC B0 ;  /* 0x0000000000007941 */ /* 0x000fea0003800000 */
.L_x_3409:
[----:B------:R0:W-:Y:S01]  /*6e60*/  STG.E.U8 desc[UR36][R10.64], R5 ;  /* 0x000000050a007986 */ /* 0x0001e2000c101124 */
[----:B------:R-:W-:Y:S01]  /*6e70*/  IMAD.MOV.U32 R24, RZ, RZ, R8 ;  /* 0x000000ffff187224 */ /* 0x000fe200078e0008 */
[----:B------:R-:W-:Y:S06]  /*6e80*/  BRA `(.L_x_3386) ;  /* 0x0000000000c87947 */ /* 0x000fec0003800000 */
.L_x_3403:
        /* <DEDUP_REMOVED lines=23> */
.L_x_3385:
        /* <DEDUP_REMOVED lines=16> */
.L_x_3414:
[----:B------:R-:W-:Y:S01]  /*7100*/  VIADD R24, R24, 0x80 ;  /* 0x0000008018187836 */ /* 0x000fe20000000000 */
[----:B------:R-:W-:Y:S06]  /*7110*/  BRA `(.L_x_3386) ;  /* 0x0000000000247947 */ /* 0x000fec0003800000 */
.L_x_3413:
[----:B------:R-:W-:Y:S02]  /*7120*/  IMAD.U32 R5, R5, 0x10000, RZ ;  /* 0x0001000005057824 */ /* 0x000fe400078e00ff */
[----:B------:R-:W-:-:S04]  /*7130*/  IMAD.MOV.U32 R24, RZ, RZ, R8 ;  /* 0x000000ffff187224 */ /* 0x000fc800078e0008 */
[----:B------:R-:W0:Y:S02]  /*7140*/  F2I.U64.TRUNC R4, R5 ;  /* 0x0000000500047311 */ /* 0x000e24000020d800 */
[----:B0-----:R2:W-:Y:S01]  /*7150*/  STG.E.64 desc[UR36][R10.64], R4 ;  /* 0x000000040a007986 */ /* 0x0015e2000c101b24 */
[----:B------:R-:W-:Y:S05]  /*7160*/  BRA `(.L_x_3386) ;  /* 0x0000000000107947 */ /* 0x000fea0003800000 */
.L_x_3412:
[----:B------:R-:W-:Y:S02]  /*7170*/  IMAD.U32 R5, R5, 0x10000, RZ ;  /* 0x0001000005057824 */ /* 0x000fe400078e00ff */
[----:B------:R-:W-:-:S04]  /*7180*/  IMAD.MOV.U32 R24, RZ, RZ, R8 ;  /* 0x000000ffff187224 */ /* 0x000fc800078e0008 */
[----:B------:R-:W0:Y:S02]  /*7190*/  F2I.FTZ.U32.TRUNC.NTZ R5, R5 ;  /* 0x0000000500057305 */ /* 0x000e24000021f000 */
[----:B0-----:R0:W-:Y:S02]  /*71a0*/  STG.E desc[UR36][R10.64], R5 ;  /* 0x000000050a007986 */ /* 0x0011e4000c101924 */
.L_x_3386:
        /* <DEDUP_REMOVED lines=25> */
.L_x_3419:
[----:B---3--:R-:W-:-:S06]  /*7340*/  IMAD.U32 R5, R18, 0x10000, RZ ;  /* 0x0001000012057824 */ /* 0x008fcc00078e00ff */
[----:B------:R-:W0:Y:S02]  /*7350*/  F2I.S64.TRUNC R4, R5 ;  /* 0x0000000500047311 */ /* 0x000e24000020d900 */
[----:B0-----:R4:W-:Y:S01]  /*7360*/  STG.E.U8 desc[UR36][R8.64], R4 ;  /* 0x0000000408007986 */ /* 0x0019e2000c101124 */
[----:B------:R-:W-:Y:S05]  /*7370*/  BRA `(.L_x_3421) ;  /* 0x0000000c00847947 */ /* 0x000fea0003800000 */
.L_x_3418:
        /* <DEDUP_REMOVED lines=10> */
.L_x_3423:
[----:B------:R-:W-:-:S04]  /*7420*/  IMAD.U32 R18, R18, 0x10000, RZ ;  /* 0x0001000012127824 */ /* 0x000fc800078e00ff */
[----:B------:R-:W0:Y:S02]  /*7430*/  F2I.FTZ.TRUNC.NTZ R3, R18 ;  /* 0x0000001200037305 */ /* 0x000e24000021f100 */
[----:B0-----:R2:W-:Y:S01]  /*7440*/  STG.E desc[UR36][R8.64], R3 ;  /* 0x0000000308007986 */ /* 0x0015e2000c101924 */
[----:B------:R-:W-:Y:S05]  /*7450*/  BRA `(.L_x_3421) ;  /* 0x0000000c004c7947 */ /* 0x000fea0003800000 */
.L_x_3422:
[----:B------:R-:W-:-:S04]  /*7460*/  IMAD.U32 R18, R18, 0x10000, RZ ;  /* 0x0001000012127824 */ /* 0x000fc800078e00ff */
[----:B------:R-:W0:Y:S02]  /*7470*/  F2I.FTZ.TRUNC.NTZ R3, R18 ;  /* 0x0000001200037305 */ /* 0x000e24000021f100 */
[----:B0-----:R0:W-:Y:S01]  /*7480*/  STG.E.U16 desc[UR36][R8.64], R3 ;  /* 0x0000000308007986 */ /* 0x0011e2000c101524 */
[----:B------:R-:W-:Y:S05]  /*7490*/  BRA `(.L_x_3421) ;  /* 0x0000000c003c7947 */ /* 0x000fea0003800000 */
.L_x_3417:
        /* <DEDUP_REMOVED lines=9> */
.L_x_3425:
[----:B------:R-:W-:-:S05]  /*7530*/  IMAD.U32 R0, R18, 0x10000, RZ ;  /* 0x0001000012007824 */ /* 0x000fca00078e00ff */
[----:B------:R-:W-:-:S05]  /*7540*/  F2FP.F16.F32.PACK_AB R0, RZ, R0 ;  /* 0x00000000ff00723e */ /* 0x000fca00000000ff */
[----:B------:R0:W-:Y:S01]  /*7550*/  STG.E.U16 desc[UR36][R8.64], R0 ;  /* 0x0000000008007986 */ /* 0x0001e2000c101524 */
[----:B------:R-:W-:Y:S05]  /*7560*/  BRA `(.L_x_3421) ;  /* 0x0000000c00087947 */ /* 0x000fea0003800000 */
.L_x_3424:
        /* <DEDUP_REMOVED lines=10> */
.L_x_3427:
[----:B------:R-:W-:-:S05]  /*7610*/  IMAD.U32 R18, R18, 0x10000, RZ ;  /* 0x0001000012127824 */ /* 0x000fca00078e00ff */
[----:B------:R-:W-:-:S04]  /*7620*/  F2FP.F16.F32.PACK_AB R3, RZ, R18 ;  /* 0x00000012ff03723e */ /* 0x000fc800000000ff */
[----:B------:R-:W-:-:S05]  /*7630*/  PRMT R3, R3, 0x5410, RZ ;  /* 0x0000541003037816 */ /* 0x000fca00000000ff */
[----:B------:R0:W-:Y:S01]  /*7640*/  STG.E desc[UR36][R8.64], R3 ;  /* 0x0000000308007986 */ /* 0x0001e2000c101924 */
[----:B------:R-:W-:Y:S05]  /*7650*/  BRA `(.L_x_3421) ;  /* 0x0000000800cc7947 */ /* 0x000fea0003800000 */
.L_x_3426:
[----:B------:R-:W-:-:S04]  /*7660*/  IMAD.U32 R4, R18, 0x10000, RZ ;  /* 0x0001000012047824 */ /* 0x000fc800078e00ff */
[----:B------:R-:W-:-:S06]  /*7670*/  FMUL.FTZ R4, R4, 1 ;  /* 0x3f80000004047820 */ /* 0x000fcc0000410000 */
[----:B---3--:R-:W0:Y:S02]  /*7680*/  F2F.F64.F32 R4, R4 ;  /* 0x0000000400047310 */ /* 0x008e240000201800 */
[----:B0-----:R0:W-:Y:S01]  /*7690*/  STG.E.64 desc[UR36][R8.64], R4 ;  /* 0x0000000408007986 */ /* 0x0011e2000c101b24 */
[----:B------:R-:W-:Y:S05]  /*76a0*/  BRA `(.L_x_3421) ;  /* 0x0000000800b87947 */ /* 0x000fea0003800000 */
.L_x_3416:
        /* <DEDUP_REMOVED lines=13> */
.L_x_3430:
[----:B------:R-:W-:Y:S01]  /*7780*/  IMAD.U32 R18, R18, 0x10000, RZ ;  /* 0x0001000012127824 */ /* 0x000fe200078e00ff */
[----:B------:R-:W-:-:S03]  /*7790*/  CS2R R6, SRZ ;  /* 0x0000000000067805 */ /* 0x000fc6000001ff00 */
[----:B------:R-:W-:-:S06]  /*77a0*/  FMUL.FTZ R4, R18, 1 ;  /* 0x3f80000012047820 */ /* 0x000fcc0000410000 */
[----:B---3--:R-:W0:Y:S02]  /*77b0*/  F2F.F64.F32 R4, R4 ;  /* 0x0000000400047310 */ /* 0x008e240000201800 */
[----:B0-----:R0:W-:Y:S01]  /*77c0*/  STG.E.128 desc[UR36][R8.64], R4 ;  /* 0x0000000408007986 */ /* 0x0011e2000c101d24 */
[----:B------:R-:W-:Y:S05]  /*77d0*/  BRA `(.L_x_3421) ;  /* 0x00000008006c7947 */ /* 0x000fea0003800000 */
.L_x_3429:
        /* <DEDUP_REMOVED lines=21> */
.L_x_3434:
[----:B------:R-:W-:Y:S05]  /*7930*/  BSYNC B0 ;  /* 0x0000000000007941 */ /* 0x000fea0003800000 */
.L_x_3433:
[----:B------:R-:W-:-:S05]  /*7940*/  LOP3.LUT R5, R0, R5, RZ, 0xfc, !PT ;  /* 0x0000000500057212 */ /* 0x000fca00078efcff */
[----:B------:R0:W-:Y:S01]  /*7950*/  STG.E.U8 desc[UR36][R8.64], R5 ;  /* 0x0000000508007986 */ /* 0x0001e2000c101124 */
[----:B------:R-:W-:Y:S05]  /*7960*/  BRA `(.L_x_3421) ;  /* 0x0000000800087947 */ /* 0x000fea0003800000 */
.L_x_3432:
        /* <DEDUP_REMOVED lines=13> */
.L_x_3436:
[----:B------:R-:W-:Y:S01]  /*7a40*/  IMAD.MOV.U32 R0, RZ, RZ, 0x7f ;  /* 0x0000007fff007424 */ /* 0x000fe200078e00ff */
[----:B------:R-:W-:-:S04]  /*7a50*/  ISETP.GT.U32.AND P0, PT, R3, 0x7f800000, PT ;  /* 0x7f8000000300780c */ /* 0x000fc80003f04070 */
[----:B------:R-:W-:-:S09]  /*7a60*/  SEL R0, R0, 0x7c, P0 ;  /* 0x0000007c00007807 */ /* 0x000fd20000000000 */
.L_x_3437:
[----:B------:R-:W-:Y:S05]  /*7a70*/  BSYNC B0 ;  /* 0x0000000000007941 */ /* 0x000fea0003800000 */
.L_x_3435:
[----:B------:R-:W-:-:S04]  /*7a80*/  LOP3.LUT R3, R5, 0x80000000, RZ, 0xc0, !PT ;  /* 0x8000000005037812 */ /* 0x000fc800078ec0ff */
[----:B------:R-:W-:-:S04]  /*7a90*/  SHF.R.U32.HI R3, RZ, 0x18, R3 ;  /* 0x00000018ff037819 */ /* 0x000fc80000011603 */
[----:B------:R-:W-:-:S05]  /*7aa0*/  LOP3.LUT R3, R0, R3, RZ, 0xfc, !PT ;  /* 0x0000000300037212 */ /* 0x000fca00078efcff */
[----:B------:R0:W-:Y:S01]  /*7ab0*/  STG.E.U8 desc[UR36][R8.64], R3 ;  /* 0x0000000308007986 */ /* 0x0001e2000c101124 */
[----:B------:R-:W-:Y:S05]  /*7ac0*/  BRA `(.L_x_3421) ;  /* 0x0000000400b07947 */ /* 0x000fea0003800000 */
.L_x_3431:
[----:B------:R0:W-:Y:S01]  /*7ad0*/  STG.E.U16 desc[UR36][R8.64], R18 ;  /* 0x0000001208007986 */ /* 0x0001e2000c101524 */
[----:B------:R-:W-:Y:S05]  /*7ae0*/  BRA `(.L_x_3421) ;  /* 0x0000000400a87947 */ /* 0x000fea0003800000 */
.L_x_3428:
        /* <DEDUP_REMOVED lines=12> */
.L_x_3440:
        /* <DEDUP_REMOVED lines=17> */
.L_x_3443:
[----:B------:R-:W-:-:S04]  /*7cc0*/  LOP3.LUT R3, R5, 0x80000000, RZ, 0xc0, !PT ;  /* 0x8000000005037812 */ /* 0x000fc800078ec0ff */
[----:B------:R-:W-:-:S04]  /*7cd0*/  SHF.R.U32.HI R3, RZ, 0x18, R3 ;  /* 0x00000018ff037819 */ /* 0x000fc80000011603 */
[----:B------:R-:W-:-:S04]  /*7ce0*/  LOP3.LUT R0, R0, R3, RZ, 0xfc, !PT ;  /* 0x0000000300007212 */ /* 0x000fc800078efcff */
[----:B------:R-:W-:-:S07]  /*7cf0*/  PRMT R4, R0, 0x7610, R4 ;  /* 0x0000761000047816 */ /* 0x000fce0000000004 */
.L_x_3442:
[----:B------:R-:W-:Y:S05]  /*7d00*/  BSYNC B0 ;  /* 0x0000000000007941 */ /* 0x000fea0003800000 */
.L_x_3441:
[----:B------:R0:W-:Y:S01]  /*7d10*/  STG.E.U8 desc[UR36][R8.64], R4 ;  /* 0x0000000408007986 */ /* 0x0001e2000c101124 */
[----:B------:R-:W-:Y:S05]  /*7d20*/  BRA `(.L_x_3421) ;  /* 0x0000000400187947 */ /* 0x000fea0003800000 */
.L_x_3439:
        /* <DEDUP_REMOVED lines=17> */
.L_x_3446:
[----:B------:R-:W-:-:S04]  /*7e40*/  LOP3.LUT R3, R5, 0x80000000, RZ, 0xc0, !PT ;  /* 0x8000000005037812 */ /* 0x000fc800078ec0ff */
[----:B------:R-:W-:-:S04]  /*7e50*/  SHF.R.U32.HI R3, RZ, 0x18, R3 ;  /* 0x00000018ff037819 */ /* 0x000fc80000011603 */
[----:B------:R-:W-:-:S04]  /*7e60*/  LOP3.LUT R0, R0, R3, RZ, 0xfc, !PT ;  /* 0x0000000300007212 */ /* 0x000fc800078efcff */
[----:B------:R-:W-:-:S07]  /*7e70*/  PRMT R4, R0, 0x7610, R4 ;  /* 0x0000761000047816 */ /* 0x000fce0000000004 */
.L_x_3445:
[----:B------:R-:W-:Y:S05]  /*7e80*/  BSYNC B0 ;  /* 0x0000000000007941 */ /* 0x000fea0003800000 */
.L_x_3444:
[----:B------:R0:W-:Y:S01]  /*7e90*/  STG.E.U8 desc[UR36][R8.64], R4 ;  /* 0x0000000408007986 */ /* 0x0001e2000c101124 */
[----:B------:R-:W-:Y:S05]  /*7ea0*/  BRA `(.L_x_3421) ;  /* 0x0000000000b87947 */ /* 0x000fea0003800000 */
.L_x_3438:
        /* <DEDUP_REMOVED lines=22> */
.L_x_3420:
        /* <DEDUP_REMOVED lines=16> */
.L_x_3449:
[----:B------:R-:W-:Y:S05]  /*8110*/  BRA `(.L_x_3421) ;  /* 0x00000000001c7947 */ /* 0x000fea0003800000 */
.L_x_3448:
[----:B------:R-:W-:-:S06]  /*8120*/  IMAD.U32 R4, R18, 0x10000, RZ ;  /* 0x0001000012047824 */ /* 0x000fcc00078e00ff */
[----:B---3--:R-:W0:Y:S02]  /*8130*/  F2I.U64.TRUNC R4, R4 ;  /* 0x0000000400047311 */ /* 0x008e24000020d800 */
[----:B0-----:R0:W-:Y:S01]  /*8140*/  STG.E.64 desc[UR36][R8.64], R4 ;  /* 0x0000000408007986 */ /* 0x0011e2000c101b24 */
[----:B------:R-:W-:Y:S05]  /*8150*/  BRA `(.L_x_3421) ;  /* 0x00000000000c7947 */ /* 0x000fea0003800000 */
.L_x_3447:
[----:B------:R-:W-:-:S04]  /*8160*/  IMAD.U32 R18, R18, 0x10000, RZ ;  /* 0x0001000012127824 */ /* 0x000fc800078e00ff */
[----:B------:R-:W0:Y:S02]  /*8170*/  F2I.FTZ.U32.TRUNC.NTZ R3, R18 ;  /* 0x0000001200037305 */ /* 0x000e24000021f000 */
[----:B0-----:R0:W-:Y:S02]  /*8180*/  STG.E desc[UR36][R8.64], R3 ;  /* 0x0000000308007986 */ /* 0x0011e4000c101924 */
.L_x_3421:
[----:B------:R-:W-:-:S07]  /*8190*/  VIADD R24, R24, 0x80 ;  /* 0x0000008018187836 */ /* 0x000fce0000000000 */
.L_x_3380:
[----:B------:R-:W-:-:S13]  /*81a0*/  ISETP.GE.AND P0, PT, R24, R19, PT ;  /* 0x000000131800720c */ /* 0x000fda0003f06270 */
[----:B------:R-:W-:Y:S05]  /*81b0*/  @P0 BREAK B6 ;  /* 0x0000000000060942 */ /* 0x000fea0003800000 */
[----:B------:R-:W-:Y:S05]  /*81c0*/  @P0 BRA `(.L_x_3415) ;  /* 0x0000000c00f40947 */ /* 0x000fea0003800000 */
[----:B------:R-:W-:Y:S05]  /*81d0*/  BSYNC B6 ;  /* 0x0000000000067941 */ /* 0x000fea0003800000 */
.L_x_3379:
[----:B012-4-:R-:W0:Y:S01]  /*81e0*/  LDC.64 R8, c[0x0][0x218] ;  /* 0x00008600ff087b82 */ /* 0x017e220000000a00 */
[----:B------:R-:W-:Y:S01]  /*81f0*/  IMAD R0, R22, 0x200, R24 ;  /* 0x0000020016007824 */ /* 0x000fe200078e0218 */
[----:B---3--:R-:W-:Y:S01]  /*8200*/  PRMT R4, R2, 0x9910, RZ ;  /* 0x0000991002047816 */ /* 0x008fe200000000ff */
        /* <DEDUP_REMOVED lines=19> */
.L_x_3453:
[----:B------:R-:W-:-:S06]  /*8340*/  IMAD.U32 R5, R17, 0x10000, RZ ;  /* 0x0001000011057824 */ /* 0x000fcc00078e00ff */
[----:B------:R-:W0:Y:S02]  /*8350*/  F2I.S64.TRUNC R4, R5 ;  /* 0x0000000500047311 */ /* 0x000e24000020d900 */
[----:B0-----:R0:W-:Y:S01]  /*8360*/  STG.E.U8 desc[UR36][R8.64], R4 ;  /* 0x0000000408007986 */ /* 0x0011e2000c101124 */
[----:B------:R-:W-:Y:S05]  /*8370*/  BRA `(.L_x_3455) ;  /* 0x0000000c00847947 */ /* 0x000fea0003800000 */
.L_x_3452:
        /* <DEDUP_REMOVED lines=10> */
.L_x_3457:
[----:B------:R-:W-:-:S06]  /*8420*/  IMAD.U32 R17, R17, 0x10000, RZ ;  /* 0x0001000011117824 */ /* 0x000fcc00078e00ff */
[----:B------:R-:W0:Y:S02]  /*8430*/  F2I.FTZ.TRUNC.NTZ R17, R17 ;  /* 0x0000001100117305 */ /* 0x000e24000021f100 */
[----:B0-----:R0:W-:Y:S01]  /*8440*/  STG.E desc[UR36][R8.64], R17 ;  /* 0x0000001108007986 */ /* 0x0011e2000c101924 */
[----:B------:R-:W-:Y:S05]  /*8450*/  BRA `(.L_x_3455) ;  /* 0x0000000c004c7947 */ /* 0x000fea0003800000 */
.L_x_3456:
[----:B------:R-:W-:-:S06]  /*8460*/  IMAD.U32 R17, R17, 0x10000, RZ ;  /* 0x0001000011117824 */ /* 0x000fcc00078e00ff */
[----:B------:R-:W0:Y:S02]  /*8470*/  F2I.FTZ.TRUNC.NTZ R17, R17 ;  /* 0x0000001100117305 */ /* 0x000e24000021f100 */
[----:B0-----:R0:W-:Y:S01]  /*8480*/  STG.E.U16 desc[UR36][R8.64], R17 ;  /* 0x0000001108007986 */ /* 0x0011e2000c101524 */
[----:B------:R-:W-:Y:S05]  /*8490*/  BRA `(.L_x_3455) ;  /* 0x0000000c003c7947 */ /* 0x000fea0003800000 */
.L_x_3451:
        /* <DEDUP_REMOVED lines=9> */
.L_x_3459:
[----:B------:R-:W-:-:S05]  /*8530*/  IMAD.U32 R0, R17, 0x10000, RZ ;  /* 0x0001000011007824 */ /* 0x000fca00078e00ff */
[----:B------:R-:W-:-:S05]  /*8540*/  F2FP.F16.F32.PACK_AB R0, RZ, R0 ;  /* 0x00000000ff00723e */ /* 0x000fca00000000ff */
[----:B------:R0:W-:Y:S01]  /*8550*/  STG.E.U16 desc[UR36][R8.64], R0 ;  /* 0x0000000008007986 */ /* 0x0001e2000c101524 */
[----:B------:R-:W-:Y:S05]  /*8560*/  BRA `(.L_x_3455) ;  /* 0x0000000c00087947 */ /* 0x000fea0003800000 */
.L_x_3458:
        /* <DEDUP_REMOVED lines=10> */
.L_x_3461:
[----:B------:R-:W-:-:S05]  /*8610*/  IMAD.U32 R17, R17, 0x10000, RZ ;  /* 0x0001000011117824 */ /* 0x000fca00078e00ff */
[----:B------:R-:W-:-:S04]  /*8620*/  F2FP.F16.F32.PACK_AB R3, RZ, R17 ;  /* 0x00000011ff03723e */ /* 0x000fc800000000ff */
[----:B------:R-:W-:-:S05]  /*8630*/  PRMT R3, R3, 0x5410, RZ ;  /* 0x0000541003037816 */ /* 0x000fca00000000ff */
[----:B------:R3:W-:Y:S01]  /*8640*/  STG.E desc[UR36][R8.64], R3 ;  /* 0x0000000308007986 */ /* 0x0007e2000c101924 */
[----:B------:R-:W-:Y:S05]  /*8650*/  BRA `(.L_x_3455) ;  /* 0x0000000800cc7947 */ /* 0x000fea0003800000 */
.L_x_3460:
[----:B------:R-:W-:-:S04]  /*8660*/  IMAD.U32 R4, R17, 0x10000, RZ ;  /* 0x0001000011047824 */ /* 0x000fc800078e00ff */
[----:B------:R-:W-:-:S06]  /*8670*/  FMUL.FTZ R4, R4, 1 ;  /* 0x3f80000004047820 */ /* 0x000fcc0000410000 */
[----:B------:R-:W0:Y:S02]  /*8680*/  F2F.F64.F32 R4, R4 ;  /* 0x0000000400047310 */ /* 0x000e240000201800 */
[----:B0-----:R4:W-:Y:S01]  /*8690*/  STG.E.64 desc[UR36][R8.64], R4 ;  /* 0x0000000408007986 */ /* 0x0019e2000c101b24 */
[----:B------:R-:W-:Y:S05]  /*86a0*/  BRA `(.L_x_3455) ;  /* 0x0000000800b87947 */ /* 0x000fea0003800000 */
.L_x_3450:
        /* <DEDUP_REMOVED lines=13> */
.L_x_3464:
[----:B------:R-:W-:Y:S01]  /*8780*/  IMAD.U32 R17, R17, 0x10000, RZ ;  /* 0x0001000011117824 */ /* 0x000fe200078e00ff */
[----:B------:R-:W-:-:S03]  /*8790*/  CS2R R6, SRZ ;  /* 0x0000000000067805 */ /* 0x000fc6000001ff00 */
[----:B------:R-:W-:-:S06]  /*87a0*/  FMUL.FTZ R4, R17, 1 ;  /* 0x3f80000011047820 */ /* 0x000fcc0000410000 */
[----:B------:R-:W0:Y:S02]  /*87b0*/  F2F.F64.F32 R4, R4 ;  /* 0x0000000400047310 */ /* 0x000e240000201800 */
[----:B0-----:R0:W-:Y:S01]  /*87c0*/  STG.E.128 desc[UR36][R8.64], R4 ;  /* 0x0000000408007986 */ /* 0x0011e2000c101d24 */
[----:B------:R-:W-:Y:S05]  /*87d0*/  BRA `(.L_x_3455) ;  /* 0x00000008006c7947 */ /* 0x000fea0003800000 */
.L_x_3463:
        /* <DEDUP_REMOVED lines=21> */
.L_x_3468:
[----:B------:R-:W-:Y:S05]  /*8930*/  BSYNC B0 ;  /* 0x0000000000007941 */ /* 0x000fea0003800000 */
.L_x_3467:
[----:B------:R-:W-:-:S05]  /*8940*/  LOP3.LUT R5, R0, R5, RZ, 0xfc, !PT ;  /* 0x0000000500057212 */ /* 0x000fca00078efcff */
[----:B------:R0:W-:Y:S01]  /*8950*/  STG.E.U8 desc[UR36][R8.64], R5 ;  /* 0x0000000508007986 */ /* 0x0001e2000c101124 */
[----:B------:R-:W-:Y:S05]  /*8960*/  BRA `(.L_x_3455) ;  /* 0x0000000800087947 */ /* 0x000fea0003800000 */
.L_x_3466:
        /* <DEDUP_REMOVED lines=13> */
.L_x_3470:
[----:B------:R-:W-:Y:S01]  /*8a40*/  IMAD.MOV.U32 R0, RZ, RZ, 0x7f ;  /* 0x0000007fff007424 */ /* 0x000fe200078e00ff */
[----:B------:R-:W-:-:S04]  /*8a50*/  ISETP.GT.U32.AND P0, PT, R3, 0x7f800000, PT ;  /* 0x7f8000000300780c */ /* 0x000fc80003f04070 */
[----:B------:R-:W-:-:S09]  /*8a60*/  SEL R0, R0, 0x7c, P0 ;  /* 0x0000007c00007807 */ /* 0x000fd20000000000 */
.L_x_3471:
[----:B------:R-:W-:Y:S05]  /*8a70*/  BSYNC B0 ;  /* 0x0000000000007941 */ /* 0x000fea0003800000 */
.L_x_3469:
[----:B------:R-:W-:-:S04]  /*8a80*/  LOP3.LUT R3, R17, 0x80000000, RZ, 0xc0, !PT ;  /* 0x8000000011037812 */ /* 0x000fc800078ec0ff */
[----:B------:R-:W-:-:S04]  /*8a90*/  SHF.R.U32.HI R3, RZ, 0x18, R3 ;  /* 0x00000018ff037819 */ /* 0x000fc80000011603 */
[----:B------:R-:W-:-:S05]  /*8aa0*/  LOP3.LUT R3, R0, R3, RZ, 0xfc, !PT ;  /* 0x0000000300037212 */ /* 0x000fca00078efcff */
[----:B------:R0:W-:Y:S01]  /*8ab0*/  STG.E.U8 desc[UR36][R8.64], R3 ;  /* 0x0000000308007986 */ /* 0x0001e2000c101124 */
[----:B------:R-:W-:Y:S05]  /*8ac0*/  BRA `(.L_x_3455) ;  /* 0x0000000400b07947 */ /* 0x000fea0003800000 */
.L_x_3465:
[----:B------:R0:W-:Y:S01]  /*8ad0*/  STG.E.U16 desc[UR36][R8.64], R17 ;  /* 0x0000001108007986 */ /* 0x0001e2000c101524 */
[----:B------:R-:W-:Y:S05]  /*8ae0*/  BRA `(.L_x_3455) ;  /* 0x0000000400a87947 */ /* 0x000fea0003800000 */
.L_x_3462:
        /* <DEDUP_REMOVED lines=12> */
.L_x_3474:
        /* <DEDUP_REMOVED lines=17> */
.L_x_3477:
[----:B------:R-:W-:-:S04]  /*8cc0*/  LOP3.LUT R3, R17, 0x80000000, RZ, 0xc0, !PT ;  /* 0x8000000011037812 */ /* 0x000fc800078ec0ff */
[----:B------:R-:W-:-:S04]  /*8cd0*/  SHF.R.U32.HI R3, RZ, 0x18, R3 ;  /* 0x00000018ff037819 */ /* 0x000fc80000011603 */
[----:B------:R-:W-:-:S04]  /*8ce0*/  LOP3.LUT R0, R0, R3, RZ, 0xfc, !PT ;  /* 0x0000000300007212 */ /* 0x000fc800078efcff */
[----:B------:R-:W-:-:S07]  /*8cf0*/  PRMT R4, R0, 0x7610, R4 ;  /* 0x0000761000047816 */ /* 0x000fce0000000004 */
.L_x_3476:
[----:B------:R-:W-:Y:S05]  /*8d00*/  BSYNC B0 ;  /* 0x0000000000007941 */ /* 0x000fea0003800000 */
.L_x_3475:
[----:B------:R0:W-:Y:S01]  /*8d10*/  STG.E.U8 desc[UR36][R8.64], R4 ;  /* 0x0000000408007986 */ /* 0x0001e2000c101124 */
[----:B------:R-:W-:Y:S05]  /*8d20*/  BRA `(.L_x_3455) ;  /* 0x0000000400187947 */ /* 0x000fea0003800000 */
.L_x_3473:
        /* <DEDUP_REMOVED lines=17> */
.L_x_3480:
[----:B------:R-:W-:-:S04]  /*8e40*/  LOP3.LUT R3, R17, 0x80000000, RZ, 0xc0, !PT ;  /* 0x8000000011037812 */ /* 0x000fc800078ec0ff */
[----:B------:R-:W-:-:S04]  /*8e50*/  SHF.R.U32.HI R3, RZ, 0x18, R3 ;  /* 0x00000018ff037819 */ /* 0x000fc80000011603 */
[----:B------:R-:W-:-:S04]  /*8e60*/  LOP3.LUT R0, R0, R3, RZ, 0xfc, !PT ;  /* 0x0000000300007212 */ /* 0x000fc800078efcff */
[----:B------:R-:W-:-:S07]  /*8e70*/  PRMT R4, R0, 0x7610, R4 ;  /* 0x0000761000047816 */ /* 0x000fce0000000004 */
.L_x_3479:
[----:B------:R-:W-:Y:S05]  /*8e80*/  BSYNC B0 ;  /* 0x0000000000007941 */ /* 0x000fea0003800000 */
.L_x_3478:
[----:B------:R0:W-:Y:S01]  /*8e90*/  STG.E.U8 desc[UR36][R8.64], R4 ;  /* 0x0000000408007986 */ /* 0x0001e2000c101124 */
[----:B------:R-:W-:Y:S05]  /*8ea0*/  BRA `(.L_x_3455) ;  /* 0x0000000000b87947 */ /* 0x000fea0003800000 */
.L_x_3472:
        /* <DEDUP_REMOVED lines=22> */
.L_x_3454:
        /* <DEDUP_REMOVED lines=16> */
.L_x_3483:
[----:B------:R-:W-:Y:S05]  /*9110*/  BRA `(.L_x_3455) ;  /* 0x00000000001c7947 */ /* 0x000fea0003800000 */
.L_x_3482:
[----:B------:R-:W-:-:S06]  /*9120*/  IMAD.U32 R4, R17, 0x10000, RZ ;  /* 0x0001000011047824 */ /* 0x000fcc00078e00ff */
[----:B------:R-:W0:Y:S02]  /*9130*/  F2I.U64.TRUNC R4, R4 ;  /* 0x0000000400047311 */ /* 0x000e24000020d800 */
[----:B0-----:R0:W-:Y:S01]  /*9140*/  STG.E.64 desc[UR36][R8.64], R4 ;  /* 0x0000000408007986 */ /* 0x0011e2000c101b24 */
[----:B------:R-:W-:Y:S05]  /*9150*/  BRA `(.L_x_3455) ;  /* 0x00000000000c7947 */ /* 0x000fea0003800000 */
.L_x_3481:
[----:B------:R-:W-:-:S06]  /*9160*/  IMAD.U32 R17, R17, 0x10000, RZ ;  /* 0x0001000011117824 */ /* 0x000fcc00078e00ff */
[----:B------:R-:W0:Y:S02]  /*9170*/  F2I.FTZ.U32.TRUNC.NTZ R17, R17 ;  /* 0x0000001100117305 */ /* 0x000e24000021f000 */
[----:B0-----:R0:W-:Y:S02]  /*9180*/  STG.E desc[UR36][R8.64], R17 ;  /* 0x0000001108007986 */ /* 0x0011e4000c101924 */
.L_x_3455:
[----:B------:R-:W-:-:S07]  /*9190*/  VIADD R24, R24, 0x80 ;  /* 0x0000008018187836 */ /* 0x000fce0000000000 */
.L_x_3415:
[----:B------:R-:W-:Y:S05]  /*91a0*/  BSYNC B7 ;  /* 0x0000000000077941 */ /* 0x000fea0003800000 */
.L_x_3378:
        /* <DEDUP_REMOVED lines=23> */
.L_x_3487:
[----:B------:R-:W-:-:S06]  /*9320*/  IMAD.U32 R3, R16, 0x10000, RZ ;  /* 0x0001000010037824 */ /* 0x000fcc00078e00ff */
[----:B------:R-:W0:Y:S02]  /*9330*/  F2I.S64.TRUNC R2, R3 ;  /* 0x0000000300027311 */ /* 0x000e24000020d900 */
[----:B0-----:R-:W-:Y:S01]  /*9340*/  STG.E.U8 desc[UR36][R4.64], R2 ;  /* 0x0000000204007986 */ /* 0x001fe2000c101124 */
[----:B------:R-:W-:Y:S05]  /*9350*/  EXIT ;  /* 0x000000000000794d */ /* 0x000fea0003800000 */
.L_x_3486:
        /* <DEDUP_REMOVED lines=10> */
.L_x_3490:
[----:B------:R-:W-:-:S04]  /*9400*/  IMAD.U32 R16, R16, 0x10000, RZ ;  /* 0x0001000010107824 */ /* 0x000fc800078e00ff */
[----:B------:R-:W0:Y:S02]  /*9410*/  F2I.FTZ.TRUNC.NTZ R3, R16 ;  /* 0x0000001000037305 */ /* 0x000e24000021f100 */
[----:B0-----:R-:W-:Y:S01]  /*9420*/  STG.E desc[UR36][R4.64], R3 ;  /* 0x0000000304007986 */ /* 0x001fe2000c101924 */
[----:B------:R-:W-:Y:S05]  /*9430*/  EXIT ;  /* 0x000000000000794d */ /* 0x000fea0003800000 */
.L_x_3489:
[----:B------:R-:W-:-:S04]  /*9440*/  IMAD.U32 R16, R16, 0x10000, RZ ;  /* 0x0001000010107824 */ /* 0x000fc800078e00ff */
[----:B------:R-:W0:Y:S02]  /*9450*/  F2I.FTZ.TRUNC.NTZ R3, R16 ;  /* 0x0000001000037305 */ /* 0x000e24000021f100 */
[----:B0-----:R-:W-:Y:S01]  /*9460*/  STG.E.U16 desc[UR36][R4.64], R3 ;  /* 0x0000000304007986 */ /* 0x001fe2000c101524 */
[----:B------:R-:W-:Y:S05]  /*9470*/  EXIT ;  /* 0x000000000000794d */ /* 0x000fea0003800000 */
.L_x_3485:
        /* <DEDUP_REMOVED lines=9> */
.L_x_3492:
[----:B------:R-:W-:-:S05]  /*9510*/  IMAD.U32 R0, R16, 0x10000, RZ ;  /* 0x0001000010007824 */ /* 0x000fca00078e00ff */
[----:B------:R-:W-:-:S05]  /*9520*/  F2FP.F16.F32.PACK_AB R0, RZ, R0 ;  /* 0x00000000ff00723e */ /* 0x000fca00000000ff */
[----:B------:R-:W-:Y:S01]  /*9530*/  STG.E.U16 desc[UR36][R4.64], R0 ;  /* 0x0000000004007986 */ /* 0x000fe2000c101524 */
[----:B------:R-:W-:Y:S05]  /*9540*/  EXIT ;  /* 0x000000000000794d */ /* 0x000fea0003800000 */
.L_x_3491:
        /* <DEDUP_REMOVED lines=10> */
.L_x_3494:
[----:B------:R-:W-:-:S05]  /*95f0*/  IMAD.U32 R16, R16, 0x10000, RZ ;  /* 0x0001000010107824 */ /* 0x000fca00078e00ff */
[----:B------:R-:W-:-:S04]  /*9600*/  F2FP.F16.F32.PACK_AB R3, RZ, R16 ;  /* 0x00000010ff03723e */ /* 0x000fc800000000ff */
[----:B------:R-:W-:-:S05]  /*9610*/  PRMT R3, R3, 0x5410, RZ ;  /* 0x0000541003037816 */ /* 0x000fca00000000ff */
[----:B------:R-:W-:Y:S01]  /*9620*/  STG.E desc[UR36][R4.64], R3 ;  /* 0x0000000304007986 */ /* 0x000fe2000c101924 */
[----:B------:R-:W-:Y:S05]  /*9630*/  EXIT ;  /* 0x000000000000794d */ /* 0x000fea0003800000 */
.L_x_3493:
[----:B------:R-:W-:-:S04]  /*9640*/  IMAD.U32 R2, R16, 0x10000, RZ ;  /* 0x0001000010027824 */ /* 0x000fc800078e00ff */
[----:B------:R-:W-:-:S06]  /*9650*/  FMUL.FTZ R2, R2, 1 ;  /* 0x3f80000002027820 */ /* 0x000fcc0000410000 */
[----:B------:R-:W0:Y:S02]  /*9660*/  F2F.F64.F32 R2, R2 ;  /* 0x0000000200027310 */ /* 0x000e240000201800 */
[----:B0-----:R-:W-:Y:S01]  /*9670*/  STG.E.64 desc[UR36][R4.64], R2 ;  /* 0x0000000204007986 */ /* 0x001fe2000c101b24 */
[----:B------:R-:W-:Y:S05]  /*9680*/  EXIT ;  /* 0x000000000000794d */ /* 0x000fea0003800000 */
.L_x_3484:
        /* <DEDUP_REMOVED lines=13> */
.L_x_3497:
[----:B------:R-:W-:Y:S01]  /*9760*/  IMAD.U32 R16, R16, 0x10000, RZ ;  /* 0x0001000010107824 */ /* 0x000fe200078e00ff */
[----:B------:R-:W-:-:S03]  /*9770*/  CS2R R10, SRZ ;  /* 0x00000000000a7805 */ /* 0x000fc6000001ff00 */
[----:B------:R-:W-:-:S06]  /*9780*/  FMUL.FTZ R8, R16, 1 ;  /* 0x3f80000010087820 */ /* 0x000fcc0000410000 */
[----:B------:R-:W0:Y:S02]  /*9790*/  F2F.F64.F32 R8, R8 ;  /* 0x0000000800087310 */ /* 0x000e240000201800 */
[----:B0-----:R-:W-:Y:S01]  /*97a0*/  STG.E.128 desc[UR36][R4.64], R8 ;  /* 0x0000000804007986 */ /* 0x001fe2000c101d24 */
[----:B------:R-:W-:Y:S05]  /*97b0*/  EXIT ;  /* 0x000000000000794d */ /* 0x000fea0003800000 */
.L_x_3496:
        /* <DEDUP_REMOVED lines=21> */
.L_x_3501:
[----:B------:R-:W-:Y:S05]  /*9910*/  BSYNC B0 ;  /* 0x0000000000007941 */ /* 0x000fea0003800000 */
.L_x_3500:
[----:B------:R-:W-:-:S05]  /*9920*/  LOP3.LUT R3, R0, R3, RZ, 0xfc, !PT ;  /* 0x0000000300037212 */ /* 0x000fca00078efcff */
[----:B------:R-:W-:Y:S01]  /*9930*/  STG.E.U8 desc[UR36][R4.64], R3 ;  /* 0x0000000304007986 */ /* 0x000fe2000c101124 */
[----:B------:R-:W-:Y:S05]  /*9940*/  EXIT ;  /* 0x000000000000794d */ /* 0x000fea0003800000 */
.L_x_3499:
        /* <DEDUP_REMOVED lines=13> */
.L_x_3503:
[----:B------:R-:W-:Y:S01]  /*9a20*/  IMAD.MOV.U32 R0, RZ, RZ, 0x7f ;  /* 0x0000007fff007424 */ /* 0x000fe200078e00ff */
[----:B------:R-:W-:-:S04]  /*9a30*/  ISETP.GT.U32.AND P0, PT, R2, 0x7f800000, PT ;  /* 0x7f8000000200780c */ /* 0x000fc80003f04070 */
[----:B------:R-:W-:-:S09]  /*9a40*/  SEL R0, R0, 0x7c, P0 ;  /* 0x0000007c00007807 */ /* 0x000fd20000000000 */
.L_x_3504:
[----:B------:R-:W-:Y:S05]  /*9a50*/  BSYNC B0 ;  /* 0x0000000000007941 */ /* 0x000fea0003800000 */
.L_x_3502:
[----:B------:R-:W-:-:S04]  /*9a60*/  LOP3.LUT R2, R3, 0x80000000, RZ, 0xc0, !PT ;  /* 0x8000000003027812 */ /* 0x000fc800078ec0ff */
[----:B------:R-:W-:-:S04]  /*9a70*/  SHF.R.U32.HI R3, RZ, 0x18, R2 ;  /* 0x00000018ff037819 */ /* 0x000fc80000011602 */
[----:B------:R-:W-:-:S05]  /*9a80*/  LOP3.LUT R3, R0, R3, RZ, 0xfc, !PT ;  /* 0x0000000300037212 */ /* 0x000fca00078efcff */
[----:B------:R-:W-:Y:S01]  /*9a90*/  STG.E.U8 desc[UR36][R4.64], R3 ;  /* 0x0000000304007986 */ /* 0x000fe2000c101124 */
[----:B------:R-:W-:Y:S05]  /*9aa0*/  EXIT ;  /* 0x000000000000794d */ /* 0x000fea0003800000 */
.L_x_3498:
[----:B------:R-:W-:Y:S01]  /*9ab0*/  STG.E.U16 desc[UR36][R4.64], R16 ;  /* 0x0000001004007986 */ /* 0x000fe2000c101524 */
[----:B------:R-:W-:Y:S05]  /*9ac0*/  EXIT ;  /* 0x000000000000794d */ /* 0x000fea0003800000 */
.L_x_3495:
        /* <DEDUP_REMOVED lines=12> */
.L_x_3507:
        /* <DEDUP_REMOVED lines=17> */
.L_x_3510:
[----:B------:R-:W-:-:S04]  /*9ca0*/  LOP3.LUT R2, R7, 0x80000000, RZ, 0xc0, !PT ;  /* 0x8000000007027812 */ /* 0x000fc800078ec0ff */
[----:B------:R-:W-:-:S04]  /*9cb0*/  SHF.R.U32.HI R3, RZ, 0x18, R2 ;  /* 0x00000018ff037819 */ /* 0x000fc80000011602 */
[----:B------:R-:W-:-:S04]  /*9cc0*/  LOP3.LUT R0, R0, R3, RZ, 0xfc, !PT ;  /* 0x0000000300007212 */ /* 0x000fc800078efcff */
[----:B------:R-:W-:-:S07]  /*9cd0*/  PRMT R2, R0, 0x7610, R2 ;  /* 0x0000761000027816 */ /* 0x000fce0000000002 */
.L_x_3509:
[----:B------:R-:W-:Y:S05]  /*9ce0*/  BSYNC B0 ;  /* 0x0000000000007941 */ /* 0x000fea0003800000 */
.L_x_3508:
[----:B------:R-:W-:Y:S01]  /*9cf0*/  STG.E.U8 desc[UR36][R4.64], R2 ;  /* 0x0000000204007986 */ /* 0x000fe2000c101124 */
[----:B------:R-:W-:Y:S05]  /*9d00*/  EXIT ;  /* 0x000000000000794d */ /* 0x000fea0003800000 */
.L_x_3506:
        /* <DEDUP_REMOVED lines=17> */
.L_x_3513:
[----:B------:R-:W-:-:S04]  /*9e20*/  LOP3.LUT R2, R7, 0x80000000, RZ, 0xc0, !PT ;  /* 0x8000000007027812 */ /* 0x000fc800078ec0ff */
[----:B------:R-:W-:-:S04]  /*9e30*/  SHF.R.U32.HI R3, RZ, 0x18, R2 ;  /* 0x00000018ff037819 */ /* 0x000fc80000011602 */
[----:B------:R-:W-:-:S04]  /*9e40*/  LOP3.LUT R0, R0, R3, RZ, 0xfc, !PT ;  /* 0x0000000300007212 */ /* 0x000fc800078efcff */
[----:B------:R-:W-:-:S07]  /*9e50*/  PRMT R2, R0, 0x7610, R2 ;  /* 0x0000761000027816 */ /* 0x000fce0000000002 */
.L_x_3512:
[----:B------:R-:W-:Y:S05]  /*9e60*/  BSYNC B0 ;  /* 0x0000000000007941 */ /* 0x000fea0003800000 */
.L_x_3511:
[----:B------:R-:W-:Y:S01]  /*9e70*/  STG.E.U8 desc[UR36][R4.64], R2 ;  /* 0x0000000204007986 */ /* 0x000fe2000c101124 */
[----:B------:R-:W-:Y:S05]  /*9e80*/  EXIT ;  /* 0x000000000000794d */ /* 0x000fea0003800000 */
.L_x_3505:
        /* <DEDUP_REMOVED lines=22> */
.L_x_3488:
        /* <DEDUP_REMOVED lines=16> */
.L_x_3516:
[----:B------:R-:W-:Y:S05]  /*a0f0*/  EXIT ;  /* 0x000000000000794d */ /* 0x000fea0003800000 */
.L_x_3515:
[----:B------:R-:W-:-:S06]  /*a100*/  IMAD.U32 R2, R16, 0x10000, RZ ;  /* 0x0001000010027824 */ /* 0x000fcc00078e00ff */
[----:B------:R-:W0:Y:S02]  /*a110*/  F2I.U64.TRUNC R2, R2 ;  /* 0x0000000200027311 */ /* 0x000e24000020d800 */
[----:B0-----:R-:W-:Y:S01]  /*a120*/  STG.E.64 desc[UR36][R4.64], R2 ;  /* 0x0000000204007986 */ /* 0x001fe2000c101b24 */
[----:B------:R-:W-:Y:S05]  /*a130*/  EXIT ;  /* 0x000000000000794d */ /* 0x000fea0003800000 */
.L_x_3514:
[----:B------:R-:W-:-:S04]  /*a140*/  IMAD.U32 R16, R16, 0x10000, RZ ;  /* 0x0001000010107824 */ /* 0x000fc800078e00ff */
[----:B------:R-:W0:Y:S02]  /*a150*/  F2I.FTZ.U32.TRUNC.NTZ R3, R16 ;  /* 0x0000001000037305 */ /* 0x000e24000021f000 */
[----:B0-----:R-:W-:Y:S01]  /*a160*/  STG.E desc[UR36][R4.64], R3 ;  /* 0x0000000304007986 */ /* 0x001fe2000c101924 */
[----:B------:R-:W-:Y:S05]  /*a170*/  EXIT ;  /* 0x000000000000794d */ /* 0x000fea0003800000 */
.L_x_3517:
        /* <DEDUP_REMOVED lines=16> */
.L_x_37777:


//--------------------- .text._ZN2at6native18elementwise_kernelILi128ELi4EZNS0_22gpu_kernel_impl_nocastINS0_13AUnaryFunctorIN3c108BFloat16ES5_S5_ZZZNS0_15binary_internal21div_floor_kernel_cudaERNS_18TensorIteratorBaseEENKUlvE1_clEvENKUlvE2_clEvEUlS5_S5_E_EEEEvS8_RKT_EUliE_EEviT1_ --------------------------
	.section	.text._ZN2at6native18elementwise_kernelILi128ELi4EZNS0_22gpu_kernel_impl_nocastINS0_13AUnaryFunctorIN3c108BFloat16ES5_S5_ZZZNS0_15binary_internal21div_floor_kernel_cudaERNS_18TensorIteratorBaseEENKUlvE1_clEvENKUlvE2_clEvEUlS5_S5_E_EEEEvS8_RKT_EUliE_EEviT1_,"ax",@progbits
	.align	128
        .global         _ZN2at6native18elementwise_kernelILi128ELi4EZNS0_22gpu_kernel_impl_nocastINS0_13AUnaryFunctorIN3c108BFloat16ES5_S5_ZZZNS0_15binary_internal21div_floor_kernel_cudaERNS_18TensorIteratorBaseEENKUlvE1_clEvENKUlvE2_clEvEUlS5_S5_E_EEEEvS8_RKT_EUliE_EEviT1_
        .type           _ZN2at6native18elementwise_kernelILi128ELi4EZNS0_22gpu_kernel_impl_nocastINS0_13AUnaryFunctorIN3c108BFloat16ES5_S5_ZZZNS0_15binary_internal21div_floor_kernel_cudaERNS_18TensorIteratorBaseEENKUlvE1_clEvENKUlvE2_clEvEUlS5_S5_E_EEEEvS8_RKT_EUliE_EEviT1_,@function
        .size           _ZN2at6native18elementwise_kernelILi128ELi4EZNS0_22gpu_kernel_impl_nocastINS0_13AUnaryFunctorIN3c108BFloat16ES5_S5_ZZZNS0_15binary_internal21div_floor_kernel_cudaERNS_18TensorIteratorBaseEENKUlvE1_clEvENKUlvE2_clEvEUlS5_S5_E_EEEEvS8_RKT_EUliE_EEviT1_,(.L_x_37778 - _ZN2at6native18elementwise_kernelILi128ELi4EZNS0_22gpu_kernel_impl_nocastINS0_13AUnaryFunctorIN3c108BFloat16ES5_S5_ZZZNS0_15binary_internal21div_floor_kernel_cudaERNS_18TensorIteratorBaseEENKUlvE1_clEvENKUlvE2_clEvEUlS5_S5_E_EEEEvS8_RKT_EUliE_EEviT1_)
        .other          _ZN2at6native18elementwise_kernelILi128ELi4EZNS0_22gpu_kernel_impl_nocastINS0_13AUnaryFunctorIN3c108BFloat16ES5_S5_ZZZNS0_15binary_internal21div_floor_kernel_cudaERNS_18TensorIteratorBaseEENKUlvE1_clEvENKUlvE2_clEvEUlS5_S5_E_EEEEvS8_RKT_EUliE_EEviT1_,@"STO_CUDA_ENTRY STV_DEFAULT"
_ZN2at6native18elementwise_kernelILi128ELi4EZNS0_22gpu_kernel_impl_nocastINS0_13AUnaryFunctorIN3c108BFloat16ES5_S5_ZZZNS0_15binary_internal21div_floor_kernel_cudaERNS_18TensorIteratorBaseEENKUlvE1_clEvENKUlvE2_clEvEUlS5_S5_E_EEEEvS8_RKT_EUliE_EEviT1_:
.text._ZN2at6native18elementwise_kernelILi128ELi4EZNS0_22gpu_kernel_impl_nocastINS0_13AUnaryFunctorIN3c108BFloat16ES5_S5_ZZZNS0_15binary_internal21div_floor_kernel_cudaERNS_18TensorIteratorBaseEENKUlvE1_clEvENKUlvE2_clEvEUlS5_S5_E_EEEEvS8_RKT_EUliE_EEviT1_:
        /* <DEDUP_REMOVED lines=311> */
.L_x_3520:
[----:B------:R-:W-:Y:S02]  /*1370*/  ULDC.64 UR8, c[0x0][0x418] ;  /* 0x0001060000087ab9 */ /* 0x000fe40000000a00 */
[----:B------:R-:W-:-:S04]  /*1380*/  IADD3 R8, P0, R0, UR8, RZ ;  /* 0x0000000800087c10 */ /* 0x000fc8000ff1e0ff */
[----:B------:R-:W-:Y:S01]  /*1390*/  IADD3.X R9, RZ, UR9, RZ, P0, !PT ;  /* 0x00000009ff097c10 */ /* 0x000fe200087fe4ff */
[----:B------:R-:W0:Y:S01]  /*13a0*/  LDC.U16 R6, c[0x0][0x422] ;  /* 0x00010880ff067b82 */ /* 0x000e220000000400 */
[----:B------:R-:W-:-:S03]  /*13b0*/  ULDC.64 UR8, c[0x0][0x410] ;  /* 0x0001040000087ab9 */ /* 0x000fc60000000a00 */
[----:B------:R-:W2:Y:S01]  /*13c0*/  LDG.E.U16 R2, desc[UR4][R8.64] ;  /* 0x0000000408027981 */ /* 0x000ea2000c1e1500 */
[----:B------:R-:W-:Y:S01]  /*13d0*/  IADD3 R4, P1, R5, UR8, RZ ;  /* 0x0000000805047c10 */ /* 0x000fe2000ff3e0ff */
[----:B------:R-:W-:Y:S03]  /*13e0*/  BSSY B1, `(.L_x_3521) ;  /* 0x0000069000017945 */ /* 0x000fe60003800000 */
[----:B------:R-:W-:Y:S01]  /*13f0*/  IADD3.X R5, RZ, UR9, RZ, P1, !PT ;  /* 0x00000009ff057c10 */ /* 0x000fe20008ffe4ff */
[----:B0-----:R-:W-:Y:S01]  /*1400*/  IMAD.U32 R6, R6, 0x10000, RZ ;  /* 0x0001000006067824 */ /* 0x001fe200078e00ff */
[----:B--2---:R-:W-:-:S04]  /*1410*/  SHF.L.U32 R7, R2, 0x10, RZ ;  /* 0x0000001002077819 */ /* 0x004fc800000006ff */
        /* <DEDUP_REMOVED lines=33> */
.L_x_3528:
[----:B------:R-:W-:Y:S01]  /*1630*/  FSETP.GEU.FTZ.AND P0, PT, R11, -R10, PT ;  /* 0x8000000a0b00720b */ /* 0x000fe20003f1e000 */
[----:B------:R-:W-:-:S12]  /*1640*/  FADD.FTZ R0, R0, -1 ;  /* 0xbf80000000007421 */ /* 0x000fd80000010000 */
[----:B------:R-:W-:-:S07]  /*1650*/  @!P0 FADD.FTZ R0, R0, -1 ;  /* 0xbf80000000008421 */ /* 0x000fce0000010000 */
.L_x_3527:
[----:B------:R-:W-:Y:S05]  /*1660*/  BSYNC B3 ;  /* 0x0000000000037941 */ /* 0x000fea0003800000 */
.L_x_3526:
[----:B------:R-:W-:Y:S01]  /*1670*/  FFMA.FTZ R9, -R10, R0, R9 ;  /* 0x000000000a097223 */ /* 0x000fe20000010109 */
[----:B------:R-:W-:Y:S06]  /*1680*/  BRA `(.L_x_3524) ;  /* 0x00000000007c7947 */ /* 0x000fec0003800000 */
.L_x_3525:
        /* <DEDUP_REMOVED lines=15> */
.L_x_3531:
        /* <DEDUP_REMOVED lines=13> */
.L_x_3530:
[----:B------:R-:W-:Y:S05]  /*1850*/  BSYNC B3 ;  /* 0x0000000000037941 */ /* 0x000fea0003800000 */
.L_x_3529:
[----:B------:R-:W-:-:S04]  /*1860*/  FMUL.FTZ R7, R7, 1.1920928955078125e-07 ;  /* 0x3400000007077820 */ /* 0x000fc80000410000 */
[----:B------:R-:W-:-:S07]  /*1870*/  FMUL.FTZ R9, R12, R7 ;  /* 0x000000070c097220 */ /* 0x000fce0000410000 */
.L_x_3524:
[----:B------:R-:W-:Y:S05]  /*1880*/  BSYNC B0 ;  /* 0x0000000000007941 */ /* 0x000fea0003800000 */
.L_x_3523:
[C---:B------:R-:W-:Y:S02]  /*1890*/  LOP3.LUT R0, R9.reuse, 0x80000000, R6, 0xb8, !PT ;  /* 0x8000000009007812 */ /* 0x040fe400078eb806 */
[C---:B------:R-:W-:Y:S02]  /*18a0*/  FSETP.GTU.FTZ.AND P0, PT, |R9|.reuse, +INF , PT ;  /* 0x7f8000000900780b */ /* 0x040fe40003f1c200 */
[----:B------:R-:W-:Y:S02]  /*18b0*/  SHF.L.U32 R2, R2, 0x10, RZ ;  /* 0x0000001002027819 */ /* 0x000fe400000006ff */
[----:B------:R-:W-:Y:S02]  /*18c0*/  FSEL R9, R9, R0, P0 ;  /* 0x0000000009097208 */ /* 0x000fe40000000000 */
[----:B------:R-:W1:Y:S01]  /*18d0*/  MUFU.RCP R0, R2 ;  /* 0x0000000200007308 */ /* 0x000e620000001000 */
[----:B------:R-:W-:Y:S02]  /*18e0*/  FSETP.GEU.FTZ.AND P1, PT, R2, RZ, PT ;  /* 0x000000ff0200720b */ /* 0x000fe40003f3e000 */
[----:B------:R-:W-:-:S02]  /*18f0*/  FSETP.NEU.FTZ.AND P0, PT, R9, RZ, PT ;  /* 0x000000ff0900720b */ /* 0x000fc40003f1d000 */
        /* <DEDUP_REMOVED lines=23> */
.L_x_3522:
[----:B------:R-:W-:Y:S05]  /*1a70*/  BSYNC B1 ;  /* 0x0000000000017941 */ /* 0x000fea0003800000 */
.L_x_3521:
[----:B------:R1:W-:Y:S01]  /*1a80*/  STG.E.U16 desc[UR4][R4.64], R11 ;  /* 0x0000000b04007986 */ /* 0x0003e2000c101504 */
[----:B------:R-:W-:-:S07]  /*1a90*/  VIADD R3, R3, 0x80 ;  /* 0x0000008003037836 */ /* 0x000fce0000000000 */
.L_x_3519:
[----:B------:R-:W-:Y:S05]  /*1aa0*/  BSYNC B2 ;  /* 0x0000000000027941 */ /* 0x000fea0003800000 */
.L_x_3518:
[----:B------:R-:W-:Y:S01]  /*1ab0*/  ISETP.GE.AND P0, PT, R3, UR6, PT ;  /* 0x0000000603007c0c */ /* 0x000fe2000bf06270 */
[----:B------:R-:W-:-:S12]  /*1ac0*/  BSSY B0, `(.L_x_3532) ;  /* 0x0000346000007945 */ /* 0x000fd80003800000 */
[----:B------:R-:W-:Y:S05]  /*1ad0*/  @P0 BRA `(.L_x_3533) ;  /* 0x0000003400100947 */ /* 0x000fea0003800000 */
[----:B-1----:R-:W1:Y:S01]  /*1ae0*/  LDC R4, c[0x0][0x218] ;  /* 0x00008600ff047b82 */ /* 0x002e620000000800 */
        /* <DEDUP_REMOVED lines=287> */
[----:B------:R-:W-:Y:S02]  /*2ce0*/  @P0 IMAD.MOV.U32 R10, RZ, RZ, RZ ;  /* 0x000000ffff0a0224 */ /* 0x000fe400078e00ff */
[----:B------:R-:W-:-:S05]  /*2cf0*/  IADD3 R6, -R11, RZ, RZ ;  /* 0x000000ff0b067210 */ /* 0x000fca0007ffe1ff */
[----:B------:R-:W2:Y:S01]  /*2d00*/  @P0 LDC R15, c[0x0][0x33c] ;  /* 0x0000cf00ff0f0b82 */ /* 0x000ea20000000800 */
[----:B------:R-:W-:Y:S01]  /*2d10*/  IMAD R6, R6, UR8, R7 ;  /* 0x0000000806067c24 */ /* 0x000fe2000f8e0207 */
[----:B------:R-:W-:-:S03]  /*2d20*/  ULDC.64 UR8, c[0x0][0x400] ;  /* 0x0001000000087ab9 */ /* 0x000fc60000000a00 */
[C---:B------:R-:W-:Y:S02]  /*2d30*/  IMAD R5, R6.reuse, UR8, R5 ;  /* 0x0000000806057c24 */ /* 0x040fe4000f8e0205 */
[----:B------:R-:W-:Y:S01]  /*2d40*/  IMAD R0, R6, UR9, R0 ;  /* 0x0000000906007c24 */ /* 0x000fe2000f8e0200 */
[----:B------:R-:W3:Y:S01]  /*2d50*/  @P0 LDC.64 R8, c[0x0][0x408] ;  /* 0x00010200ff080b82 */ /* 0x000ee20000000a00 */
[----:B-1----:R-:W-:-:S05]  /*2d60*/  @P0 IMAD.HI.U32 R2, R11, R12, R10 ;  /* 0x0000000c0b020227 */ /* 0x002fca00078e000a */
[----:B------:R-:W-:-:S04]  /*2d70*/  @P0 SHF.R.U32.HI R2, RZ, R13, R2 ;  /* 0x0000000dff020219 */ /* 0x000fc80000011602 */
[----:B------:R-:W-:-:S05]  /*2d80*/  @P0 IADD3 R10, -R2, RZ, RZ ;  /* 0x000000ff020a0210 */ /* 0x000fca0007ffe1ff */
[----:B--2---:R-:W-:-:S04]  /*2d90*/  @P0 IMAD R10, R15, R10, R11 ;  /* 0x0000000a0f0a0224 */ /* 0x004fc800078e020b */
[C---:B---3--:R-:W-:Y:S02]  /*2da0*/  @P0 IMAD R5, R10.reuse, R8, R5 ;  /* 0x000000080a050224 */ /* 0x048fe400078e0205 */
[----:B------:R-:W-:-:S07]  /*2db0*/  @P0 IMAD R0, R10, R9, R0 ;  /* 0x000000090a000224 */ /* 0x000fce00078e0200 */
.L_x_3534:
[----:B------:R-:W-:Y:S02]  /*2dc0*/  ULDC.64 UR8, c[0x0][0x418] ;  /* 0x0001060000087ab9 */ /* 0x000fe40000000a00 */
[----:B------:R-:W-:-:S04]  /*2dd0*/  IADD3 R8, P0, R0, UR8, RZ ;  /* 0x0000000800087c10 */ /* 0x000fc8000ff1e0ff */
[----:B------:R-:W-:Y:S01]  /*2de0*/  IADD3.X R9, RZ, UR9, RZ, P0, !PT ;  /* 0x00000009ff097c10 */ /* 0x000fe200087fe4ff */
[----:B------:R-:W1:Y:S01]  /*2df0*/  LDC.U16 R6, c[0x0][0x422] ;  /* 0x00010880ff067b82 */ /* 0x000e620000000400 */
[----:B------:R-:W-:-:S03]  /*2e00*/  ULDC.64 UR8, c[0x0][0x410] ;  /* 0x0001040000087ab9 */ /* 0x000fc60000000a00 */
[----:B------:R-:W2:Y:S01]  /*2e10*/  LDG.E.U16 R2, desc[UR4][R8.64] ;  /* 0x0000000408027981 */ /* 0x000ea2000c1e1500 */
[----:B------:R-:W-:Y:S01]  /*2e20*/  IADD3 R4, P1, R5, UR8, RZ ;  /* 0x0000000805047c10 */ /* 0x000fe2000ff3e0ff */
[----:B------:R-:W-:Y:S03]  /*2e30*/  BSSY B2, `(.L_x_3535) ;  /* 0x0000069000027945 */ /* 0x000fe60003800000 */
[----:B------:R-:W-:Y:S01]  /*2e40*/  IADD3.X R5, RZ, UR9, RZ, P1, !PT ;  /* 0x00000009ff057c10 */ /* 0x000fe20008ffe4ff */
[----:B-1----:R-:W-:Y:S01]  /*2e50*/  IMAD.U32 R6, R6, 0x10000, RZ ;  /* 0x0001000006067824 */ /* 0x002fe200078e00ff */
[----:B--2---:R-:W-:-:S04]  /*2e60*/  SHF.L.U32 R7, R2, 0x10, RZ ;  /* 0x0000001002077819 */ /* 0x004fc800000006ff */
        /* <DEDUP_REMOVED lines=33> */
.L_x_3542:
[----:B------:R-:W-:Y:S01]  /*3080*/  FSETP.GEU.FTZ.AND P0, PT, R11, -R10, PT ;  /* 0x8000000a0b00720b */ /* 0x000fe20003f1e000 */
[----:B------:R-:W-:-:S12]  /*3090*/  FADD.FTZ R0, R0, -1 ;  /* 0xbf80000000007421 */ /* 0x000fd80000010000 */
[----:B------:R-:W-:-:S07]  /*30a0*/  @!P0 FADD.FTZ R0, R0, -1 ;  /* 0xbf80000000008421 */ /* 0x000fce0000010000 */
.L_x_3541:
[----:B------:R-:W-:Y:S05]  /*30b0*/  BSYNC B3 ;  /* 0x0000000000037941 */ /* 0x000fea0003800000 */
.L_x_3540:
[----:B------:R-:W-:Y:S01]  /*30c0*/  FFMA.FTZ R9, -R10, R0, R9 ;  /* 0x000000000a097223 */ /* 0x000fe20000010109 */
[----:B------:R-:W-:Y:S06]  /*30d0*/  BRA `(.L_x_3538) ;  /* 0x00000000007c7947 */ /* 0x000fec0003800000 */
.L_x_3539:
        /* <DEDUP_REMOVED lines=15> */
.L_x_3545:
        /* <DEDUP_REMOVED lines=13> */
.L_x_3544:
[----:B------:R-:W-:Y:S05]  /*32a0*/  BSYNC B3 ;  /* 0x0000000000037941 */ /* 0x000fea0003800000 */
.L_x_3543:
[----:B------:R-:W-:-:S04]  /*32b0*/  FMUL.FTZ R7, R7, 1.1920928955078125e-07 ;  /* 0x3400000007077820 */ /* 0x000fc80000410000 */
[----:B------:R-:W-:-:S07]  /*32c0*/  FMUL.FTZ R9, R12, R7 ;  /* 0x000000070c097220 */ /* 0x000fce0000410000 */
.L_x_3538:
[----:B------:R-:W-:Y:S05]  /*32d0*/  BSYNC B1 ;  /* 0x0000000000017941 */ /* 0x000fea0003800000 */
.L_x_3537:
        /* <DEDUP_REMOVED lines=30> */
.L_x_3536:
[----:B------:R-:W-:Y:S05]  /*34c0*/  BSYNC B2 ;  /* 0x0000000000027941 */ /* 0x000fea0003800000 */
.L_x_3535:
[----:B------:R2:W-:Y:S01]  /*34d0*/  STG.E.U16 desc[UR4][R4.64], R11 ;  /* 0x0000000b04007986 */ /* 0x0005e2000c101504 */
[----:B------:R-:W-:-:S05]  /*34e0*/  VIADD R3, R3, 0x80 ;  /* 0x0000008003037836 */ /* 0x000fca0000000000 */
[----:B------:R-:W-:-:S13]  /*34f0*/  ISETP.GE.AND P0, PT, R3, UR6, PT ;  /* 0x0000000603007c0c */ /* 0x000fda000bf06270 */
[----:B--2---:R-:W-:Y:S05]  /*3500*/  @P0 BRA `(.L_x_3533) ;  /* 0x0000001800840947 */ /* 0x004fea0003800000 */
        /* <DEDUP_REMOVED lines=302> */
.L_x_3546:
        /* <DEDUP_REMOVED lines=44> */
.L_x_3554:
[----:B------:R-:W-:Y:S01]  /*4ab0*/  FSETP.GEU.FTZ.AND P0, PT, R11, -R10, PT ;  /* 0x8000000a0b00720b */ /* 0x000fe20003f1e000 */
[----:B------:R-:W-:-:S12]  /*4ac0*/  FADD.FTZ R0, R0, -1 ;  /* 0xbf80000000007421 */ /* 0x000fd80000010000 */
[----:B------:R-:W-:-:S07]  /*4ad0*/  @!P0 FADD.FTZ R0, R0, -1 ;  /* 0xbf80000000008421 */ /* 0x000fce0000010000 */
.L_x_3553:
[----:B------:R-:W-:Y:S05]  /*4ae0*/  BSYNC B3 ;  /* 0x0000000000037941 */ /* 0x000fea0003800000 */
.L_x_3552:
[----:B------:R-:W-:Y:S01]  /*4af0*/  FFMA.FTZ R9, -R10, R0, R9 ;  /* 0x000000000a097223 */ /* 0x000fe20000010109 */
[----:B------:R-:W-:Y:S06]  /*4b00*/  BRA `(.L_x_3550) ;  /* 0x00000000007c7947 */ /* 0x000fec0003800000 */
.L_x_3551:
        /* <DEDUP_REMOVED lines=15> */
.L_x_3557:
        /* <DEDUP_REMOVED lines=13> */
.L_x_3556:
[----:B------:R-:W-:Y:S05]  /*4cd0*/  BSYNC B3 ;  /* 0x0000000000037941 */ /* 0x000fea0003800000 */
.L_x_3555:
[----:B------:R-:W-:-:S04]  /*4ce0*/  FMUL.FTZ R7, R7, 1.1920928955078125e-07 ;  /* 0x3400000007077820 */ /* 0x000fc80000410000 */
[----:B------:R-:W-:-:S07]  /*4cf0*/  FMUL.FTZ R9, R12, R7 ;  /* 0x000000070c097220 */ /* 0x000fce0000410000 */
.L_x_3550:
[----:B------:R-:W-:Y:S05]  /*4d00*/  BSYNC B1 ;  /* 0x0000000000017941 */ /* 0x000fea0003800000 */
.L_x_3549:
        /* <DEDUP_REMOVED lines=30> */
.L_x_3548:
[----:B------:R-:W-:Y:S05]  /*4ef0*/  BSYNC B2 ;  /* 0x0000000000027941 */ /* 0x000fea0003800000 */
.L_x_3547:
[----:B------:R2:W-:Y:S01]  /*4f00*/  STG.E.U16 desc[UR4][R4.64], R11 ;  /* 0x0000000b04007986 */ /* 0x0005e2000c101504 */
[----:B------:R-:W-:-:S07]  /*4f10*/  VIADD R3, R3, 0x80 ;  /* 0x0000008003037836 */ /* 0x000fce0000000000 */
.L_x_3533:
[----:B------:R-:W-:Y:S05]  /*4f20*/  BSYNC B0 ;  /* 0x0000000000007941 */ /* 0x000fea0003800000 */
.L_x_3532:
[----:B------:R-:W-:-:S13]  /*4f30*/  ISETP.GE.AND P0, PT, R3, UR6, PT ;  /* 0x0000000603007c0c */ /* 0x000fda000bf06270 */
[----:B------:R-:W-:Y:S05]  /*4f40*/  @P0 EXIT ;  /* 0x000000000000094d */ /* 0x000fea0003800000 */
[----:B-12---:R-:W1:Y:S01]  /*4f50*/  LDC R4, c[0x0][0x218] ;  /* 0x00008600ff047b82 */ /* 0x006e620000000800 */
[----:B------:R-:W-:Y:S01]  /*4f60*/  HFMA2.MMA R5, -RZ, RZ, 0, 0 ;  /* 0x00000000ff057435 */ /* 0x000fe200000001ff */
[----:B------:R-:W-:Y:S02]  /*4f70*/  MOV R0, RZ ;  /* 0x000000ff00007202 */ /* 0x000fe40000000f00 */
[----:B-1----:R-:W-:-:S13]  /*4f80*/  ISETP.NE.AND P0, PT, R4, RZ, PT ;  /* 0x000000ff0400720c */ /* 0x002fda0003f05270 */
        /* <DEDUP_REMOVED lines=284> */
[----:B------:R-:W-:Y:S01]  /*6150*/  @P0 IMAD.MOV.U32 R6, RZ, RZ, RZ ;  /* 0x000000ffff060224 */ /* 0x000fe200078e00ff */
[----:B------:R-:W-:Y:S02]  /*6160*/  ULDC.64 UR6, c[0x0][0x400] ;  /* 0x0001000000067ab9 */ /* 0x000fe40000000a00 */
[C---:B------:R-:W-:Y:S01]  /*6170*/  IADD3 R9, -R7.reuse, RZ, RZ ;  /* 0x000000ff07097210 */ /* 0x040fe20007ffe1ff */
[----:B------:R-:W2:Y:S08]  /*6180*/  @P0 LDC R13, c[0x0][0x33c] ;  /* 0x0000cf00ff0d0b82 */ /* 0x000eb00000000800 */
[----:B0-----:R-:W0:Y:S01]  /*6190*/  @P0 LDC.64 R14, c[0x0][0x408] ;  /* 0x00010200ff0e0b82 */ /* 0x001e220000000a00 */
[----:B-1----:R-:W-:-:S05]  /*61a0*/  @P0 IMAD.HI.U32 R2, R7, R10, R6 ;  /* 0x0000000a07020227 */ /* 0x002fca00078e0006 */
[----:B------:R-:W-:Y:S01]  /*61b0*/  @P0 SHF.R.U32.HI R4, RZ, R11, R2 ;  /* 0x0000000bff040219 */ /* 0x000fe20000011602 */
[----:B------:R-:W-:-:S03]  /*61c0*/  IMAD R2, R9, UR8, R3 ;  /* 0x0000000809027c24 */ /* 0x000fc6000f8e0203 */
[----:B------:R-:W-:Y:S01]  /*61d0*/  @P0 IADD3 R6, -R4, RZ, RZ ;  /* 0x000000ff04060210 */ /* 0x000fe20007ffe1ff */
[C---:B------:R-:W-:Y:S02]  /*61e0*/  IMAD R5, R2.reuse, UR6, R5 ;  /* 0x0000000602057c24 */ /* 0x040fe4000f8e0205 */
[----:B------:R-:W-:Y:S02]  /*61f0*/  IMAD R0, R2, UR7, R0 ;  /* 0x0000000702007c24 */ /* 0x000fe4000f8e0200 */
[----:B--2---:R-:W-:-:S04]  /*6200*/  @P0 IMAD R6, R13, R6, R7 ;  /* 0x000000060d060224 */ /* 0x004fc800078e0207 */
[C---:B0-----:R-:W-:Y:S02]  /*6210*/  @P0 IMAD R5, R6.reuse, R14, R5 ;  /* 0x0000000e06050224 */ /* 0x041fe400078e0205 */
[----:B------:R-:W-:-:S07]  /*6220*/  @P0 IMAD R0, R6, R15, R0 ;  /* 0x0000000f06000224 */ /* 0x000fce00078e0200 */
.L_x_3558:
[----:B------:R-:W-:Y:S02]  /*6230*/  ULDC.64 UR6, c[0x0][0x418] ;  /* 0x0001060000067ab9 */ /* 0x000fe40000000a00 */
[----:B------:R-:W-:-:S04]  /*6240*/  IADD3 R8, P0, R0, UR6, RZ ;  /* 0x0000000600087c10 */ /* 0x000fc8000ff1e0ff */
[----:B------:R-:W-:Y:S01]  /*6250*/  IADD3.X R9, RZ, UR7, RZ, P0, !PT ;  /* 0x00000007ff097c10 */ /* 0x000fe200087fe4ff */
[----:B------:R-:W1:Y:S01]  /*6260*/  LDC.U16 R6, c[0x0][0x422] ;  /* 0x00010880ff067b82 */ /* 0x000e620000000400 */
[----:B------:R-:W-:-:S03]  /*6270*/  ULDC.64 UR6, c[0x0][0x410] ;  /* 0x0001040000067ab9 */ /* 0x000fc60000000a00 */
[----:B------:R-:W2:Y:S01]  /*6280*/  LDG.E.U16 R4, desc[UR4][R8.64] ;  /* 0x0000000408047981 */ /* 0x000ea2000c1e1500 */
[----:B------:R-:W-:Y:S01]  /*6290*/  IADD3 R2, P1, R5, UR6, RZ ;  /* 0x0000000605027c10 */ /* 0x000fe2000ff3e0ff */
[----:B------:R-:W-:Y:S01]  /*62a0*/  BSSY B0, `(.L_x_3559) ;  /* 0x0000069000007945 */ /* 0x000fe20003800000 */
[----:B-1----:R-:W-:Y:S01]  /*62b0*/  IMAD.U32 R6, R6, 0x10000, RZ ;  /* 0x0001000006067824 */ /* 0x002fe200078e00ff */
[----:B--2---:R-:W-:-:S04]  /*62c0*/  SHF.L.U32 R7, R4, 0x10, RZ ;  /* 0x0000001004077819 */ /* 0x004fc800000006ff */
[----:B------:R-:W-:-:S13]  /*62d0*/  FSETP.NEU.FTZ.AND P0, PT, R7, RZ, PT ;  /* 0x000000ff0700720b */ /* 0x000fda0003f1d000 */
[----:B------:R-:W1:Y:S02]  /*62e0*/  @!P0 MUFU.RCP R3, R7 ;  /* 0x0000000700038308 */ /* 0x000e640000001000 */
[----:B-1----:R-:W-:Y:S01]  /*62f0*/  @!P0 FMUL.FTZ R0, R6, R3 ;  /* 0x0000000306008220 */ /* 0x002fe20000410000 */
[----:B------:R-:W-:-:S04]  /*6300*/  IADD3.X R3, RZ, UR7, RZ, P1, !PT ;  /* 0x00000007ff037c10 */ /* 0x000fc80008ffe4ff */
        /* <DEDUP_REMOVED lines=30> */
.L_x_3566:
[----:B------:R-:W-:Y:S01]  /*64f0*/  FSETP.GEU.FTZ.AND P0, PT, R9, -R10, PT ;  /* 0x8000000a0900720b */ /* 0x000fe20003f1e000 */
[----:B------:R-:W-:-:S12]  /*6500*/  FADD.FTZ R0, R0, -1 ;  /* 0xbf80000000007421 */ /* 0x000fd80000010000 */
[----:B------:R-:W-:-:S07]  /*6510*/  @!P0 FADD.FTZ R0, R0, -1 ;  /* 0xbf80000000008421 */ /* 0x000fce0000010000 */
.L_x_3565:
[----:B------:R-:W-:Y:S05]  /*6520*/  BSYNC B2 ;  /* 0x0000000000027941 */ /* 0x000fea0003800000 */
.L_x_3564:
[----:B------:R-:W-:Y:S01]  /*6530*/  FFMA.FTZ R5, -R10, R0, R5 ;  /* 0x000000000a057223 */ /* 0x000fe20000010105 */
[----:B------:R-:W-:Y:S06]  /*6540*/  BRA `(.L_x_3562) ;  /* 0x00000000007c7947 */ /* 0x000fec0003800000 */
.L_x_3563:
        /* <DEDUP_REMOVED lines=15> */
.L_x_3569:
[----:B------:R-:W-:-:S04]  /*6640*/  VIMNMX.U32 R7, R8, 0xb800000, PT ;  /* 0x0b80000008077848 */ /* 0x000fc80003fe0000 */
[----:B------:R-:W-:Y:S01]  /*6650*/  IADD3 R5, R7, R5, RZ ;  /* 0x0000000507057210 */ /* 0x000fe20007ffe0ff */
[----:B------:R-:W-:-:S04]  /*6660*/  IMAD.IADD R8, R8, 0x1, -R7 ;  /* 0x0000000108087824 */ /* 0x000fc800078e0a07 */
[----:B--2---:R-:W-:Y:S01]  /*6670*/  FFMA.FTZ R9, R0, R5, -RZ ;  /* 0x0000000500097223 */ /* 0x004fe200000108ff */
[----:B------:R-:W-:-:S03]  /*6680*/  ISETP.NE.AND P1, PT, R8, RZ, PT ;  /* 0x000000ff0800720c */ /* 0x000fc60003f25270 */
[----:B------:R-:W-:-:S04]  /*6690*/  FFMA.FTZ R10, -R12, R9, R5 ;  /* 0x000000090c0a7223 */ /* 0x000fc80000010105 */
[----:B------:R-:W-:-:S04]  /*66a0*/  FFMA.FTZ R10, R0, R10, R9 ;  /* 0x0000000a000a7223 */ /* 0x000fc80000010009 */
[----:B------:R-:W-:-:S04]  /*66b0*/  FFMA.FTZ R9, -R12, R10, R5 ;  /* 0x0000000a0c097223 */ /* 0x000fc80000010105 */
[----:B------:R-:W-:-:S04]  /*66c0*/  FFMA.FTZ.RZ R9, R0, R9, R10 ;  /* 0x0000000900097223 */ /* 0x000fc8000001c00a */
[----:B------:R-:W2:Y:S02]  /*66d0*/  FRND.TRUNC R10, R9 ;  /* 0x00000009000a7307 */ /* 0x000ea4000020d000 */
[----:B--2---:R-:W-:-:S05]  /*66e0*/  FFMA.FTZ R5, -R12, R10, R5 ;  /* 0x0000000a0c057223 */ /* 0x004fca0000010105 */
[----:B------:R-:W-:-:S13]  /*66f0*/  ISETP.NE.AND P0, PT, R5, RZ, PT ;  /* 0x000000ff0500720c */ /* 0x000fda0003f05270 */
[----:B------:R-:W-:Y:S05]  /*6700*/  @P0 BRA P1, `(.L_x_3569) ;  /* 0xfffffffc00cc0947 */ /* 0x000fea000083ffff */
.L_x_3568:
[----:B------:R-:W-:Y:S05]  /*6710*/  BSYNC B2 ;  /* 0x0000000000027941 */ /* 0x000fea0003800000 */
.L_x_3567:
[----:B------:R-:W-:-:S04]  /*6720*/  FMUL.FTZ R0, R5, 1.1920928955078125e-07 ;  /* 0x3400000005007820 */ /* 0x000fc80000410000 */
[----:B------:R-:W-:-:S07]  /*6730*/  FMUL.FTZ R5, R11, R0 ;  /* 0x000000000b057220 */ /* 0x000fce0000410000 */
.L_x_3562:
[----:B------:R-:W-:Y:S05]  /*6740*/  BSYNC B1 ;  /* 0x0000000000017941 */ /* 0x000fea0003800000 */
.L_x_3561:
[C---:B------:R-:W-:Y:S02]  /*6750*/  LOP3.LUT R0, R5.reuse, 0x80000000, R6, 0xb8, !PT ;  /* 0x8000000005007812 */ /* 0x040fe400078eb806 */
[C---:B------:R-:W-:Y:S02]  /*6760*/  FSETP.GTU.FTZ.AND P0, PT, |R5|.reuse, +INF , PT ;  /* 0x7f8000000500780b */ /* 0x040fe40003f1c200 */
[----:B------:R-:W-:Y:S02]  /*6770*/  SHF.L.U32 R4, R4, 0x10, RZ ;  /* 0x0000001004047819 */ /* 0x000fe400000006ff */
[----:B------:R-:W-:Y:S02]  /*6780*/  FSEL R5, R5, R0, P0 ;  /* 0x0000000005057208 */ /* 0x000fe40000000000 */
[----:B------:R-:W2:Y:S01]  /*6790*/  MUFU.RCP R0, R4 ;  /* 0x0000000400007308 */ /* 0x000ea20000001000 */
[----:B------:R-:W-:Y:S02]  /*67a0*/  FSETP.GEU.FTZ.AND P1, PT, R4, RZ, PT ;  /* 0x000000ff0400720b */ /* 0x000fe40003f3e000 */
[----:B------:R-:W-:-:S02]  /*67b0*/  FSETP.NEU.FTZ.AND P0, PT, R5, RZ, PT ;  /* 0x000000ff0500720b */ /* 0x000fc40003f1d000 */
        /* <DEDUP_REMOVED lines=19> */
[----:B------:R-:W-:-:S05]  /*68f0*/  @P0 SHF.L.U32 R4, R9, 0x10, RZ ;  /* 0x0000001009040819 */ /* 0x000fca00000006ff */
[----:B------:R-:W-:-:S05]  /*6900*/  @P0 FADD.FTZ R4, R4, 1 ;  /* 0x3f80000004040421 */ /* 0x000fca0000010000 */
[----:B------:R-:W-:-:S04]  /*6910*/  @P0 F2FP.BF16.F32.PACK_AB R4, RZ, R4 ;  /* 0x00000004ff04023e */ /* 0x000fc800000010ff */
[----:B------:R-:W-:-:S07]  /*6920*/  @P0 PRMT R9, R4, 0x7610, R9 ;  /* 0x0000761004090816 */ /* 0x000fce0000000009 */
.L_x_3560:
[----:B------:R-:W-:Y:S05]  /*6930*/  BSYNC B0 ;  /* 0x0000000000007941 */ /* 0x000fea0003800000 */
.L_x_3559:
[----:B------:R-:W-:Y:S01]  /*6940*/  STG.E.U16 desc[UR4][R2.64], R9 ;  /* 0x0000000902007986 */ /* 0x000fe2000c101504 */
[----:B------:R-:W-:Y:S05]  /*6950*/  EXIT ;  /* 0x000000000000794d */ /* 0x000fea0003800000 */
.L_x_3570:
        /* <DEDUP_REMOVED lines=10> */
.L_x_37778:


//--------------------- .text._ZN2at6native27unrolled_elementwise_kernelINS0_13AUnaryFunctorIN3c108BFloat16ES4_S4_ZZZNS0_15binary_internal21div_floor_kernel_cudaERNS_18TensorIteratorBaseEENKUlvE1_clEvENKUlvE2_clEvEUlS4_S4_E_EESt5arrayIPcLm2EELi4E23TrivialOffsetCalculatorILi1EjESG_NS0_6memory15LoadWithoutCastENSH_16StoreWithoutCastEEEviT_T0_T2_T3_T4_T5_ --------------------------
	.section	.text._ZN2at6native27unrolled_elementwise_kernelINS0_13AUnaryFunctorIN3c108BFloat16ES4_S4_ZZZNS0_15binary_internal21div_floor_kernel_cudaERNS_18TensorIteratorBaseEENKUlvE1_clEvENKUlvE2_clEvEUlS4_S4_E_EESt5arrayIPcLm2EELi4E23TrivialOffsetCalculatorILi1EjESG_NS0_6memory15LoadWithoutCastENSH_16StoreWithoutCastEEEviT_T0_T2_T3_T4_T5_,"ax",@progbits
	.align	128
        .global         _ZN2at6native27unrolled_elementwise_kernelINS0_13AUnaryFunctorIN3c108BFloat16ES4_S4_ZZZNS0_15binary_internal21div_floor_kernel_cudaERNS_18TensorIteratorBaseEENKUlvE1_clEvENKUlvE2_clEvEUlS4_S4_E_EESt5arrayIPcLm2EELi4E23TrivialOffsetCalculatorILi1EjESG_NS0_6memory15LoadWithoutCastENSH_16StoreWithoutCastEEEviT_T0_T2_T3_T4_T5_
        .type           _ZN2at6native27unrolled_elementwise_kernelINS0_13AUnaryFunctorIN3c108BFloat16ES4_S4_ZZZNS0_15binary_internal21div_floor_kernel_cudaERNS_18TensorIteratorBaseEENKUlvE1_clEvENKUlvE2_clEvEUlS4_S4_E_EESt5arrayIPcLm2EELi4E23TrivialOffsetCalculatorILi1EjESG_NS0_6memory15LoadWithoutCastENSH_16StoreWithoutCastEEEviT_T0_T2_T3_T4_T5_,@function
        .size           _ZN2at6native27unrolled_elementwise_kernelINS0_13AUnaryFunctorIN3c108BFloat16ES4_S4_ZZZNS0_15binary_internal21div_floor_kernel_cudaERNS_18TensorIteratorBaseEENKUlvE1_clEvENKUlvE2_clEvEUlS4_S4_E_EESt5arrayIPcLm2EELi4E23TrivialOffsetCalculatorILi1EjESG_NS0_6memory15LoadWithoutCastENSH_16StoreWithoutCastEEEviT_T0_T2_T3_T4_T5_,(.L_x_37779 - _ZN2at6native27unrolled_elementwise_kernelINS0_13AUnaryFunctorIN3c108BFloat16ES4_S4_ZZZNS0_15binary_internal21div_floor_kernel_cudaERNS_18TensorIteratorBaseEENKUlvE1_clEvENKUlvE2_clEvEUlS4_S4_E_EESt5arrayIPcLm2EELi4E23TrivialOffsetCalculatorILi1EjESG_NS0_6memory15LoadWithoutCastENSH_16StoreWithoutCastEEEviT_T0_T2_T3_T4_T5_)
        .other          _ZN2at6native27unrolled_elementwise_kernelINS0_13AUnaryFunctorIN3c108BFloat16ES4_S4_ZZZNS0_15binary_internal21div_floor_kernel_cudaERNS_18TensorIteratorBaseEENKUlvE1_clEvENKUlvE2_clEvEUlS4_S4_E_EESt5arrayIPcLm2EELi4E23TrivialOffsetCalculatorILi1EjESG_NS0_6memory15LoadWithoutCastENSH_16StoreWithoutCastEEEviT_T0_T2_T3_T4_T5_,@"STO_CUDA_ENTRY STV_DEFAULT"
_ZN2at6native27unrolled_elementwise_kernelINS0_13AUnaryFunctorIN3c108BFloat16ES4_S4_ZZZNS0_15binary_internal21div_floor_kernel_cudaERNS_18TensorIteratorBaseEENKUlvE1_clEvENKUlvE2_clEvEUlS4_S4_E_EESt5arrayIPcLm2EELi4E23TrivialOffsetCalculatorILi1EjESG_NS0_6memory15LoadWithoutCastENSH_16StoreWithoutCastEEEviT_T0_T2_T3_T4_T5_:
.text._ZN2at6native27unrolled_elementwise_kernelINS0_13AUnaryFunctorIN3c108BFloat16ES4_S4_ZZZNS0_15binary_internal21div_floor_kernel_cudaERNS_18TensorIteratorBaseEENKUlvE1_clEvENKUlvE2_clEvEUlS4_S4_E_EESt5arrayIPcLm2EELi4E23TrivialOffsetCalculatorILi1EjESG_NS0_6memory15LoadWithoutCastENSH_16StoreWithoutCastEEEviT_T0_T2_T3_T4_T5_:
[----:B------:R-:W-:Y:S01]  /*0000*/  LDC R1, c[0x0][0x28] ;  /* 0x00000a00ff017b82 */ /* 0x000fe20000000800 */
[----:B------:R-:W0:Y:S07]  /*0010*/  S2R R2, SR_CTAID.X ;  /* 0x0000000000027919 */ /* 0x000e2e0000002500 */
[----:B------:R-:W0:Y:S01]  /*0020*/  LDC R3, c[0x0][0x210] ;  /* 0x00008400ff037b82 */ /* 0x000e220000000800 */
[----:B------:R-:W-:Y:S01]  /*0030*/  PRMT R4, RZ, 0x7610, R4 ;  /* 0x00007610ff047816 */ /* 0x000fe20000000004 */
[----:B------:R-:W-:Y:S01]  /*0040*/  ULDC.64 UR4, c[0x0][0x208] ;  /* 0x0000820000047ab9 */ /* 0x000fe20000000a00 */
[----:B------:R-:W1:Y:S01]  /*0050*/  S2R R5, SR_TID.X ;  /* 0x0000000000057919 */ /* 0x000e620000002100 */
        /* <DEDUP_REMOVED lines=8> */
[----:B------:R-:W-:Y:S01]  /*00e0*/  @!P0 IADD3 R15, R15, 0x80, RZ ;  /* 0x000000800f0f8810 */ /* 0x000fe20007ffe0ff */
[----:B------:R-:W1:Y:S03]  /*00f0*/  @!P0 LDC.64 R12, c[0x0][0x220] ;  /* 0x00008800ff0c8b82 */ /* 0x000e660000000a00 */
[----:B------:R-:W-:Y:S01]  /*0100*/  ISETP.GE.AND P3, PT, R15, R3, PT ;  /* 0x000000030f00720c */ /* 0x000fe20003f66270 */
[----:B0-----:R-:W-:-:S12]  /*0110*/  @!P2 IMAD.WIDE.U32 R6, R17, 0x2, R6 ;  /* 0x000000021106a825 */ /* 0x001fd800078e0006 */
[----:B------:R-:W-:Y:S01]  /*0120*/  @!P3 IMAD R21, R2, 0x200, R15 ;  /* 0x000002000215b824 */ /* 0x000fe200078e020f */
[----:B------:R-:W0:Y:S01]  /*0130*/  @!P3 LDC.64 R10, c[0x0][0x220] ;  /* 0x00008800ff0abb82 */ /* 0x000e220000000a00 */
[----:B------:R-:W-:-:S05]  /*0140*/  @!P3 VIADD R15, R15, 0x80 ;  /* 0x000000800f0fb836 */ /* 0x000fca0000000000 */
[----:B------:R-:W-:Y:S01]  /*0150*/  ISETP.GE.AND P1, PT, R15, R3, PT ;  /* 0x000000030f00720c */ /* 0x000fe20003f26270 */
[----:B-1----:R-:W-:-:S12]  /*0160*/  @!P0 IMAD.WIDE.U32 R12, R19, 0x2, R12 ;  /* 0x00000002130c8825 */ /* 0x002fd800078e000c */
[----:B------:R-:W1:Y:S01]  /*0170*/  @!P1 LDC.64 R8, c[0x0][0x220] ;  /* 0x00008800ff089b82 */ /* 0x000e620000000a00 */
[----:B------:R-:W-:Y:S02]  /*0180*/  @!P1 IMAD R15, R2, 0x200, R15 ;  /* 0x00000200020f9824 */ /* 0x000fe400078e020f */
[----:B0-----:R-:W-:Y:S01]  /*0190*/  @!P3 IMAD.WIDE.U32 R16, R21, 0x2, R10 ;  /* 0x000000021510b825 */ /* 0x001fe200078e000a */
[----:B------:R-:W-:-:S06]  /*01a0*/  PRMT R11, RZ, 0x7610, R11 ;  /* 0x00007610ff0b7816 */ /* 0x000fcc000000000b */
[----:B------:R0:W5:Y:S01]  /*01b0*/  @!P2 LDG.E.U16 R11, desc[UR4][R6.64] ;  /* 0x00000004060ba981 */ /* 0x000162000c1e1500 */
[--C-:B-1----:R-:W-:Y:S01]  /*01c0*/  @!P1 IMAD.WIDE.U32 R14, R15, 0x2, R8.reuse ;  /* 0x000000020f0e9825 */ /* 0x102fe200078e0008 */
[----:B------:R-:W-:Y:S02]  /*01d0*/  PRMT R9, RZ, 0x7610, R9 ;  /* 0x00007610ff097816 */ /* 0x000fe40000000009 */
[----:B------:R-:W-:Y:S02]  /*01e0*/  PRMT R8, RZ, 0x7610, R8 ;  /* 0x00007610ff087816 */ /* 0x000fe40000000008 */
[----:B------:R0:W5:Y:S04]  /*01f0*/  @!P1 LDG.E.U16 R4, desc[UR4][R14.64] ;  /* 0x000000040e049981 */ /* 0x000168000c1e1500 */
[----:B------:R0:W5:Y:S04]  /*0200*/  @!P0 LDG.E.U16 R9, desc[UR4][R12.64] ;  /* 0x000000040c098981 */ /* 0x000168000c1e1500 */
[----:B------:R0:W5:Y:S01]  /*0210*/  @!P3 LDG.E.U16 R8, desc[UR4][R16.64] ;  /* 0x000000041008b981 */ /* 0x000162000c1e1500 */
[----:B------:R-:W1:Y:S01]  /*0220*/  LDC.U16 R10, c[0x0][0x216] ;  /* 0x00008580ff0a7b82 */ /* 0x000e620000000400 */
[----:B------:R-:W-:Y:S04]  /*0230*/  BSSY B1, `(.L_x_3571) ;  /* 0x0000068000017945 */ /* 0x000fe80003800000 */
[----:B------:R-:W-:Y:S05]  /*0240*/  @P2 BRA `(.L_x_3572) ;  /* 0x0000000400982947 */ /* 0x000fea0003800000 */
[----:B0----5:R-:W-:Y:S01]  /*0250*/  IMAD.U32 R13, R11, 0x10000, RZ ;  /* 0x000100000b0d7824 */ /* 0x021fe200078e00ff */
[----:B-1----:R-:W-:-:S04]  /*0260*/  SHF.L.U32 R6, R10, 0x10, RZ ;  /* 0x000000100a067819 */ /* 0x002fc800000006ff */
        /* <DEDUP_REMOVED lines=33> */
.L_x_3578:
[----:B------:R-:W-:Y:S01]  /*0480*/  FSETP.GEU.FTZ.AND P0, PT, R15, -R14, PT ;  /* 0x8000000e0f00720b */ /* 0x000fe20003f1e000 */
[----:B------:R-:W-:-:S12]  /*0490*/  FADD.FTZ R0, R0, -1 ;  /* 0xbf80000000007421 */ /* 0x000fd80000010000 */
[----:B------:R-:W-:-:S07]  /*04a0*/  @!P0 FADD.FTZ R0, R0, -1 ;  /* 0xbf80000000008421 */ /* 0x000fce0000010000 */
.L_x_3577:
[----:B------:R-:W-:Y:S05]  /*04b0*/  BSYNC B2 ;  /* 0x0000000000027941 */ /* 0x000fea0003800000 */
.L_x_3576:
[----:B------:R-:W-:Y:S01]  /*04c0*/  FFMA.FTZ R7, -R14, R0, R7 ;  /* 0x000000000e077223 */ /* 0x000fe20000010107 */
[----:B------:R-:W-:Y:S06]  /*04d0*/  BRA `(.L_x_3574) ;  /* 0x00000000007c7947 */ /* 0x000fec0003800000 */
.L_x_3575:
        /* <DEDUP_REMOVED lines=15> */
.L_x_3581:
        /* <DEDUP_REMOVED lines=13> */
.L_x_3580:
[----:B------:R-:W-:Y:S05]  /*06a0*/  BSYNC B2 ;  /* 0x0000000000027941 */ /* 0x000fea0003800000 */
.L_x_3579:
[----:B------:R-:W-:-:S04]  /*06b0*/  FMUL.FTZ R7, R7, 1.1920928955078125e-07 ;  /* 0x3400000007077820 */ /* 0x000fc80000410000 */
[----:B------:R-:W-:-:S07]  /*06c0*/  FMUL.FTZ R7, R16, R7 ;  /* 0x0000000710077220 */ /* 0x000fce0000410000 */
.L_x_3574:
[----:B------:R-:W-:Y:S05]  /*06d0*/  BSYNC B0 ;  /* 0x0000000000007941 */ /* 0x000fea0003800000 */
.L_x_3573:
[C---:B------:R-:W-:Y:S02]  /*06e0*/  FSETP.GTU.FTZ.AND P0, PT, |R7|.reuse, +INF , PT ;  /* 0x7f8000000700780b */ /* 0x040fe40003f1c200 */
[----:B------:R-:W-:Y:S02]  /*06f0*/  LOP3.LUT R0, R7, 0x80000000, R6, 0xb8, !PT ;  /* 0x8000000007007812 */ /* 0x000fe400078eb806 */
        /* <DEDUP_REMOVED lines=27> */
.L_x_3572:
[----:B------:R-:W-:Y:S05]  /*08b0*/  BSYNC B1 ;  /* 0x0000000000017941 */ /* 0x000fea0003800000 */
.L_x_3571:
[----:B0-----:R-:W-:Y:S01]  /*08c0*/  VIADD R6, R5, 0x80 ;  /* 0x0000008005067836 */ /* 0x001fe20000000000 */
[----:B------:R-:W-:Y:S04]  /*08d0*/  BSSY B1, `(.L_x_3582) ;  /* 0x0000069000017945 */ /* 0x000fe80003800000 */
[----:B------:R-:W-:-:S13]  /*08e0*/  ISETP.GE.AND P0, PT, R6, R3, PT ;  /* 0x000000030600720c */ /* 0x000fda0003f06270 */
[----:B------:R-:W-:Y:S05]  /*08f0*/  @P0 BRA `(.L_x_3583) ;  /* 0x0000000400980947 */ /* 0x000fea0003800000 */
[----:B-----5:R-:W-:Y:S01]  /*0900*/  SHF.L.U32 R0, R9, 0x10, RZ ;  /* 0x0000001009007819 */ /* 0x020fe200000006ff */
[----:B-1----:R-:W-:-:S03]  /*0910*/  IMAD.U32 R11, R10, 0x10000, RZ ;  /* 0x000100000a0b7824 */ /* 0x002fc600078e00ff */
        /* <DEDUP_REMOVED lines=32> */
.L_x_3589:
[----:B------:R-:W-:Y:S01]  /*0b20*/  FSETP.GEU.FTZ.AND P0, PT, R15, -R17, PT ;  /* 0x800000110f00720b */ /* 0x000fe20003f1e000 */
[----:B------:R-:W-:-:S12]  /*0b30*/  FADD.FTZ R13, R13, -1 ;  /* 0xbf8000000d0d7421 */ /* 0x000fd80000010000 */
[----:B------:R-:W-:-:S07]  /*0b40*/  @!P0 FADD.FTZ R13, R13, -1 ;  /* 0xbf8000000d0d8421 */ /* 0x000fce0000010000 */
.L_x_3588:
[----:B------:R-:W-:Y:S05]  /*0b50*/  BSYNC B2 ;  /* 0x0000000000027941 */ /* 0x000fea0003800000 */
.L_x_3587:
[----:B------:R-:W-:Y:S01]  /*0b60*/  FFMA.FTZ R12, -R17, R13, R12 ;  /* 0x0000000d110c7223 */ /* 0x000fe2000001010c */
[----:B------:R-:W-:Y:S06]  /*0b70*/  BRA `(.L_x_3585) ;  /* 0x00000000007c7947 */ /* 0x000fec0003800000 */
.L_x_3586:
        /* <DEDUP_REMOVED lines=15> */
.L_x_3592:
        /* <DEDUP_REMOVED lines=13> */
.L_x_3591:
[----:B------:R-:W-:Y:S05]  /*0d40*/  BSYNC B2 ;  /* 0x0000000000027941 */ /* 0x000fea0003800000 */
.L_x_3590:
[----:B------:R-:W-:-:S04]  /*0d50*/  FMUL.FTZ R13, R13, 1.1920928955078125e-07 ;  /* 0x340000000d0d7820 */ /* 0x000fc80000410000 */
[----:B------:R-:W-:-:S07]  /*0d60*/  FMUL.FTZ R12, R12, R13 ;  /* 0x0000000d0c0c7220 */ /* 0x000fce0000410000 */
.L_x_3585:
[----:B------:R-:W-:Y:S05]  /*0d70*/  BSYNC B0 ;  /* 0x0000000000007941 */ /* 0x000fea0003800000 */
.L_x_3584:
        /* <DEDUP_REMOVED lines=30> */
.L_x_3583:
[----:B------:R-:W-:Y:S05]  /*0f60*/  BSYNC B1 ;  /* 0x0000000000017941 */ /* 0x000fea0003800000 */
.L_x_3582:
[----:B------:R-:W-:Y:S01]  /*0f70*/  IADD3 R0, R5, 0x100, RZ ;  /* 0x0000010005007810 */ /* 0x000fe20007ffe0ff */
[----:B------:R-:W-:Y:S03]  /*0f80*/  BSSY B1, `(.L_x_3593) ;  /* 0x0000069000017945 */ /* 0x000fe60003800000 */
[----:B------:R-:W-:-:S13]  /*0f90*/  ISETP.GE.AND P0, PT, R0, R3, PT ;  /* 0x000000030000720c */ /* 0x000fda0003f06270 */
[----:B------:R-:W-:Y:S05]  /*0fa0*/  @P0 BRA `(.L_x_3594) ;  /* 0x0000000400980947 */ /* 0x000fea0003800000 */
[----:B-----5:R-:W-:Y:S02]  /*0fb0*/  IMAD.U32 R0, R8, 0x10000, RZ ;  /* 0x0001000008007824 */ /* 0x020fe400078e00ff */
[----:B-1----:R-:W-:-:S03]  /*0fc0*/  IMAD.U32 R9, R10, 0x10000, RZ ;  /* 0x000100000a097824 */ /* 0x002fc600078e00ff */
        /* <DEDUP_REMOVED lines=32> */
.L_x_3600:
[----:B------:R-:W-:Y:S01]  /*11d0*/  FSETP.GEU.FTZ.AND P0, PT, R16, -R15, PT ;  /* 0x8000000f1000720b */ /* 0x000fe20003f1e000 */
[----:B------:R-:W-:-:S12]  /*11e0*/  FADD.FTZ R11, R11, -1 ;  /* 0xbf8000000b0b7421 */ /* 0x000fd80000010000 */
[----:B------:R-:W-:-:S07]  /*11f0*/  @!P0 FADD.FTZ R11, R11, -1 ;  /* 0xbf8000000b0b8421 */ /* 0x000fce0000010000 */
.L_x_3599:
[----:B------:R-:W-:Y:S05]  /*1200*/  BSYNC B2 ;  /* 0x0000000000027941 */ /* 0x000fea0003800000 */
.L_x_3598:
[----:B------:R-:W-:Y:S01]  /*1210*/  FFMA.FTZ R14, -R15, R11, R14 ;  /* 0x0000000b0f0e7223 */ /* 0x000fe2000001010e */
[----:B------:R-:W-:Y:S06]  /*1220*/  BRA `(.L_x_3596) ;  /* 0x00000000007c7947 */ /* 0x000fec0003800000 */
.L_x_3597:
[----:B------:R-:W-:Y:S01]  /*1230*/  VIADD R11, R17, 0xf4800000 ;  /* 0xf4800000110b7836 */ /* 0x000fe20000000000 */
[----:B------:R-:W-:Y:S01]  /*1240*/  FSETP.GT.FTZ.AND P0, PT, |R0|, RZ, PT ;  /* 0x000000ff0000720b */ /* 0x000fe20003f14200 */
[----:B------:R-:W-:Y:S01]  /*1250*/  BSSY B2, `(.L_x_3601) ;  /* 0x000001a000027945 */ /* 0x000fe20003800000 */
[C---:B------:R-:W-:Y:S02]  /*1260*/  LOP3.LUT R0, R14.reuse, 0x7fffff, RZ, 0xc0, !PT ;  /* 0x007fffff0e007812 */ /* 0x040fe400078ec0ff */
[----:B------:R-:W-:Y:S02]  /*1270*/  LOP3.LUT R11, R11, 0xff800000, RZ, 0xc0, !PT ;  /* 0xff8000000b0b7812 */ /* 0x000fe400078ec0ff */
[----:B------:R-:W-:Y:S02]  /*1280*/  ISETP.GT.U32.OR P0, PT, R14, 0x7f7fffff, !P0 ;  /* 0x7f7fffff0e00780c */ /* 0x000fe40004704470 */
[----:B------:R-:W-:Y:S01]  /*1290*/  LOP3.LUT R13, R0, 0x3f800000, RZ, 0xfc, !PT ;  /* 0x3f800000000d7812 */ /* 0x000fe200078efcff */
[----:B------:R-:W-:-:S05]  /*12a0*/  IMAD.IADD R11, R14, 0x1, -R11 ;  /* 0x000000010e0b7824 */ /* 0x000fca00078e0a0b */
[----:B------:R-:W-:Y:S02]  /*12b0*/  LOP3.LUT P1, R15, R11, 0xff800000, RZ, 0xc0, !PT ;  /* 0xff8000000b0f7812 */ /* 0x000fe4000782c0ff */
[----:B------:R-:W-:-:S04]  /*12c0*/  LOP3.LUT R11, R17, 0xff800000, RZ, 0xc0, !PT ;  /* 0xff800000110b7812 */ /* 0x000fc800078ec0ff */
[----:B------:R-:W-:-:S07]  /*12d0*/  FSEL R11, R11, +QNAN , !P0 ;  /* 0x7fffffff0b0b7808 */ /* 0x000fce0004000000 */
[----:B------:R-:W-:Y:S05]  /*12e0*/  @!P1 BRA `(.L_x_3602) ;  /* 0x0000000000409947 */ /* 0x000fea0003800000 */
[----:B------:R-:W-:-:S04]  /*12f0*/  LOP3.LUT R0, R17, 0x7fffff, RZ, 0xc0, !PT ;  /* 0x007fffff11007812 */ /* 0x000fc800078ec0ff */
[----:B0-----:R-:W-:-:S04]  /*1300*/  LOP3.LUT R18, R0, 0x3f800000, RZ, 0xfc, !PT ;  /* 0x3f80000000127812 */ /* 0x001fc800078efcff */
[----:B------:R0:W1:Y:S03]  /*1310*/  MUFU.RCP R0, R18 ;  /* 0x0000001200007308 */ /* 0x0000660000001000 */
.L_x_3603:
        /* <DEDUP_REMOVED lines=13> */
.L_x_3602:
[----:B------:R-:W-:Y:S05]  /*13f0*/  BSYNC B2 ;  /* 0x0000000000027941 */ /* 0x000fea0003800000 */
.L_x_3601:
[----:B------:R-:W-:-:S04]  /*1400*/  FMUL.FTZ R14, R13, 1.1920928955078125e-07 ;  /* 0x340000000d0e7820 */ /* 0x000fc80000410000 */
[----:B------:R-:W-:-:S07]  /*1410*/  FMUL.FTZ R14, R11, R14 ;  /* 0x0000000e0b0e7220 */ /* 0x000fce0000410000 */
.L_x_3596:
[----:B------:R-:W-:Y:S05]  /*1420*/  BSYNC B0 ;  /* 0x0000000000007941 */ /* 0x000fea0003800000 */
.L_x_3595:
        /* <DEDUP_REMOVED lines=30> */
.L_x_3594:
[----:B------:R-:W-:Y:S05]  /*1610*/  BSYNC B1 ;  /* 0x0000000000017941 */ /* 0x000fea0003800000 */
.L_x_3593:
[----:B------:R-:W-:Y:S01]  /*1620*/  VIADD R0, R5, 0x180 ;  /* 0x0000018005007836 */ /* 0x000fe20000000000 */
[----:B------:R-:W-:Y:S04]  /*1630*/  BSSY B1, `(.L_x_3604) ;  /* 0x0000068000017945 */ /* 0x000fe80003800000 */
        /* <DEDUP_REMOVED lines=36> */
.L_x_3611:
[----:B------:R-:W-:Y:S01]  /*1880*/  FSETP.GEU.FTZ.AND P0, PT, R15, -R14, PT ;  /* 0x8000000e0f00720b */ /* 0x000fe20003f1e000 */
[----:B------:R-:W-:-:S12]  /*1890*/  FADD.FTZ R0, R0, -1 ;  /* 0xbf80000000007421 */ /* 0x000fd80000010000 */
[----:B------:R-:W-:-:S07]  /*18a0*/  @!P0 FADD.FTZ R0, R0, -1 ;  /* 0xbf80000000008421 */ /* 0x000fce0000010000 */
.L_x_3610:
[----:B------:R-:W-:Y:S05]  /*18b0*/  BSYNC B2 ;  /* 0x0000000000027941 */ /* 0x000fea0003800000 */
.L_x_3609:
[----:B------:R-:W-:Y:S01]  /*18c0*/  FFMA.FTZ R13, -R14, R0, R13 ;  /* 0x000000000e0d7223 */ /* 0x000fe2000001010d */
[----:B------:R-:W-:Y:S06]  /*18d0*/  BRA `(.L_x_3607) ;  /* 0x00000000007c7947 */ /* 0x000fec0003800000 */
.L_x_3608:
        /* <DEDUP_REMOVED lines=15> */
.L_x_3614:
[----:B------:R-:W-:-:S05]  /*19d0*/  VIMNMX.U32 R13, R9, 0xb800000, PT ;  /* 0x0b800000090d7848 */ /* 0x000fca0003fe0000 */
        /* <DEDUP_REMOVED lines=12> */
.L_x_3613:
[----:B------:R-:W-:Y:S05]  /*1aa0*/  BSYNC B2 ;  /* 0x0000000000027941 */ /* 0x000fea0003800000 */
.L_x_3612:
[----:B------:R-:W-:-:S04]  /*1ab0*/  FMUL.FTZ R13, R8, 1.1920928955078125e-07 ;  /* 0x34000000080d7820 */ /* 0x000fc80000410000 */
[----:B------:R-:W-:-:S07]  /*1ac0*/  FMUL.FTZ R13, R14, R13 ;  /* 0x0000000d0e0d7220 */ /* 0x000fce0000410000 */
.L_x_3607:
[----:B------:R-:W-:Y:S05]  /*1ad0*/  BSYNC B0 ;  /* 0x0000000000007941 */ /* 0x000fea0003800000 */
.L_x_3606:
        /* <DEDUP_REMOVED lines=29> */
.L_x_3605:
[----:B------:R-:W-:Y:S05]  /*1cb0*/  BSYNC B1 ;  /* 0x0000000000017941 */ /* 0x000fea0003800000 */
.L_x_3604:
[----:B------:R-:W-:Y:S01]  /*1cc0*/  ISETP.GE.AND P0, PT, R5, R3, PT ;  /* 0x000000030500720c */ /* 0x000fe20003f06270 */
[----:B------:R-:W-:Y:S04]  /*1cd0*/  BSSY B0, `(.L_x_3615) ;  /* 0x0000017000007945 */ /* 0x000fe80003800000 */
[----:B------:R-:W-:Y:S08]  /*1ce0*/  BSSY B1, `(.L_x_3616) ;  /* 0x000000f000017945 */ /* 0x000ff00003800000 */
[----:B------:R-:W-:Y:S05]  /*1cf0*/  @P0 BRA `(.L_x_3617) ;  /* 0x0000000000340947 */ /* 0x000fea0003800000 */
[----:B-----5:R-:W2:Y:S01]  /*1d00*/  LDC.64 R8, c[0x0][0x218] ;  /* 0x00008600ff087b82 */ /* 0x020ea20000000a00 */
[----:B------:R-:W-:-:S05]  /*1d10*/  LEA R5, R2, R5, 0x9 ;  /* 0x0000000502057211 */ /* 0x000fca00078e48ff */
[----:B--2---:R-:W-:-:S04]  /*1d20*/  IMAD.WIDE.U32 R8, R5, 0x2, R8 ;  /* 0x0000000205087825 */ /* 0x004fc800078e0008 */
[----:B------:R-:W-:Y:S01]  /*1d30*/  IMAD.MOV.U32 R5, RZ, RZ, R6 ;  /* 0x000000ffff057224 */ /* 0x000fe200078e0006 */
[----:B------:R2:W-:Y:S04]  /*1d40*/  STG.E.U16 desc[UR4][R8.64], R7 ;  /* 0x0000000708007986 */ /* 0x0005e8000c101504 */
[----:B------:R-:W-:-:S13]  /*1d50*/  ISETP.GE.AND P0, PT, R5, R3, PT ;  /* 0x000000030500720c */ /* 0x000fda0003f06270 */
[----:B------:R-:W-:Y:S05]  /*1d60*/  @P0 BREAK B1 ;  /* 0x0000000000010942 */ /* 0x000fea0003800000 */
[----:B--2---:R-:W-:Y:S05]  /*1d70*/  @P0 BRA `(.L_x_3618) ;  /* 0x0000000000300947 */ /* 0x004fea0003800000 */
[----:B------:R-:W2:Y:S01]  /*1d80*/  LDC.64 R6, c[0x0][0x218] ;  /* 0x00008600ff067b82 */ /* 0x000ea20000000a00 */
[----:B------:R-:W-:Y:S02]  /*1d90*/  IMAD R9, R2, 0x200, R5 ;  /* 0x0000020002097824 */ /* 0x000fe400078e0205 */
[----:B------:R-:W-:Y:S02]  /*1da0*/  VIADD R5, R5, 0x80 ;  /* 0x0000008005057836 */ /* 0x000fe40000000000 */
[----:B--2---:R-:W-:-:S05]  /*1db0*/  IMAD.WIDE.U32 R6, R9, 0x2, R6 ;  /* 0x0000000209067825 */ /* 0x004fca00078e0006 */
[----:B------:R2:W-:Y:S02]  /*1dc0*/  STG.E.U16 desc[UR4][R6.64], R12 ;  /* 0x0000000c06007986 */ /* 0x0005e4000c101504 */
.L_x_3617:
[----:B------:R-:W-:Y:S05]  /*1dd0*/  BSYNC B1 ;  /* 0x0000000000017941 */ /* 0x000fea0003800000 */
.L_x_3616:
[----:B------:R-:W-:-:S13]  /*1de0*/  ISETP.GE.AND P0, PT, R5, R3, PT ;  /* 0x000000030500720c */ /* 0x000fda0003f06270 */
[----:B--2---:R-:W2:Y:S01]  /*1df0*/  @!P0 LDC.64 R6, c[0x0][0x218] ;  /* 0x00008600ff068b82 */ /* 0x004ea20000000a00 */
[----:B-----5:R-:W-:Y:S01]  /*1e00*/  @!P0 LEA R9, R2, R5, 0x9 ;  /* 0x0000000502098211 */ /* 0x020fe200078e48ff */
[----:B------:R-:W-:-:S04]  /*1e10*/  @!P0 VIADD R5, R5, 0x80 ;  /* 0x0000008005058836 */ /* 0x000fc80000000000 */
[----:B--2---:R-:W-:-:S05]  /*1e20*/  @!P0 IMAD.WIDE.U32 R6, R9, 0x2, R6 ;  /* 0x0000000209068825 */ /* 0x004fca00078e0006 */
[----:B------:R2:W-:Y:S02]  /*1e30*/  @!P0 STG.E.U16 desc[UR4][R6.64], R11 ;  /* 0x0000000b06008986 */ /* 0x0005e4000c101504 */
.L_x_3618:
[----:B------:R-:W-:Y:S05]  /*1e40*/  BSYNC B0 ;  /* 0x0000000000007941 */ /* 0x000fea0003800000 */
.L_x_3615:
[----:B------:R-:W-:Y:S05]  /*1e50*/  WARPSYNC.ALL ;  /* 0x0000000000007948 */ /* 0x000fea0003800000 */
[----:B------:R-:W-:-:S13]  /*1e60*/  ISETP.GE.AND P0, PT, R5, R3, PT ;  /* 0x000000030500720c */ /* 0x000fda0003f06270 */
[----:B------:R-:W-:Y:S05]  /*1e70*/  @P0 EXIT ;  /* 0x000000000000094d */ /* 0x000fea0003800000 */
[----:B--2---:R-:W2:Y:S01]  /*1e80*/  LDC.64 R6, c[0x0][0x218] ;  /* 0x00008600ff067b82 */ /* 0x004ea20000000a00 */
[----:B------:R-:W-:-:S04]  /*1e90*/  IMAD R3, R2, 0x200, R5 ;  /* 0x0000020002037824 */ /* 0x000fc800078e0205 */
[----:B--2---:R-:W-:-:S05]  /*1ea0*/  IMAD.WIDE.U32 R2, R3, 0x2, R6 ;  /* 0x0000000203027825 */ /* 0x004fca00078e0006 */
[----:B------:R-:W-:Y:S01]  /*1eb0*/  STG.E.U16 desc[UR4][R2.64], R0 ;  /* 0x0000000002007986 */ /* 0x000fe2000c101504 */
[----:B------:R-:W-:Y:S05]  /*1ec0*/  EXIT ;  /* 0x000000000000794d */ /* 0x000fea0003800000 */
.L_x_3619:
        /* <DEDUP_REMOVED lines=11> */
.L_x_37779:


//--------------------- .text._ZN2at6native29vectorized_elementwise_kernelILi2ENS0_13AUnaryFunctorIN3c108BFloat16ES4_S4_ZZZNS0_15binary_internal21div_floor_kernel_cudaERNS_18TensorIteratorBaseEENKUlvE1_clEvENKUlvE2_clEvEUlS4_S4_E_EESt5arrayIPcLm2EEEEviT0_T1_ --------------------------
	.section	.text._ZN2at6native29vectorized_elementwise_kernelILi2ENS0_13AUnaryFunctorIN3c108BFloat16ES4_S4_ZZZNS0_15binary_internal21div_floor_kernel_cudaERNS_18TensorIteratorBaseEENKUlvE1_clEvENKUlvE2_clEvEUlS4_S4_E_EESt5arrayIPcLm2EEEEviT0_T1_,"ax",@progbits
	.align	128
        .global         _ZN2at6native29vectorized_elementwise_kernelILi2ENS0_13AUnaryFunctorIN3c108BFloat16ES4_S4_ZZZNS0_15binary_internal21div_floor_kernel_cudaERNS_18TensorIteratorBaseEENKUlvE1_clEvENKUlvE2_clEvEUlS4_S4_E_EESt5arrayIPcLm2EEEEviT0_T1_
        .type           _ZN2at6native29vectorized_elementwise_kernelILi2ENS0_13AUnaryFunctorIN3c108BFloat16ES4_S4_ZZZNS0_15binary_internal21div_floor_kernel_cudaERNS_18TensorIteratorBaseEENKUlvE1_clEvENKUlvE2_clEvEUlS4_S4_E_EESt5arrayIPcLm2EEEEviT0_T1_,@function
        .size           _ZN2at6native29vectorized_elementwise_kernelILi2ENS0_13AUnaryFunctorIN3c108BFloat16ES4_S4_ZZZNS0_15binary_internal21div_floor_kernel_cudaERNS_18TensorIteratorBaseEENKUlvE1_clEvENKUlvE2_clEvEUlS4_S4_E_EESt5arrayIPcLm2EEEEviT0_T1_,(.L_x_37780 - _ZN2at6native29vectorized_elementwise_kernelILi2ENS0_13AUnaryFunctorIN3c108BFloat16ES4_S4_ZZZNS0_15binary_internal21div_floor_kernel_cudaERNS_18TensorIteratorBaseEENKUlvE1_clEvENKUlvE2_clEvEUlS4_S4_E_EESt5arrayIPcLm2EEEEviT0_T1_)
        .other          _ZN2at6native29vectorized_elementwise_kernelILi2ENS0_13AUnaryFunctorIN3c108BFloat16ES4_S4_ZZZNS0_15binary_internal21div_floor_kernel_cudaERNS_18TensorIteratorBaseEENKUlvE1_clEvENKUlvE2_clEvEUlS4_S4_E_EESt5arrayIPcLm2EEEEviT0_T1_,@"STO_CUDA_ENTRY STV_DEFAULT"
_ZN2at6native29vectorized_elementwise_kernelILi2ENS0_13AUnaryFunctorIN3c108BFloat16ES4_S4_ZZZNS0_15binary_internal21div_floor_kernel_cudaERNS_18TensorIteratorBaseEENKUlvE1_clEvENKUlvE2_clEvEUlS4_S4_E_EESt5arrayIPcLm2EEEEviT0_T1_:
.text._ZN2at6native29vectorized_elementwise_kernelILi2ENS0_13AUnaryFunctorIN3c108BFloat16ES4_S4_ZZZNS0_15binary_internal21div_floor_kernel_cudaERNS_18TensorIteratorBaseEENKUlvE1_clEvENKUlvE2_clEvEUlS4_S4_E_EESt5arrayIPcLm2EEEEviT0_T1_:
        /* <DEDUP_REMOVED lines=17> */
[----:B-1----:R-:W-:Y:S01]  /*0110*/  IMAD.U32 R5, R5, 0x10000, RZ ;  /* 0x0001000005057824 */ /* 0x002fe200078e00ff */
[----:B------:R-:W-:Y:S01]  /*0120*/  BSSY B1, `(.L_x_3621) ;  /* 0x0000066000017945 */ /* 0x000fe20003800000 */
[C---:B--2---:R-:W-:Y:S01]  /*0130*/  IMAD.U32 R12, R7.reuse, 0x10000, RZ ;  /* 0x00010000070c7824 */ /* 0x044fe200078e00ff */
[----:B------:R-:W-:-:S04]  /*0140*/  PRMT R7, R7, 0x7632, R7 ;  /* 0x0000763207077816 */ /* 0x000fc80000000007 */
[----:B------:R-:W-:-:S13]  /*0150*/  FSETP.NEU.FTZ.AND P0, PT, R12, RZ, PT ;  /* 0x000000ff0c00720b */ /* 0x000fda0003f1d000 */
[----:B------:R-:W1:Y:S02]  /*0160*/  @!P0 MUFU.RCP R0, R12 ;  /* 0x0000000c00008308 */ /* 0x000e640000001000 */
        /* <DEDUP_REMOVED lines=31> */
.L_x_3628:
[----:B------:R-:W-:Y:S01]  /*0360*/  FSETP.GEU.FTZ.AND P0, PT, R13, -R0, PT ;  /* 0x800000000d00720b */ /* 0x000fe20003f1e000 */
[----:B------:R-:W-:-:S12]  /*0370*/  FADD.FTZ R4, R4, -1 ;  /* 0xbf80000004047421 */ /* 0x000fd80000010000 */
[----:B------:R-:W-:-:S07]  /*0380*/  @!P0 FADD.FTZ R4, R4, -1 ;  /* 0xbf80000004048421 */ /* 0x000fce0000010000 */
.L_x_3627:
[----:B------:R-:W-:Y:S05]  /*0390*/  BSYNC B2 ;  /* 0x0000000000027941 */ /* 0x000fea0003800000 */
.L_x_3626:
[----:B------:R-:W-:Y:S01]  /*03a0*/  FFMA.FTZ R9, -R0, R4, R9 ;  /* 0x0000000400097223 */ /* 0x000fe20000010109 */
[----:B------:R-:W-:Y:S06]  /*03b0*/  BRA `(.L_x_3624) ;  /* 0x00000000007c7947 */ /* 0x000fec0003800000 */
.L_x_3625:
        /* <DEDUP_REMOVED lines=15> */
.L_x_3631:
        /* <DEDUP_REMOVED lines=13> */
.L_x_3630:
[----:B------:R-:W-:Y:S05]  /*0580*/  BSYNC B2 ;  /* 0x0000000000027941 */ /* 0x000fea0003800000 */
.L_x_3629:
[----:B0-----:R-:W-:-:S04]  /*0590*/  FMUL.FTZ R9, R4, 1.1920928955078125e-07 ;  /* 0x3400000004097820 */ /* 0x001fc80000410000 */
[----:B------:R-:W-:-:S07]  /*05a0*/  FMUL.FTZ R9, R16, R9 ;  /* 0x0000000910097220 */ /* 0x000fce0000410000 */
.L_x_3624:
[----:B------:R-:W-:Y:S05]  /*05b0*/  BSYNC B0 ;  /* 0x0000000000007941 */ /* 0x000fea0003800000 */
.L_x_3623:
        /* <DEDUP_REMOVED lines=28> */
.L_x_3622:
[----:B------:R-:W-:Y:S05]  /*0780*/  BSYNC B1 ;  /* 0x0000000000017941 */ /* 0x000fea0003800000 */
.L_x_3621:
[----:B------:R-:W-:Y:S01]  /*0790*/  IMAD.U32 R12, R7, 0x10000, RZ ;  /* 0x00010000070c7824 */ /* 0x000fe200078e00ff */
[----:B------:R-:W-:Y:S04]  /*07a0*/  BSSY B1, `(.L_x_3632) ;  /* 0x0000064000017945 */ /* 0x000fe80003800000 */
        /* <DEDUP_REMOVED lines=33> */
.L_x_3639:
[----:B------:R-:W-:Y:S01]  /*09c0*/  FSETP.GEU.FTZ.AND P0, PT, R11, -R0, PT ;  /* 0x800000000b00720b */ /* 0x000fe20003f1e000 */
[----:B------:R-:W-:-:S12]  /*09d0*/  FADD.FTZ R16, R16, -1 ;  /* 0xbf80000010107421 */ /* 0x000fd80000010000 */
[----:B------:R-:W-:-:S07]  /*09e0*/  @!P0 FADD.FTZ R16, R16, -1 ;  /* 0xbf80000010108421 */ /* 0x000fce0000010000 */
.L_x_3638:
[----:B------:R-:W-:Y:S05]  /*09f0*/  BSYNC B2 ;  /* 0x0000000000027941 */ /* 0x000fea0003800000 */
.L_x_3637:
[----:B------:R-:W-:Y:S01]  /*0a00*/  FFMA.FTZ R7, -R0, R16, R7 ;  /* 0x0000001000077223 */ /* 0x000fe20000010107 */
[----:B------:R-:W-:Y:S06]  /*0a10*/  BRA `(.L_x_3635) ;  /* 0x00000000007c7947 */ /* 0x000fec0003800000 */
.L_x_3636:
[----:B------:R-:W-:Y:S01]  /*0a20*/  VIADD R9, R0, 0xf4800000 ;  /* 0xf480000000097836 */ /* 0x000fe20000000000 */
        /* <DEDUP_REMOVED lines=14> */
.L_x_3642:
        /* <DEDUP_REMOVED lines=13> */
.L_x_3641:
[----:B------:R-:W-:Y:S05]  /*0be0*/  BSYNC B2 ;  /* 0x0000000000027941 */ /* 0x000fea0003800000 */
.L_x_3640:
[----:B------:R-:W-:-:S04]  /*0bf0*/  FMUL.FTZ R0, R9, 1.1920928955078125e-07 ;  /* 0x3400000009007820 */ /* 0x000fc80000410000 */
[----:B0-----:R-:W-:-:S07]  /*0c00*/  FMUL.FTZ R7, R13, R0 ;  /* 0x000000000d077220 */ /* 0x001fce0000410000 */
.L_x_3635:
[----:B------:R-:W-:Y:S05]  /*0c10*/  BSYNC B0 ;  /* 0x0000000000007941 */ /* 0x000fea0003800000 */
.L_x_3634:
[C---:B------:R-:W-:Y:S02]  /*0c20*/  FSETP.GTU.FTZ.AND P0, PT, |R7|.reuse, +INF , PT ;  /* 0x7f8000000700780b */ /* 0x040fe40003f1c200 */
[C---:B------:R-:W-:Y:S02]  /*0c30*/  LOP3.LUT R0, R7.reuse, 0x80000000, R5, 0xb8, !PT ;  /* 0x8000000007007812 */ /* 0x040fe400078eb805 */
[----:B------:R-:W-:Y:S02]  /*0c40*/  FSETP.GEU.FTZ.AND P1, PT, R12, RZ, PT ;  /* 0x000000ff0c00720b */ /* 0x000fe40003f3e000 */
[----:B------:R-:W-:Y:S02]  /*0c50*/  FSEL R0, R7, R0, P0 ;  /* 0x0000000007007208 */ /* 0x000fe40000000000 */
[----:B------:R-:W0:Y:S02]  /*0c60*/  MUFU.RCP R7, R12 ;  /* 0x0000000c00077308 */ /* 0x000e240000001000 */
[----:B------:R-:W-:-:S02]  /*0c70*/  FSETP.NEU.FTZ.AND P0, PT, R0, RZ, PT ;  /* 0x000000ff0000720b */ /* 0x000fc40003f1d000 */
        /* <DEDUP_REMOVED lines=22> */
.L_x_3633:
[----:B------:R-:W-:Y:S05]  /*0de0*/  BSYNC B1 ;  /* 0x0000000000017941 */ /* 0x000fea0003800000 */
.L_x_3632:
[C---:B-----5:R-:W-:Y:S01]  /*0df0*/  IMAD.U32 R12, R6.reuse, 0x10000, RZ ;  /* 0x00010000060c7824 */ /* 0x060fe200078e00ff */
[----:B------:R-:W-:Y:S01]  /*0e00*/  BSSY B1, `(.L_x_3643) ;  /* 0x0000065000017945 */ /* 0x000fe20003800000 */
[----:B------:R-:W-:-:S03]  /*0e10*/  PRMT R9, R6, 0x7632, R9 ;  /* 0x0000763206097816 */ /* 0x000fc60000000009 */
        /* <DEDUP_REMOVED lines=33> */
.L_x_3650:
[----:B------:R-:W-:Y:S01]  /*1030*/  FSETP.GEU.FTZ.AND P0, PT, R15, -R0, PT ;  /* 0x800000000f00720b */ /* 0x000fe20003f1e000 */
[----:B------:R-:W-:-:S12]  /*1040*/  FADD.FTZ R6, R6, -1 ;  /* 0xbf80000006067421 */ /* 0x000fd80000010000 */
[----:B------:R-:W-:-:S07]  /*1050*/  @!P0 FADD.FTZ R6, R6, -1 ;  /* 0xbf80000006068421 */ /* 0x000fce0000010000 */
.L_x_3649:
[----:B------:R-:W-:Y:S05]  /*1060*/  BSYNC B2 ;  /* 0x0000000000027941 */ /* 0x000fea0003800000 */
.L_x_3648:
[----:B------:R-:W-:Y:S01]  /*1070*/  FFMA.FTZ R11, -R0, R6, R11 ;  /* 0x00000006000b7223 */ /* 0x000fe2000001010b */
[----:B------:R-:W-:Y:S06]  /*1080*/  BRA `(.L_x_3646) ;  /* 0x00000000007c7947 */ /* 0x000fec0003800000 */
.L_x_3647:
        /* <DEDUP_REMOVED lines=15> */
.L_x_3653:
        /* <DEDUP_REMOVED lines=13> */
.L_x_3652:
[----:B------:R-:W-:Y:S05]  /*1250*/  BSYNC B2 ;  /* 0x0000000000027941 */ /* 0x000fea0003800000 */
.L_x_3651:
[----:B------:R-:W-:-:S04]  /*1260*/  FMUL.FTZ R6, R6, 1.1920928955078125e-07 ;  /* 0x3400000006067820 */ /* 0x000fc80000410000 */
[----:B0-----:R-:W-:-:S07]  /*1270*/  FMUL.FTZ R11, R17, R6 ;  /* 0x00000006110b7220 */ /* 0x001fce0000410000 */
.L_x_3646:
[----:B------:R-:W-:Y:S05]  /*1280*/  BSYNC B0 ;  /* 0x0000000000007941 */ /* 0x000fea0003800000 */
.L_x_3645:
        /* <DEDUP_REMOVED lines=28> */
.L_x_3644:
[----:B------:R-:W-:Y:S05]  /*1450*/  BSYNC B1 ;  /* 0x0000000000017941 */ /* 0x000fea0003800000 */
.L_x_3643:
        /* <DEDUP_REMOVED lines=35> */
.L_x_3661:
[----:B------:R-:W-:Y:S01]  /*1690*/  FSETP.GEU.FTZ.AND P0, PT, R13, -R0, PT ;  /* 0x800000000d00720b */ /* 0x000fe20003f1e000 */
[----:B------:R-:W-:-:S12]  /*16a0*/  FADD.FTZ R16, R16, -1 ;  /* 0xbf80000010107421 */ /* 0x000fd80000010000 */
[----:B------:R-:W-:-:S07]  /*16b0*/  @!P0 FADD.FTZ R16, R16, -1 ;  /* 0xbf80000010108421 */ /* 0x000fce0000010000 */
.L_x_3660:
[----:B------:R-:W-:Y:S05]  /*16c0*/  BSYNC B2 ;  /* 0x0000000000027941 */ /* 0x000fea0003800000 */
.L_x_3659:
[----:B------:R-:W-:Y:S01]  /*16d0*/  FFMA.FTZ R9, -R0, R16, R9 ;  /* 0x0000001000097223 */ /* 0x000fe20000010109 */
[----:B------:R-:W-:Y:S06]  /*16e0*/  BRA `(.L_x_3657) ;  /* 0x00000000007c7947 */ /* 0x000fec0003800000 */
.L_x_3658:
        /* <DEDUP_REMOVED lines=15> */
.L_x_3664:
        /* <DEDUP_REMOVED lines=13> */
.L_x_3663:
[----:B------:R-:W-:Y:S05]  /*18b0*/  BSYNC B2 ;  /* 0x0000000000027941 */ /* 0x000fea0003800000 */
.L_x_3662:
[----:B------:R-:W-:-:S04]  /*18c0*/  FMUL.FTZ R0, R11, 1.1920928955078125e-07 ;  /* 0x340000000b007820 */ /* 0x000fc80000410000 */
[----:B0-----:R-:W-:-:S07]  /*18d0*/  FMUL.FTZ R9, R15, R0 ;  /* 0x000000000f097220 */ /* 0x001fce0000410000 */
.L_x_3657:
[----:B------:R-:W-:Y:S05]  /*18e0*/  BSYNC B0 ;  /* 0x0000000000007941 */ /* 0x000fea0003800000 */
.L_x_3656:
        /* <DEDUP_REMOVED lines=28> */
.L_x_3655:
[----:B------:R-:W-:Y:S05]  /*1ab0*/  BSYNC B1 ;  /* 0x0000000000017941 */ /* 0x000fea0003800000 */
.L_x_3654:
[C---:B------:R-:W-:Y:S01]  /*1ac0*/  IMAD.U32 R12, R10.reuse, 0x10000, RZ ;  /* 0x000100000a0c7824 */ /* 0x040fe200078e00ff */
        /* <DEDUP_REMOVED lines=35> */
.L_x_3672:
[----:B------:R-:W-:Y:S01]  /*1d00*/  FSETP.GEU.FTZ.AND P0, PT, R15, -R0, PT ;  /* 0x800000000f00720b */ /* 0x000fe20003f1e000 */
[----:B------:R-:W-:-:S12]  /*1d10*/  FADD.FTZ R16, R16, -1 ;  /* 0xbf80000010107421 */ /* 0x000fd80000010000 */
[----:B------:R-:W-:-:S07]  /*1d20*/  @!P0 FADD.FTZ R16, R16, -1 ;  /* 0xbf80000010108421 */ /* 0x000fce0000010000 */
.L_x_3671:
[----:B------:R-:W-:Y:S05]  /*1d30*/  BSYNC B2 ;  /* 0x0000000000027941 */ /* 0x000fea0003800000 */
.L_x_3670:
[----:B------:R-:W-:Y:S01]  /*1d40*/  FFMA.FTZ R11, -R0, R16, R11 ;  /* 0x00000010000b7223 */ /* 0x000fe2000001010b */
[----:B------:R-:W-:Y:S06]  /*1d50*/  BRA `(.L_x_3668) ;  /* 0x00000000007c7947 */ /* 0x000fec0003800000 */
.L_x_3669:
        /* <DEDUP_REMOVED lines=15> */
.L_x_3675:
        /* <DEDUP_REMOVED lines=13> */
.L_x_3674:
[----:B------:R-:W-:Y:S05]  /*1f20*/  BSYNC B2 ;  /* 0x0000000000027941 */ /* 0x000fea0003800000 */
.L_x_3673:
[----:B------:R-:W-:-:S04]  /*1f30*/  FMUL.FTZ R0, R13, 1.1920928955078125e-07 ;  /* 0x340000000d007820 */ /* 0x000fc80000410000 */
[----:B0-----:R-:W-:-:S07]  /*1f40*/  FMUL.FTZ R11, R17, R0 ;  /* 0x00000000110b7220 */ /* 0x001fce0000410000 */
.L_x_3668:
[----:B------:R-:W-:Y:S05]  /*1f50*/  BSYNC B0 ;  /* 0x0000000000007941 */ /* 0x000fea0003800000 */
.L_x_3667:
        /* <DEDUP_REMOVED lines=28> */
.L_x_3666:
[----:B------:R-:W-:Y:S05]  /*2120*/  BSYNC B1 ;  /* 0x0000000000017941 */ /* 0x000fea0003800000 */
.L_x_3665:
        /* <DEDUP_REMOVED lines=35> */
.L_x_3683:
[----:B------:R-:W-:Y:S01]  /*2360*/  FSETP.GEU.FTZ.AND P0, PT, R15, -R0, PT ;  /* 0x800000000f00720b */ /* 0x000fe20003f1e000 */
[----:B------:R-:W-:-:S12]  /*2370*/  FADD.FTZ R12, R12, -1 ;  /* 0xbf8000000c0c7421 */ /* 0x000fd80000010000 */
[----:B------:R-:W-:-:S07]  /*2380*/  @!P0 FADD.FTZ R12, R12, -1 ;  /* 0xbf8000000c0c8421 */ /* 0x000fce0000010000 */
.L_x_3682:
[----:B------:R-:W-:Y:S05]  /*2390*/  BSYNC B2 ;  /* 0x0000000000027941 */ /* 0x000fea0003800000 */
.L_x_3681:
[----:B------:R-:W-:Y:S01]  /*23a0*/  FFMA.FTZ R13, -R0, R12, R13 ;  /* 0x0000000c000d7223 */ /* 0x000fe2000001010d */
[----:B------:R-:W-:Y:S06]  /*23b0*/  BRA `(.L_x_3679) ;  /* 0x00000000007c7947 */ /* 0x000fec0003800000 */
.L_x_3680:
        /* <DEDUP_REMOVED lines=15> */
.L_x_3686:
        /* <DEDUP_REMOVED lines=13> */
.L_x_3685:
[----:B------:R-:W-:Y:S05]  /*2580*/  BSYNC B2 ;  /* 0x0000000000027941 */ /* 0x000fea0003800000 */
.L_x_3684:
[----:B0-----:R-:W-:-:S04]  /*2590*/  FMUL.FTZ R13, R12, 1.1920928955078125e-07 ;  /* 0x340000000c0d7820 */ /* 0x001fc80000410000 */
[----:B------:R-:W-:-:S07]  /*25a0*/  FMUL.FTZ R13, R18, R13 ;  /* 0x0000000d120d7220 */ /* 0x000fce0000410000 */
.L_x_3679:
[----:B------:R-:W-:Y:S05]  /*25b0*/  BSYNC B0 ;  /* 0x0000000000007941 */ /* 0x000fea0003800000 */
.L_x_3678:
        /* <DEDUP_REMOVED lines=29> */
.L_x_3677:
[----:B------:R-:W-:Y:S05]  /*2790*/  BSYNC B1 ;  /* 0x0000000000017941 */ /* 0x000fea0003800000 */
.L_x_3676:
        /* <DEDUP_REMOVED lines=36> */
.L_x_3694:
[----:B------:R-:W-:Y:S01]  /*29e0*/  FSETP.GEU.FTZ.AND P0, PT, R17, -R0, PT ;  /* 0x800000001100720b */ /* 0x000fe20003f1e000 */
[----:B------:R-:W-:-:S12]  /*29f0*/  FADD.FTZ R14, R14, -1 ;  /* 0xbf8000000e0e7421 */ /* 0x000fd80000010000 */
[----:B------:R-:W-:-:S07]  /*2a00*/  @!P0 FADD.FTZ R14, R14, -1 ;  /* 0xbf8000000e0e8421 */ /* 0x000fce0000010000 */
.L_x_3693:
[----:B------:R-:W-:Y:S05]  /*2a10*/  BSYNC B2 ;  /* 0x0000000000027941 */ /* 0x000fea0003800000 */
.L_x_3692:
[----:B------:R-:W-:Y:S01]  /*2a20*/  FFMA.FTZ R13, -R0, R14, R13 ;  /* 0x0000000e000d7223 */ /* 0x000fe2000001010d */
[----:B------:R-:W-:Y:S06]  /*2a30*/  BRA `(.L_x_3690) ;  /* 0x00000000007c7947 */ /* 0x000fec0003800000 */
.L_x_3691:
        /* <DEDUP_REMOVED lines=15> */
.L_x_3697:
        /* <DEDUP_REMOVED lines=13> */
.L_x_3696:
[----:B------:R-:W-:Y:S05]  /*2c00*/  BSYNC B2 ;  /* 0x0000000000027941 */ /* 0x000fea0003800000 */
.L_x_3695:
[----:B------:R-:W-:-:S04]  /*2c10*/  FMUL.FTZ R14, R14, 1.1920928955078125e-07 ;  /* 0x340000000e0e7820 */ /* 0x000fc80000410000 */
[----:B------:R-:W-:-:S07]  /*2c20*/  FMUL.FTZ R13, R13, R14 ;  /* 0x0000000e0d0d7220 */ /* 0x000fce0000410000 */
.L_x_3690:
[----:B------:R-:W-:Y:S05]  /*2c30*/  BSYNC B0 ;  /* 0x0000000000007941 */ /* 0x000fea0003800000 */
.L_x_3689:
        /* <DEDUP_REMOVED lines=29> */
.L_x_3688:
[----:B------:R-:W-:Y:S05]  /*2e10*/  BSYNC B1 ;  /* 0x0000000000017941 */ /* 0x000fea0003800000 */
.L_x_3687:
[----:B------:R-:W-:Y:S01]  /*2e20*/  IMAD.U32 R8, R8, 0x10000, RZ ;  /* 0x0001000008087824 */ /* 0x000fe200078e00ff */
[----:B------:R-:W-:Y:S04]  /*2e30*/  BSSY B1, `(.L_x_3698) ;  /* 0x0000065000017945 */ /* 0x000fe80003800000 */
        /* <DEDUP_REMOVED lines=33> */
.L_x_3705:
[----:B------:R-:W-:Y:S01]  /*3050*/  FSETP.GEU.FTZ.AND P0, PT, R17, -R0, PT ;  /* 0x800000001100720b */ /* 0x000fe20003f1e000 */
[----:B------:R-:W-:-:S12]  /*3060*/  FADD.FTZ R10, R10, -1 ;  /* 0xbf8000000a0a7421 */ /* 0x000fd80000010000 */
[----:B------:R-:W-:-:S07]  /*3070*/  @!P0 FADD.FTZ R10, R10, -1 ;  /* 0xbf8000000a0a8421 */ /* 0x000fce0000010000 */
.L_x_3704:
[----:B------:R-:W-:Y:S05]  /*3080*/  BSYNC B2 ;  /* 0x0000000000027941 */ /* 0x000fea0003800000 */
.L_x_3703:
[----:B------:R-:W-:Y:S01]  /*3090*/  FFMA.FTZ R15, -R0, R10, R15 ;  /* 0x0000000a000f7223 */ /* 0x000fe2000001010f */
[----:B------:R-:W-:Y:S06]  /*30a0*/  BRA `(.L_x_3701) ;  /* 0x00000000007c7947 */ /* 0x000fec0003800000 */
.L_x_3702:
        /* <DEDUP_REMOVED lines=14> */
[----:B------:R0:W1:Y:S03]  /*3190*/  MUFU.RCP R0, R15 ;  /* 0x0000000f00007308 */ /* 0x0000660000001000 */
.L_x_3708:
        /* <DEDUP_REMOVED lines=13> */
.L_x_3707:
[----:B------:R-:W-:Y:S05]  /*3270*/  BSYNC B2 ;  /* 0x0000000000027941 */ /* 0x000fea0003800000 */
.L_x_3706:
[----:B0-----:R-:W-:-:S04]  /*3280*/  FMUL.FTZ R15, R14, 1.1920928955078125e-07 ;  /* 0x340000000e0f7820 */ /* 0x001fc80000410000 */
[----:B------:R-:W-:-:S07]  /*3290*/  FMUL.FTZ R15, R10, R15 ;  /* 0x0000000f0a0f7220 */ /* 0x000fce0000410000 */
.L_x_3701:
[----:B------:R-:W-:Y:S05]  /*32a0*/  BSYNC B0 ;  /* 0x0000000000007941 */ /* 0x000fea0003800000 */
.L_x_3700:
        /* <DEDUP_REMOVED lines=29> */
.L_x_3699:
[----:B------:R-:W-:Y:S05]  /*3480*/  BSYNC B1 ;  /* 0x0000000000017941 */ /* 0x000fea0003800000 */
.L_x_3698:
        /* <DEDUP_REMOVED lines=12> */
.L_x_3620:
[----:B------:R-:W0:Y:S01]  /*3550*/  S2R R4, SR_TID.X ;  /* 0x0000000000047919 */ /* 0x000e220000002100 */
[----:B------:R-:W-:Y:S02]  /*3560*/  PRMT R20, RZ, 0x7610, R20 ;  /* 0x00007610ff147816 */ /* 0x000fe40000000014 */
[----:B0-----:R-:W-:Y:S01]  /*3570*/  ISETP.GE.AND P0, PT, R4, R3, PT ;  /* 0x000000030400720c */ /* 0x001fe20003f06270 */
[----:B------:R-:W-:-:S12]  /*3580*/  IMAD.MOV.U32 R29, RZ, RZ, R4 ;  /* 0x000000ffff1d7224 */ /* 0x000fd800078e0004 */
[----:B------:R-:W-:Y:S01]  /*3590*/  @!P0 IMAD.IADD R22, R2, 0x1, R29 ;  /* 0x0000000102168824 */ /* 0x000fe200078e021d */
[----:B------:R-:W-:Y:S01]  /*35a0*/  @!P0 IADD3 R29, R29, 0x80, RZ ;  /* 0x000000801d1d8810 */ /* 0x000fe20007ffe0ff */
[----:B------:R-:W0:Y:S03]  /*35b0*/  @!P0 LDC.64 R16, c[0x0][0x220] ;  /* 0x00008800ff108b82 */ /* 0x000e260000000a00 */
[----:B------:R-:W-:-:S13]  /*35c0*/  ISETP.GE.AND P6, PT, R29, R3, PT ;  /* 0x000000031d00720c */ /* 0x000fda0003fc6270 */
[----:B------:R-:W-:Y:S01]  /*35d0*/  @!P6 IMAD.IADD R9, R2, 0x1, R29 ;  /* 0x000000010209e824 */ /* 0x000fe200078e021d */
[----:B------:R-:W2:Y:S01]  /*35e0*/  @!P6 LDC.64 R6, c[0x0][0x220] ;  /* 0x00008800ff06eb82 */ /* 0x000ea20000000a00 */
[----:B------:R-:W-:-:S05]  /*35f0*/  @!P6 VIADD R29, R29, 0x80 ;  /* 0x000000801d1de836 */ /* 0x000fca0000000000 */
[----:B------:R-:W-:-:S13]  /*3600*/  ISETP.GE.AND P5, PT, R29, R3, PT ;  /* 0x000000031d00720c */ /* 0x000fda0003fa6270 */
[----:B------:R-:W-:Y:S01]  /*3610*/  @!P5 IMAD.IADD R21, R2, 0x1, R29 ;  /* 0x000000010215d824 */ /* 0x000fe200078e021d */
[----:B------:R-:W3:Y:S01]  /*3620*/  @!P5 LDC.64 R18, c[0x0][0x220] ;  /* 0x00008800ff12db82 */ /* 0x000ee20000000a00 */
[----:B------:R-:W-:Y:S02]  /*3630*/  @!P5 VIADD R29, R29, 0x80 ;  /* 0x000000801d1dd836 */ /* 0x000fe40000000000 */
[----:B--2---:R-:W-:-:S03]  /*3640*/  @!P6 IMAD.WIDE.U32 R6, R9, 0x2, R6 ;  /* 0x000000020906e825 */ /* 0x004fc600078e0006 */
[C---:B------:R-:W-:Y:S02]  /*3650*/  ISETP.GE.AND P4, PT, R29.reuse, R3, PT ;  /* 0x000000031d00720c */ /* 0x040fe40003f86270 */
[----:B------:R2:W5:Y:S11]  /*3660*/  @!P6 LDG.E.U16 R20, desc[UR4][R6.64] ;  /* 0x000000040614e981 */ /* 0x000576000c1e1500 */
[----:B------:R-:W-:Y:S01]  /*3670*/  @!P4 IMAD.IADD R0, R2, 0x1, R29 ;  /* 0x000000010200c824 */ /* 0x000fe200078e021d */
[----:B--2---:R-:W2:Y:S01]  /*3680*/  @!P4 LDC.64 R6, c[0x0][0x220] ;  /* 0x00008800ff06cb82 */ /* 0x004ea20000000a00 */
[----:B------:R-:W-:-:S05]  /*3690*/  @!P4 VIADD R29, R29, 0x80 ;  /* 0x000000801d1dc836 */ /* 0x000fca0000000000 */
        /* <DEDUP_REMOVED lines=38> */
[----:B-----5:R-:W-:Y:S02]  /*3900*/  IMAD.U32 R0, R22, 0x10000, RZ ;  /* 0x0001000016007824 */ /* 0x020fe400078e00ff */
        /* <DEDUP_REMOVED lines=33> */
.L_x_3716:
[----:B------:R-:W-:Y:S01]  /*3b20*/  FSETP.GEU.FTZ.AND P0, PT, R9, -R13, PT ;  /* 0x8000000d0900720b */ /* 0x000fe20003f1e000 */
[----:B------:R-:W-:-:S12]  /*3b30*/  FADD.FTZ R11, R11, -1 ;  /* 0xbf8000000b0b7421 */ /* 0x000fd80000010000 */
[----:B------:R-:W-:-:S07]  /*3b40*/  @!P0 FADD.FTZ R11, R11, -1 ;  /* 0xbf8000000b0b8421 */ /* 0x000fce0000010000 */
.L_x_3715:
[----:B------:R-:W-:Y:S05]  /*3b50*/  BSYNC B2 ;  /* 0x0000000000027941 */ /* 0x000fea0003800000 */
.L_x_3714:
[----:B------:R-:W-:Y:S01]  /*3b60*/  FFMA.FTZ R6, -R13, R11, R6 ;  /* 0x0000000b0d067223 */ /* 0x000fe20000010106 */
[----:B------:R-:W-:Y:S06]  /*3b70*/  BRA `(.L_x_3712) ;  /* 0x00000000007c7947 */ /* 0x000fec0003800000 */
.L_x_3713:
        /* <DEDUP_REMOVED lines=15> */
.L_x_3719:
        /* <DEDUP_REMOVED lines=13> */
.L_x_3718:
[----:B------:R-:W-:Y:S05]  /*3d40*/  BSYNC B2 ;  /* 0x0000000000027941 */ /* 0x000fea0003800000 */
.L_x_3717:
[----:B------:R-:W-:-:S04]  /*3d50*/  FMUL.FTZ R9, R8, 1.1920928955078125e-07 ;  /* 0x3400000008097820 */ /* 0x000fc80000410000 */
[----:B------:R-:W-:-:S07]  /*3d60*/  FMUL.FTZ R6, R6, R9 ;  /* 0x0000000906067220 */ /* 0x000fce0000410000 */
.L_x_3712:
[----:B------:R-:W-:Y:S05]  /*3d70*/  BSYNC B0 ;  /* 0x0000000000007941 */ /* 0x000fea0003800000 */
.L_x_3711:
        /* <DEDUP_REMOVED lines=29> */
.L_x_3710:
[----:B------:R-:W-:Y:S05]  /*3f50*/  BSYNC B1 ;  /* 0x0000000000017941 */ /* 0x000fea0003800000 */
.L_x_3709:
[----:B-1----:R-:W-:Y:S01]  /*3f60*/  VIADD R8, R4, 0x80 ;  /* 0x0000008004087836 */ /* 0x002fe20000000000 */
[----:B------:R-:W-:Y:S04]  /*3f70*/  BSSY B1, `(.L_x_3720) ;  /* 0x0000069000017945 */ /* 0x000fe80003800000 */
        /* <DEDUP_REMOVED lines=37> */
.L_x_3727:
[----:B------:R-:W-:Y:S01]  /*41d0*/  FSETP.GEU.FTZ.AND P0, PT, R12, -R13, PT ;  /* 0x8000000d0c00720b */ /* 0x000fe20003f1e000 */
[----:B------:R-:W-:-:S12]  /*41e0*/  FADD.FTZ R7, R7, -1 ;  /* 0xbf80000007077421 */ /* 0x000fd80000010000 */
[----:B------:R-:W-:-:S07]  /*41f0*/  @!P0 FADD.FTZ R7, R7, -1 ;  /* 0xbf80000007078421 */ /* 0x000fce0000010000 */
.L_x_3726:
[----:B------:R-:W-:Y:S05]  /*4200*/  BSYNC B2 ;  /* 0x0000000000027941 */ /* 0x000fea0003800000 */
.L_x_3725:
[----:B------:R-:W-:Y:S01]  /*4210*/  FFMA.FTZ R0, -R13, R7, R0 ;  /* 0x000000070d007223 */ /* 0x000fe20000010100 */
[----:B------:R-:W-:Y:S06]  /*4220*/  BRA `(.L_x_3723) ;  /* 0x00000000007c7947 */ /* 0x000fec0003800000 */
.L_x_3724:
        /* <DEDUP_REMOVED lines=15> */
.L_x_3730:
        /* <DEDUP_REMOVED lines=13> */
.L_x_3729:
[----:B------:R-:W-:Y:S05]  /*43f0*/  BSYNC B2 ;  /* 0x0000000000027941 */ /* 0x000fea0003800000 */
.L_x_3728:
[----:B------:R-:W-:-:S04]  /*4400*/  FMUL.FTZ R0, R11, 1.1920928955078125e-07 ;  /* 0x340000000b007820 */ /* 0x000fc80000410000 */
[----:B------:R-:W-:-:S07]  /*4410*/  FMUL.FTZ R0, R7, R0 ;  /* 0x0000000007007220 */ /* 0x000fce0000410000 */
.L_x_3723:
[----:B------:R-:W-:Y:S05]  /*4420*/  BSYNC B0 ;  /* 0x0000000000007941 */ /* 0x000fea0003800000 */
.L_x_3722:
[----:B------:R-:W-:Y:S01]  /*4430*/  LOP3.LUT R7, R0, 0x80000000, R9, 0xb8, !PT ;  /* 0x8000000000077812 */ /* 0x000fe200078eb809 */
        /* <DEDUP_REMOVED lines=24> */
[----:B0-----:R-:W-:-:S04]  /*45c0*/  @P0 IMAD.U32 R10, R7, 0x10000, RZ ;  /* 0x00010000070a0824 */ /* 0x001fc800078e00ff */
[----:B------:R-:W-:-:S05]  /*45d0*/  @P0 FADD.FTZ R10, R10, 1 ;  /* 0x3f8000000a0a0421 */ /* 0x000fca0000010000 */
[----:B------:R-:W-:-:S04]  /*45e0*/  @P0 F2FP.BF16.F32.PACK_AB R10, RZ, R10 ;  /* 0x0000000aff0a023e */ /* 0x000fc800000010ff */
[----:B------:R-:W-:-:S07]  /*45f0*/  @P0 PRMT R7, R10, 0x7610, R7 ;  /* 0x000076100a070816 */ /* 0x000fce0000000007 */
.L_x_3721:
[----:B------:R-:W-:Y:S05]  /*4600*/  BSYNC B1 ;  /* 0x0000000000017941 */ /* 0x000fea0003800000 */
.L_x_3720:
[----:B------:R-:W-:Y:S01]  /*4610*/  VIADD R0, R4, 0x100 ;  /* 0x0000010004007836 */ /* 0x000fe20000000000 */
[----:B------:R-:W-:Y:S04]  /*4620*/  BSSY B1, `(.L_x_3731) ;  /* 0x0000069000017945 */ /* 0x000fe80003800000 */
[----:B------:R-:W-:-:S13]  /*4630*/  ISETP.GE.AND P0, PT, R0, R3, PT ;  /* 0x000000030000720c */ /* 0x000fda0003f06270 */
[----:B------:R-:W-:Y:S05]  /*4640*/  @P0 BRA `(.L_x_3732) ;  /* 0x0000000400980947 */ /* 0x000fea0003800000 */
[----:B-----5:R-:W-:Y:S01]  /*4650*/  SHF.L.U32 R11, R21, 0x10, RZ ;  /* 0x00000010150b7819 */ /* 0x020fe200000006ff */
[----:B0-----:R-:W-:-:S03]  /*4660*/  IMAD.U32 R10, R5, 0x10000, RZ ;  /* 0x00010000050a7824 */ /* 0x001fc600078e00ff */
        /* <DEDUP_REMOVED lines=33> */
.L_x_3738:
[----:B------:R-:W-:Y:S01]  /*4880*/  FSETP.GEU.FTZ.AND P0, PT, R13, -R14, PT ;  /* 0x8000000e0d00720b */ /* 0x000fe20003f1e000 */
[----:B------:R-:W-:-:S12]  /*4890*/  FADD.FTZ R0, R0, -1 ;  /* 0xbf80000000007421 */ /* 0x000fd80000010000 */
[----:B------:R-:W-:-:S07]  /*48a0*/  @!P0 FADD.FTZ R0, R0, -1 ;  /* 0xbf80000000008421 */ /* 0x000fce0000010000 */
.L_x_3737:
[----:B------:R-:W-:Y:S05]  /*48b0*/  BSYNC B2 ;  /* 0x0000000000027941 */ /* 0x000fea0003800000 */
.L_x_3736:
[----:B------:R-:W-:Y:S01]  /*48c0*/  FFMA.FTZ R9, -R14, R0, R9 ;  /* 0x000000000e097223 */ /* 0x000fe20000010109 */
[----:B------:R-:W-:Y:S06]  /*48d0*/  BRA `(.L_x_3734) ;  /* 0x00000000007c7947 */ /* 0x000fec0003800000 */
.L_x_3735:
        /* <DEDUP_REMOVED lines=15> */
.L_x_3741:
        /* <DEDUP_REMOVED lines=13> */
.L_x_3740:
[----:B------:R-:W-:Y:S05]  /*4aa0*/  BSYNC B2 ;  /* 0x0000000000027941 */ /* 0x000fea0003800000 */
.L_x_3739:
[----:B------:R-:W-:-:S04]  /*4ab0*/  FMUL.FTZ R12, R12, 1.1920928955078125e-07 ;  /* 0x340000000c0c7820 */ /* 0x000fc80000410000 */
[----:B------:R-:W-:-:S07]  /*4ac0*/  FMUL.FTZ R9, R9, R12 ;  /* 0x0000000c09097220 */ /* 0x000fce0000410000 */
.L_x_3734:
[----:B------:R-:W-:Y:S05]  /*4ad0*/  BSYNC B0 ;  /* 0x0000000000007941 */ /* 0x000fea0003800000 */
.L_x_3733:
[----:B------:R-:W-:Y:S01]  /*4ae0*/  FSETP.GTU.FTZ.AND P0, PT, |R9|, +INF , PT ;  /* 0x7f8000000900780b */ /* 0x000fe20003f1c200 */
[----:B------:R-:W-:Y:S01]  /*4af0*/  IMAD.U32 R21, R21, 0x10000, RZ ;  /* 0x0001000015157824 */ /* 0x000fe200078e00ff */
[----:B------:R-:W-:-:S03]  /*4b00*/  LOP3.LUT R0, R9, 0x80000000, R10, 0xb8, !PT ;  /* 0x8000000009007812 */ /* 0x000fc600078eb80a */
[----:B0-----:R-:W0:Y:S01]  /*4b10*/  MUFU.RCP R11, R21 ;  /* 0x00000015000b7308 */ /* 0x001e220000001000 */
[----:B------:R-:W-:Y:S02]  /*4b20*/  FSEL R9, R9, R0, P0 ;  /* 0x0000000009097208 */ /* 0x000fe40000000000 */
[----:B------:R-:W-:Y:S02]  /*4b30*/  FSETP.GEU.FTZ.AND P1, PT, R21, RZ, PT ;  /* 0x000000ff1500720b */ /* 0x000fe40003f3e000 */
        /* <DEDUP_REMOVED lines=19> */
[----:B------:R-:W-:-:S05]  /*4c70*/  @P0 SHF.L.U32 R11, R9, 0x10, RZ ;  /* 0x00000010090b0819 */ /* 0x000fca00000006ff */
[----:B------:R-:W-:-:S05]  /*4c80*/  @P0 FADD.FTZ R11, R11, 1 ;  /* 0x3f8000000b0b0421 */ /* 0x000fca0000010000 */
[----:B------:R-:W-:-:S04]  /*4c90*/  @P0 F2FP.BF16.F32.PACK_AB R11, RZ, R11 ;  /* 0x0000000bff0b023e */ /* 0x000fc800000010ff */
[----:B------:R-:W-:-:S07]  /*4ca0*/  @P0 PRMT R9, R11, 0x7610, R9 ;  /* 0x000076100b090816 */ /* 0x000fce0000000009 */
.L_x_3732:
[----:B------:R-:W-:Y:S05]  /*4cb0*/  BSYNC B1 ;  /* 0x0000000000017941 */ /* 0x000fea0003800000 */
.L_x_3731:
[----:B------:R-:W-:Y:S01]  /*4cc0*/  VIADD R0, R4, 0x180 ;  /* 0x0000018004007836 */ /* 0x000fe20000000000 */
[----:B------:R-:W-:Y:S04]  /*4cd0*/  BSSY B1, `(.L_x_3742) ;  /* 0x0000068000017945 */ /* 0x000fe80003800000 */
[----:B------:R-:W-:-:S13]  /*4ce0*/  ISETP.GE.AND P0, PT, R0, R3, PT ;  /* 0x000000030000720c */ /* 0x000fda0003f06270 */
[----:B------:R-:W-:Y:S05]  /*4cf0*/  @P0 BRA `(.L_x_3743) ;  /* 0x0000000400940947 */ /* 0x000fea0003800000 */
[----:B-----5:R-:W-:Y:S02]  /*4d00*/  IMAD.U32 R0, R25, 0x10000, RZ ;  /* 0x0001000019007824 */ /* 0x020fe400078e00ff */
[----:B------:R-:W-:-:S03]  /*4d10*/  IMAD.U32 R11, R5, 0x10000, RZ ;  /* 0x00010000050b7824 */ /* 0x000fc600078e00ff */
[----:B------:R-:W-:-:S13]  /*4d20*/  FSETP.NEU.FTZ.AND P0, PT, R0, RZ, PT ;  /* 0x000000ff0000720b */ /* 0x000fda0003f1d000 */
[----:B0-----:R-:W0:Y:S02]  /*4d30*/  @!P0 MUFU.RCP R10, R0 ;  /* 0x00000000000a8308 */ /* 0x001e240000001000 */
        /* <DEDUP_REMOVED lines=30> */
.L_x_3749:
[----:B------:R-:W-:Y:S01]  /*4f20*/  FSETP.GEU.FTZ.AND P0, PT, R13, -R19, PT ;  /* 0x800000130d00720b */ /* 0x000fe20003f1e000 */
[----:B------:R-:W-:-:S12]  /*4f30*/  FADD.FTZ R15, R15, -1 ;  /* 0xbf8000000f0f7421 */ /* 0x000fd80000010000 */
[----:B------:R-:W-:-:S07]  /*4f40*/  @!P0 FADD.FTZ R15, R15, -1 ;  /* 0xbf8000000f0f8421 */ /* 0x000fce0000010000 */
.L_x_3748:
[----:B------:R-:W-:Y:S05]  /*4f50*/  BSYNC B2 ;  /* 0x0000000000027941 */ /* 0x000fea0003800000 */
.L_x_3747:
[----:B------:R-:W-:Y:S01]  /*4f60*/  FFMA.FTZ R10, -R19, R15, R10 ;  /* 0x0000000f130a7223 */ /* 0x000fe2000001010a */
[----:B------:R-:W-:Y:S06]  /*4f70*/  BRA `(.L_x_3745) ;  /* 0x00000000007c7947 */ /* 0x000fec0003800000 */
.L_x_3746:
[----:B------:R-:W-:Y:S01]  /*4f80*/  VIADD R12, R15, 0xf4800000 ;  /* 0xf48000000f0c7836 */ /* 0x000fe20000000000 */
[----:B------:R-:W-:Y:S01]  /*4f90*/  FSETP.GT.FTZ.AND P0, PT, |R0|, RZ, PT ;  /* 0x000000ff0000720b */ /* 0x000fe20003f14200 */
[----:B------:R-:W-:Y:S01]  /*4fa0*/  BSSY B2, `(.L_x_3750) ;  /* 0x000001a000027945 */ /* 0x000fe20003800000 */
[----:B------:R-:W-:Y:S02]  /*4fb0*/  LOP3.LUT R0, R10, 0x7fffff, RZ, 0xc0, !PT ;  /* 0x007fffff0a007812 */ /* 0x000fe400078ec0ff */
        /* <DEDUP_REMOVED lines=11> */
.L_x_3752:
        /* <DEDUP_REMOVED lines=13> */
.L_x_3751:
[----:B------:R-:W-:Y:S05]  /*5140*/  BSYNC B2 ;  /* 0x0000000000027941 */ /* 0x000fea0003800000 */
.L_x_3750:
[----:B------:R-:W-:-:S04]  /*5150*/  FMUL.FTZ R13, R13, 1.1920928955078125e-07 ;  /* 0x340000000d0d7820 */ /* 0x000fc80000410000 */
[----:B------:R-:W-:-:S07]  /*5160*/  FMUL.FTZ R10, R10, R13 ;  /* 0x0000000d0a0a7220 */ /* 0x000fce0000410000 */
.L_x_3745:
[----:B------:R-:W-:Y:S05]  /*5170*/  BSYNC B0 ;  /* 0x0000000000007941 */ /* 0x000fea0003800000 */
.L_x_3744:
[C---:B------:R-:W-:Y:S01]  /*5180*/  FSETP.GTU.FTZ.AND P0, PT, |R10|.reuse, +INF , PT ;  /* 0x7f8000000a00780b */ /* 0x040fe20003f1c200 */
        /* <DEDUP_REMOVED lines=28> */
.L_x_3743:
[----:B------:R-:W-:Y:S05]  /*5350*/  BSYNC B1 ;  /* 0x0000000000017941 */ /* 0x000fea0003800000 */
.L_x_3742:
[----:B------:R-:W-:Y:S01]  /*5360*/  VIADD R0, R4, 0x200 ;  /* 0x0000020004007836 */ /* 0x000fe20000000000 */
[----:B------:R-:W-:Y:S04]  /*5370*/  BSSY B1, `(.L_x_3753) ;  /* 0x0000069000017945 */ /* 0x000fe80003800000 */
[----:B------:R-:W-:-:S13]  /*5380*/  ISETP.GE.AND P0, PT, R0, R3, PT ;  /* 0x000000030000720c */ /* 0x000fda0003f06270 */
[----:B------:R-:W-:Y:S05]  /*5390*/  @P0 BRA `(.L_x_3754) ;  /* 0x0000000400980947 */ /* 0x000fea0003800000 */
[----:B-----5:R-:W-:Y:S02]  /*53a0*/  IMAD.U32 R13, R24, 0x10000, RZ ;  /* 0x00010000180d7824 */ /* 0x020fe400078e00ff */
        /* <DEDUP_REMOVED lines=34> */
.L_x_3760:
[----:B------:R-:W-:Y:S01]  /*55d0*/  FSETP.GEU.FTZ.AND P0, PT, R15, -R18, PT ;  /* 0x800000120f00720b */ /* 0x000fe20003f1e000 */
[----:B------:R-:W-:-:S12]  /*55e0*/  FADD.FTZ R0, R0, -1 ;  /* 0xbf80000000007421 */ /* 0x000fd80000010000 */
[----:B------:R-:W-:-:S07]  /*55f0*/  @!P0 FADD.FTZ R0, R0, -1 ;  /* 0xbf80000000008421 */ /* 0x000fce0000010000 */
.L_x_3759:
[----:B------:R-:W-:Y:S05]  /*5600*/  BSYNC B2 ;  /* 0x0000000000027941 */ /* 0x000fea0003800000 */
.L_x_3758:
[----:B------:R-:W-:Y:S01]  /*5610*/  FFMA.FTZ R11, -R18, R0, R11 ;  /* 0x00000000120b7223 */ /* 0x000fe2000001010b */
[----:B------:R-:W-:Y:S06]  /*5620*/  BRA `(.L_x_3756) ;  /* 0x00000000007c7947 */ /* 0x000fec0003800000 */
.L_x_3757:
        /* <DEDUP_REMOVED lines=15> */
.L_x_3763:
        /* <DEDUP_REMOVED lines=13> */
.L_x_3762:
[----:B------:R-:W-:Y:S05]  /*57f0*/  BSYNC B2 ;  /* 0x0000000000027941 */ /* 0x000fea0003800000 */
.L_x_3761:
[----:B------:R-:W-:-:S04]  /*5800*/  FMUL.FTZ R14, R14, 1.1920928955078125e-07 ;  /* 0x340000000e0e7820 */ /* 0x000fc80000410000 */
[----:B------:R-:W-:-:S07]  /*5810*/  FMUL.FTZ R11, R11, R14 ;  /* 0x0000000e0b0b7220 */ /* 0x000fce0000410000 */
.L_x_3756:
[----:B------:R-:W-:Y:S05]  /*5820*/  BSYNC B0 ;  /* 0x0000000000007941 */ /* 0x000fea0003800000 */
.L_x_3755:
        /* <DEDUP_REMOVED lines=29> */
.L_x_3754:
[----:B------:R-:W-:Y:S05]  /*5a00*/  BSYNC B1 ;  /* 0x0000000000017941 */ /* 0x000fea0003800000 */
.L_x_3753:
        /* <DEDUP_REMOVED lines=38> */
.L_x_3771:
[----:B------:R-:W-:Y:S01]  /*5c70*/  FSETP.GEU.FTZ.AND P0, PT, R15, -R21, PT ;  /* 0x800000150f00720b */ /* 0x000fe20003f1e000 */
[----:B------:R-:W-:-:S12]  /*5c80*/  FADD.FTZ R19, R19, -1 ;  /* 0xbf80000013137421 */ /* 0x000fd80000010000 */
[----:B------:R-:W-:-:S07]  /*5c90*/  @!P0 FADD.FTZ R19, R19, -1 ;  /* 0xbf80000013138421 */ /* 0x000fce0000010000 */
.L_x_3770:
[----:B------:R-:W-:Y:S05]  /*5ca0*/  BSYNC B2 ;  /* 0x0000000000027941 */ /* 0x000fea0003800000 */
.L_x_3769:
[----:B------:R-:W-:Y:S01]  /*5cb0*/  FFMA.FTZ R12, -R21, R19, R12 ;  /* 0x00000013150c7223 */ /* 0x000fe2000001010c */
[----:B------:R-:W-:Y:S06]  /*5cc0*/  BRA `(.L_x_3767) ;  /* 0x00000000007c7947 */ /* 0x000fec0003800000 */
.L_x_3768:
[C---:B------:R-:W-:Y:S01]  /*5cd0*/  VIADD R14, R19.reuse, 0xf4800000 ;  /* 0xf4800000130e7836 */ /* 0x040fe20000000000 */
[----:B------:R-:W-:Y:S01]  /*5ce0*/  FSETP.GT.FTZ.AND P0, PT, |R0|, RZ, PT ;  /* 0x000000ff0000720b */ /* 0x000fe20003f14200 */
[----:B------:R-:W-:Y:S01]  /*5cf0*/  BSSY B2, `(.L_x_3772) ;  /* 0x000001a000027945 */ /* 0x000fe20003800000 */
[----:B------:R-:W-:Y:S02]  /*5d00*/  LOP3.LUT R0, R12, 0x7fffff, RZ, 0xc0, !PT ;  /* 0x007fffff0c007812 */ /* 0x000fe400078ec0ff */
[----:B------:R-:W-:Y:S02]  /*5d10*/  LOP3.LUT R15, R14, 0xff800000, RZ, 0xc0, !PT ;  /* 0xff8000000e0f7812 */ /* 0x000fe400078ec0ff */
[C---:B------:R-:W-:Y:S02]  /*5d20*/  ISETP.GT.U32.OR P0, PT, R12.reuse, 0x7f7fffff, !P0 ;  /* 0x7f7fffff0c00780c */ /* 0x040fe40004704470 */
[----:B------:R-:W-:Y:S02]  /*5d30*/  IADD3 R15, R12, -R15, RZ ;  /* 0x8000000f0c0f7210 */ /* 0x000fe40007ffe0ff */
        /* <DEDUP_REMOVED lines=8> */
.L_x_3774:
        /* <DEDUP_REMOVED lines=13> */
.L_x_3773:
[----:B------:R-:W-:Y:S05]  /*5e90*/  BSYNC B2 ;  /* 0x0000000000027941 */ /* 0x000fea0003800000 */
.L_x_3772:
[----:B------:R-:W-:-:S04]  /*5ea0*/  FMUL.FTZ R15, R15, 1.1920928955078125e-07 ;  /* 0x340000000f0f7820 */ /* 0x000fc80000410000 */
[----:B------:R-:W-:-:S07]  /*5eb0*/  FMUL.FTZ R12, R12, R15 ;  /* 0x0000000f0c0c7220 */ /* 0x000fce0000410000 */
.L_x_3767:
[----:B------:R-:W-:Y:S05]  /*5ec0*/  BSYNC B0 ;  /* 0x0000000000007941 */ /* 0x000fea0003800000 */
.L_x_3766:
        /* <DEDUP_REMOVED lines=29> */
.L_x_3765:
[----:B------:R-:W-:Y:S05]  /*60a0*/  BSYNC B1 ;  /* 0x0000000000017941 */ /* 0x000fea0003800000 */
.L_x_3764:
[----:B------:R-:W-:Y:S01]  /*60b0*/  VIADD R0, R4, 0x300 ;  /* 0x0000030004007836 */ /* 0x000fe20000000000 */
[----:B------:R-:W-:Y:S04]  /*60c0*/  BSSY B1, `(.L_x_3775) ;  /* 0x0000069000017945 */ /* 0x000fe80003800000 */
[----:B------:R-:W-:-:S13]  /*60d0*/  ISETP.GE.AND P0, PT, R0, R3, PT ;  /* 0x000000030000720c */ /* 0x000fda0003f06270 */
[----:B------:R-:W-:Y:S05]  /*60e0*/  @P0 BRA `(.L_x_3776) ;  /* 0x0000000400980947 */ /* 0x000fea0003800000 */
[----:B-----5:R-:W-:Y:S01]  /*60f0*/  IMAD.U32 R15, R17, 0x10000, RZ ;  /* 0x00010000110f7824 */ /* 0x020fe200078e00ff */
[----:B------:R-:W-:-:S04]  /*6100*/  SHF.L.U32 R14, R5, 0x10, RZ ;  /* 0x00000010050e7819 */ /* 0x000fc800000006ff */
        /* <DEDUP_REMOVED lines=33> */
.L_x_3782:
[----:B------:R-:W-:Y:S01]  /*6320*/  FSETP.GEU.FTZ.AND P0, PT, R19, -R20, PT ;  /* 0x800000141300720b */ /* 0x000fe20003f1e000 */
[----:B------:R-:W-:-:S12]  /*6330*/  FADD.FTZ R0, R0, -1 ;  /* 0xbf80000000007421 */ /* 0x000fd80000010000 */
[----:B------:R-:W-:-:S07]  /*6340*/  @!P0 FADD.FTZ R0, R0, -1 ;  /* 0xbf80000000008421 */ /* 0x000fce0000010000 */
.L_x_3781:
[----:B------:R-:W-:Y:S05]  /*6350*/  BSYNC B2 ;  /* 0x0000000000027941 */ /* 0x000fea0003800000 */
.L_x_3780:
[----:B------:R-:W-:Y:S01]  /*6360*/  FFMA.FTZ R13, -R20, R0, R13 ;  /* 0x00000000140d7223 */ /* 0x000fe2000001010d */
[----:B------:R-:W-:Y:S06]  /*6370*/  BRA `(.L_x_3778) ;  /* 0x00000000007c7947 */ /* 0x000fec0003800000 */
.L_x_3779:
        /* <DEDUP_REMOVED lines=15> */
.L_x_3785:
        /* <DEDUP_REMOVED lines=9> */
[----:B------:R-:W2:Y:S02]  /*6500*/  FRND.TRUNC R22, R22 ;  /* 0x0000001600167307 */ /* 0x000ea4000020d000 */
[----:B--2---:R-:W-:-:S05]  /*6510*/  FFMA.FTZ R18, -R15, R22, R18 ;  /* 0x000000160f127223 */ /* 0x004fca0000010112 */
[----:B------:R-:W-:-:S13]  /*6520*/  ISETP.NE.AND P0, PT, R18, RZ, PT ;  /* 0x000000ff1200720c */ /* 0x000fda0003f05270 */
[----:B------:R-:W-:Y:S05]  /*6530*/  @P0 BRA P1, `(.L_x_3785) ;  /* 0xfffffffc00cc0947 */ /* 0x000fea000083ffff */
.L_x_3784:
[----:B------:R-:W-:Y:S05]  /*6540*/  BSYNC B2 ;  /* 0x0000000000027941 */ /* 0x000fea0003800000 */
.L_x_3783:
[----:B------:R-:W-:-:S04]  /*6550*/  FMUL.FTZ R18, R18, 1.1920928955078125e-07 ;  /* 0x3400000012127820 */ /* 0x000fc80000410000 */
[----:B------:R-:W-:-:S07]  /*6560*/  FMUL.FTZ R13, R13, R18 ;  /* 0x000000120d0d7220 */ /* 0x000fce0000410000 */
.L_x_3778:
[----:B------:R-:W-:Y:S05]  /*6570*/  BSYNC B0 ;  /* 0x0000000000007941 */ /* 0x000fea0003800000 */
.L_x_3777:
[----:B------:R-:W-:Y:S01]  /*6580*/  FSETP.GTU.FTZ.AND P0, PT, |R13|, +INF , PT ;  /* 0x7f8000000d00780b */ /* 0x000fe20003f1c200 */
[----:B------:R-:W-:Y:S01]  /*6590*/  IMAD.U32 R17, R17, 0x10000, RZ ;  /* 0x0001000011117824 */ /* 0x000fe200078e00ff */
[----:B------:R-:W-:-:S03]  /*65a0*/  LOP3.LUT R0, R13, 0x80000000, R14, 0xb8, !PT ;  /* 0x800000000d007812 */ /* 0x000fc600078eb80e */
[----:B-1----:R-:W1:Y:S01]  /*65b0*/  MUFU.RCP R15, R17 ;  /* 0x00000011000f7308 */ /* 0x002e620000001000 */
        /* <DEDUP_REMOVED lines=25> */
.L_x_3776:
[----:B------:R-:W-:Y:S05]  /*6750*/  BSYNC B1 ;  /* 0x0000000000017941 */ /* 0x000fea0003800000 */
.L_x_3775:
        /* <DEDUP_REMOVED lines=38> */
.L_x_3793:
[----:B------:R-:W-:Y:S01]  /*69c0*/  FSETP.GEU.FTZ.AND P0, PT, R15, -R19, PT ;  /* 0x800000130f00720b */ /* 0x000fe20003f1e000 */
[----:B------:R-:W-:-:S12]  /*69d0*/  FADD.FTZ R17, R17, -1 ;  /* 0xbf80000011117421 */ /* 0x000fd80000010000 */
[----:B------:R-:W-:-:S07]  /*69e0*/  @!P0 FADD.FTZ R17, R17, -1 ;  /* 0xbf80000011118421 */ /* 0x000fce0000010000 */
.L_x_3792:
[----:B------:R-:W-:Y:S05]  /*69f0*/  BSYNC B2 ;  /* 0x0000000000027941 */ /* 0x000fea0003800000 */
.L_x_3791:
[----:B------:R-:W-:Y:S01]  /*6a00*/  FFMA.FTZ R14, -R19, R17, R14 ;  /* 0x00000011130e7223 */ /* 0x000fe2000001010e */
[----:B------:R-:W-:Y:S06]  /*6a10*/  BRA `(.L_x_3789) ;  /* 0x00000000007c7947 */ /* 0x000fec0003800000 */
.L_x_3790:
        /* <DEDUP_REMOVED lines=15> */
.L_x_3796:
        /* <DEDUP_REMOVED lines=13> */
.L_x_3795:
[----:B------:R-:W-:Y:S05]  /*6be0*/  BSYNC B2 ;  /* 0x0000000000027941 */ /* 0x000fea0003800000 */
.L_x_3794:
[----:B------:R-:W-:-:S04]  /*6bf0*/  FMUL.FTZ R17, R17, 1.1920928955078125e-07 ;  /* 0x3400000011117820 */ /* 0x000fc80000410000 */
[----:B------:R-:W-:-:S07]  /*6c00*/  FMUL.FTZ R14, R14, R17 ;  /* 0x000000110e0e7220 */ /* 0x000fce0000410000 */
.L_x_3789:
[----:B------:R-:W-:Y:S05]  /*6c10*/  BSYNC B0 ;  /* 0x0000000000007941 */ /* 0x000fea0003800000 */
.L_x_3788:
[----:B------:R-:W-:Y:S01]  /*6c20*/  FSETP.GTU.FTZ.AND P0, PT, |R14|, +INF , PT ;  /* 0x7f8000000e00780b */ /* 0x000fe20003f1c200 */
[----:B------:R-:W-:Y:S01]  /*6c30*/  IMAD.U32 R16, R16, 0x10000, RZ ;  /* 0x0001000010107824 */ /* 0x000fe200078e00ff */
[----:B-1----:R-:W-:-:S03]  /*6c40*/  LOP3.LUT R15, R14, 0x80000000, R5, 0xb8, !PT ;  /* 0x800000000e0f7812 */ /* 0x002fc600078eb805 */
        /* <DEDUP_REMOVED lines=26> */
.L_x_3787:
[----:B------:R-:W-:Y:S05]  /*6df0*/  BSYNC B1 ;  /* 0x0000000000017941 */ /* 0x000fea0003800000 */
.L_x_3786:
[----:B------:R-:W-:Y:S01]  /*6e00*/  ISETP.GE.AND P0, PT, R4, R3, PT ;  /* 0x000000030400720c */ /* 0x000fe20003f06270 */
[----:B------:R-:W-:Y:S04]  /*6e10*/  BSSY B0, `(.L_x_3797) ;  /* 0x0000033000007945 */ /* 0x000fe80003800000 */
[----:B------:R-:W-:Y:S08]  /*6e20*/  BSSY B1, `(.L_x_3798) ;  /* 0x000002b000017945 */ /* 0x000ff00003800000 */
[----:B------:R-:W-:Y:S05]  /*6e30*/  @P0 BRA `(.L_x_3799) ;  /* 0x0000000000300947 */ /* 0x000fea0003800000 */
[----:B------:R-:W1:Y:S01]  /*6e40*/  LDC.64 R14, c[0x0][0x218] ;  /* 0x00008600ff0e7b82 */ /* 0x000e620000000a00 */
[----:B------:R-:W-:Y:S02]  /*6e50*/  IMAD.IADD R5, R2, 0x1, R4 ;  /* 0x0000000102057824 */ /* 0x000fe400078e0204 */
[----:B------:R-:W-:-:S05]  /*6e60*/  IMAD.MOV.U32 R4, RZ, RZ, R8 ;  /* 0x000000ffff047224 */ /* 0x000fca00078e0008 */
[----:B------:R-:W-:Y:S01]  /*6e70*/  ISETP.GE.AND P0, PT, R4, R3, PT ;  /* 0x000000030400720c */ /* 0x000fe20003f06270 */
[----:B-1----:R-:W-:-:S05]  /*6e80*/  IMAD.WIDE.U32 R14, R5, 0x2, R14 ;  /* 0x00000002050e7825 */ /* 0x002fca00078e000e */
[----:B------:R1:W-:Y:S07]  /*6e90*/  STG.E.U16 desc[UR4][R14.64], R6 ;  /* 0x000000060e007986 */ /* 0x0003ee000c101504 */
[----:B------:R-:W-:Y:S05]  /*6ea0*/  @P0 BRA `(.L_x_3800) ;  /* 0x0000000000300947 */ /* 0x000fea0003800000 */
[----:B-1----:R-:W1:Y:S01]  /*6eb0*/  LDC.64 R14, c[0x0][0x218] ;  /* 0x00008600ff0e7b82 */ /* 0x002e620000000a00 */
[----:B------:R-:W-:Y:S02]  /*6ec0*/  IMAD.IADD R5, R2, 0x1, R4 ;  /* 0x0000000102057824 */ /* 0x000fe400078e0204 */
[----:B------:R-:W-:Y:S02]  /*6ed0*/  VIADD R4, R4, 0x80 ;  /* 0x0000008004047836 */ /* 0x000fe40000000000 */
[----:B-1----:R-:W-:-:S05]  /*6ee0*/  IMAD.WIDE.U32 R14, R5, 0x2, R14 ;  /* 0x00000002050e7825 */ /* 0x002fca00078e000e */
[----:B------:R1:W-:Y:S02]  /*6ef0*/  STG.E.U16 desc[UR4][R14.64], R7 ;  /* 0x000000070e007986 */ /* 0x0003e4000c101504 */
.L_x_3799:
[----:B------:R-:W-:-:S13]  /*6f00*/  ISETP.GE.AND P0, PT, R4, R3, PT ;  /* 0x000000030400720c */ /* 0x000fda0003f06270 */
[----:B------:R-:W-:Y:S05]  /*6f10*/  @P0 BRA `(.L_x_3801) ;  /* 0x0000000000300947 */ /* 0x000fea0003800000 */
[----:B-1----:R-:W1:Y:S01]  /*6f20*/  LDC.64 R6, c[0x0][0x218] ;  /* 0x00008600ff067b82 */ /* 0x002e620000000a00 */
[----:B------:R-:W-:Y:S02]  /*6f30*/  IMAD.IADD R5, R2, 0x1, R4 ;  /* 0x0000000102057824 */ /* 0x000fe400078e0204 */
[----:B------:R-:W-:Y:S02]  /*6f40*/  VIADD R4, R4, 0x80 ;  /* 0x0000008004047836 */ /* 0x000fe40000000000 */
[----:B-1----:R-:W-:-:S05]  /*6f50*/  IMAD.WIDE.U32 R6, R5, 0x2, R6 ;  /* 0x0000000205067825 */ /* 0x002fca00078e0006 */
[----:B------:R2:W-:Y:S02]  /*6f60*/  STG.E.U16 desc[UR4][R6.64], R9 ;  /* 0x0000000906007986 */ /* 0x0005e4000c101504 */
.L_x_3800:
[----:B------:R-:W-:-:S13]  /*6f70*/  ISETP.GE.AND P0, PT, R4, R3, PT ;  /* 0x000000030400720c */ /* 0x000fda0003f06270 */
[----:B------:R-:W-:Y:S05]  /*6f80*/  @P0 BRA `(.L_x_3802) ;  /* 0x0000000000300947 */ /* 0x000fea0003800000 */
[----:B-12---:R-:W1:Y:S01]  /*6f90*/  LDC.64 R6, c[0x0][0x218] ;  /* 0x00008600ff067b82 */ /* 0x006e620000000a00 */
[----:B------:R-:W-:Y:S01]  /*6fa0*/  IMAD.IADD R5, R2, 0x1, R4 ;  /* 0x0000000102057824 */ /* 0x000fe200078e0204 */
[----:B------:R-:W-:-:S03]  /*6fb0*/  IADD3 R4, R4, 0x80, RZ ;  /* 0x0000008004047810 */ /* 0x000fc60007ffe0ff */
[----:B-1----:R-:W-:-:S05]  /*6fc0*/  IMAD.WIDE.U32 R6, R5, 0x2, R6 ;  /* 0x0000000205067825 */ /* 0x002fca00078e0006 */
[----:B------:R2:W-:Y:S02]  /*6fd0*/  STG.E.U16 desc[UR4][R6.64], R10 ;  /* 0x0000000a06007986 */ /* 0x0005e4000c101504 */
.L_x_3801:
[----:B------:R-:W-:-:S13]  /*6fe0*/  ISETP.GE.AND P0, PT, R4, R3, PT ;  /* 0x000000030400720c */ /* 0x000fda0003f06270 */
[----:B------:R-:W-:Y:S05]  /*6ff0*/  @P0 BRA `(.L_x_3803) ;  /* 0x0000000000340947 */ /* 0x000fea0003800000 */
[----:B-12---:R-:W1:Y:S01]  /*7000*/  LDC.64 R6, c[0x0][0x218] ;  /* 0x00008600ff067b82 */ /* 0x006e620000000a00 */
[----:B------:R-:W-:Y:S02]  /*7010*/  IMAD.IADD R5, R2, 0x1, R4 ;  /* 0x0000000102057824 */ /* 0x000fe400078e0204 */
[----:B------:R-:W-:Y:S02]  /*7020*/  VIADD R4, R4, 0x80 ;  /* 0x0000008004047836 */ /* 0x000fe40000000000 */
[----:B-1----:R-:W-:-:S05]  /*7030*/  IMAD.WIDE.U32 R6, R5, 0x2, R6 ;  /* 0x0000000205067825 */ /* 0x002fca00078e0006 */
[----:B------:R3:W-:Y:S02]  /*7040*/  STG.E.U16 desc[UR4][R6.64], R11 ;  /* 0x0000000b06007986 */ /* 0x0007e4000c101504 */
.L_x_3802:
[----:B------:R-:W-:-:S13]  /*7050*/  ISETP.GE.AND P0, PT, R4, R3, PT ;  /* 0x000000030400720c */ /* 0x000fda0003f06270 */
[----:B------:R-:W-:Y:S05]  /*7060*/  @P0 BREAK B1 ;  /* 0x0000000000010942 */ /* 0x000fea0003800000 */
[----:B------:R-:W-:Y:S05]  /*7070*/  @P0 BRA `(.L_x_3804) ;  /* 0x0000000000300947 */ /* 0x000fea0003800000 */
[----:B-123--:R-:W1:Y:S01]  /*7080*/  LDC.64 R6, c[0x0][0x218] ;  /* 0x00008600ff067b82 */ /* 0x00ee620000000a00 */
[----:B------:R-:W-:Y:S02]  /*7090*/  IMAD.IADD R5, R2, 0x1, R4 ;  /* 0x0000000102057824 */ /* 0x000fe400078e0204 */
[----:B------:R-:W-:Y:S02]  /*70a0*/  VIADD R4, R4, 0x80 ;  /* 0x0000008004047836 */ /* 0x000fe40000000000 */
[----:B-1----:R-:W-:-:S05]  /*70b0*/  IMAD.WIDE.U32 R6, R5, 0x2, R6 ;  /* 0x0000000205067825 */ /* 0x002fca00078e0006 */
[----:B------:R3:W-:Y:S02]  /*70c0*/  STG.E.U16 desc[UR4][R6.64], R12 ;  /* 0x0000000c06007986 */ /* 0x0007e4000c101504 */
.L_x_3803:
[----:B------:R-:W-:Y:S05]  /*70d0*/  BSYNC B1 ;  /* 0x0000000000017941 */ /* 0x000fea0003800000 */
.L_x_3798:
[----:B------:R-:W-:-:S13]  /*70e0*/  ISETP.GE.AND P0, PT, R4, R3, PT ;  /* 0x000000030400720c */ /* 0x000fda0003f06270 */
[----:B-123--:R-:W1:Y:S01]  /*70f0*/  @!P0 LDC.64 R6, c[0x0][0x218] ;  /* 0x00008600ff068b82 */ /* 0x00ee620000000a00 */
[----:B------:R-:W-:Y:S02]  /*7100*/  @!P0 IMAD.IADD R5, R2, 0x1, R4 ;  /* 0x0000000102058824 */ /* 0x000fe400078e0204 */
[----:B------:R-:W-:Y:S02]  /*7110*/  @!P0 VIADD R4, R4, 0x80 ;  /* 0x0000008004048836 */ /* 0x000fe40000000000 */
[----:B-1----:R-:W-:-:S05]  /*7120*/  @!P0 IMAD.WIDE.U32 R6, R5, 0x2, R6 ;  /* 0x0000000205068825 */ /* 0x002fca00078e0006 */
[----:B------:R4:W-:Y:S02]  /*7130*/  @!P0 STG.E.U16 desc[UR4][R6.64], R13 ;  /* 0x0000000d06008986 */ /* 0x0009e4000c101504 */
.L_x_3804:
[----:B------:R-:W-:Y:S05]  /*7140*/  BSYNC B0 ;  /* 0x0000000000007941 */ /* 0x000fea0003800000 */
.L_x_3797:
[----:B------:R-:W-:Y:S05]  /*7150*/  WARPSYNC.ALL ;  /* 0x0000000000007948 */ /* 0x000fea0003800000 */
[----:B------:R-:W-:-:S13]  /*7160*/  ISETP.GE.AND P0, PT, R4, R3, PT ;  /* 0x000000030400720c */ /* 0x000fda0003f06270 */
[----:B------:R-:W-:Y:S05]  /*7170*/  @P0 EXIT ;  /* 0x000000000000094d */ /* 0x000fea0003800000 */
[----:B-1234-:R-:W1:Y:S01]  /*7180*/  LDC.64 R6, c[0x0][0x218] ;  /* 0x00008600ff067b82 */ /* 0x01ee620000000a00 */
[----:B------:R-:W-:-:S04]  /*7190*/  IMAD.IADD R3, R2, 0x1, R4 ;  /* 0x0000000102037824 */ /* 0x000fc800078e0204 */
[----:B-1----:R-:W-:-:S05]  /*71a0*/  IMAD.WIDE.U32 R2, R3, 0x2, R6 ;  /* 0x0000000203027825 */ /* 0x002fca00078e0006 */
[----:B------:R-:W-:Y:S01]  /*71b0*/  STG.E.U16 desc[UR4][R2.64], R0 ;  /* 0x0000000002007986 */ /* 0x000fe2000c101504 */
[----:B------:R-:W-:Y:S05]  /*71c0*/  EXIT ;  /* 0x000000000000794d */ /* 0x000fea0003800000 */
.L_x_3805:
        /* <DEDUP_REMOVED lines=11> */
.L_x_37780:


//--------------------- .text._ZN2at6native29vectorized_elementwise_kernelILi4ENS0_13AUnaryFunctorIN3c108BFloat16ES4_S4_ZZZNS0_15binary_internal21div_floor_kernel_cudaERNS_18TensorIteratorBaseEENKUlvE1_clEvENKUlvE2_clEvEUlS4_S4_E_EESt5arrayIPcLm2EEEEviT0_T1_ --------------------------
	.section	.text._ZN2at6native29vectorized_elementwise_kernelILi4ENS0_13AUnaryFunctorIN3c108BFloat16ES4_S4_ZZZNS0_15binary_internal21div_floor_kernel_cudaERNS_18TensorIteratorBaseEENKUlvE1_clEvENKUlvE2_clEvEUlS4_S4_E_EESt5arrayIPcLm2EEEEviT0_T1_,"ax",@progbits
	.align	128
        .global         _ZN2at6native29vectorized_elementwise_kernelILi4ENS0_13AUnaryFunctorIN3c108BFloat16ES4_S4_ZZZNS0_15binary_internal21div_floor_kernel_cudaERNS_18TensorIteratorBaseEENKUlvE1_clEvENKUlvE2_clEvEUlS4_S4_E_EESt5arrayIPcLm2EEEEviT0_T1_
        .type           _ZN2at6native29vectorized_elementwise_kernelILi4ENS0_13AUnaryFunctorIN3c108BFloat16ES4_S4_ZZZNS0_15binary_internal21div_floor_kernel_cudaERNS_18TensorIteratorBaseEENKUlvE1_clEvENKUlvE2_clEvEUlS4_S4_E_EESt5arrayIPcLm2EEEEviT0_T1_,@function
        .size           _ZN2at6native29vectorized_elementwise_kernelILi4ENS0_13AUnaryFunctorIN3c108BFloat16ES4_S4_ZZZNS0_15binary_internal21div_floor_kernel_cudaERNS_18TensorIteratorBaseEENKUlvE1_clEvENKUlvE2_clEvEUlS4_S4_E_EESt5arrayIPcLm2EEEEviT0_T1_,(.L_x_37781 - _ZN2at6native29vectorized_elementwise_kernelILi4ENS0_13AUnaryFunctorIN3c108BFloat16ES4_S4_ZZZNS0_15binary_internal21div_floor_kernel_cudaERNS_18TensorIteratorBaseEENKUlvE1_clEvENKUlvE2_clEvEUlS4_S4_E_EESt5arrayIPcLm2EEEEviT0_T1_)
        .other          _ZN2at6native29vectorized_elementwise_kernelILi4ENS0_13AUnaryFunctorIN3c108BFloat16ES4_S4_ZZZNS0_15binary_internal21div_floor_kernel_cudaERNS_18TensorIteratorBaseEENKUlvE1_clEvENKUlvE2_clEvEUlS4_S4_E_EESt5arrayIPcLm2EEEEviT0_T1_,@"STO_CUDA_ENTRY STV_DEFAULT"
_ZN2at6native29vectorized_elementwise_kernelILi4ENS0_13AUnaryFunctorIN3c108BFloat16ES4_S4_ZZZNS0_15binary_internal21div_floor_kernel_cudaERNS_18TensorIteratorBaseEENKUlvE1_clEvENKUlvE2_clEvEUlS4_S4_E_EESt5arrayIPcLm2EEEEviT0_T1_:
.text._ZN2at6native29vectorized_elementwise_kernelILi4ENS0_13AUnaryFunctorIN3c108BFloat16ES4_S4_ZZZNS0_15binary_internal21div_floor_kernel_cudaERNS_18TensorIteratorBaseEENKUlvE1_clEvENKUlvE2_clEvEUlS4_S4_E_EESt5arrayIPcLm2EEEEviT0_T1_:
        /* <DEDUP_REMOVED lines=52> */
.L_x_3814:
[----:B------:R-:W-:Y:S01]  /*0340*/  FSETP.GEU.FTZ.AND P0, PT, R13, -R0, PT ;  /* 0x800000000d00720b */ /* 0x000fe20003f1e000 */
[----:B------:R-:W-:-:S12]  /*0350*/  FADD.FTZ R4, R4, -1 ;  /* 0xbf80000004047421 */ /* 0x000fd80000010000 */
[----:B------:R-:W-:-:S07]  /*0360*/  @!P0 FADD.FTZ R4, R4, -1 ;  /* 0xbf80000004048421 */ /* 0x000fce0000010000 */
.L_x_3813:
[----:B------:R-:W-:Y:S05]  /*0370*/  BSYNC B2 ;  /* 0x0000000000027941 */ /* 0x000fea0003800000 */
.L_x_3812:
[----:B------:R-:W-:Y:S01]  /*0380*/  FFMA.FTZ R9, -R0, R4, R9 ;  /* 0x0000000400097223 */ /* 0x000fe20000010109 */
[----:B------:R-:W-:Y:S06]  /*0390*/  BRA `(.L_x_3810) ;  /* 0x00000000007c7947 */ /* 0x000fec0003800000 */
.L_x_3811:
        /* <DEDUP_REMOVED lines=15> */
.L_x_3817:
        /* <DEDUP_REMOVED lines=13> */
.L_x_3816:
[----:B------:R-:W-:Y:S05]  /*0560*/  BSYNC B2 ;  /* 0x0000000000027941 */ /* 0x000fea0003800000 */
.L_x_3815:
[----:B0-----:R-:W-:-:S04]  /*0570*/  FMUL.FTZ R9, R4, 1.1920928955078125e-07 ;  /* 0x3400000004097820 */ /* 0x001fc80000410000 */
[----:B------:R-:W-:-:S07]  /*0580*/  FMUL.FTZ R9, R16, R9 ;  /* 0x0000000910097220 */ /* 0x000fce0000410000 */
.L_x_3810:
[----:B------:R-:W-:Y:S05]  /*0590*/  BSYNC B0 ;  /* 0x0000000000007941 */ /* 0x000fea0003800000 */
.L_x_3809:
        /* <DEDUP_REMOVED lines=28> */
.L_x_3808:
[----:B------:R-:W-:Y:S05]  /*0760*/  BSYNC B1 ;  /* 0x0000000000017941 */ /* 0x000fea0003800000 */
.L_x_3807:
[----:B------:R-:W-:Y:S01]  /*0770*/  SHF.L.U32 R10, R10, 0x10, RZ ;  /* 0x000000100a0a7819 */ /* 0x000fe200000006ff */
[----:B------:R-:W-:Y:S03]  /*0780*/  BSSY B1, `(.L_x_3818) ;  /* 0x0000065000017945 */ /* 0x000fe60003800000 */
        /* <DEDUP_REMOVED lines=33> */
.L_x_3825:
[----:B------:R-:W-:Y:S01]  /*09a0*/  FSETP.GEU.FTZ.AND P0, PT, R13, -R0, PT ;  /* 0x800000000d00720b */ /* 0x000fe20003f1e000 */
[----:B------:R-:W-:-:S12]  /*09b0*/  FADD.FTZ R8, R8, -1 ;  /* 0xbf80000008087421 */ /* 0x000fd80000010000 */
[----:B------:R-:W-:-:S07]  /*09c0*/  @!P0 FADD.FTZ R8, R8, -1 ;  /* 0xbf80000008088421 */ /* 0x000fce0000010000 */
.L_x_3824:
[----:B------:R-:W-:Y:S05]  /*09d0*/  BSYNC B2 ;  /* 0x0000000000027941 */ /* 0x000fea0003800000 */
.L_x_3823:
[----:B------:R-:W-:Y:S01]  /*09e0*/  FFMA.FTZ R9, -R0, R8, R9 ;  /* 0x0000000800097223 */ /* 0x000fe20000010109 */
[----:B------:R-:W-:Y:S06]  /*09f0*/  BRA `(.L_x_3821) ;  /* 0x00000000007c7947 */ /* 0x000fec0003800000 */
.L_x_3822:
        /* <DEDUP_REMOVED lines=15> */
.L_x_3828:
        /* <DEDUP_REMOVED lines=13> */
.L_x_3827:
[----:B------:R-:W-:Y:S05]  /*0bc0*/  BSYNC B2 ;  /* 0x0000000000027941 */ /* 0x000fea0003800000 */
.L_x_3826:
[----:B0-----:R-:W-:-:S04]  /*0bd0*/  FMUL.FTZ R9, R8, 1.1920928955078125e-07 ;  /* 0x3400000008097820 */ /* 0x001fc80000410000 */
[----:B------:R-:W-:-:S07]  /*0be0*/  FMUL.FTZ R9, R16, R9 ;  /* 0x0000000910097220 */ /* 0x000fce0000410000 */
.L_x_3821:
[----:B------:R-:W-:Y:S05]  /*0bf0*/  BSYNC B0 ;  /* 0x0000000000007941 */ /* 0x000fea0003800000 */
.L_x_3820:
        /* <DEDUP_REMOVED lines=29> */
.L_x_3819:
[----:B------:R-:W-:Y:S05]  /*0dd0*/  BSYNC B1 ;  /* 0x0000000000017941 */ /* 0x000fea0003800000 */
.L_x_3818:
        /* <DEDUP_REMOVED lines=36> */
.L_x_3836:
[----:B------:R-:W-:Y:S01]  /*1020*/  FSETP.GEU.FTZ.AND P0, PT, R15, -R0, PT ;  /* 0x800000000f00720b */ /* 0x000fe20003f1e000 */
[----:B------:R-:W-:-:S12]  /*1030*/  FADD.FTZ R8, R8, -1 ;  /* 0xbf80000008087421 */ /* 0x000fd80000010000 */
[----:B------:R-:W-:-:S07]  /*1040*/  @!P0 FADD.FTZ R8, R8, -1 ;  /* 0xbf80000008088421 */ /* 0x000fce0000010000 */
.L_x_3835:
[----:B------:R-:W-:Y:S05]  /*1050*/  BSYNC B2 ;  /* 0x0000000000027941 */ /* 0x000fea0003800000 */
.L_x_3834:
[----:B------:R-:W-:Y:S01]  /*1060*/  FFMA.FTZ R13, -R0, R8, R13 ;  /* 0x00000008000d7223 */ /* 0x000fe2000001010d */
[----:B------:R-:W-:Y:S06]  /*1070*/  BRA `(.L_x_3832) ;  /* 0x00000000007c7947 */ /* 0x000fec0003800000 */
.L_x_3833:
        /* <DEDUP_REMOVED lines=15> */
.L_x_3839:
        /* <DEDUP_REMOVED lines=13> */
.L_x_3838:
[----:B------:R-:W-:Y:S05]  /*1240*/  BSYNC B2 ;  /* 0x0000000000027941 */ /* 0x000fea0003800000 */
.L_x_3837:
[----:B0-----:R-:W-:-:S04]  /*1250*/  FMUL.FTZ R13, R8, 1.1920928955078125e-07 ;  /* 0x34000000080d7820 */ /* 0x001fc80000410000 */
[----:B------:R-:W-:-:S07]  /*1260*/  FMUL.FTZ R13, R16, R13 ;  /* 0x0000000d100d7220 */ /* 0x000fce0000410000 */
.L_x_3832:
[----:B------:R-:W-:Y:S05]  /*1270*/  BSYNC B0 ;  /* 0x0000000000007941 */ /* 0x000fea0003800000 */
.L_x_3831:
        /* <DEDUP_REMOVED lines=28> */
.L_x_3830:
[----:B------:R-:W-:Y:S05]  /*1440*/  BSYNC B1 ;  /* 0x0000000000017941 */ /* 0x000fea0003800000 */
.L_x_3829:
        /* <DEDUP_REMOVED lines=35> */
.L_x_3847:
[----:B------:R-:W-:Y:S01]  /*1680*/  FSETP.GEU.FTZ.AND P0, PT, R15, -R0, PT ;  /* 0x800000000f00720b */ /* 0x000fe20003f1e000 */
[----:B------:R-:W-:-:S12]  /*1690*/  FADD.FTZ R12, R12, -1 ;  /* 0xbf8000000c0c7421 */ /* 0x000fd80000010000 */
[----:B------:R-:W-:-:S07]  /*16a0*/  @!P0 FADD.FTZ R12, R12, -1 ;  /* 0xbf8000000c0c8421 */ /* 0x000fce0000010000 */
.L_x_3846:
[----:B------:R-:W-:Y:S05]  /*16b0*/  BSYNC B2 ;  /* 0x0000000000027941 */ /* 0x000fea0003800000 */
.L_x_3845:
[----:B------:R-:W-:Y:S01]  /*16c0*/  FFMA.FTZ R11, -R0, R12, R11 ;  /* 0x0000000c000b7223 */ /* 0x000fe2000001010b */
[----:B------:R-:W-:Y:S06]  /*16d0*/  BRA `(.L_x_3843) ;  /* 0x00000000007c7947 */ /* 0x000fec0003800000 */
.L_x_3844:
        /* <DEDUP_REMOVED lines=15> */
.L_x_3850:
        /* <DEDUP_REMOVED lines=13> */
.L_x_3849:
[----:B------:R-:W-:Y:S05]  /*18a0*/  BSYNC B2 ;  /* 0x0000000000027941 */ /* 0x000fea0003800000 */
.L_x_3848:
[----:B------:R-:W-:-:S04]  /*18b0*/  FMUL.FTZ R12, R12, 1.1920928955078125e-07 ;  /* 0x340000000c0c7820 */ /* 0x000fc80000410000 */
[----:B0-----:R-:W-:-:S07]  /*18c0*/  FMUL.FTZ R11, R17, R12 ;  /* 0x0000000c110b7220 */ /* 0x001fce0000410000 */
.L_x_3843:
[----:B------:R-:W-:Y:S05]  /*18d0*/  BSYNC B0 ;  /* 0x0000000000007941 */ /* 0x000fea0003800000 */
.L_x_3842:
        /* <DEDUP_REMOVED lines=29> */
.L_x_3841:
[----:B------:R-:W-:Y:S05]  /*1ab0*/  BSYNC B1 ;  /* 0x0000000000017941 */ /* 0x000fea0003800000 */
.L_x_3840:
        /* <DEDUP_REMOVED lines=36> */
.L_x_3858:
[----:B------:R-:W-:Y:S01]  /*1d00*/  FSETP.GEU.FTZ.AND P0, PT, R15, -R0, PT ;  /* 0x800000000f00720b */ /* 0x000fe20003f1e000 */
[----:B------:R-:W-:-:S12]  /*1d10*/  FADD.FTZ R12, R12, -1 ;  /* 0xbf8000000c0c7421 */ /* 0x000fd80000010000 */
[----:B------:R-:W-:-:S07]  /*1d20*/  @!P0 FADD.FTZ R12, R12, -1 ;  /* 0xbf8000000c0c8421 */ /* 0x000fce0000010000 */
.L_x_3857:
[----:B------:R-:W-:Y:S05]  /*1d30*/  BSYNC B2 ;  /* 0x0000000000027941 */ /* 0x000fea0003800000 */
.L_x_3856:
[----:B------:R-:W-:Y:S01]  /*1d40*/  FFMA.FTZ R13, -R0, R12, R13 ;  /* 0x0000000c000d7223 */ /* 0x000fe2000001010d */
[----:B------:R-:W-:Y:S06]  /*1d50*/  BRA `(.L_x_3854) ;  /* 0x00000000007c7947 */ /* 0x000fec0003800000 */
.L_x_3855:
        /* <DEDUP_REMOVED lines=15> */
.L_x_3861:
        /* <DEDUP_REMOVED lines=13> */
.L_x_3860:
[----:B------:R-:W-:Y:S05]  /*1f20*/  BSYNC B2 ;  /* 0x0000000000027941 */ /* 0x000fea0003800000 */
.L_x_3859:
[----:B0-----:R-:W-:-:S04]  /*1f30*/  FMUL.FTZ R13, R12, 1.1920928955078125e-07 ;  /* 0x340000000c0d7820 */ /* 0x001fc80000410000 */
[----:B------:R-:W-:-:S07]  /*1f40*/  FMUL.FTZ R13, R18, R13 ;  /* 0x0000000d120d7220 */ /* 0x000fce0000410000 */
.L_x_3854:
[----:B------:R-:W-:Y:S05]  /*1f50*/  BSYNC B0 ;  /* 0x0000000000007941 */ /* 0x000fea0003800000 */
.L_x_3853:
        /* <DEDUP_REMOVED lines=29> */
.L_x_3852:
[----:B------:R-:W-:Y:S05]  /*2130*/  BSYNC B1 ;  /* 0x0000000000017941 */ /* 0x000fea0003800000 */
.L_x_3851:
        /* <DEDUP_REMOVED lines=35> */
.L_x_3869:
[----:B------:R-:W-:Y:S01]  /*2370*/  FSETP.GEU.FTZ.AND P0, PT, R15, -R0, PT ;  /* 0x800000000f00720b */ /* 0x000fe20003f1e000 */
[----:B------:R-:W-:-:S12]  /*2380*/  FADD.FTZ R10, R10, -1 ;  /* 0xbf8000000a0a7421 */ /* 0x000fd80000010000 */
[----:B------:R-:W-:-:S07]  /*2390*/  @!P0 FADD.FTZ R10, R10, -1 ;  /* 0xbf8000000a0a8421 */ /* 0x000fce0000010000 */
.L_x_3868:
[----:B------:R-:W-:Y:S05]  /*23a0*/  BSYNC B2 ;  /* 0x0000000000027941 */ /* 0x000fea0003800000 */
.L_x_3867:
[----:B------:R-:W-:Y:S01]  /*23b0*/  FFMA.FTZ R13, -R0, R10, R13 ;  /* 0x0000000a000d7223 */ /* 0x000fe2000001010d */
[----:B------:R-:W-:Y:S06]  /*23c0*/  BRA `(.L_x_3865) ;  /* 0x00000000007c7947 */ /* 0x000fec0003800000 */
.L_x_3866:
        /* <DEDUP_REMOVED lines=15> */
.L_x_3872:
        /* <DEDUP_REMOVED lines=13> */
.L_x_3871:
[----:B------:R-:W-:Y:S05]  /*2590*/  BSYNC B2 ;  /* 0x0000000000027941 */ /* 0x000fea0003800000 */
.L_x_3870:
[----:B0-----:R-:W-:-:S04]  /*25a0*/  FMUL.FTZ R13, R10, 1.1920928955078125e-07 ;  /* 0x340000000a0d7820 */ /* 0x001fc80000410000 */
[----:B------:R-:W-:-:S07]  /*25b0*/  FMUL.FTZ R13, R18, R13 ;  /* 0x0000000d120d7220 */ /* 0x000fce0000410000 */
.L_x_3865:
[----:B------:R-:W-:Y:S05]  /*25c0*/  BSYNC B0 ;  /* 0x0000000000007941 */ /* 0x000fea0003800000 */
.L_x_3864:
        /* <DEDUP_REMOVED lines=29> */
.L_x_3863:
[----:B------:R-:W-:Y:S05]  /*27a0*/  BSYNC B1 ;  /* 0x0000000000017941 */ /* 0x000fea0003800000 */
.L_x_3862:
[C---:B------:R-:W-:Y:S01]  /*27b0*/  SHF.L.U32 R6, R7.reuse, 0x10, RZ ;  /* 0x0000001007067819 */ /* 0x040fe200000006ff */
[----:B------:R-:W-:Y:S01]  /*27c0*/  BSSY B1, `(.L_x_3873) ;  /* 0x0000066000017945 */ /* 0x000fe20003800000 */
[----:B------:R-:W-:Y:S02]  /*27d0*/  PRMT R7, R7, 0x7632, R7 ;  /* 0x0000763207077816 */ /* 0x000fe40000000007 */
        /* <DEDUP_REMOVED lines=33> */
.L_x_3880:
[----:B------:R-:W-:Y:S01]  /*29f0*/  FSETP.GEU.FTZ.AND P0, PT, R17, -R0, PT ;  /* 0x800000001100720b */ /* 0x000fe20003f1e000 */
[----:B------:R-:W-:-:S12]  /*2a00*/  FADD.FTZ R10, R10, -1 ;  /* 0xbf8000000a0a7421 */ /* 0x000fd80000010000 */
[----:B------:R-:W-:-:S07]  /*2a10*/  @!P0 FADD.FTZ R10, R10, -1 ;  /* 0xbf8000000a0a8421 */ /* 0x000fce0000010000 */
.L_x_3879:
[----:B------:R-:W-:Y:S05]  /*2a20*/  BSYNC B2 ;  /* 0x0000000000027941 */ /* 0x000fea0003800000 */
.L_x_3878:
[----:B------:R-:W-:Y:S01]  /*2a30*/  FFMA.FTZ R15, -R0, R10, R15 ;  /* 0x0000000a000f7223 */ /* 0x000fe2000001010f */
[----:B------:R-:W-:Y:S06]  /*2a40*/  BRA `(.L_x_3876) ;  /* 0x00000000007c7947 */ /* 0x000fec0003800000 */
.L_x_3877:
        /* <DEDUP_REMOVED lines=15> */
.L_x_3883:
        /* <DEDUP_REMOVED lines=13> */
.L_x_3882:
[----:B------:R-:W-:Y:S05]  /*2c10*/  BSYNC B2 ;  /* 0x0000000000027941 */ /* 0x000fea0003800000 */
.L_x_3881:
[----:B0-----:R-:W-:-:S04]  /*2c20*/  FMUL.FTZ R15, R14, 1.1920928955078125e-07 ;  /* 0x340000000e0f7820 */ /* 0x001fc80000410000 */
[----:B------:R-:W-:-:S07]  /*2c30*/  FMUL.FTZ R15, R10, R15 ;  /* 0x0000000f0a0f7220 */ /* 0x000fce0000410000 */
.L_x_3876:
[----:B------:R-:W-:Y:S05]  /*2c40*/  BSYNC B0 ;  /* 0x0000000000007941 */ /* 0x000fea0003800000 */
.L_x_3875:
        /* <DEDUP_REMOVED lines=29> */
.L_x_3874:
[----:B------:R-:W-:Y:S05]  /*2e20*/  BSYNC B1 ;  /* 0x0000000000017941 */ /* 0x000fea0003800000 */
.L_x_3873:
        /* <DEDUP_REMOVED lines=35> */
.L_x_3891:
[----:B------:R-:W-:Y:S01]  /*3060*/  FSETP.GEU.FTZ.AND P0, PT, R17, -R0, PT ;  /* 0x800000001100720b */ /* 0x000fe20003f1e000 */
[----:B------:R-:W-:-:S12]  /*3070*/  FADD.FTZ R14, R14, -1 ;  /* 0xbf8000000e0e7421 */ /* 0x000fd80000010000 */
[----:B------:R-:W-:-:S07]  /*3080*/  @!P0 FADD.FTZ R14, R14, -1 ;  /* 0xbf8000000e0e8421 */ /* 0x000fce0000010000 */
.L_x_3890:
[----:B------:R-:W-:Y:S05]  /*3090*/  BSYNC B2 ;  /* 0x0000000000027941 */ /* 0x000fea0003800000 */
.L_x_3889:
[----:B------:R-:W-:Y:S01]  /*30a0*/  FFMA.FTZ R7, -R0, R14, R7 ;  /* 0x0000000e00077223 */ /* 0x000fe20000010107 */
[----:B------:R-:W-:Y:S06]  /*30b0*/  BRA `(.L_x_3887) ;  /* 0x00000000007c7947 */ /* 0x000fec0003800000 */
.L_x_3888:
        /* <DEDUP_REMOVED lines=15> */
.L_x_3894:
        /* <DEDUP_REMOVED lines=13> */
.L_x_3893:
[----:B------:R-:W-:Y:S05]  /*3280*/  BSYNC B2 ;  /* 0x0000000000027941 */ /* 0x000fea0003800000 */
.L_x_3892:
[----:B------:R-:W-:-:S04]  /*3290*/  FMUL.FTZ R14, R14, 1.1920928955078125e-07 ;  /* 0x340000000e0e7820 */ /* 0x000fc80000410000 */
[----:B------:R-:W-:-:S07]  /*32a0*/  FMUL.FTZ R7, R7, R14 ;  /* 0x0000000e07077220 */ /* 0x000fce0000410000 */
.L_x_3887:
[----:B------:R-:W-:Y:S05]  /*32b0*/  BSYNC B0 ;  /* 0x0000000000007941 */ /* 0x000fea0003800000 */
.L_x_3886:
        /* <DEDUP_REMOVED lines=29> */
.L_x_3885:
[----:B------:R-:W-:Y:S05]  /*3490*/  BSYNC B1 ;  /* 0x0000000000017941 */ /* 0x000fea0003800000 */
.L_x_3884:
[----:B------:R-:W1:Y:S01]  /*34a0*/  LDC.64 R6, c[0x0][0x218] ;  /* 0x00008600ff067b82 */ /* 0x000e620000000a00 */
[----:B------:R-:W-:Y:S02]  /*34b0*/  PRMT R12, R12, 0x5410, R13 ;  /* 0x000054100c0c7816 */ /* 0x000fe4000000000d */
[----:B------:R-:W-:Y:S02]  /*34c0*/  PRMT R4, R4, 0x5410, R9 ;  /* 0x0000541004047816 */ /* 0x000fe40000000009 */
[----:B------:R-:W-:Y:S02]  /*34d0*/  PRMT R5, R8, 0x5410, R11 ;  /* 0x0000541008057816 */ /* 0x000fe4000000000b */
[----:B------:R-:W-:Y:S01]  /*34e0*/  PRMT R13, R10, 0x5410, R15 ;  /* 0x000054100a0d7816 */ /* 0x000fe2000000000f */
[----:B-1----:R-:W-:-:S04]  /*34f0*/  IMAD.WIDE.U32 R6, R2, 0x2, R6 ;  /* 0x0000000202067825 */ /* 0x002fc800078e0006 */
[----:B------:R-:W-:-:S05]  /*3500*/  IMAD.WIDE R6, R3, 0x8, R6 ;  /* 0x0000000803067825 */ /* 0x000fca00078e0206 */
[----:B------:R-:W-:Y:S04]  /*3510*/  STG.E.64 desc[UR4][R6.64], R4 ;  /* 0x0000000406007986 */ /* 0x000fe8000c101b04 */
[----:B------:R-:W-:Y:S01]  /*3520*/  STG.E.64 desc[UR4][R6.64+0x400], R12 ;  /* 0x0004000c06007986 */ /* 0x000fe2000c101b04 */
[----:B------:R-:W-:Y:S05]  /*3530*/  EXIT ;  /* 0x000000000000794d */ /* 0x000fea0003800000 */
.L_x_3806:
        /* <DEDUP_REMOVED lines=26> */
[----:B------:R-:W-:Y:S01]  /*36e0*/  @!P2 IMAD.IADD R25, R2, 0x1, R29 ;  /* 0x000000010219a824 */ /* 0x000fe200078e021d */
[----:B------:R-:W1:Y:S01]  /*36f0*/  @!P2 LDC.64 R10, c[0x0][0x220] ;  /* 0x00008800ff0aab82 */ /* 0x000e620000000a00 */
[----:B------:R-:W-:-:S05]  /*3700*/  @!P2 VIADD R29, R29, 0x80 ;  /* 0x000000801d1da836 */ /* 0x000fca0000000000 */
[----:B------:R-:W-:-:S13]  /*3710*/  ISETP.GE.AND P1, PT, R29, R3, PT ;  /* 0x000000031d00720c */ /* 0x000fda0003f26270 */
[----:B------:R-:W-:Y:S01]  /*3720*/  @!P1 IMAD.IADD R23, R2, 0x1, R29 ;  /* 0x0000000102179824 */ /* 0x000fe200078e021d */
[----:B------:R-:W-:Y:S01]  /*3730*/  @!P1 IADD3 R29, R29, 0x80, RZ ;  /* 0x000000801d1d9810 */ /* 0x000fe20007ffe0ff */
[----:B------:R-:W2:Y:S03]  /*3740*/  @!P1 LDC.64 R12, c[0x0][0x220] ;  /* 0x00008800ff0c9b82 */ /* 0x000ea60000000a00 */
        /* <DEDUP_REMOVED lines=60> */
.L_x_3902:
[----:B------:R-:W-:Y:S01]  /*3b10*/  FSETP.GEU.FTZ.AND P0, PT, R9, -R13, PT ;  /* 0x8000000d0900720b */ /* 0x000fe20003f1e000 */
[----:B------:R-:W-:-:S12]  /*3b20*/  FADD.FTZ R11, R11, -1 ;  /* 0xbf8000000b0b7421 */ /* 0x000fd80000010000 */
[----:B------:R-:W-:-:S07]  /*3b30*/  @!P0 FADD.FTZ R11, R11, -1 ;  /* 0xbf8000000b0b8421 */ /* 0x000fce0000010000 */
.L_x_3901:
[----:B------:R-:W-:Y:S05]  /*3b40*/  BSYNC B2 ;  /* 0x0000000000027941 */ /* 0x000fea0003800000 */
.L_x_3900:
[----:B------:R-:W-:Y:S01]  /*3b50*/  FFMA.FTZ R6, -R13, R11, R6 ;  /* 0x0000000b0d067223 */ /* 0x000fe20000010106 */
[----:B------:R-:W-:Y:S06]  /*3b60*/  BRA `(.L_x_3898) ;  /* 0x00000000007c7947 */ /* 0x000fec0003800000 */
.L_x_3899:
        /* <DEDUP_REMOVED lines=15> */
.L_x_3905:
        /* <DEDUP_REMOVED lines=13> */
.L_x_3904:
[----:B------:R-:W-:Y:S05]  /*3d30*/  BSYNC B2 ;  /* 0x0000000000027941 */ /* 0x000fea0003800000 */
.L_x_3903:
[----:B------:R-:W-:-:S04]  /*3d40*/  FMUL.FTZ R9, R8, 1.1920928955078125e-07 ;  /* 0x3400000008097820 */ /* 0x000fc80000410000 */
[----:B------:R-:W-:-:S07]  /*3d50*/  FMUL.FTZ R6, R6, R9 ;  /* 0x0000000906067220 */ /* 0x000fce0000410000 */
.L_x_3898:
[----:B------:R-:W-:Y:S05]  /*3d60*/  BSYNC B0 ;  /* 0x0000000000007941 */ /* 0x000fea0003800000 */
.L_x_3897:
        /* <DEDUP_REMOVED lines=29> */
.L_x_3896:
[----:B------:R-:W-:Y:S05]  /*3f40*/  BSYNC B1 ;  /* 0x0000000000017941 */ /* 0x000fea0003800000 */
.L_x_3895:
        /* <DEDUP_REMOVED lines=39> */
.L_x_3913:
[----:B------:R-:W-:Y:S01]  /*41c0*/  FSETP.GEU.FTZ.AND P0, PT, R12, -R13, PT ;  /* 0x8000000d0c00720b */ /* 0x000fe20003f1e000 */
[----:B------:R-:W-:-:S12]  /*41d0*/  FADD.FTZ R7, R7, -1 ;  /* 0xbf80000007077421 */ /* 0x000fd80000010000 */
[----:B------:R-:W-:-:S07]  /*41e0*/  @!P0 FADD.FTZ R7, R7, -1 ;  /* 0xbf80000007078421 */ /* 0x000fce0000010000 */
.L_x_3912:
[----:B------:R-:W-:Y:S05]  /*41f0*/  BSYNC B2 ;  /* 0x0000000000027941 */ /* 0x000fea0003800000 */
.L_x_3911:
[----:B------:R-:W-:Y:S01]  /*4200*/  FFMA.FTZ R0, -R13, R7, R0 ;  /* 0x000000070d007223 */ /* 0x000fe20000010100 */
[----:B------:R-:W-:Y:S06]  /*4210*/  BRA `(.L_x_3909) ;  /* 0x00000000007c7947 */ /* 0x000fec0003800000 */
.L_x_3910:
        /* <DEDUP_REMOVED lines=15> */
.L_x_3916:
        /* <DEDUP_REMOVED lines=13> */
.L_x_3915:
[----:B------:R-:W-:Y:S05]  /*43e0*/  BSYNC B2 ;  /* 0x0000000000027941 */ /* 0x000fea0003800000 */
.L_x_3914:
[----:B------:R-:W-:-:S04]  /*43f0*/  FMUL.FTZ R0, R11, 1.1920928955078125e-07 ;  /* 0x340000000b007820 */ /* 0x000fc80000410000 */
[----:B------:R-:W-:-:S07]  /*4400*/  FMUL.FTZ R0, R7, R0 ;  /* 0x0000000007007220 */ /* 0x000fce0000410000 */
.L_x_3909:
[----:B------:R-:W-:Y:S05]  /*4410*/  BSYNC B0 ;  /* 0x0000000000007941 */ /* 0x000fea0003800000 */
.L_x_3908:
        /* <DEDUP_REMOVED lines=29> */
.L_x_3907:
[----:B------:R-:W-:Y:S05]  /*45f0*/  BSYNC B1 ;  /* 0x0000000000017941 */ /* 0x000fea0003800000 */
.L_x_3906:
        /* <DEDUP_REMOVED lines=39> */
.L_x_3924:
[----:B------:R-:W-:Y:S01]  /*4870*/  FSETP.GEU.FTZ.AND P0, PT, R13, -R14, PT ;  /* 0x8000000e0d00720b */ /* 0x000fe20003f1e000 */
[----:B------:R-:W-:-:S12]  /*4880*/  FADD.FTZ R0, R0, -1 ;  /* 0xbf80000000007421 */ /* 0x000fd80000010000 */
[----:B------:R-:W-:-:S07]  /*4890*/  @!P0 FADD.FTZ R0, R0, -1 ;  /* 0xbf80000000008421 */ /* 0x000fce0000010000 */
.L_x_3923:
[----:B------:R-:W-:Y:S05]  /*48a0*/  BSYNC B2 ;  /* 0x0000000000027941 */ /* 0x000fea0003800000 */
.L_x_3922:
[----:B------:R-:W-:Y:S01]  /*48b0*/  FFMA.FTZ R9, -R14, R0, R9 ;  /* 0x000000000e097223 */ /* 0x000fe20000010109 */
[----:B------:R-:W-:Y:S06]  /*48c0*/  BRA `(.L_x_3920) ;  /* 0x00000000007c7947 */ /* 0x000fec0003800000 */
.L_x_3921:
        /* <DEDUP_REMOVED lines=15> */
.L_x_3927:
        /* <DEDUP_REMOVED lines=13> */
.L_x_3926:
[----:B------:R-:W-:Y:S05]  /*4a90*/  BSYNC B2 ;  /* 0x0000000000027941 */ /* 0x000fea0003800000 */
.L_x_3925:
[----:B------:R-:W-:-:S04]  /*4aa0*/  FMUL.FTZ R12, R12, 1.1920928955078125e-07 ;  /* 0x340000000c0c7820 */ /* 0x000fc80000410000 */
[----:B------:R-:W-:-:S07]  /*4ab0*/  FMUL.FTZ R9, R9, R12 ;  /* 0x0000000c09097220 */ /* 0x000fce0000410000 */
.L_x_3920:
[----:B------:R-:W-:Y:S05]  /*4ac0*/  BSYNC B0 ;  /* 0x0000000000007941 */ /* 0x000fea0003800000 */
.L_x_3919:
[C---:B------:R-:W-:Y:S02]  /*4ad0*/  FSETP.GTU.FTZ.AND P0, PT, |R9|.reuse, +INF , PT ;  /* 0x7f8000000900780b */ /* 0x040fe40003f1c200 */
[----:B------:R-:W-:Y:S02]  /*4ae0*/  LOP3.LUT R0, R9, 0x80000000, R10, 0xb8, !PT ;  /* 0x8000000009007812 */ /* 0x000fe400078eb80a */
[----:B------:R-:W-:Y:S02]  /*4af0*/  SHF.L.U32 R21, R21, 0x10, RZ ;  /* 0x0000001015157819 */ /* 0x000fe400000006ff */
[----:B------:R-:W-:Y:S02]  /*4b00*/  FSEL R9, R9, R0, P0 ;  /* 0x0000000009097208 */ /* 0x000fe40000000000 */
[----:B0-----:R-:W0:Y:S01]  /*4b10*/  MUFU.RCP R11, R21 ;  /* 0x00000015000b7308 */ /* 0x001e220000001000 */
[----:B------:R-:W-:Y:S02]  /*4b20*/  FSETP.GEU.FTZ.AND P1, PT, R21, RZ, PT ;  /* 0x000000ff1500720b */ /* 0x000fe40003f3e000 */
        /* <DEDUP_REMOVED lines=23> */
.L_x_3918:
[----:B------:R-:W-:Y:S05]  /*4ca0*/  BSYNC B1 ;  /* 0x0000000000017941 */ /* 0x000fea0003800000 */
.L_x_3917:
        /* <DEDUP_REMOVED lines=38> */
.L_x_3935:
[----:B------:R-:W-:Y:S01]  /*4f10*/  FSETP.GEU.FTZ.AND P0, PT, R13, -R19, PT ;  /* 0x800000130d00720b */ /* 0x000fe20003f1e000 */
[----:B------:R-:W-:-:S12]  /*4f20*/  FADD.FTZ R15, R15, -1 ;  /* 0xbf8000000f0f7421 */ /* 0x000fd80000010000 */
[----:B------:R-:W-:-:S07]  /*4f30*/  @!P0 FADD.FTZ R15, R15, -1 ;  /* 0xbf8000000f0f8421 */ /* 0x000fce0000010000 */
.L_x_3934:
[----:B------:R-:W-:Y:S05]  /*4f40*/  BSYNC B2 ;  /* 0x0000000000027941 */ /* 0x000fea0003800000 */
.L_x_3933:
[----:B------:R-:W-:Y:S01]  /*4f50*/  FFMA.FTZ R10, -R19, R15, R10 ;  /* 0x0000000f130a7223 */ /* 0x000fe2000001010a */
[----:B------:R-:W-:Y:S06]  /*4f60*/  BRA `(.L_x_3931) ;  /* 0x00000000007c7947 */ /* 0x000fec0003800000 */
.L_x_3932:
        /* <DEDUP_REMOVED lines=15> */
.L_x_3938:
        /* <DEDUP_REMOVED lines=13> */
.L_x_3937:
[----:B------:R-:W-:Y:S05]  /*5130*/  BSYNC B2 ;  /* 0x0000000000027941 */ /* 0x000fea0003800000 */
.L_x_3936:
[----:B------:R-:W-:-:S04]  /*5140*/  FMUL.FTZ R13, R13, 1.1920928955078125e-07 ;  /* 0x340000000d0d7820 */ /* 0x000fc80000410000 */
[----:B------:R-:W-:-:S07]  /*5150*/  FMUL.FTZ R10, R10, R13 ;  /* 0x0000000d0a0a7220 */ /* 0x000fce0000410000 */
.L_x_3931:
[----:B------:R-:W-:Y:S05]  /*5160*/  BSYNC B0 ;  /* 0x0000000000007941 */ /* 0x000fea0003800000 */
.L_x_3930:
        /* <DEDUP_REMOVED lines=29> */
.L_x_3929:
[----:B------:R-:W-:Y:S05]  /*5340*/  BSYNC B1 ;  /* 0x0000000000017941 */ /* 0x000fea0003800000 */
.L_x_3928:
        /* <DEDUP_REMOVED lines=39> */
.L_x_3946:
[----:B------:R-:W-:Y:S01]  /*55c0*/  FSETP.GEU.FTZ.AND P0, PT, R15, -R18, PT ;  /* 0x800000120f00720b */ /* 0x000fe20003f1e000 */
[----:B------:R-:W-:-:S12]  /*55d0*/  FADD.FTZ R0, R0, -1 ;  /* 0xbf80000000007421 */ /* 0x000fd80000010000 */
[----:B------:R-:W-:-:S07]  /*55e0*/  @!P0 FADD.FTZ R0, R0, -1 ;  /* 0xbf80000000008421 */ /* 0x000fce0000010000 */
.L_x_3945:
[----:B------:R-:W-:Y:S05]  /*55f0*/  BSYNC B2 ;  /* 0x0000000000027941 */ /* 0x000fea0003800000 */
.L_x_3944:
[----:B------:R-:W-:Y:S01]  /*5600*/  FFMA.FTZ R11, -R18, R0, R11 ;  /* 0x00000000120b7223 */ /* 0x000fe2000001010b */
[----:B------:R-:W-:Y:S06]  /*5610*/  BRA `(.L_x_3942) ;  /* 0x00000000007c7947 */ /* 0x000fec0003800000 */
.L_x_3943:
        /* <DEDUP_REMOVED lines=15> */
.L_x_3949:
        /* <DEDUP_REMOVED lines=13> */
.L_x_3948:
[----:B------:R-:W-:Y:S05]  /*57e0*/  BSYNC B2 ;  /* 0x0000000000027941 */ /* 0x000fea0003800000 */
.L_x_3947:
[----:B------:R-:W-:-:S04]  /*57f0*/  FMUL.FTZ R14, R14, 1.1920928955078125e-07 ;  /* 0x340000000e0e7820 */ /* 0x000fc80000410000 */
[----:B------:R-:W-:-:S07]  /*5800*/  FMUL.FTZ R11, R11, R14 ;  /* 0x0000000e0b0b7220 */ /* 0x000fce0000410000 */
.L_x_3942:
[----:B------:R-:W-:Y:S05]  /*5810*/  BSYNC B0 ;  /* 0x0000000000007941 */ /* 0x000fea0003800000 */
.L_x_3941:
        /* <DEDUP_REMOVED lines=29> */
.L_x_3940:
[----:B------:R-:W-:Y:S05]  /*59f0*/  BSYNC B1 ;  /* 0x0000000000017941 */ /* 0x000fea0003800000 */
.L_x_3939:
        /* <DEDUP_REMOVED lines=38> */
.L_x_3957:
[----:B------:R-:W-:Y:S01]  /*5c60*/  FSETP.GEU.FTZ.AND P0, PT, R15, -R21, PT ;  /* 0x800000150f00720b */ /* 0x000fe20003f1e000 */
[----:B------:R-:W-:-:S12]  /*5c70*/  FADD.FTZ R19, R19, -1 ;  /* 0xbf80000013137421 */ /* 0x000fd80000010000 */
[----:B------:R-:W-:-:S07]  /*5c80*/  @!P0 FADD.FTZ R19, R19, -1 ;  /* 0xbf80000013138421 */ /* 0x000fce0000010000 */
.L_x_3956:
[----:B------:R-:W-:Y:S05]  /*5c90*/  BSYNC B2 ;  /* 0x0000000000027941 */ /* 0x000fea0003800000 */
.L_x_3955:
[----:B------:R-:W-:Y:S01]  /*5ca0*/  FFMA.FTZ R12, -R21, R19, R12 ;  /* 0x00000013150c7223 */ /* 0x000fe2000001010c */
[----:B------:R-:W-:Y:S06]  /*5cb0*/  BRA `(.L_x_3953) ;  /* 0x00000000007c7947 */ /* 0x000fec0003800000 */
.L_x_3954:
        /* <DEDUP_REMOVED lines=15> */
.L_x_3960:
        /* <DEDUP_REMOVED lines=13> */
.L_x_3959:
[----:B------:R-:W-:Y:S05]  /*5e80*/  BSYNC B2 ;  /* 0x0000000000027941 */ /* 0x000fea0003800000 */
.L_x_3958:
[----:B------:R-:W-:-:S04]  /*5e90*/  FMUL.FTZ R15, R15, 1.1920928955078125e-07 ;  /* 0x340000000f0f7820 */ /* 0x000fc80000410000 */
[----:B------:R-:W-:-:S07]  /*5ea0*/  FMUL.FTZ R12, R12, R15 ;  /* 0x0000000f0c0c7220 */ /* 0x000fce0000410000 */
.L_x_3953:
[----:B------:R-:W-:Y:S05]  /*5eb0*/  BSYNC B0 ;  /* 0x0000000000007941 */ /* 0x000fea0003800000 */
.L_x_3952:
        /* <DEDUP_REMOVED lines=29> */
.L_x_3951:
[----:B------:R-:W-:Y:S05]  /*6090*/  BSYNC B1 ;  /* 0x0000000000017941 */ /* 0x000fea0003800000 */
.L_x_3950:
        /* <DEDUP_REMOVED lines=39> */
.L_x_3968:
[----:B------:R-:W-:Y:S01]  /*6310*/  FSETP.GEU.FTZ.AND P0, PT, R19, -R20, PT ;  /* 0x800000141300720b */ /* 0x000fe20003f1e000 */
[----:B------:R-:W-:-:S12]  /*6320*/  FADD.FTZ R0, R0, -1 ;  /* 0xbf80000000007421 */ /* 0x000fd80000010000 */
[----:B------:R-:W-:-:S07]  /*6330*/  @!P0 FADD.FTZ R0, R0, -1 ;  /* 0xbf80000000008421 */ /* 0x000fce0000010000 */
.L_x_3967:
[----:B------:R-:W-:Y:S05]  /*6340*/  BSYNC B2 ;  /* 0x0000000000027941 */ /* 0x000fea0003800000 */
.L_x_3966:
[----:B------:R-:W-:Y:S01]  /*6350*/  FFMA.FTZ R13, -R20, R0, R13 ;  /* 0x00000000140d7223 */ /* 0x000fe2000001010d */
[----:B------:R-:W-:Y:S06]  /*6360*/  BRA `(.L_x_3964) ;  /* 0x00000000007c7947 */ /* 0x000fec0003800000 */
.L_x_3965:
        /* <DEDUP_REMOVED lines=15> */
.L_x_3971:
        /* <DEDUP_REMOVED lines=13> */
.L_x_3970:
[----:B------:R-:W-:Y:S05]  /*6530*/  BSYNC B2 ;  /* 0x0000000000027941 */ /* 0x000fea0003800000 */
.L_x_3969:
[----:B------:R-:W-:-:S04]  /*6540*/  FMUL.FTZ R18, R18, 1.1920928955078125e-07 ;  /* 0x3400000012127820 */ /* 0x000fc80000410000 */
[----:B------:R-:W-:-:S07]  /*6550*/  FMUL.FTZ R13, R13, R18 ;  /* 0x000000120d0d7220 */ /* 0x000fce0000410000 */
.L_x_3964:
[----:B------:R-:W-:Y:S05]  /*6560*/  BSYNC B0 ;  /* 0x0000000000007941 */ /* 0x000fea0003800000 */
.L_x_3963:
        /* <DEDUP_REMOVED lines=29> */
.L_x_3962:
[----:B------:R-:W-:Y:S05]  /*6740*/  BSYNC B1 ;  /* 0x0000000000017941 */ /* 0x000fea0003800000 */
.L_x_3961:
        /* <DEDUP_REMOVED lines=38> */
.L_x_3979:
[----:B------:R-:W-:Y:S01]  /*69b0*/  FSETP.GEU.FTZ.AND P0, PT, R15, -R19, PT ;  /* 0x800000130f00720b */ /* 0x000fe20003f1e000 */
[----:B------:R-:W-:-:S12]  /*69c0*/  FADD.FTZ R17, R17, -1 ;  /* 0xbf80000011117421 */ /* 0x000fd80000010000 */
[----:B------:R-:W-:-:S07]  /*69d0*/  @!P0 FADD.FTZ R17, R17, -1 ;  /* 0xbf80000011118421 */ /* 0x000fce0000010000 */
.L_x_3978:
[----:B------:R-:W-:Y:S05]  /*69e0*/  BSYNC B2 ;  /* 0x0000000000027941 */ /* 0x000fea0003800000 */
.L_x_3977:
[----:B------:R-:W-:Y:S01]  /*69f0*/  FFMA.FTZ R14, -R19, R17, R14 ;  /* 0x00000011130e7223 */ /* 0x000fe2000001010e */
[----:B------:R-:W-:Y:S06]  /*6a00*/  BRA `(.L_x_3975) ;  /* 0x00000000007c7947 */ /* 0x000fec0003800000 */
.L_x_3976:
        /* <DEDUP_REMOVED lines=15> */
.L_x_3982:
        /* <DEDUP_REMOVED lines=13> */
.L_x_3981:
[----:B------:R-:W-:Y:S05]  /*6bd0*/  BSYNC B2 ;  /* 0x0000000000027941 */ /* 0x000fea0003800000 */
.L_x_3980:
[----:B------:R-:W-:-:S04]  /*6be0*/  FMUL.FTZ R17, R17, 1.1920928955078125e-07 ;  /* 0x3400000011117820 */ /* 0x000fc80000410000 */
[----:B------:R-:W-:-:S07]  /*6bf0*/  FMUL.FTZ R14, R14, R17 ;  /* 0x000000110e0e7220 */ /* 0x000fce0000410000 */
.L_x_3975:
[----:B------:R-:W-:Y:S05]  /*6c00*/  BSYNC B0 ;  /* 0x0000000000007941 */ /* 0x000fea0003800000 */
.L_x_3974:
        /* <DEDUP_REMOVED lines=29> */
.L_x_3973:
[----:B------:R-:W-:Y:S05]  /*6de0*/  BSYNC B1 ;  /* 0x0000000000017941 */ /* 0x000fea0003800000 */
.L_x_3972:
        /* <DEDUP_REMOVED lines=16> */
.L_x_3985:
[----:B------:R-:W-:-:S13]  /*6ef0*/  ISETP.GE.AND P0, PT, R4, R3, PT ;  /* 0x000000030400720c */ /* 0x000fda0003f06270 */
[----:B------:R-:W-:Y:S05]  /*6f00*/  @P0 BRA `(.L_x_3987) ;  /* 0x0000000000300947 */ /* 0x000fea0003800000 */
[----:B-1----:R-:W1:Y:S01]  /*6f10*/  LDC.64 R6, c[0x0][0x218] ;  /* 0x00008600ff067b82 */ /* 0x002e620000000a00 */
[----:B------:R-:W-:Y:S02]  /*6f20*/  IMAD.IADD R5, R2, 0x1, R4 ;  /* 0x0000000102057824 */ /* 0x000fe400078e0204 */
[----:B------:R-:W-:Y:S02]  /*6f30*/  VIADD R4, R4, 0x80 ;  /* 0x0000008004047836 */ /* 0x000fe40000000000 */
[----:B-1----:R-:W-:-:S05]  /*6f40*/  IMAD.WIDE.U32 R6, R5, 0x2, R6 ;  /* 0x0000000205067825 */ /* 0x002fca00078e0006 */
[----:B------:R2:W-:Y:S02]  /*6f50*/  STG.E.U16 desc[UR4][R6.64], R9 ;  /* 0x0000000906007986 */ /* 0x0005e4000c101504 */
.L_x_3986:
[----:B------:R-:W-:-:S13]  /*6f60*/  ISETP.GE.AND P0, PT, R4, R3, PT ;  /* 0x000000030400720c */ /* 0x000fda0003f06270 */
[----:B------:R-:W-:Y:S05]  /*6f70*/  @P0 BRA `(.L_x_3988) ;  /* 0x0000000000300947 */ /* 0x000fea0003800000 */
[----:B-12---:R-:W1:Y:S01]  /*6f80*/  LDC.64 R6, c[0x0][0x218] ;  /* 0x00008600ff067b82 */ /* 0x006e620000000a00 */
[----:B------:R-:W-:Y:S01]  /*6f90*/  IMAD.IADD R5, R2, 0x1, R4 ;  /* 0x0000000102057824 */ /* 0x000fe200078e0204 */
[----:B------:R-:W-:-:S03]  /*6fa0*/  IADD3 R4, R4, 0x80, RZ ;  /* 0x0000008004047810 */ /* 0x000fc60007ffe0ff */
[----:B-1----:R-:W-:-:S05]  /*6fb0*/  IMAD.WIDE.U32 R6, R5, 0x2, R6 ;  /* 0x0000000205067825 */ /* 0x002fca00078e0006 */
[----:B------:R2:W-:Y:S02]  /*6fc0*/  STG.E.U16 desc[UR4][R6.64], R10 ;  /* 0x0000000a06007986 */ /* 0x0005e4000c101504 */
.L_x_3987:
[----:B------:R-:W-:-:S13]  /*6fd0*/  ISETP.GE.AND P0, PT, R4, R3, PT ;  /* 0x000000030400720c */ /* 0x000fda0003f06270 */
[----:B------:R-:W-:Y:S05]  /*6fe0*/  @P0 BRA `(.L_x_3989) ;  /* 0x0000000000340947 */ /* 0x000fea0003800000 */
[----:B-12---:R-:W1:Y:S01]  /*6ff0*/  LDC.64 R6, c[0x0][0x218] ;  /* 0x00008600ff067b82 */ /* 0x006e620000000a00 */
[----:B------:R-:W-:Y:S02]  /*7000*/  IMAD.IADD R5, R2, 0x1, R4 ;  /* 0x0000000102057824 */ /* 0x000fe400078e0204 */
[----:B------:R-:W-:Y:S02]  /*7010*/  VIADD R4, R4, 0x80 ;  /* 0x0000008004047836 */ /* 0x000fe40000000000 */
[----:B-1----:R-:W-:-:S05]  /*7020*/  IMAD.WIDE.U32 R6, R5, 0x2, R6 ;  /* 0x0000000205067825 */ /* 0x002fca00078e0006 */
[----:B------:R3:W-:Y:S02]  /*7030*/  STG.E.U16 desc[UR4][R6.64], R11 ;  /* 0x0000000b06007986 */ /* 0x0007e4000c101504 */
.L_x_3988:
        /* <DEDUP_REMOVED lines=8> */
.L_x_3989:
[----:B------:R-:W-:Y:S05]  /*70c0*/  BSYNC B1 ;  /* 0x0000000000017941 */ /* 0x000fea0003800000 */
.L_x_3984:
[----:B------:R-:W-:-:S13]  /*70d0*/  ISETP.GE.AND P0, PT, R4, R3, PT ;  /* 0x000000030400720c */ /* 0x000fda0003f06270 */
[----:B-123--:R-:W1:Y:S01]  /*70e0*/  @!P0 LDC.64 R6, c[0x0][0x218] ;  /* 0x00008600ff068b82 */ /* 0x00ee620000000a00 */
[----:B------:R-:W-:Y:S02]  /*70f0*/  @!P0 IMAD.IADD R5, R2, 0x1, R4 ;  /* 0x0000000102058824 */ /* 0x000fe400078e0204 */
[----:B------:R-:W-:Y:S02]  /*7100*/  @!P0 VIADD R4, R4, 0x80 ;  /* 0x0000008004048836 */ /* 0x000fe40000000000 */
[----:B-1----:R-:W-:-:S05]  /*7110*/  @!P0 IMAD.WIDE.U32 R6, R5, 0x2, R6 ;  /* 0x0000000205068825 */ /* 0x002fca00078e0006 */
[----:B------:R4:W-:Y:S02]  /*7120*/  @!P0 STG.E.U16 desc[UR4][R6.64], R13 ;  /* 0x0000000d06008986 */ /* 0x0009e4000c101504 */
.L_x_3990:
[----:B------:R-:W-:Y:S05]  /*7130*/  BSYNC B0 ;  /* 0x0000000000007941 */ /* 0x000fea0003800000 */
.L_x_3983:
        /* <DEDUP_REMOVED lines=8> */
.L_x_3991:
        /* <DEDUP_REMOVED lines=12> */
.L_x_37781:


//--------------------- .text._ZN2at6native29vectorized_elementwise_kernelILi8ENS0_13AUnaryFunctorIN3c108BFloat16ES4_S4_ZZZNS0_15binary_internal21div_floor_kernel_cudaERNS_18TensorIteratorBaseEENKUlvE1_clEvENKUlvE2_clEvEUlS4_S4_E_EESt5arrayIPcLm2EEEEviT0_T1_ --------------------------
	.section	.text._ZN2at6native29vectorized_elementwise_kernelILi8ENS0_13AUnaryFunctorIN3c108BFloat16ES4_S4_ZZZNS0_15binary_internal21div_floor_kernel_cudaERNS_18TensorIteratorBaseEENKUlvE1_clEvENKUlvE2_clEvEUlS4_S4_E_EESt5arrayIPcLm2EEEEviT0_T1_,"ax",@progbits
	.align	128
        .global         _ZN2at6native29vectorized_elementwise_kernelILi8ENS0_13AUnaryFunctorIN3c108BFloat16ES4_S4_ZZZNS0_15binary_internal21div_floor_kernel_cudaERNS_18TensorIteratorBaseEENKUlvE1_clEvENKUlvE2_clEvEUlS4_S4_E_EESt5arrayIPcLm2EEEEviT0_T1_
        .type           _ZN2at6native29vectorized_elementwise_kernelILi8ENS0_13AUnaryFunctorIN3c108BFloat16ES4_S4_ZZZNS0_15binary_internal21div_floor_kernel_cudaERNS_18TensorIteratorBaseEENKUlvE1_clEvENKUlvE2_clEvEUlS4_S4_E_EESt5arrayIPcLm2EEEEviT0_T1_,@function
        .size           _ZN2at6native29vectorized_elementwise_kernelILi8ENS0_13AUnaryFunctorIN3c108BFloat16ES4_S4_ZZZNS0_15binary_internal21div_floor_kernel_cudaERNS_18TensorIteratorBaseEENKUlvE1_clEvENKUlvE2_clEvEUlS4_S4_E_EESt5arrayIPcLm2EEEEviT0_T1_,(.L_x_37782 - _ZN2at6native29vectorized_elementwise_kernelILi8ENS0_13AUnaryFunctorIN3c108BFloat16ES4_S4_ZZZNS0_15binary_internal21div_floor_kernel_cudaERNS_18TensorIteratorBaseEENKUlvE1_clEvENKUlvE2_clEvEUlS4_S4_E_EESt5arrayIPcLm2EEEEviT0_T1_)
        .other          _ZN2at6native29vectorized_elementwise_kernelILi8ENS0_13AUnaryFunctorIN3c108BFloat16ES4_S4_ZZZNS0_15binary_internal21div_floor_kernel_cudaERNS_18TensorIteratorBaseEENKUlvE1_clEvENKUlvE2_clEvEUlS4_S4_E_EESt5arrayIPcLm2EEEEviT0_T1_,@"STO_CUDA_ENTRY STV_DEFAULT"
_ZN2at6native29vectorized_elementwise_kernelILi8ENS0_13AUnaryFunctorIN3c108BFloat16ES4_S4_ZZZNS0_15binary_internal21div_floor_kernel_cudaERNS_18TensorIteratorBaseEENKUlvE1_clEvENKUlvE2_clEvEUlS4_S4_E_EESt5arrayIPcLm2EEEEviT0_T1_:
.text._ZN2at6native29vectorized_elementwise_kernelILi8ENS0_13AUnaryFunctorIN3c108BFloat16ES4_S4_ZZZNS0_15binary_internal21div_floor_kernel_cudaERNS_18TensorIteratorBaseEENKUlvE1_clEvENKUlvE2_clEvEUlS4_S4_E_EESt5arrayIPcLm2EEEEviT0_T1_:
        /* <DEDUP_REMOVED lines=14> */
[----:B-1----:R-:W-:Y:S01]  /*00e0*/  IMAD.U32 R9, R3, 0x10000, RZ ;  /* 0x0001000003097824 */ /* 0x002fe200078e00ff */
[----:B------:R-:W-:Y:S01]  /*00f0*/  BSSY B1, `(.L_x_3993) ;  /* 0x0000066000017945 */ /* 0x000fe20003800000 */
[C---:B--2---:R-:W-:Y:S01]  /*0100*/  IMAD.U32 R10, R4.reuse, 0x10000, RZ ;  /* 0x00010000040a7824 */ /* 0x044fe200078e00ff */
[----:B------:R-:W-:-:S04]  /*0110*/  PRMT R4, R4, 0x7632, R4 ;  /* 0x0000763204047816 */ /* 0x000fc80000000004 */
        /* <DEDUP_REMOVED lines=33> */
.L_x_4000:
[----:B------:R-:W-:Y:S01]  /*0330*/  FSETP.GEU.FTZ.AND P0, PT, R13, -R0, PT ;  /* 0x800000000d00720b */ /* 0x000fe20003f1e000 */
[----:B------:R-:W-:-:S12]  /*0340*/  FADD.FTZ R14, R14, -1 ;  /* 0xbf8000000e0e7421 */ /* 0x000fd80000010000 */
[----:B------:R-:W-:-:S07]  /*0350*/  @!P0 FADD.FTZ R14, R14, -1 ;  /* 0xbf8000000e0e8421 */ /* 0x000fce0000010000 */
.L_x_3999:
[----:B------:R-:W-:Y:S05]  /*0360*/  BSYNC B2 ;  /* 0x0000000000027941 */ /* 0x000fea0003800000 */
.L_x_3998:
[----:B------:R-:W-:Y:S01]  /*0370*/  FFMA.FTZ R3, -R0, R14, R3 ;  /* 0x0000000e00037223 */ /* 0x000fe20000010103 */
[----:B------:R-:W-:Y:S06]  /*0380*/  BRA `(.L_x_3996) ;  /* 0x00000000007c7947 */ /* 0x000fec0003800000 */
.L_x_3997:
        /* <DEDUP_REMOVED lines=15> */
.L_x_4003:
        /* <DEDUP_REMOVED lines=13> */
.L_x_4002:
[----:B------:R-:W-:Y:S05]  /*0550*/  BSYNC B2 ;  /* 0x0000000000027941 */ /* 0x000fea0003800000 */
.L_x_4001:
[----:B------:R-:W-:-:S04]  /*0560*/  FMUL.FTZ R0, R11, 1.1920928955078125e-07 ;  /* 0x340000000b007820 */ /* 0x000fc80000410000 */
[----:B0-----:R-:W-:-:S07]  /*0570*/  FMUL.FTZ R3, R15, R0 ;  /* 0x000000000f037220 */ /* 0x001fce0000410000 */
.L_x_3996:
[----:B------:R-:W-:Y:S05]  /*0580*/  BSYNC B0 ;  /* 0x0000000000007941 */ /* 0x000fea0003800000 */
.L_x_3995:
        /* <DEDUP_REMOVED lines=28> */
.L_x_3994:
[----:B------:R-:W-:Y:S05]  /*0750*/  BSYNC B1 ;  /* 0x0000000000017941 */ /* 0x000fea0003800000 */
.L_x_3993:
        /* <DEDUP_REMOVED lines=35> */
.L_x_4011:
[----:B------:R-:W-:Y:S01]  /*0990*/  FSETP.GEU.FTZ.AND P0, PT, R13, -R0, PT ;  /* 0x800000000d00720b */ /* 0x000fe20003f1e000 */
[----:B------:R-:W-:-:S12]  /*09a0*/  FADD.FTZ R4, R4, -1 ;  /* 0xbf80000004047421 */ /* 0x000fd80000010000 */
[----:B------:R-:W-:-:S07]  /*09b0*/  @!P0 FADD.FTZ R4, R4, -1 ;  /* 0xbf80000004048421 */ /* 0x000fce0000010000 */
.L_x_4010:
[----:B------:R-:W-:Y:S05]  /*09c0*/  BSYNC B2 ;  /* 0x0000000000027941 */ /* 0x000fea0003800000 */
.L_x_4009:
[----:B------:R-:W-:Y:S01]  /*09d0*/  FFMA.FTZ R11, -R0, R4, R11 ;  /* 0x00000004000b7223 */ /* 0x000fe2000001010b */
[----:B------:R-:W-:Y:S06]  /*09e0*/  BRA `(.L_x_4007) ;  /* 0x00000000007c7947 */ /* 0x000fec0003800000 */
.L_x_4008:
        /* <DEDUP_REMOVED lines=15> */
.L_x_4014:
        /* <DEDUP_REMOVED lines=13> */
.L_x_4013:
[----:B------:R-:W-:Y:S05]  /*0bb0*/  BSYNC B2 ;  /* 0x0000000000027941 */ /* 0x000fea0003800000 */
.L_x_4012:
[----:B0-----:R-:W-:-:S04]  /*0bc0*/  FMUL.FTZ R11, R4, 1.1920928955078125e-07 ;  /* 0x34000000040b7820 */ /* 0x001fc80000410000 */
[----:B------:R-:W-:-:S07]  /*0bd0*/  FMUL.FTZ R11, R16, R11 ;  /* 0x0000000b100b7220 */ /* 0x000fce0000410000 */
.L_x_4007:
[----:B------:R-:W-:Y:S05]  /*0be0*/  BSYNC B0 ;  /* 0x0000000000007941 */ /* 0x000fea0003800000 */
.L_x_4006:
        /* <DEDUP_REMOVED lines=28> */
.L_x_4005:
[----:B------:R-:W-:Y:S05]  /*0db0*/  BSYNC B1 ;  /* 0x0000000000017941 */ /* 0x000fea0003800000 */
.L_x_4004:
        /* <DEDUP_REMOVED lines=36> */
.L_x_4022:
[----:B------:R-:W-:Y:S01]  /*1000*/  FSETP.GEU.FTZ.AND P0, PT, R15, -R0, PT ;  /* 0x800000000f00720b */ /* 0x000fe20003f1e000 */
[----:B------:R-:W-:-:S12]  /*1010*/  FADD.FTZ R12, R12, -1 ;  /* 0xbf8000000c0c7421 */ /* 0x000fd80000010000 */
[----:B------:R-:W-:-:S07]  /*1020*/  @!P0 FADD.FTZ R12, R12, -1 ;  /* 0xbf8000000c0c8421 */ /* 0x000fce0000010000 */
.L_x_4021:
[----:B------:R-:W-:Y:S05]  /*1030*/  BSYNC B2 ;  /* 0x0000000000027941 */ /* 0x000fea0003800000 */
.L_x_4020:
[----:B------:R-:W-:Y:S01]  /*1040*/  FFMA.FTZ R5, -R0, R12, R5 ;  /* 0x0000000c00057223 */ /* 0x000fe20000010105 */
[----:B------:R-:W-:Y:S06]  /*1050*/  BRA `(.L_x_4018) ;  /* 0x00000000007c7947 */ /* 0x000fec0003800000 */
.L_x_4019:
        /* <DEDUP_REMOVED lines=15> */
.L_x_4025:
        /* <DEDUP_REMOVED lines=13> */
.L_x_4024:
[----:B------:R-:W-:Y:S05]  /*1220*/  BSYNC B2 ;  /* 0x0000000000027941 */ /* 0x000fea0003800000 */
.L_x_4023:
[----:B------:R-:W-:-:S04]  /*1230*/  FMUL.FTZ R12, R12, 1.1920928955078125e-07 ;  /* 0x340000000c0c7820 */ /* 0x000fc80000410000 */
[----:B0-----:R-:W-:-:S07]  /*1240*/  FMUL.FTZ R5, R17, R12 ;  /* 0x0000000c11057220 */ /* 0x001fce0000410000 */
.L_x_4018:
[----:B------:R-:W-:Y:S05]  /*1250*/  BSYNC B0 ;  /* 0x0000000000007941 */ /* 0x000fea0003800000 */
.L_x_4017:
        /* <DEDUP_REMOVED lines=28> */
.L_x_4016:
[----:B------:R-:W-:Y:S05]  /*1420*/  BSYNC B1 ;  /* 0x0000000000017941 */ /* 0x000fea0003800000 */
.L_x_4015:
        /* <DEDUP_REMOVED lines=35> */
.L_x_4033:
[----:B------:R-:W-:Y:S01]  /*1660*/  FSETP.GEU.FTZ.AND P0, PT, R15, -R0, PT ;  /* 0x800000000f00720b */ /* 0x000fe20003f1e000 */
[----:B------:R-:W-:-:S12]  /*1670*/  FADD.FTZ R10, R10, -1 ;  /* 0xbf8000000a0a7421 */ /* 0x000fd80000010000 */
[----:B------:R-:W-:-:S07]  /*1680*/  @!P0 FADD.FTZ R10, R10, -1 ;  /* 0xbf8000000a0a8421 */ /* 0x000fce0000010000 */
.L_x_4032:
[----:B------:R-:W-:Y:S05]  /*1690*/  BSYNC B2 ;  /* 0x0000000000027941 */ /* 0x000fea0003800000 */
.L_x_4031:
[----:B------:R-:W-:Y:S01]  /*16a0*/  FFMA.FTZ R11, -R0, R10, R11 ;  /* 0x0000000a000b7223 */ /* 0x000fe2000001010b */
[----:B------:R-:W-:Y:S06]  /*16b0*/  BRA `(.L_x_4029) ;  /* 0x00000000007c7947 */ /* 0x000fec0003800000 */
.L_x_4030:
        /* <DEDUP_REMOVED lines=15> */
.L_x_4036:
        /* <DEDUP_REMOVED lines=13> */
.L_x_4035:
[----:B------:R-:W-:Y:S05]  /*1880*/  BSYNC B2 ;  /* 0x0000000000027941 */ /* 0x000fea0003800000 */
.L_x_4034:
[----:B------:R-:W-:-:S04]  /*1890*/  FMUL.FTZ R10, R10, 1.1920928955078125e-07 ;  /* 0x340000000a0a7820 */ /* 0x000fc80000410000 */
[----:B0-----:R-:W-:-:S07]  /*18a0*/  FMUL.FTZ R11, R17, R10 ;  /* 0x0000000a110b7220 */ /* 0x001fce0000410000 */
.L_x_4029:
[----:B------:R-:W-:Y:S05]  /*18b0*/  BSYNC B0 ;  /* 0x0000000000007941 */ /* 0x000fea0003800000 */
.L_x_4028:
        /* <DEDUP_REMOVED lines=28> */
.L_x_4027:
[----:B------:R-:W-:Y:S05]  /*1a80*/  BSYNC B1 ;  /* 0x0000000000017941 */ /* 0x000fea0003800000 */
.L_x_4026:
        /* <DEDUP_REMOVED lines=36> */
.L_x_4044:
[----:B------:R-:W-:Y:S01]  /*1cd0*/  FSETP.GEU.FTZ.AND P0, PT, R15, -R0, PT ;  /* 0x800000000f00720b */ /* 0x000fe20003f1e000 */
[----:B------:R-:W-:-:S12]  /*1ce0*/  FADD.FTZ R16, R16, -1 ;  /* 0xbf80000010107421 */ /* 0x000fd80000010000 */
[----:B------:R-:W-:-:S07]  /*1cf0*/  @!P0 FADD.FTZ R16, R16, -1 ;  /* 0xbf80000010108421 */ /* 0x000fce0000010000 */
.L_x_4043:
[----:B------:R-:W-:Y:S05]  /*1d00*/  BSYNC B2 ;  /* 0x0000000000027941 */ /* 0x000fea0003800000 */
.L_x_4042:
[----:B------:R-:W-:Y:S01]  /*1d10*/  FFMA.FTZ R11, -R0, R16, R11 ;  /* 0x00000010000b7223 */ /* 0x000fe2000001010b */
[----:B------:R-:W-:Y:S06]  /*1d20*/  BRA `(.L_x_4040) ;  /* 0x00000000007c7947 */ /* 0x000fec0003800000 */
.L_x_4041:
[----:B------:R-:W-:Y:S01]  /*1d30*/  VIADD R13, R0, 0xf4800000 ;  /* 0xf4800000000d7836 */ /* 0x000fe20000000000 */
[----:B------:R-:W-:Y:S01]  /*1d40*/  FSETP.GT.FTZ.AND P0, PT, |R12|, RZ, PT ;  /* 0x000000ff0c00720b */ /* 0x000fe20003f14200 */
[----:B------:R-:W-:Y:S03]  /*1d50*/  BSSY B2, `(.L_x_4045) ;  /* 0x000001a000027945 */ /* 0x000fe60003800000 */
        /* <DEDUP_REMOVED lines=12> */
.L_x_4047:
        /* <DEDUP_REMOVED lines=13> */
.L_x_4046:
[----:B------:R-:W-:Y:S05]  /*1ef0*/  BSYNC B2 ;  /* 0x0000000000027941 */ /* 0x000fea0003800000 */
.L_x_4045:
[----:B------:R-:W-:-:S04]  /*1f00*/  FMUL.FTZ R0, R13, 1.1920928955078125e-07 ;  /* 0x340000000d007820 */ /* 0x000fc80000410000 */
[----:B0-----:R-:W-:-:S07]  /*1f10*/  FMUL.FTZ R11, R17, R0 ;  /* 0x00000000110b7220 */ /* 0x001fce0000410000 */
.L_x_4040:
[----:B------:R-:W-:Y:S05]  /*1f20*/  BSYNC B0 ;  /* 0x0000000000007941 */ /* 0x000fea0003800000 */
.L_x_4039:
        /* <DEDUP_REMOVED lines=28> */
.L_x_4038:
[----:B------:R-:W-:Y:S05]  /*20f0*/  BSYNC B1 ;  /* 0x0000000000017941 */ /* 0x000fea0003800000 */
.L_x_4037:
        /* <DEDUP_REMOVED lines=35> */
.L_x_4055:
[----:B------:R-:W-:Y:S01]  /*2330*/  FSETP.GEU.FTZ.AND P0, PT, R15, -R0, PT ;  /* 0x800000000f00720b */ /* 0x000fe20003f1e000 */
[----:B------:R-:W-:-:S12]  /*2340*/  FADD.FTZ R12, R12, -1 ;  /* 0xbf8000000c0c7421 */ /* 0x000fd80000010000 */
[----:B------:R-:W-:-:S07]  /*2350*/  @!P0 FADD.FTZ R12, R12, -1 ;  /* 0xbf8000000c0c8421 */ /* 0x000fce0000010000 */
.L_x_4054:
[----:B------:R-:W-:Y:S05]  /*2360*/  BSYNC B2 ;  /* 0x0000000000027941 */ /* 0x000fea0003800000 */
.L_x_4053:
[----:B------:R-:W-:Y:S01]  /*2370*/  FFMA.FTZ R13, -R0, R12, R13 ;  /* 0x0000000c000d7223 */ /* 0x000fe2000001010d */
[----:B------:R-:W-:Y:S06]  /*2380*/  BRA `(.L_x_4051) ;  /* 0x00000000007c7947 */ /* 0x000fec0003800000 */
.L_x_4052:
        /* <DEDUP_REMOVED lines=15> */
.L_x_4058:
        /* <DEDUP_REMOVED lines=13> */
.L_x_4057:
[----:B------:R-:W-:Y:S05]  /*2550*/  BSYNC B2 ;  /* 0x0000000000027941 */ /* 0x000fea0003800000 */
.L_x_4056:
[----:B0-----:R-:W-:-:S04]  /*2560*/  FMUL.FTZ R13, R12, 1.1920928955078125e-07 ;  /* 0x340000000c0d7820 */ /* 0x001fc80000410000 */
[----:B------:R-:W-:-:S07]  /*2570*/  FMUL.FTZ R13, R18, R13 ;  /* 0x0000000d120d7220 */ /* 0x000fce0000410000 */
.L_x_4051:
[----:B------:R-:W-:Y:S05]  /*2580*/  BSYNC B0 ;  /* 0x0000000000007941 */ /* 0x000fea0003800000 */
.L_x_4050:
        /* <DEDUP_REMOVED lines=29> */
.L_x_4049:
[----:B------:R-:W-:Y:S05]  /*2760*/  BSYNC B1 ;  /* 0x0000000000017941 */ /* 0x000fea0003800000 */
.L_x_4048:
        /* <DEDUP_REMOVED lines=36> */
.L_x_4066:
[----:B------:R-:W-:Y:S01]  /*29b0*/  FSETP.GEU.FTZ.AND P0, PT, R17, -R0, PT ;  /* 0x800000001100720b */ /* 0x000fe20003f1e000 */
[----:B------:R-:W-:-:S12]  /*29c0*/  FADD.FTZ R14, R14, -1 ;  /* 0xbf8000000e0e7421 */ /* 0x000fd80000010000 */
[----:B------:R-:W-:-:S07]  /*29d0*/  @!P0 FADD.FTZ R14, R14, -1 ;  /* 0xbf8000000e0e8421 */ /* 0x000fce0000010000 */
.L_x_4065:
[----:B------:R-:W-:Y:S05]  /*29e0*/  BSYNC B2 ;  /* 0x0000000000027941 */ /* 0x000fea0003800000 */
.L_x_4064:
[----:B------:R-:W-:Y:S01]  /*29f0*/  FFMA.FTZ R13, -R0, R14, R13 ;  /* 0x0000000e000d7223 */ /* 0x000fe2000001010d */
[----:B------:R-:W-:Y:S06]  /*2a00*/  BRA `(.L_x_4062) ;  /* 0x00000000007c7947 */ /* 0x000fec0003800000 */
.L_x_4063:
        /* <DEDUP_REMOVED lines=15> */
.L_x_4069:
        /* <DEDUP_REMOVED lines=13> */
.L_x_4068:
[----:B------:R-:W-:Y:S05]  /*2bd0*/  BSYNC B2 ;  /* 0x0000000000027941 */ /* 0x000fea0003800000 */
.L_x_4067:
[----:B------:R-:W-:-:S04]  /*2be0*/  FMUL.FTZ R14, R14, 1.1920928955078125e-07 ;  /* 0x340000000e0e7820 */ /* 0x000fc80000410000 */
[----:B------:R-:W-:-:S07]  /*2bf0*/  FMUL.FTZ R13, R13, R14 ;  /* 0x0000000e0d0d7220 */ /* 0x000fce0000410000 */
.L_x_4062:
[----:B------:R-:W-:Y:S05]  /*2c00*/  BSYNC B0 ;  /* 0x0000000000007941 */ /* 0x000fea0003800000 */
.L_x_4061:
        /* <DEDUP_REMOVED lines=29> */
.L_x_4060:
[----:B------:R-:W-:Y:S05]  /*2de0*/  BSYNC B1 ;  /* 0x0000000000017941 */ /* 0x000fea0003800000 */
.L_x_4059:
        /* <DEDUP_REMOVED lines=18> */
[----:B0-----:R-:W-:Y:S01]  /*2f10*/  FADD.FTZ R16, -R0, -RZ ;  /* 0x800000ff00107221 */ /* 0x001fe20000010100 */
        /* <DEDUP_REMOVED lines=16> */
.L_x_4077:
[----:B------:R-:W-:Y:S01]  /*3020*/  FSETP.GEU.FTZ.AND P0, PT, R17, -R0, PT ;  /* 0x800000001100720b */ /* 0x000fe20003f1e000 */
[----:B------:R-:W-:-:S12]  /*3030*/  FADD.FTZ R14, R14, -1 ;  /* 0xbf8000000e0e7421 */ /* 0x000fd80000010000 */
[----:B------:R-:W-:-:S07]  /*3040*/  @!P0 FADD.FTZ R14, R14, -1 ;  /* 0xbf8000000e0e8421 */ /* 0x000fce0000010000 */
.L_x_4076:
[----:B------:R-:W-:Y:S05]  /*3050*/  BSYNC B2 ;  /* 0x0000000000027941 */ /* 0x000fea0003800000 */
.L_x_4075:
[----:B------:R-:W-:Y:S01]  /*3060*/  FFMA.FTZ R7, -R0, R14, R7 ;  /* 0x0000000e00077223 */ /* 0x000fe20000010107 */
[----:B------:R-:W-:Y:S06]  /*3070*/  BRA `(.L_x_4073) ;  /* 0x00000000007c7947 */ /* 0x000fec0003800000 */
.L_x_4074:
        /* <DEDUP_REMOVED lines=15> */
.L_x_4080:
        /* <DEDUP_REMOVED lines=13> */
.L_x_4079:
[----:B------:R-:W-:Y:S05]  /*3240*/  BSYNC B2 ;  /* 0x0000000000027941 */ /* 0x000fea0003800000 */
.L_x_4078:
[----:B------:R-:W-:-:S04]  /*3250*/  FMUL.FTZ R14, R14, 1.1920928955078125e-07 ;  /* 0x340000000e0e7820 */ /* 0x000fc80000410000 */
[----:B------:R-:W-:-:S07]  /*3260*/  FMUL.FTZ R7, R7, R14 ;  /* 0x0000000e07077220 */ /* 0x000fce0000410000 */
.L_x_4073:
[----:B------:R-:W-:Y:S05]  /*3270*/  BSYNC B0 ;  /* 0x0000000000007941 */ /* 0x000fea0003800000 */
.L_x_4072:
        /* <DEDUP_REMOVED lines=29> */
.L_x_4071:
[----:B------:R-:W-:Y:S05]  /*3450*/  BSYNC B1 ;  /* 0x0000000000017941 */ /* 0x000fea0003800000 */
.L_x_4070:
[----:B------:R-:W1:Y:S01]  /*3460*/  LDC.64 R6, c[0x0][0x218] ;  /* 0x00008600ff067b82 */ /* 0x000e620000000a00 */
[----:B------:R-:W-:Y:S02]  /*3470*/  PRMT R5, R5, 0x5410, R10 ;  /* 0x0000541005057816 */ /* 0x000fe4000000000a */
[----:B------:R-:W-:Y:S01]  /*3480*/  PRMT R4, R3, 0x5410, R4 ;  /* 0x0000541003047816 */ /* 0x000fe20000000004 */
[----:B-1----:R-:W-:-:S04]  /*3490*/  IMAD.WIDE.U32 R6, R2, 0x2, R6 ;  /* 0x0000000202067825 */ /* 0x002fc800078e0006 */
[----:B------:R-:W-:Y:S01]  /*34a0*/  IMAD.WIDE R8, R8, 0x10, R6 ;  /* 0x0000001008087825 */ /* 0x000fe200078e0206 */
[----:B------:R-:W-:Y:S02]  /*34b0*/  PRMT R7, R13, 0x5410, R14 ;  /* 0x000054100d077816 */ /* 0x000fe4000000000e */
[----:B------:R-:W-:-:S05]  /*34c0*/  PRMT R6, R11, 0x5410, R12 ;  /* 0x000054100b067816 */ /* 0x000fca000000000c */
[----:B------:R-:W-:Y:S01]  /*34d0*/  STG.E.128 desc[UR4][R8.64], R4 ;  /* 0x0000000408007986 */ /* 0x000fe2000c101d04 */
[----:B------:R-:W-:Y:S05]  /*34e0*/  EXIT ;  /* 0x000000000000794d */ /* 0x000fea0003800000 */
.L_x_3992:
        /* <DEDUP_REMOVED lines=9> */
[----:B------:R-:W2:Y:S01]  /*3580*/  @!P6 LDC.64 R6, c[0x0][0x220] ;  /* 0x00008800ff06eb82 */ /* 0x000ea20000000a00 */
[----:B------:R-:W-:-:S05]  /*3590*/  @!P6 VIADD R29, R29, 0x80 ;  /* 0x000000801d1de836 */ /* 0x000fca0000000000 */
[----:B------:R-:W-:-:S13]  /*35a0*/  ISETP.GE.AND P5, PT, R29, R4, PT ;  /* 0x000000041d00720c */ /* 0x000fda0003fa6270 */
[----:B------:R-:W-:Y:S01]  /*35b0*/  @!P5 IMAD.IADD R21, R2, 0x1, R29 ;  /* 0x000000010215d824 */ /* 0x000fe200078e021d */
[----:B------:R-:W-:Y:S01]  /*35c0*/  @!P5 IADD3 R29, R29, 0x80, RZ ;  /* 0x000000801d1dd810 */ /* 0x000fe20007ffe0ff */
[----:B------:R-:W3:Y:S03]  /*35d0*/  @!P5 LDC.64 R18, c[0x0][0x220] ;  /* 0x00008800ff12db82 */ /* 0x000ee60000000a00 */
        /* <DEDUP_REMOVED lines=21> */
[----:B------:R-:W-:Y:S02]  /*3730*/  PRMT R22, RZ, 0x7610, R22 ;  /* 0x00007610ff167816 */ /* 0x000fe40000000016 */
[----:B------:R-:W-:Y:S01]  /*3740*/  @!P6 IADD3 R29, R2, R29, RZ ;  /* 0x0000001d021de210 */ /* 0x000fe20007ffe0ff */
[----:B---3--:R-:W-:Y:S01]  /*3750*/  @!P5 IMAD.WIDE.U32 R18, R21, 0x2, R18 ;  /* 0x000000021512d825 */ /* 0x008fe200078e0012 */
[----:B------:R-:W-:Y:S02]  /*3760*/  PRMT R21, RZ, 0x7610, R21 ;  /* 0x00007610ff157816 */ /* 0x000fe40000000015 */
[----:B------:R0:W5:Y:S01]  /*3770*/  @!P0 LDG.E.U16 R22, desc[UR4][R16.64] ;  /* 0x0000000410168981 */ /* 0x000162000c1e1500 */
[----:B-1----:R-:W-:Y:S01]  /*3780*/  @!P2 IMAD.WIDE.U32 R10, R25, 0x2, R10 ;  /* 0x00000002190aa825 */ /* 0x002fe200078e000a */
[----:B------:R-:W-:-:S02]  /*3790*/  PRMT R25, RZ, 0x7610, R25 ;  /* 0x00007610ff197816 */ /* 0x000fc40000000019 */
[----:B------:R-:W-:Y:S01]  /*37a0*/  PRMT R24, RZ, 0x7610, R24 ;  /* 0x00007610ff187816 */ /* 0x000fe20000000018 */
[----:B--2---:R-:W-:Y:S01]  /*37b0*/  @!P1 IMAD.WIDE.U32 R12, R23, 0x2, R12 ;  /* 0x00000002170c9825 */ /* 0x004fe200078e000c */
[----:B------:R-:W-:Y:S01]  /*37c0*/  PRMT R23, RZ, 0x7610, R23 ;  /* 0x00007610ff177816 */ /* 0x000fe20000000017 */
[----:B------:R1:W5:Y:S02]  /*37d0*/  @!P5 LDG.E.U16 R21, desc[UR4][R18.64] ;  /* 0x000000041215d981 */ /* 0x000364000c1e1500 */
[----:B------:R-:W-:Y:S01]  /*37e0*/  @!P4 IMAD.WIDE.U32 R6, R0, 0x2, R6 ;  /* 0x000000020006c825 */ /* 0x000fe200078e0006 */
[----:B0-----:R-:W-:Y:S02]  /*37f0*/  PRMT R17, RZ, 0x7610, R17 ;  /* 0x00007610ff117816 */ /* 0x001fe40000000011 */
[----:B------:R-:W-:Y:S01]  /*3800*/  PRMT R16, RZ, 0x7610, R16 ;  /* 0x00007610ff107816 */ /* 0x000fe20000000010 */
[----:B----4-:R-:W-:Y:S01]  /*3810*/  @!P3 IMAD.WIDE.U32 R8, R27, 0x2, R8 ;  /* 0x000000021b08b825 */ /* 0x010fe200078e0008 */
[----:B------:R1:W5:Y:S03]  /*3820*/  @!P4 LDG.E.U16 R25, desc[UR4][R6.64] ;  /* 0x000000040619c981 */ /* 0x000366000c1e1500 */
[----:B------:R-:W-:Y:S01]  /*3830*/  @!P6 IMAD.WIDE.U32 R14, R29, 0x2, R14 ;  /* 0x000000021d0ee825 */ /* 0x000fe200078e000e */
[----:B------:R1:W5:Y:S04]  /*3840*/  @!P3 LDG.E.U16 R24, desc[UR4][R8.64] ;  /* 0x000000040818b981 */ /* 0x000368000c1e1500 */
        /* <DEDUP_REMOVED lines=39> */
.L_x_4088:
[----:B------:R-:W-:Y:S01]  /*3ac0*/  FSETP.GEU.FTZ.AND P0, PT, R9, -R13, PT ;  /* 0x8000000d0900720b */ /* 0x000fe20003f1e000 */
[----:B------:R-:W-:-:S12]  /*3ad0*/  FADD.FTZ R11, R11, -1 ;  /* 0xbf8000000b0b7421 */ /* 0x000fd80000010000 */
[----:B------:R-:W-:-:S07]  /*3ae0*/  @!P0 FADD.FTZ R11, R11, -1 ;  /* 0xbf8000000b0b8421 */ /* 0x000fce0000010000 */
.L_x_4087:
[----:B------:R-:W-:Y:S05]  /*3af0*/  BSYNC B2 ;  /* 0x0000000000027941 */ /* 0x000fea0003800000 */
.L_x_4086:
[----:B------:R-:W-:Y:S01]  /*3b00*/  FFMA.FTZ R6, -R13, R11, R6 ;  /* 0x0000000b0d067223 */ /* 0x000fe20000010106 */
[----:B------:R-:W-:Y:S06]  /*3b10*/  BRA `(.L_x_4084) ;  /* 0x00000000007c7947 */ /* 0x000fec0003800000 */
.L_x_4085:
        /* <DEDUP_REMOVED lines=15> */
.L_x_4091:
        /* <DEDUP_REMOVED lines=13> */
.L_x_4090:
[----:B------:R-:W-:Y:S05]  /*3ce0*/  BSYNC B2 ;  /* 0x0000000000027941 */ /* 0x000fea0003800000 */
.L_x_4089:
[----:B------:R-:W-:-:S04]  /*3cf0*/  FMUL.FTZ R9, R8, 1.1920928955078125e-07 ;  /* 0x3400000008097820 */ /* 0x000fc80000410000 */
[----:B------:R-:W-:-:S07]  /*3d00*/  FMUL.FTZ R6, R6, R9 ;  /* 0x0000000906067220 */ /* 0x000fce0000410000 */
.L_x_4084:
[----:B------:R-:W-:Y:S05]  /*3d10*/  BSYNC B0 ;  /* 0x0000000000007941 */ /* 0x000fea0003800000 */
.L_x_4083:
        /* <DEDUP_REMOVED lines=29> */
.L_x_4082:
[----:B------:R-:W-:Y:S05]  /*3ef0*/  BSYNC B1 ;  /* 0x0000000000017941 */ /* 0x000fea0003800000 */
.L_x_4081:
        /* <DEDUP_REMOVED lines=38> */
.L_x_4099:
[----:B------:R-:W-:Y:S01]  /*4160*/  FSETP.GEU.FTZ.AND P0, PT, R11, -R15, PT ;  /* 0x8000000f0b00720b */ /* 0x000fe20003f1e000 */
[----:B------:R-:W-:-:S12]  /*4170*/  FADD.FTZ R13, R13, -1 ;  /* 0xbf8000000d0d7421 */ /* 0x000fd80000010000 */
[----:B------:R-:W-:-:S07]  /*4180*/  @!P0 FADD.FTZ R13, R13, -1 ;  /* 0xbf8000000d0d8421 */ /* 0x000fce0000010000 */
.L_x_4098:
[----:B------:R-:W-:Y:S05]  /*4190*/  BSYNC B2 ;  /* 0x0000000000027941 */ /* 0x000fea0003800000 */
.L_x_4097:
[----:B------:R-:W-:Y:S01]  /*41a0*/  FFMA.FTZ R8, -R15, R13, R8 ;  /* 0x0000000d0f087223 */ /* 0x000fe20000010108 */
[----:B------:R-:W-:Y:S06]  /*41b0*/  BRA `(.L_x_4095) ;  /* 0x00000000007c7947 */ /* 0x000fec0003800000 */
.L_x_4096:
        /* <DEDUP_REMOVED lines=14> */
[----:B------:R0:W1:Y:S03]  /*42a0*/  MUFU.RCP R0, R10 ;  /* 0x0000000a00007308 */ /* 0x0000660000001000 */
.L_x_4102:
        /* <DEDUP_REMOVED lines=13> */
.L_x_4101:
[----:B------:R-:W-:Y:S05]  /*4380*/  BSYNC B2 ;  /* 0x0000000000027941 */ /* 0x000fea0003800000 */
.L_x_4100:
[----:B------:R-:W-:-:S04]  /*4390*/  FMUL.FTZ R11, R11, 1.1920928955078125e-07 ;  /* 0x340000000b0b7820 */ /* 0x000fc80000410000 */
[----:B------:R-:W-:-:S07]  /*43a0*/  FMUL.FTZ R8, R8, R11 ;  /* 0x0000000b08087220 */ /* 0x000fce0000410000 */
.L_x_4095:
[----:B------:R-:W-:Y:S05]  /*43b0*/  BSYNC B0 ;  /* 0x0000000000007941 */ /* 0x000fea0003800000 */
.L_x_4094:
        /* <DEDUP_REMOVED lines=29> */
.L_x_4093:
[----:B------:R-:W-:Y:S05]  /*4590*/  BSYNC B1 ;  /* 0x0000000000017941 */ /* 0x000fea0003800000 */
.L_x_4092:
[----:B------:R-:W-:Y:S01]  /*45a0*/  VIADD R9, R5, 0x100 ;  /* 0x0000010005097836 */ /* 0x000fe20000000000 */
        /* <DEDUP_REMOVED lines=38> */
.L_x_4110:
[----:B------:R-:W-:Y:S01]  /*4810*/  FSETP.GEU.FTZ.AND P0, PT, R13, -R14, PT ;  /* 0x8000000e0d00720b */ /* 0x000fe20003f1e000 */
[----:B------:R-:W-:-:S12]  /*4820*/  FADD.FTZ R0, R0, -1 ;  /* 0xbf80000000007421 */ /* 0x000fd80000010000 */
[----:B------:R-:W-:-:S07]  /*4830*/  @!P0 FADD.FTZ R0, R0, -1 ;  /* 0xbf80000000008421 */ /* 0x000fce0000010000 */
.L_x_4109:
[----:B------:R-:W-:Y:S05]  /*4840*/  BSYNC B2 ;  /* 0x0000000000027941 */ /* 0x000fea0003800000 */
.L_x_4108:
[----:B------:R-:W-:Y:S01]  /*4850*/  FFMA.FTZ R9, -R14, R0, R9 ;  /* 0x000000000e097223 */ /* 0x000fe20000010109 */
[----:B------:R-:W-:Y:S06]  /*4860*/  BRA `(.L_x_4106) ;  /* 0x00000000007c7947 */ /* 0x000fec0003800000 */
.L_x_4107:
[----:B------:R-:W-:Y:S01]  /*4870*/  VIADD R0, R14, 0xf4800000 ;  /* 0xf48000000e007836 */ /* 0x000fe20000000000 */
[----:B------:R-:W-:Y:S01]  /*4880*/  FSETP.GT.FTZ.AND P0, PT, |R11|, RZ, PT ;  /* 0x000000ff0b00720b */ /* 0x000fe20003f14200 */
[----:B------:R-:W-:Y:S03]  /*4890*/  BSSY B2, `(.L_x_4111) ;  /* 0x000001a000027945 */ /* 0x000fe60003800000 */
[----:B------:R-:W-:Y:S02]  /*48a0*/  LOP3.LUT R0, R0, 0xff800000, RZ, 0xc0, !PT ;  /* 0xff80000000007812 */ /* 0x000fe400078ec0ff */
[----:B------:R-:W-:-:S03]  /*48b0*/  ISETP.GT.U32.OR P0, PT, R9, 0x7f7fffff, !P0 ;  /* 0x7f7fffff0900780c */ /* 0x000fc60004704470 */
[C---:B0-----:R-:W-:Y:S01]  /*48c0*/  IMAD.IADD R12, R9.reuse, 0x1, -R0 ;  /* 0x00000001090c7824 */ /* 0x041fe200078e0a00 */
        /* <DEDUP_REMOVED lines=9> */
.L_x_4113:
        /* <DEDUP_REMOVED lines=13> */
.L_x_4112:
[----:B------:R-:W-:Y:S05]  /*4a30*/  BSYNC B2 ;  /* 0x0000000000027941 */ /* 0x000fea0003800000 */
.L_x_4111:
[----:B------:R-:W-:-:S04]  /*4a40*/  FMUL.FTZ R12, R12, 1.1920928955078125e-07 ;  /* 0x340000000c0c7820 */ /* 0x000fc80000410000 */
[----:B------:R-:W-:-:S07]  /*4a50*/  FMUL.FTZ R9, R9, R12 ;  /* 0x0000000c09097220 */ /* 0x000fce0000410000 */
.L_x_4106:
[----:B------:R-:W-:Y:S05]  /*4a60*/  BSYNC B0 ;  /* 0x0000000000007941 */ /* 0x000fea0003800000 */
.L_x_4105:
        /* <DEDUP_REMOVED lines=29> */
.L_x_4104:
[----:B------:R-:W-:Y:S05]  /*4c40*/  BSYNC B1 ;  /* 0x0000000000017941 */ /* 0x000fea0003800000 */
.L_x_4103:
        /* <DEDUP_REMOVED lines=38> */
.L_x_4121:
[----:B------:R-:W-:Y:S01]  /*4eb0*/  FSETP.GEU.FTZ.AND P0, PT, R13, -R19, PT ;  /* 0x800000130d00720b */ /* 0x000fe20003f1e000 */
[----:B------:R-:W-:-:S12]  /*4ec0*/  FADD.FTZ R15, R15, -1 ;  /* 0xbf8000000f0f7421 */ /* 0x000fd80000010000 */
[----:B------:R-:W-:-:S07]  /*4ed0*/  @!P0 FADD.FTZ R15, R15, -1 ;  /* 0xbf8000000f0f8421 */ /* 0x000fce0000010000 */
.L_x_4120:
[----:B------:R-:W-:Y:S05]  /*4ee0*/  BSYNC B2 ;  /* 0x0000000000027941 */ /* 0x000fea0003800000 */
.L_x_4119:
[----:B------:R-:W-:Y:S01]  /*4ef0*/  FFMA.FTZ R10, -R19, R15, R10 ;  /* 0x0000000f130a7223 */ /* 0x000fe2000001010a */
[----:B------:R-:W-:Y:S06]  /*4f00*/  BRA `(.L_x_4117) ;  /* 0x00000000007c7947 */ /* 0x000fec0003800000 */
.L_x_4118:
[C---:B0-----:R-:W-:Y:S01]  /*4f10*/  IADD3 R12, R15.reuse, -0xb800000, RZ ;  /* 0xf48000000f0c7810 */ /* 0x041fe20007ffe0ff */
        /* <DEDUP_REMOVED lines=14> */
.L_x_4124:
        /* <DEDUP_REMOVED lines=13> */
.L_x_4123:
[----:B------:R-:W-:Y:S05]  /*50d0*/  BSYNC B2 ;  /* 0x0000000000027941 */ /* 0x000fea0003800000 */
.L_x_4122:
[----:B------:R-:W-:-:S04]  /*50e0*/  FMUL.FTZ R13, R13, 1.1920928955078125e-07 ;  /* 0x340000000d0d7820 */ /* 0x000fc80000410000 */
[----:B------:R-:W-:-:S07]  /*50f0*/  FMUL.FTZ R10, R10, R13 ;  /* 0x0000000d0a0a7220 */ /* 0x000fce0000410000 */
.L_x_4117:
[----:B------:R-:W-:Y:S05]  /*5100*/  BSYNC B0 ;  /* 0x0000000000007941 */ /* 0x000fea0003800000 */
.L_x_4116:
        /* <DEDUP_REMOVED lines=29> */
.L_x_4115:
[----:B------:R-:W-:Y:S05]  /*52e0*/  BSYNC B1 ;  /* 0x0000000000017941 */ /* 0x000fea0003800000 */
.L_x_4114:
        /* <DEDUP_REMOVED lines=39> */
.L_x_4132:
[----:B------:R-:W-:Y:S01]  /*5560*/  FSETP.GEU.FTZ.AND P0, PT, R15, -R18, PT ;  /* 0x800000120f00720b */ /* 0x000fe20003f1e000 */
[----:B------:R-:W-:-:S12]  /*5570*/  FADD.FTZ R0, R0, -1 ;  /* 0xbf80000000007421 */ /* 0x000fd80000010000 */
[----:B------:R-:W-:-:S07]  /*5580*/  @!P0 FADD.FTZ R0, R0, -1 ;  /* 0xbf80000000008421 */ /* 0x000fce0000010000 */
.L_x_4131:
[----:B------:R-:W-:Y:S05]  /*5590*/  BSYNC B2 ;  /* 0x0000000000027941 */ /* 0x000fea0003800000 */
.L_x_4130:
[----:B------:R-:W-:Y:S01]  /*55a0*/  FFMA.FTZ R11, -R18, R0, R11 ;  /* 0x00000000120b7223 */ /* 0x000fe2000001010b */
[----:B------:R-:W-:Y:S06]  /*55b0*/  BRA `(.L_x_4128) ;  /* 0x00000000007c7947 */ /* 0x000fec0003800000 */
.L_x_4129:
        /* <DEDUP_REMOVED lines=15> */
.L_x_4135:
        /* <DEDUP_REMOVED lines=13> */
.L_x_4134:
[----:B------:R-:W-:Y:S05]  /*5780*/  BSYNC B2 ;  /* 0x0000000000027941 */ /* 0x000fea0003800000 */
.L_x_4133:
[----:B------:R-:W-:-:S04]  /*5790*/  FMUL.FTZ R14, R14, 1.1920928955078125e-07 ;  /* 0x340000000e0e7820 */ /* 0x000fc80000410000 */
[----:B------:R-:W-:-:S07]  /*57a0*/  FMUL.FTZ R11, R11, R14 ;  /* 0x0000000e0b0b7220 */ /* 0x000fce0000410000 */
.L_x_4128:
[----:B------:R-:W-:Y:S05]  /*57b0*/  BSYNC B0 ;  /* 0x0000000000007941 */ /* 0x000fea0003800000 */
.L_x_4127:
        /* <DEDUP_REMOVED lines=29> */
.L_x_4126:
[----:B------:R-:W-:Y:S05]  /*5990*/  BSYNC B1 ;  /* 0x0000000000017941 */ /* 0x000fea0003800000 */
.L_x_4125:
        /* <DEDUP_REMOVED lines=38> */
.L_x_4143:
[----:B------:R-:W-:Y:S01]  /*5c00*/  FSETP.GEU.FTZ.AND P0, PT, R15, -R21, PT ;  /* 0x800000150f00720b */ /* 0x000fe20003f1e000 */
[----:B------:R-:W-:-:S12]  /*5c10*/  FADD.FTZ R19, R19, -1 ;  /* 0xbf80000013137421 */ /* 0x000fd80000010000 */
[----:B------:R-:W-:-:S07]  /*5c20*/  @!P0 FADD.FTZ R19, R19, -1 ;  /* 0xbf80000013138421 */ /* 0x000fce0000010000 */
.L_x_4142:
[----:B------:R-:W-:Y:S05]  /*5c30*/  BSYNC B2 ;  /* 0x0000000000027941 */ /* 0x000fea0003800000 */
.L_x_4141:
[----:B------:R-:W-:Y:S01]  /*5c40*/  FFMA.FTZ R12, -R21, R19, R12 ;  /* 0x00000013150c7223 */ /* 0x000fe2000001010c */
[----:B------:R-:W-:Y:S06]  /*5c50*/  BRA `(.L_x_4139) ;  /* 0x00000000007c7947 */ /* 0x000fec0003800000 */
.L_x_4140:
        /* <DEDUP_REMOVED lines=15> */
.L_x_4146:
        /* <DEDUP_REMOVED lines=13> */
.L_x_4145:
[----:B------:R-:W-:Y:S05]  /*5e20*/  BSYNC B2 ;  /* 0x0000000000027941 */ /* 0x000fea0003800000 */
.L_x_4144:
[----:B------:R-:W-:-:S04]  /*5e30*/  FMUL.FTZ R15, R15, 1.1920928955078125e-07 ;  /* 0x340000000f0f7820 */ /* 0x000fc80000410000 */
[----:B------:R-:W-:-:S07]  /*5e40*/  FMUL.FTZ R12, R12, R15 ;  /* 0x0000000f0c0c7220 */ /* 0x000fce0000410000 */
.L_x_4139:
[----:B------:R-:W-:Y:S05]  /*5e50*/  BSYNC B0 ;  /* 0x0000000000007941 */ /* 0x000fea0003800000 */
.L_x_4138:
        /* <DEDUP_REMOVED lines=29> */
.L_x_4137:
[----:B------:R-:W-:Y:S05]  /*6030*/  BSYNC B1 ;  /* 0x0000000000017941 */ /* 0x000fea0003800000 */
.L_x_4136:
        /* <DEDUP_REMOVED lines=39> */
.L_x_4154:
[----:B------:R-:W-:Y:S01]  /*62b0*/  FSETP.GEU.FTZ.AND P0, PT, R19, -R20, PT ;  /* 0x800000141300720b */ /* 0x000fe20003f1e000 */
[----:B------:R-:W-:-:S12]  /*62c0*/  FADD.FTZ R0, R0, -1 ;  /* 0xbf80000000007421 */ /* 0x000fd80000010000 */
[----:B------:R-:W-:-:S07]  /*62d0*/  @!P0 FADD.FTZ R0, R0, -1 ;  /* 0xbf80000000008421 */ /* 0x000fce0000010000 */
.L_x_4153:
[----:B------:R-:W-:Y:S05]  /*62e0*/  BSYNC B2 ;  /* 0x0000000000027941 */ /* 0x000fea0003800000 */
.L_x_4152:
[----:B------:R-:W-:Y:S01]  /*62f0*/  FFMA.FTZ R13, -R20, R0, R13 ;  /* 0x00000000140d7223 */ /* 0x000fe2000001010d */
[----:B------:R-:W-:Y:S06]  /*6300*/  BRA `(.L_x_4150) ;  /* 0x00000000007c7947 */ /* 0x000fec0003800000 */
.L_x_4151:
        /* <DEDUP_REMOVED lines=15> */
.L_x_4157:
[----:B------:R-:W-:-:S04]  /*6400*/  VIMNMX.U32 R20, R19, 0xb800000, PT ;  /* 0x0b80000013147848 */ /* 0x000fc80003fe0000 */
        /* <DEDUP_REMOVED lines=12> */
.L_x_4156:
[----:B------:R-:W-:Y:S05]  /*64d0*/  BSYNC B2 ;  /* 0x0000000000027941 */ /* 0x000fea0003800000 */
.L_x_4155:
[----:B------:R-:W-:-:S04]  /*64e0*/  FMUL.FTZ R18, R18, 1.1920928955078125e-07 ;  /* 0x3400000012127820 */ /* 0x000fc80000410000 */
[----:B------:R-:W-:-:S07]  /*64f0*/  FMUL.FTZ R13, R13, R18 ;  /* 0x000000120d0d7220 */ /* 0x000fce0000410000 */
.L_x_4150:
[----:B------:R-:W-:Y:S05]  /*6500*/  BSYNC B0 ;  /* 0x0000000000007941 */ /* 0x000fea0003800000 */
.L_x_4149:
        /* <DEDUP_REMOVED lines=29> */
.L_x_4148:
[----:B------:R-:W-:Y:S05]  /*66e0*/  BSYNC B1 ;  /* 0x0000000000017941 */ /* 0x000fea0003800000 */
.L_x_4147:
        /* <DEDUP_REMOVED lines=38> */
.L_x_4165:
[----:B------:R-:W-:Y:S01]  /*6950*/  FSETP.GEU.FTZ.AND P0, PT, R15, -R19, PT ;  /* 0x800000130f00720b */ /* 0x000fe20003f1e000 */
[----:B------:R-:W-:-:S12]  /*6960*/  FADD.FTZ R17, R17, -1 ;  /* 0xbf80000011117421 */ /* 0x000fd80000010000 */
[----:B------:R-:W-:-:S07]  /*6970*/  @!P0 FADD.FTZ R17, R17, -1 ;  /* 0xbf80000011118421 */ /* 0x000fce0000010000 */
.L_x_4164:
[----:B------:R-:W-:Y:S05]  /*6980*/  BSYNC B2 ;  /* 0x0000000000027941 */ /* 0x000fea0003800000 */
.L_x_4163:
[----:B------:R-:W-:Y:S01]  /*6990*/  FFMA.FTZ R14, -R19, R17, R14 ;  /* 0x00000011130e7223 */ /* 0x000fe2000001010e */
[----:B------:R-:W-:Y:S06]  /*69a0*/  BRA `(.L_x_4161) ;  /* 0x00000000007c7947 */ /* 0x000fec0003800000 */
.L_x_4162:
[C---:B------:R-:W-:Y:S01]  /*69b0*/  IADD3 R0, R19.reuse, -0xb800000, RZ ;  /* 0xf480000013007810 */ /* 0x040fe20007ffe0ff */
        /* <DEDUP_REMOVED lines=14> */
.L_x_4168:
        /* <DEDUP_REMOVED lines=13> */
.L_x_4167:
[----:B------:R-:W-:Y:S05]  /*6b70*/  BSYNC B2 ;  /* 0x0000000000027941 */ /* 0x000fea0003800000 */
.L_x_4166:
[----:B------:R-:W-:-:S04]  /*6b80*/  FMUL.FTZ R17, R17, 1.1920928955078125e-07 ;  /* 0x3400000011117820 */ /* 0x000fc80000410000 */
[----:B------:R-:W-:-:S07]  /*6b90*/  FMUL.FTZ R14, R14, R17 ;  /* 0x000000110e0e7220 */ /* 0x000fce0000410000 */
.L_x_4161:
[----:B------:R-:W-:Y:S05]  /*6ba0*/  BSYNC B0 ;  /* 0x0000000000007941 */ /* 0x000fea0003800000 */
.L_x_4160:
        /* <DEDUP_REMOVED lines=29> */
.L_x_4159:
[----:B------:R-:W-:Y:S05]  /*6d80*/  BSYNC B1 ;  /* 0x0000000000017941 */ /* 0x000fea0003800000 */
.L_x_4158:
[----:B------:R-:W-:Y:S01]  /*6d90*/  ISETP.GE.AND P0, PT, R5, R4, PT ;  /* 0x000000040500720c */ /* 0x000fe20003f06270 */
[----:B------:R-:W-:Y:S04]  /*6da0*/  BSSY B0, `(.L_x_4169) ;  /* 0x0000033000007945 */ /* 0x000fe80003800000 */
[----:B------:R-:W-:Y:S08]  /*6db0*/  BSSY B1, `(.L_x_4170) ;  /* 0x000002b000017945 */ /* 0x000ff00003800000 */
[----:B------:R-:W-:Y:S05]  /*6dc0*/  @P0 BRA `(.L_x_4171) ;  /* 0x0000000000300947 */ /* 0x000fea0003800000 */
[----:B------:R-:W1:Y:S01]  /*6dd0*/  LDC.64 R14, c[0x0][0x218] ;  /* 0x00008600ff0e7b82 */ /* 0x000e620000000a00 */
[----:B------:R-:W-:-:S05]  /*6de0*/  IADD3 R5, R2, R5, RZ ;  /* 0x0000000502057210 */ /* 0x000fca0007ffe0ff */
[----:B-1----:R-:W-:-:S04]  /*6df0*/  IMAD.WIDE.U32 R14, R5, 0x2, R14 ;  /* 0x00000002050e7825 */ /* 0x002fc800078e000e */
[----:B------:R-:W-:Y:S01]  /*6e00*/  IMAD.MOV.U32 R5, RZ, RZ, R7 ;  /* 0x000000ffff057224 */ /* 0x000fe200078e0007 */
[----:B------:R1:W-:Y:S04]  /*6e10*/  STG.E.U16 desc[UR4][R14.64], R6 ;  /* 0x000000060e007986 */ /* 0x0003e8000c101504 */
[----:B------:R-:W-:-:S13]  /*6e20*/  ISETP.GE.AND P0, PT, R5, R4, PT ;  /* 0x000000040500720c */ /* 0x000fda0003f06270 */
[----:B-1----:R-:W-:Y:S05]  /*6e30*/  @P0 BRA `(.L_x_4172) ;  /* 0x0000000000300947 */ /* 0x002fea0003800000 */
[----:B------:R-:W1:Y:S01]  /*6e40*/  LDC.64 R6, c[0x0][0x218] ;  /* 0x00008600ff067b82 */ /* 0x000e620000000a00 */
[----:B------:R-:W-:Y:S02]  /*6e50*/  IMAD.IADD R3, R2, 0x1, R5 ;  /* 0x0000000102037824 */ /* 0x000fe400078e0205 */
[----:B------:R-:W-:Y:S02]  /*6e60*/  VIADD R5, R5, 0x80 ;  /* 0x0000008005057836 */ /* 0x000fe40000000000 */
[----:B-1----:R-:W-:-:S05]  /*6e70*/  IMAD.WIDE.U32 R6, R3, 0x2, R6 ;  /* 0x0000000203067825 */ /* 0x002fca00078e0006 */
[----:B------:R1:W-:Y:S02]  /*6e80*/  STG.E.U16 desc[UR4][R6.64], R8 ;  /* 0x0000000806007986 */ /* 0x0003e4000c101504 */
.L_x_4171:
[----:B------:R-:W-:-:S13]  /*6e90*/  ISETP.GE.AND P0, PT, R5, R4, PT ;  /* 0x000000040500720c */ /* 0x000fda0003f06270 */
[----:B------:R-:W-:Y:S05]  /*6ea0*/  @P0 BRA `(.L_x_4173) ;  /* 0x0000000000300947 */ /* 0x000fea0003800000 */
[----:B-1----:R-:W1:Y:S01]  /*6eb0*/  LDC.64 R6, c[0x0][0x218] ;  /* 0x00008600ff067b82 */ /* 0x002e620000000a00 */
[----:B------:R-:W-:Y:S02]  /*6ec0*/  IMAD.IADD R3, R2, 0x1, R5 ;  /* 0x0000000102037824 */ /* 0x000fe400078e0205 */
[----:B------:R-:W-:Y:S02]  /*6ed0*/  VIADD R5, R5, 0x80 ;  /* 0x0000008005057836 */ /* 0x000fe40000000000 */
[----:B-1----:R-:W-:-:S05]  /*6ee0*/  IMAD.WIDE.U32 R6, R3, 0x2, R6 ;  /* 0x0000000203067825 */ /* 0x002fca00078e0006 */
[----:B------:R1:W-:Y:S02]  /*6ef0*/  STG.E.U16 desc[UR4][R6.64], R9 ;  /* 0x0000000906007986 */ /* 0x0003e4000c101504 */
.L_x_4172:
[----:B------:R-:W-:-:S13]  /*6f00*/  ISETP.GE.AND P0, PT, R5, R4, PT ;  /* 0x000000040500720c */ /* 0x000fda0003f06270 */
[----:B------:R-:W-:Y:S05]  /*6f10*/  @P0 BRA `(.L_x_4174) ;  /* 0x0000000000300947 */ /* 0x000fea0003800000 */
[----:B-1----:R-:W1:Y:S01]  /*6f20*/  LDC.64 R6, c[0x0][0x218] ;  /* 0x00008600ff067b82 */ /* 0x002e620000000a00 */
[----:B------:R-:W-:Y:S02]  /*6f30*/  IMAD.IADD R3, R2, 0x1, R5 ;  /* 0x0000000102037824 */ /* 0x000fe400078e0205 */
[----:B------:R-:W-:Y:S02]  /*6f40*/  VIADD R5, R5, 0x80 ;  /* 0x0000008005057836 */ /* 0x000fe40000000000 */
[----:B-1----:R-:W-:-:S05]  /*6f50*/  IMAD.WIDE.U32 R6, R3, 0x2, R6 ;  /* 0x0000000203067825 */ /* 0x002fca00078e0006 */
[----:B------:R2:W-:Y:S02]  /*6f60*/  STG.E.U16 desc[UR4][R6.64], R10 ;  /* 0x0000000a06007986 */ /* 0x0005e4000c101504 */
.L_x_4173:
[----:B------:R-:W-:-:S13]  /*6f70*/  ISETP.GE.AND P0, PT, R5, R4, PT ;  /* 0x000000040500720c */ /* 0x000fda0003f06270 */
[----:B------:R-:W-:Y:S05]  /*6f80*/  @P0 BRA `(.L_x_4175) ;  /* 0x0000000000340947 */ /* 0x000fea0003800000 */
[----:B-12---:R-:W1:Y:S01]  /*6f90*/  LDC.64 R6, c[0x0][0x218] ;  /* 0x00008600ff067b82 */ /* 0x006e620000000a00 */
[----:B------:R-:W-:Y:S01]  /*6fa0*/  IADD3 R3, R2, R5, RZ ;  /* 0x0000000502037210 */ /* 0x000fe20007ffe0ff */
[----:B------:R-:W-:-:S04]  /*6fb0*/  VIADD R5, R5, 0x80 ;  /* 0x0000008005057836 */ /* 0x000fc80000000000 */
[----:B-1----:R-:W-:-:S05]  /*6fc0*/  IMAD.WIDE.U32 R6, R3, 0x2, R6 ;  /* 0x0000000203067825 */ /* 0x002fca00078e0006 */
[----:B------:R2:W-:Y:S02]  /*6fd0*/  STG.E.U16 desc[UR4][R6.64], R11 ;  /* 0x0000000b06007986 */ /* 0x0005e4000c101504 */
.L_x_4174:
[----:B------:R-:W-:-:S13]  /*6fe0*/  ISETP.GE.AND P0, PT, R5, R4, PT ;  /* 0x000000040500720c */ /* 0x000fda0003f06270 */
[----:B------:R-:W-:Y:S05]  /*6ff0*/  @P0 BREAK B1 ;  /* 0x0000000000010942 */ /* 0x000fea0003800000 */
[----:B------:R-:W-:Y:S05]  /*7000*/  @P0 BRA `(.L_x_4176) ;  /* 0x0000000000300947 */ /* 0x000fea0003800000 */
[----:B-12---:R-:W1:Y:S01]  /*7010*/  LDC.64 R6, c[0x0][0x218] ;  /* 0x00008600ff067b82 */ /* 0x006e620000000a00 */
[----:B------:R-:W-:Y:S02]  /*7020*/  IMAD.IADD R3, R2, 0x1, R5 ;  /* 0x0000000102037824 */ /* 0x000fe400078e0205 */
[----:B------:R-:W-:Y:S02]  /*7030*/  VIADD R5, R5, 0x80 ;  /* 0x0000008005057836 */ /* 0x000fe40000000000 */
[----:B-1----:R-:W-:-:S05]  /*7040*/  IMAD.WIDE.U32 R6, R3, 0x2, R6 ;  /* 0x0000000203067825 */ /* 0x002fca00078e0006 */
[----:B------:R3:W-:Y:S02]  /*7050*/  STG.E.U16 desc[UR4][R6.64], R12 ;  /* 0x0000000c06007986 */ /* 0x0007e4000c101504 */
.L_x_4175:
[----:B------:R-:W-:Y:S05]  /*7060*/  BSYNC B1 ;  /* 0x0000000000017941 */ /* 0x000fea0003800000 */
.L_x_4170:
[----:B------:R-:W-:-:S13]  /*7070*/  ISETP.GE.AND P0, PT, R5, R4, PT ;  /* 0x000000040500720c */ /* 0x000fda0003f06270 */
[----:B-123--:R-:W1:Y:S01]  /*7080*/  @!P0 LDC.64 R6, c[0x0][0x218] ;  /* 0x00008600ff068b82 */ /* 0x00ee620000000a00 */
[----:B------:R-:W-:Y:S02]  /*7090*/  @!P0 IMAD.IADD R3, R2, 0x1, R5 ;  /* 0x0000000102038824 */ /* 0x000fe400078e0205 */
[----:B------:R-:W-:Y:S02]  /*70a0*/  @!P0 VIADD R5, R5, 0x80 ;  /* 0x0000008005058836 */ /* 0x000fe40000000000 */
[----:B-1----:R-:W-:-:S05]  /*70b0*/  @!P0 IMAD.WIDE.U32 R6, R3, 0x2, R6 ;  /* 0x0000000203068825 */ /* 0x002fca00078e0006 */
[----:B------:R3:W-:Y:S02]  /*70c0*/  @!P0 STG.E.U16 desc[UR4][R6.64], R13 ;  /* 0x0000000d06008986 */ /* 0x0007e4000c101504 */
.L_x_4176:
[----:B------:R-:W-:Y:S05]  /*70d0*/  BSYNC B0 ;  /* 0x0000000000007941 */ /* 0x000fea0003800000 */
.L_x_4169:
        /* <DEDUP_REMOVED lines=8> */
.L_x_4177:
        /* <DEDUP_REMOVED lines=10> */
.L_x_37782:


//--------------------- .text._ZN2at6native18elementwise_kernelILi128ELi4EZNS0_15gpu_kernel_implINS0_13BinaryFunctorIN3c104HalfES5_S5_ZZZNS0_15binary_internal21div_floor_kernel_cudaERNS_18TensorIteratorBaseEENKUlvE1_clEvENKUlvE1_clEvEUlS5_S5_E_EEEEvS8_RKT_EUliE_EEviT1_ --------------------------
	.section	.text._ZN2at6native18elementwise_kernelILi128ELi4EZNS0_15gpu_kernel_implINS0_13BinaryFunctorIN3c104HalfES5_S5_ZZZNS0_15binary_internal21div_floor_kernel_cudaERNS_18TensorIteratorBaseEENKUlvE1_clEvENKUlvE1_clEvEUlS5_S5_E_EEEEvS8_RKT_EUliE_EEviT1_,"ax",@progbits
	.align	128
        .global         _ZN2at6native18elementwise_kernelILi128ELi4EZNS0_15gpu_kernel_implINS0_13BinaryFunctorIN3c104HalfES5_S5_ZZZNS0_15binary_internal21div_floor_kernel_cudaERNS_18TensorIteratorBaseEENKUlvE1_clEvENKUlvE1_clEvEUlS5_S5_E_EEEEvS8_RKT_EUliE_EEviT1_
        .type           _ZN2at6native18elementwise_kernelILi128ELi4EZNS0_15gpu_kernel_implINS0_13BinaryFunctorIN3c104HalfES5_S5_ZZZNS0_15binary_internal21div_floor_kernel_cudaERNS_18TensorIteratorBaseEENKUlvE1_clEvENKUlvE1_clEvEUlS5_S5_E_EEEEvS8_RKT_EUliE_EEviT1_,@function
        .size           _ZN2at6native18elementwise_kernelILi128ELi4EZNS0_15gpu_kernel_implINS0_13BinaryFunctorIN3c104HalfES5_S5_ZZZNS0_15binary_internal21div_floor_kernel_cudaERNS_18TensorIteratorBaseEENKUlvE1_clEvENKUlvE1_clEvEUlS5_S5_E_EEEEvS8_RKT_EUliE_EEviT1_,(.L_x_37783 - _ZN2at6native18elementwise_kernelILi128ELi4EZNS0_15gpu_kernel_implINS0_13BinaryFunctorIN3c104HalfES5_S5_ZZZNS0_15binary_internal21div_floor_kernel_cudaERNS_18TensorIteratorBaseEENKUlvE1_clEvENKUlvE1_clEvEUlS5_S5_E_EEEEvS8_RKT_EUliE_EEviT1_)
        .other          _ZN2at6native18elementwise_kernelILi128ELi4EZNS0_15gpu_kernel_implINS0_13BinaryFunctorIN3c104HalfES5_S5_ZZZNS0_15binary_internal21div_floor_kernel_cudaERNS_18TensorIteratorBaseEENKUlvE1_clEvENKUlvE1_clEvEUlS5_S5_E_EEEEvS8_RKT_EUliE_EEviT1_,@"STO_CUDA_ENTRY STV_DEFAULT"
_ZN2at6native18elementwise_kernelILi128ELi4EZNS0_15gpu_kernel_implINS0_13BinaryFunctorIN3c104HalfES5_S5_ZZZNS0_15binary_internal21div_floor_kernel_cudaERNS_18TensorIteratorBaseEENKUlvE1_clEvENKUlvE1_clEvEUlS5_S5_E_EEEEvS8_RKT_EUliE_EEviT1_:
.text._ZN2at6native18elementwise_kernelILi128ELi4EZNS0_15gpu_kernel_implINS0_13BinaryFunctorIN3c104HalfES5_S5_ZZZNS0_15binary_internal21div_floor_kernel_cudaERNS_18TensorIteratorBaseEENKUlvE1_clEvENKUlvE1_clEvEUlS5_S5_E_EEEEvS8_RKT_EUliE_EEviT1_:
        /* <DEDUP_REMOVED lines=364> */
.L_x_4180:
        /* <DEDUP_REMOVED lines=20> */
[----:B0-----:R-:W-:-:S04]  /*1800*/  F2FP.F16.F32.PACK_AB R0, RZ, R0 ;  /* 0x00000000ff00723e */ /* 0x001fc800000000ff */
[----:B------:R-:W-:Y:S01]  /*1810*/  PRMT R19, R0, 0x7610, R19 ;  /* 0x0000761000137816 */ /* 0x000fe20000000013 */
[----:B------:R-:W-:Y:S06]  /*1820*/  BRA `(.L_x_4186) ;  /* 0x0000000c00d07947 */ /* 0x000fec0003800000 */
.L_x_4184:
[----:B------:R-:W2:Y:S02]  /*1830*/  LDG.E.U8 R2, desc[UR36][R2.64] ;  /* 0x0000002402027981 */ /* 0x000ea4000c1e1100 */
[----:B--2---:R-:W-:-:S04]  /*1840*/  I2FP.F32.U32 R0, R2 ;  /* 0x0000000200007245 */ /* 0x004fc80000201000 */
[----:B------:R-:W-:-:S04]  /*1850*/  F2FP.F16.F32.PACK_AB R0, RZ, R0 ;  /* 0x00000000ff00723e */ /* 0x000fc800000000ff */
[----:B------:R-:W-:Y:S01]  /*1860*/  PRMT R19, R0, 0x7610, R19 ;  /* 0x0000761000137816 */ /* 0x000fe20000000013 */
[----:B------:R-:W-:Y:S06]  /*1870*/  BRA `(.L_x_4186) ;  /* 0x0000000c00bc7947 */ /* 0x000fec0003800000 */
.L_x_4183:
        /* <DEDUP_REMOVED lines=8> */
[----:B0-----:R-:W-:-:S04]  /*1900*/  F2FP.F16.F32.PACK_AB R0, RZ, R0 ;  /* 0x00000000ff00723e */ /* 0x001fc800000000ff */
[----:B------:R-:W-:Y:S01]  /*1910*/  PRMT R19, R0, 0x7610, R19 ;  /* 0x0000761000137816 */ /* 0x000fe20000000013 */
[----:B------:R-:W-:Y:S06]  /*1920*/  BRA `(.L_x_4186) ;  /* 0x0000000c00907947 */ /* 0x000fec0003800000 */
.L_x_4188:
[----:B------:R-:W2:Y:S02]  /*1930*/  LDG.E R2, desc[UR36][R2.64] ;  /* 0x0000002402027981 */ /* 0x000ea4000c1e1900 */
[----:B--2---:R-:W-:-:S04]  /*1940*/  I2FP.F32.S32 R0, R2 ;  /* 0x0000000200007245 */ /* 0x004fc80000201400 */
[----:B------:R-:W-:-:S04]  /*1950*/  F2FP.F16.F32.PACK_AB R0, RZ, R0 ;  /* 0x00000000ff00723e */ /* 0x000fc800000000ff */
[----:B------:R-:W-:Y:S01]  /*1960*/  PRMT R19, R0, 0x7610, R19 ;  /* 0x0000761000137816 */ /* 0x000fe20000000013 */
[----:B------:R-:W-:Y:S06]  /*1970*/  BRA `(.L_x_4186) ;  /* 0x0000000c007c7947 */ /* 0x000fec0003800000 */
.L_x_4187:
[----:B------:R-:W2:Y:S02]  /*1980*/  LDG.E.U16 R2, desc[UR36][R2.64] ;  /* 0x0000002402027981 */ /* 0x000ea4000c1e1500 */
[----:B--2---:R-:W0:Y:S02]  /*1990*/  I2F.S16 R0, R2 ;  /* 0x0000000200007306 */ /* 0x004e240000101400 */
[----:B0-----:R-:W-:-:S04]  /*19a0*/  F2FP.F16.F32.PACK_AB R0, RZ, R0 ;  /* 0x00000000ff00723e */ /* 0x001fc800000000ff */
[----:B------:R-:W-:Y:S01]  /*19b0*/  PRMT R19, R0, 0x7610, R19 ;  /* 0x0000761000137816 */ /* 0x000fe20000000013 */
[----:B------:R-:W-:Y:S06]  /*19c0*/  BRA `(.L_x_4186) ;  /* 0x0000000c00687947 */ /* 0x000fec0003800000 */
.L_x_4182:
[----:B------:R-:W-:-:S13]  /*19d0*/  ISETP.GT.AND P0, PT, R4, 0x6, PT ;  /* 0x000000060400780c */ /* 0x000fda0003f04270 */
[----:B------:R-:W-:Y:S05]  /*19e0*/  @P0 BRA `(.L_x_4189) ;  /* 0x0000000000240947 */ /* 0x000fea0003800000 */
[----:B------:R-:W-:-:S13]  /*19f0*/  ISETP.NE.AND P0, PT, R4, 0x5, PT ;  /* 0x000000050400780c */ /* 0x000fda0003f05270 */
[----:B------:R-:W-:Y:S05]  /*1a00*/  @!P0 BRA `(.L_x_4190) ;  /* 0x0000000000148947 */ /* 0x000fea0003800000 */
[----:B------:R-:W-:-:S13]  /*1a10*/  ISETP.NE.AND P0, PT, R4, 0x6, PT ;  /* 0x000000060400780c */ /* 0x000fda0003f05270 */
[----:B------:R-:W-:Y:S05]  /*1a20*/  @P0 BRA `(.L_x_4185) ;  /* 0x0000000800e40947 */ /* 0x000fea0003800000 */
[----:B------:R-:W2:Y:S02]  /*1a30*/  LDG.E R2, desc[UR36][R2.64] ;  /* 0x0000002402027981 */ /* 0x000ea4000c1e1900 */
[----:B--2---:R-:W-:Y:S01]  /*1a40*/  F2FP.F16.F32.PACK_AB R19, RZ, R2 ;  /* 0x00000002ff13723e */ /* 0x004fe200000000ff */
[----:B------:R-:W-:Y:S06]  /*1a50*/  BRA `(.L_x_4186) ;  /* 0x0000000c00447947 */ /* 0x000fec0003800000 */
.L_x_4190:
[----:B------:R0:W5:Y:S01]  /*1a60*/  LDG.E.U16 R19, desc[UR36][R2.64] ;  /* 0x0000002402137981 */ /* 0x000162000c1e1500 */
[----:B------:R-:W-:Y:S05]  /*1a70*/  BRA `(.L_x_4186) ;  /* 0x0000000c003c7947 */ /* 0x000fea0003800000 */
.L_x_4189:
[----:B------:R-:W-:-:S13]  /*1a80*/  ISETP.NE.AND P0, PT, R4, 0x7, PT ;  /* 0x000000070400780c */ /* 0x000fda0003f05270 */
[----:B------:R-:W-:Y:S05]  /*1a90*/  @!P0 BRA `(.L_x_4191) ;  /* 0x0000000000248947 */ /* 0x000fea0003800000 */
[----:B------:R-:W-:-:S13]  /*1aa0*/  ISETP.NE.AND P0, PT, R4, 0x8, PT ;  /* 0x000000080400780c */ /* 0x000fda0003f05270 */
[----:B------:R-:W-:Y:S05]  /*1ab0*/  @!P0 BRA `(.L_x_4192) ;  /* 0x0000000000148947 */ /* 0x000fea0003800000 */
[----:B------:R-:W-:-:S13]  /*1ac0*/  ISETP.NE.AND P0, PT, R4, 0x9, PT ;  /* 0x000000090400780c */ /* 0x000fda0003f05270 */
[----:B------:R-:W-:Y:S05]  /*1ad0*/  @P0 BRA `(.L_x_4185) ;  /* 0x0000000800b80947 */ /* 0x000fea0003800000 */
[----:B------:R-:W2:Y:S02]  /*1ae0*/  LDG.E R2, desc[UR36][R2.64] ;  /* 0x0000002402027981 */ /* 0x000ea4000c1e1900 */
[----:B--2---:R-:W-:Y:S01]  /*1af0*/  F2FP.F16.F32.PACK_AB R19, RZ, R2 ;  /* 0x00000002ff13723e */ /* 0x004fe200000000ff */
[----:B------:R-:W-:Y:S06]  /*1b00*/  BRA `(.L_x_4186) ;  /* 0x0000000c00187947 */ /* 0x000fec0003800000 */
.L_x_4192:
[----:B------:R1:W5:Y:S01]  /*1b10*/  LDG.E.U16 R19, desc[UR36][R2.64] ;  /* 0x0000002402137981 */ /* 0x000362000c1e1500 */
[----:B------:R-:W-:Y:S05]  /*1b20*/  BRA `(.L_x_4186) ;  /* 0x0000000c00107947 */ /* 0x000fea0003800000 */
.L_x_4191:
[----:B------:R-:W2:Y:S01]  /*1b30*/  LDG.E.64 R2, desc[UR36][R2.64] ;  /* 0x0000002402027981 */ /* 0x000ea2000c1e1b00 */
[----:B------:R-:W-:Y:S01]  /*1b40*/  UMOV UR4, 0xf0000000 ;  /* 0xf000000000047882 */ /* 0x000fe20000000000 */
[----:B------:R-:W-:Y:S01]  /*1b50*/  UMOV UR5, 0x380fffff ;  /* 0x380fffff00057882 */ /* 0x000fe20000000000 */
[----:B--2---:R-:W0:Y:S01]  /*1b60*/  F2F.F32.F64 R0, R2 ;  /* 0x0000000200007310 */ /* 0x004e220000301000 */
[----:B------:R-:W-:-:S14]  /*1b70*/  DSETP.GEU.AND P0, PT, |R2|, UR4, PT ;  /* 0x0000000402007e2a */ /* 0x000fdc000bf0e200 */
[----:B0-----:R-:W-:-:S05]  /*1b80*/  @!P0 FMUL R0, R0, 1.175494350822287508e-38 ;  /* 0x0080000000008820 */ /* 0x001fca0000400000 */
[----:B------:R-:W-:-:S04]  /*1b90*/  F2FP.F16.F32.PACK_AB R0, RZ, R0 ;  /* 0x00000000ff00723e */ /* 0x000fc800000000ff */
[----:B------:R-:W-:Y:S01]  /*1ba0*/  PRMT R19, R0, 0x7610, R19 ;  /* 0x0000761000137816 */ /* 0x000fe20000000013 */
[----:B------:R-:W-:Y:S06]  /*1bb0*/  BRA `(.L_x_4186) ;  /* 0x0000000800ec7947 */ /* 0x000fec0003800000 */
.L_x_4181:
        /* <DEDUP_REMOVED lines=11> */
[----:B------:R-:W-:-:S04]  /*1c70*/  F2FP.F16.F32.PACK_AB R0, RZ, R0 ;  /* 0x00000000ff00723e */ /* 0x000fc800000000ff */
[----:B------:R-:W-:Y:S01]  /*1c80*/  PRMT R19, R0, 0x7610, R19 ;  /* 0x0000761000137816 */ /* 0x000fe20000000013 */
[----:B------:R-:W-:Y:S06]  /*1c90*/  BRA `(.L_x_4186) ;  /* 0x0000000800b47947 */ /* 0x000fec0003800000 */
.L_x_4195:
        /* <DEDUP_REMOVED lines=9> */
.L_x_4194:
        /* <DEDUP_REMOVED lines=25> */
[----:B------:R-:W-:-:S04]  /*1ec0*/  F2FP.F16.F32.PACK_AB R5, RZ, R5 ;  /* 0x00000005ff05723e */ /* 0x000fc800000000ff */
[----:B------:R-:W-:Y:S01]  /*1ed0*/  PRMT R19, R5, 0x7610, R19 ;  /* 0x0000761005137816 */ /* 0x000fe20000000013 */
[----:B------:R-:W-:Y:S06]  /*1ee0*/  BRA `(.L_x_4186) ;  /* 0x0000000800207947 */ /* 0x000fec0003800000 */
.L_x_4197:
        /* <DEDUP_REMOVED lines=12> */
[----:B------:R-:W-:-:S04]  /*1fb0*/  F2FP.F16.F32.PACK_AB R4, RZ, R4 ;  /* 0x00000004ff04723e */ /* 0x000fc800000000ff */
[----:B------:R-:W-:Y:S01]  /*1fc0*/  PRMT R19, R4, 0x7610, R19 ;  /* 0x0000761004137816 */ /* 0x000fe20000000013 */
[----:B------:R-:W-:Y:S06]  /*1fd0*/  BRA `(.L_x_4186) ;  /* 0x0000000400e47947 */ /* 0x000fec0003800000 */
.L_x_4196:
[----:B------:R-:W2:Y:S02]  /*1fe0*/  LDG.E.U16 R0, desc[UR36][R2.64] ;  /* 0x0000002402007981 */ /* 0x000ea4000c1e1500 */
[----:B--2---:R-:W-:-:S05]  /*1ff0*/  IMAD.U32 R0, R0, 0x10000, RZ ;  /* 0x0001000000007824 */ /* 0x004fca00078e00ff */
[----:B------:R-:W-:-:S04]  /*2000*/  F2FP.F16.F32.PACK_AB R0, RZ, R0 ;  /* 0x00000000ff00723e */ /* 0x000fc800000000ff */
[----:B------:R-:W-:Y:S01]  /*2010*/  PRMT R19, R0, 0x7610, R19 ;  /* 0x0000761000137816 */ /* 0x000fe20000000013 */
[----:B------:R-:W-:Y:S06]  /*2020*/  BRA `(.L_x_4186) ;  /* 0x0000000400d07947 */ /* 0x000fec0003800000 */
.L_x_4193:
        /* <DEDUP_REMOVED lines=10> */
[----:B------:R-:W-:-:S04]  /*20d0*/  F2FP.F16.F32.PACK_AB R0, RZ, R0 ;  /* 0x00000000ff00723e */ /* 0x000fc800000000ff */
[----:B------:R-:W-:Y:S01]  /*20e0*/  PRMT R19, R0, 0x7610, R19 ;  /* 0x0000761000137816 */ /* 0x000fe20000000013 */
[----:B------:R-:W-:Y:S06]  /*20f0*/  BRA `(.L_x_4186) ;  /* 0x00000004009c7947 */ /* 0x000fec0003800000 */
.L_x_4200:
        /* <DEDUP_REMOVED lines=21> */
.L_x_4204:
[----:B------:R-:W-:Y:S05]  /*2250*/  BSYNC B1 ;  /* 0x0000000000017941 */ /* 0x000fea0003800000 */
.L_x_4203:
[----:B------:R-:W-:Y:S01]  /*2260*/  LEA R3, R0, 0x3b800000, 0x17 ;  /* 0x3b80000000037811 */ /* 0x000fe200078eb8ff */
[----:B------:R-:W-:-:S05]  /*2270*/  IMAD.SHL.U32 R0, R2, 0x100000, RZ ;  /* 0x0010000002007824 */ /* 0x000fca00078e00ff */
[----:B------:R-:W-:-:S07]  /*2280*/  LOP3.LUT R0, R3, R0, R4, 0xfe, !PT ;  /* 0x0000000003007212 */ /* 0x000fce00078efe04 */
.L_x_4202:
[----:B------:R-:W-:Y:S05]  /*2290*/  BSYNC B0 ;  /* 0x0000000000007941 */ /* 0x000fea0003800000 */
.L_x_4201:
[----:B------:R-:W-:-:S04]  /*22a0*/  F2FP.F16.F32.PACK_AB R0, RZ, R0 ;  /* 0x00000000ff00723e */ /* 0x000fc800000000ff */
[----:B------:R-:W-:Y:S01]  /*22b0*/  PRMT R19, R0, 0x7610, R19 ;  /* 0x0000761000137816 */ /* 0x000fe20000000013 */
[----:B------:R-:W-:Y:S06]  /*22c0*/  BRA `(.L_x_4186) ;  /* 0x0000000400287947 */ /* 0x000fec0003800000 */
.L_x_4199:
        /* <DEDUP_REMOVED lines=21> */
.L_x_4208:
[----:B------:R-:W-:Y:S05]  /*2420*/  BSYNC B1 ;  /* 0x0000000000017941 */ /* 0x000fea0003800000 */
.L_x_4207:
[----:B------:R-:W-:Y:S01]  /*2430*/  LEA R3, R0, 0x37800000, 0x17 ;  /* 0x3780000000037811 */ /* 0x000fe200078eb8ff */
[----:B------:R-:W-:-:S05]  /*2440*/  IMAD.SHL.U32 R0, R2, 0x200000, RZ ;  /* 0x0020000002007824 */ /* 0x000fca00078e00ff */
[----:B------:R-:W-:-:S07]  /*2450*/  LOP3.LUT R0, R3, R0, R4, 0xfe, !PT ;  /* 0x0000000003007212 */ /* 0x000fce00078efe04 */
.L_x_4206:
[----:B------:R-:W-:Y:S05]  /*2460*/  BSYNC B0 ;  /* 0x0000000000007941 */ /* 0x000fea0003800000 */
.L_x_4205:
[----:B------:R-:W-:-:S04]  /*2470*/  F2FP.F16.F32.PACK_AB R0, RZ, R0 ;  /* 0x00000000ff00723e */ /* 0x000fc800000000ff */
[----:B------:R-:W-:Y:S01]  /*2480*/  PRMT R19, R0, 0x7610, R19 ;  /* 0x0000761000137816 */ /* 0x000fe20000000013 */
[----:B------:R-:W-:Y:S06]  /*2490*/  BRA `(.L_x_4186) ;  /* 0x0000000000b47947 */ /* 0x000fec0003800000 */
.L_x_4198:
        /* <DEDUP_REMOVED lines=14> */
.L_x_4212:
[----:B------:R-:W-:Y:S05]  /*2580*/  BSYNC B0 ;  /* 0x0000000000007941 */ /* 0x000fea0003800000 */
.L_x_4211:
[----:B------:R-:W-:-:S04]  /*2590*/  F2FP.F16.F32.PACK_AB R0, RZ, R0 ;  /* 0x00000000ff00723e */ /* 0x000fc800000000ff */
[----:B------:R-:W-:Y:S01]  /*25a0*/  PRMT R19, R0, 0x7610, R19 ;  /* 0x0000761000137816 */ /* 0x000fe20000000013 */
[----:B------:R-:W-:Y:S06]  /*25b0*/  BRA `(.L_x_4186) ;  /* 0x00000000006c7947 */ /* 0x000fec0003800000 */
.L_x_4185:
        /* <DEDUP_REMOVED lines=16> */
.L_x_4213:
[----:B------:R-:W-:Y:S01]  /*26c0*/  PRMT R19, RZ, 0x7610, R19 ;  /* 0x00007610ff137816 */ /* 0x000fe20000000013 */
[----:B------:R-:W-:Y:S06]  /*26d0*/  BRA `(.L_x_4186) ;  /* 0x0000000000247947 */ /* 0x000fec0003800000 */
.L_x_4210:
[----:B------:R-:W2:Y:S02]  /*26e0*/  LDG.E.64 R2, desc[UR36][R2.64] ;  /* 0x0000002402027981 */ /* 0x000ea4000c1e1b00 */
[----:B--2---:R-:W0:Y:S02]  /*26f0*/  I2F.U64 R0, R2 ;  /* 0x0000000200007312 */ /* 0x004e240000301000 */
[----:B0-----:R-:W-:-:S04]  /*2700*/  F2FP.F16.F32.PACK_AB R0, RZ, R0 ;  /* 0x00000000ff00723e */ /* 0x001fc800000000ff */
[----:B------:R-:W-:Y:S01]  /*2710*/  PRMT R19, R0, 0x7610, R19 ;  /* 0x0000761000137816 */ /* 0x000fe20000000013 */
[----:B------:R-:W-:Y:S06]  /*2720*/  BRA `(.L_x_4186) ;  /* 0x0000000000107947 */ /* 0x000fec0003800000 */
.L_x_4209:
[----:B------:R-:W2:Y:S02]  /*2730*/  LDG.E R2, desc[UR36][R2.64] ;  /* 0x0000002402027981 */ /* 0x000ea4000c1e1900 */
[----:B--2---:R-:W-:-:S04]  /*2740*/  I2FP.F32.U32 R0, R2 ;  /* 0x0000000200007245 */ /* 0x004fc80000201000 */
[----:B------:R-:W-:-:S04]  /*2750*/  F2FP.F16.F32.PACK_AB R0, RZ, R0 ;  /* 0x00000000ff00723e */ /* 0x000fc800000000ff */
[----:B------:R-:W-:-:S07]  /*2760*/  PRMT R19, R0, 0x7610, R19 ;  /* 0x0000761000137816 */ /* 0x000fce0000000013 */
.L_x_4186:
[----:B01----:R-:W0:Y:S01]  /*2770*/  LDC.U8 R2, c[0x0][0x493] ;  /* 0x000124c0ff027b82 */ /* 0x003e220000000000 */
        /* <DEDUP_REMOVED lines=19> */
.L_x_4217:
[----:B------:R-:W2:Y:S02]  /*28b0*/  LDG.E.U8 R4, desc[UR36][R4.64] ;  /* 0x0000002404047981 */ /* 0x000ea4000c1e1100 */
[----:B--2---:R-:W-:-:S04]  /*28c0*/  I2FP.F32.U32 R0, R4 ;  /* 0x0000000400007245 */ /* 0x004fc80000201000 */
[----:B------:R-:W-:-:S04]  /*28d0*/  F2FP.F16.F32.PACK_AB R0, RZ, R0 ;  /* 0x00000000ff00723e */ /* 0x000fc800000000ff */
[----:B------:R-:W-:Y:S01]  /*28e0*/  PRMT R3, R0, 0x7610, R3 ;  /* 0x0000761000037816 */ /* 0x000fe20000000003 */
[----:B------:R-:W-:Y:S06]  /*28f0*/  BRA `(.L_x_4219) ;  /* 0x0000000c00b87947 */ /* 0x000fec0003800000 */
.L_x_4216:
        /* <DEDUP_REMOVED lines=11> */
.L_x_4221:
[----:B------:R-:W2:Y:S02]  /*29b0*/  LDG.E R4, desc[UR36][R4.64] ;  /* 0x0000002404047981 */ /* 0x000ea4000c1e1900 */
[----:B--2---:R-:W-:-:S04]  /*29c0*/  I2FP.F32.S32 R0, R4 ;  /* 0x0000000400007245 */ /* 0x004fc80000201400 */
[----:B------:R-:W-:-:S04]  /*29d0*/  F2FP.F16.F32.PACK_AB R0, RZ, R0 ;  /* 0x00000000ff00723e */ /* 0x000fc800000000ff */
[----:B------:R-:W-:Y:S01]  /*29e0*/  PRMT R3, R0, 0x7610, R3 ;  /* 0x0000761000037816 */ /* 0x000fe20000000003 */
[----:B------:R-:W-:Y:S06]  /*29f0*/  BRA `(.L_x_4219) ;  /* 0x0000000c00787947 */ /* 0x000fec0003800000 */
.L_x_4220:
[----:B------:R-:W2:Y:S02]  /*2a00*/  LDG.E.U16 R4, desc[UR36][R4.64] ;  /* 0x0000002404047981 */ /* 0x000ea4000c1e1500 */
[----:B--2---:R-:W0:Y:S02]  /*2a10*/  I2F.S16 R0, R4 ;  /* 0x0000000400007306 */ /* 0x004e240000101400 */
[----:B0-----:R-:W-:-:S04]  /*2a20*/  F2FP.F16.F32.PACK_AB R0, RZ, R0 ;  /* 0x00000000ff00723e */ /* 0x001fc800000000ff */
[----:B------:R-:W-:Y:S01]  /*2a30*/  PRMT R3, R0, 0x7610, R3 ;  /* 0x0000761000037816 */ /* 0x000fe20000000003 */
[----:B------:R-:W-:Y:S06]  /*2a40*/  BRA `(.L_x_4219) ;  /* 0x0000000c00647947 */ /* 0x000fec0003800000 */
.L_x_4215:
        /* <DEDUP_REMOVED lines=9> */
.L_x_4223:
[----:B------:R1:W5:Y:S01]  /*2ae0*/  LDG.E.U16 R3, desc[UR36][R4.64] ;  /* 0x0000002404037981 */ /* 0x000362000c1e1500 */
[----:B------:R-:W-:Y:S05]  /*2af0*/  BRA `(.L_x_4219) ;  /* 0x0000000c00387947 */ /* 0x000fea0003800000 */
.L_x_4222:
        /* <DEDUP_REMOVED lines=9> */
.L_x_4225:
[----:B------:R0:W5:Y:S01]  /*2b90*/  LDG.E.U16 R3, desc[UR36][R4.64] ;  /* 0x0000002404037981 */ /* 0x000162000c1e1500 */
[----:B------:R-:W-:Y:S05]  /*2ba0*/  BRA `(.L_x_4219) ;  /* 0x0000000c000c7947 */ /* 0x000fea0003800000 */
.L_x_4224:
        /* <DEDUP_REMOVED lines=9> */
.L_x_4214:
        /* <DEDUP_REMOVED lines=14> */
.L_x_4228:
        /* <DEDUP_REMOVED lines=9> */
.L_x_4227:
        /* <DEDUP_REMOVED lines=25> */
[----:B------:R-:W-:Y:S01]  /*2f40*/  F2FP.F16.F32.PACK_AB R3, RZ, R3 ;  /* 0x00000003ff03723e */ /* 0x000fe200000000ff */
[----:B------:R-:W-:Y:S06]  /*2f50*/  BRA `(.L_x_4219) ;  /* 0x0000000800207947 */ /* 0x000fec0003800000 */
.L_x_4230:
        /* <DEDUP_REMOVED lines=15> */
.L_x_4229:
[----:B------:R-:W2:Y:S02]  /*3050*/  LDG.E.U16 R0, desc[UR36][R4.64] ;  /* 0x0000002404007981 */ /* 0x000ea4000c1e1500 */
[----:B--2---:R-:W-:-:S05]  /*3060*/  IMAD.U32 R0, R0, 0x10000, RZ ;  /* 0x0001000000007824 */ /* 0x004fca00078e00ff */
[----:B------:R-:W-:-:S04]  /*3070*/  F2FP.F16.F32.PACK_AB R0, RZ, R0 ;  /* 0x00000000ff00723e */ /* 0x000fc800000000ff */
[----:B------:R-:W-:Y:S01]  /*3080*/  PRMT R3, R0, 0x7610, R3 ;  /* 0x0000761000037816 */ /* 0x000fe20000000003 */
[----:B------:R-:W-:Y:S06]  /*3090*/  BRA `(.L_x_4219) ;  /* 0x0000000400d07947 */ /* 0x000fec0003800000 */
.L_x_4226:
        /* <DEDUP_REMOVED lines=13> */
.L_x_4233:
        /* <DEDUP_REMOVED lines=21> */
.L_x_4237:
[----:B------:R-:W-:Y:S05]  /*32c0*/  BSYNC B1 ;  /* 0x0000000000017941 */ /* 0x000fea0003800000 */
.L_x_4236:
[----:B------:R-:W-:Y:S01]  /*32d0*/  LEA R3, R0, 0x3b800000, 0x17 ;  /* 0x3b80000000037811 */ /* 0x000fe200078eb8ff */
[----:B------:R-:W-:-:S05]  /*32e0*/  IMAD.SHL.U32 R0, R2, 0x100000, RZ ;  /* 0x0010000002007824 */ /* 0x000fca00078e00ff */
[----:B------:R-:W-:-:S07]  /*32f0*/  LOP3.LUT R0, R3, R0, R4, 0xfe, !PT ;  /* 0x0000000003007212 */ /* 0x000fce00078efe04 */
.L_x_4235:
[----:B------:R-:W-:Y:S05]  /*3300*/  BSYNC B0 ;  /* 0x0000000000007941 */ /* 0x000fea0003800000 */
.L_x_4234:
[----:B------:R-:W-:-:S04]  /*3310*/  F2FP.F16.F32.PACK_AB R0, RZ, R0 ;  /* 0x00000000ff00723e */ /* 0x000fc800000000ff */
[----:B------:R-:W-:Y:S01]  /*3320*/  PRMT R3, R0, 0x7610, R3 ;  /* 0x0000761000037816 */ /* 0x000fe20000000003 */
[----:B------:R-:W-:Y:S06]  /*3330*/  BRA `(.L_x_4219) ;  /* 0x0000000400287947 */ /* 0x000fec0003800000 */
.L_x_4232:
        /* <DEDUP_REMOVED lines=21> */
.L_x_4241:
[----:B------:R-:W-:Y:S05]  /*3490*/  BSYNC B1 ;  /* 0x0000000000017941 */ /* 0x000fea0003800000 */
.L_x_4240:
[----:B------:R-:W-:Y:S01]  /*34a0*/  LEA R3, R0, 0x37800000, 0x17 ;  /* 0x3780000000037811 */ /* 0x000fe200078eb8ff */
[----:B------:R-:W-:-:S05]  /*34b0*/  IMAD.SHL.U32 R0, R2, 0x200000, RZ ;  /* 0x0020000002007824 */ /* 0x000fca00078e00ff */
[----:B------:R-:W-:-:S07]  /*34c0*/  LOP3.LUT R0, R3, R0, R4, 0xfe, !PT ;  /* 0x0000000003007212 */ /* 0x000fce00078efe04 */
.L_x_4239:
[----:B------:R-:W-:Y:S05]  /*34d0*/  BSYNC B0 ;  /* 0x0000000000007941 */ /* 0x000fea0003800000 */
.L_x_4238:
[----:B------:R-:W-:-:S04]  /*34e0*/  F2FP.F16.F32.PACK_AB R0, RZ, R0 ;  /* 0x00000000ff00723e */ /* 0x000fc800000000ff */
[----:B------:R-:W-:Y:S01]  /*34f0*/  PRMT R3, R0, 0x7610, R3 ;  /* 0x0000761000037816 */ /* 0x000fe20000000003 */
[----:B------:R-:W-:Y:S06]  /*3500*/  BRA `(.L_x_4219) ;  /* 0x0000000000b47947 */ /* 0x000fec0003800000 */
.L_x_4231:
        /* <DEDUP_REMOVED lines=14> */
.L_x_4245:
[----:B------:R-:W-:Y:S05]  /*35f0*/  BSYNC B0 ;  /* 0x0000000000007941 */ /* 0x000fea0003800000 */
.L_x_4244:
[----:B------:R-:W-:-:S04]  /*3600*/  F2FP.F16.F32.PACK_AB R0, RZ, R0 ;  /* 0x00000000ff00723e */ /* 0x000fc800000000ff */
[----:B------:R-:W-:Y:S01]  /*3610*/  PRMT R3, R0, 0x7610, R3 ;  /* 0x0000761000037816 */ /* 0x000fe20000000003 */
[----:B------:R-:W-:Y:S06]  /*3620*/  BRA `(.L_x_4219) ;  /* 0x00000000006c7947 */ /* 0x000fec0003800000 */
.L_x_4218:
        /* <DEDUP_REMOVED lines=16> */
.L_x_4246:
[----:B------:R-:W-:Y:S01]  /*3730*/  PRMT R3, RZ, 0x7610, R3 ;  /* 0x00007610ff037816 */ /* 0x000fe20000000003 */
[----:B------:R-:W-:Y:S06]  /*3740*/  BRA `(.L_x_4219) ;  /* 0x0000000000247947 */ /* 0x000fec0003800000 */
.L_x_4243:
[----:B------:R-:W2:Y:S02]  /*3750*/  LDG.E.64 R4, desc[UR36][R4.64] ;  /* 0x0000002404047981 */ /* 0x000ea4000c1e1b00 */
[----:B--2---:R-:W0:Y:S02]  /*3760*/  I2F.U64 R0, R4 ;  /* 0x0000000400007312 */ /* 0x004e240000301000 */
[----:B0-----:R-:W-:-:S04]  /*3770*/  F2FP.F16.F32.PACK_AB R0, RZ, R0 ;  /* 0x00000000ff00723e */ /* 0x001fc800000000ff */
[----:B------:R-:W-:Y:S01]  /*3780*/  PRMT R3, R0, 0x7610, R3 ;  /* 0x0000761000037816 */ /* 0x000fe20000000003 */
[----:B------:R-:W-:Y:S06]  /*3790*/  BRA `(.L_x_4219) ;  /* 0x0000000000107947 */ /* 0x000fec0003800000 */
.L_x_4242:
[----:B------:R-:W2:Y:S02]  /*37a0*/  LDG.E R4, desc[UR36][R4.64] ;  /* 0x0000002404047981 */ /* 0x000ea4000c1e1900 */
[----:B--2---:R-:W-:-:S04]  /*37b0*/  I2FP.F32.U32 R0, R4 ;  /* 0x0000000400007245 */ /* 0x004fc80000201000 */
[----:B------:R-:W-:-:S04]  /*37c0*/  F2FP.F16.F32.PACK_AB R0, RZ, R0 ;  /* 0x00000000ff00723e */ /* 0x000fc800000000ff */
[----:B------:R-:W-:-:S07]  /*37d0*/  PRMT R3, R0, 0x7610, R3 ;  /* 0x0000761000037816 */ /* 0x000fce0000000003 */
.L_x_4219:
[----:B01---5:R-:W-:Y:S01]  /*37e0*/  HADD2.F32 R5, -RZ, R3.H0_H0 ;  /* 0x20000003ff057230 */ /* 0x023fe20000004100 */
[----:B------:R-:W-:Y:S01]  /*37f0*/  BSSY B1, `(.L_x_4247) ;  /* 0x0000064000017945 */ /* 0x000fe20003800000 */
[----:B------:R-:W-:-:S03]  /*3800*/  HADD2.F32 R2, -RZ, R19.H0_H0 ;  /* 0x20000013ff027230 */ /* 0x000fc60000004100 */
[----:B------:R-:W-:-:S13]  /*3810*/  FSETP.NEU.FTZ.AND P0, PT, R5, RZ, PT ;  /* 0x000000ff0500720b */ /* 0x000fda0003f1d000 */
[----:B------:R-:W0:Y:S02]  /*3820*/  @!P0 MUFU.RCP R7, R5 ;  /* 0x0000000500078308 */ /* 0x000e240000001000 */
[----:B0-----:R-:W-:-:S05]  /*3830*/  @!P0 FMUL.FTZ R0, R2, R7 ;  /* 0x0000000702008220 */ /* 0x001fca0000410000 */
[----:B------:R-:W-:Y:S01]  /*3840*/  @!P0 F2FP.F16.F32.PACK_AB R0, RZ, R0 ;  /* 0x00000000ff00823e */ /* 0x000fe200000000ff */
        /* <DEDUP_REMOVED lines=28> */
.L_x_4254:
[----:B------:R-:W-:Y:S01]  /*3a10*/  FSETP.GEU.FTZ.AND P0, PT, R8, -R6, PT ;  /* 0x800000060800720b */ /* 0x000fe20003f1e000 */
[----:B------:R-:W-:-:S12]  /*3a20*/  FADD.FTZ R0, R0, -1 ;  /* 0xbf80000000007421 */ /* 0x000fd80000010000 */
[----:B------:R-:W-:-:S07]  /*3a30*/  @!P0 FADD.FTZ R0, R0, -1 ;  /* 0xbf80000000008421 */ /* 0x000fce0000010000 */
.L_x_4253:
[----:B------:R-:W-:Y:S05]  /*3a40*/  BSYNC B2 ;  /* 0x0000000000027941 */ /* 0x000fea0003800000 */
.L_x_4252:
[----:B------:R-:W-:Y:S01]  /*3a50*/  FFMA.FTZ R7, -R6, R0, R7 ;  /* 0x0000000006077223 */ /* 0x000fe20000010107 */
[----:B------:R-:W-:Y:S06]  /*3a60*/  BRA `(.L_x_4250) ;  /* 0x00000000007c7947 */ /* 0x000fec0003800000 */
.L_x_4251:
        /* <DEDUP_REMOVED lines=15> */
.L_x_4257:
        /* <DEDUP_REMOVED lines=13> */
.L_x_4256:
[----:B------:R-:W-:Y:S05]  /*3c30*/  BSYNC B2 ;  /* 0x0000000000027941 */ /* 0x000fea0003800000 */
.L_x_4255:
[----:B------:R-:W-:-:S04]  /*3c40*/  FMUL.FTZ R7, R4, 1.1920928955078125e-07 ;  /* 0x3400000004077820 */ /* 0x000fc80000410000 */
[----:B------:R-:W-:-:S07]  /*3c50*/  FMUL.FTZ R7, R8, R7 ;  /* 0x0000000708077220 */ /* 0x000fce0000410000 */
.L_x_4250:
[----:B------:R-:W-:Y:S05]  /*3c60*/  BSYNC B0 ;  /* 0x0000000000007941 */ /* 0x000fea0003800000 */
.L_x_4249:
[C---:B------:R-:W-:Y:S01]  /*3c70*/  FSETP.GTU.FTZ.AND P0, PT, |R7|.reuse, +INF , PT ;  /* 0x7f8000000700780b */ /* 0x040fe20003f1c200 */
[----:B------:R-:W-:Y:S01]  /*3c80*/  HADD2.F32 R4, -RZ, R3.H0_H0 ;  /* 0x20000003ff047230 */ /* 0x000fe20000004100 */
[C---:B------:R-:W-:Y:S01]  /*3c90*/  LOP3.LUT R2, R7.reuse, 0x80000000, R2, 0xb8, !PT ;  /* 0x8000000007027812 */ /* 0x040fe200078eb802 */
[----:B------:R-:W-:Y:S02]  /*3ca0*/  HADD2.F32 R0, -RZ, R19.H0_H0 ;  /* 0x20000013ff007230 */ /* 0x000fe40000004100 */
        /* <DEDUP_REMOVED lines=10> */
[----:B------:R-:W-:-:S05]  /*3d50*/  @!P0 FMUL.FTZ R0, R3, R0 ;  /* 0x0000000003008220 */ /* 0x000fca0000410000 */
[----:B------:R-:W-:-:S05]  /*3d60*/  @!P0 F2FP.F16.F32.PACK_AB R0, RZ, R0 ;  /* 0x00000000ff00823e */ /* 0x000fca00000000ff */
[----:B------:R-:W-:-:S05]  /*3d70*/  @!P0 HADD2.F32 R0, -RZ, R0.H0_H0 ;  /* 0x20000000ff008230 */ /* 0x000fca0000004100 */
[----:B------:R-:W-:-:S04]  /*3d80*/  @!P0 LOP3.LUT R0, RZ, 0x80000000, R0, 0xb8, !PT ;  /* 0x80000000ff008812 */ /* 0x000fc800078eb800 */
[----:B------:R-:W-:Y:S01]  /*3d90*/  @!P0 F2FP.F16.F32.PACK_AB R0, RZ, R0 ;  /* 0x00000000ff00823e */ /* 0x000fe200000000ff */
[----:B------:R-:W-:Y:S06]  /*3da0*/  @!P0 BRA `(.L_x_4248) ;  /* 0x0000000000208947 */ /* 0x000fec0003800000 */
[----:B------:R-:W1:Y:S02]  /*3db0*/  FRND.FTZ.FLOOR R0, R2 ;  /* 0x0000000200007307 */ /* 0x000e640000215000 */
[----:B-1----:R-:W-:-:S05]  /*3dc0*/  F2FP.F16.F32.PACK_AB R0, RZ, R0 ;  /* 0x00000000ff00723e */ /* 0x002fca00000000ff */
[----:B------:R-:W-:-:S05]  /*3dd0*/  HADD2.F32 R3, -RZ, R0.H0_H0 ;  /* 0x20000000ff037230 */ /* 0x000fca0000004100 */
[----:B------:R-:W-:-:S05]  /*3de0*/  FADD.FTZ R3, -R3, R2 ;  /* 0x0000000203037221 */ /* 0x000fca0000010100 */
[----:B------:R-:W-:-:S13]  /*3df0*/  FSETP.GT.FTZ.AND P0, PT, R3, 0.5, PT ;  /* 0x3f0000000300780b */ /* 0x000fda0003f14000 */
[----:B------:R-:W-:-:S05]  /*3e00*/  @P0 HADD2.F32 R3, -RZ, R0.H0_H0 ;  /* 0x20000000ff030230 */ /* 0x000fca0000004100 */
[----:B------:R-:W-:-:S05]  /*3e10*/  @P0 FADD.FTZ R3, R3, 1 ;  /* 0x3f80000003030421 */ /* 0x000fca0000010000 */
[----:B------:R-:W-:-:S07]  /*3e20*/  @P0 F2FP.F16.F32.PACK_AB R0, RZ, R3 ;  /* 0x00000003ff00023e */ /* 0x000fce00000000ff */
.L_x_4248:
[----:B------:R-:W-:Y:S05]  /*3e30*/  BSYNC B1 ;  /* 0x0000000000017941 */ /* 0x000fea0003800000 */
.L_x_4247:
        /* <DEDUP_REMOVED lines=12> */
[----:B------:R-:W-:-:S04]  /*3f00*/  HADD2.F32 R0, -RZ, R0.H0_H0 ;  /* 0x20000000ff007230 */ /* 0x000fc80000004100 */
[----:B------:R-:W1:Y:S02]  /*3f10*/  F2I.FTZ.TRUNC.NTZ R3, R0 ;  /* 0x0000000000037305 */ /* 0x000e64000021f100 */
[----:B-1----:R1:W-:Y:S01]  /*3f20*/  STG.E.U8 desc[UR36][R16.64], R3 ;  /* 0x0000000310007986 */ /* 0x0023e2000c101124 */
[----:B------:R-:W-:Y:S05]  /*3f30*/  BRA `(.L_x_4263) ;  /* 0x0000000c00947947 */ /* 0x000fea0003800000 */
.L_x_4261:
[----:B------:R-:W-:-:S06]  /*3f40*/  HADD2.F32 R3, -RZ, R0.H0_H0 ;  /* 0x20000000ff037230 */ /* 0x000fcc0000004100 */
[----:B------:R-:W1:Y:S02]  /*3f50*/  F2I.S64.TRUNC R2, R3 ;  /* 0x0000000300027311 */ /* 0x000e64000020d900 */
[----:B-1----:R1:W-:Y:S01]  /*3f60*/  STG.E.U8 desc[UR36][R16.64], R2 ;  /* 0x0000000210007986 */ /* 0x0023e2000c101124 */
[----:B------:R-:W-:Y:S05]  /*3f70*/  BRA `(.L_x_4263) ;  /* 0x0000000c00847947 */ /* 0x000fea0003800000 */
.L_x_4260:
[----:B------:R-:W-:-:S13]  /*3f80*/  ISETP.NE.AND P0, PT, R2, 0x2, PT ;  /* 0x000000020200780c */ /* 0x000fda0003f05270 */
[----:B------:R-:W-:Y:S05]  /*3f90*/  @!P0 BRA `(.L_x_4264) ;  /* 0x0000000000308947 */ /* 0x000fea0003800000 */
[----:B------:R-:W-:-:S13]  /*3fa0*/  ISETP.NE.AND P0, PT, R2, 0x3, PT ;  /* 0x000000030200780c */ /* 0x000fda0003f05270 */
[----:B------:R-:W-:Y:S05]  /*3fb0*/  @!P0 BRA `(.L_x_4265) ;  /* 0x0000000000188947 */ /* 0x000fea0003800000 */
[----:B------:R-:W-:-:S13]  /*3fc0*/  ISETP.NE.AND P0, PT, R2, 0x4, PT ;  /* 0x000000040200780c */ /* 0x000fda0003f05270 */
[----:B------:R-:W-:Y:S05]  /*3fd0*/  @P0 BRA `(.L_x_4262) ;  /* 0x0000000c000c0947 */ /* 0x000fea0003800000 */
[----:B------:R-:W-:-:S06]  /*3fe0*/  HADD2.F32 R2, -RZ, R0.H0_H0 ;  /* 0x20000000ff027230 */ /* 0x000fcc0000004100 */
[----:B------:R-:W1:Y:S02]  /*3ff0*/  F2I.S64.TRUNC R2, R2 ;  /* 0x0000000200027311 */ /* 0x000e64000020d900 */
[----:B-1----:R1:W-:Y:S01]  /*4000*/  STG.E.64 desc[UR36][R16.64], R2 ;  /* 0x0000000210007986 */ /* 0x0023e2000c101b24 */
[----:B------:R-:W-:Y:S05]  /*4010*/  BRA `(.L_x_4263) ;  /* 0x0000000c005c7947 */ /* 0x000fea0003800000 */
.L_x_4265:
[----:B------:R-:W-:-:S04]  /*4020*/  HADD2.F32 R0, -RZ, R0.H0_H0 ;  /* 0x20000000ff007230 */ /* 0x000fc80000004100 */
[----:B------:R-:W1:Y:S02]  /*4030*/  F2I.FTZ.TRUNC.NTZ R3, R0 ;  /* 0x0000000000037305 */ /* 0x000e64000021f100 */
[----:B-1----:R1:W-:Y:S01]  /*4040*/  STG.E desc[UR36][R16.64], R3 ;  /* 0x0000000310007986 */ /* 0x0023e2000c101924 */
[----:B------:R-:W-:Y:S05]  /*4050*/  BRA `(.L_x_4263) ;  /* 0x0000000c004c7947 */ /* 0x000fea0003800000 */
.L_x_4264:
[----:B------:R-:W-:-:S04]  /*4060*/  HADD2.F32 R0, -RZ, R0.H0_H0 ;  /* 0x20000000ff007230 */ /* 0x000fc80000004100 */
[----:B------:R-:W1:Y:S02]  /*4070*/  F2I.FTZ.TRUNC.NTZ R3, R0 ;  /* 0x0000000000037305 */ /* 0x000e64000021f100 */
[----:B-1----:R1:W-:Y:S01]  /*4080*/  STG.E.U16 desc[UR36][R16.64], R3 ;  /* 0x0000000310007986 */ /* 0x0023e2000c101524 */
[----:B------:R-:W-:Y:S05]  /*4090*/  BRA `(.L_x_4263) ;  /* 0x0000000c003c7947 */ /* 0x000fea0003800000 */
.L_x_4259:
[----:B------:R-:W-:-:S13]  /*40a0*/  ISETP.GT.AND P0, PT, R2, 0x6, PT ;  /* 0x000000060200780c */ /* 0x000fda0003f04270 */
[----:B------:R-:W-:Y:S05]  /*40b0*/  @P0 BRA `(.L_x_4266) ;  /* 0x0000000000240947 */ /* 0x000fea0003800000 */
[----:B------:R-:W-:-:S13]  /*40c0*/  ISETP.NE.AND P0, PT, R2, 0x5, PT ;  /* 0x000000050200780c */ /* 0x000fda0003f05270 */
[----:B------:R-:W-:Y:S05]  /*40d0*/  @!P0 BRA `(.L_x_4267) ;  /* 0x0000000000148947 */ /* 0x000fea0003800000 */
[----:B------:R-:W-:-:S13]  /*40e0*/  ISETP.NE.AND P0, PT, R2, 0x6, PT ;  /* 0x000000060200780c */ /* 0x000fda0003f05270 */
[----:B------:R-:W-:Y:S05]  /*40f0*/  @P0 BRA `(.L_x_4262) ;  /* 0x0000000800c40947 */ /* 0x000fea0003800000 */
[----:B------:R-:W-:-:S05]  /*4100*/  HADD2.F32 R3, -RZ, R0.H0_H0 ;  /* 0x20000000ff037230 */ /* 0x000fca0000004100 */
[----:B------:R1:W-:Y:S01]  /*4110*/  STG.E desc[UR36][R16.64], R3 ;  /* 0x0000000310007986 */ /* 0x0003e2000c101924 */
[----:B------:R-:W-:Y:S05]  /*4120*/  BRA `(.L_x_4263) ;  /* 0x0000000c00187947 */ /* 0x000fea0003800000 */
.L_x_4267:
[----:B------:R1:W-:Y:S01]  /*4130*/  STG.E.U16 desc[UR36][R16.64], R0 ;  /* 0x0000000010007986 */ /* 0x0003e2000c101524 */
[----:B------:R-:W-:Y:S05]  /*4140*/  BRA `(.L_x_4263) ;  /* 0x0000000c00107947 */ /* 0x000fea0003800000 */
.L_x_4266:
[----:B------:R-:W-:-:S13]  /*4150*/  ISETP.NE.AND P0, PT, R2, 0x7, PT ;  /* 0x000000070200780c */ /* 0x000fda0003f05270 */
[----:B------:R-:W-:Y:S05]  /*4160*/  @!P0 BRA `(.L_x_4268) ;  /* 0x0000000000348947 */ /* 0x000fea0003800000 */
[----:B------:R-:W-:-:S13]  /*4170*/  ISETP.NE.AND P0, PT, R2, 0x8, PT ;  /* 0x000000080200780c */ /* 0x000fda0003f05270 */
[----:B------:R-:W-:Y:S05]  /*4180*/  @!P0 BRA `(.L_x_4269) ;  /* 0x0000000000188947 */ /* 0x000fea0003800000 */
[----:B------:R-:W-:-:S13]  /*4190*/  ISETP.NE.AND P0, PT, R2, 0x9, PT ;  /* 0x000000090200780c */ /* 0x000fda0003f05270 */
[----:B------:R-:W-:Y:S05]  /*41a0*/  @P0 BRA `(.L_x_4262) ;  /* 0x0000000800980947 */ /* 0x000fea0003800000 */
[----:B------:R-:W-:Y:S02]  /*41b0*/  HADD2.F32 R2, -RZ, R0.H0_H0 ;  /* 0x20000000ff027230 */ /* 0x000fe40000004100 */
[----:B------:R-:W-:-:S05]  /*41c0*/  IMAD.MOV.U32 R3, RZ, RZ, RZ ;  /* 0x000000ffff037224 */ /* 0x000fca00078e00ff */
[----:B------:R1:W-:Y:S01]  /*41d0*/  STG.E.64 desc[UR36][R16.64], R2 ;  /* 0x0000000210007986 */ /* 0x0003e2000c101b24 */
[----:B------:R-:W-:Y:S05]  /*41e0*/  BRA `(.L_x_4263) ;  /* 0x0000000800e87947 */ /* 0x000fea0003800000 */
.L_x_4269:
[----:B------:R-:W-:-:S05]  /*41f0*/  HADD2.F32 R0, -RZ, R0.H0_H0 ;  /* 0x20000000ff007230 */ /* 0x000fca0000004100 */
[----:B------:R-:W-:-:S04]  /*4200*/  F2FP.F16.F32.PACK_AB R0, RZ, R0 ;  /* 0x00000000ff00723e */ /* 0x000fc800000000ff */
[----:B------:R-:W-:-:S05]  /*4210*/  PRMT R0, R0, 0x5410, RZ ;  /* 0x0000541000007816 */ /* 0x000fca00000000ff */
[----:B------:R1:W-:Y:S01]  /*4220*/  STG.E desc[UR36][R16.64], R0 ;  /* 0x0000000010007986 */ /* 0x0003e2000c101924 */
[----:B------:R-:W-:Y:S05]  /*4230*/  BRA `(.L_x_4263) ;  /* 0x0000000800d47947 */ /* 0x000fea0003800000 */
.L_x_4268:
[----:B------:R-:W-:-:S05]  /*4240*/  HADD2.F32 R2, -RZ, R0.H0_H0 ;  /* 0x20000000ff027230 */ /* 0x000fca0000004100 */
[----:B------:R-:W-:-:S06]  /*4250*/  FMUL.FTZ R2, R2, 1 ;  /* 0x3f80000002027820 */ /* 0x000fcc0000410000 */
[----:B------:R-:W1:Y:S02]  /*4260*/  F2F.F64.F32 R2, R2 ;  /* 0x0000000200027310 */ /* 0x000e640000201800 */
[----:B-1----:R1:W-:Y:S01]  /*4270*/  STG.E.64 desc[UR36][R16.64], R2 ;  /* 0x0000000210007986 */ /* 0x0023e2000c101b24 */
[----:B------:R-:W-:Y:S05]  /*4280*/  BRA `(.L_x_4263) ;  /* 0x0000000800c07947 */ /* 0x000fea0003800000 */
.L_x_4258:
        /* <DEDUP_REMOVED lines=8> */
[----:B------:R-:W-:-:S05]  /*4310*/  HADD2.F32 R0, -RZ, R0.H0_H0 ;  /* 0x20000000ff007230 */ /* 0x000fca0000004100 */
[----:B------:R-:W-:-:S04]  /*4320*/  FSETP.NEU.FTZ.AND P0, PT, R0, RZ, PT ;  /* 0x000000ff0000720b */ /* 0x000fc80003f1d000 */
[----:B------:R-:W-:-:S05]  /*4330*/  SEL R3, RZ, 0x1, !P0 ;  /* 0x00000001ff037807 */ /* 0x000fca0004000000 */
[----:B------:R1:W-:Y:S01]  /*4340*/  STG.E.U8 desc[UR36][R16.64], R3 ;  /* 0x0000000310007986 */ /* 0x0003e2000c101124 */
[----:B------:R-:W-:Y:S05]  /*4350*/  BRA `(.L_x_4263) ;  /* 0x00000008008c7947 */ /* 0x000fea0003800000 */
.L_x_4272:
[----:B------:R-:W-:Y:S01]  /*4360*/  HADD2.F32 R0, -RZ, R0.H0_H0 ;  /* 0x20000000ff007230 */ /* 0x000fe20000004100 */
[----:B------:R-:W-:-:S04]  /*4370*/  CS2R R6, SRZ ;  /* 0x0000000000067805 */ /* 0x000fc8000001ff00 */
[----:B------:R-:W-:-:S04]  /*4380*/  FMUL.FTZ R0, R0, 1 ;  /* 0x3f80000000007820 */ /* 0x000fc80000410000 */
[----:B------:R-:W1:Y:S02]  /*4390*/  F2F.F64.F32 R4, R0 ;  /* 0x0000000000047310 */ /* 0x000e640000201800 */
[----:B-1----:R4:W-:Y:S01]  /*43a0*/  STG.E.128 desc[UR36][R16.64], R4 ;  /* 0x0000000410007986 */ /* 0x0029e2000c101d24 */
[----:B------:R-:W-:Y:S05]  /*43b0*/  BRA `(.L_x_4263) ;  /* 0x0000000800747947 */ /* 0x000fea0003800000 */
.L_x_4271:
[----:B------:R-:W-:-:S13]  /*43c0*/  ISETP.NE.AND P0, PT, R2, 0xf, PT ;  /* 0x0000000f0200780c */ /* 0x000fda0003f05270 */
[----:B------:R-:W-:Y:S05]  /*43d0*/  @!P0 BRA `(.L_x_4273) ;  /* 0x0000000000b48947 */ /* 0x000fea0003800000 */
[----:B------:R-:W-:-:S13]  /*43e0*/  ISETP.NE.AND P0, PT, R2, 0x17, PT ;  /* 0x000000170200780c */ /* 0x000fda0003f05270 */
[----:B------:R-:W-:Y:S05]  /*43f0*/  @!P0 BRA `(.L_x_4274) ;  /* 0x0000000000548947 */ /* 0x000fea0003800000 */
[----:B------:R-:W-:-:S13]  /*4400*/  ISETP.NE.AND P0, PT, R2, 0x18, PT ;  /* 0x000000180200780c */ /* 0x000fda0003f05270 */
[----:B------:R-:W-:Y:S05]  /*4410*/  @P0 BRA `(.L_x_4262) ;  /* 0x0000000400fc0947 */ /* 0x000fea0003800000 */
[----:B------:R-:W-:Y:S01]  /*4420*/  HADD2.F32 R5, -RZ, R0.H0_H0 ;  /* 0x20000000ff057230 */ /* 0x000fe20000004100 */
        /* <DEDUP_REMOVED lines=14> */
.L_x_4276:
[----:B------:R-:W-:Y:S05]  /*4510*/  BSYNC B0 ;  /* 0x0000000000007941 */ /* 0x000fea0003800000 */
.L_x_4275:
[----:B------:R-:W-:-:S05]  /*4520*/  LOP3.LUT R3, R0, R3, RZ, 0xfc, !PT ;  /* 0x0000000300037212 */ /* 0x000fca00078efcff */
[----:B------:R1:W-:Y:S01]  /*4530*/  STG.E.U8 desc[UR36][R16.64], R3 ;  /* 0x0000000310007986 */ /* 0x0003e2000c101124 */
[----:B------:R-:W-:Y:S05]  /*4540*/  BRA `(.L_x_4263) ;  /* 0x0000000800107947 */ /* 0x000fea0003800000 */
.L_x_4274:
[----:B------:R-:W-:Y:S01]  /*4550*/  HADD2.F32 R3, -RZ, R0.H0_H0 ;  /* 0x20000000ff037230 */ /* 0x000fe20000004100 */
        /* <DEDUP_REMOVED lines=12> */
.L_x_4278:
[----:B------:R-:W-:Y:S01]  /*4620*/  IMAD.MOV.U32 R0, RZ, RZ, 0x7f ;  /* 0x0000007fff007424 */ /* 0x000fe200078e00ff */
[----:B------:R-:W-:-:S04]  /*4630*/  ISETP.GT.U32.AND P0, PT, R2, 0x7f800000, PT ;  /* 0x7f8000000200780c */ /* 0x000fc80003f04070 */
[----:B------:R-:W-:-:S09]  /*4640*/  SEL R0, R0, 0x7c, P0 ;  /* 0x0000007c00007807 */ /* 0x000fd20000000000 */
.L_x_4279:
[----:B------:R-:W-:Y:S05]  /*4650*/  BSYNC B0 ;  /* 0x0000000000007941 */ /* 0x000fea0003800000 */
.L_x_4277:
[----:B------:R-:W-:-:S04]  /*4660*/  LOP3.LUT R2, R3, 0x80000000, RZ, 0xc0, !PT ;  /* 0x8000000003027812 */ /* 0x000fc800078ec0ff */
[----:B------:R-:W-:-:S04]  /*4670*/  SHF.R.U32.HI R3, RZ, 0x18, R2 ;  /* 0x00000018ff037819 */ /* 0x000fc80000011602 */
[----:B------:R-:W-:-:S05]  /*4680*/  LOP3.LUT R3, R0, R3, RZ, 0xfc, !PT ;  /* 0x0000000300037212 */ /* 0x000fca00078efcff */
[----:B------:R2:W-:Y:S01]  /*4690*/  STG.E.U8 desc[UR36][R16.64], R3 ;  /* 0x0000000310007986 */ /* 0x0005e2000c101124 */
[----:B------:R-:W-:Y:S05]  /*46a0*/  BRA `(.L_x_4263) ;  /* 0x0000000400b87947 */ /* 0x000fea0003800000 */
.L_x_4273:
[----:B------:R-:W-:-:S05]  /*46b0*/  HADD2.F32 R0, -RZ, R0.H0_H0 ;  /* 0x20000000ff007230 */ /* 0x000fca0000004100 */
[----:B------:R-:W-:-:S05]  /*46c0*/  F2FP.BF16.F32.PACK_AB R0, RZ, R0 ;  /* 0x00000000ff00723e */ /* 0x000fca00000010ff */
[----:B------:R3:W-:Y:S01]  /*46d0*/  STG.E.U16 desc[UR36][R16.64], R0 ;  /* 0x0000000010007986 */ /* 0x0007e2000c101524 */
[----:B------:R-:W-:Y:S05]  /*46e0*/  BRA `(.L_x_4263) ;  /* 0x0000000400a87947 */ /* 0x000fea0003800000 */
.L_x_4270:
        /* <DEDUP_REMOVED lines=8> */
[----:B------:R-:W-:-:S06]  /*4770*/  HADD2.F32 R3, -RZ, R0.H0_H0 ;  /* 0x20000000ff037230 */ /* 0x000fcc0000004100 */
[----:B------:R-:W1:Y:S02]  /*4780*/  F2I.FTZ.U32.TRUNC.NTZ R3, R3 ;  /* 0x0000000300037305 */ /* 0x000e64000021f000 */
[----:B-1----:R1:W-:Y:S01]  /*4790*/  STG.E.U16 desc[UR36][R16.64], R3 ;  /* 0x0000000310007986 */ /* 0x0023e2000c101524 */
[----:B------:R-:W-:Y:S05]  /*47a0*/  BRA `(.L_x_4263) ;  /* 0x0000000400787947 */ /* 0x000fea0003800000 */
.L_x_4282:
[----:B------:R-:W-:Y:S01]  /*47b0*/  HADD2.F32 R3, -RZ, R0.H0_H0 ;  /* 0x20000000ff037230 */ /* 0x000fe20000004100 */
        /* <DEDUP_REMOVED lines=16> */
.L_x_4285:
[----:B------:R-:W-:-:S04]  /*48c0*/  LOP3.LUT R2, R3, 0x80000000, RZ, 0xc0, !PT ;  /* 0x8000000003027812 */ /* 0x000fc800078ec0ff */
[----:B------:R-:W-:-:S04]  /*48d0*/  SHF.R.U32.HI R3, RZ, 0x18, R2 ;  /* 0x00000018ff037819 */ /* 0x000fc80000011602 */
[----:B------:R-:W-:-:S04]  /*48e0*/  LOP3.LUT R0, R0, R3, RZ, 0xfc, !PT ;  /* 0x0000000300007212 */ /* 0x000fc800078efcff */
[----:B------:R-:W-:-:S07]  /*48f0*/  PRMT R8, R0, 0x7610, R8 ;  /* 0x0000761000087816 */ /* 0x000fce0000000008 */
.L_x_4284:
[----:B------:R-:W-:Y:S05]  /*4900*/  BSYNC B0 ;  /* 0x0000000000007941 */ /* 0x000fea0003800000 */
.L_x_4283:
[----:B------:R1:W-:Y:S01]  /*4910*/  STG.E.U8 desc[UR36][R16.64], R8 ;  /* 0x0000000810007986 */ /* 0x0003e2000c101124 */
[----:B------:R-:W-:Y:S05]  /*4920*/  BRA `(.L_x_4263) ;  /* 0x0000000400187947 */ /* 0x000fea0003800000 */
.L_x_4281:
        /* <DEDUP_REMOVED lines=17> */
.L_x_4288:
[----:B------:R-:W-:-:S04]  /*4a40*/  LOP3.LUT R2, R3, 0x80000000, RZ, 0xc0, !PT ;  /* 0x8000000003027812 */ /* 0x000fc800078ec0ff */
[----:B------:R-:W-:-:S04]  /*4a50*/  SHF.R.U32.HI R3, RZ, 0x18, R2 ;  /* 0x00000018ff037819 */ /* 0x000fc80000011602 */
[----:B------:R-:W-:-:S04]  /*4a60*/  LOP3.LUT R0, R0, R3, RZ, 0xfc, !PT ;  /* 0x0000000300007212 */ /* 0x000fc800078efcff */
[----:B------:R-:W-:-:S07]  /*4a70*/  PRMT R8, R0, 0x7610, R8 ;  /* 0x0000761000087816 */ /* 0x000fce0000000008 */
.L_x_4287:
[----:B------:R-:W-:Y:S05]  /*4a80*/  BSYNC B0 ;  /* 0x0000000000007941 */ /* 0x000fea0003800000 */
.L_x_4286:
[----:B------:R1:W-:Y:S01]  /*4a90*/  STG.E.U8 desc[UR36][R16.64], R8 ;  /* 0x0000000810007986 */ /* 0x0003e2000c101124 */
[----:B------:R-:W-:Y:S05]  /*4aa0*/  BRA `(.L_x_4263) ;  /* 0x0000000000b87947 */ /* 0x000fea0003800000 */
.L_x_4280:
[----:B------:R-:W-:-:S13]  /*4ab0*/  ISETP.NE.AND P0, PT, R2, 0x1c, PT ;  /* 0x0000001c0200780c */ /* 0x000fda0003f05270 */
[----:B------:R-:W-:Y:S05]  /*4ac0*/  @!P0 BRA `(.L_x_4289) ;  /* 0x0000000000a48947 */ /* 0x000fea0003800000 */
[----:B------:R-:W-:-:S13]  /*4ad0*/  ISETP.NE.AND P0, PT, R2, 0x1d, PT ;  /* 0x0000001d0200780c */ /* 0x000fda0003f05270 */
[----:B------:R-:W-:Y:S05]  /*4ae0*/  @!P0 BRA `(.L_x_4290) ;  /* 0x00000000008c8947 */ /* 0x000fea0003800000 */
[----:B------:R-:W-:-:S13]  /*4af0*/  ISETP.NE.AND P0, PT, R2, 0x2c, PT ;  /* 0x0000002c0200780c */ /* 0x000fda0003f05270 */
[----:B------:R-:W-:Y:S05]  /*4b00*/  @P0 BRA `(.L_x_4262) ;  /* 0x0000000000400947 */ /* 0x000fea0003800000 */
[----:B------:R-:W-:-:S05]  /*4b10*/  HADD2.F32 R3, -RZ, R0.H0_H0 ;  /* 0x20000000ff037230 */ /* 0x000fca0000004100 */
        /* <DEDUP_REMOVED lines=15> */
.L_x_4262:
        /* <DEDUP_REMOVED lines=16> */
.L_x_4291:
[----:B------:R-:W-:Y:S05]  /*4d10*/  BRA `(.L_x_4263) ;  /* 0x00000000001c7947 */ /* 0x000fea0003800000 */
.L_x_4290:
[----:B------:R-:W-:-:S06]  /*4d20*/  HADD2.F32 R2, -RZ, R0.H0_H0 ;  /* 0x20000000ff027230 */ /* 0x000fcc0000004100 */
[----:B------:R-:W1:Y:S02]  /*4d30*/  F2I.U64.TRUNC R2, R2 ;  /* 0x0000000200027311 */ /* 0x000e64000020d800 */
[----:B-1----:R1:W-:Y:S01]  /*4d40*/  STG.E.64 desc[UR36][R16.64], R2 ;  /* 0x0000000210007986 */ /* 0x0023e2000c101b24 */
[----:B------:R-:W-:Y:S05]  /*4d50*/  BRA `(.L_x_4263) ;  /* 0x00000000000c7947 */ /* 0x000fea0003800000 */
.L_x_4289:
[----:B------:R-:W-:-:S04]  /*4d60*/  HADD2.F32 R0, -RZ, R0.H0_H0 ;  /* 0x20000000ff007230 */ /* 0x000fc80000004100 */
[----:B------:R-:W1:Y:S02]  /*4d70*/  F2I.FTZ.U32.TRUNC.NTZ R3, R0 ;  /* 0x0000000000037305 */ /* 0x000e64000021f000 */
[----:B-1----:R1:W-:Y:S02]  /*4d80*/  STG.E desc[UR36][R16.64], R3 ;  /* 0x0000000310007986 */ /* 0x0023e4000c101924 */
.L_x_4263:
[----:B------:R-:W-:-:S04]  /*4d90*/  IMAD R18, R18, 0x200, R23 ;  /* 0x0000020012127824 */ /* 0x000fc800078e0217 */
[----:B------:R-:W-:-:S07]  /*4da0*/  VIADD R19, R18, 0x80 ;  /* 0x0000008012137836 */ /* 0x000fce0000000000 */
.L_x_4179:
[----:B------:R-:W-:Y:S05]  /*4db0*/  BSYNC B6 ;  /* 0x0000000000067941 */ /* 0x000fea0003800000 */
.L_x_4178:
[----:B------:R-:W-:Y:S01]  /*4dc0*/  ULDC UR4, c[0x0][0x210] ;  /* 0x0000840000047ab9 */ /* 0x000fe20000000800 */
[----:B------:R-:W-:Y:S01]  /*4dd0*/  BSSY B6, `(.L_x_4292) ;  /* 0x00004d3000067945 */ /* 0x000fe20003800000 */
[----:B------:R-:W-:-:S13]  /*4de0*/  ISETP.GE.AND P0, PT, R19, UR4, PT ;  /* 0x0000000413007c0c */ /* 0x000fda000bf06270 */
[----:B------:R-:W-:Y:S05]  /*4df0*/  @P0 BRA `(.L_x_4293) ;  /* 0x0000004c00400947 */ /* 0x000fea0003800000 */
[----:B----4-:R-:W4:Y:S01]  /*4e00*/  LDC R6, c[0x0][0x218] ;  /* 0x00008600ff067b82 */ /* 0x010f220000000800 */
[----:B------:R-:W-:Y:S02]  /*4e10*/  IMAD.MOV.U32 R18, RZ, RZ, RZ ;  /* 0x000000ffff127224 */ /* 0x000fe400078e00ff */
[----:B-1-3--:R-:W-:Y:S02]  /*4e20*/  IMAD.MOV.U32 R0, RZ, RZ, RZ ;  /* 0x000000ffff007224 */ /* 0x00afe400078e00ff */
[----:B--2---:R-:W-:Y:S01]  /*4e30*/  IMAD.MOV.U32 R16, RZ, RZ, RZ ;  /* 0x000000ffff107224 */ /* 0x004fe200078e00ff */
        /* <DEDUP_REMOVED lines=350> */
.L_x_4294:
        /* <DEDUP_REMOVED lines=20> */
[----:B-1----:R-:W-:-:S04]  /*6560*/  F2FP.F16.F32.PACK_AB R0, RZ, R0 ;  /* 0x00000000ff00723e */ /* 0x002fc800000000ff */
[----:B------:R-:W-:Y:S01]  /*6570*/  PRMT R22, R0, 0x7610, R22 ;  /* 0x0000761000167816 */ /* 0x000fe20000000016 */
[----:B------:R-:W-:Y:S06]  /*6580*/  BRA `(.L_x_4300) ;  /* 0x0000000c00d07947 */ /* 0x000fec0003800000 */
.L_x_4298:
[----:B------:R-:W2:Y:S02]  /*6590*/  LDG.E.U8 R2, desc[UR36][R2.64] ;  /* 0x0000002402027981 */ /* 0x000ea4000c1e1100 */
[----:B--2---:R-:W-:-:S04]  /*65a0*/  I2FP.F32.U32 R0, R2 ;  /* 0x0000000200007245 */ /* 0x004fc80000201000 */
[----:B------:R-:W-:-:S04]  /*65b0*/  F2FP.F16.F32.PACK_AB R0, RZ, R0 ;  /* 0x00000000ff00723e */ /* 0x000fc800000000ff */
[----:B------:R-:W-:Y:S01]  /*65c0*/  PRMT R22, R0, 0x7610, R22 ;  /* 0x0000761000167816 */ /* 0x000fe20000000016 */
[----:B------:R-:W-:Y:S06]  /*65d0*/  BRA `(.L_x_4300) ;  /* 0x0000000c00bc7947 */ /* 0x000fec0003800000 */
.L_x_4297:
        /* <DEDUP_REMOVED lines=8> */
[----:B-1----:R-:W-:-:S04]  /*6660*/  F2FP.F16.F32.PACK_AB R0, RZ, R0 ;  /* 0x00000000ff00723e */ /* 0x002fc800000000ff */
[----:B------:R-:W-:Y:S01]  /*6670*/  PRMT R22, R0, 0x7610, R22 ;  /* 0x0000761000167816 */ /* 0x000fe20000000016 */
[----:B------:R-:W-:Y:S06]  /*6680*/  BRA `(.L_x_4300) ;  /* 0x0000000c00907947 */ /* 0x000fec0003800000 */
.L_x_4302:
[----:B------:R-:W2:Y:S02]  /*6690*/  LDG.E R2, desc[UR36][R2.64] ;  /* 0x0000002402027981 */ /* 0x000ea4000c1e1900 */
[----:B--2---:R-:W-:-:S04]  /*66a0*/  I2FP.F32.S32 R0, R2 ;  /* 0x0000000200007245 */ /* 0x004fc80000201400 */
[----:B------:R-:W-:-:S04]  /*66b0*/  F2FP.F16.F32.PACK_AB R0, RZ, R0 ;  /* 0x00000000ff00723e */ /* 0x000fc800000000ff */
[----:B------:R-:W-:Y:S01]  /*66c0*/  PRMT R22, R0, 0x7610, R22 ;  /* 0x0000761000167816 */ /* 0x000fe20000000016 */
[----:B------:R-:W-:Y:S06]  /*66d0*/  BRA `(.L_x_4300) ;  /* 0x0000000c007c7947 */ /* 0x000fec0003800000 */
.L_x_4301:
[----:B------:R-:W2:Y:S02]  /*66e0*/  LDG.E.U16 R2, desc[UR36][R2.64] ;  /* 0x0000002402027981 */ /* 0x000ea4000c1e1500 */
[----:B--2---:R-:W1:Y:S02]  /*66f0*/  I2F.S16 R0, R2 ;  /* 0x0000000200007306 */ /* 0x004e640000101400 */
[----:B-1----:R-:W-:-:S04]  /*6700*/  F2FP.F16.F32.PACK_AB R0, RZ, R0 ;  /* 0x00000000ff00723e */ /* 0x002fc800000000ff */
[----:B------:R-:W-:Y:S01]  /*6710*/  PRMT R22, R0, 0x7610, R22 ;  /* 0x0000761000167816 */ /* 0x000fe20000000016 */
[----:B------:R-:W-:Y:S06]  /*6720*/  BRA `(.L_x_4300) ;  /* 0x0000000c00687947 */ /* 0x000fec0003800000 */
.L_x_4296:
        /* <DEDUP_REMOVED lines=9> */
.L_x_4304:
[----:B------:R2:W5:Y:S01]  /*67c0*/  LDG.E.U16 R22, desc[UR36][R2.64] ;  /* 0x0000002402167981 */ /* 0x000562000c1e1500 */
[----:B------:R-:W-:Y:S05]  /*67d0*/  BRA `(.L_x_4300) ;  /* 0x0000000c003c7947 */ /* 0x000fea0003800000 */
.L_x_4303:
        /* <DEDUP_REMOVED lines=9> */
.L_x_4306:
[----:B------:R1:W5:Y:S01]  /*6870*/  LDG.E.U16 R22, desc[UR36][R2.64] ;  /* 0x0000002402167981 */ /* 0x000362000c1e1500 */
[----:B------:R-:W-:Y:S05]  /*6880*/  BRA `(.L_x_4300) ;  /* 0x0000000c00107947 */ /* 0x000fea0003800000 */
.L_x_4305:
[----:B------:R-:W2:Y:S01]  /*6890*/  LDG.E.64 R2, desc[UR36][R2.64] ;  /* 0x0000002402027981 */ /* 0x000ea2000c1e1b00 */
[----:B------:R-:W-:Y:S01]  /*68a0*/  UMOV UR4, 0xf0000000 ;  /* 0xf000000000047882 */ /* 0x000fe20000000000 */
[----:B------:R-:W-:Y:S01]  /*68b0*/  UMOV UR5, 0x380fffff ;  /* 0x380fffff00057882 */ /* 0x000fe20000000000 */
[----:B--2---:R-:W1:Y:S01]  /*68c0*/  F2F.F32.F64 R0, R2 ;  /* 0x0000000200007310 */ /* 0x004e620000301000 */
[----:B------:R-:W-:-:S14]  /*68d0*/  DSETP.GEU.AND P0, PT, |R2|, UR4, PT ;  /* 0x0000000402007e2a */ /* 0x000fdc000bf0e200 */
[----:B-1----:R-:W-:-:S05]  /*68e0*/  @!P0 FMUL R0, R0, 1.175494350822287508e-38 ;  /* 0x0080000000008820 */ /* 0x002fca0000400000 */
[----:B------:R-:W-:-:S04]  /*68f0*/  F2FP.F16.F32.PACK_AB R0, RZ, R0 ;  /* 0x00000000ff00723e */ /* 0x000fc800000000ff */
[----:B------:R-:W-:Y:S01]  /*6900*/  PRMT R22, R0, 0x7610, R22 ;  /* 0x0000761000167816 */ /* 0x000fe20000000016 */
[----:B------:R-:W-:Y:S06]  /*6910*/  BRA `(.L_x_4300) ;  /* 0x0000000800ec7947 */ /* 0x000fec0003800000 */
.L_x_4295:
        /* <DEDUP_REMOVED lines=14> */
.L_x_4309:
        /* <DEDUP_REMOVED lines=9> */
.L_x_4308:
        /* <DEDUP_REMOVED lines=28> */
.L_x_4311:
        /* <DEDUP_REMOVED lines=15> */
.L_x_4310:
[----:B------:R-:W2:Y:S02]  /*6d40*/  LDG.E.U16 R0, desc[UR36][R2.64] ;  /* 0x0000002402007981 */ /* 0x000ea4000c1e1500 */
[----:B--2---:R-:W-:-:S05]  /*6d50*/  IMAD.U32 R0, R0, 0x10000, RZ ;  /* 0x0001000000007824 */ /* 0x004fca00078e00ff */
[----:B------:R-:W-:-:S04]  /*6d60*/  F2FP.F16.F32.PACK_AB R0, RZ, R0 ;  /* 0x00000000ff00723e */ /* 0x000fc800000000ff */
[----:B------:R-:W-:Y:S01]  /*6d70*/  PRMT R22, R0, 0x7610, R22 ;  /* 0x0000761000167816 */ /* 0x000fe20000000016 */
[----:B------:R-:W-:Y:S06]  /*6d80*/  BRA `(.L_x_4300) ;  /* 0x0000000400d07947 */ /* 0x000fec0003800000 */
.L_x_4307:
        /* <DEDUP_REMOVED lines=13> */
.L_x_4314:
        /* <DEDUP_REMOVED lines=21> */
.L_x_4318:
[----:B------:R-:W-:Y:S05]  /*6fb0*/  BSYNC B1 ;  /* 0x0000000000017941 */ /* 0x000fea0003800000 */
.L_x_4317:
[----:B------:R-:W-:Y:S01]  /*6fc0*/  LEA R3, R0, 0x3b800000, 0x17 ;  /* 0x3b80000000037811 */ /* 0x000fe200078eb8ff */
[----:B------:R-:W-:-:S05]  /*6fd0*/  IMAD.SHL.U32 R0, R2, 0x100000, RZ ;  /* 0x0010000002007824 */ /* 0x000fca00078e00ff */
[----:B------:R-:W-:-:S07]  /*6fe0*/  LOP3.LUT R0, R3, R0, R4, 0xfe, !PT ;  /* 0x0000000003007212 */ /* 0x000fce00078efe04 */
.L_x_4316:
[----:B------:R-:W-:Y:S05]  /*6ff0*/  BSYNC B0 ;  /* 0x0000000000007941 */ /* 0x000fea0003800000 */
.L_x_4315:
[----:B------:R-:W-:-:S04]  /*7000*/  F2FP.F16.F32.PACK_AB R0, RZ, R0 ;  /* 0x00000000ff00723e */ /* 0x000fc800000000ff */
[----:B------:R-:W-:Y:S01]  /*7010*/  PRMT R22, R0, 0x7610, R22 ;  /* 0x0000761000167816 */ /* 0x000fe20000000016 */
[----:B------:R-:W-:Y:S06]  /*7020*/  BRA `(.L_x_4300) ;  /* 0x0000000400287947 */ /* 0x000fec0003800000 */
.L_x_4313:
        /* <DEDUP_REMOVED lines=21> */
.L_x_4322:
[----:B------:R-:W-:Y:S05]  /*7180*/  BSYNC B1 ;  /* 0x0000000000017941 */ /* 0x000fea0003800000 */
.L_x_4321:
[----:B------:R-:W-:Y:S01]  /*7190*/  LEA R3, R0, 0x37800000, 0x17 ;  /* 0x3780000000037811 */ /* 0x000fe200078eb8ff */
[----:B------:R-:W-:-:S05]  /*71a0*/  IMAD.SHL.U32 R0, R2, 0x200000, RZ ;  /* 0x0020000002007824 */ /* 0x000fca00078e00ff */
[----:B------:R-:W-:-:S07]  /*71b0*/  LOP3.LUT R0, R3, R0, R4, 0xfe, !PT ;  /* 0x0000000003007212 */ /* 0x000fce00078efe04 */
.L_x_4320:
[----:B------:R-:W-:Y:S05]  /*71c0*/  BSYNC B0 ;  /* 0x0000000000007941 */ /* 0x000fea0003800000 */
.L_x_4319:
[----:B------:R-:W-:-:S04]  /*71d0*/  F2FP.F16.F32.PACK_AB R0, RZ, R0 ;  /* 0x00000000ff00723e */ /* 0x000fc800000000ff */
[----:B------:R-:W-:Y:S01]  /*71e0*/  PRMT R22, R0, 0x7610, R22 ;  /* 0x0000761000167816 */ /* 0x000fe20000000016 */
[----:B------:R-:W-:Y:S06]  /*71f0*/  BRA `(.L_x_4300) ;  /* 0x0000000000b47947 */ /* 0x000fec0003800000 */
.L_x_4312:
        /* <DEDUP_REMOVED lines=14> */
.L_x_4326:
[----:B------:R-:W-:Y:S05]  /*72e0*/  BSYNC B0 ;  /* 0x0000000000007941 */ /* 0x000fea0003800000 */
.L_x_4325:
[----:B------:R-:W-:-:S04]  /*72f0*/  F2FP.F16.F32.PACK_AB R0, RZ, R0 ;  /* 0x00000000ff00723e */ /* 0x000fc800000000ff */
[----:B------:R-:W-:Y:S01]  /*7300*/  PRMT R22, R0, 0x7610, R22 ;  /* 0x0000761000167816 */ /* 0x000fe20000000016 */
[----:B------:R-:W-:Y:S06]  /*7310*/  BRA `(.L_x_4300) ;  /* 0x00000000006c7947 */ /* 0x000fec0003800000 */
.L_x_4299:
        /* <DEDUP_REMOVED lines=16> */
.L_x_4327:
[----:B------:R-:W-:Y:S01]  /*7420*/  PRMT R22, RZ, 0x7610, R22 ;  /* 0x00007610ff167816 */ /* 0x000fe20000000016 */
[----:B------:R-:W-:Y:S06]  /*7430*/  BRA `(.L_x_4300) ;  /* 0x0000000000247947 */ /* 0x000fec0003800000 */
.L_x_4324:
[----:B------:R-:W2:Y:S02]  /*7440*/  LDG.E.64 R2, desc[UR36][R2.64] ;  /* 0x0000002402027981 */ /* 0x000ea4000c1e1b00 */
[----:B--2---:R-:W1:Y:S02]  /*7450*/  I2F.U64 R0, R2 ;  /* 0x0000000200007312 */ /* 0x004e640000301000 */
[----:B-1----:R-:W-:-:S04]  /*7460*/  F2FP.F16.F32.PACK_AB R0, RZ, R0 ;  /* 0x00000000ff00723e */ /* 0x002fc800000000ff */
[----:B------:R-:W-:Y:S01]  /*7470*/  PRMT R22, R0, 0x7610, R22 ;  /* 0x0000761000167816 */ /* 0x000fe20000000016 */
[----:B------:R-:W-:Y:S06]  /*7480*/  BRA `(.L_x_4300) ;  /* 0x0000000000107947 */ /* 0x000fec0003800000 */
.L_x_4323:
[----:B------:R-:W2:Y:S02]  /*7490*/  LDG.E R2, desc[UR36][R2.64] ;  /* 0x0000002402027981 */ /* 0x000ea4000c1e1900 */
[----:B--2---:R-:W-:-:S04]  /*74a0*/  I2FP.F32.U32 R0, R2 ;  /* 0x0000000200007245 */ /* 0x004fc80000201000 */
[----:B------:R-:W-:-:S04]  /*74b0*/  F2FP.F16.F32.PACK_AB R0, RZ, R0 ;  /* 0x00000000ff00723e */ /* 0x000fc800000000ff */
[----:B------:R-:W-:-:S07]  /*74c0*/  PRMT R22, R0, 0x7610, R22 ;  /* 0x0000761000167816 */ /* 0x000fce0000000016 */
.L_x_4300:
[----:B-12---:R-:W1:Y:S01]  /*74d0*/  LDC.U8 R2, c[0x0][0x493] ;  /* 0x000124c0ff027b82 */ /* 0x006e620000000000 */
        /* <DEDUP_REMOVED lines=19> */
.L_x_4331:
[----:B------:R-:W2:Y:S02]  /*7610*/  LDG.E.U8 R4, desc[UR36][R4.64] ;  /* 0x0000002404047981 */ /* 0x000ea4000c1e1100 */
[----:B--2---:R-:W-:-:S04]  /*7620*/  I2FP.F32.U32 R0, R4 ;  /* 0x0000000400007245 */ /* 0x004fc80000201000 */
[----:B------:R-:W-:-:S04]  /*7630*/  F2FP.F16.F32.PACK_AB R0, RZ, R0 ;  /* 0x00000000ff00723e */ /* 0x000fc800000000ff */
[----:B------:R-:W-:Y:S01]  /*7640*/  PRMT R2, R0, 0x7610, R2 ;  /* 0x0000761000027816 */ /* 0x000fe20000000002 */
[----:B------:R-:W-:Y:S06]  /*7650*/  BRA `(.L_x_4333) ;  /* 0x0000000c00b87947 */ /* 0x000fec0003800000 */
.L_x_4330:
        /* <DEDUP_REMOVED lines=11> */
.L_x_4335:
[----:B------:R-:W2:Y:S02]  /*7710*/  LDG.E R4, desc[UR36][R4.64] ;  /* 0x0000002404047981 */ /* 0x000ea4000c1e1900 */
[----:B--2---:R-:W-:-:S04]  /*7720*/  I2FP.F32.S32 R0, R4 ;  /* 0x0000000400007245 */ /* 0x004fc80000201400 */
[----:B------:R-:W-:-:S04]  /*7730*/  F2FP.F16.F32.PACK_AB R0, RZ, R0 ;  /* 0x00000000ff00723e */ /* 0x000fc800000000ff */
[----:B------:R-:W-:Y:S01]  /*7740*/  PRMT R2, R0, 0x7610, R2 ;  /* 0x0000761000027816 */ /* 0x000fe20000000002 */
[----:B------:R-:W-:Y:S06]  /*7750*/  BRA `(.L_x_4333) ;  /* 0x0000000c00787947 */ /* 0x000fec0003800000 */
.L_x_4334:
[----:B------:R-:W2:Y:S02]  /*7760*/  LDG.E.U16 R4, desc[UR36][R4.64] ;  /* 0x0000002404047981 */ /* 0x000ea4000c1e1500 */
[----:B--2---:R-:W1:Y:S02]  /*7770*/  I2F.S16 R0, R4 ;  /* 0x0000000400007306 */ /* 0x004e640000101400 */
[----:B-1----:R-:W-:-:S04]  /*7780*/  F2FP.F16.F32.PACK_AB R0, RZ, R0 ;  /* 0x00000000ff00723e */ /* 0x002fc800000000ff */
[----:B------:R-:W-:Y:S01]  /*7790*/  PRMT R2, R0, 0x7610, R2 ;  /* 0x0000761000027816 */ /* 0x000fe20000000002 */
[----:B------:R-:W-:Y:S06]  /*77a0*/  BRA `(.L_x_4333) ;  /* 0x0000000c00647947 */ /* 0x000fec0003800000 */
.L_x_4329:
        /* <DEDUP_REMOVED lines=9> */
.L_x_4337:
[----:B------:R1:W5:Y:S01]  /*7840*/  LDG.E.U16 R2, desc[UR36][R4.64] ;  /* 0x0000002404027981 */ /* 0x000362000c1e1500 */
[----:B------:R-:W-:Y:S05]  /*7850*/  BRA `(.L_x_4333) ;  /* 0x0000000c00387947 */ /* 0x000fea0003800000 */
.L_x_4336:
        /* <DEDUP_REMOVED lines=9> */
.L_x_4339:
[----:B------:R2:W5:Y:S01]  /*78f0*/  LDG.E.U16 R2, desc[UR36][R4.64] ;  /* 0x0000002404027981 */ /* 0x000562000c1e1500 */
[----:B------:R-:W-:Y:S05]  /*7900*/  BRA `(.L_x_4333) ;  /* 0x0000000c000c7947 */ /* 0x000fea0003800000 */
.L_x_4338:
        /* <DEDUP_REMOVED lines=9> */
.L_x_4328:
        /* <DEDUP_REMOVED lines=14> */
.L_x_4342:
        /* <DEDUP_REMOVED lines=9> */
.L_x_4341:
        /* <DEDUP_REMOVED lines=25> */
[----:B------:R-:W-:-:S04]  /*7ca0*/  F2FP.F16.F32.PACK_AB R3, RZ, R3 ;  /* 0x00000003ff03723e */ /* 0x000fc800000000ff */
[----:B------:R-:W-:Y:S01]  /*7cb0*/  PRMT R2, R3, 0x7610, R2 ;  /* 0x0000761003027816 */ /* 0x000fe20000000002 */
[----:B------:R-:W-:Y:S06]  /*7cc0*/  BRA `(.L_x_4333) ;  /* 0x00000008001c7947 */ /* 0x000fec0003800000 */
.L_x_4344:
        /* <DEDUP_REMOVED lines=12> */
[----:B------:R-:W-:Y:S01]  /*7d90*/  F2FP.F16.F32.PACK_AB R2, RZ, R2 ;  /* 0x00000002ff02723e */ /* 0x000fe200000000ff */
[----:B------:R-:W-:Y:S06]  /*7da0*/  BRA `(.L_x_4333) ;  /* 0x0000000400e47947 */ /* 0x000fec0003800000 */
.L_x_4343:
[----:B------:R-:W2:Y:S02]  /*7db0*/  LDG.E.U16 R0, desc[UR36][R4.64] ;  /* 0x0000002404007981 */ /* 0x000ea4000c1e1500 */
[----:B--2---:R-:W-:-:S05]  /*7dc0*/  IMAD.U32 R0, R0, 0x10000, RZ ;  /* 0x0001000000007824 */ /* 0x004fca00078e00ff */
[----:B------:R-:W-:-:S04]  /*7dd0*/  F2FP.F16.F32.PACK_AB R0, RZ, R0 ;  /* 0x00000000ff00723e */ /* 0x000fc800000000ff */
[----:B------:R-:W-:Y:S01]  /*7de0*/  PRMT R2, R0, 0x7610, R2 ;  /* 0x0000761000027816 */ /* 0x000fe20000000002 */
[----:B------:R-:W-:Y:S06]  /*7df0*/  BRA `(.L_x_4333) ;  /* 0x0000000400d07947 */ /* 0x000fec0003800000 */
.L_x_4340:
        /* <DEDUP_REMOVED lines=13> */
.L_x_4347:
        /* <DEDUP_REMOVED lines=21> */
.L_x_4351:
[----:B------:R-:W-:Y:S05]  /*8020*/  BSYNC B1 ;  /* 0x0000000000017941 */ /* 0x000fea0003800000 */
.L_x_4350:
[----:B------:R-:W-:Y:S01]  /*8030*/  LEA R3, R0, 0x3b800000, 0x17 ;  /* 0x3b80000000037811 */ /* 0x000fe200078eb8ff */
[----:B------:R-:W-:-:S05]  /*8040*/  IMAD.SHL.U32 R0, R2, 0x100000, RZ ;  /* 0x0010000002007824 */ /* 0x000fca00078e00ff */
[----:B------:R-:W-:-:S07]  /*8050*/  LOP3.LUT R0, R3, R0, R4, 0xfe, !PT ;  /* 0x0000000003007212 */ /* 0x000fce00078efe04 */
.L_x_4349:
[----:B------:R-:W-:Y:S05]  /*8060*/  BSYNC B0 ;  /* 0x0000000000007941 */ /* 0x000fea0003800000 */
.L_x_4348:
[----:B------:R-:W-:-:S04]  /*8070*/  F2FP.F16.F32.PACK_AB R0, RZ, R0 ;  /* 0x00000000ff00723e */ /* 0x000fc800000000ff */
[----:B------:R-:W-:Y:S01]  /*8080*/  PRMT R2, R0, 0x7610, R2 ;  /* 0x0000761000027816 */ /* 0x000fe20000000002 */
[----:B------:R-:W-:Y:S06]  /*8090*/  BRA `(.L_x_4333) ;  /* 0x0000000400287947 */ /* 0x000fec0003800000 */
.L_x_4346:
        /* <DEDUP_REMOVED lines=21> */
.L_x_4355:
[----:B------:R-:W-:Y:S05]  /*81f0*/  BSYNC B1 ;  /* 0x0000000000017941 */ /* 0x000fea0003800000 */
.L_x_4354:
[----:B------:R-:W-:Y:S01]  /*8200*/  LEA R3, R0, 0x37800000, 0x17 ;  /* 0x3780000000037811 */ /* 0x000fe200078eb8ff */
[----:B------:R-:W-:-:S05]  /*8210*/  IMAD.SHL.U32 R0, R2, 0x200000, RZ ;  /* 0x0020000002007824 */ /* 0x000fca00078e00ff */
[----:B------:R-:W-:-:S07]  /*8220*/  LOP3.LUT R0, R3, R0, R4, 0xfe, !PT ;  /* 0x0000000003007212 */ /* 0x000fce00078efe04 */
.L_x_4353:
[----:B------:R-:W-:Y:S05]  /*8230*/  BSYNC B0 ;  /* 0x0000000000007941 */ /* 0x000fea0003800000 */
.L_x_4352:
[----:B------:R-:W-:-:S04]  /*8240*/  F2FP.F16.F32.PACK_AB R0, RZ, R0 ;  /* 0x00000000ff00723e */ /* 0x000fc800000000ff */
[----:B------:R-:W-:Y:S01]  /*8250*/  PRMT R2, R0, 0x7610, R2 ;  /* 0x0000761000027816 */ /* 0x000fe20000000002 */
[----:B------:R-:W-:Y:S06]  /*8260*/  BRA `(.L_x_4333) ;  /* 0x0000000000b47947 */ /* 0x000fec0003800000 */
.L_x_4345:
        /* <DEDUP_REMOVED lines=14> */
.L_x_4359:
[----:B------:R-:W-:Y:S05]  /*8350*/  BSYNC B0 ;  /* 0x0000000000007941 */ /* 0x000fea0003800000 */
.L_x_4358:
[----:B------:R-:W-:-:S04]  /*8360*/  F2FP.F16.F32.PACK_AB R0, RZ, R0 ;  /* 0x00000000ff00723e */ /* 0x000fc800000000ff */
[----:B------:R-:W-:Y:S01]  /*8370*/  PRMT R2, R0, 0x7610, R2 ;  /* 0x0000761000027816 */ /* 0x000fe20000000002 */
[----:B------:R-:W-:Y:S06]  /*8380*/  BRA `(.L_x_4333) ;  /* 0x00000000006c7947 */ /* 0x000fec0003800000 */
.L_x_4332:
        /* <DEDUP_REMOVED lines=16> */
.L_x_4360:
[----:B------:R-:W-:Y:S01]  /*8490*/  PRMT R2, RZ, 0x7610, R2 ;  /* 0x00007610ff027816 */ /* 0x000fe20000000002 */
[----:B------:R-:W-:Y:S06]  /*84a0*/  BRA `(.L_x_4333) ;  /* 0x0000000000247947 */ /* 0x000fec0003800000 */
.L_x_4357:
[----:B------:R-:W2:Y:S02]  /*84b0*/  LDG.E.64 R4, desc[UR36][R4.64] ;  /* 0x0000002404047981 */ /* 0x000ea4000c1e1b00 */
[----:B--2---:R-:W1:Y:S02]  /*84c0*/  I2F.U64 R0, R4 ;  /* 0x0000000400007312 */ /* 0x004e640000301000 */
[----:B-1----:R-:W-:-:S04]  /*84d0*/  F2FP.F16.F32.PACK_AB R0, RZ, R0 ;  /* 0x00000000ff00723e */ /* 0x002fc800000000ff */
[----:B------:R-:W-:Y:S01]  /*84e0*/  PRMT R2, R0, 0x7610, R2 ;  /* 0x0000761000027816 */ /* 0x000fe20000000002 */
[----:B------:R-:W-:Y:S06]  /*84f0*/  BRA `(.L_x_4333) ;  /* 0x0000000000107947 */ /* 0x000fec0003800000 */
.L_x_4356:
[----:B------:R-:W2:Y:S02]  /*8500*/  LDG.E R4, desc[UR36][R4.64] ;  /* 0x0000002404047981 */ /* 0x000ea4000c1e1900 */
[----:B--2---:R-:W-:-:S04]  /*8510*/  I2FP.F32.U32 R0, R4 ;  /* 0x0000000400007245 */ /* 0x004fc80000201000 */
[----:B------:R-:W-:-:S04]  /*8520*/  F2FP.F16.F32.PACK_AB R0, RZ, R0 ;  /* 0x00000000ff00723e */ /* 0x000fc800000000ff */
[----:B------:R-:W-:-:S07]  /*8530*/  PRMT R2, R0, 0x7610, R2 ;  /* 0x0000761000027816 */ /* 0x000fce0000000002 */
.L_x_4333:
[----:B-----5:R-:W-:Y:S01]  /*8540*/  HADD2.F32 R0, -RZ, R2.H0_H0 ;  /* 0x20000002ff007230 */ /* 0x020fe20000004100 */
[----:B------:R-:W-:Y:S01]  /*8550*/  BSSY B1, `(.L_x_4361) ;  /* 0x0000064000017945 */ /* 0x000fe20003800000 */
[----:B------:R-:W-:-:S03]  /*8560*/  HADD2.F32 R3, -RZ, R22.H0_H0 ;  /* 0x20000016ff037230 */ /* 0x000fc60000004100 */
[----:B------:R-:W-:-:S13]  /*8570*/  FSETP.NEU.FTZ.AND P0, PT, R0, RZ, PT ;  /* 0x000000ff0000720b */ /* 0x000fda0003f1d000 */
[----:B-12---:R-:W1:Y:S02]  /*8580*/  @!P0 MUFU.RCP R4, R0 ;  /* 0x0000000000048308 */ /* 0x006e640000001000 */
[----:B-1----:R-:W-:-:S05]  /*8590*/  @!P0 FMUL.FTZ R4, R3, R4 ;  /* 0x0000000403048220 */ /* 0x002fca0000410000 */
        /* <DEDUP_REMOVED lines=29> */
.L_x_4368:
[----:B------:R-:W-:Y:S01]  /*8770*/  FSETP.GEU.FTZ.AND P0, PT, R7, -R9, PT ;  /* 0x800000090700720b */ /* 0x000fe20003f1e000 */
[----:B------:R-:W-:-:S12]  /*8780*/  FADD.FTZ R5, R5, -1 ;  /* 0xbf80000005057421 */ /* 0x000fd80000010000 */
[----:B------:R-:W-:-:S07]  /*8790*/  @!P0 FADD.FTZ R5, R5, -1 ;  /* 0xbf80000005058421 */ /* 0x000fce0000010000 */
.L_x_4367:
[----:B------:R-:W-:Y:S05]  /*87a0*/  BSYNC B2 ;  /* 0x0000000000027941 */ /* 0x000fea0003800000 */
.L_x_4366:
[----:B------:R-:W-:Y:S01]  /*87b0*/  FFMA.FTZ R4, -R9, R5, R4 ;  /* 0x0000000509047223 */ /* 0x000fe20000010104 */
[----:B------:R-:W-:Y:S06]  /*87c0*/  BRA `(.L_x_4364) ;  /* 0x00000000007c7947 */ /* 0x000fec0003800000 */
.L_x_4365:
        /* <DEDUP_REMOVED lines=15> */
.L_x_4371:
        /* <DEDUP_REMOVED lines=13> */
.L_x_4370:
[----:B------:R-:W-:Y:S05]  /*8990*/  BSYNC B2 ;  /* 0x0000000000027941 */ /* 0x000fea0003800000 */
.L_x_4369:
[----:B------:R-:W-:-:S04]  /*89a0*/  FMUL.FTZ R5, R4, 1.1920928955078125e-07 ;  /* 0x3400000004057820 */ /* 0x000fc80000410000 */
[----:B------:R-:W-:-:S07]  /*89b0*/  FMUL.FTZ R4, R8, R5 ;  /* 0x0000000508047220 */ /* 0x000fce0000410000 */
.L_x_4364:
[----:B------:R-:W-:Y:S05]  /*89c0*/  BSYNC B0 ;  /* 0x0000000000007941 */ /* 0x000fea0003800000 */
.L_x_4363:
        /* <DEDUP_REMOVED lines=28> */
.L_x_4362:
[----:B------:R-:W-:Y:S05]  /*8b90*/  BSYNC B1 ;  /* 0x0000000000017941 */ /* 0x000fea0003800000 */
.L_x_4361:
        /* <DEDUP_REMOVED lines=16> */
.L_x_4375:
[----:B------:R-:W-:-:S06]  /*8ca0*/  HADD2.F32 R3, -RZ, R4.H0_H0 ;  /* 0x20000004ff037230 */ /* 0x000fcc0000004100 */
[----:B------:R-:W1:Y:S02]  /*8cb0*/  F2I.S64.TRUNC R2, R3 ;  /* 0x0000000300027311 */ /* 0x000e64000020d900 */
[----:B-1----:R1:W-:Y:S01]  /*8cc0*/  STG.E.U8 desc[UR36][R16.64], R2 ;  /* 0x0000000210007986 */ /* 0x0023e2000c101124 */
[----:B------:R-:W-:Y:S05]  /*8cd0*/  BRA `(.L_x_4377) ;  /* 0x0000000c00847947 */ /* 0x000fea0003800000 */
.L_x_4374:
        /* <DEDUP_REMOVED lines=10> */
.L_x_4379:
[----:B------:R-:W-:-:S04]  /*8d80*/  HADD2.F32 R4, -RZ, R4.H0_H0 ;  /* 0x20000004ff047230 */ /* 0x000fc80000004100 */
[----:B------:R-:W1:Y:S02]  /*8d90*/  F2I.FTZ.TRUNC.NTZ R3, R4 ;  /* 0x0000000400037305 */ /* 0x000e64000021f100 */
[----:B-1----:R1:W-:Y:S01]  /*8da0*/  STG.E desc[UR36][R16.64], R3 ;  /* 0x0000000310007986 */ /* 0x0023e2000c101924 */
[----:B------:R-:W-:Y:S05]  /*8db0*/  BRA `(.L_x_4377) ;  /* 0x0000000c004c7947 */ /* 0x000fea0003800000 */
.L_x_4378:
[----:B------:R-:W-:-:S04]  /*8dc0*/  HADD2.F32 R4, -RZ, R4.H0_H0 ;  /* 0x20000004ff047230 */ /* 0x000fc80000004100 */
[----:B------:R-:W1:Y:S02]  /*8dd0*/  F2I.FTZ.TRUNC.NTZ R3, R4 ;  /* 0x0000000400037305 */ /* 0x000e64000021f100 */
[----:B-1----:R1:W-:Y:S01]  /*8de0*/  STG.E.U16 desc[UR36][R16.64], R3 ;  /* 0x0000000310007986 */ /* 0x0023e2000c101524 */
[----:B------:R-:W-:Y:S05]  /*8df0*/  BRA `(.L_x_4377) ;  /* 0x0000000c003c7947 */ /* 0x000fea0003800000 */
.L_x_4373:
        /* <DEDUP_REMOVED lines=9> */
.L_x_4381:
[----:B------:R1:W-:Y:S01]  /*8e90*/  STG.E.U16 desc[UR36][R16.64], R4 ;  /* 0x0000000410007986 */ /* 0x0003e2000c101524 */
[----:B------:R-:W-:Y:S05]  /*8ea0*/  BRA `(.L_x_4377) ;  /* 0x0000000c00107947 */ /* 0x000fea0003800000 */
.L_x_4380:
        /* <DEDUP_REMOVED lines=10> */
.L_x_4383:
[----:B------:R-:W-:-:S05]  /*8f50*/  HADD2.F32 R0, -RZ, R4.H0_H0 ;  /* 0x20000004ff007230 */ /* 0x000fca0000004100 */
[----:B------:R-:W-:-:S04]  /*8f60*/  F2FP.F16.F32.PACK_AB R0, RZ, R0 ;  /* 0x00000000ff00723e */ /* 0x000fc800000000ff */
[----:B------:R-:W-:-:S05]  /*8f70*/  PRMT R0, R0, 0x5410, RZ ;  /* 0x0000541000007816 */ /* 0x000fca00000000ff */
[----:B------:R1:W-:Y:S01]  /*8f80*/  STG.E desc[UR36][R16.64], R0 ;  /* 0x0000000010007986 */ /* 0x0003e2000c101924 */
[----:B------:R-:W-:Y:S05]  /*8f90*/  BRA `(.L_x_4377) ;  /* 0x0000000800d47947 */ /* 0x000fea0003800000 */
.L_x_4382:
[----:B------:R-:W-:-:S05]  /*8fa0*/  HADD2.F32 R2, -RZ, R4.H0_H0 ;  /* 0x20000004ff027230 */ /* 0x000fca0000004100 */
[----:B------:R-:W-:-:S06]  /*8fb0*/  FMUL.FTZ R2, R2, 1 ;  /* 0x3f80000002027820 */ /* 0x000fcc0000410000 */
[----:B------:R-:W1:Y:S02]  /*8fc0*/  F2F.F64.F32 R2, R2 ;  /* 0x0000000200027310 */ /* 0x000e640000201800 */
[----:B-1----:R1:W-:Y:S01]  /*8fd0*/  STG.E.64 desc[UR36][R16.64], R2 ;  /* 0x0000000210007986 */ /* 0x0023e2000c101b24 */
[----:B------:R-:W-:Y:S05]  /*8fe0*/  BRA `(.L_x_4377) ;  /* 0x0000000800c07947 */ /* 0x000fea0003800000 */
.L_x_4372:
        /* <DEDUP_REMOVED lines=13> */
.L_x_4386:
[----:B------:R-:W-:Y:S01]  /*90c0*/  HADD2.F32 R4, -RZ, R4.H0_H0 ;  /* 0x20000004ff047230 */ /* 0x000fe20000004100 */
[----:B------:R-:W-:-:S04]  /*90d0*/  CS2R R6, SRZ ;  /* 0x0000000000067805 */ /* 0x000fc8000001ff00 */
[----:B------:R-:W-:-:S06]  /*90e0*/  FMUL.FTZ R4, R4, 1 ;  /* 0x3f80000004047820 */ /* 0x000fcc0000410000 */
[----:B------:R-:W1:Y:S02]  /*90f0*/  F2F.F64.F32 R4, R4 ;  /* 0x0000000400047310 */ /* 0x000e640000201800 */
[----:B-1----:R1:W-:Y:S01]  /*9100*/  STG.E.128 desc[UR36][R16.64], R4 ;  /* 0x0000000410007986 */ /* 0x0023e2000c101d24 */
[----:B------:R-:W-:Y:S05]  /*9110*/  BRA `(.L_x_4377) ;  /* 0x0000000800747947 */ /* 0x000fea0003800000 */
.L_x_4385:
        /* <DEDUP_REMOVED lines=21> */
.L_x_4390:
[----:B------:R-:W-:Y:S05]  /*9270*/  BSYNC B0 ;  /* 0x0000000000007941 */ /* 0x000fea0003800000 */
.L_x_4389:
[----:B------:R-:W-:-:S05]  /*9280*/  LOP3.LUT R3, R0, R3, RZ, 0xfc, !PT ;  /* 0x0000000300037212 */ /* 0x000fca00078efcff */
[----:B------:R1:W-:Y:S01]  /*9290*/  STG.E.U8 desc[UR36][R16.64], R3 ;  /* 0x0000000310007986 */ /* 0x0003e2000c101124 */
[----:B------:R-:W-:Y:S05]  /*92a0*/  BRA `(.L_x_4377) ;  /* 0x0000000800107947 */ /* 0x000fea0003800000 */
.L_x_4388:
        /* <DEDUP_REMOVED lines=13> */
.L_x_4392:
[----:B------:R-:W-:Y:S01]  /*9380*/  IMAD.MOV.U32 R0, RZ, RZ, 0x7f ;  /* 0x0000007fff007424 */ /* 0x000fe200078e00ff */
[----:B------:R-:W-:-:S04]  /*9390*/  ISETP.GT.U32.AND P0, PT, R2, 0x7f800000, PT ;  /* 0x7f8000000200780c */ /* 0x000fc80003f04070 */
[----:B------:R-:W-:-:S09]  /*93a0*/  SEL R0, R0, 0x7c, P0 ;  /* 0x0000007c00007807 */ /* 0x000fd20000000000 */
.L_x_4393:
[----:B------:R-:W-:Y:S05]  /*93b0*/  BSYNC B0 ;  /* 0x0000000000007941 */ /* 0x000fea0003800000 */
.L_x_4391:
[----:B------:R-:W-:-:S04]  /*93c0*/  LOP3.LUT R2, R3, 0x80000000, RZ, 0xc0, !PT ;  /* 0x8000000003027812 */ /* 0x000fc800078ec0ff */
[----:B------:R-:W-:-:S04]  /*93d0*/  SHF.R.U32.HI R3, RZ, 0x18, R2 ;  /* 0x00000018ff037819 */ /* 0x000fc80000011602 */
[----:B------:R-:W-:-:S05]  /*93e0*/  LOP3.LUT R3, R0, R3, RZ, 0xfc, !PT ;  /* 0x0000000300037212 */ /* 0x000fca00078efcff */
[----:B------:R1:W-:Y:S01]  /*93f0*/  STG.E.U8 desc[UR36][R16.64], R3 ;  /* 0x0000000310007986 */ /* 0x0003e2000c101124 */
[----:B------:R-:W-:Y:S05]  /*9400*/  BRA `(.L_x_4377) ;  /* 0x0000000400b87947 */ /* 0x000fea0003800000 */
.L_x_4387:
[----:B------:R-:W-:-:S05]  /*9410*/  HADD2.F32 R0, -RZ, R4.H0_H0 ;  /* 0x20000004ff007230 */ /* 0x000fca0000004100 */
[----:B------:R-:W-:-:S05]  /*9420*/  F2FP.BF16.F32.PACK_AB R0, RZ, R0 ;  /* 0x00000000ff00723e */ /* 0x000fca00000010ff */
[----:B------:R1:W-:Y:S01]  /*9430*/  STG.E.U16 desc[UR36][R16.64], R0 ;  /* 0x0000000010007986 */ /* 0x0003e2000c101524 */
[----:B------:R-:W-:Y:S05]  /*9440*/  BRA `(.L_x_4377) ;  /* 0x0000000400a87947 */ /* 0x000fea0003800000 */
.L_x_4384:
        /* <DEDUP_REMOVED lines=12> */
.L_x_4396:
        /* <DEDUP_REMOVED lines=17> */
.L_x_4399:
[----:B------:R-:W-:-:S04]  /*9620*/  LOP3.LUT R2, R3, 0x80000000, RZ, 0xc0, !PT ;  /* 0x8000000003027812 */ /* 0x000fc800078ec0ff */
[----:B------:R-:W-:-:S04]  /*9630*/  SHF.R.U32.HI R3, RZ, 0x18, R2 ;  /* 0x00000018ff037819 */ /* 0x000fc80000011602 */
[----:B------:R-:W-:-:S04]  /*9640*/  LOP3.LUT R0, R0, R3, RZ, 0xfc, !PT ;  /* 0x0000000300007212 */ /* 0x000fc800078efcff */
[----:B------:R-:W-:-:S07]  /*9650*/  PRMT R8, R0, 0x7610, R8 ;  /* 0x0000761000087816 */ /* 0x000fce0000000008 */
.L_x_4398:
[----:B------:R-:W-:Y:S05]  /*9660*/  BSYNC B0 ;  /* 0x0000000000007941 */ /* 0x000fea0003800000 */
.L_x_4397:
[----:B------:R4:W-:Y:S01]  /*9670*/  STG.E.U8 desc[UR36][R16.64], R8 ;  /* 0x0000000810007986 */ /* 0x0009e2000c101124 */
[----:B------:R-:W-:Y:S05]  /*9680*/  BRA `(.L_x_4377) ;  /* 0x0000000400187947 */ /* 0x000fea0003800000 */
.L_x_4395:
        /* <DEDUP_REMOVED lines=17> */
.L_x_4402:
[----:B------:R-:W-:-:S04]  /*97a0*/  LOP3.LUT R2, R3, 0x80000000, RZ, 0xc0, !PT ;  /* 0x8000000003027812 */ /* 0x000fc800078ec0ff */
[----:B------:R-:W-:-:S04]  /*97b0*/  SHF.R.U32.HI R3, RZ, 0x18, R2 ;  /* 0x00000018ff037819 */ /* 0x000fc80000011602 */
[----:B------:R-:W-:-:S04]  /*97c0*/  LOP3.LUT R0, R0, R3, RZ, 0xfc, !PT ;  /* 0x0000000300007212 */ /* 0x000fc800078efcff */
[----:B------:R-:W-:-:S07]  /*97d0*/  PRMT R8, R0, 0x7610, R8 ;  /* 0x0000761000087816 */ /* 0x000fce0000000008 */
.L_x_4401:
[----:B------:R-:W-:Y:S05]  /*97e0*/  BSYNC B0 ;  /* 0x0000000000007941 */ /* 0x000fea0003800000 */
.L_x_4400:
[----:B------:R1:W-:Y:S01]  /*97f0*/  STG.E.U8 desc[UR36][R16.64], R8 ;  /* 0x0000000810007986 */ /* 0x0003e2000c101124 */
[----:B------:R-:W-:Y:S05]  /*9800*/  BRA `(.L_x_4377) ;  /* 0x0000000000b87947 */ /* 0x000fea0003800000 */
.L_x_4394:
        /* <DEDUP_REMOVED lines=22> */
.L_x_4376:
        /* <DEDUP_REMOVED lines=16> */
.L_x_4405:
[----:B------:R-:W-:Y:S05]  /*9a70*/  BRA `(.L_x_4377) ;  /* 0x00000000001c7947 */ /* 0x000fea0003800000 */
.L_x_4404:
[----:B------:R-:W-:-:S06]  /*9a80*/  HADD2.F32 R2, -RZ, R4.H0_H0 ;  /* 0x20000004ff027230 */ /* 0x000fcc0000004100 */
[----:B------:R-:W1:Y:S02]  /*9a90*/  F2I.U64.TRUNC R2, R2 ;  /* 0x0000000200027311 */ /* 0x000e64000020d800 */
[----:B-1----:R1:W-:Y:S01]  /*9aa0*/  STG.E.64 desc[UR36][R16.64], R2 ;  /* 0x0000000210007986 */ /* 0x0023e2000c101b24 */
[----:B------:R-:W-:Y:S05]  /*9ab0*/  BRA `(.L_x_4377) ;  /* 0x00000000000c7947 */ /* 0x000fea0003800000 */
.L_x_4403:
[----:B------:R-:W-:-:S04]  /*9ac0*/  HADD2.F32 R4, -RZ, R4.H0_H0 ;  /* 0x20000004ff047230 */ /* 0x000fc80000004100 */
[----:B------:R-:W1:Y:S02]  /*9ad0*/  F2I.FTZ.U32.TRUNC.NTZ R3, R4 ;  /* 0x0000000400037305 */ /* 0x000e64000021f000 */
[----:B-1----:R3:W-:Y:S02]  /*9ae0*/  STG.E desc[UR36][R16.64], R3 ;  /* 0x0000000310007986 */ /* 0x0027e4000c101924 */
.L_x_4377:
[----:B------:R-:W-:-:S07]  /*9af0*/  VIADD R19, R19, 0x80 ;  /* 0x0000008013137836 */ /* 0x000fce0000000000 */
.L_x_4293:
[----:B------:R-:W-:Y:S05]  /*9b00*/  BSYNC B6 ;  /* 0x0000000000067941 */ /* 0x000fea0003800000 */
.L_x_4292:
[----:B------:R-:W-:Y:S01]  /*9b10*/  ULDC UR4, c[0x0][0x210] ;  /* 0x0000840000047ab9 */ /* 0x000fe20000000800 */
[----:B------:R-:W-:Y:S01]  /*9b20*/  BSSY B6, `(.L_x_4406) ;  /* 0x00004d3000067945 */ /* 0x000fe20003800000 */
[----:B------:R-:W-:-:S13]  /*9b30*/  ISETP.GE.AND P0, PT, R19, UR4, PT ;  /* 0x0000000413007c0c */ /* 0x000fda000bf06270 */
[----:B------:R-:W-:Y:S05]  /*9b40*/  @P0 BRA `(.L_x_4407) ;  /* 0x0000004c00400947 */ /* 0x000fea0003800000 */
[----:B-1--4-:R-:W1:Y:S01]  /*9b50*/  LDC R6, c[0x0][0x218] ;  /* 0x00008600ff067b82 */ /* 0x012e620000000800 */
[----:B------:R-:W-:Y:S02]  /*9b60*/  IMAD.MOV.U32 R18, RZ, RZ, RZ ;  /* 0x000000ffff127224 */ /* 0x000fe400078e00ff */
[----:B---3--:R-:W-:Y:S02]  /*9b70*/  IMAD.MOV.U32 R0, RZ, RZ, RZ ;  /* 0x000000ffff007224 */ /* 0x008fe400078e00ff */
[----:B--2---:R-:W-:Y:S01]  /*9b80*/  IMAD.MOV.U32 R16, RZ, RZ, RZ ;  /* 0x000000ffff107224 */ /* 0x004fe200078e00ff */
        /* <DEDUP_REMOVED lines=350> */
.L_x_4408:
        /* <DEDUP_REMOVED lines=23> */
.L_x_4412:
[----:B------:R-:W2:Y:S02]  /*b2e0*/  LDG.E.U8 R2, desc[UR36][R2.64] ;  /* 0x0000002402027981 */ /* 0x000ea4000c1e1100 */
[----:B--2---:R-:W-:-:S04]  /*b2f0*/  I2FP.F32.U32 R0, R2 ;  /* 0x0000000200007245 */ /* 0x004fc80000201000 */
[----:B------:R-:W-:-:S04]  /*b300*/  F2FP.F16.F32.PACK_AB R0, RZ, R0 ;  /* 0x00000000ff00723e */ /* 0x000fc800000000ff */
[----:B------:R-:W-:Y:S01]  /*b310*/  PRMT R22, R0, 0x7610, R22 ;  /* 0x0000761000167816 */ /* 0x000fe20000000016 */
[----:B------:R-:W-:Y:S06]  /*b320*/  BRA `(.L_x_4414) ;  /* 0x0000000c00bc7947 */ /* 0x000fec0003800000 */
.L_x_4411:
        /* <DEDUP_REMOVED lines=11> */
.L_x_4416:
[----:B------:R-:W2:Y:S02]  /*b3e0*/  LDG.E R2, desc[UR36][R2.64] ;  /* 0x0000002402027981 */ /* 0x000ea4000c1e1900 */
[----:B--2---:R-:W-:-:S04]  /*b3f0*/  I2FP.F32.S32 R0, R2 ;  /* 0x0000000200007245 */ /* 0x004fc80000201400 */
[----:B------:R-:W-:-:S04]  /*b400*/  F2FP.F16.F32.PACK_AB R0, RZ, R0 ;  /* 0x00000000ff00723e */ /* 0x000fc800000000ff */
[----:B------:R-:W-:Y:S01]  /*b410*/  PRMT R22, R0, 0x7610, R22 ;  /* 0x0000761000167816 */ /* 0x000fe20000000016 */
[----:B------:R-:W-:Y:S06]  /*b420*/  BRA `(.L_x_4414) ;  /* 0x0000000c007c7947 */ /* 0x000fec0003800000 */
.L_x_4415:
[----:B------:R-:W2:Y:S02]  /*b430*/  LDG.E.U16 R2, desc[UR36][R2.64] ;  /* 0x0000002402027981 */ /* 0x000ea4000c1e1500 */
[----:B--2---:R-:W1:Y:S02]  /*b440*/  I2F.S16 R0, R2 ;  /* 0x0000000200007306 */ /* 0x004e640000101400 */
[----:B-1----:R-:W-:-:S04]  /*b450*/  F2FP.F16.F32.PACK_AB R0, RZ, R0 ;  /* 0x00000000ff00723e */ /* 0x002fc800000000ff */
[----:B------:R-:W-:Y:S01]  /*b460*/  PRMT R22, R0, 0x7610, R22 ;  /* 0x0000761000167816 */ /* 0x000fe20000000016 */
[----:B------:R-:W-:Y:S06]  /*b470*/  BRA `(.L_x_4414) ;  /* 0x0000000c00687947 */ /* 0x000fec0003800000 */
.L_x_4410:
        /* <DEDUP_REMOVED lines=9> */
.L_x_4418:
[----:B------:R1:W5:Y:S01]  /*b510*/  LDG.E.U16 R22, desc[UR36][R2.64] ;  /* 0x0000002402167981 */ /* 0x000362000c1e1500 */
[----:B------:R-:W-:Y:S05]  /*b520*/  BRA `(.L_x_4414) ;  /* 0x0000000c003c7947 */ /* 0x000fea0003800000 */
.L_x_4417:
        /* <DEDUP_REMOVED lines=9> */
.L_x_4420:
[----:B------:R2:W5:Y:S01]  /*b5c0*/  LDG.E.U16 R22, desc[UR36][R2.64] ;  /* 0x0000002402167981 */ /* 0x000562000c1e1500 */
[----:B------:R-:W-:Y:S05]  /*b5d0*/  BRA `(.L_x_4414) ;  /* 0x0000000c00107947 */ /* 0x000fea0003800000 */
.L_x_4419:
        /* <DEDUP_REMOVED lines=9> */
.L_x_4409:
        /* <DEDUP_REMOVED lines=14> */
.L_x_4423:
        /* <DEDUP_REMOVED lines=9> */
.L_x_4422:
        /* <DEDUP_REMOVED lines=28> */
.L_x_4425:
        /* <DEDUP_REMOVED lines=15> */
.L_x_4424:
[----:B------:R-:W2:Y:S02]  /*ba90*/  LDG.E.U16 R0, desc[UR36][R2.64] ;  /* 0x0000002402007981 */ /* 0x000ea4000c1e1500 */
[----:B--2---:R-:W-:-:S05]  /*baa0*/  IMAD.U32 R0, R0, 0x10000, RZ ;  /* 0x0001000000007824 */ /* 0x004fca00078e00ff */
[----:B------:R-:W-:-:S04]  /*bab0*/  F2FP.F16.F32.PACK_AB R0, RZ, R0 ;  /* 0x00000000ff00723e */ /* 0x000fc800000000ff */
[----:B------:R-:W-:Y:S01]  /*bac0*/  PRMT R22, R0, 0x7610, R22 ;  /* 0x0000761000167816 */ /* 0x000fe20000000016 */
[----:B------:R-:W-:Y:S06]  /*bad0*/  BRA `(.L_x_4414) ;  /* 0x0000000400d07947 */ /* 0x000fec0003800000 */
.L_x_4421:
        /* <DEDUP_REMOVED lines=13> */
.L_x_4428:
        /* <DEDUP_REMOVED lines=21> */
.L_x_4432:
[----:B------:R-:W-:Y:S05]  /*bd00*/  BSYNC B1 ;  /* 0x0000000000017941 */ /* 0x000fea0003800000 */
.L_x_4431:
[----:B------:R-:W-:Y:S01]  /*bd10*/  LEA R3, R0, 0x3b800000, 0x17 ;  /* 0x3b80000000037811 */ /* 0x000fe200078eb8ff */
[----:B------:R-:W-:-:S05]  /*bd20*/  IMAD.SHL.U32 R0, R2, 0x100000, RZ ;  /* 0x0010000002007824 */ /* 0x000fca00078e00ff */
[----:B------:R-:W-:-:S07]  /*bd30*/  LOP3.LUT R0, R3, R0, R4, 0xfe, !PT ;  /* 0x0000000003007212 */ /* 0x000fce00078efe04 */
.L_x_4430:
[----:B------:R-:W-:Y:S05]  /*bd40*/  BSYNC B0 ;  /* 0x0000000000007941 */ /* 0x000fea0003800000 */
.L_x_4429:
[----:B------:R-:W-:-:S04]  /*bd50*/  F2FP.F16.F32.PACK_AB R0, RZ, R0 ;  /* 0x00000000ff00723e */ /* 0x000fc800000000ff */
[----:B------:R-:W-:Y:S01]  /*bd60*/  PRMT R22, R0, 0x7610, R22 ;  /* 0x0000761000167816 */ /* 0x000fe20000000016 */
[----:B------:R-:W-:Y:S06]  /*bd70*/  BRA `(.L_x_4414) ;  /* 0x0000000400287947 */ /* 0x000fec0003800000 */
.L_x_4427:
        /* <DEDUP_REMOVED lines=21> */
.L_x_4436:
[----:B------:R-:W-:Y:S05]  /*bed0*/  BSYNC B1 ;  /* 0x0000000000017941 */ /* 0x000fea0003800000 */
.L_x_4435:
[----:B------:R-:W-:Y:S01]  /*bee0*/  LEA R3, R0, 0x37800000, 0x17 ;  /* 0x3780000000037811 */ /* 0x000fe200078eb8ff */
[----:B------:R-:W-:-:S05]  /*bef0*/  IMAD.SHL.U32 R0, R2, 0x200000, RZ ;  /* 0x0020000002007824 */ /* 0x000fca00078e00ff */
[----:B------:R-:W-:-:S07]  /*bf00*/  LOP3.LUT R0, R3, R0, R4, 0xfe, !PT ;  /* 0x0000000003007212 */ /* 0x000fce00078efe04 */
.L_x_4434:
[----:B------:R-:W-:Y:S05]  /*bf10*/  BSYNC B0 ;  /* 0x0000000000007941 */ /* 0x000fea0003800000 */
.L_x_4433:
[----:B------:R-:W-:-:S04]  /*bf20*/  F2FP.F16.F32.PACK_AB R0, RZ, R0 ;  /* 0x00000000ff00723e */ /* 0x000fc800000000ff */
[----:B------:R-:W-:Y:S01]  /*bf30*/  PRMT R22, R0, 0x7610, R22 ;  /* 0x0000761000167816 */ /* 0x000fe20000000016 */
[----:B------:R-:W-:Y:S06]  /*bf40*/  BRA `(.L_x_4414) ;  /* 0x0000000000b47947 */ /* 0x000fec0003800000 */
.L_x_4426:
        /* <DEDUP_REMOVED lines=14> */
.L_x_4440:
[----:B------:R-:W-:Y:S05]  /*c030*/  BSYNC B0 ;  /* 0x0000000000007941 */ /* 0x000fea0003800000 */
.L_x_4439:
[----:B------:R-:W-:-:S04]  /*c040*/  F2FP.F16.F32.PACK_AB R0, RZ, R0 ;  /* 0x00000000ff00723e */ /* 0x000fc800000000ff */
[----:B------:R-:W-:Y:S01]  /*c050*/  PRMT R22, R0, 0x7610, R22 ;  /* 0x0000761000167816 */ /* 0x000fe20000000016 */
[----:B------:R-:W-:Y:S06]  /*c060*/  BRA `(.L_x_4414) ;  /* 0x00000000006c7947 */ /* 0x000fec0003800000 */
.L_x_4413:
        /* <DEDUP_REMOVED lines=16> */
.L_x_4441:
[----:B------:R-:W-:Y:S01]  /*c170*/  PRMT R22, RZ, 0x7610, R22 ;  /* 0x00007610ff167816 */ /* 0x000fe20000000016 */
[----:B------:R-:W-:Y:S06]  /*c180*/  BRA `(.L_x_4414) ;  /* 0x0000000000247947 */ /* 0x000fec0003800000 */
.L_x_4438:
[----:B------:R-:W2:Y:S02]  /*c190*/  LDG.E.64 R2, desc[UR36][R2.64] ;  /* 0x0000002402027981 */ /* 0x000ea4000c1e1b00 */
[----:B--2---:R-:W1:Y:S02]  /*c1a0*/  I2F.U64 R0, R2 ;  /* 0x0000000200007312 */ /* 0x004e640000301000 */
[----:B-1----:R-:W-:-:S04]  /*c1b0*/  F2FP.F16.F32.PACK_AB R0, RZ, R0 ;  /* 0x00000000ff00723e */ /* 0x002fc800000000ff */
[----:B------:R-:W-:Y:S01]  /*c1c0*/  PRMT R22, R0, 0x7610, R22 ;  /* 0x0000761000167816 */ /* 0x000fe20000000016 */
[----:B------:R-:W-:Y:S06]  /*c1d0*/  BRA `(.L_x_4414) ;  /* 0x0000000000107947 */ /* 0x000fec0003800000 */
.L_x_4437:
[----:B------:R-:W2:Y:S02]  /*c1e0*/  LDG.E R2, desc[UR36][R2.64] ;  /* 0x0000002402027981 */ /* 0x000ea4000c1e1900 */
[----:B--2---:R-:W-:-:S04]  /*c1f0*/  I2FP.F32.U32 R0, R2 ;  /* 0x0000000200007245 */ /* 0x004fc80000201000 */
[----:B------:R-:W-:-:S04]  /*c200*/  F2FP.F16.F32.PACK_AB R0, RZ, R0 ;  /* 0x00000000ff00723e */ /* 0x000fc800000000ff */
[----:B------:R-:W-:-:S07]  /*c210*/  PRMT R22, R0, 0x7610, R22 ;  /* 0x0000761000167816 */ /* 0x000fce0000000016 */
.L_x_4414:
        /* <DEDUP_REMOVED lines=20> */
.L_x_4445:
[----:B------:R-:W2:Y:S02]  /*c360*/  LDG.E.U8 R4, desc[UR36][R4.64] ;  /* 0x0000002404047981 */ /* 0x000ea4000c1e1100 */
[----:B--2---:R-:W-:-:S04]  /*c370*/  I2FP.F32.U32 R0, R4 ;  /* 0x0000000400007245 */ /* 0x004fc80000201000 */
[----:B------:R-:W-:-:S04]  /*c380*/  F2FP.F16.F32.PACK_AB R0, RZ, R0 ;  /* 0x00000000ff00723e */ /* 0x000fc800000000ff */
[----:B------:R-:W-:Y:S01]  /*c390*/  PRMT R2, R0, 0x7610, R2 ;  /* 0x0000761000027816 */ /* 0x000fe20000000002 */
[----:B------:R-:W-:Y:S06]  /*c3a0*/  BRA `(.L_x_4447) ;  /* 0x0000000c00b87947 */ /* 0x000fec0003800000 */
.L_x_4444:
        /* <DEDUP_REMOVED lines=11> */
.L_x_4449:
[----:B------:R-:W2:Y:S02]  /*c460*/  LDG.E R4, desc[UR36][R4.64] ;  /* 0x0000002404047981 */ /* 0x000ea4000c1e1900 */
[----:B--2---:R-:W-:-:S04]  /*c470*/  I2FP.F32.S32 R0, R4 ;  /* 0x0000000400007245 */ /* 0x004fc80000201400 */
[----:B------:R-:W-:-:S04]  /*c480*/  F2FP.F16.F32.PACK_AB R0, RZ, R0 ;  /* 0x00000000ff00723e */ /* 0x000fc800000000ff */
[----:B------:R-:W-:Y:S01]  /*c490*/  PRMT R2, R0, 0x7610, R2 ;  /* 0x0000761000027816 */ /* 0x000fe20000000002 */
[----:B------:R-:W-:Y:S06]  /*c4a0*/  BRA `(.L_x_4447) ;  /* 0x0000000c00787947 */ /* 0x000fec0003800000 */
.L_x_4448:
[----:B------:R-:W2:Y:S02]  /*c4b0*/  LDG.E.U16 R4, desc[UR36][R4.64] ;  /* 0x0000002404047981 */ /* 0x000ea4000c1e1500 */
[----:B--2---:R-:W1:Y:S02]  /*c4c0*/  I2F.S16 R0, R4 ;  /* 0x0000000400007306 */ /* 0x004e640000101400 */
[----:B-1----:R-:W-:-:S04]  /*c4d0*/  F2FP.F16.F32.PACK_AB R0, RZ, R0 ;  /* 0x00000000ff00723e */ /* 0x002fc800000000ff */
[----:B------:R-:W-:Y:S01]  /*c4e0*/  PRMT R2, R0, 0x7610, R2 ;  /* 0x0000761000027816 */ /* 0x000fe20000000002 */
[----:B------:R-:W-:Y:S06]  /*c4f0*/  BRA `(.L_x_4447) ;  /* 0x0000000c00647947 */ /* 0x000fec0003800000 */
.L_x_4443:
        /* <DEDUP_REMOVED lines=9> */
.L_x_4451:
[----:B------:R2:W5:Y:S01]  /*c590*/  LDG.E.U16 R2, desc[UR36][R4.64] ;  /* 0x0000002404027981 */ /* 0x000562000c1e1500 */
[----:B------:R-:W-:Y:S05]  /*c5a0*/  BRA `(.L_x_4447) ;  /* 0x0000000c00387947 */ /* 0x000fea0003800000 */
.L_x_4450:
        /* <DEDUP_REMOVED lines=9> */
.L_x_4453:
[----:B------:R1:W5:Y:S01]  /*c640*/  LDG.E.U16 R2, desc[UR36][R4.64] ;  /* 0x0000002404027981 */ /* 0x000362000c1e1500 */
[----:B------:R-:W-:Y:S05]  /*c650*/  BRA `(.L_x_4447) ;  /* 0x0000000c000c7947 */ /* 0x000fea0003800000 */
.L_x_4452:
        /* <DEDUP_REMOVED lines=9> */
.L_x_4442:
        /* <DEDUP_REMOVED lines=14> */
.L_x_4456:
        /* <DEDUP_REMOVED lines=9> */
.L_x_4455:
        /* <DEDUP_REMOVED lines=28> */
.L_x_4458:
        /* <DEDUP_REMOVED lines=14> */
.L_x_4457:
[----:B------:R-:W2:Y:S02]  /*cb00*/  LDG.E.U16 R0, desc[UR36][R4.64] ;  /* 0x0000002404007981 */ /* 0x000ea4000c1e1500 */
[----:B--2---:R-:W-:-:S05]  /*cb10*/  IMAD.U32 R0, R0, 0x10000, RZ ;  /* 0x0001000000007824 */ /* 0x004fca00078e00ff */
[----:B------:R-:W-:-:S04]  /*cb20*/  F2FP.F16.F32.PACK_AB R0, RZ, R0 ;  /* 0x00000000ff00723e */ /* 0x000fc800000000ff */
[----:B------:R-:W-:Y:S01]  /*cb30*/  PRMT R2, R0, 0x7610, R2 ;  /* 0x0000761000027816 */ /* 0x000fe20000000002 */
[----:B------:R-:W-:Y:S06]  /*cb40*/  BRA `(.L_x_4447) ;  /* 0x0000000400d07947 */ /* 0x000fec0003800000 */
.L_x_4454:
        /* <DEDUP_REMOVED lines=13> */
.L_x_4461:
        /* <DEDUP_REMOVED lines=21> */
.L_x_4465:
[----:B------:R-:W-:Y:S05]  /*cd70*/  BSYNC B1 ;  /* 0x0000000000017941 */ /* 0x000fea0003800000 */
.L_x_4464:
[----:B------:R-:W-:Y:S01]  /*cd80*/  LEA R3, R0, 0x3b800000, 0x17 ;  /* 0x3b80000000037811 */ /* 0x000fe200078eb8ff */
[----:B------:R-:W-:-:S05]  /*cd90*/  IMAD.SHL.U32 R0, R2, 0x100000, RZ ;  /* 0x0010000002007824 */ /* 0x000fca00078e00ff */
[----:B------:R-:W-:-:S07]  /*cda0*/  LOP3.LUT R0, R3, R0, R4, 0xfe, !PT ;  /* 0x0000000003007212 */ /* 0x000fce00078efe04 */
.L_x_4463:
[----:B------:R-:W-:Y:S05]  /*cdb0*/  BSYNC B0 ;  /* 0x0000000000007941 */ /* 0x000fea0003800000 */
.L_x_4462:
[----:B------:R-:W-:-:S04]  /*cdc0*/  F2FP.F16.F32.PACK_AB R0, RZ, R0 ;  /* 0x00000000ff00723e */ /* 0x000fc800000000ff */
[----:B------:R-:W-:Y:S01]  /*cdd0*/  PRMT R2, R0, 0x7610, R2 ;  /* 0x0000761000027816 */ /* 0x000fe20000000002 */
[----:B------:R-:W-:Y:S06]  /*cde0*/  BRA `(.L_x_4447) ;  /* 0x0000000400287947 */ /* 0x000fec0003800000 */
.L_x_4460:
        /* <DEDUP_REMOVED lines=21> */
.L_x_4469:
[----:B------:R-:W-:Y:S05]  /*cf40*/  BSYNC B1 ;  /* 0x0000000000017941 */ /* 0x000fea0003800000 */
.L_x_4468:
[----:B------:R-:W-:Y:S01]  /*cf50*/  LEA R3, R0, 0x37800000, 0x17 ;  /* 0x3780000000037811 */ /* 0x000fe200078eb8ff */
[----:B------:R-:W-:-:S05]  /*cf60*/  IMAD.SHL.U32 R0, R2, 0x200000, RZ ;  /* 0x0020000002007824 */ /* 0x000fca00078e00ff */
[----:B------:R-:W-:-:S07]  /*cf70*/  LOP3.LUT R0, R3, R0, R4, 0xfe, !PT ;  /* 0x0000000003007212 */ /* 0x000fce00078efe04 */
.L_x_4467:
[----:B------:R-:W-:Y:S05]  /*cf80*/  BSYNC B0 ;  /* 0x0000000000007941 */ /* 0x000fea0003800000 */
.L_x_4466:
[----:B------:R-:W-:-:S04]  /*cf90*/  F2FP.F16.F32.PACK_AB R0, RZ, R0 ;  /* 0x00000000ff00723e */ /* 0x000fc800000000ff */
[----:B------:R-:W-:Y:S01]  /*cfa0*/  PRMT R2, R0, 0x7610, R2 ;  /* 0x0000761000027816 */ /* 0x000fe20000000002 */
[----:B------:R-:W-:Y:S06]  /*cfb0*/  BRA `(.L_x_4447) ;  /* 0x0000000000b47947 */ /* 0x000fec0003800000 */
.L_x_4459:
        /* <DEDUP_REMOVED lines=14> */
.L_x_4473:
[----:B------:R-:W-:Y:S05]  /*d0a0*/  BSYNC B0 ;  /* 0x0000000000007941 */ /* 0x000fea0003800000 */
.L_x_4472:
[----:B------:R-:W-:-:S04]  /*d0b0*/  F2FP.F16.F32.PACK_AB R0, RZ, R0 ;  /* 0x00000000ff00723e */ /* 0x000fc800000000ff */
[----:B------:R-:W-:Y:S01]  /*d0c0*/  PRMT R2, R0, 0x7610, R2 ;  /* 0x0000761000027816 */ /* 0x000fe20000000002 */
[----:B------:R-:W-:Y:S06]  /*d0d0*/  BRA `(.L_x_4447) ;  /* 0x00000000006c7947 */ /* 0x000fec0003800000 */
.L_x_4446:
        /* <DEDUP_REMOVED lines=16> */
.L_x_4474:
[----:B------:R-:W-:Y:S01]  /*d1e0*/  PRMT R2, RZ, 0x7610, R2 ;  /* 0x00007610ff027816 */ /* 0x000fe20000000002 */
[----:B------:R-:W-:Y:S06]  /*d1f0*/  BRA `(.L_x_4447) ;  /* 0x0000000000247947 */ /* 0x000fec0003800000 */
.L_x_4471:
[----:B------:R-:W2:Y:S02]  /*d200*/  LDG.E.64 R4, desc[UR36][R4.64] ;  /* 0x0000002404047981 */ /* 0x000ea4000c1e1b00 */
[----:B--2---:R-:W1:Y:S02]  /*d210*/  I2F.U64 R0, R4 ;  /* 0x0000000400007312 */ /* 0x004e640000301000 */
[----:B-1----:R-:W-:-:S04]  /*d220*/  F2FP.F16.F32.PACK_AB R0, RZ, R0 ;  /* 0x00000000ff00723e */ /* 0x002fc800000000ff */
[----:B------:R-:W-:Y:S01]  /*d230*/  PRMT R2, R0, 0x7610, R2 ;  /* 0x0000761000027816 */ /* 0x000fe20000000002 */
[----:B------:R-:W-:Y:S06]  /*d240*/  BRA `(.L_x_4447) ;  /* 0x0000000000107947 */ /* 0x000fec0003800000 */
.L_x_4470:
[----:B------:R-:W2:Y:S02]  /*d250*/  LDG.E R4, desc[UR36][R4.64] ;  /* 0x0000002404047981 */ /* 0x000ea4000c1e1900 */
[----:B--2---:R-:W-:-:S04]  /*d260*/  I2FP.F32.U32 R0, R4 ;  /* 0x0000000400007245 */ /* 0x004fc80000201000 */
[----:B------:R-:W-:-:S04]  /*d270*/  F2FP.F16.F32.PACK_AB R0, RZ, R0 ;  /* 0x00000000ff00723e */ /* 0x000fc800000000ff */
[----:B------:R-:W-:-:S07]  /*d280*/  PRMT R2, R0, 0x7610, R2 ;  /* 0x0000761000027816 */ /* 0x000fce0000000002 */
.L_x_4447:
        /* <DEDUP_REMOVED lines=35> */
.L_x_4482:
[----:B------:R-:W-:Y:S01]  /*d4c0*/  FSETP.GEU.FTZ.AND P0, PT, R7, -R9, PT ;  /* 0x800000090700720b */ /* 0x000fe20003f1e000 */
[----:B------:R-:W-:-:S12]  /*d4d0*/  FADD.FTZ R5, R5, -1 ;  /* 0xbf80000005057421 */ /* 0x000fd80000010000 */
[----:B------:R-:W-:-:S07]  /*d4e0*/  @!P0 FADD.FTZ R5, R5, -1 ;  /* 0xbf80000005058421 */ /* 0x000fce0000010000 */
.L_x_4481:
[----:B------:R-:W-:Y:S05]  /*d4f0*/  BSYNC B2 ;  /* 0x0000000000027941 */ /* 0x000fea0003800000 */
.L_x_4480:
[----:B------:R-:W-:Y:S01]  /*d500*/  FFMA.FTZ R4, -R9, R5, R4 ;  /* 0x0000000509047223 */ /* 0x000fe20000010104 */
[----:B------:R-:W-:Y:S06]  /*d510*/  BRA `(.L_x_4478) ;  /* 0x00000000007c7947 */ /* 0x000fec0003800000 */
.L_x_4479:
        /* <DEDUP_REMOVED lines=15> */
.L_x_4485:
        /* <DEDUP_REMOVED lines=13> */
.L_x_4484:
[----:B------:R-:W-:Y:S05]  /*d6e0*/  BSYNC B2 ;  /* 0x0000000000027941 */ /* 0x000fea0003800000 */
.L_x_4483:
[----:B------:R-:W-:-:S04]  /*d6f0*/  FMUL.FTZ R5, R4, 1.1920928955078125e-07 ;  /* 0x3400000004057820 */ /* 0x000fc80000410000 */
[----:B------:R-:W-:-:S07]  /*d700*/  FMUL.FTZ R4, R8, R5 ;  /* 0x0000000508047220 */ /* 0x000fce0000410000 */
.L_x_4478:
[----:B------:R-:W-:Y:S05]  /*d710*/  BSYNC B0 ;  /* 0x0000000000007941 */ /* 0x000fea0003800000 */
.L_x_4477:
        /* <DEDUP_REMOVED lines=28> */
.L_x_4476:
[----:B------:R-:W-:Y:S05]  /*d8e0*/  BSYNC B1 ;  /* 0x0000000000017941 */ /* 0x000fea0003800000 */
.L_x_4475:
        /* <DEDUP_REMOVED lines=16> */
.L_x_4489:
[----:B------:R-:W-:-:S06]  /*d9f0*/  HADD2.F32 R3, -RZ, R4.H0_H0 ;  /* 0x20000004ff037230 */ /* 0x000fcc0000004100 */
[----:B------:R-:W1:Y:S02]  /*da00*/  F2I.S64.TRUNC R2, R3 ;  /* 0x0000000300027311 */ /* 0x000e64000020d900 */
[----:B-1----:R1:W-:Y:S01]  /*da10*/  STG.E.U8 desc[UR36][R16.64], R2 ;  /* 0x0000000210007986 */ /* 0x0023e2000c101124 */
[----:B------:R-:W-:Y:S05]  /*da20*/  BRA `(.L_x_4491) ;  /* 0x0000000c00847947 */ /* 0x000fea0003800000 */
.L_x_4488:
        /* <DEDUP_REMOVED lines=10> */
.L_x_4493:
[----:B------:R-:W-:-:S04]  /*dad0*/  HADD2.F32 R4, -RZ, R4.H0_H0 ;  /* 0x20000004ff047230 */ /* 0x000fc80000004100 */
[----:B------:R-:W1:Y:S02]  /*dae0*/  F2I.FTZ.TRUNC.NTZ R3, R4 ;  /* 0x0000000400037305 */ /* 0x000e64000021f100 */
[----:B-1----:R3:W-:Y:S01]  /*daf0*/  STG.E desc[UR36][R16.64], R3 ;  /* 0x0000000310007986 */ /* 0x0027e2000c101924 */
[----:B------:R-:W-:Y:S05]  /*db00*/  BRA `(.L_x_4491) ;  /* 0x0000000c004c7947 */ /* 0x000fea0003800000 */
.L_x_4492:
[----:B------:R-:W-:-:S04]  /*db10*/  HADD2.F32 R4, -RZ, R4.H0_H0 ;  /* 0x20000004ff047230 */ /* 0x000fc80000004100 */
[----:B------:R-:W1:Y:S02]  /*db20*/  F2I.FTZ.TRUNC.NTZ R3, R4 ;  /* 0x0000000400037305 */ /* 0x000e64000021f100 */
[----:B-1----:R1:W-:Y:S01]  /*db30*/  STG.E.U16 desc[UR36][R16.64], R3 ;  /* 0x0000000310007986 */ /* 0x0023e2000c101524 */
[----:B------:R-:W-:Y:S05]  /*db40*/  BRA `(.L_x_4491) ;  /* 0x0000000c003c7947 */ /* 0x000fea0003800000 */
.L_x_4487:
        /* <DEDUP_REMOVED lines=9> */
.L_x_4495:
[----:B------:R1:W-:Y:S01]  /*dbe0*/  STG.E.U16 desc[UR36][R16.64], R4 ;  /* 0x0000000410007986 */ /* 0x0003e2000c101524 */
[----:B------:R-:W-:Y:S05]  /*dbf0*/  BRA `(.L_x_4491) ;  /* 0x0000000c00107947 */ /* 0x000fea0003800000 */
.L_x_4494:
        /* <DEDUP_REMOVED lines=10> */
.L_x_4497:
[----:B------:R-:W-:-:S05]  /*dca0*/  HADD2.F32 R0, -RZ, R4.H0_H0 ;  /* 0x20000004ff007230 */ /* 0x000fca0000004100 */
[----:B------:R-:W-:-:S04]  /*dcb0*/  F2FP.F16.F32.PACK_AB R0, RZ, R0 ;  /* 0x00000000ff00723e */ /* 0x000fc800000000ff */
[----:B------:R-:W-:-:S05]  /*dcc0*/  PRMT R0, R0, 0x5410, RZ ;  /* 0x0000541000007816 */ /* 0x000fca00000000ff */
[----:B------:R1:W-:Y:S01]  /*dcd0*/  STG.E desc[UR36][R16.64], R0 ;  /* 0x0000000010007986 */ /* 0x0003e2000c101924 */
[----:B------:R-:W-:Y:S05]  /*dce0*/  BRA `(.L_x_4491) ;  /* 0x0000000800d47947 */ /* 0x000fea0003800000 */
.L_x_4496:
[----:B------:R-:W-:-:S05]  /*dcf0*/  HADD2.F32 R2, -RZ, R4.H0_H0 ;  /* 0x20000004ff027230 */ /* 0x000fca0000004100 */
[----:B------:R-:W-:-:S06]  /*dd00*/  FMUL.FTZ R2, R2, 1 ;  /* 0x3f80000002027820 */ /* 0x000fcc0000410000 */
[----:B------:R-:W1:Y:S02]  /*dd10*/  F2F.F64.F32 R2, R2 ;  /* 0x0000000200027310 */ /* 0x000e640000201800 */
[----:B-1----:R1:W-:Y:S01]  /*dd20*/  STG.E.64 desc[UR36][R16.64], R2 ;  /* 0x0000000210007986 */ /* 0x0023e2000c101b24 */
[----:B------:R-:W-:Y:S05]  /*dd30*/  BRA `(.L_x_4491) ;  /* 0x0000000800c07947 */ /* 0x000fea0003800000 */
.L_x_4486:
        /* <DEDUP_REMOVED lines=13> */
.L_x_4500:
[----:B------:R-:W-:Y:S01]  /*de10*/  HADD2.F32 R4, -RZ, R4.H0_H0 ;  /* 0x20000004ff047230 */ /* 0x000fe20000004100 */
[----:B------:R-:W-:-:S04]  /*de20*/  CS2R R6, SRZ ;  /* 0x0000000000067805 */ /* 0x000fc8000001ff00 */
[----:B------:R-:W-:-:S06]  /*de30*/  FMUL.FTZ R4, R4, 1 ;  /* 0x3f80000004047820 */ /* 0x000fcc0000410000 */
[----:B------:R-:W1:Y:S02]  /*de40*/  F2F.F64.F32 R4, R4 ;  /* 0x0000000400047310 */ /* 0x000e640000201800 */
[----:B-1----:R1:W-:Y:S01]  /*de50*/  STG.E.128 desc[UR36][R16.64], R4 ;  /* 0x0000000410007986 */ /* 0x0023e2000c101d24 */
[----:B------:R-:W-:Y:S05]  /*de60*/  BRA `(.L_x_4491) ;  /* 0x0000000800747947 */ /* 0x000fea0003800000 */
.L_x_4499:
        /* <DEDUP_REMOVED lines=21> */
.L_x_4504:
[----:B------:R-:W-:Y:S05]  /*dfc0*/  BSYNC B0 ;  /* 0x0000000000007941 */ /* 0x000fea0003800000 */
.L_x_4503:
[----:B------:R-:W-:-:S05]  /*dfd0*/  LOP3.LUT R3, R0, R3, RZ, 0xfc, !PT ;  /* 0x0000000300037212 */ /* 0x000fca00078efcff */
[----:B------:R1:W-:Y:S01]  /*dfe0*/  STG.E.U8 desc[UR36][R16.64], R3 ;  /* 0x0000000310007986 */ /* 0x0003e2000c101124 */
[----:B------:R-:W-:Y:S05]  /*dff0*/  BRA `(.L_x_4491) ;  /* 0x0000000800107947 */ /* 0x000fea0003800000 */
.L_x_4502:
        /* <DEDUP_REMOVED lines=13> */
.L_x_4506:
[----:B------:R-:W-:Y:S01]  /*e0d0*/  IMAD.MOV.U32 R0, RZ, RZ, 0x7f ;  /* 0x0000007fff007424 */ /* 0x000fe200078e00ff */
[----:B------:R-:W-:-:S04]  /*e0e0*/  ISETP.GT.U32.AND P0, PT, R2, 0x7f800000, PT ;  /* 0x7f8000000200780c */ /* 0x000fc80003f04070 */
[----:B------:R-:W-:-:S09]  /*e0f0*/  SEL R0, R0, 0x7c, P0 ;  /* 0x0000007c00007807 */ /* 0x000fd20000000000 */
.L_x_4507:
[----:B------:R-:W-:Y:S05]  /*e100*/  BSYNC B0 ;  /* 0x0000000000007941 */ /* 0x000fea0003800000 */
.L_x_4505:
[----:B------:R-:W-:-:S04]  /*e110*/  LOP3.LUT R2, R3, 0x80000000, RZ, 0xc0, !PT ;  /* 0x8000000003027812 */ /* 0x000fc800078ec0ff */
[----:B------:R-:W-:-:S04]  /*e120*/  SHF.R.U32.HI R3, RZ, 0x18, R2 ;  /* 0x00000018ff037819 */ /* 0x000fc80000011602 */
[----:B------:R-:W-:-:S05]  /*e130*/  LOP3.LUT R3, R0, R3, RZ, 0xfc, !PT ;  /* 0x0000000300037212 */ /* 0x000fca00078efcff */
[----:B------:R1:W-:Y:S01]  /*e140*/  STG.E.U8 desc[UR36][R16.64], R3 ;  /* 0x0000000310007986 */ /* 0x0003e2000c101124 */
[----:B------:R-:W-:Y:S05]  /*e150*/  BRA `(.L_x_4491) ;  /* 0x0000000400b87947 */ /* 0x000fea0003800000 */
.L_x_4501:
[----:B------:R-:W-:-:S05]  /*e160*/  HADD2.F32 R0, -RZ, R4.H0_H0 ;  /* 0x20000004ff007230 */ /* 0x000fca0000004100 */
[----:B------:R-:W-:-:S05]  /*e170*/  F2FP.BF16.F32.PACK_AB R0, RZ, R0 ;  /* 0x00000000ff00723e */ /* 0x000fca00000010ff */
[----:B------:R1:W-:Y:S01]  /*e180*/  STG.E.U16 desc[UR36][R16.64], R0 ;  /* 0x0000000010007986 */ /* 0x0003e2000c101524 */
[----:B------:R-:W-:Y:S05]  /*e190*/  BRA `(.L_x_4491) ;  /* 0x0000000400a87947 */ /* 0x000fea0003800000 */
.L_x_4498:
        /* <DEDUP_REMOVED lines=12> */
.L_x_4510:
        /* <DEDUP_REMOVED lines=17> */
.L_x_4513:
[----:B------:R-:W-:-:S04]  /*e370*/  LOP3.LUT R2, R3, 0x80000000, RZ, 0xc0, !PT ;  /* 0x8000000003027812 */ /* 0x000fc800078ec0ff */
[----:B------:R-:W-:-:S04]  /*e380*/  SHF.R.U32.HI R3, RZ, 0x18, R2 ;  /* 0x00000018ff037819 */ /* 0x000fc80000011602 */
[----:B------:R-:W-:-:S04]  /*e390*/  LOP3.LUT R0, R0, R3, RZ, 0xfc, !PT ;  /* 0x0000000300007212 */ /* 0x000fc800078efcff */
[----:B------:R-:W-:-:S07]  /*e3a0*/  PRMT R8, R0, 0x7610, R8 ;  /* 0x0000761000087816 */ /* 0x000fce0000000008 */
.L_x_4512:
[----:B------:R-:W-:Y:S05]  /*e3b0*/  BSYNC B0 ;  /* 0x0000000000007941 */ /* 0x000fea0003800000 */
.L_x_4511:
[----:B------:R1:W-:Y:S01]  /*e3c0*/  STG.E.U8 desc[UR36][R16.64], R8 ;  /* 0x0000000810007986 */ /* 0x0003e2000c101124 */
[----:B------:R-:W-:Y:S05]  /*e3d0*/  BRA `(.L_x_4491) ;  /* 0x0000000400187947 */ /* 0x000fea0003800000 */
.L_x_4509:
        /* <DEDUP_REMOVED lines=17> */
.L_x_4516:
[----:B------:R-:W-:-:S04]  /*e4f0*/  LOP3.LUT R2, R3, 0x80000000, RZ, 0xc0, !PT ;  /* 0x8000000003027812 */ /* 0x000fc800078ec0ff */
[----:B------:R-:W-:-:S04]  /*e500*/  SHF.R.U32.HI R3, RZ, 0x18, R2 ;  /* 0x00000018ff037819 */ /* 0x000fc80000011602 */
[----:B------:R-:W-:-:S04]  /*e510*/  LOP3.LUT R0, R0, R3, RZ, 0xfc, !PT ;  /* 0x0000000300007212 */ /* 0x000fc800078efcff */
[----:B------:R-:W-:-:S07]  /*e520*/  PRMT R8, R0, 0x7610, R8 ;  /* 0x0000761000087816 */ /* 0x000fce0000000008 */
.L_x_4515:
[----:B------:R-:W-:Y:S05]  /*e530*/  BSYNC B0 ;  /* 0x0000000000007941 */ /* 0x000fea0003800000 */
.L_x_4514:
[----:B------:R1:W-:Y:S01]  /*e540*/  STG.E.U8 desc[UR36][R16.64], R8 ;  /* 0x0000000810007986 */ /* 0x0003e2000c101124 */
[----:B------:R-:W-:Y:S05]  /*e550*/  BRA `(.L_x_4491) ;  /* 0x0000000000b87947 */ /* 0x000fea0003800000 */
.L_x_4508:
        /* <DEDUP_REMOVED lines=22> */
.L_x_4490:
        /* <DEDUP_REMOVED lines=16> */
.L_x_4519:
[----:B------:R-:W-:Y:S05]  /*e7c0*/  BRA `(.L_x_4491) ;  /* 0x00000000001c7947 */ /* 0x000fea0003800000 */
.L_x_4518:
[----:B------:R-:W-:-:S06]  /*e7d0*/  HADD2.F32 R2, -RZ, R4.H0_H0 ;  /* 0x20000004ff027230 */ /* 0x000fcc0000004100 */
[----:B------:R-:W1:Y:S02]  /*e7e0*/  F2I.U64.TRUNC R2, R2 ;  /* 0x0000000200027311 */ /* 0x000e64000020d800 */
[----:B-1----:R1:W-:Y:S01]  /*e7f0*/  STG.E.64 desc[UR36][R16.64], R2 ;  /* 0x0000000210007986 */ /* 0x0023e2000c101b24 */
[----:B------:R-:W-:Y:S05]  /*e800*/  BRA `(.L_x_4491) ;  /* 0x00000000000c7947 */ /* 0x000fea0003800000 */
.L_x_4517:
[----:B------:R-:W-:-:S04]  /*e810*/  HADD2.F32 R4, -RZ, R4.H0_H0 ;  /* 0x20000004ff047230 */ /* 0x000fc80000004100 */
[----:B------:R-:W1:Y:S02]  /*e820*/  F2I.FTZ.U32.TRUNC.NTZ R3, R4 ;  /* 0x0000000400037305 */ /* 0x000e64000021f000 */
[----:B-1----:R1:W-:Y:S02]  /*e830*/  STG.E desc[UR36][R16.64], R3 ;  /* 0x0000000310007986 */ /* 0x0023e4000c101924 */
.L_x_4491:
[----:B------:R-:W-:-:S07]  /*e840*/  VIADD R19, R19, 0x80 ;  /* 0x0000008013137836 */ /* 0x000fce0000000000 */
.L_x_4407:
[----:B------:R-:W-:Y:S05]  /*e850*/  BSYNC B6 ;  /* 0x0000000000067941 */ /* 0x000fea0003800000 */
.L_x_4406:
[----:B------:R-:W-:Y:S02]  /*e860*/  ULDC UR4, c[0x0][0x210] ;  /* 0x0000840000047ab9 */ /* 0x000fe40000000800 */
[----:B------:R-:W-:-:S13]  /*e870*/  ISETP.GE.AND P0, PT, R19, UR4, PT ;  /* 0x0000000413007c0c */ /* 0x000fda000bf06270 */
[----:B------:R-:W-:Y:S05]  /*e880*/  @P0 EXIT ;  /* 0x000000000000094d */ /* 0x000fea0003800000 */
        /* <DEDUP_REMOVED lines=354> */
.L_x_4520:
        /* <DEDUP_REMOVED lines=23> */
.L_x_4524:
[----:B------:R-:W2:Y:S02]  /*10020*/  LDG.E.U8 R2, desc[UR36][R2.64] ;  /* 0x0000002402027981 */ /* 0x000ea4000c1e1100 */
[----:B--2---:R-:W-:-:S04]  /*10030*/  I2FP.F32.U32 R0, R2 ;  /* 0x0000000200007245 */ /* 0x004fc80000201000 */
[----:B------:R-:W-:-:S04]  /*10040*/  F2FP.F16.F32.PACK_AB R0, RZ, R0 ;  /* 0x00000000ff00723e */ /* 0x000fc800000000ff */
[----:B------:R-:W-:Y:S01]  /*10050*/  PRMT R19, R0, 0x7610, R19 ;  /* 0x0000761000137816 */ /* 0x000fe20000000013 */
[----:B------:R-:W-:Y:S06]  /*10060*/  BRA `(.L_x_4526) ;  /* 0x0000000c00bc7947 */ /* 0x000fec0003800000 */
.L_x_4523:
        /* <DEDUP_REMOVED lines=11> */
.L_x_4528:
[----:B------:R-:W2:Y:S02]  /*10120*/  LDG.E R2, desc[UR36][R2.64] ;  /* 0x0000002402027981 */ /* 0x000ea4000c1e1900 */
[----:B--2---:R-:W-:-:S04]  /*10130*/  I2FP.F32.S32 R0, R2 ;  /* 0x0000000200007245 */ /* 0x004fc80000201400 */
[----:B------:R-:W-:-:S04]  /*10140*/  F2FP.F16.F32.PACK_AB R0, RZ, R0 ;  /* 0x00000000ff00723e */ /* 0x000fc800000000ff */
[----:B------:R-:W-:Y:S01]  /*10150*/  PRMT R19, R0, 0x7610, R19 ;  /* 0x0000761000137816 */ /* 0x000fe20000000013 */
[----:B------:R-:W-:Y:S06]  /*10160*/  BRA `(.L_x_4526) ;  /* 0x0000000c007c7947 */ /* 0x000fec0003800000 */
.L_x_4527:
[----:B------:R-:W2:Y:S02]  /*10170*/  LDG.E.U16 R2, desc[UR36][R2.64] ;  /* 0x0000002402027981 */ /* 0x000ea4000c1e1500 */
[----:B--2---:R-:W1:Y:S02]  /*10180*/  I2F.S16 R0, R2 ;  /* 0x0000000200007306 */ /* 0x004e640000101400 */
[----:B-1----:R-:W-:-:S04]  /*10190*/  F2FP.F16.F32.PACK_AB R0, RZ, R0 ;  /* 0x00000000ff00723e */ /* 0x002fc800000000ff */
[----:B------:R-:W-:Y:S01]  /*101a0*/  PRMT R19, R0, 0x7610, R19 ;  /* 0x0000761000137816 */ /* 0x000fe20000000013 */
[----:B------:R-:W-:Y:S06]  /*101b0*/  BRA `(.L_x_4526) ;  /* 0x0000000c00687947 */ /* 0x000fec0003800000 */
.L_x_4522:
        /* <DEDUP_REMOVED lines=9> */
.L_x_4530:
[----:B------:R1:W5:Y:S01]  /*10250*/  LDG.E.U16 R19, desc[UR36][R2.64] ;  /* 0x0000002402137981 */ /* 0x000362000c1e1500 */
[----:B------:R-:W-:Y:S05]  /*10260*/  BRA `(.L_x_4526) ;  /* 0x0000000c003c7947 */ /* 0x000fea0003800000 */
.L_x_4529:
        /* <DEDUP_REMOVED lines=9> */
.L_x_4532:
[----:B------:R2:W5:Y:S01]  /*10300*/  LDG.E.U16 R19, desc[UR36][R2.64] ;  /* 0x0000002402137981 */ /* 0x000562000c1e1500 */
[----:B------:R-:W-:Y:S05]  /*10310*/  BRA `(.L_x_4526) ;  /* 0x0000000c00107947 */ /* 0x000fea0003800000 */
.L_x_4531:
        /* <DEDUP_REMOVED lines=9> */
.L_x_4521:
        /* <DEDUP_REMOVED lines=14> */
.L_x_4535:
        /* <DEDUP_REMOVED lines=9> */
.L_x_4534:
        /* <DEDUP_REMOVED lines=28> */
.L_x_4537:
        /* <DEDUP_REMOVED lines=15> */
.L_x_4536:
[----:B------:R-:W2:Y:S02]  /*107d0*/  LDG.E.U16 R0, desc[UR36][R2.64] ;  /* 0x0000002402007981 */ /* 0x000ea4000c1e1500 */
[----:B--2---:R-:W-:-:S05]  /*107e0*/  IMAD.U32 R0, R0, 0x10000, RZ ;  /* 0x0001000000007824 */ /* 0x004fca00078e00ff */
[----:B------:R-:W-:-:S04]  /*107f0*/  F2FP.F16.F32.PACK_AB R0, RZ, R0 ;  /* 0x00000000ff00723e */ /* 0x000fc800000000ff */
[----:B------:R-:W-:Y:S01]  /*10800*/  PRMT R19, R0, 0x7610, R19 ;  /* 0x0000761000137816 */ /* 0x000fe20000000013 */
[----:B------:R-:W-:Y:S06]  /*10810*/  BRA `(.L_x_4526) ;  /* 0x0000000400d07947 */ /* 0x000fec0003800000 */
.L_x_4533:
        /* <DEDUP_REMOVED lines=13> */
.L_x_4540:
        /* <DEDUP_REMOVED lines=21> */
.L_x_4544:
[----:B------:R-:W-:Y:S05]  /*10a40*/  BSYNC B1 ;  /* 0x0000000000017941 */ /* 0x000fea0003800000 */
.L_x_4543:
[----:B------:R-:W-:Y:S01]  /*10a50*/  LEA R3, R0, 0x3b800000, 0x17 ;  /* 0x3b80000000037811 */ /* 0x000fe200078eb8ff */
[----:B------:R-:W-:-:S05]  /*10a60*/  IMAD.SHL.U32 R0, R2, 0x100000, RZ ;  /* 0x0010000002007824 */ /* 0x000fca00078e00ff */
[----:B------:R-:W-:-:S07]  /*10a70*/  LOP3.LUT R0, R3, R0, R4, 0xfe, !PT ;  /* 0x0000000003007212 */ /* 0x000fce00078efe04 */
.L_x_4542:
[----:B------:R-:W-:Y:S05]  /*10a80*/  BSYNC B0 ;  /* 0x0000000000007941 */ /* 0x000fea0003800000 */
.L_x_4541:
[----:B------:R-:W-:-:S04]  /*10a90*/  F2FP.F16.F32.PACK_AB R0, RZ, R0 ;  /* 0x00000000ff00723e */ /* 0x000fc800000000ff */
[----:B------:R-:W-:Y:S01]  /*10aa0*/  PRMT R19, R0, 0x7610, R19 ;  /* 0x0000761000137816 */ /* 0x000fe20000000013 */
[----:B------:R-:W-:Y:S06]  /*10ab0*/  BRA `(.L_x_4526) ;  /* 0x0000000400287947 */ /* 0x000fec0003800000 */
.L_x_4539:
        /* <DEDUP_REMOVED lines=21> */
.L_x_4548:
[----:B------:R-:W-:Y:S05]  /*10c10*/  BSYNC B1 ;  /* 0x0000000000017941 */ /* 0x000fea0003800000 */
.L_x_4547:
[----:B------:R-:W-:Y:S01]  /*10c20*/  LEA R3, R0, 0x37800000, 0x17 ;  /* 0x3780000000037811 */ /* 0x000fe200078eb8ff */
[----:B------:R-:W-:-:S05]  /*10c30*/  IMAD.SHL.U32 R0, R2, 0x200000, RZ ;  /* 0x0020000002007824 */ /* 0x000fca00078e00ff */
[----:B------:R-:W-:-:S07]  /*10c40*/  LOP3.LUT R0, R3, R0, R4, 0xfe, !PT ;  /* 0x0000000003007212 */ /* 0x000fce00078efe04 */
.L_x_4546:
[----:B------:R-:W-:Y:S05]  /*10c50*/  BSYNC B0 ;  /* 0x0000000000007941 */ /* 0x000fea0003800000 */
.L_x_4545:
[----:B------:R-:W-:-:S04]  /*10c60*/  F2FP.F16.F32.PACK_AB R0, RZ, R0 ;  /* 0x00000000ff00723e */ /* 0x000fc800000000ff */
[----:B------:R-:W-:Y:S01]  /*10c70*/  PRMT R19, R0, 0x7610, R19 ;  /* 0x0000761000137816 */ /* 0x000fe20000000013 */
[----:B------:R-:W-:Y:S06]  /*10c80*/  BRA `(.L_x_4526) ;  /* 0x0000000000b47947 */ /* 0x000fec0003800000 */
.L_x_4538:
        /* <DEDUP_REMOVED lines=14> */
.L_x_4552:
[----:B------:R-:W-:Y:S05]  /*10d70*/  BSYNC B0 ;  /* 0x0000000000007941 */ /* 0x000fea0003800000 */
.L_x_4551:
[----:B------:R-:W-:-:S04]  /*10d80*/  F2FP.F16.F32.PACK_AB R0, RZ, R0 ;  /* 0x00000000ff00723e */ /* 0x000fc800000000ff */
[----:B------:R-:W-:Y:S01]  /*10d90*/  PRMT R19, R0, 0x7610, R19 ;  /* 0x0000761000137816 */ /* 0x000fe20000000013 */
[----:B------:R-:W-:Y:S06]  /*10da0*/  BRA `(.L_x_4526) ;  /* 0x00000000006c7947 */ /* 0x000fec0003800000 */
.L_x_4525:
        /* <DEDUP_REMOVED lines=16> */
.L_x_4553:
[----:B------:R-:W-:Y:S01]  /*10eb0*/  PRMT R19, RZ, 0x7610, R19 ;  /* 0x00007610ff137816 */ /* 0x000fe20000000013 */
[----:B------:R-:W-:Y:S06]  /*10ec0*/  BRA `(.L_x_4526) ;  /* 0x0000000000247947 */ /* 0x000fec0003800000 */
.L_x_4550:
[----:B------:R-:W2:Y:S02]  /*10ed0*/  LDG.E.64 R2, desc[UR36][R2.64] ;  /* 0x0000002402027981 */ /* 0x000ea4000c1e1b00 */
[----:B--2---:R-:W1:Y:S02]  /*10ee0*/  I2F.U64 R0, R2 ;  /* 0x0000000200007312 */ /* 0x004e640000301000 */
[----:B-1----:R-:W-:-:S04]  /*10ef0*/  F2FP.F16.F32.PACK_AB R0, RZ, R0 ;  /* 0x00000000ff00723e */ /* 0x002fc800000000ff */
[----:B------:R-:W-:Y:S01]  /*10f00*/  PRMT R19, R0, 0x7610, R19 ;  /* 0x0000761000137816 */ /* 0x000fe20000000013 */
[----:B------:R-:W-:Y:S06]  /*10f10*/  BRA `(.L_x_4526) ;  /* 0x0000000000107947 */ /* 0x000fec0003800000 */
.L_x_4549:
[----:B------:R-:W2:Y:S02]  /*10f20*/  LDG.E R2, desc[UR36][R2.64] ;  /* 0x0000002402027981 */ /* 0x000ea4000c1e1900 */
[----:B--2---:R-:W-:-:S04]  /*10f30*/  I2FP.F32.U32 R0, R2 ;  /* 0x0000000200007245 */ /* 0x004fc80000201000 */
[----:B------:R-:W-:-:S04]  /*10f40*/  F2FP.F16.F32.PACK_AB R0, RZ, R0 ;  /* 0x00000000ff00723e */ /* 0x000fc800000000ff */
[----:B------:R-:W-:-:S07]  /*10f50*/  PRMT R19, R0, 0x7610, R19 ;  /* 0x0000761000137816 */ /* 0x000fce0000000013 */
.L_x_4526:
        /* <DEDUP_REMOVED lines=20> */
.L_x_4557:
[----:B------:R-:W2:Y:S02]  /*110a0*/  LDG.E.U8 R4, desc[UR36][R4.64] ;  /* 0x0000002404047981 */ /* 0x000ea4000c1e1100 */
[----:B--2---:R-:W-:-:S04]  /*110b0*/  I2FP.F32.U32 R0, R4 ;  /* 0x0000000400007245 */ /* 0x004fc80000201000 */
[----:B------:R-:W-:-:S04]  /*110c0*/  F2FP.F16.F32.PACK_AB R0, RZ, R0 ;  /* 0x00000000ff00723e */ /* 0x000fc800000000ff */
[----:B------:R-:W-:Y:S01]  /*110d0*/  PRMT R2, R0, 0x7610, R2 ;  /* 0x0000761000027816 */ /* 0x000fe20000000002 */
[----:B------:R-:W-:Y:S06]  /*110e0*/  BRA `(.L_x_4559) ;  /* 0x0000000c00b87947 */ /* 0x000fec0003800000 */
.L_x_4556:
        /* <DEDUP_REMOVED lines=11> */
.L_x_4561:
[----:B------:R-:W2:Y:S02]  /*111a0*/  LDG.E R4, desc[UR36][R4.64] ;  /* 0x0000002404047981 */ /* 0x000ea4000c1e1900 */
[----:B--2---:R-:W-:-:S04]  /*111b0*/  I2FP.F32.S32 R0, R4 ;  /* 0x0000000400007245 */ /* 0x004fc80000201400 */
[----:B------:R-:W-:-:S04]  /*111c0*/  F2FP.F16.F32.PACK_AB R0, RZ, R0 ;  /* 0x00000000ff00723e */ /* 0x000fc800000000ff */
[----:B------:R-:W-:Y:S01]  /*111d0*/  PRMT R2, R0, 0x7610, R2 ;  /* 0x0000761000027816 */ /* 0x000fe20000000002 */
[----:B------:R-:W-:Y:S06]  /*111e0*/  BRA `(.L_x_4559) ;  /* 0x0000000c00787947 */ /* 0x000fec0003800000 */
.L_x_4560:
[----:B------:R-:W2:Y:S02]  /*111f0*/  LDG.E.U16 R4, desc[UR36][R4.64] ;  /* 0x0000002404047981 */ /* 0x000ea4000c1e1500 */
[----:B--2---:R-:W1:Y:S02]  /*11200*/  I2F.S16 R0, R4 ;  /* 0x0000000400007306 */ /* 0x004e640000101400 */
[----:B-1----:R-:W-:-:S04]  /*11210*/  F2FP.F16.F32.PACK_AB R0, RZ, R0 ;  /* 0x00000000ff00723e */ /* 0x002fc800000000ff */
[----:B------:R-:W-:Y:S01]  /*11220*/  PRMT R2, R0, 0x7610, R2 ;  /* 0x0000761000027816 */ /* 0x000fe20000000002 */
[----:B------:R-:W-:Y:S06]  /*11230*/  BRA `(.L_x_4559) ;  /* 0x0000000c00647947 */ /* 0x000fec0003800000 */
.L_x_4555:
        /* <DEDUP_REMOVED lines=9> */
.L_x_4563:
[----:B------:R2:W5:Y:S01]  /*112d0*/  LDG.E.U16 R2, desc[UR36][R4.64] ;  /* 0x0000002404027981 */ /* 0x000562000c1e1500 */
[----:B------:R-:W-:Y:S05]  /*112e0*/  BRA `(.L_x_4559) ;  /* 0x0000000c00387947 */ /* 0x000fea0003800000 */
.L_x_4562:
        /* <DEDUP_REMOVED lines=9> */
.L_x_4565:
[----:B------:R1:W5:Y:S01]  /*11380*/  LDG.E.U16 R2, desc[UR36][R4.64] ;  /* 0x0000002404027981 */ /* 0x000362000c1e1500 */
[----:B------:R-:W-:Y:S05]  /*11390*/  BRA `(.L_x_4559) ;  /* 0x0000000c000c7947 */ /* 0x000fea0003800000 */
.L_x_4564:
        /* <DEDUP_REMOVED lines=9> */
.L_x_4554:
        /* <DEDUP_REMOVED lines=14> */
.L_x_4568:
        /* <DEDUP_REMOVED lines=9> */
.L_x_4567:
        /* <DEDUP_REMOVED lines=28> */
.L_x_4570:
        /* <DEDUP_REMOVED lines=14> */
.L_x_4569:
[----:B------:R-:W2:Y:S02]  /*11840*/  LDG.E.U16 R0, desc[UR36][R4.64] ;  /* 0x0000002404007981 */ /* 0x000ea4000c1e1500 */
[----:B--2---:R-:W-:-:S05]  /*11850*/  IMAD.U32 R0, R0, 0x10000, RZ ;  /* 0x0001000000007824 */ /* 0x004fca00078e00ff */
[----:B------:R-:W-:-:S04]  /*11860*/  F2FP.F16.F32.PACK_AB R0, RZ, R0 ;  /* 0x00000000ff00723e */ /* 0x000fc800000000ff */
[----:B------:R-:W-:Y:S01]  /*11870*/  PRMT R2, R0, 0x7610, R2 ;  /* 0x0000761000027816 */ /* 0x000fe20000000002 */
[----:B------:R-:W-:Y:S06]  /*11880*/  BRA `(.L_x_4559) ;  /* 0x0000000400d07947 */ /* 0x000fec0003800000 */
.L_x_4566:
        /* <DEDUP_REMOVED lines=13> */
.L_x_4573:
        /* <DEDUP_REMOVED lines=21> */
.L_x_4577:
[----:B------:R-:W-:Y:S05]  /*11ab0*/  BSYNC B1 ;  /* 0x0000000000017941 */ /* 0x000fea0003800000 */
.L_x_4576:
[----:B------:R-:W-:Y:S01]  /*11ac0*/  LEA R3, R0, 0x3b800000, 0x17 ;  /* 0x3b80000000037811 */ /* 0x000fe200078eb8ff */
[----:B------:R-:W-:-:S05]  /*11ad0*/  IMAD.SHL.U32 R0, R2, 0x100000, RZ ;  /* 0x0010000002007824 */ /* 0x000fca00078e00ff */
[----:B------:R-:W-:-:S07]  /*11ae0*/  LOP3.LUT R0, R3, R0, R4, 0xfe, !PT ;  /* 0x0000000003007212 */ /* 0x000fce00078efe04 */
.L_x_4575:
[----:B------:R-:W-:Y:S05]  /*11af0*/  BSYNC B0 ;  /* 0x0000000000007941 */ /* 0x000fea0003800000 */
.L_x_4574:
[----:B------:R-:W-:-:S04]  /*11b00*/  F2FP.F16.F32.PACK_AB R0, RZ, R0 ;  /* 0x00000000ff00723e */ /* 0x000fc800000000ff */
[----:B------:R-:W-:Y:S01]  /*11b10*/  PRMT R2, R0, 0x7610, R2 ;  /* 0x0000761000027816 */ /* 0x000fe20000000002 */
[----:B------:R-:W-:Y:S06]  /*11b20*/  BRA `(.L_x_4559) ;  /* 0x0000000400287947 */ /* 0x000fec0003800000 */
.L_x_4572:
        /* <DEDUP_REMOVED lines=21> */
.L_x_4581:
[----:B------:R-:W-:Y:S05]  /*11c80*/  BSYNC B1 ;  /* 0x0000000000017941 */ /* 0x000fea0003800000 */
.L_x_4580:
[----:B------:R-:W-:Y:S01]  /*11c90*/  LEA R3, R0, 0x37800000, 0x17 ;  /* 0x3780000000037811 */ /* 0x000fe200078eb8ff */
[----:B------:R-:W-:-:S05]  /*11ca0*/  IMAD.SHL.U32 R0, R2, 0x200000, RZ ;  /* 0x0020000002007824 */ /* 0x000fca00078e00ff */
[----:B------:R-:W-:-:S07]  /*11cb0*/  LOP3.LUT R0, R3, R0, R4, 0xfe, !PT ;  /* 0x0000000003007212 */ /* 0x000fce00078efe04 */
.L_x_4579:
[----:B------:R-:W-:Y:S05]  /*11cc0*/  BSYNC B0 ;  /* 0x0000000000007941 */ /* 0x000fea0003800000 */
.L_x_4578:
[----:B------:R-:W-:-:S04]  /*11cd0*/  F2FP.F16.F32.PACK_AB R0, RZ, R0 ;  /* 0x00000000ff00723e */ /* 0x000fc800000000ff */
[----:B------:R-:W-:Y:S01]  /*11ce0*/  PRMT R2, R0, 0x7610, R2 ;  /* 0x0000761000027816 */ /* 0x000fe20000000002 */
[----:B------:R-:W-:Y:S06]  /*11cf0*/  BRA `(.L_x_4559) ;  /* 0x0000000000b47947 */ /* 0x000fec0003800000 */
.L_x_4571:
        /* <DEDUP_REMOVED lines=14> */
.L_x_4585:
[----:B------:R-:W-:Y:S05]  /*11de0*/  BSYNC B0 ;  /* 0x0000000000007941 */ /* 0x000fea0003800000 */
.L_x_4584:
[----:B------:R-:W-:-:S04]  /*11df0*/  F2FP.F16.F32.PACK_AB R0, RZ, R0 ;  /* 0x00000000ff00723e */ /* 0x000fc800000000ff */
[----:B------:R-:W-:Y:S01]  /*11e00*/  PRMT R2, R0, 0x7610, R2 ;  /* 0x0000761000027816 */ /* 0x000fe20000000002 */
[----:B------:R-:W-:Y:S06]  /*11e10*/  BRA `(.L_x_4559) ;  /* 0x00000000006c7947 */ /* 0x000fec0003800000 */
.L_x_4558:
        /* <DEDUP_REMOVED lines=16> */
.L_x_4586:
[----:B------:R-:W-:Y:S01]  /*11f20*/  PRMT R2, RZ, 0x7610, R2 ;  /* 0x00007610ff027816 */ /* 0x000fe20000000002 */
[----:B------:R-:W-:Y:S06]  /*11f30*/  BRA `(.L_x_4559) ;  /* 0x0000000000247947 */ /* 0x000fec0003800000 */
.L_x_4583:
[----:B------:R-:W2:Y:S02]  /*11f40*/  LDG.E.64 R4, desc[UR36][R4.64] ;  /* 0x0000002404047981 */ /* 0x000ea4000c1e1b00 */
[----:B--2---:R-:W1:Y:S02]  /*11f50*/  I2F.U64 R0, R4 ;  /* 0x0000000400007312 */ /* 0x004e640000301000 */
[----:B-1----:R-:W-:-:S04]  /*11f60*/  F2FP.F16.F32.PACK_AB R0, RZ, R0 ;  /* 0x00000000ff00723e */ /* 0x002fc800000000ff */
[----:B------:R-:W-:Y:S01]  /*11f70*/  PRMT R2, R0, 0x7610, R2 ;  /* 0x0000761000027816 */ /* 0x000fe20000000002 */
[----:B------:R-:W-:Y:S06]  /*11f80*/  BRA `(.L_x_4559) ;  /* 0x0000000000107947 */ /* 0x000fec0003800000 */
.L_x_4582:
[----:B------:R-:W2:Y:S02]  /*11f90*/  LDG.E R4, desc[UR36][R4.64] ;  /* 0x0000002404047981 */ /* 0x000ea4000c1e1900 */
[----:B--2---:R-:W-:-:S04]  /*11fa0*/  I2FP.F32.U32 R0, R4 ;  /* 0x0000000400007245 */ /* 0x004fc80000201000 */
[----:B------:R-:W-:-:S04]  /*11fb0*/  F2FP.F16.F32.PACK_AB R0, RZ, R0 ;  /* 0x00000000ff00723e */ /* 0x000fc800000000ff */
[----:B------:R-:W-:-:S07]  /*11fc0*/  PRMT R2, R0, 0x7610, R2 ;  /* 0x0000761000027816 */ /* 0x000fce0000000002 */
.L_x_4559:
        /* <DEDUP_REMOVED lines=35> */
.L_x_4594:
[----:B------:R-:W-:Y:S01]  /*12200*/  FSETP.GEU.FTZ.AND P0, PT, R7, -R9, PT ;  /* 0x800000090700720b */ /* 0x000fe20003f1e000 */
[----:B------:R-:W-:-:S12]  /*12210*/  FADD.FTZ R5, R5, -1 ;  /* 0xbf80000005057421 */ /* 0x000fd80000010000 */
[----:B------:R-:W-:-:S07]  /*12220*/  @!P0 FADD.FTZ R5, R5, -1 ;  /* 0xbf80000005058421 */ /* 0x000fce0000010000 */
.L_x_4593:
[----:B------:R-:W-:Y:S05]  /*12230*/  BSYNC B2 ;  /* 0x0000000000027941 */ /* 0x000fea0003800000 */
.L_x_4592:
[----:B------:R-:W-:Y:S01]  /*12240*/  FFMA.FTZ R4, -R9, R5, R4 ;  /* 0x0000000509047223 */ /* 0x000fe20000010104 */
[----:B------:R-:W-:Y:S06]  /*12250*/  BRA `(.L_x_4590) ;  /* 0x00000000007c7947 */ /* 0x000fec0003800000 */
.L_x_4591:
        /* <DEDUP_REMOVED lines=15> */
.L_x_4597:
        /* <DEDUP_REMOVED lines=13> */
.L_x_4596:
[----:B------:R-:W-:Y:S05]  /*12420*/  BSYNC B2 ;  /* 0x0000000000027941 */ /* 0x000fea0003800000 */
.L_x_4595:
[----:B------:R-:W-:-:S04]  /*12430*/  FMUL.FTZ R5, R4, 1.1920928955078125e-07 ;  /* 0x3400000004057820 */ /* 0x000fc80000410000 */
[----:B------:R-:W-:-:S07]  /*12440*/  FMUL.FTZ R4, R8, R5 ;  /* 0x0000000508047220 */ /* 0x000fce0000410000 */
.L_x_4590:
[----:B------:R-:W-:Y:S05]  /*12450*/  BSYNC B1 ;  /* 0x0000000000017941 */ /* 0x000fea0003800000 */
.L_x_4589:
        /* <DEDUP_REMOVED lines=28> */
.L_x_4588:
[----:B------:R-:W-:Y:S05]  /*12620*/  BSYNC B0 ;  /* 0x0000000000007941 */ /* 0x000fea0003800000 */
.L_x_4587:
        /* <DEDUP_REMOVED lines=14> */
[----:B-1----:R-:W-:Y:S01]  /*12710*/  STG.E.U8 desc[UR36][R16.64], R3 ;  /* 0x0000000310007986 */ /* 0x002fe2000c101124 */
[----:B------:R-:W-:Y:S05]  /*12720*/  EXIT ;  /* 0x000000000000794d */ /* 0x000fea0003800000 */
.L_x_4601:
[----:B------:R-:W-:-:S06]  /*12730*/  HADD2.F32 R3, -RZ, R4.H0_H0 ;  /* 0x20000004ff037230 */ /* 0x000fcc0000004100 */
[----:B------:R-:W1:Y:S02]  /*12740*/  F2I.S64.TRUNC R2, R3 ;  /* 0x0000000300027311 */ /* 0x000e64000020d900 */
[----:B-1----:R-:W-:Y:S01]  /*12750*/  STG.E.U8 desc[UR36][R16.64], R2 ;  /* 0x0000000210007986 */ /* 0x002fe2000c101124 */
[----:B------:R-:W-:Y:S05]  /*12760*/  EXIT ;  /* 0x000000000000794d */ /* 0x000fea0003800000 */
.L_x_4600:
        /* <DEDUP_REMOVED lines=8> */
[----:B-1----:R-:W-:Y:S01]  /*127f0*/  STG.E.64 desc[UR36][R16.64], R2 ;  /* 0x0000000210007986 */ /* 0x002fe2000c101b24 */
[----:B------:R-:W-:Y:S05]  /*12800*/  EXIT ;  /* 0x000000000000794d */ /* 0x000fea0003800000 */
.L_x_4604:
[----:B------:R-:W-:-:S04]  /*12810*/  HADD2.F32 R4, -RZ, R4.H0_H0 ;  /* 0x20000004ff047230 */ /* 0x000fc80000004100 */
[----:B------:R-:W1:Y:S02]  /*12820*/  F2I.FTZ.TRUNC.NTZ R3, R4 ;  /* 0x0000000400037305 */ /* 0x000e64000021f100 */
[----:B-1----:R-:W-:Y:S01]  /*12830*/  STG.E desc[UR36][R16.64], R3 ;  /* 0x0000000310007986 */ /* 0x002fe2000c101924 */
[----:B------:R-:W-:Y:S05]  /*12840*/  EXIT ;  /* 0x000000000000794d */ /* 0x000fea0003800000 */
.L_x_4603:
[----:B------:R-:W-:-:S04]  /*12850*/  HADD2.F32 R4, -RZ, R4.H0_H0 ;  /* 0x20000004ff047230 */ /* 0x000fc80000004100 */
[----:B------:R-:W1:Y:S02]  /*12860*/  F2I.FTZ.TRUNC.NTZ R3, R4 ;  /* 0x0000000400037305 */ /* 0x000e64000021f100 */
[----:B-1----:R-:W-:Y:S01]  /*12870*/  STG.E.U16 desc[UR36][R16.64], R3 ;  /* 0x0000000310007986 */ /* 0x002fe2000c101524 */
[----:B------:R-:W-:Y:S05]  /*12880*/  EXIT ;  /* 0x000000000000794d */ /* 0x000fea0003800000 */
.L_x_4599:
[----:B------:R-:W-:-:S13]  /*12890*/  ISETP.GT.AND P0, PT, R0, 0x6, PT ;  /* 0x000000060000780c */ /* 0x000fda0003f04270 */
[----:B------:R-:W-:Y:S05]  /*128a0*/  @P0 BRA `(.L_x_4605) ;  /* 0x0000000000240947 */ /* 0x000fea0003800000 */
[----:B------:R-:W-:-:S13]  /*128b0*/  ISETP.NE.AND P0, PT, R0, 0x5, PT ;  /* 0x000000050000780c */ /* 0x000fda0003f05270 */
[----:B------:R-:W-:Y:S05]  /*128c0*/  @!P0 BRA `(.L_x_4606) ;  /* 0x0000000000148947 */ /* 0x000fea0003800000 */
[----:B------:R-:W-:-:S13]  /*128d0*/  ISETP.NE.AND P0, PT, R0, 0x6, PT ;  /* 0x000000060000780c */ /* 0x000fda0003f05270 */
[----:B------:R-:W-:Y:S05]  /*128e0*/  @P0 BRA `(.L_x_4602) ;  /* 0x0000000800c40947 */ /* 0x000fea0003800000 */
[----:B------:R-:W-:-:S05]  /*128f0*/  HADD2.F32 R3, -RZ, R4.H0_H0 ;  /* 0x20000004ff037230 */ /* 0x000fca0000004100 */
[----:B------:R-:W-:Y:S01]  /*12900*/  STG.E desc[UR36][R16.64], R3 ;  /* 0x0000000310007986 */ /* 0x000fe2000c101924 */
[----:B------:R-:W-:Y:S05]  /*12910*/  EXIT ;  /* 0x000000000000794d */ /* 0x000fea0003800000 */
.L_x_4606:
[----:B------:R-:W-:Y:S01]  /*12920*/  STG.E.U16 desc[UR36][R16.64], R4 ;  /* 0x0000000410007986 */ /* 0x000fe2000c101524 */
[----:B------:R-:W-:Y:S05]  /*12930*/  EXIT ;  /* 0x000000000000794d */ /* 0x000fea0003800000 */
.L_x_4605:
        /* <DEDUP_REMOVED lines=8> */
[----:B------:R-:W-:Y:S01]  /*129c0*/  STG.E.64 desc[UR36][R16.64], R4 ;  /* 0x0000000410007986 */ /* 0x000fe2000c101b24 */
[----:B------:R-:W-:Y:S05]  /*129d0*/  EXIT ;  /* 0x000000000000794d */ /* 0x000fea0003800000 */
.L_x_4608:
[----:B------:R-:W-:-:S05]  /*129e0*/  HADD2.F32 R0, -RZ, R4.H0_H0 ;  /* 0x20000004ff007230 */ /* 0x000fca0000004100 */
[----:B------:R-:W-:-:S04]  /*129f0*/  F2FP.F16.F32.PACK_AB R0, RZ, R0 ;  /* 0x00000000ff00723e */ /* 0x000fc800000000ff */
[----:B------:R-:W-:-:S05]  /*12a00*/  PRMT R0, R0, 0x5410, RZ ;  /* 0x0000541000007816 */ /* 0x000fca00000000ff */
[----:B------:R-:W-:Y:S01]  /*12a10*/  STG.E desc[UR36][R16.64], R0 ;  /* 0x0000000010007986 */ /* 0x000fe2000c101924 */
[----:B------:R-:W-:Y:S05]  /*12a20*/  EXIT ;  /* 0x000000000000794d */ /* 0x000fea0003800000 */
.L_x_4607:
[----:B------:R-:W-:-:S05]  /*12a30*/  HADD2.F32 R2, -RZ, R4.H0_H0 ;  /* 0x20000004ff027230 */ /* 0x000fca0000004100 */
[----:B------:R-:W-:-:S06]  /*12a40*/  FMUL.FTZ R2, R2, 1 ;  /* 0x3f80000002027820 */ /* 0x000fcc0000410000 */
[----:B------:R-:W1:Y:S02]  /*12a50*/  F2F.F64.F32 R2, R2 ;  /* 0x0000000200027310 */ /* 0x000e640000201800 */
[----:B-1----:R-:W-:Y:S01]  /*12a60*/  STG.E.64 desc[UR36][R16.64], R2 ;  /* 0x0000000210007986 */ /* 0x002fe2000c101b24 */
[----:B------:R-:W-:Y:S05]  /*12a70*/  EXIT ;  /* 0x000000000000794d */ /* 0x000fea0003800000 */
.L_x_4598:
        /* <DEDUP_REMOVED lines=11> */
[----:B------:R-:W-:Y:S01]  /*12b30*/  STG.E.U8 desc[UR36][R16.64], R3 ;  /* 0x0000000310007986 */ /* 0x000fe2000c101124 */
[----:B------:R-:W-:Y:S05]  /*12b40*/  EXIT ;  /* 0x000000000000794d */ /* 0x000fea0003800000 */
.L_x_4611:
[----:B------:R-:W-:Y:S01]  /*12b50*/  HADD2.F32 R4, -RZ, R4.H0_H0 ;  /* 0x20000004ff047230 */ /* 0x000fe20000004100 */
[----:B------:R-:W-:-:S04]  /*12b60*/  CS2R R6, SRZ ;  /* 0x0000000000067805 */ /* 0x000fc8000001ff00 */
[----:B------:R-:W-:-:S06]  /*12b70*/  FMUL.FTZ R4, R4, 1 ;  /* 0x3f80000004047820 */ /* 0x000fcc0000410000 */
[----:B------:R-:W1:Y:S02]  /*12b80*/  F2F.F64.F32 R4, R4 ;  /* 0x0000000400047310 */ /* 0x000e640000201800 */
[----:B-1----:R-:W-:Y:S01]  /*12b90*/  STG.E.128 desc[UR36][R16.64], R4 ;  /* 0x0000000410007986 */ /* 0x002fe2000c101d24 */
[----:B------:R-:W-:Y:S05]  /*12ba0*/  EXIT ;  /* 0x000000000000794d */ /* 0x000fea0003800000 */
.L_x_4610:
        /* <DEDUP_REMOVED lines=21> */
.L_x_4615:
[----:B------:R-:W-:Y:S05]  /*12d00*/  BSYNC B0 ;  /* 0x0000000000007941 */ /* 0x000fea0003800000 */
.L_x_4614:
[----:B------:R-:W-:-:S05]  /*12d10*/  LOP3.LUT R3, R0, R3, RZ, 0xfc, !PT ;  /* 0x0000000300037212 */ /* 0x000fca00078efcff */
[----:B------:R-:W-:Y:S01]  /*12d20*/  STG.E.U8 desc[UR36][R16.64], R3 ;  /* 0x0000000310007986 */ /* 0x000fe2000c101124 */
[----:B------:R-:W-:Y:S05]  /*12d30*/  EXIT ;  /* 0x000000000000794d */ /* 0x000fea0003800000 */
.L_x_4613:
        /* <DEDUP_REMOVED lines=13> */
.L_x_4617:
[----:B------:R-:W-:Y:S01]  /*12e10*/  IMAD.MOV.U32 R0, RZ, RZ, 0x7f ;  /* 0x0000007fff007424 */ /* 0x000fe200078e00ff */
[----:B------:R-:W-:-:S04]  /*12e20*/  ISETP.GT.U32.AND P0, PT, R2, 0x7f800000, PT ;  /* 0x7f8000000200780c */ /* 0x000fc80003f04070 */
[----:B------:R-:W-:-:S09]  /*12e30*/  SEL R0, R0, 0x7c, P0 ;  /* 0x0000007c00007807 */ /* 0x000fd20000000000 */
.L_x_4618:
[----:B------:R-:W-:Y:S05]  /*12e40*/  BSYNC B0 ;  /* 0x0000000000007941 */ /* 0x000fea0003800000 */
.L_x_4616:
[----:B------:R-:W-:-:S04]  /*12e50*/  LOP3.LUT R2, R3, 0x80000000, RZ, 0xc0, !PT ;  /* 0x8000000003027812 */ /* 0x000fc800078ec0ff */
[----:B------:R-:W-:-:S04]  /*12e60*/  SHF.R.U32.HI R3, RZ, 0x18, R2 ;  /* 0x00000018ff037819 */ /* 0x000fc80000011602 */
[----:B------:R-:W-:-:S05]  /*12e70*/  LOP3.LUT R3, R0, R3, RZ, 0xfc, !PT ;  /* 0x0000000300037212 */ /* 0x000fca00078efcff */
[----:B------:R-:W-:Y:S01]  /*12e80*/  STG.E.U8 desc[UR36][R16.64], R3 ;  /* 0x0000000310007986 */ /* 0x000fe2000c101124 */
[----:B------:R-:W-:Y:S05]  /*12e90*/  EXIT ;  /* 0x000000000000794d */ /* 0x000fea0003800000 */
.L_x_4612:
[----:B------:R-:W-:-:S05]  /*12ea0*/  HADD2.F32 R0, -RZ, R4.H0_H0 ;  /* 0x20000004ff007230 */ /* 0x000fca0000004100 */
[----:B------:R-:W-:-:S05]  /*12eb0*/  F2FP.BF16.F32.PACK_AB R0, RZ, R0 ;  /* 0x00000000ff00723e */ /* 0x000fca00000010ff */
[----:B------:R-:W-:Y:S01]  /*12ec0*/  STG.E.U16 desc[UR36][R16.64], R0 ;  /* 0x0000000010007986 */ /* 0x000fe2000c101524 */
[----:B------:R-:W-:Y:S05]  /*12ed0*/  EXIT ;  /* 0x000000000000794d */ /* 0x000fea0003800000 */
.L_x_4609:
        /* <DEDUP_REMOVED lines=10> */
[----:B-1----:R-:W-:Y:S01]  /*12f80*/  STG.E.U16 desc[UR36][R16.64], R3 ;  /* 0x0000000310007986 */ /* 0x002fe2000c101524 */
[----:B------:R-:W-:Y:S05]  /*12f90*/  EXIT ;  /* 0x000000000000794d */ /* 0x000fea0003800000 */
.L_x_4621:
        /* <DEDUP_REMOVED lines=17> */
.L_x_4624:
[----:B------:R-:W-:-:S04]  /*130b0*/  LOP3.LUT R2, R3, 0x80000000, RZ, 0xc0, !PT ;  /* 0x8000000003027812 */ /* 0x000fc800078ec0ff */
[----:B------:R-:W-:-:S04]  /*130c0*/  SHF.R.U32.HI R3, RZ, 0x18, R2 ;  /* 0x00000018ff037819 */ /* 0x000fc80000011602 */
[----:B------:R-:W-:-:S04]  /*130d0*/  LOP3.LUT R0, R0, R3, RZ, 0xfc, !PT ;  /* 0x0000000300007212 */ /* 0x000fc800078efcff */
[----:B------:R-:W-:-:S07]  /*130e0*/  PRMT R8, R0, 0x7610, R8 ;  /* 0x0000761000087816 */ /* 0x000fce0000000008 */
.L_x_4623:
[----:B------:R-:W-:Y:S05]  /*130f0*/  BSYNC B0 ;  /* 0x0000000000007941 */ /* 0x000fea0003800000 */
.L_x_4622:
[----:B------:R-:W-:Y:S01]  /*13100*/  STG.E.U8 desc[UR36][R16.64], R8 ;  /* 0x0000000810007986 */ /* 0x000fe2000c101124 */
[----:B------:R-:W-:Y:S05]  /*13110*/  EXIT ;  /* 0x000000000000794d */ /* 0x000fea0003800000 */
.L_x_4620:
        /* <DEDUP_REMOVED lines=17> */
.L_x_4627:
[----:B------:R-:W-:-:S04]  /*13230*/  LOP3.LUT R2, R3, 0x80000000, RZ, 0xc0, !PT ;  /* 0x8000000003027812 */ /* 0x000fc800078ec0ff */
[----:B------:R-:W-:-:S04]  /*13240*/  SHF.R.U32.HI R3, RZ, 0x18, R2 ;  /* 0x00000018ff037819 */ /* 0x000fc80000011602 */
[----:B------:R-:W-:-:S04]  /*13250*/  LOP3.LUT R0, R0, R3, RZ, 0xfc, !PT ;  /* 0x0000000300007212 */ /* 0x000fc800078efcff */
[----:B------:R-:W-:-:S07]  /*13260*/  PRMT R8, R0, 0x7610, R8 ;  /* 0x0000761000087816 */ /* 0x000fce0000000008 */
.L_x_4626:
[----:B------:R-:W-:Y:S05]  /*13270*/  BSYNC B0 ;  /* 0x0000000000007941 */ /* 0x000fea0003800000 */
.L_x_4625:
[----:B------:R-:W-:Y:S01]  /*13280*/  STG.E.U8 desc[UR36][R16.64], R8 ;  /* 0x0000000810007986 */ /* 0x000fe2000c101124 */
[----:B------:R-:W-:Y:S05]  /*13290*/  EXIT ;  /* 0x000000000000794d */ /* 0x000fea0003800000 */
.L_x_4619:
        /* <DEDUP_REMOVED lines=22> */
.L_x_4602:
        /* <DEDUP_REMOVED lines=16> */
.L_x_4630:
[----:B------:R-:W-:Y:S05]  /*13500*/  EXIT ;  /* 0x000000000000794d */ /* 0x000fea0003800000 */
.L_x_4629:
[----:B------:R-:W-:-:S06]  /*13510*/  HADD2.F32 R2, -RZ, R4.H0_H0 ;  /* 0x20000004ff027230 */ /* 0x000fcc0000004100 */
[----:B------:R-:W1:Y:S02]  /*13520*/  F2I.U64.TRUNC R2, R2 ;  /* 0x0000000200027311 */ /* 0x000e64000020d800 */
[----:B-1----:R-:W-:Y:S01]  /*13530*/  STG.E.64 desc[UR36][R16.64], R2 ;  /* 0x0000000210007986 */ /* 0x002fe2000c101b24 */
[----:B------:R-:W-:Y:S05]  /*13540*/  EXIT ;  /* 0x000000000000794d */ /* 0x000fea0003800000 */
.L_x_4628:
[----:B------:R-:W-:-:S04]  /*13550*/  HADD2.F32 R4, -RZ, R4.H0_H0 ;  /* 0x20000004ff047230 */ /* 0x000fc80000004100 */
[----:B------:R-:W1:Y:S02]  /*13560*/  F2I.FTZ.U32.TRUNC.NTZ R3, R4 ;  /* 0x0000000400037305 */ /* 0x000e64000021f000 */
[----:B-1----:R-:W-:Y:S01]  /*13570*/  STG.E desc[UR36][R16.64], R3 ;  /* 0x0000000310007986 */ /* 0x002fe2000c101924 */
[----:B------:R-:W-:Y:S05]  /*13580*/  EXIT ;  /* 0x000000000000794d */ /* 0x000fea0003800000 */
.L_x_4631:
        /* <DEDUP_REMOVED lines=15> */
.L_x_37783:


//--------------------- .text._ZN2at6native27unrolled_elementwise_kernelINS0_13BinaryFunctorIN3c104HalfES4_S4_ZZZNS0_15binary_internal21div_floor_kernel_cudaERNS_18TensorIteratorBaseEENKUlvE1_clEvENKUlvE1_clEvEUlS4_S4_E_EESt5arrayIPcLm3EELi4E23TrivialOffsetCalculatorILi2EjESF_ILi1EjENS0_6memory12LoadWithCastILi2EEENSI_13StoreWithCastILi1EEEEEviT_T0_T2_T3_T4_T5_ --------------------------
	.section	.text._ZN2at6native27unrolled_elementwise_kernelINS0_13BinaryFunctorIN3c104HalfES4_S4_ZZZNS0_15binary_internal21div_floor_kernel_cudaERNS_18TensorIteratorBaseEENKUlvE1_clEvENKUlvE1_clEvEUlS4_S4_E_EESt5arrayIPcLm3EELi4E23TrivialOffsetCalculatorILi2EjESF_ILi1EjENS0_6memory12LoadWithCastILi2EEENSI_13StoreWithCastILi1EEEEEviT_T0_T2_T3_T4_T5_,"ax",@progbits
	.align	128
        .global         _ZN2at6native27unrolled_elementwise_kernelINS0_13BinaryFunctorIN3c104HalfES4_S4_ZZZNS0_15binary_internal21div_floor_kernel_cudaERNS_18TensorIteratorBaseEENKUlvE1_clEvENKUlvE1_clEvEUlS4_S4_E_EESt5arrayIPcLm3EELi4E23TrivialOffsetCalculatorILi2EjESF_ILi1EjENS0_6memory12LoadWithCastILi2EEENSI_13StoreWithCastILi1EEEEEviT_T0_T2_T3_T4_T5_
        .type           _ZN2at6native27unrolled_elementwise_kernelINS0_13BinaryFunctorIN3c104HalfES4_S4_ZZZNS0_15binary_internal21div_floor_kernel_cudaERNS_18TensorIteratorBaseEENKUlvE1_clEvENKUlvE1_clEvEUlS4_S4_E_EESt5arrayIPcLm3EELi4E23TrivialOffsetCalculatorILi2EjESF_ILi1EjENS0_6memory12LoadWithCastILi2EEENSI_13StoreWithCastILi1EEEEEviT_T0_T2_T3_T4_T5_,@function
        .size           _ZN2at6native27unrolled_elementwise_kernelINS0_13BinaryFunctorIN3c104HalfES4_S4_ZZZNS0_15binary_internal21div_floor_kernel_cudaERNS_18TensorIteratorBaseEENKUlvE1_clEvENKUlvE1_clEvEUlS4_S4_E_EESt5arrayIPcLm3EELi4E23TrivialOffsetCalculatorILi2EjESF_ILi1EjENS0_6memory12LoadWithCastILi2EEENSI_13StoreWithCastILi1EEEEEviT_T0_T2_T3_T4_T5_,(.L_x_37784 - _ZN2at6native27unrolled_elementwise_kernelINS0_13BinaryFunctorIN3c104HalfES4_S4_ZZZNS0_15binary_internal21div_floor_kernel_cudaERNS_18TensorIteratorBaseEENKUlvE1_clEvENKUlvE1_clEvEUlS4_S4_E_EESt5arrayIPcLm3EELi4E23TrivialOffsetCalculatorILi2EjESF_ILi1EjENS0_6memory12LoadWithCastILi2EEENSI_13StoreWithCastILi1EEEEEviT_T0_T2_T3_T4_T5_)
        .other          _ZN2at6native27unrolled_elementwise_kernelINS0_13BinaryFunctorIN3c104HalfES4_S4_ZZZNS0_15binary_internal21div_floor_kernel_cudaERNS_18TensorIteratorBaseEENKUlvE1_clEvENKUlvE1_clEvEUlS4_S4_E_EESt5arrayIPcLm3EELi4E23TrivialOffsetCalculatorILi2EjESF_ILi1EjENS0_6memory12LoadWithCastILi2EEENSI_13StoreWithCastILi1EEEEEviT_T0_T2_T3_T4_T5_,@"STO_CUDA_ENTRY STV_DEFAULT"
_ZN2at6native27unrolled_elementwise_kernelINS0_13BinaryFunctorIN3c104HalfES4_S4_ZZZNS0_15binary_internal21div_floor_kernel_cudaERNS_18TensorIteratorBaseEENKUlvE1_clEvENKUlvE1_clEvEUlS4_S4_E_EESt5arrayIPcLm3EELi4E23TrivialOffsetCalculatorILi2EjESF_ILi1EjENS0_6memory12LoadWithCastILi2EEENSI_13StoreWithCastILi1EEEEEviT_T0_T2_T3_T4_T5_:
.text._ZN2at6native27unrolled_elementwise_kernelINS0_13BinaryFunctorIN3c104HalfES4_S4_ZZZNS0_15binary_internal21div_floor_kernel_cudaERNS_18TensorIteratorBaseEENKUlvE1_clEvENKUlvE1_clEvEUlS4_S4_E_EESt5arrayIPcLm3EELi4E23TrivialOffsetCalculatorILi2EjESF_ILi1EjENS0_6memory12LoadWithCastILi2EEENSI_13StoreWithCastILi1EEEEEviT_T0_T2_T3_T4_T5_:
        /* <DEDUP_REMOVED lines=36> */
.L_x_4637:
[----:B------:R-:W2:Y:S02]  /*0240*/  LDG.E.U8 R2, desc[UR36][R2.64] ;  /* 0x0000002402027981 */ /* 0x000ea4000c1e1100 */
[----:B--2---:R-:W-:-:S04]  /*0250*/  I2FP.F32.U32 R0, R2 ;  /* 0x0000000200007245 */ /* 0x004fc80000201000 */
[----:B------:R-:W-:-:S04]  /*0260*/  F2FP.F16.F32.PACK_AB R0, RZ, R0 ;  /* 0x00000000ff00723e */ /* 0x000fc800000000ff */
[----:B------:R-:W-:Y:S01]  /*0270*/  PRMT R19, R0, 0x7610, R19 ;  /* 0x0000761000137816 */ /* 0x000fe20000000013 */
[----:B------:R-:W-:Y:S06]  /*0280*/  BRA `(.L_x_4639) ;  /* 0x0000000c00bc7947 */ /* 0x000fec0003800000 */
.L_x_4636:
        /* <DEDUP_REMOVED lines=11> */
.L_x_4641:
[----:B------:R-:W2:Y:S02]  /*0340*/  LDG.E R2, desc[UR36][R2.64] ;  /* 0x0000002402027981 */ /* 0x000ea4000c1e1900 */
[----:B--2---:R-:W-:-:S04]  /*0350*/  I2FP.F32.S32 R0, R2 ;  /* 0x0000000200007245 */ /* 0x004fc80000201400 */
[----:B------:R-:W-:-:S04]  /*0360*/  F2FP.F16.F32.PACK_AB R0, RZ, R0 ;  /* 0x00000000ff00723e */ /* 0x000fc800000000ff */
[----:B------:R-:W-:Y:S01]  /*0370*/  PRMT R19, R0, 0x7610, R19 ;  /* 0x0000761000137816 */ /* 0x000fe20000000013 */
[----:B------:R-:W-:Y:S06]  /*0380*/  BRA `(.L_x_4639) ;  /* 0x0000000c007c7947 */ /* 0x000fec0003800000 */
.L_x_4640:
[----:B------:R-:W2:Y:S02]  /*0390*/  LDG.E.U16 R2, desc[UR36][R2.64] ;  /* 0x0000002402027981 */ /* 0x000ea4000c1e1500 */
[----:B--2---:R-:W0:Y:S02]  /*03a0*/  I2F.S16 R0, R2 ;  /* 0x0000000200007306 */ /* 0x004e240000101400 */
[----:B0-----:R-:W-:-:S04]  /*03b0*/  F2FP.F16.F32.PACK_AB R0, RZ, R0 ;  /* 0x00000000ff00723e */ /* 0x001fc800000000ff */
[----:B------:R-:W-:Y:S01]  /*03c0*/  PRMT R19, R0, 0x7610, R19 ;  /* 0x0000761000137816 */ /* 0x000fe20000000013 */
[----:B------:R-:W-:Y:S06]  /*03d0*/  BRA `(.L_x_4639) ;  /* 0x0000000c00687947 */ /* 0x000fec0003800000 */
.L_x_4635:
        /* <DEDUP_REMOVED lines=9> */
.L_x_4643:
[----:B------:R1:W5:Y:S01]  /*0470*/  LDG.E.U16 R19, desc[UR36][R2.64] ;  /* 0x0000002402137981 */ /* 0x000362000c1e1500 */
[----:B------:R-:W-:Y:S05]  /*0480*/  BRA `(.L_x_4639) ;  /* 0x0000000c003c7947 */ /* 0x000fea0003800000 */
.L_x_4642:
        /* <DEDUP_REMOVED lines=9> */
.L_x_4645:
[----:B------:R0:W5:Y:S01]  /*0520*/  LDG.E.U16 R19, desc[UR36][R2.64] ;  /* 0x0000002402137981 */ /* 0x000162000c1e1500 */
[----:B------:R-:W-:Y:S05]  /*0530*/  BRA `(.L_x_4639) ;  /* 0x0000000c00107947 */ /* 0x000fea0003800000 */
.L_x_4644:
        /* <DEDUP_REMOVED lines=9> */
.L_x_4634:
        /* <DEDUP_REMOVED lines=14> */
.L_x_4648:
        /* <DEDUP_REMOVED lines=9> */
.L_x_4647:
        /* <DEDUP_REMOVED lines=28> */
.L_x_4650:
        /* <DEDUP_REMOVED lines=15> */
.L_x_4649:
[----:B------:R-:W2:Y:S02]  /*09f0*/  LDG.E.U16 R0, desc[UR36][R2.64] ;  /* 0x0000002402007981 */ /* 0x000ea4000c1e1500 */
[----:B--2---:R-:W-:-:S05]  /*0a00*/  IMAD.U32 R0, R0, 0x10000, RZ ;  /* 0x0001000000007824 */ /* 0x004fca00078e00ff */
[----:B------:R-:W-:-:S04]  /*0a10*/  F2FP.F16.F32.PACK_AB R0, RZ, R0 ;  /* 0x00000000ff00723e */ /* 0x000fc800000000ff */
[----:B------:R-:W-:Y:S01]  /*0a20*/  PRMT R19, R0, 0x7610, R19 ;  /* 0x0000761000137816 */ /* 0x000fe20000000013 */
[----:B------:R-:W-:Y:S06]  /*0a30*/  BRA `(.L_x_4639) ;  /* 0x0000000400d07947 */ /* 0x000fec0003800000 */
.L_x_4646:
        /* <DEDUP_REMOVED lines=13> */
.L_x_4653:
        /* <DEDUP_REMOVED lines=21> */
.L_x_4657:
[----:B------:R-:W-:Y:S05]  /*0c60*/  BSYNC B1 ;  /* 0x0000000000017941 */ /* 0x000fea0003800000 */
.L_x_4656:
[----:B------:R-:W-:Y:S01]  /*0c70*/  LEA R3, R0, 0x3b800000, 0x17 ;  /* 0x3b80000000037811 */ /* 0x000fe200078eb8ff */
[----:B------:R-:W-:-:S05]  /*0c80*/  IMAD.SHL.U32 R0, R2, 0x100000, RZ ;  /* 0x0010000002007824 */ /* 0x000fca00078e00ff */
[----:B------:R-:W-:-:S07]  /*0c90*/  LOP3.LUT R0, R3, R0, R4, 0xfe, !PT ;  /* 0x0000000003007212 */ /* 0x000fce00078efe04 */
.L_x_4655:
[----:B------:R-:W-:Y:S05]  /*0ca0*/  BSYNC B0 ;  /* 0x0000000000007941 */ /* 0x000fea0003800000 */
.L_x_4654:
[----:B------:R-:W-:-:S04]  /*0cb0*/  F2FP.F16.F32.PACK_AB R0, RZ, R0 ;  /* 0x00000000ff00723e */ /* 0x000fc800000000ff */
[----:B------:R-:W-:Y:S01]  /*0cc0*/  PRMT R19, R0, 0x7610, R19 ;  /* 0x0000761000137816 */ /* 0x000fe20000000013 */
[----:B------:R-:W-:Y:S06]  /*0cd0*/  BRA `(.L_x_4639) ;  /* 0x0000000400287947 */ /* 0x000fec0003800000 */
.L_x_4652:
        /* <DEDUP_REMOVED lines=21> */
.L_x_4661:
[----:B------:R-:W-:Y:S05]  /*0e30*/  BSYNC B1 ;  /* 0x0000000000017941 */ /* 0x000fea0003800000 */
.L_x_4660:
[----:B------:R-:W-:Y:S01]  /*0e40*/  LEA R3, R0, 0x37800000, 0x17 ;  /* 0x3780000000037811 */ /* 0x000fe200078eb8ff */
[----:B------:R-:W-:-:S05]  /*0e50*/  IMAD.SHL.U32 R0, R2, 0x200000, RZ ;  /* 0x0020000002007824 */ /* 0x000fca00078e00ff */
[----:B------:R-:W-:-:S07]  /*0e60*/  LOP3.LUT R0, R3, R0, R4, 0xfe, !PT ;  /* 0x0000000003007212 */ /* 0x000fce00078efe04 */
.L_x_4659:
[----:B------:R-:W-:Y:S05]  /*0e70*/  BSYNC B0 ;  /* 0x0000000000007941 */ /* 0x000fea0003800000 */
.L_x_4658:
[----:B------:R-:W-:-:S04]  /*0e80*/  F2FP.F16.F32.PACK_AB R0, RZ, R0 ;  /* 0x00000000ff00723e */ /* 0x000fc800000000ff */
[----:B------:R-:W-:Y:S01]  /*0e90*/  PRMT R19, R0, 0x7610, R19 ;  /* 0x0000761000137816 */ /* 0x000fe20000000013 */
[----:B------:R-:W-:Y:S06]  /*0ea0*/  BRA `(.L_x_4639) ;  /* 0x0000000000b47947 */ /* 0x000fec0003800000 */
.L_x_4651:
        /* <DEDUP_REMOVED lines=14> */
.L_x_4665:
[----:B------:R-:W-:Y:S05]  /*0f90*/  BSYNC B0 ;  /* 0x0000000000007941 */ /* 0x000fea0003800000 */
.L_x_4664:
[----:B------:R-:W-:-:S04]  /*0fa0*/  F2FP.F16.F32.PACK_AB R0, RZ, R0 ;  /* 0x00000000ff00723e */ /* 0x000fc800000000ff */
[----:B------:R-:W-:Y:S01]  /*0fb0*/  PRMT R19, R0, 0x7610, R19 ;  /* 0x0000761000137816 */ /* 0x000fe20000000013 */
[----:B------:R-:W-:Y:S06]  /*0fc0*/  BRA `(.L_x_4639) ;  /* 0x00000000006c7947 */ /* 0x000fec0003800000 */
.L_x_4638:
        /* <DEDUP_REMOVED lines=16> */
.L_x_4666:
[----:B------:R-:W-:Y:S01]  /*10d0*/  PRMT R19, RZ, 0x7610, R19 ;  /* 0x00007610ff137816 */ /* 0x000fe20000000013 */
[----:B------:R-:W-:Y:S06]  /*10e0*/  BRA `(.L_x_4639) ;  /* 0x0000000000247947 */ /* 0x000fec0003800000 */
.L_x_4663:
[----:B------:R-:W2:Y:S02]  /*10f0*/  LDG.E.64 R2, desc[UR36][R2.64] ;  /* 0x0000002402027981 */ /* 0x000ea4000c1e1b00 */
[----:B--2---:R-:W0:Y:S02]  /*1100*/  I2F.U64 R0, R2 ;  /* 0x0000000200007312 */ /* 0x004e240000301000 */
[----:B0-----:R-:W-:-:S04]  /*1110*/  F2FP.F16.F32.PACK_AB R0, RZ, R0 ;  /* 0x00000000ff00723e */ /* 0x001fc800000000ff */
[----:B------:R-:W-:Y:S01]  /*1120*/  PRMT R19, R0, 0x7610, R19 ;  /* 0x0000761000137816 */ /* 0x000fe20000000013 */
[----:B------:R-:W-:Y:S06]  /*1130*/  BRA `(.L_x_4639) ;  /* 0x0000000000107947 */ /* 0x000fec0003800000 */
.L_x_4662:
[----:B------:R-:W2:Y:S02]  /*1140*/  LDG.E R2, desc[UR36][R2.64] ;  /* 0x0000002402027981 */ /* 0x000ea4000c1e1900 */
[----:B--2---:R-:W-:-:S04]  /*1150*/  I2FP.F32.U32 R0, R2 ;  /* 0x0000000200007245 */ /* 0x004fc80000201000 */
[----:B------:R-:W-:-:S04]  /*1160*/  F2FP.F16.F32.PACK_AB R0, RZ, R0 ;  /* 0x00000000ff00723e */ /* 0x000fc800000000ff */
[----:B------:R-:W-:-:S07]  /*1170*/  PRMT R19, R0, 0x7610, R19 ;  /* 0x0000761000137816 */ /* 0x000fce0000000013 */
.L_x_4639:
[----:B01----:R-:W0:Y:S01]  /*1180*/  LDC.64 R2, c[0x0][0x228] ;  /* 0x00008a00ff027b82 */ /* 0x003e220000000a00 */
        /* <DEDUP_REMOVED lines=20> */
.L_x_4670:
[----:B------:R-:W2:Y:S02]  /*12d0*/  LDG.E.U8 R2, desc[UR36][R2.64] ;  /* 0x0000002402027981 */ /* 0x000ea4000c1e1100 */
[----:B--2---:R-:W-:-:S04]  /*12e0*/  I2FP.F32.U32 R0, R2 ;  /* 0x0000000200007245 */ /* 0x004fc80000201000 */
[----:B------:R-:W-:-:S04]  /*12f0*/  F2FP.F16.F32.PACK_AB R0, RZ, R0 ;  /* 0x00000000ff00723e */ /* 0x000fc800000000ff */
[----:B------:R-:W-:Y:S01]  /*1300*/  PRMT R18, R0, 0x7610, R18 ;  /* 0x0000761000127816 */ /* 0x000fe20000000012 */
[----:B------:R-:W-:Y:S06]  /*1310*/  BRA `(.L_x_4672) ;  /* 0x0000000c00bc7947 */ /* 0x000fec0003800000 */
.L_x_4669:
        /* <DEDUP_REMOVED lines=11> */
.L_x_4674:
[----:B------:R-:W2:Y:S02]  /*13d0*/  LDG.E R2, desc[UR36][R2.64] ;  /* 0x0000002402027981 */ /* 0x000ea4000c1e1900 */
[----:B--2---:R-:W-:-:S04]  /*13e0*/  I2FP.F32.S32 R0, R2 ;  /* 0x0000000200007245 */ /* 0x004fc80000201400 */
[----:B------:R-:W-:-:S04]  /*13f0*/  F2FP.F16.F32.PACK_AB R0, RZ, R0 ;  /* 0x00000000ff00723e */ /* 0x000fc800000000ff */
[----:B------:R-:W-:Y:S01]  /*1400*/  PRMT R18, R0, 0x7610, R18 ;  /* 0x0000761000127816 */ /* 0x000fe20000000012 */
[----:B------:R-:W-:Y:S06]  /*1410*/  BRA `(.L_x_4672) ;  /* 0x0000000c007c7947 */ /* 0x000fec0003800000 */
.L_x_4673:
[----:B------:R-:W2:Y:S02]  /*1420*/  LDG.E.U16 R2, desc[UR36][R2.64] ;  /* 0x0000002402027981 */ /* 0x000ea4000c1e1500 */
[----:B--2---:R-:W0:Y:S02]  /*1430*/  I2F.S16 R0, R2 ;  /* 0x0000000200007306 */ /* 0x004e240000101400 */
[----:B0-----:R-:W-:-:S04]  /*1440*/  F2FP.F16.F32.PACK_AB R0, RZ, R0 ;  /* 0x00000000ff00723e */ /* 0x001fc800000000ff */
[----:B------:R-:W-:Y:S01]  /*1450*/  PRMT R18, R0, 0x7610, R18 ;  /* 0x0000761000127816 */ /* 0x000fe20000000012 */
[----:B------:R-:W-:Y:S06]  /*1460*/  BRA `(.L_x_4672) ;  /* 0x0000000c00687947 */ /* 0x000fec0003800000 */
.L_x_4668:
        /* <DEDUP_REMOVED lines=9> */
.L_x_4676:
[----:B------:R1:W5:Y:S01]  /*1500*/  LDG.E.U16 R18, desc[UR36][R2.64] ;  /* 0x0000002402127981 */ /* 0x000362000c1e1500 */
[----:B------:R-:W-:Y:S05]  /*1510*/  BRA `(.L_x_4672) ;  /* 0x0000000c003c7947 */ /* 0x000fea0003800000 */
.L_x_4675:
        /* <DEDUP_REMOVED lines=9> */
.L_x_4678:
[----:B------:R0:W5:Y:S01]  /*15b0*/  LDG.E.U16 R18, desc[UR36][R2.64] ;  /* 0x0000002402127981 */ /* 0x000162000c1e1500 */
[----:B------:R-:W-:Y:S05]  /*15c0*/  BRA `(.L_x_4672) ;  /* 0x0000000c00107947 */ /* 0x000fea0003800000 */
.L_x_4677:
        /* <DEDUP_REMOVED lines=9> */
.L_x_4667:
        /* <DEDUP_REMOVED lines=14> */
.L_x_4681:
        /* <DEDUP_REMOVED lines=9> */
.L_x_4680:
        /* <DEDUP_REMOVED lines=28> */
.L_x_4683:
        /* <DEDUP_REMOVED lines=15> */
.L_x_4682:
[----:B------:R-:W2:Y:S02]  /*1a80*/  LDG.E.U16 R0, desc[UR36][R2.64] ;  /* 0x0000002402007981 */ /* 0x000ea4000c1e1500 */
[----:B--2---:R-:W-:-:S05]  /*1a90*/  IMAD.U32 R0, R0, 0x10000, RZ ;  /* 0x0001000000007824 */ /* 0x004fca00078e00ff */
[----:B------:R-:W-:-:S04]  /*1aa0*/  F2FP.F16.F32.PACK_AB R0, RZ, R0 ;  /* 0x00000000ff00723e */ /* 0x000fc800000000ff */
[----:B------:R-:W-:Y:S01]  /*1ab0*/  PRMT R18, R0, 0x7610, R18 ;  /* 0x0000761000127816 */ /* 0x000fe20000000012 */
[----:B------:R-:W-:Y:S06]  /*1ac0*/  BRA `(.L_x_4672) ;  /* 0x0000000400d07947 */ /* 0x000fec0003800000 */
.L_x_4679:
        /* <DEDUP_REMOVED lines=13> */
.L_x_4686:
        /* <DEDUP_REMOVED lines=21> */
.L_x_4690:
[----:B------:R-:W-:Y:S05]  /*1cf0*/  BSYNC B1 ;  /* 0x0000000000017941 */ /* 0x000fea0003800000 */
.L_x_4689:
[----:B------:R-:W-:Y:S01]  /*1d00*/  LEA R3, R0, 0x3b800000, 0x17 ;  /* 0x3b80000000037811 */ /* 0x000fe200078eb8ff */
[----:B------:R-:W-:-:S05]  /*1d10*/  IMAD.SHL.U32 R0, R2, 0x100000, RZ ;  /* 0x0010000002007824 */ /* 0x000fca00078e00ff */
[----:B------:R-:W-:-:S07]  /*1d20*/  LOP3.LUT R0, R3, R0, R4, 0xfe, !PT ;  /* 0x0000000003007212 */ /* 0x000fce00078efe04 */
.L_x_4688:
[----:B------:R-:W-:Y:S05]  /*1d30*/  BSYNC B0 ;  /* 0x0000000000007941 */ /* 0x000fea0003800000 */
.L_x_4687:
[----:B------:R-:W-:-:S04]  /*1d40*/  F2FP.F16.F32.PACK_AB R0, RZ, R0 ;  /* 0x00000000ff00723e */ /* 0x000fc800000000ff */
[----:B------:R-:W-:Y:S01]  /*1d50*/  PRMT R18, R0, 0x7610, R18 ;  /* 0x0000761000127816 */ /* 0x000fe20000000012 */
[----:B------:R-:W-:Y:S06]  /*1d60*/  BRA `(.L_x_4672) ;  /* 0x0000000400287947 */ /* 0x000fec0003800000 */
.L_x_4685:
        /* <DEDUP_REMOVED lines=21> */
.L_x_4694:
[----:B------:R-:W-:Y:S05]  /*1ec0*/  BSYNC B1 ;  /* 0x0000000000017941 */ /* 0x000fea0003800000 */
.L_x_4693:
[----:B------:R-:W-:Y:S01]  /*1ed0*/  LEA R3, R0, 0x37800000, 0x17 ;  /* 0x3780000000037811 */ /* 0x000fe200078eb8ff */
[----:B------:R-:W-:-:S05]  /*1ee0*/  IMAD.SHL.U32 R0, R2, 0x200000, RZ ;  /* 0x0020000002007824 */ /* 0x000fca00078e00ff */
[----:B------:R-:W-:-:S07]  /*1ef0*/  LOP3.LUT R0, R3, R0, R4, 0xfe, !PT ;  /* 0x0000000003007212 */ /* 0x000fce00078efe04 */
.L_x_4692:
[----:B------:R-:W-:Y:S05]  /*1f00*/  BSYNC B0 ;  /* 0x0000000000007941 */ /* 0x000fea0003800000 */
.L_x_4691:
[----:B------:R-:W-:-:S04]  /*1f10*/  F2FP.F16.F32.PACK_AB R0, RZ, R0 ;  /* 0x00000000ff00723e */ /* 0x000fc800000000ff */
[----:B------:R-:W-:Y:S01]  /*1f20*/  PRMT R18, R0, 0x7610, R18 ;  /* 0x0000761000127816 */ /* 0x000fe20000000012 */
[----:B------:R-:W-:Y:S06]  /*1f30*/  BRA `(.L_x_4672) ;  /* 0x0000000000b47947 */ /* 0x000fec0003800000 */
.L_x_4684:
        /* <DEDUP_REMOVED lines=14> */
.L_x_4698:
[----:B------:R-:W-:Y:S05]  /*2020*/  BSYNC B0 ;  /* 0x0000000000007941 */ /* 0x000fea0003800000 */
.L_x_4697:
[----:B------:R-:W-:-:S04]  /*2030*/  F2FP.F16.F32.PACK_AB R0, RZ, R0 ;  /* 0x00000000ff00723e */ /* 0x000fc800000000ff */
[----:B------:R-:W-:Y:S01]  /*2040*/  PRMT R18, R0, 0x7610, R18 ;  /* 0x0000761000127816 */ /* 0x000fe20000000012 */
[----:B------:R-:W-:Y:S06]  /*2050*/  BRA `(.L_x_4672) ;  /* 0x00000000006c7947 */ /* 0x000fec0003800000 */
.L_x_4671:
        /* <DEDUP_REMOVED lines=16> */
.L_x_4699:
[----:B------:R-:W-:Y:S01]  /*2160*/  PRMT R18, RZ, 0x7610, R18 ;  /* 0x00007610ff127816 */ /* 0x000fe20000000012 */
[----:B------:R-:W-:Y:S06]  /*2170*/  BRA `(.L_x_4672) ;  /* 0x0000000000247947 */ /* 0x000fec0003800000 */
.L_x_4696:
[----:B------:R-:W2:Y:S02]  /*2180*/  LDG.E.64 R2, desc[UR36][R2.64] ;  /* 0x0000002402027981 */ /* 0x000ea4000c1e1b00 */
[----:B--2---:R-:W0:Y:S02]  /*2190*/  I2F.U64 R0, R2 ;  /* 0x0000000200007312 */ /* 0x004e240000301000 */
[----:B0-----:R-:W-:-:S04]  /*21a0*/  F2FP.F16.F32.PACK_AB R0, RZ, R0 ;  /* 0x00000000ff00723e */ /* 0x001fc800000000ff */
[----:B------:R-:W-:Y:S01]  /*21b0*/  PRMT R18, R0, 0x7610, R18 ;  /* 0x0000761000127816 */ /* 0x000fe20000000012 */
[----:B------:R-:W-:Y:S06]  /*21c0*/  BRA `(.L_x_4672) ;  /* 0x0000000000107947 */ /* 0x000fec0003800000 */
.L_x_4695:
[----:B------:R-:W2:Y:S02]  /*21d0*/  LDG.E R2, desc[UR36][R2.64] ;  /* 0x0000002402027981 */ /* 0x000ea4000c1e1900 */
[----:B--2---:R-:W-:-:S04]  /*21e0*/  I2FP.F32.U32 R0, R2 ;  /* 0x0000000200007245 */ /* 0x004fc80000201000 */
[----:B------:R-:W-:-:S04]  /*21f0*/  F2FP.F16.F32.PACK_AB R0, RZ, R0 ;  /* 0x00000000ff00723e */ /* 0x000fc800000000ff */
[----:B------:R-:W-:-:S07]  /*2200*/  PRMT R18, R0, 0x7610, R18 ;  /* 0x0000761000127816 */ /* 0x000fce0000000012 */
.L_x_4672:
[----:B------:R-:W-:-:S07]  /*2210*/  VIADD R26, R26, 0x80 ;  /* 0x000000801a1a7836 */ /* 0x000fce0000000000 */
.L_x_4633:
[----:B------:R-:W-:Y:S05]  /*2220*/  BSYNC B6 ;  /* 0x0000000000067941 */ /* 0x000fea0003800000 */
.L_x_4632:
[----:B------:R-:W-:Y:S01]  /*2230*/  ISETP.GE.AND P0, PT, R26, R23, PT ;  /* 0x000000171a00720c */ /* 0x000fe20003f06270 */
[----:B------:R-:W-:Y:S01]  /*2240*/  BSSY B6, `(.L_x_4700) ;  /* 0x0000217000067945 */ /* 0x000fe20003800000 */
[----:B------:R-:W-:-:S11]  /*2250*/  PRMT R17, RZ, 0x7610, R17 ;  /* 0x00007610ff117816 */ /* 0x000fd60000000011 */
[----:B------:R-:W-:Y:S05]  /*2260*/  @P0 BRA `(.L_x_4701) ;  /* 0x0000002000500947 */ /* 0x000fea0003800000 */
[----:B01----:R-:W0:Y:S01]  /*2270*/  LDC.64 R2, c[0x0][0x220] ;  /* 0x00008800ff027b82 */ /* 0x003e220000000a00 */
        /* <DEDUP_REMOVED lines=21> */
.L_x_4705:
[----:B------:R-:W2:Y:S02]  /*23d0*/  LDG.E.U8 R2, desc[UR36][R2.64] ;  /* 0x0000002402027981 */ /* 0x000ea4000c1e1100 */
[----:B--2---:R-:W-:-:S04]  /*23e0*/  I2FP.F32.U32 R0, R2 ;  /* 0x0000000200007245 */ /* 0x004fc80000201000 */
[----:B------:R-:W-:-:S04]  /*23f0*/  F2FP.F16.F32.PACK_AB R0, RZ, R0 ;  /* 0x00000000ff00723e */ /* 0x000fc800000000ff */
[----:B------:R-:W-:Y:S01]  /*2400*/  PRMT R22, R0, 0x7610, R22 ;  /* 0x0000761000167816 */ /* 0x000fe20000000016 */
[----:B------:R-:W-:Y:S06]  /*2410*/  BRA `(.L_x_4707) ;  /* 0x0000000c00bc7947 */ /* 0x000fec0003800000 */
.L_x_4704:
        /* <DEDUP_REMOVED lines=11> */
.L_x_4709:
[----:B------:R-:W2:Y:S02]  /*24d0*/  LDG.E R2, desc[UR36][R2.64] ;  /* 0x0000002402027981 */ /* 0x000ea4000c1e1900 */
[----:B--2---:R-:W-:-:S04]  /*24e0*/  I2FP.F32.S32 R0, R2 ;  /* 0x0000000200007245 */ /* 0x004fc80000201400 */
[----:B------:R-:W-:-:S04]  /*24f0*/  F2FP.F16.F32.PACK_AB R0, RZ, R0 ;  /* 0x00000000ff00723e */ /* 0x000fc800000000ff */
[----:B------:R-:W-:Y:S01]  /*2500*/  PRMT R22, R0, 0x7610, R22 ;  /* 0x0000761000167816 */ /* 0x000fe20000000016 */
[----:B------:R-:W-:Y:S06]  /*2510*/  BRA `(.L_x_4707) ;  /* 0x0000000c007c7947 */ /* 0x000fec0003800000 */
.L_x_4708:
[----:B------:R-:W2:Y:S02]  /*2520*/  LDG.E.U16 R2, desc[UR36][R2.64] ;  /* 0x0000002402027981 */ /* 0x000ea4000c1e1500 */
[----:B--2---:R-:W0:Y:S02]  /*2530*/  I2F.S16 R0, R2 ;  /* 0x0000000200007306 */ /* 0x004e240000101400 */
[----:B0-----:R-:W-:-:S04]  /*2540*/  F2FP.F16.F32.PACK_AB R0, RZ, R0 ;  /* 0x00000000ff00723e */ /* 0x001fc800000000ff */
[----:B------:R-:W-:Y:S01]  /*2550*/  PRMT R22, R0, 0x7610, R22 ;  /* 0x0000761000167816 */ /* 0x000fe20000000016 */
[----:B------:R-:W-:Y:S06]  /*2560*/  BRA `(.L_x_4707) ;  /* 0x0000000c00687947 */ /* 0x000fec0003800000 */
.L_x_4703:
        /* <DEDUP_REMOVED lines=9> */
.L_x_4711:
[----:B------:R1:W5:Y:S01]  /*2600*/  LDG.E.U16 R22, desc[UR36][R2.64] ;  /* 0x0000002402167981 */ /* 0x000362000c1e1500 */
[----:B------:R-:W-:Y:S05]  /*2610*/  BRA `(.L_x_4707) ;  /* 0x0000000c003c7947 */ /* 0x000fea0003800000 */
.L_x_4710:
        /* <DEDUP_REMOVED lines=9> */
.L_x_4713:
[----:B------:R0:W5:Y:S01]  /*26b0*/  LDG.E.U16 R22, desc[UR36][R2.64] ;  /* 0x0000002402167981 */ /* 0x000162000c1e1500 */
[----:B------:R-:W-:Y:S05]  /*26c0*/  BRA `(.L_x_4707) ;  /* 0x0000000c00107947 */ /* 0x000fea0003800000 */
.L_x_4712:
        /* <DEDUP_REMOVED lines=9> */
.L_x_4702:
        /* <DEDUP_REMOVED lines=14> */
.L_x_4716:
        /* <DEDUP_REMOVED lines=9> */
.L_x_4715:
        /* <DEDUP_REMOVED lines=28> */
.L_x_4718:
        /* <DEDUP_REMOVED lines=15> */
.L_x_4717:
[----:B------:R-:W2:Y:S02]  /*2b80*/  LDG.E.U16 R0, desc[UR36][R2.64] ;  /* 0x0000002402007981 */ /* 0x000ea4000c1e1500 */
[----:B--2---:R-:W-:-:S05]  /*2b90*/  IMAD.U32 R0, R0, 0x10000, RZ ;  /* 0x0001000000007824 */ /* 0x004fca00078e00ff */
[----:B------:R-:W-:-:S04]  /*2ba0*/  F2FP.F16.F32.PACK_AB R0, RZ, R0 ;  /* 0x00000000ff00723e */ /* 0x000fc800000000ff */
[----:B------:R-:W-:Y:S01]  /*2bb0*/  PRMT R22, R0, 0x7610, R22 ;  /* 0x0000761000167816 */ /* 0x000fe20000000016 */
[----:B------:R-:W-:Y:S06]  /*2bc0*/  BRA `(.L_x_4707) ;  /* 0x0000000400d07947 */ /* 0x000fec0003800000 */
.L_x_4714:
        /* <DEDUP_REMOVED lines=13> */
.L_x_4721:
        /* <DEDUP_REMOVED lines=21> */
.L_x_4725:
[----:B------:R-:W-:Y:S05]  /*2df0*/  BSYNC B1 ;  /* 0x0000000000017941 */ /* 0x000fea0003800000 */
.L_x_4724:
[----:B------:R-:W-:Y:S01]  /*2e00*/  LEA R3, R0, 0x3b800000, 0x17 ;  /* 0x3b80000000037811 */ /* 0x000fe200078eb8ff */
[----:B------:R-:W-:-:S05]  /*2e10*/  IMAD.SHL.U32 R0, R2, 0x100000, RZ ;  /* 0x0010000002007824 */ /* 0x000fca00078e00ff */
[----:B------:R-:W-:-:S07]  /*2e20*/  LOP3.LUT R0, R3, R0, R4, 0xfe, !PT ;  /* 0x0000000003007212 */ /* 0x000fce00078efe04 */
.L_x_4723:
[----:B------:R-:W-:Y:S05]  /*2e30*/  BSYNC B0 ;  /* 0x0000000000007941 */ /* 0x000fea0003800000 */
.L_x_4722:
[----:B------:R-:W-:-:S04]  /*2e40*/  F2FP.F16.F32.PACK_AB R0, RZ, R0 ;  /* 0x00000000ff00723e */ /* 0x000fc800000000ff */
[----:B------:R-:W-:Y:S01]  /*2e50*/  PRMT R22, R0, 0x7610, R22 ;  /* 0x0000761000167816 */ /* 0x000fe20000000016 */
[----:B------:R-:W-:Y:S06]  /*2e60*/  BRA `(.L_x_4707) ;  /* 0x0000000400287947 */ /* 0x000fec0003800000 */
.L_x_4720:
        /* <DEDUP_REMOVED lines=21> */
.L_x_4729:
[----:B------:R-:W-:Y:S05]  /*2fc0*/  BSYNC B1 ;  /* 0x0000000000017941 */ /* 0x000fea0003800000 */
.L_x_4728:
[----:B------:R-:W-:Y:S01]  /*2fd0*/  LEA R3, R0, 0x37800000, 0x17 ;  /* 0x3780000000037811 */ /* 0x000fe200078eb8ff */
[----:B------:R-:W-:-:S05]  /*2fe0*/  IMAD.SHL.U32 R0, R2, 0x200000, RZ ;  /* 0x0020000002007824 */ /* 0x000fca00078e00ff */
[----:B------:R-:W-:-:S07]  /*2ff0*/  LOP3.LUT R0, R3, R0, R4, 0xfe, !PT ;  /* 0x0000000003007212 */ /* 0x000fce00078efe04 */
.L_x_4727:
[----:B------:R-:W-:Y:S05]  /*3000*/  BSYNC B0 ;  /* 0x0000000000007941 */ /* 0x000fea0003800000 */
.L_x_4726:
[----:B------:R-:W-:-:S04]  /*3010*/  F2FP.F16.F32.PACK_AB R0, RZ, R0 ;  /* 0x00000000ff00723e */ /* 0x000fc800000000ff */
[----:B------:R-:W-:Y:S01]  /*3020*/  PRMT R22, R0, 0x7610, R22 ;  /* 0x0000761000167816 */ /* 0x000fe20000000016 */
[----:B------:R-:W-:Y:S06]  /*3030*/  BRA `(.L_x_4707) ;  /* 0x0000000000b47947 */ /* 0x000fec0003800000 */
.L_x_4719:
        /* <DEDUP_REMOVED lines=14> */
.L_x_4733:
[----:B------:R-:W-:Y:S05]  /*3120*/  BSYNC B0 ;  /* 0x0000000000007941 */ /* 0x000fea0003800000 */
.L_x_4732:
[----:B------:R-:W-:-:S04]  /*3130*/  F2FP.F16.F32.PACK_AB R0, RZ, R0 ;  /* 0x00000000ff00723e */ /* 0x000fc800000000ff */
[----:B------:R-:W-:Y:S01]  /*3140*/  PRMT R22, R0, 0x7610, R22 ;  /* 0x0000761000167816 */ /* 0x000fe20000000016 */
[----:B------:R-:W-:Y:S06]  /*3150*/  BRA `(.L_x_4707) ;  /* 0x00000000006c7947 */ /* 0x000fec0003800000 */
.L_x_4706:
        /* <DEDUP_REMOVED lines=16> */
.L_x_4734:
[----:B------:R-:W-:Y:S01]  /*3260*/  PRMT R22, RZ, 0x7610, R22 ;  /* 0x00007610ff167816 */ /* 0x000fe20000000016 */
[----:B------:R-:W-:Y:S06]  /*3270*/  BRA `(.L_x_4707) ;  /* 0x0000000000247947 */ /* 0x000fec0003800000 */
.L_x_4731:
[----:B------:R-:W2:Y:S02]  /*3280*/  LDG.E.64 R2, desc[UR36][R2.64] ;  /* 0x0000002402027981 */ /* 0x000ea4000c1e1b00 */
[----:B--2---:R-:W0:Y:S02]  /*3290*/  I2F.U64 R0, R2 ;  /* 0x0000000200007312 */ /* 0x004e240000301000 */
[----:B0-----:R-:W-:-:S04]  /*32a0*/  F2FP.F16.F32.PACK_AB R0, RZ, R0 ;  /* 0x00000000ff00723e */ /* 0x001fc800000000ff */
[----:B------:R-:W-:Y:S01]  /*32b0*/  PRMT R22, R0, 0x7610, R22 ;  /* 0x0000761000167816 */ /* 0x000fe20000000016 */
[----:B------:R-:W-:Y:S06]  /*32c0*/  BRA `(.L_x_4707) ;  /* 0x0000000000107947 */ /* 0x000fec0003800000 */
.L_x_4730:
[----:B------:R-:W2:Y:S02]  /*32d0*/  LDG.E R2, desc[UR36][R2.64] ;  /* 0x0000002402027981 */ /* 0x000ea4000c1e1900 */
[----:B--2---:R-:W-:-:S04]  /*32e0*/  I2FP.F32.U32 R0, R2 ;  /* 0x0000000200007245 */ /* 0x004fc80000201000 */
[----:B------:R-:W-:-:S04]  /*32f0*/  F2FP.F16.F32.PACK_AB R0, RZ, R0 ;  /* 0x00000000ff00723e */ /* 0x000fc800000000ff */
[----:B------:R-:W-:-:S07]  /*3300*/  PRMT R22, R0, 0x7610, R22 ;  /* 0x0000761000167816 */ /* 0x000fce0000000016 */
.L_x_4707:
        /* <DEDUP_REMOVED lines=21> */
.L_x_4738:
[----:B------:R-:W2:Y:S02]  /*3460*/  LDG.E.U8 R2, desc[UR36][R2.64] ;  /* 0x0000002402027981 */ /* 0x000ea4000c1e1100 */
[----:B--2---:R-:W-:-:S04]  /*3470*/  I2FP.F32.U32 R0, R2 ;  /* 0x0000000200007245 */ /* 0x004fc80000201000 */
[----:B------:R-:W-:-:S04]  /*3480*/  F2FP.F16.F32.PACK_AB R0, RZ, R0 ;  /* 0x00000000ff00723e */ /* 0x000fc800000000ff */
[----:B------:R-:W-:Y:S01]  /*3490*/  PRMT R17, R0, 0x7610, R17 ;  /* 0x0000761000117816 */ /* 0x000fe20000000011 */
[----:B------:R-:W-:Y:S06]  /*34a0*/  BRA `(.L_x_4740) ;  /* 0x0000000c00bc7947 */ /* 0x000fec0003800000 */
.L_x_4737:
        /* <DEDUP_REMOVED lines=11> */
.L_x_4742:
[----:B------:R-:W2:Y:S02]  /*3560*/  LDG.E R2, desc[UR36][R2.64] ;  /* 0x0000002402027981 */ /* 0x000ea4000c1e1900 */
[----:B--2---:R-:W-:-:S04]  /*3570*/  I2FP.F32.S32 R0, R2 ;  /* 0x0000000200007245 */ /* 0x004fc80000201400 */
[----:B------:R-:W-:-:S04]  /*3580*/  F2FP.F16.F32.PACK_AB R0, RZ, R0 ;  /* 0x00000000ff00723e */ /* 0x000fc800000000ff */
[----:B------:R-:W-:Y:S01]  /*3590*/  PRMT R17, R0, 0x7610, R17 ;  /* 0x0000761000117816 */ /* 0x000fe20000000011 */
[----:B------:R-:W-:Y:S06]  /*35a0*/  BRA `(.L_x_4740) ;  /* 0x0000000c007c7947 */ /* 0x000fec0003800000 */
.L_x_4741:
[----:B------:R-:W2:Y:S02]  /*35b0*/  LDG.E.U16 R2, desc[UR36][R2.64] ;  /* 0x0000002402027981 */ /* 0x000ea4000c1e1500 */
[----:B--2---:R-:W0:Y:S02]  /*35c0*/  I2F.S16 R0, R2 ;  /* 0x0000000200007306 */ /* 0x004e240000101400 */
[----:B0-----:R-:W-:-:S04]  /*35d0*/  F2FP.F16.F32.PACK_AB R0, RZ, R0 ;  /* 0x00000000ff00723e */ /* 0x001fc800000000ff */
[----:B------:R-:W-:Y:S01]  /*35e0*/  PRMT R17, R0, 0x7610, R17 ;  /* 0x0000761000117816 */ /* 0x000fe20000000011 */
[----:B------:R-:W-:Y:S06]  /*35f0*/  BRA `(.L_x_4740) ;  /* 0x0000000c00687947 */ /* 0x000fec0003800000 */
.L_x_4736:
        /* <DEDUP_REMOVED lines=9> */
.L_x_4744:
[----:B------:R1:W5:Y:S01]  /*3690*/  LDG.E.U16 R17, desc[UR36][R2.64] ;  /* 0x0000002402117981 */ /* 0x000362000c1e1500 */
[----:B------:R-:W-:Y:S05]  /*36a0*/  BRA `(.L_x_4740) ;  /* 0x0000000c003c7947 */ /* 0x000fea0003800000 */
.L_x_4743:
        /* <DEDUP_REMOVED lines=9> */
.L_x_4746:
[----:B------:R0:W5:Y:S01]  /*3740*/  LDG.E.U16 R17, desc[UR36][R2.64] ;  /* 0x0000002402117981 */ /* 0x000162000c1e1500 */
[----:B------:R-:W-:Y:S05]  /*3750*/  BRA `(.L_x_4740) ;  /* 0x0000000c00107947 */ /* 0x000fea0003800000 */
.L_x_4745:
        /* <DEDUP_REMOVED lines=9> */
.L_x_4735:
        /* <DEDUP_REMOVED lines=14> */
.L_x_4749:
        /* <DEDUP_REMOVED lines=9> */
.L_x_4748:
        /* <DEDUP_REMOVED lines=28> */
.L_x_4751:
        /* <DEDUP_REMOVED lines=15> */
.L_x_4750:
[----:B------:R-:W2:Y:S02]  /*3c10*/  LDG.E.U16 R0, desc[UR36][R2.64] ;  /* 0x0000002402007981 */ /* 0x000ea4000c1e1500 */
[----:B--2---:R-:W-:-:S05]  /*3c20*/  IMAD.U32 R0, R0, 0x10000, RZ ;  /* 0x0001000000007824 */ /* 0x004fca00078e00ff */
[----:B------:R-:W-:-:S04]  /*3c30*/  F2FP.F16.F32.PACK_AB R0, RZ, R0 ;  /* 0x00000000ff00723e */ /* 0x000fc800000000ff */
[----:B------:R-:W-:Y:S01]  /*3c40*/  PRMT R17, R0, 0x7610, R17 ;  /* 0x0000761000117816 */ /* 0x000fe20000000011 */
[----:B------:R-:W-:Y:S06]  /*3c50*/  BRA `(.L_x_4740) ;  /* 0x0000000400d07947 */ /* 0x000fec0003800000 */
.L_x_4747:
        /* <DEDUP_REMOVED lines=13> */
.L_x_4754:
        /* <DEDUP_REMOVED lines=21> */
.L_x_4758:
[----:B------:R-:W-:Y:S05]  /*3e80*/  BSYNC B1 ;  /* 0x0000000000017941 */ /* 0x000fea0003800000 */
.L_x_4757:
[----:B------:R-:W-:Y:S01]  /*3e90*/  LEA R3, R0, 0x3b800000, 0x17 ;  /* 0x3b80000000037811 */ /* 0x000fe200078eb8ff */
[----:B------:R-:W-:-:S05]  /*3ea0*/  IMAD.SHL.U32 R0, R2, 0x100000, RZ ;  /* 0x0010000002007824 */ /* 0x000fca00078e00ff */
[----:B------:R-:W-:-:S07]  /*3eb0*/  LOP3.LUT R0, R3, R0, R4, 0xfe, !PT ;  /* 0x0000000003007212 */ /* 0x000fce00078efe04 */
.L_x_4756:
[----:B------:R-:W-:Y:S05]  /*3ec0*/  BSYNC B0 ;  /* 0x0000000000007941 */ /* 0x000fea0003800000 */
.L_x_4755:
[----:B------:R-:W-:-:S04]  /*3ed0*/  F2FP.F16.F32.PACK_AB R0, RZ, R0 ;  /* 0x00000000ff00723e */ /* 0x000fc800000000ff */
[----:B------:R-:W-:Y:S01]  /*3ee0*/  PRMT R17, R0, 0x7610, R17 ;  /* 0x0000761000117816 */ /* 0x000fe20000000011 */
[----:B------:R-:W-:Y:S06]  /*3ef0*/  BRA `(.L_x_4740) ;  /* 0x0000000400287947 */ /* 0x000fec0003800000 */
.L_x_4753:
        /* <DEDUP_REMOVED lines=21> */
.L_x_4762:
[----:B------:R-:W-:Y:S05]  /*4050*/  BSYNC B1 ;  /* 0x0000000000017941 */ /* 0x000fea0003800000 */
.L_x_4761:
[----:B------:R-:W-:Y:S01]  /*4060*/  LEA R3, R0, 0x37800000, 0x17 ;  /* 0x3780000000037811 */ /* 0x000fe200078eb8ff */
[----:B------:R-:W-:-:S05]  /*4070*/  IMAD.SHL.U32 R0, R2, 0x200000, RZ ;  /* 0x0020000002007824 */ /* 0x000fca00078e00ff */
[----:B------:R-:W-:-:S07]  /*4080*/  LOP3.LUT R0, R3, R0, R4, 0xfe, !PT ;  /* 0x0000000003007212 */ /* 0x000fce00078efe04 */
.L_x_4760:
[----:B------:R-:W-:Y:S05]  /*4090*/  BSYNC B0 ;  /* 0x0000000000007941 */ /* 0x000fea0003800000 */
.L_x_4759:
[----:B------:R-:W-:-:S04]  /*40a0*/  F2FP.F16.F32.PACK_AB R0, RZ, R0 ;  /* 0x00000000ff00723e */ /* 0x000fc800000000ff */
[----:B------:R-:W-:Y:S01]  /*40b0*/  PRMT R17, R0, 0x7610, R17 ;  /* 0x0000761000117816 */ /* 0x000fe20000000011 */
[----:B------:R-:W-:Y:S06]  /*40c0*/  BRA `(.L_x_4740) ;  /* 0x0000000000b47947 */ /* 0x000fec0003800000 */
.L_x_4752:
        /* <DEDUP_REMOVED lines=14> */
.L_x_4766:
[----:B------:R-:W-:Y:S05]  /*41b0*/  BSYNC B0 ;  /* 0x0000000000007941 */ /* 0x000fea0003800000 */
.L_x_4765:
[----:B------:R-:W-:-:S04]  /*41c0*/  F2FP.F16.F32.PACK_AB R0, RZ, R0 ;  /* 0x00000000ff00723e */ /* 0x000fc800000000ff */
[----:B------:R-:W-:Y:S01]  /*41d0*/  PRMT R17, R0, 0x7610, R17 ;  /* 0x0000761000117816 */ /* 0x000fe20000000011 */
[----:B------:R-:W-:Y:S06]  /*41e0*/  BRA `(.L_x_4740) ;  /* 0x00000000006c7947 */ /* 0x000fec0003800000 */
.L_x_4739:
        /* <DEDUP_REMOVED lines=16> */
.L_x_4767:
[----:B------:R-:W-:Y:S01]  /*42f0*/  PRMT R17, RZ, 0x7610, R17 ;  /* 0x00007610ff117816 */ /* 0x000fe20000000011 */
[----:B------:R-:W-:Y:S06]  /*4300*/  BRA `(.L_x_4740) ;  /* 0x0000000000247947 */ /* 0x000fec0003800000 */
.L_x_4764:
[----:B------:R-:W2:Y:S02]  /*4310*/  LDG.E.64 R2, desc[UR36][R2.64] ;  /* 0x0000002402027981 */ /* 0x000ea4000c1e1b00 */
[----:B--2---:R-:W0:Y:S02]  /*4320*/  I2F.U64 R0, R2 ;  /* 0x0000000200007312 */ /* 0x004e240000301000 */
[----:B0-----:R-:W-:-:S04]  /*4330*/  F2FP.F16.F32.PACK_AB R0, RZ, R0 ;  /* 0x00000000ff00723e */ /* 0x001fc800000000ff */
[----:B------:R-:W-:Y:S01]  /*4340*/  PRMT R17, R0, 0x7610, R17 ;  /* 0x0000761000117816 */ /* 0x000fe20000000011 */
[----:B------:R-:W-:Y:S06]  /*4350*/  BRA `(.L_x_4740) ;  /* 0x0000000000107947 */ /* 0x000fec0003800000 */
.L_x_4763:
[----:B------:R-:W2:Y:S02]  /*4360*/  LDG.E R2, desc[UR36][R2.64] ;  /* 0x0000002402027981 */ /* 0x000ea4000c1e1900 */
[----:B--2---:R-:W-:-:S04]  /*4370*/  I2FP.F32.U32 R0, R2 ;  /* 0x0000000200007245 */ /* 0x004fc80000201000 */
[----:B------:R-:W-:-:S04]  /*4380*/  F2FP.F16.F32.PACK_AB R0, RZ, R0 ;  /* 0x00000000ff00723e */ /* 0x000fc800000000ff */
[----:B------:R-:W-:-:S07]  /*4390*/  PRMT R17, R0, 0x7610, R17 ;  /* 0x0000761000117816 */ /* 0x000fce0000000011 */
.L_x_4740:
[----:B------:R-:W-:-:S07]  /*43a0*/  VIADD R26, R26, 0x80 ;  /* 0x000000801a1a7836 */ /* 0x000fce0000000000 */
.L_x_4701:
[----:B------:R-:W-:Y:S05]  /*43b0*/  BSYNC B6 ;  /* 0x0000000000067941 */ /* 0x000fea0003800000 */
.L_x_4700:
[----:B------:R-:W-:Y:S01]  /*43c0*/  ISETP.GE.AND P0, PT, R26, R23, PT ;  /* 0x000000171a00720c */ /* 0x000fe20003f06270 */
[----:B------:R-:W-:Y:S01]  /*43d0*/  BSSY B6, `(.L_x_4768) ;  /* 0x0000219000067945 */ /* 0x000fe20003800000 */
[----:B------:R-:W-:Y:S02]  /*43e0*/  PRMT R16, RZ, 0x7610, R16 ;  /* 0x00007610ff107816 */ /* 0x000fe40000000010 */
[----:B01----:R-:W-:Y:S02]  /*43f0*/  PRMT R2, RZ, 0x7610, R2 ;  /* 0x00007610ff027816 */ /* 0x003fe40000000002 */
[----:B------:R-:W-:-:S07]  /*4400*/  PRMT R27, RZ, 0x7610, R27 ;  /* 0x00007610ff1b7816 */ /* 0x000fce000000001b */
[----:B------:R-:W-:Y:S05]  /*4410*/  @P0 BRA `(.L_x_4769) ;  /* 0x0000002000500947 */ /* 0x000fea0003800000 */
        /* <DEDUP_REMOVED lines=22> */
.L_x_4773:
[----:B------:R-:W2:Y:S02]  /*4580*/  LDG.E.U8 R4, desc[UR36][R4.64] ;  /* 0x0000002404047981 */ /* 0x000ea4000c1e1100 */
[----:B--2---:R-:W-:-:S04]  /*4590*/  I2FP.F32.U32 R0, R4 ;  /* 0x0000000400007245 */ /* 0x004fc80000201000 */
[----:B------:R-:W-:-:S04]  /*45a0*/  F2FP.F16.F32.PACK_AB R0, RZ, R0 ;  /* 0x00000000ff00723e */ /* 0x000fc800000000ff */
[----:B------:R-:W-:Y:S01]  /*45b0*/  PRMT R2, R0, 0x7610, R2 ;  /* 0x0000761000027816 */ /* 0x000fe20000000002 */
[----:B------:R-:W-:Y:S06]  /*45c0*/  BRA `(.L_x_4775) ;  /* 0x0000000c00b87947 */ /* 0x000fec0003800000 */
.L_x_4772:
        /* <DEDUP_REMOVED lines=11> */
.L_x_4777:
[----:B------:R-:W2:Y:S02]  /*4680*/  LDG.E R4, desc[UR36][R4.64] ;  /* 0x0000002404047981 */ /* 0x000ea4000c1e1900 */
[----:B--2---:R-:W-:-:S04]  /*4690*/  I2FP.F32.S32 R0, R4 ;  /* 0x0000000400007245 */ /* 0x004fc80000201400 */
[----:B------:R-:W-:-:S04]  /*46a0*/  F2FP.F16.F32.PACK_AB R0, RZ, R0 ;  /* 0x00000000ff00723e */ /* 0x000fc800000000ff */
[----:B------:R-:W-:Y:S01]  /*46b0*/  PRMT R2, R0, 0x7610, R2 ;  /* 0x0000761000027816 */ /* 0x000fe20000000002 */
[----:B------:R-:W-:Y:S06]  /*46c0*/  BRA `(.L_x_4775) ;  /* 0x0000000c00787947 */ /* 0x000fec0003800000 */
.L_x_4776:
[----:B------:R-:W2:Y:S02]  /*46d0*/  LDG.E.U16 R4, desc[UR36][R4.64] ;  /* 0x0000002404047981 */ /* 0x000ea4000c1e1500 */
[----:B--2---:R-:W0:Y:S02]  /*46e0*/  I2F.S16 R0, R4 ;  /* 0x0000000400007306 */ /* 0x004e240000101400 */
[----:B0-----:R-:W-:-:S04]  /*46f0*/  F2FP.F16.F32.PACK_AB R0, RZ, R0 ;  /* 0x00000000ff00723e */ /* 0x001fc800000000ff */
[----:B------:R-:W-:Y:S01]  /*4700*/  PRMT R2, R0, 0x7610, R2 ;  /* 0x0000761000027816 */ /* 0x000fe20000000002 */
[----:B------:R-:W-:Y:S06]  /*4710*/  BRA `(.L_x_4775) ;  /* 0x0000000c00647947 */ /* 0x000fec0003800000 */
.L_x_4771:
        /* <DEDUP_REMOVED lines=9> */
.L_x_4779:
[----:B------:R1:W5:Y:S01]  /*47b0*/  LDG.E.U16 R2, desc[UR36][R4.64] ;  /* 0x0000002404027981 */ /* 0x000362000c1e1500 */
[----:B------:R-:W-:Y:S05]  /*47c0*/  BRA `(.L_x_4775) ;  /* 0x0000000c00387947 */ /* 0x000fea0003800000 */
.L_x_4778:
        /* <DEDUP_REMOVED lines=9> */
.L_x_4781:
[----:B------:R0:W5:Y:S01]  /*4860*/  LDG.E.U16 R2, desc[UR36][R4.64] ;  /* 0x0000002404027981 */ /* 0x000162000c1e1500 */
[----:B------:R-:W-:Y:S05]  /*4870*/  BRA `(.L_x_4775) ;  /* 0x0000000c000c7947 */ /* 0x000fea0003800000 */
.L_x_4780:
        /* <DEDUP_REMOVED lines=9> */
.L_x_4770:
        /* <DEDUP_REMOVED lines=14> */
.L_x_4784:
        /* <DEDUP_REMOVED lines=9> */
.L_x_4783:
        /* <DEDUP_REMOVED lines=28> */
.L_x_4786:
        /* <DEDUP_REMOVED lines=14> */
.L_x_4785:
[----:B------:R-:W2:Y:S02]  /*4d20*/  LDG.E.U16 R0, desc[UR36][R4.64] ;  /* 0x0000002404007981 */ /* 0x000ea4000c1e1500 */
[----:B--2---:R-:W-:-:S05]  /*4d30*/  IMAD.U32 R0, R0, 0x10000, RZ ;  /* 0x0001000000007824 */ /* 0x004fca00078e00ff */
[----:B------:R-:W-:-:S04]  /*4d40*/  F2FP.F16.F32.PACK_AB R0, RZ, R0 ;  /* 0x00000000ff00723e */ /* 0x000fc800000000ff */
[----:B------:R-:W-:Y:S01]  /*4d50*/  PRMT R2, R0, 0x7610, R2 ;  /* 0x0000761000027816 */ /* 0x000fe20000000002 */
[----:B------:R-:W-:Y:S06]  /*4d60*/  BRA `(.L_x_4775) ;  /* 0x0000000400d07947 */ /* 0x000fec0003800000 */
.L_x_4782:
        /* <DEDUP_REMOVED lines=13> */
.L_x_4789:
        /* <DEDUP_REMOVED lines=21> */
.L_x_4793:
[----:B------:R-:W-:Y:S05]  /*4f90*/  BSYNC B1 ;  /* 0x0000000000017941 */ /* 0x000fea0003800000 */
.L_x_4792:
[----:B------:R-:W-:Y:S01]  /*4fa0*/  LEA R3, R0, 0x3b800000, 0x17 ;  /* 0x3b80000000037811 */ /* 0x000fe200078eb8ff */
[----:B------:R-:W-:-:S05]  /*4fb0*/  IMAD.SHL.U32 R0, R2, 0x100000, RZ ;  /* 0x0010000002007824 */ /* 0x000fca00078e00ff */
[----:B------:R-:W-:-:S07]  /*4fc0*/  LOP3.LUT R0, R3, R0, R4, 0xfe, !PT ;  /* 0x0000000003007212 */ /* 0x000fce00078efe04 */
.L_x_4791:
[----:B------:R-:W-:Y:S05]  /*4fd0*/  BSYNC B0 ;  /* 0x0000000000007941 */ /* 0x000fea0003800000 */
.L_x_4790:
[----:B------:R-:W-:-:S04]  /*4fe0*/  F2FP.F16.F32.PACK_AB R0, RZ, R0 ;  /* 0x00000000ff00723e */ /* 0x000fc800000000ff */
[----:B------:R-:W-:Y:S01]  /*4ff0*/  PRMT R2, R0, 0x7610, R2 ;  /* 0x0000761000027816 */ /* 0x000fe20000000002 */
[----:B------:R-:W-:Y:S06]  /*5000*/  BRA `(.L_x_4775) ;  /* 0x0000000400287947 */ /* 0x000fec0003800000 */
.L_x_4788:
        /* <DEDUP_REMOVED lines=21> */
.L_x_4797:
[----:B------:R-:W-:Y:S05]  /*5160*/  BSYNC B1 ;  /* 0x0000000000017941 */ /* 0x000fea0003800000 */
.L_x_4796:
[----:B------:R-:W-:Y:S01]  /*5170*/  LEA R3, R0, 0x37800000, 0x17 ;  /* 0x3780000000037811 */ /* 0x000fe200078eb8ff */
[----:B------:R-:W-:-:S05]  /*5180*/  IMAD.SHL.U32 R0, R2, 0x200000, RZ ;  /* 0x0020000002007824 */ /* 0x000fca00078e00ff */
[----:B------:R-:W-:-:S07]  /*5190*/  LOP3.LUT R0, R3, R0, R4, 0xfe, !PT ;  /* 0x0000000003007212 */ /* 0x000fce00078efe04 */
.L_x_4795:
[----:B------:R-:W-:Y:S05]  /*51a0*/  BSYNC B0 ;  /* 0x0000000000007941 */ /* 0x000fea0003800000 */
.L_x_4794:
[----:B------:R-:W-:-:S04]  /*51b0*/  F2FP.F16.F32.PACK_AB R0, RZ, R0 ;  /* 0x00000000ff00723e */ /* 0x000fc800000000ff */
[----:B------:R-:W-:Y:S01]  /*51c0*/  PRMT R2, R0, 0x7610, R2 ;  /* 0x0000761000027816 */ /* 0x000fe20000000002 */
[----:B------:R-:W-:Y:S06]  /*51d0*/  BRA `(.L_x_4775) ;  /* 0x0000000000b47947 */ /* 0x000fec0003800000 */
.L_x_4787:
        /* <DEDUP_REMOVED lines=14> */
.L_x_4801:
[----:B------:R-:W-:Y:S05]  /*52c0*/  BSYNC B0 ;  /* 0x0000000000007941 */ /* 0x000fea0003800000 */
.L_x_4800:
[----:B------:R-:W-:-:S04]  /*52d0*/  F2FP.F16.F32.PACK_AB R0, RZ, R0 ;  /* 0x00000000ff00723e */ /* 0x000fc800000000ff */
[----:B------:R-:W-:Y:S01]  /*52e0*/  PRMT R2, R0, 0x7610, R2 ;  /* 0x0000761000027816 */ /* 0x000fe20000000002 */
[----:B------:R-:W-:Y:S06]  /*52f0*/  BRA `(.L_x_4775) ;  /* 0x00000000006c7947 */ /* 0x000fec0003800000 */
.L_x_4774:
        /* <DEDUP_REMOVED lines=16> */
.L_x_4802:
[----:B------:R-:W-:Y:S01]  /*5400*/  PRMT R2, RZ, 0x7610, R2 ;  /* 0x00007610ff027816 */ /* 0x000fe20000000002 */
[----:B------:R-:W-:Y:S06]  /*5410*/  BRA `(.L_x_4775) ;  /* 0x0000000000247947 */ /* 0x000fec0003800000 */
.L_x_4799:
[----:B------:R-:W2:Y:S02]  /*5420*/  LDG.E.64 R4, desc[UR36][R4.64] ;  /* 0x0000002404047981 */ /* 0x000ea4000c1e1b00 */
[----:B--2---:R-:W0:Y:S02]  /*5430*/  I2F.U64 R0, R4 ;  /* 0x0000000400007312 */ /* 0x004e240000301000 */
[----:B0-----:R-:W-:-:S04]  /*5440*/  F2FP.F16.F32.PACK_AB R0, RZ, R0 ;  /* 0x00000000ff00723e */ /* 0x001fc800000000ff */
[----:B------:R-:W-:Y:S01]  /*5450*/  PRMT R2, R0, 0x7610, R2 ;  /* 0x0000761000027816 */ /* 0x000fe20000000002 */
[----:B------:R-:W-:Y:S06]  /*5460*/  BRA `(.L_x_4775) ;  /* 0x0000000000107947 */ /* 0x000fec0003800000 */
.L_x_4798:
[----:B------:R-:W2:Y:S02]  /*5470*/  LDG.E R4, desc[UR36][R4.64] ;  /* 0x0000002404047981 */ /* 0x000ea4000c1e1900 */
[----:B--2---:R-:W-:-:S04]  /*5480*/  I2FP.F32.U32 R0, R4 ;  /* 0x0000000400007245 */ /* 0x004fc80000201000 */
[----:B------:R-:W-:-:S04]  /*5490*/  F2FP.F16.F32.PACK_AB R0, RZ, R0 ;  /* 0x00000000ff00723e */ /* 0x000fc800000000ff */
[----:B------:R-:W-:-:S07]  /*54a0*/  PRMT R2, R0, 0x7610, R2 ;  /* 0x0000761000027816 */ /* 0x000fce0000000002 */
.L_x_4775:
[----:B------:R-:W2:Y:S01]  /*54b0*/  LDC.U8 R3, c[0x0][0x235] ;  /* 0x00008d40ff037b82 */ /* 0x000ea20000000000 */
[----:B------:R-:W-:Y:S02]  /*54c0*/  ULDC UR4, c[0x0][0x23c] ;  /* 0x00008f0000047ab9 */ /* 0x000fe40000000800 */
[----:B------:R-:W-:-:S05]  /*54d0*/  IMAD R27, R27, UR4, RZ ;  /* 0x000000041b1b7c24 */ /* 0x000fca000f8e02ff */
[----:B01----:R-:W0:Y:S01]  /*54e0*/  LDC.64 R4, c[0x0][0x228] ;  /* 0x00008a00ff047b82 */ /* 0x003e220000000a00 */
[----:B--2---:R-:W-:-:S04]  /*54f0*/  PRMT R0, R3, 0x9910, RZ ;  /* 0x0000991003007816 */ /* 0x004fc800000000ff */
        /* <DEDUP_REMOVED lines=17> */
.L_x_4806:
[----:B------:R-:W2:Y:S02]  /*5610*/  LDG.E.U8 R4, desc[UR36][R4.64] ;  /* 0x0000002404047981 */ /* 0x000ea4000c1e1100 */
[----:B--2---:R-:W-:-:S04]  /*5620*/  I2FP.F32.U32 R0, R4 ;  /* 0x0000000400007245 */ /* 0x004fc80000201000 */
[----:B------:R-:W-:-:S04]  /*5630*/  F2FP.F16.F32.PACK_AB R0, RZ, R0 ;  /* 0x00000000ff00723e */ /* 0x000fc800000000ff */
[----:B------:R-:W-:Y:S01]  /*5640*/  PRMT R27, R0, 0x7610, R27 ;  /* 0x00007610001b7816 */ /* 0x000fe2000000001b */
[----:B------:R-:W-:Y:S06]  /*5650*/  BRA `(.L_x_4808) ;  /* 0x0000000c00bc7947 */ /* 0x000fec0003800000 */
.L_x_4805:
        /* <DEDUP_REMOVED lines=11> */
.L_x_4810:
[----:B------:R-:W2:Y:S02]  /*5710*/  LDG.E R4, desc[UR36][R4.64] ;  /* 0x0000002404047981 */ /* 0x000ea4000c1e1900 */
[----:B--2---:R-:W-:-:S04]  /*5720*/  I2FP.F32.S32 R0, R4 ;  /* 0x0000000400007245 */ /* 0x004fc80000201400 */
[----:B------:R-:W-:-:S04]  /*5730*/  F2FP.F16.F32.PACK_AB R0, RZ, R0 ;  /* 0x00000000ff00723e */ /* 0x000fc800000000ff */
[----:B------:R-:W-:Y:S01]  /*5740*/  PRMT R27, R0, 0x7610, R27 ;  /* 0x00007610001b7816 */ /* 0x000fe2000000001b */
[----:B------:R-:W-:Y:S06]  /*5750*/  BRA `(.L_x_4808) ;  /* 0x0000000c007c7947 */ /* 0x000fec0003800000 */
.L_x_4809:
[----:B------:R-:W2:Y:S02]  /*5760*/  LDG.E.U16 R4, desc[UR36][R4.64] ;  /* 0x0000002404047981 */ /* 0x000ea4000c1e1500 */
[----:B--2---:R-:W0:Y:S02]  /*5770*/  I2F.S16 R0, R4 ;  /* 0x0000000400007306 */ /* 0x004e240000101400 */
[----:B0-----:R-:W-:-:S04]  /*5780*/  F2FP.F16.F32.PACK_AB R0, RZ, R0 ;  /* 0x00000000ff00723e */ /* 0x001fc800000000ff */
[----:B------:R-:W-:Y:S01]  /*5790*/  PRMT R27, R0, 0x7610, R27 ;  /* 0x00007610001b7816 */ /* 0x000fe2000000001b */
[----:B------:R-:W-:Y:S06]  /*57a0*/  BRA `(.L_x_4808) ;  /* 0x0000000c00687947 */ /* 0x000fec0003800000 */
.L_x_4804:
        /* <DEDUP_REMOVED lines=9> */
.L_x_4812:
[----:B------:R1:W5:Y:S01]  /*5840*/  LDG.E.U16 R27, desc[UR36][R4.64] ;  /* 0x00000024041b7981 */ /* 0x000362000c1e1500 */
[----:B------:R-:W-:Y:S05]  /*5850*/  BRA `(.L_x_4808) ;  /* 0x0000000c003c7947 */ /* 0x000fea0003800000 */
.L_x_4811:
        /* <DEDUP_REMOVED lines=9> */
.L_x_4814:
[----:B------:R0:W5:Y:S01]  /*58f0*/  LDG.E.U16 R27, desc[UR36][R4.64] ;  /* 0x00000024041b7981 */ /* 0x000162000c1e1500 */
[----:B------:R-:W-:Y:S05]  /*5900*/  BRA `(.L_x_4808) ;  /* 0x0000000c00107947 */ /* 0x000fea0003800000 */
.L_x_4813:
        /* <DEDUP_REMOVED lines=9> */
.L_x_4803:
        /* <DEDUP_REMOVED lines=14> */
.L_x_4817:
        /* <DEDUP_REMOVED lines=9> */
.L_x_4816:
        /* <DEDUP_REMOVED lines=28> */
.L_x_4819:
        /* <DEDUP_REMOVED lines=12> */
[----:B------:R-:W-:-:S04]  /*5d90*/  F2FP.F16.F32.PACK_AB R0, RZ, R0 ;  /* 0x00000000ff00723e */ /* 0x000fc800000000ff */
[----:B------:R-:W-:Y:S01]  /*5da0*/  PRMT R27, R0, 0x7610, R27 ;  /* 0x00007610001b7816 */ /* 0x000fe2000000001b */
[----:B------:R-:W-:Y:S06]  /*5db0*/  BRA `(.L_x_4808) ;  /* 0x0000000400e47947 */ /* 0x000fec0003800000 */
.L_x_4818:
[----:B------:R-:W2:Y:S02]  /*5dc0*/  LDG.E.U16 R0, desc[UR36][R4.64] ;  /* 0x0000002404007981 */ /* 0x000ea4000c1e1500 */
[----:B--2---:R-:W-:-:S05]  /*5dd0*/  IMAD.U32 R0, R0, 0x10000, RZ ;  /* 0x0001000000007824 */ /* 0x004fca00078e00ff */
[----:B------:R-:W-:-:S04]  /*5de0*/  F2FP.F16.F32.PACK_AB R0, RZ, R0 ;  /* 0x00000000ff00723e */ /* 0x000fc800000000ff */
[----:B------:R-:W-:Y:S01]  /*5df0*/  PRMT R27, R0, 0x7610, R27 ;  /* 0x00007610001b7816 */ /* 0x000fe2000000001b */
[----:B------:R-:W-:Y:S06]  /*5e00*/  BRA `(.L_x_4808) ;  /* 0x0000000400d07947 */ /* 0x000fec0003800000 */
.L_x_4815:
        /* <DEDUP_REMOVED lines=13> */
.L_x_4822:
        /* <DEDUP_REMOVED lines=21> */
.L_x_4826:
[----:B------:R-:W-:Y:S05]  /*6030*/  BSYNC B1 ;  /* 0x0000000000017941 */ /* 0x000fea0003800000 */
.L_x_4825:
[----:B------:R-:W-:Y:S01]  /*6040*/  LEA R5, R0, 0x3b800000, 0x17 ;  /* 0x3b80000000057811 */ /* 0x000fe200078eb8ff */
[----:B------:R-:W-:-:S05]  /*6050*/  IMAD.SHL.U32 R0, R3, 0x100000, RZ ;  /* 0x0010000003007824 */ /* 0x000fca00078e00ff */
[----:B------:R-:W-:-:S07]  /*6060*/  LOP3.LUT R0, R5, R0, R6, 0xfe, !PT ;  /* 0x0000000005007212 */ /* 0x000fce00078efe06 */
.L_x_4824:
[----:B------:R-:W-:Y:S05]  /*6070*/  BSYNC B0 ;  /* 0x0000000000007941 */ /* 0x000fea0003800000 */
.L_x_4823:
[----:B------:R-:W-:-:S04]  /*6080*/  F2FP.F16.F32.PACK_AB R0, RZ, R0 ;  /* 0x00000000ff00723e */ /* 0x000fc800000000ff */
[----:B------:R-:W-:Y:S01]  /*6090*/  PRMT R27, R0, 0x7610, R27 ;  /* 0x00007610001b7816 */ /* 0x000fe2000000001b */
[----:B------:R-:W-:Y:S06]  /*60a0*/  BRA `(.L_x_4808) ;  /* 0x0000000400287947 */ /* 0x000fec0003800000 */
.L_x_4821:
        /* <DEDUP_REMOVED lines=21> */
.L_x_4830:
[----:B------:R-:W-:Y:S05]  /*6200*/  BSYNC B1 ;  /* 0x0000000000017941 */ /* 0x000fea0003800000 */
.L_x_4829:
[----:B------:R-:W-:Y:S01]  /*6210*/  LEA R5, R0, 0x37800000, 0x17 ;  /* 0x3780000000057811 */ /* 0x000fe200078eb8ff */
[----:B------:R-:W-:-:S05]  /*6220*/  IMAD.SHL.U32 R0, R3, 0x200000, RZ ;  /* 0x0020000003007824 */ /* 0x000fca00078e00ff */
[----:B------:R-:W-:-:S07]  /*6230*/  LOP3.LUT R0, R5, R0, R6, 0xfe, !PT ;  /* 0x0000000005007212 */ /* 0x000fce00078efe06 */
.L_x_4828:
[----:B------:R-:W-:Y:S05]  /*6240*/  BSYNC B0 ;  /* 0x0000000000007941 */ /* 0x000fea0003800000 */
.L_x_4827:
[----:B------:R-:W-:-:S04]  /*6250*/  F2FP.F16.F32.PACK_AB R0, RZ, R0 ;  /* 0x00000000ff00723e */ /* 0x000fc800000000ff */
[----:B------:R-:W-:Y:S01]  /*6260*/  PRMT R27, R0, 0x7610, R27 ;  /* 0x00007610001b7816 */ /* 0x000fe2000000001b */
[----:B------:R-:W-:Y:S06]  /*6270*/  BRA `(.L_x_4808) ;  /* 0x0000000000b47947 */ /* 0x000fec0003800000 */
.L_x_4820:
        /* <DEDUP_REMOVED lines=14> */
.L_x_4834:
[----:B------:R-:W-:Y:S05]  /*6360*/  BSYNC B0 ;  /* 0x0000000000007941 */ /* 0x000fea0003800000 */
.L_x_4833:
[----:B------:R-:W-:-:S04]  /*6370*/  F2FP.F16.F32.PACK_AB R0, RZ, R0 ;  /* 0x00000000ff00723e */ /* 0x000fc800000000ff */
[----:B------:R-:W-:Y:S01]  /*6380*/  PRMT R27, R0, 0x7610, R27 ;  /* 0x00007610001b7816 */ /* 0x000fe2000000001b */
[----:B------:R-:W-:Y:S06]  /*6390*/  BRA `(.L_x_4808) ;  /* 0x00000000006c7947 */ /* 0x000fec0003800000 */
.L_x_4807:
        /* <DEDUP_REMOVED lines=16> */
.L_x_4835:
[----:B------:R-:W-:Y:S01]  /*64a0*/  PRMT R27, RZ, 0x7610, R27 ;  /* 0x00007610ff1b7816 */ /* 0x000fe2000000001b */
[----:B------:R-:W-:Y:S06]  /*64b0*/  BRA `(.L_x_4808) ;  /* 0x0000000000247947 */ /* 0x000fec0003800000 */
.L_x_4832:
[----:B------:R-:W2:Y:S02]  /*64c0*/  LDG.E.64 R4, desc[UR36][R4.64] ;  /* 0x0000002404047981 */ /* 0x000ea4000c1e1b00 */
[----:B--2---:R-:W0:Y:S02]  /*64d0*/  I2F.U64 R0, R4 ;  /* 0x0000000400007312 */ /* 0x004e240000301000 */
[----:B0-----:R-:W-:-:S04]  /*64e0*/  F2FP.F16.F32.PACK_AB R0, RZ, R0 ;  /* 0x00000000ff00723e */ /* 0x001fc800000000ff */
[----:B------:R-:W-:Y:S01]  /*64f0*/  PRMT R27, R0, 0x7610, R27 ;  /* 0x00007610001b7816 */ /* 0x000fe2000000001b */
[----:B------:R-:W-:Y:S06]  /*6500*/  BRA `(.L_x_4808) ;  /* 0x0000000000107947 */ /* 0x000fec0003800000 */
.L_x_4831:
[----:B------:R-:W2:Y:S02]  /*6510*/  LDG.E R4, desc[UR36][R4.64] ;  /* 0x0000002404047981 */ /* 0x000ea4000c1e1900 */
[----:B--2---:R-:W-:-:S04]  /*6520*/  I2FP.F32.U32 R0, R4 ;  /* 0x0000000400007245 */ /* 0x004fc80000201000 */
[----:B------:R-:W-:-:S04]  /*6530*/  F2FP.F16.F32.PACK_AB R0, RZ, R0 ;  /* 0x00000000ff00723e */ /* 0x000fc800000000ff */
[----:B------:R-:W-:-:S07]  /*6540*/  PRMT R27, R0, 0x7610, R27 ;  /* 0x00007610001b7816 */ /* 0x000fce000000001b */
.L_x_4808:
[----:B------:R-:W-:-:S07]  /*6550*/  VIADD R26, R26, 0x80 ;  /* 0x000000801a1a7836 */ /* 0x000fce0000000000 */
.L_x_4769:
[----:B------:R-:W-:Y:S05]  /*6560*/  BSYNC B6 ;  /* 0x0000000000067941 */ /* 0x000fea0003800000 */
.L_x_4768:
        /* <DEDUP_REMOVED lines=26> */
.L_x_4841:
[----:B------:R-:W2:Y:S02]  /*6710*/  LDG.E.U8 R4, desc[UR36][R4.64] ;  /* 0x0000002404047981 */ /* 0x000ea4000c1e1100 */
[----:B--2---:R-:W-:-:S04]  /*6720*/  I2FP.F32.U32 R0, R4 ;  /* 0x0000000400007245 */ /* 0x004fc80000201000 */
[----:B------:R-:W-:-:S04]  /*6730*/  F2FP.F16.F32.PACK_AB R0, RZ, R0 ;  /* 0x00000000ff00723e */ /* 0x000fc800000000ff */
[----:B------:R-:W-:Y:S01]  /*6740*/  PRMT R16, R0, 0x7610, R16 ;  /* 0x0000761000107816 */ /* 0x000fe20000000010 */
[----:B------:R-:W-:Y:S06]  /*6750*/  BRA `(.L_x_4843) ;  /* 0x0000000c00bc7947 */ /* 0x000fec0003800000 */
.L_x_4840:
        /* <DEDUP_REMOVED lines=11> */
.L_x_4845:
[----:B------:R-:W2:Y:S02]  /*6810*/  LDG.E R4, desc[UR36][R4.64] ;  /* 0x0000002404047981 */ /* 0x000ea4000c1e1900 */
[----:B--2---:R-:W-:-:S04]  /*6820*/  I2FP.F32.S32 R0, R4 ;  /* 0x0000000400007245 */ /* 0x004fc80000201400 */
[----:B------:R-:W-:-:S04]  /*6830*/  F2FP.F16.F32.PACK_AB R0, RZ, R0 ;  /* 0x00000000ff00723e */ /* 0x000fc800000000ff */
[----:B------:R-:W-:Y:S01]  /*6840*/  PRMT R16, R0, 0x7610, R16 ;  /* 0x0000761000107816 */ /* 0x000fe20000000010 */
[----:B------:R-:W-:Y:S06]  /*6850*/  BRA `(.L_x_4843) ;  /* 0x0000000c007c7947 */ /* 0x000fec0003800000 */
.L_x_4844:
[----:B------:R-:W2:Y:S02]  /*6860*/  LDG.E.U16 R4, desc[UR36][R4.64] ;  /* 0x0000002404047981 */ /* 0x000ea4000c1e1500 */
[----:B--2---:R-:W0:Y:S02]  /*6870*/  I2F.S16 R0, R4 ;  /* 0x0000000400007306 */ /* 0x004e240000101400 */
[----:B0-----:R-:W-:-:S04]  /*6880*/  F2FP.F16.F32.PACK_AB R0, RZ, R0 ;  /* 0x00000000ff00723e */ /* 0x001fc800000000ff */
[----:B------:R-:W-:Y:S01]  /*6890*/  PRMT R16, R0, 0x7610, R16 ;  /* 0x0000761000107816 */ /* 0x000fe20000000010 */
[----:B------:R-:W-:Y:S06]  /*68a0*/  BRA `(.L_x_4843) ;  /* 0x0000000c00687947 */ /* 0x000fec0003800000 */
.L_x_4839:
        /* <DEDUP_REMOVED lines=9> */
.L_x_4847:
[----:B------:R0:W5:Y:S01]  /*6940*/  LDG.E.U16 R16, desc[UR36][R4.64] ;  /* 0x0000002404107981 */ /* 0x000162000c1e1500 */
[----:B------:R-:W-:Y:S05]  /*6950*/  BRA `(.L_x_4843) ;  /* 0x0000000c003c7947 */ /* 0x000fea0003800000 */
.L_x_4846:
        /* <DEDUP_REMOVED lines=9> */
.L_x_4849:
[----:B------:R1:W5:Y:S01]  /*69f0*/  LDG.E.U16 R16, desc[UR36][R4.64] ;  /* 0x0000002404107981 */ /* 0x000362000c1e1500 */
[----:B------:R-:W-:Y:S05]  /*6a00*/  BRA `(.L_x_4843) ;  /* 0x0000000c00107947 */ /* 0x000fea0003800000 */
.L_x_4848:
        /* <DEDUP_REMOVED lines=9> */
.L_x_4838:
        /* <DEDUP_REMOVED lines=14> */
.L_x_4852:
        /* <DEDUP_REMOVED lines=9> */
.L_x_4851:
        /* <DEDUP_REMOVED lines=28> */
.L_x_4854:
        /* <DEDUP_REMOVED lines=15> */
.L_x_4853:
[----:B------:R-:W2:Y:S02]  /*6ec0*/  LDG.E.U16 R0, desc[UR36][R4.64] ;  /* 0x0000002404007981 */ /* 0x000ea4000c1e1500 */
[----:B--2---:R-:W-:-:S05]  /*6ed0*/  IMAD.U32 R0, R0, 0x10000, RZ ;  /* 0x0001000000007824 */ /* 0x004fca00078e00ff */
[----:B------:R-:W-:-:S04]  /*6ee0*/  F2FP.F16.F32.PACK_AB R0, RZ, R0 ;  /* 0x00000000ff00723e */ /* 0x000fc800000000ff */
[----:B------:R-:W-:Y:S01]  /*6ef0*/  PRMT R16, R0, 0x7610, R16 ;  /* 0x0000761000107816 */ /* 0x000fe20000000010 */
[----:B------:R-:W-:Y:S06]  /*6f00*/  BRA `(.L_x_4843) ;  /* 0x0000000400d07947 */ /* 0x000fec0003800000 */
.L_x_4850:
        /* <DEDUP_REMOVED lines=13> */
.L_x_4857:
        /* <DEDUP_REMOVED lines=21> */
.L_x_4861:
[----:B------:R-:W-:Y:S05]  /*7130*/  BSYNC B1 ;  /* 0x0000000000017941 */ /* 0x000fea0003800000 */
.L_x_4860:
[----:B------:R-:W-:Y:S01]  /*7140*/  LEA R5, R0, 0x3b800000, 0x17 ;  /* 0x3b80000000057811 */ /* 0x000fe200078eb8ff */
[----:B------:R-:W-:-:S05]  /*7150*/  IMAD.SHL.U32 R0, R3, 0x100000, RZ ;  /* 0x0010000003007824 */ /* 0x000fca00078e00ff */
[----:B------:R-:W-:-:S07]  /*7160*/  LOP3.LUT R0, R5, R0, R6, 0xfe, !PT ;  /* 0x0000000005007212 */ /* 0x000fce00078efe06 */
.L_x_4859:
[----:B------:R-:W-:Y:S05]  /*7170*/  BSYNC B0 ;  /* 0x0000000000007941 */ /* 0x000fea0003800000 */
.L_x_4858:
[----:B------:R-:W-:-:S04]  /*7180*/  F2FP.F16.F32.PACK_AB R0, RZ, R0 ;  /* 0x00000000ff00723e */ /* 0x000fc800000000ff */
[----:B------:R-:W-:Y:S01]  /*7190*/  PRMT R16, R0, 0x7610, R16 ;  /* 0x0000761000107816 */ /* 0x000fe20000000010 */
[----:B------:R-:W-:Y:S06]  /*71a0*/  BRA `(.L_x_4843) ;  /* 0x0000000400287947 */ /* 0x000fec0003800000 */
.L_x_4856:
        /* <DEDUP_REMOVED lines=21> */
.L_x_4865:
[----:B------:R-:W-:Y:S05]  /*7300*/  BSYNC B1 ;  /* 0x0000000000017941 */ /* 0x000fea0003800000 */
.L_x_4864:
[----:B------:R-:W-:Y:S01]  /*7310*/  LEA R5, R0, 0x37800000, 0x17 ;  /* 0x3780000000057811 */ /* 0x000fe200078eb8ff */
[----:B------:R-:W-:-:S05]  /*7320*/  IMAD.SHL.U32 R0, R3, 0x200000, RZ ;  /* 0x0020000003007824 */ /* 0x000fca00078e00ff */
[----:B------:R-:W-:-:S07]  /*7330*/  LOP3.LUT R0, R5, R0, R6, 0xfe, !PT ;  /* 0x0000000005007212 */ /* 0x000fce00078efe06 */
.L_x_4863:
[----:B------:R-:W-:Y:S05]  /*7340*/  BSYNC B0 ;  /* 0x0000000000007941 */ /* 0x000fea0003800000 */
.L_x_4862:
[----:B------:R-:W-:-:S04]  /*7350*/  F2FP.F16.F32.PACK_AB R0, RZ, R0 ;  /* 0x00000000ff00723e */ /* 0x000fc800000000ff */
[----:B------:R-:W-:Y:S01]  /*7360*/  PRMT R16, R0, 0x7610, R16 ;  /* 0x0000761000107816 */ /* 0x000fe20000000010 */
[----:B------:R-:W-:Y:S06]  /*7370*/  BRA `(.L_x_4843) ;  /* 0x0000000000b47947 */ /* 0x000fec0003800000 */
.L_x_4855:
        /* <DEDUP_REMOVED lines=14> */
.L_x_4869:
[----:B------:R-:W-:Y:S05]  /*7460*/  BSYNC B0 ;  /* 0x0000000000007941 */ /* 0x000fea0003800000 */
.L_x_4868:
[----:B------:R-:W-:-:S04]  /*7470*/  F2FP.F16.F32.PACK_AB R0, RZ, R0 ;  /* 0x00000000ff00723e */ /* 0x000fc800000000ff */
[----:B------:R-:W-:Y:S01]  /*7480*/  PRMT R16, R0, 0x7610, R16 ;  /* 0x0000761000107816 */ /* 0x000fe20000000010 */
[----:B------:R-:W-:Y:S06]  /*7490*/  BRA `(.L_x_4843) ;  /* 0x00000000006c7947 */ /* 0x000fec0003800000 */
.L_x_4842:
        /* <DEDUP_REMOVED lines=16> */
.L_x_4870:
[----:B------:R-:W-:Y:S01]  /*75a0*/  PRMT R16, RZ, 0x7610, R16 ;  /* 0x00007610ff107816 */ /* 0x000fe20000000010 */
[----:B------:R-:W-:Y:S06]  /*75b0*/  BRA `(.L_x_4843) ;  /* 0x0000000000247947 */ /* 0x000fec0003800000 */
.L_x_4867:
[----:B------:R-:W2:Y:S02]  /*75c0*/  LDG.E.64 R4, desc[UR36][R4.64] ;  /* 0x0000002404047981 */ /* 0x000ea4000c1e1b00 */
[----:B--2---:R-:W0:Y:S02]  /*75d0*/  I2F.U64 R0, R4 ;  /* 0x0000000400007312 */ /* 0x004e240000301000 */
[----:B0-----:R-:W-:-:S04]  /*75e0*/  F2FP.F16.F32.PACK_AB R0, RZ, R0 ;  /* 0x00000000ff00723e */ /* 0x001fc800000000ff */
[----:B------:R-:W-:Y:S01]  /*75f0*/  PRMT R16, R0, 0x7610, R16 ;  /* 0x0000761000107816 */ /* 0x000fe20000000010 */
[----:B------:R-:W-:Y:S06]  /*7600*/  BRA `(.L_x_4843) ;  /* 0x0000000000107947 */ /* 0x000fec0003800000 */
.L_x_4866:
[----:B------:R-:W2:Y:S02]  /*7610*/  LDG.E R4, desc[UR36][R4.64] ;  /* 0x0000002404047981 */ /* 0x000ea4000c1e1900 */
[----:B--2---:R-:W-:-:S04]  /*7620*/  I2FP.F32.U32 R0, R4 ;  /* 0x0000000400007245 */ /* 0x004fc80000201000 */
[----:B------:R-:W-:-:S04]  /*7630*/  F2FP.F16.F32.PACK_AB R0, RZ, R0 ;  /* 0x00000000ff00723e */ /* 0x000fc800000000ff */
[----:B------:R-:W-:-:S07]  /*7640*/  PRMT R16, R0, 0x7610, R16 ;  /* 0x0000761000107816 */ /* 0x000fce0000000010 */
.L_x_4843:
        /* <DEDUP_REMOVED lines=22> */
.L_x_4874:
[----:B------:R-:W2:Y:S02]  /*77b0*/  LDG.E.U8 R4, desc[UR36][R4.64] ;  /* 0x0000002404047981 */ /* 0x000ea4000c1e1100 */
[----:B--2---:R-:W-:-:S04]  /*77c0*/  I2FP.F32.U32 R0, R4 ;  /* 0x0000000400007245 */ /* 0x004fc80000201000 */
[----:B------:R-:W-:-:S04]  /*77d0*/  F2FP.F16.F32.PACK_AB R0, RZ, R0 ;  /* 0x00000000ff00723e */ /* 0x000fc800000000ff */
[----:B------:R-:W-:Y:S01]  /*77e0*/  PRMT R3, R0, 0x7610, R3 ;  /* 0x0000761000037816 */ /* 0x000fe20000000003 */
[----:B------:R-:W-:Y:S06]  /*77f0*/  BRA `(.L_x_4837) ;  /* 0x0000000c00bc7947 */ /* 0x000fec0003800000 */
.L_x_4873:
        /* <DEDUP_REMOVED lines=11> */
.L_x_4877:
[----:B------:R-:W2:Y:S02]  /*78b0*/  LDG.E R4, desc[UR36][R4.64] ;  /* 0x0000002404047981 */ /* 0x000ea4000c1e1900 */
[----:B--2---:R-:W-:-:S04]  /*78c0*/  I2FP.F32.S32 R0, R4 ;  /* 0x0000000400007245 */ /* 0x004fc80000201400 */
[----:B------:R-:W-:-:S04]  /*78d0*/  F2FP.F16.F32.PACK_AB R0, RZ, R0 ;  /* 0x00000000ff00723e */ /* 0x000fc800000000ff */
[----:B------:R-:W-:Y:S01]  /*78e0*/  PRMT R3, R0, 0x7610, R3 ;  /* 0x0000761000037816 */ /* 0x000fe20000000003 */
[----:B------:R-:W-:Y:S06]  /*78f0*/  BRA `(.L_x_4837) ;  /* 0x0000000c007c7947 */ /* 0x000fec0003800000 */
.L_x_4876:
[----:B------:R-:W2:Y:S02]  /*7900*/  LDG.E.U16 R4, desc[UR36][R4.64] ;  /* 0x0000002404047981 */ /* 0x000ea4000c1e1500 */
[----:B--2---:R-:W0:Y:S02]  /*7910*/  I2F.S16 R0, R4 ;  /* 0x0000000400007306 */ /* 0x004e240000101400 */
[----:B0-----:R-:W-:-:S04]  /*7920*/  F2FP.F16.F32.PACK_AB R0, RZ, R0 ;  /* 0x00000000ff00723e */ /* 0x001fc800000000ff */
[----:B------:R-:W-:Y:S01]  /*7930*/  PRMT R3, R0, 0x7610, R3 ;  /* 0x0000761000037816 */ /* 0x000fe20000000003 */
[----:B------:R-:W-:Y:S06]  /*7940*/  BRA `(.L_x_4837) ;  /* 0x0000000c00687947 */ /* 0x000fec0003800000 */
.L_x_4872:
        /* <DEDUP_REMOVED lines=9> */
.L_x_4879:
[----:B------:R2:W5:Y:S01]  /*79e0*/  LDG.E.U16 R3, desc[UR36][R4.64] ;  /* 0x0000002404037981 */ /* 0x000562000c1e1500 */
[----:B------:R-:W-:Y:S05]  /*79f0*/  BRA `(.L_x_4837) ;  /* 0x0000000c003c7947 */ /* 0x000fea0003800000 */
.L_x_4878:
        /* <DEDUP_REMOVED lines=9> */
.L_x_4881:
[----:B------:R3:W5:Y:S01]  /*7a90*/  LDG.E.U16 R3, desc[UR36][R4.64] ;  /* 0x0000002404037981 */ /* 0x000762000c1e1500 */
[----:B------:R-:W-:Y:S05]  /*7aa0*/  BRA `(.L_x_4837) ;  /* 0x0000000c00107947 */ /* 0x000fea0003800000 */
.L_x_4880:
        /* <DEDUP_REMOVED lines=9> */
.L_x_4871:
        /* <DEDUP_REMOVED lines=14> */
.L_x_4884:
        /* <DEDUP_REMOVED lines=9> */
.L_x_4883:
        /* <DEDUP_REMOVED lines=28> */
.L_x_4886:
        /* <DEDUP_REMOVED lines=15> */
.L_x_4885:
[----:B------:R-:W2:Y:S02]  /*7f60*/  LDG.E.U16 R0, desc[UR36][R4.64] ;  /* 0x0000002404007981 */ /* 0x000ea4000c1e1500 */
[----:B--2---:R-:W-:-:S05]  /*7f70*/  IMAD.U32 R0, R0, 0x10000, RZ ;  /* 0x0001000000007824 */ /* 0x004fca00078e00ff */
[----:B------:R-:W-:-:S04]  /*7f80*/  F2FP.F16.F32.PACK_AB R0, RZ, R0 ;  /* 0x00000000ff00723e */ /* 0x000fc800000000ff */
[----:B------:R-:W-:Y:S01]  /*7f90*/  PRMT R3, R0, 0x7610, R3 ;  /* 0x0000761000037816 */ /* 0x000fe20000000003 */
[----:B------:R-:W-:Y:S06]  /*7fa0*/  BRA `(.L_x_4837) ;  /* 0x0000000400d07947 */ /* 0x000fec0003800000 */
.L_x_4882:
        /* <DEDUP_REMOVED lines=13> */
.L_x_4889:
        /* <DEDUP_REMOVED lines=21> */
.L_x_4893:
[----:B------:R-:W-:Y:S05]  /*81d0*/  BSYNC B1 ;  /* 0x0000000000017941 */ /* 0x000fea0003800000 */
.L_x_4892:
[----:B------:R-:W-:Y:S01]  /*81e0*/  LEA R5, R0, 0x3b800000, 0x17 ;  /* 0x3b80000000057811 */ /* 0x000fe200078eb8ff */
[----:B------:R-:W-:-:S05]  /*81f0*/  IMAD.SHL.U32 R0, R3, 0x100000, RZ ;  /* 0x0010000003007824 */ /* 0x000fca00078e00ff */
[----:B------:R-:W-:-:S07]  /*8200*/  LOP3.LUT R0, R5, R0, R6, 0xfe, !PT ;  /* 0x0000000005007212 */ /* 0x000fce00078efe06 */
.L_x_4891:
[----:B------:R-:W-:Y:S05]  /*8210*/  BSYNC B0 ;  /* 0x0000000000007941 */ /* 0x000fea0003800000 */
.L_x_4890:
[----:B------:R-:W-:-:S04]  /*8220*/  F2FP.F16.F32.PACK_AB R0, RZ, R0 ;  /* 0x00000000ff00723e */ /* 0x000fc800000000ff */
[----:B------:R-:W-:Y:S01]  /*8230*/  PRMT R3, R0, 0x7610, R3 ;  /* 0x0000761000037816 */ /* 0x000fe20000000003 */
[----:B------:R-:W-:Y:S06]  /*8240*/  BRA `(.L_x_4837) ;  /* 0x0000000400287947 */ /* 0x000fec0003800000 */
.L_x_4888:
        /* <DEDUP_REMOVED lines=21> */
.L_x_4897:
[----:B------:R-:W-:Y:S05]  /*83a0*/  BSYNC B1 ;  /* 0x0000000000017941 */ /* 0x000fea0003800000 */
.L_x_4896:
[----:B------:R-:W-:Y:S01]  /*83b0*/  LEA R5, R0, 0x37800000, 0x17 ;  /* 0x3780000000057811 */ /* 0x000fe200078eb8ff */
[----:B------:R-:W-:-:S05]  /*83c0*/  IMAD.SHL.U32 R0, R3, 0x200000, RZ ;  /* 0x0020000003007824 */ /* 0x000fca00078e00ff */
[----:B------:R-:W-:-:S07]  /*83d0*/  LOP3.LUT R0, R5, R0, R6, 0xfe, !PT ;  /* 0x0000000005007212 */ /* 0x000fce00078efe06 */
.L_x_4895:
[----:B------:R-:W-:Y:S05]  /*83e0*/  BSYNC B0 ;  /* 0x0000000000007941 */ /* 0x000fea0003800000 */
.L_x_4894:
[----:B------:R-:W-:-:S04]  /*83f0*/  F2FP.F16.F32.PACK_AB R0, RZ, R0 ;  /* 0x00000000ff00723e */ /* 0x000fc800000000ff */
[----:B------:R-:W-:Y:S01]  /*8400*/  PRMT R3, R0, 0x7610, R3 ;  /* 0x0000761000037816 */ /* 0x000fe20000000003 */
[----:B------:R-:W-:Y:S06]  /*8410*/  BRA `(.L_x_4837) ;  /* 0x0000000000b47947 */ /* 0x000fec0003800000 */
.L_x_4887:
        /* <DEDUP_REMOVED lines=14> */
.L_x_4901:
[----:B------:R-:W-:Y:S05]  /*8500*/  BSYNC B0 ;  /* 0x0000000000007941 */ /* 0x000fea0003800000 */
.L_x_4900:
[----:B------:R-:W-:-:S04]  /*8510*/  F2FP.F16.F32.PACK_AB R0, RZ, R0 ;  /* 0x00000000ff00723e */ /* 0x000fc800000000ff */
[----:B------:R-:W-:Y:S01]  /*8520*/  PRMT R3, R0, 0x7610, R3 ;  /* 0x0000761000037816 */ /* 0x000fe20000000003 */
[----:B------:R-:W-:Y:S06]  /*8530*/  BRA `(.L_x_4837) ;  /* 0x00000000006c7947 */ /* 0x000fec0003800000 */
.L_x_4875:
        /* <DEDUP_REMOVED lines=16> */
.L_x_4902:
[----:B------:R-:W-:Y:S01]  /*8640*/  PRMT R3, RZ, 0x7610, R3 ;  /* 0x00007610ff037816 */ /* 0x000fe20000000003 */
[----:B------:R-:W-:Y:S06]  /*8650*/  BRA `(.L_x_4837) ;  /* 0x0000000000247947 */ /* 0x000fec0003800000 */
.L_x_4899:
[----:B------:R-:W2:Y:S02]  /*8660*/  LDG.E.64 R4, desc[UR36][R4.64] ;  /* 0x0000002404047981 */ /* 0x000ea4000c1e1b00 */
[----:B--2---:R-:W0:Y:S02]  /*8670*/  I2F.U64 R0, R4 ;  /* 0x0000000400007312 */ /* 0x004e240000301000 */
[----:B0-----:R-:W-:-:S04]  /*8680*/  F2FP.F16.F32.PACK_AB R0, RZ, R0 ;  /* 0x00000000ff00723e */ /* 0x001fc800000000ff */
[----:B------:R-:W-:Y:S01]  /*8690*/  PRMT R3, R0, 0x7610, R3 ;  /* 0x0000761000037816 */ /* 0x000fe20000000003 */
[----:B------:R-:W-:Y:S06]  /*86a0*/  BRA `(.L_x_4837) ;  /* 0x0000000000107947 */ /* 0x000fec0003800000 */
.L_x_4898:
[----:B------:R-:W2:Y:S02]  /*86b0*/  LDG.E R4, desc[UR36][R4.64] ;  /* 0x0000002404047981 */ /* 0x000ea4000c1e1900 */
[----:B--2---:R-:W-:-:S04]  /*86c0*/  I2FP.F32.U32 R0, R4 ;  /* 0x0000000400007245 */ /* 0x004fc80000201000 */
[----:B------:R-:W-:-:S04]  /*86d0*/  F2FP.F16.F32.PACK_AB R0, RZ, R0 ;  /* 0x00000000ff00723e */ /* 0x000fc800000000ff */
[----:B------:R-:W-:-:S07]  /*86e0*/  PRMT R3, R0, 0x7610, R3 ;  /* 0x0000761000037816 */ /* 0x000fce0000000003 */
.L_x_4837:
[----:B------:R-:W-:Y:S05]  /*86f0*/  BSYNC B6 ;  /* 0x0000000000067941 */ /* 0x000fea0003800000 */
.L_x_4836:
[----:B------:R-:W4:Y:S01]  /*8700*/  S2R R24, SR_TID.X ;  /* 0x0000000000187919 */ /* 0x000f220000002100 */
[----:B------:R-:W-:Y:S01]  /*8710*/  BSSY B1, `(.L_x_4903) ;  /* 0x0000067000017945 */ /* 0x000fe20003800000 */
[----:B----4-:R-:W-:-:S13]  /*8720*/  ISETP.GE.AND P1, PT, R24, R23, PT ;  /* 0x000000171800720c */ /* 0x010fda0003f26270 */
[----:B------:R-:W-:Y:S05]  /*8730*/  @P1 BRA `(.L_x_4904) ;  /* 0x0000000400901947 */ /* 0x000fea0003800000 */
[----:B-----5:R-:W-:Y:S02]  /*8740*/  HADD2.F32 R0, -RZ, R18.H0_H0 ;  /* 0x20000012ff007230 */ /* 0x020fe40000004100 */
[----:B0123--:R-:W-:-:S03]  /*8750*/  HADD2.F32 R5, -RZ, R19.H0_H0 ;  /* 0x20000013ff057230 */ /* 0x00ffc60000004100 */
        /* <DEDUP_REMOVED lines=32> */
.L_x_4910:
[----:B------:R-:W-:Y:S01]  /*8960*/  FSETP.GEU.FTZ.AND P0, PT, R7, -R11, PT ;  /* 0x8000000b0700720b */ /* 0x000fe20003f1e000 */
[----:B------:R-:W-:-:S12]  /*8970*/  FADD.FTZ R9, R9, -1 ;  /* 0xbf80000009097421 */ /* 0x000fd80000010000 */
[----:B------:R-:W-:-:S07]  /*8980*/  @!P0 FADD.FTZ R9, R9, -1 ;  /* 0xbf80000009098421 */ /* 0x000fce0000010000 */
.L_x_4909:
[----:B------:R-:W-:Y:S05]  /*8990*/  BSYNC B2 ;  /* 0x0000000000027941 */ /* 0x000fea0003800000 */
.L_x_4908:
[----:B------:R-:W-:Y:S01]  /*89a0*/  FFMA.FTZ R4, -R11, R9, R4 ;  /* 0x000000090b047223 */ /* 0x000fe20000010104 */
[----:B------:R-:W-:Y:S06]  /*89b0*/  BRA `(.L_x_4906) ;  /* 0x00000000007c7947 */ /* 0x000fec0003800000 */
.L_x_4907:
        /* <DEDUP_REMOVED lines=15> */
.L_x_4913:
        /* <DEDUP_REMOVED lines=13> */
.L_x_4912:
[----:B------:R-:W-:Y:S05]  /*8b80*/  BSYNC B2 ;  /* 0x0000000000027941 */ /* 0x000fea0003800000 */
.L_x_4911:
[----:B------:R-:W-:-:S04]  /*8b90*/  FMUL.FTZ R7, R6, 1.1920928955078125e-07 ;  /* 0x3400000006077820 */ /* 0x000fc80000410000 */
[----:B------:R-:W-:-:S07]  /*8ba0*/  FMUL.FTZ R4, R4, R7 ;  /* 0x0000000704047220 */ /* 0x000fce0000410000 */
.L_x_4906:
[----:B------:R-:W-:Y:S05]  /*8bb0*/  BSYNC B0 ;  /* 0x0000000000007941 */ /* 0x000fea0003800000 */
.L_x_4905:
        /* <DEDUP_REMOVED lines=28> */
.L_x_4904:
[----:B------:R-:W-:Y:S05]  /*8d80*/  BSYNC B1 ;  /* 0x0000000000017941 */ /* 0x000fea0003800000 */
.L_x_4903:
[----:B-----5:R-:W-:Y:S01]  /*8d90*/  VIADD R18, R24, 0x80 ;  /* 0x0000008018127836 */ /* 0x020fe20000000000 */
[----:B------:R-:W-:Y:S04]  /*8da0*/  BSSY B1, `(.L_x_4914) ;  /* 0x0000067000017945 */ /* 0x000fe80003800000 */
[----:B------:R-:W-:-:S13]  /*8db0*/  ISETP.GE.AND P0, PT, R18, R23, PT ;  /* 0x000000171200720c */ /* 0x000fda0003f06270 */
[----:B------:R-:W-:Y:S05]  /*8dc0*/  @P0 BRA `(.L_x_4915) ;  /* 0x0000000400900947 */ /* 0x000fea0003800000 */
[----:B------:R-:W-:Y:S02]  /*8dd0*/  HADD2.F32 R0, -RZ, R17.H0_H0 ;  /* 0x20000011ff007230 */ /* 0x000fe40000004100 */
        /* <DEDUP_REMOVED lines=33> */
.L_x_4921:
[----:B------:R-:W-:Y:S01]  /*8ff0*/  FSETP.GEU.FTZ.AND P0, PT, R9, -R11, PT ;  /* 0x8000000b0900720b */ /* 0x000fe20003f1e000 */
[----:B------:R-:W-:-:S12]  /*9000*/  FADD.FTZ R7, R7, -1 ;  /* 0xbf80000007077421 */ /* 0x000fd80000010000 */
[----:B------:R-:W-:-:S07]  /*9010*/  @!P0 FADD.FTZ R7, R7, -1 ;  /* 0xbf80000007078421 */ /* 0x000fce0000010000 */
.L_x_4920:
[----:B------:R-:W-:Y:S05]  /*9020*/  BSYNC B2 ;  /* 0x0000000000027941 */ /* 0x000fea0003800000 */
.L_x_4919:
[----:B------:R-:W-:Y:S01]  /*9030*/  FFMA.FTZ R6, -R11, R7, R6 ;  /* 0x000000070b067223 */ /* 0x000fe20000010106 */
[----:B------:R-:W-:Y:S06]  /*9040*/  BRA `(.L_x_4917) ;  /* 0x00000000007c7947 */ /* 0x000fec0003800000 */
.L_x_4918:
        /* <DEDUP_REMOVED lines=15> */
.L_x_4924:
        /* <DEDUP_REMOVED lines=13> */
.L_x_4923:
[----:B------:R-:W-:Y:S05]  /*9210*/  BSYNC B2 ;  /* 0x0000000000027941 */ /* 0x000fea0003800000 */
.L_x_4922:
[----:B------:R-:W-:-:S04]  /*9220*/  FMUL.FTZ R7, R7, 1.1920928955078125e-07 ;  /* 0x3400000007077820 */ /* 0x000fc80000410000 */
[----:B------:R-:W-:-:S07]  /*9230*/  FMUL.FTZ R6, R6, R7 ;  /* 0x0000000706067220 */ /* 0x000fce0000410000 */
.L_x_4917:
[----:B------:R-:W-:Y:S05]  /*9240*/  BSYNC B0 ;  /* 0x0000000000007941 */ /* 0x000fea0003800000 */
.L_x_4916:
        /* <DEDUP_REMOVED lines=28> */
.L_x_4915:
[----:B------:R-:W-:Y:S05]  /*9410*/  BSYNC B1 ;  /* 0x0000000000017941 */ /* 0x000fea0003800000 */
.L_x_4914:
[----:B------:R-:W-:Y:S01]  /*9420*/  VIADD R0, R24, 0x100 ;  /* 0x0000010018007836 */ /* 0x000fe20000000000 */
        /* <DEDUP_REMOVED lines=37> */
.L_x_4932:
[----:B------:R-:W-:Y:S01]  /*9680*/  FSETP.GEU.FTZ.AND P0, PT, R9, -R11, PT ;  /* 0x8000000b0900720b */ /* 0x000fe20003f1e000 */
[----:B------:R-:W-:-:S12]  /*9690*/  FADD.FTZ R7, R7, -1 ;  /* 0xbf80000007077421 */ /* 0x000fd80000010000 */
[----:B------:R-:W-:-:S07]  /*96a0*/  @!P0 FADD.FTZ R7, R7, -1 ;  /* 0xbf80000007078421 */ /* 0x000fce0000010000 */
.L_x_4931:
[----:B------:R-:W-:Y:S05]  /*96b0*/  BSYNC B2 ;  /* 0x0000000000027941 */ /* 0x000fea0003800000 */
.L_x_4930:
[----:B------:R-:W-:Y:S01]  /*96c0*/  FFMA.FTZ R6, -R11, R7, R6 ;  /* 0x000000070b067223 */ /* 0x000fe20000010106 */
[----:B------:R-:W-:Y:S06]  /*96d0*/  BRA `(.L_x_4928) ;  /* 0x00000000007c7947 */ /* 0x000fec0003800000 */
.L_x_4929:
        /* <DEDUP_REMOVED lines=15> */
.L_x_4935:
        /* <DEDUP_REMOVED lines=13> */
.L_x_4934:
[----:B------:R-:W-:Y:S05]  /*98a0*/  BSYNC B2 ;  /* 0x0000000000027941 */ /* 0x000fea0003800000 */
.L_x_4933:
[----:B------:R-:W-:-:S04]  /*98b0*/  FMUL.FTZ R7, R7, 1.1920928955078125e-07 ;  /* 0x3400000007077820 */ /* 0x000fc80000410000 */
[----:B------:R-:W-:-:S07]  /*98c0*/  FMUL.FTZ R6, R6, R7 ;  /* 0x0000000706067220 */ /* 0x000fce0000410000 */
.L_x_4928:
[----:B------:R-:W-:Y:S05]  /*98d0*/  BSYNC B0 ;  /* 0x0000000000007941 */ /* 0x000fea0003800000 */
.L_x_4927:
        /* <DEDUP_REMOVED lines=28> */
.L_x_4926:
[----:B------:R-:W-:Y:S05]  /*9aa0*/  BSYNC B1 ;  /* 0x0000000000017941 */ /* 0x000fea0003800000 */
.L_x_4925:
[----:B------:R-:W-:Y:S01]  /*9ab0*/  VIADD R0, R24, 0x180 ;  /* 0x0000018018007836 */ /* 0x000fe20000000000 */
[----:B------:R-:W-:Y:S04]  /*9ac0*/  BSSY B1, `(.L_x_4936) ;  /* 0x0000067000017945 */ /* 0x000fe80003800000 */
[----:B------:R-:W-:-:S13]  /*9ad0*/  ISETP.GE.AND P0, PT, R0, R23, PT ;  /* 0x000000170000720c */ /* 0x000fda0003f06270 */
[----:B------:R-:W-:Y:S05]  /*9ae0*/  @P0 BRA `(.L_x_4937) ;  /* 0x0000000400900947 */ /* 0x000fea0003800000 */
[----:B0123--:R-:W-:Y:S02]  /*9af0*/  HADD2.F32 R5, -RZ, R3.H0_H0 ;  /* 0x20000003ff057230 */ /* 0x00ffe40000004100 */
        /* <DEDUP_REMOVED lines=33> */
.L_x_4943:
[----:B------:R-:W-:Y:S01]  /*9d10*/  FSETP.GEU.FTZ.AND P0, PT, R9, -R8, PT ;  /* 0x800000080900720b */ /* 0x000fe20003f1e000 */
[----:B------:R-:W-:-:S12]  /*9d20*/  FADD.FTZ R0, R0, -1 ;  /* 0xbf80000000007421 */ /* 0x000fd80000010000 */
[----:B------:R-:W-:-:S07]  /*9d30*/  @!P0 FADD.FTZ R0, R0, -1 ;  /* 0xbf80000000008421 */ /* 0x000fce0000010000 */
.L_x_4942:
[----:B------:R-:W-:Y:S05]  /*9d40*/  BSYNC B2 ;  /* 0x0000000000027941 */ /* 0x000fea0003800000 */
.L_x_4941:
[----:B------:R-:W-:Y:S01]  /*9d50*/  FFMA.FTZ R7, -R8, R0, R7 ;  /* 0x0000000008077223 */ /* 0x000fe20000010107 */
[----:B------:R-:W-:Y:S06]  /*9d60*/  BRA `(.L_x_4939) ;  /* 0x00000000007c7947 */ /* 0x000fec0003800000 */
.L_x_4940:
        /* <DEDUP_REMOVED lines=15> */
.L_x_4946:
        /* <DEDUP_REMOVED lines=13> */
.L_x_4945:
[----:B------:R-:W-:Y:S05]  /*9f30*/  BSYNC B2 ;  /* 0x0000000000027941 */ /* 0x000fea0003800000 */
.L_x_4944:
[----:B------:R-:W-:-:S04]  /*9f40*/  FMUL.FTZ R6, R6, 1.1920928955078125e-07 ;  /* 0x3400000006067820 */ /* 0x000fc80000410000 */
[----:B------:R-:W-:-:S07]  /*9f50*/  FMUL.FTZ R7, R5, R6 ;  /* 0x0000000605077220 */ /* 0x000fce0000410000 */
.L_x_4939:
[----:B------:R-:W-:Y:S05]  /*9f60*/  BSYNC B0 ;  /* 0x0000000000007941 */ /* 0x000fea0003800000 */
.L_x_4938:
        /* <DEDUP_REMOVED lines=28> */
.L_x_4937:
[----:B------:R-:W-:Y:S05]  /*a130*/  BSYNC B1 ;  /* 0x0000000000017941 */ /* 0x000fea0003800000 */
.L_x_4936:
[----:B------:R-:W4:Y:S01]  /*a140*/  LDC.U8 R16, c[0x0][0x240] ;  /* 0x00009000ff107b82 */ /* 0x000f220000000000 */
[----:B------:R-:W-:Y:S04]  /*a150*/  BSSY B6, `(.L_x_4947) ;  /* 0x0000112000067945 */ /* 0x000fe80003800000 */
[----:B------:R-:W-:Y:S05]  /*a160*/  @P1 BRA `(.L_x_4948) ;  /* 0x0000001000401947 */ /* 0x000fea0003800000 */
[----:B------:R-:W5:Y:S01]  /*a170*/  LDC.64 R2, c[0x0][0x218] ;  /* 0x00008600ff027b82 */ /* 0x000f620000000a00 */
[----:B----4-:R-:W-:Y:S01]  /*a180*/  PRMT R0, R16, 0x9910, RZ ;  /* 0x0000991010007816 */ /* 0x010fe200000000ff */
[----:B------:R-:W-:Y:S01]  /*a190*/  IMAD R24, R25, 0x200, R24 ;  /* 0x0000020019187824 */ /* 0x000fe200078e0218 */
[----:B------:R-:W-:Y:S02]  /*a1a0*/  ULDC UR4, c[0x0][0x244] ;  /* 0x0000910000047ab9 */ /* 0x000fe40000000800 */
[----:B------:R-:W-:Y:S01]  /*a1b0*/  ISETP.GT.AND P0, PT, R0, 0x9, PT ;  /* 0x000000090000780c */ /* 0x000fe20003f04270 */
[----:B0123--:R-:W-:-:S05]  /*a1c0*/  IMAD R5, R24, UR4, RZ ;  /* 0x0000000418057c24 */ /* 0x00ffca000f8e02ff */
[----:B-----5:R-:W-:-:S05]  /*a1d0*/  IADD3 R2, P1, R5, R2, RZ ;  /* 0x0000000205027210 */ /* 0x020fca0007f3e0ff */
        /* <DEDUP_REMOVED lines=10> */
[----:B------:R-:W-:Y:S02]  /*a280*/  HADD2.F32 R4, -RZ, R4.H0_H0 ;  /* 0x20000004ff047230 */ /* 0x000fe40000004100 */
[----:B------:R-:W-:Y:S02]  /*a290*/  IMAD.MOV.U32 R24, RZ, RZ, R18 ;  /* 0x000000ffff187224 */ /* 0x000fe400078e0012 */
[----:B------:R-:W0:Y:S02]  /*a2a0*/  F2I.FTZ.TRUNC.NTZ R5, R4 ;  /* 0x0000000400057305 */ /* 0x000e24000021f100 */
[----:B0-----:R0:W-:Y:S01]  /*a2b0*/  STG.E.U8 desc[UR36][R2.64], R5 ;  /* 0x0000000502007986 */ /* 0x0011e2000c101124 */
[----:B------:R-:W-:Y:S05]  /*a2c0*/  BRA `(.L_x_4948) ;  /* 0x0000000c00e87947 */ /* 0x000fea0003800000 */
.L_x_4952:
[----:B------:R-:W-:Y:S02]  /*a2d0*/  HADD2.F32 R5, -RZ, R4.H0_H0 ;  /* 0x20000004ff057230 */ /* 0x000fe40000004100 */
[----:B------:R-:W-:-:S04]  /*a2e0*/  IMAD.MOV.U32 R24, RZ, RZ, R18 ;  /* 0x000000ffff187224 */ /* 0x000fc800078e0012 */
[----:B------:R-:W0:Y:S02]  /*a2f0*/  F2I.S64.TRUNC R4, R5 ;  /* 0x0000000500047311 */ /* 0x000e24000020d900 */
[----:B0-----:R0:W-:Y:S01]  /*a300*/  STG.E.U8 desc[UR36][R2.64], R4 ;  /* 0x0000000402007986 */ /* 0x0011e2000c101124 */
[----:B------:R-:W-:Y:S05]  /*a310*/  BRA `(.L_x_4948) ;  /* 0x0000000c00d47947 */ /* 0x000fea0003800000 */
.L_x_4951:
[----:B------:R-:W-:-:S13]  /*a320*/  ISETP.NE.AND P0, PT, R0, 0x2, PT ;  /* 0x000000020000780c */ /* 0x000fda0003f05270 */
[----:B------:R-:W-:Y:S05]  /*a330*/  @!P0 BRA `(.L_x_4954) ;  /* 0x0000000000388947 */ /* 0x000fea0003800000 */
[----:B------:R-:W-:-:S13]  /*a340*/  ISETP.NE.AND P0, PT, R0, 0x3, PT ;  /* 0x000000030000780c */ /* 0x000fda0003f05270 */
[----:B------:R-:W-:Y:S05]  /*a350*/  @!P0 BRA `(.L_x_4955) ;  /* 0x00000000001c8947 */ /* 0x000fea0003800000 */
[----:B------:R-:W-:-:S13]  /*a360*/  ISETP.NE.AND P0, PT, R0, 0x4, PT ;  /* 0x000000040000780c */ /* 0x000fda0003f05270 */
[----:B------:R-:W-:Y:S05]  /*a370*/  @P0 BRA `(.L_x_4953) ;  /* 0x0000000c00500947 */ /* 0x000fea0003800000 */
[----:B------:R-:W-:Y:S02]  /*a380*/  HADD2.F32 R4, -RZ, R4.H0_H0 ;  /* 0x20000004ff047230 */ /* 0x000fe40000004100 */
[----:B------:R-:W-:-:S04]  /*a390*/  IMAD.MOV.U32 R24, RZ, RZ, R18 ;  /* 0x000000ffff187224 */ /* 0x000fc800078e0012 */
[----:B------:R-:W0:Y:S02]  /*a3a0*/  F2I.S64.TRUNC R4, R4 ;  /* 0x0000000400047311 */ /* 0x000e24000020d900 */
[----:B0-----:R0:W-:Y:S01]  /*a3b0*/  STG.E.64 desc[UR36][R2.64], R4 ;  /* 0x0000000402007986 */ /* 0x0011e2000c101b24 */
[----:B------:R-:W-:Y:S05]  /*a3c0*/  BRA `(.L_x_4948) ;  /* 0x0000000c00a87947 */ /* 0x000fea0003800000 */
.L_x_4955:
[----:B------:R-:W-:Y:S02]  /*a3d0*/  HADD2.F32 R4, -RZ, R4.H0_H0 ;  /* 0x20000004ff047230 */ /* 0x000fe40000004100 */
[----:B------:R-:W-:Y:S02]  /*a3e0*/  IMAD.MOV.U32 R24, RZ, RZ, R18 ;  /* 0x000000ffff187224 */ /* 0x000fe400078e0012 */
[----:B------:R-:W0:Y:S02]  /*a3f0*/  F2I.FTZ.TRUNC.NTZ R5, R4 ;  /* 0x0000000400057305 */ /* 0x000e24000021f100 */
[----:B0-----:R0:W-:Y:S01]  /*a400*/  STG.E desc[UR36][R2.64], R5 ;  /* 0x0000000502007986 */ /* 0x0011e2000c101924 */
[----:B------:R-:W-:Y:S05]  /*a410*/  BRA `(.L_x_4948) ;  /* 0x0000000c00947947 */ /* 0x000fea0003800000 */
.L_x_4954:
[----:B------:R-:W-:Y:S02]  /*a420*/  HADD2.F32 R4, -RZ, R4.H0_H0 ;  /* 0x20000004ff047230 */ /* 0x000fe40000004100 */
[----:B------:R-:W-:Y:S02]  /*a430*/  IMAD.MOV.U32 R24, RZ, RZ, R18 ;  /* 0x000000ffff187224 */ /* 0x000fe400078e0012 */
[----:B------:R-:W0:Y:S02]  /*a440*/  F2I.FTZ.TRUNC.NTZ R5, R4 ;  /* 0x0000000400057305 */ /* 0x000e24000021f100 */
[----:B0-----:R0:W-:Y:S01]  /*a450*/  STG.E.U16 desc[UR36][R2.64], R5 ;  /* 0x0000000502007986 */ /* 0x0011e2000c101524 */
[----:B------:R-:W-:Y:S05]  /*a460*/  BRA `(.L_x_4948) ;  /* 0x0000000c00807947 */ /* 0x000fea0003800000 */
.L_x_4950:
[----:B------:R-:W-:-:S13]  /*a470*/  ISETP.GT.AND P0, PT, R0, 0x6, PT ;  /* 0x000000060000780c */ /* 0x000fda0003f04270 */
[----:B------:R-:W-:Y:S05]  /*a480*/  @P0 BRA `(.L_x_4956) ;  /* 0x00000000002c0947 */ /* 0x000fea0003800000 */
[----:B------:R-:W-:-:S13]  /*a490*/  ISETP.NE.AND P0, PT, R0, 0x5, PT ;  /* 0x000000050000780c */ /* 0x000fda0003f05270 */
[----:B------:R-:W-:Y:S05]  /*a4a0*/  @!P0 BRA `(.L_x_4957) ;  /* 0x0000000000188947 */ /* 0x000fea0003800000 */
[----:B------:R-:W-:-:S13]  /*a4b0*/  ISETP.NE.AND P0, PT, R0, 0x6, PT ;  /* 0x000000060000780c */ /* 0x000fda0003f05270 */
[----:B------:R-:W-:Y:S05]  /*a4c0*/  @P0 BRA `(.L_x_4953) ;  /* 0x0000000800fc0947 */ /* 0x000fea0003800000 */
[----:B------:R-:W-:Y:S02]  /*a4d0*/  HADD2.F32 R5, -RZ, R4.H0_H0 ;  /* 0x20000004ff057230 */ /* 0x000fe40000004100 */
[----:B------:R-:W-:-:S03]  /*a4e0*/  IMAD.MOV.U32 R24, RZ, RZ, R18 ;  /* 0x000000ffff187224 */ /* 0x000fc600078e0012 */
[----:B------:R0:W-:Y:S01]  /*a4f0*/  STG.E desc[UR36][R2.64], R5 ;  /* 0x0000000502007986 */ /* 0x0001e2000c101924 */
[----:B------:R-:W-:Y:S05]  /*a500*/  BRA `(.L_x_4948) ;  /* 0x0000000c00587947 */ /* 0x000fea0003800000 */
.L_x_4957:
[----:B------:R0:W-:Y:S01]  /*a510*/  STG.E.U16 desc[UR36][R2.64], R4 ;  /* 0x0000000402007986 */ /* 0x0001e2000c101524 */
[----:B------:R-:W-:Y:S01]  /*a520*/  IMAD.MOV.U32 R24, RZ, RZ, R18 ;  /* 0x000000ffff187224 */ /* 0x000fe200078e0012 */
[----:B------:R-:W-:Y:S06]  /*a530*/  BRA `(.L_x_4948) ;  /* 0x0000000c004c7947 */ /* 0x000fec0003800000 */
.L_x_4956:
[----:B------:R-:W-:-:S13]  /*a540*/  ISETP.NE.AND P0, PT, R0, 0x7, PT ;  /* 0x000000070000780c */ /* 0x000fda0003f05270 */
[----:B------:R-:W-:Y:S05]  /*a550*/  @!P0 BRA `(.L_x_4958) ;  /* 0x00000000003c8947 */ /* 0x000fea0003800000 */
[----:B------:R-:W-:-:S13]  /*a560*/  ISETP.NE.AND P0, PT, R0, 0x8, PT ;  /* 0x000000080000780c */ /* 0x000fda0003f05270 */
[----:B------:R-:W-:Y:S05]  /*a570*/  @!P0 BRA `(.L_x_4959) ;  /* 0x00000000001c8947 */ /* 0x000fea0003800000 */
[----:B------:R-:W-:-:S13]  /*a580*/  ISETP.NE.AND P0, PT, R0, 0x9, PT ;  /* 0x000000090000780c */ /* 0x000fda0003f05270 */
[----:B------:R-:W-:Y:S05]  /*a590*/  @P0 BRA `(.L_x_4953) ;  /* 0x0000000800c80947 */ /* 0x000fea0003800000 */
[----:B------:R-:W-:Y:S02]  /*a5a0*/  HADD2.F32 R4, -RZ, R4.H0_H0 ;  /* 0x20000004ff047230 */ /* 0x000fe40000004100 */
[----:B------:R-:W-:Y:S02]  /*a5b0*/  IMAD.MOV.U32 R5, RZ, RZ, RZ ;  /* 0x000000ffff057224 */ /* 0x000fe400078e00ff */
[----:B------:R-:W-:-:S03]  /*a5c0*/  IMAD.MOV.U32 R24, RZ, RZ, R18 ;  /* 0x000000ffff187224 */ /* 0x000fc600078e0012 */
[----:B------:R0:W-:Y:S01]  /*a5d0*/  STG.E.64 desc[UR36][R2.64], R4 ;  /* 0x0000000402007986 */ /* 0x0001e2000c101b24 */
[----:B------:R-:W-:Y:S05]  /*a5e0*/  BRA `(.L_x_4948) ;  /* 0x0000000c00207947 */ /* 0x000fea0003800000 */
.L_x_4959:
[----:B------:R-:W-:Y:S02]  /*a5f0*/  HADD2.F32 R0, -RZ, R4.H0_H0 ;  /* 0x20000004ff007230 */ /* 0x000fe40000004100 */
[----:B------:R-:W-:-:S03]  /*a600*/  IMAD.MOV.U32 R24, RZ, RZ, R18 ;  /* 0x000000ffff187224 */ /* 0x000fc600078e0012 */
[----:B------:R-:W-:-:S04]  /*a610*/  F2FP.F16.F32.PACK_AB R0, RZ, R0 ;  /* 0x00000000ff00723e */ /* 0x000fc800000000ff */
[----:B------:R-:W-:-:S05]  /*a620*/  PRMT R0, R0, 0x5410, RZ ;  /* 0x0000541000007816 */ /* 0x000fca00000000ff */
[----:B------:R0:W-:Y:S01]  /*a630*/  STG.E desc[UR36][R2.64], R0 ;  /* 0x0000000002007986 */ /* 0x0001e2000c101924 */
[----:B------:R-:W-:Y:S05]  /*a640*/  BRA `(.L_x_4948) ;  /* 0x0000000c00087947 */ /* 0x000fea0003800000 */
.L_x_4958:
[----:B------:R-:W-:Y:S02]  /*a650*/  HADD2.F32 R4, -RZ, R4.H0_H0 ;  /* 0x20000004ff047230 */ /* 0x000fe40000004100 */
[----:B------:R-:W-:-:S03]  /*a660*/  IMAD.MOV.U32 R24, RZ, RZ, R18 ;  /* 0x000000ffff187224 */ /* 0x000fc600078e0012 */
[----:B------:R-:W-:-:S06]  /*a670*/  FMUL.FTZ R4, R4, 1 ;  /* 0x3f80000004047820 */ /* 0x000fcc0000410000 */
[----:B------:R-:W0:Y:S02]  /*a680*/  F2F.F64.F32 R4, R4 ;  /* 0x0000000400047310 */ /* 0x000e240000201800 */
[----:B0-----:R0:W-:Y:S01]  /*a690*/  STG.E.64 desc[UR36][R2.64], R4 ;  /* 0x0000000402007986 */ /* 0x0011e2000c101b24 */
[----:B------:R-:W-:Y:S05]  /*a6a0*/  BRA `(.L_x_4948) ;  /* 0x0000000800f07947 */ /* 0x000fea0003800000 */
.L_x_4949:
        /* <DEDUP_REMOVED lines=10> */
[----:B------:R-:W-:-:S04]  /*a750*/  FSETP.NEU.FTZ.AND P0, PT, R4, RZ, PT ;  /* 0x000000ff0400720b */ /* 0x000fc80003f1d000 */
[----:B------:R-:W-:-:S05]  /*a760*/  SEL R5, RZ, 0x1, !P0 ;  /* 0x00000001ff057807 */ /* 0x000fca0004000000 */
[----:B------:R0:W-:Y:S01]  /*a770*/  STG.E.U8 desc[UR36][R2.64], R5 ;  /* 0x0000000502007986 */ /* 0x0001e2000c101124 */
[----:B------:R-:W-:Y:S05]  /*a780*/  BRA `(.L_x_4948) ;  /* 0x0000000800b87947 */ /* 0x000fea0003800000 */
.L_x_4962:
[----:B------:R-:W-:Y:S01]  /*a790*/  HADD2.F32 R4, -RZ, R4.H0_H0 ;  /* 0x20000004ff047230 */ /* 0x000fe20000004100 */
[----:B------:R-:W-:Y:S01]  /*a7a0*/  CS2R R6, SRZ ;  /* 0x0000000000067805 */ /* 0x000fe2000001ff00 */
[----:B------:R-:W-:-:S03]  /*a7b0*/  IMAD.MOV.U32 R24, RZ, RZ, R18 ;  /* 0x000000ffff187224 */ /* 0x000fc600078e0012 */
[----:B------:R-:W-:-:S06]  /*a7c0*/  FMUL.FTZ R4, R4, 1 ;  /* 0x3f80000004047820 */ /* 0x000fcc0000410000 */
[----:B------:R-:W0:Y:S02]  /*a7d0*/  F2F.F64.F32 R4, R4 ;  /* 0x0000000400047310 */ /* 0x000e240000201800 */
[----:B0-----:R0:W-:Y:S01]  /*a7e0*/  STG.E.128 desc[UR36][R2.64], R4 ;  /* 0x0000000402007986 */ /* 0x0011e2000c101d24 */
[----:B------:R-:W-:Y:S05]  /*a7f0*/  BRA `(.L_x_4948) ;  /* 0x00000008009c7947 */ /* 0x000fea0003800000 */
.L_x_4961:
        /* <DEDUP_REMOVED lines=21> */
.L_x_4966:
[----:B------:R-:W-:Y:S05]  /*a950*/  BSYNC B0 ;  /* 0x0000000000007941 */ /* 0x000fea0003800000 */
.L_x_4965:
[----:B------:R-:W-:Y:S01]  /*a960*/  LOP3.LUT R5, R0, R5, RZ, 0xfc, !PT ;  /* 0x0000000500057212 */ /* 0x000fe200078efcff */
[----:B------:R-:W-:-:S04]  /*a970*/  IMAD.MOV.U32 R24, RZ, RZ, R18 ;  /* 0x000000ffff187224 */ /* 0x000fc800078e0012 */
[----:B------:R0:W-:Y:S01]  /*a980*/  STG.E.U8 desc[UR36][R2.64], R5 ;  /* 0x0000000502007986 */ /* 0x0001e2000c101124 */
[----:B------:R-:W-:Y:S05]  /*a990*/  BRA `(.L_x_4948) ;  /* 0x0000000800347947 */ /* 0x000fea0003800000 */
.L_x_4964:
        /* <DEDUP_REMOVED lines=13> */
.L_x_4968:
[----:B------:R-:W-:Y:S01]  /*aa70*/  IMAD.MOV.U32 R0, RZ, RZ, 0x7f ;  /* 0x0000007fff007424 */ /* 0x000fe200078e00ff */
[----:B------:R-:W-:-:S04]  /*aa80*/  ISETP.GT.U32.AND P0, PT, R4, 0x7f800000, PT ;  /* 0x7f8000000400780c */ /* 0x000fc80003f04070 */
[----:B------:R-:W-:-:S09]  /*aa90*/  SEL R0, R0, 0x7c, P0 ;  /* 0x0000007c00007807 */ /* 0x000fd20000000000 */
.L_x_4969:
[----:B------:R-:W-:Y:S05]  /*aaa0*/  BSYNC B0 ;  /* 0x0000000000007941 */ /* 0x000fea0003800000 */
.L_x_4967:
[----:B------:R-:W-:Y:S01]  /*aab0*/  LOP3.LUT R4, R5, 0x80000000, RZ, 0xc0, !PT ;  /* 0x8000000005047812 */ /* 0x000fe200078ec0ff */
[----:B------:R-:W-:-:S03]  /*aac0*/  IMAD.MOV.U32 R24, RZ, RZ, R18 ;  /* 0x000000ffff187224 */ /* 0x000fc600078e0012 */
[----:B------:R-:W-:-:S04]  /*aad0*/  SHF.R.U32.HI R5, RZ, 0x18, R4 ;  /* 0x00000018ff057819 */ /* 0x000fc80000011604 */
[----:B------:R-:W-:-:S05]  /*aae0*/  LOP3.LUT R5, R0, R5, RZ, 0xfc, !PT ;  /* 0x0000000500057212 */ /* 0x000fca00078efcff */
[----:B------:R0:W-:Y:S01]  /*aaf0*/  STG.E.U8 desc[UR36][R2.64], R5 ;  /* 0x0000000502007986 */ /* 0x0001e2000c101124 */
[----:B------:R-:W-:Y:S05]  /*ab00*/  BRA `(.L_x_4948) ;  /* 0x0000000400d87947 */ /* 0x000fea0003800000 */
.L_x_4963:
[----:B------:R-:W-:Y:S02]  /*ab10*/  HADD2.F32 R0, -RZ, R4.H0_H0 ;  /* 0x20000004ff007230 */ /* 0x000fe40000004100 */
[----:B------:R-:W-:-:S03]  /*ab20*/  IMAD.MOV.U32 R24, RZ, RZ, R18 ;  /* 0x000000ffff187224 */ /* 0x000fc600078e0012 */
[----:B------:R-:W-:-:S05]  /*ab30*/  F2FP.BF16.F32.PACK_AB R0, RZ, R0 ;  /* 0x00000000ff00723e */ /* 0x000fca00000010ff */
[----:B------:R0:W-:Y:S01]  /*ab40*/  STG.E.U16 desc[UR36][R2.64], R0 ;  /* 0x0000000002007986 */ /* 0x0001e2000c101524 */
[----:B------:R-:W-:Y:S05]  /*ab50*/  BRA `(.L_x_4948) ;  /* 0x0000000400c47947 */ /* 0x000fea0003800000 */
.L_x_4960:
        /* <DEDUP_REMOVED lines=10> */
[----:B------:R-:W0:Y:S02]  /*ac00*/  F2I.FTZ.U32.TRUNC.NTZ R5, R5 ;  /* 0x0000000500057305 */ /* 0x000e24000021f000 */
[----:B0-----:R0:W-:Y:S01]  /*ac10*/  STG.E.U16 desc[UR36][R2.64], R5 ;  /* 0x0000000502007986 */ /* 0x0011e2000c101524 */
[----:B------:R-:W-:Y:S05]  /*ac20*/  BRA `(.L_x_4948) ;  /* 0x0000000400907947 */ /* 0x000fea0003800000 */
.L_x_4972:
        /* <DEDUP_REMOVED lines=17> */
.L_x_4975:
[----:B------:R-:W-:-:S04]  /*ad40*/  LOP3.LUT R0, R7, 0x80000000, RZ, 0xc0, !PT ;  /* 0x8000000007007812 */ /* 0x000fc800078ec0ff */
[----:B------:R-:W-:-:S04]  /*ad50*/  SHF.R.U32.HI R5, RZ, 0x18, R0 ;  /* 0x00000018ff057819 */ /* 0x000fc80000011600 */
[----:B------:R-:W-:-:S04]  /*ad60*/  LOP3.LUT R4, R4, R5, RZ, 0xfc, !PT ;  /* 0x0000000504047212 */ /* 0x000fc800078efcff */
[----:B------:R-:W-:-:S07]  /*ad70*/  PRMT R0, R4, 0x7610, R0 ;  /* 0x0000761004007816 */ /* 0x000fce0000000000 */
.L_x_4974:
[----:B------:R-:W-:Y:S05]  /*ad80*/  BSYNC B0 ;  /* 0x0000000000007941 */ /* 0x000fea0003800000 */
.L_x_4973:
[----:B------:R0:W-:Y:S01]  /*ad90*/  STG.E.U8 desc[UR36][R2.64], R0 ;  /* 0x0000000002007986 */ /* 0x0001e2000c101124 */
[----:B------:R-:W-:Y:S01]  /*ada0*/  IMAD.MOV.U32 R24, RZ, RZ, R18 ;  /* 0x000000ffff187224 */ /* 0x000fe200078e0012 */
[----:B------:R-:W-:Y:S06]  /*adb0*/  BRA `(.L_x_4948) ;  /* 0x00000004002c7947 */ /* 0x000fec0003800000 */
.L_x_4971:
        /* <DEDUP_REMOVED lines=17> */
.L_x_4978:
[----:B------:R-:W-:-:S04]  /*aed0*/  LOP3.LUT R0, R7, 0x80000000, RZ, 0xc0, !PT ;  /* 0x8000000007007812 */ /* 0x000fc800078ec0ff */
[----:B------:R-:W-:-:S04]  /*aee0*/  SHF.R.U32.HI R5, RZ, 0x18, R0 ;  /* 0x00000018ff057819 */ /* 0x000fc80000011600 */
[----:B------:R-:W-:-:S04]  /*aef0*/  LOP3.LUT R4, R4, R5, RZ, 0xfc, !PT ;  /* 0x0000000504047212 */ /* 0x000fc800078efcff */
[----:B------:R-:W-:-:S07]  /*af00*/  PRMT R0, R4, 0x7610, R0 ;  /* 0x0000761004007816 */ /* 0x000fce0000000000 */
.L_x_4977:
[----:B------:R-:W-:Y:S05]  /*af10*/  BSYNC B0 ;  /* 0x0000000000007941 */ /* 0x000fea0003800000 */
.L_x_4976:
[----:B------:R0:W-:Y:S01]  /*af20*/  STG.E.U8 desc[UR36][R2.64], R0 ;  /* 0x0000000002007986 */ /* 0x0001e2000c101124 */
[----:B------:R-:W-:Y:S01]  /*af30*/  IMAD.MOV.U32 R24, RZ, RZ, R18 ;  /* 0x000000ffff187224 */ /* 0x000fe200078e0012 */
[----:B------:R-:W-:Y:S06]  /*af40*/  BRA `(.L_x_4948) ;  /* 0x0000000000c87947 */ /* 0x000fec0003800000 */
.L_x_4970:
[----:B------:R-:W-:-:S13]  /*af50*/  ISETP.NE.AND P0, PT, R0, 0x1c, PT ;  /* 0x0000001c0000780c */ /* 0x000fda0003f05270 */
[----:B------:R-:W-:Y:S05]  /*af60*/  @!P0 BRA `(.L_x_4979) ;  /* 0x0000000000b08947 */ /* 0x000fea0003800000 */
[----:B------:R-:W-:-:S13]  /*af70*/  ISETP.NE.AND P0, PT, R0, 0x1d, PT ;  /* 0x0000001d0000780c */ /* 0x000fda0003f05270 */
[----:B------:R-:W-:Y:S05]  /*af80*/  @!P0 BRA `(.L_x_4980) ;  /* 0x0000000000948947 */ /* 0x000fea0003800000 */
[----:B------:R-:W-:-:S13]  /*af90*/  ISETP.NE.AND P0, PT, R0, 0x2c, PT ;  /* 0x0000002c0000780c */ /* 0x000fda0003f05270 */
[----:B------:R-:W-:Y:S05]  /*afa0*/  @P0 BRA `(.L_x_4953) ;  /* 0x0000000000440947 */ /* 0x000fea0003800000 */
[----:B------:R-:W-:Y:S02]  /*afb0*/  HADD2.F32 R5, -RZ, R4.H0_H0 ;  /* 0x20000004ff057230 */ /* 0x000fe40000004100 */
        /* <DEDUP_REMOVED lines=16> */
.L_x_4953:
        /* <DEDUP_REMOVED lines=16> */
.L_x_4981:
[----:B------:R-:W-:Y:S01]  /*b1c0*/  IMAD.MOV.U32 R24, RZ, RZ, R18 ;  /* 0x000000ffff187224 */ /* 0x000fe200078e0012 */
[----:B------:R-:W-:Y:S06]  /*b1d0*/  BRA `(.L_x_4948) ;  /* 0x0000000000247947 */ /* 0x000fec0003800000 */
.L_x_4980:
[----:B------:R-:W-:Y:S02]  /*b1e0*/  HADD2.F32 R4, -RZ, R4.H0_H0 ;  /* 0x20000004ff047230 */ /* 0x000fe40000004100 */
[----:B------:R-:W-:-:S04]  /*b1f0*/  IMAD.MOV.U32 R24, RZ, RZ, R18 ;  /* 0x000000ffff187224 */ /* 0x000fc800078e0012 */
[----:B------:R-:W0:Y:S02]  /*b200*/  F2I.U64.TRUNC R4, R4 ;  /* 0x0000000400047311 */ /* 0x000e24000020d800 */
[----:B0-----:R0:W-:Y:S01]  /*b210*/  STG.E.64 desc[UR36][R2.64], R4 ;  /* 0x0000000402007986 */ /* 0x0011e2000c101b24 */
[----:B------:R-:W-:Y:S05]  /*b220*/  BRA `(.L_x_4948) ;  /* 0x0000000000107947 */ /* 0x000fea0003800000 */
.L_x_4979:
[----:B------:R-:W-:Y:S02]  /*b230*/  HADD2.F32 R4, -RZ, R4.H0_H0 ;  /* 0x20000004ff047230 */ /* 0x000fe40000004100 */
[----:B------:R-:W-:Y:S02]  /*b240*/  IMAD.MOV.U32 R24, RZ, RZ, R18 ;  /* 0x000000ffff187224 */ /* 0x000fe400078e0012 */
[----:B------:R-:W0:Y:S02]  /*b250*/  F2I.FTZ.U32.TRUNC.NTZ R5, R4 ;  /* 0x0000000400057305 */ /* 0x000e24000021f000 */
[----:B0-----:R0:W-:Y:S03]  /*b260*/  STG.E desc[UR36][R2.64], R5 ;  /* 0x0000000502007986 */ /* 0x0011e6000c101924 */
.L_x_4948:
[----:B------:R-:W-:Y:S05]  /*b270*/  BSYNC B6 ;  /* 0x0000000000067941 */ /* 0x000fea0003800000 */
.L_x_4947:
[----:B------:R-:W-:Y:S01]  /*b280*/  ISETP.GE.AND P0, PT, R24, R23, PT ;  /* 0x000000171800720c */ /* 0x000fe20003f06270 */
[----:B------:R-:W-:-:S12]  /*b290*/  BSSY B6, `(.L_x_4982) ;  /* 0x00001fc000067945 */ /* 0x000fd80003800000 */
[----:B------:R-:W-:Y:S05]  /*b2a0*/  @P0 BRA `(.L_x_4983) ;  /* 0x0000001c00e80947 */ /* 0x000fea0003800000 */
[----:B0-----:R-:W0:Y:S01]  /*b2b0*/  LDC.64 R2, c[0x0][0x218] ;  /* 0x00008600ff027b82 */ /* 0x001e220000000a00 */
[----:B------:R-:W-:Y:S01]  /*b2c0*/  IMAD R0, R25, 0x200, R24 ;  /* 0x0000020019007824 */ /* 0x000fe200078e0218 */
[----:B-1234-:R-:W-:Y:S01]  /*b2d0*/  PRMT R4, R16, 0x9910, RZ ;  /* 0x0000991010047816 */ /* 0x01efe200000000ff */
        /* <DEDUP_REMOVED lines=16> */
[----:B------:R-:W0:Y:S02]  /*b3e0*/  F2I.FTZ.TRUNC.NTZ R5, R26 ;  /* 0x0000001a00057305 */ /* 0x000e24000021f100 */
[----:B0-----:R0:W-:Y:S01]  /*b3f0*/  STG.E.U8 desc[UR36][R2.64], R5 ;  /* 0x0000000502007986 */ /* 0x0011e2000c101124 */
[----:B------:R-:W-:Y:S05]  /*b400*/  BRA `(.L_x_4989) ;  /* 0x0000000c00947947 */ /* 0x000fea0003800000 */
.L_x_4987:
[----:B------:R-:W-:-:S06]  /*b410*/  HADD2.F32 R5, -RZ, R26.H0_H0 ;  /* 0x2000001aff057230 */ /* 0x000fcc0000004100 */
[----:B------:R-:W0:Y:S02]  /*b420*/  F2I.S64.TRUNC R4, R5 ;  /* 0x0000000500047311 */ /* 0x000e24000020d900 */
[----:B0-----:R0:W-:Y:S01]  /*b430*/  STG.E.U8 desc[UR36][R2.64], R4 ;  /* 0x0000000402007986 */ /* 0x0011e2000c101124 */
[----:B------:R-:W-:Y:S05]  /*b440*/  BRA `(.L_x_4989) ;  /* 0x0000000c00847947 */ /* 0x000fea0003800000 */
.L_x_4986:
[----:B------:R-:W-:-:S13]  /*b450*/  ISETP.NE.AND P0, PT, R0, 0x2, PT ;  /* 0x000000020000780c */ /* 0x000fda0003f05270 */
[----:B------:R-:W-:Y:S05]  /*b460*/  @!P0 BRA `(.L_x_4990) ;  /* 0x0000000000308947 */ /* 0x000fea0003800000 */
[----:B------:R-:W-:-:S13]  /*b470*/  ISETP.NE.AND P0, PT, R0, 0x3, PT ;  /* 0x000000030000780c */ /* 0x000fda0003f05270 */
[----:B------:R-:W-:Y:S05]  /*b480*/  @!P0 BRA `(.L_x_4991) ;  /* 0x0000000000188947 */ /* 0x000fea0003800000 */
[----:B------:R-:W-:-:S13]  /*b490*/  ISETP.NE.AND P0, PT, R0, 0x4, PT ;  /* 0x000000040000780c */ /* 0x000fda0003f05270 */
[----:B------:R-:W-:Y:S05]  /*b4a0*/  @P0 BRA `(.L_x_4988) ;  /* 0x0000000c000c0947 */ /* 0x000fea0003800000 */
[----:B------:R-:W-:-:S06]  /*b4b0*/  HADD2.F32 R4, -RZ, R26.H0_H0 ;  /* 0x2000001aff047230 */ /* 0x000fcc0000004100 */
[----:B------:R-:W0:Y:S02]  /*b4c0*/  F2I.S64.TRUNC R4, R4 ;  /* 0x0000000400047311 */ /* 0x000e24000020d900 */
[----:B0-----:R0:W-:Y:S01]  /*b4d0*/  STG.E.64 desc[UR36][R2.64], R4 ;  /* 0x0000000402007986 */ /* 0x0011e2000c101b24 */
[----:B------:R-:W-:Y:S05]  /*b4e0*/  BRA `(.L_x_4989) ;  /* 0x0000000c005c7947 */ /* 0x000fea0003800000 */
.L_x_4991:
[----:B------:R-:W-:-:S04]  /*b4f0*/  HADD2.F32 R26, -RZ, R26.H0_H0 ;  /* 0x2000001aff1a7230 */ /* 0x000fc80000004100 */
[----:B------:R-:W0:Y:S02]  /*b500*/  F2I.FTZ.TRUNC.NTZ R5, R26 ;  /* 0x0000001a00057305 */ /* 0x000e24000021f100 */
[----:B0-----:R0:W-:Y:S01]  /*b510*/  STG.E desc[UR36][R2.64], R5 ;  /* 0x0000000502007986 */ /* 0x0011e2000c101924 */
[----:B------:R-:W-:Y:S05]  /*b520*/  BRA `(.L_x_4989) ;  /* 0x0000000c004c7947 */ /* 0x000fea0003800000 */
.L_x_4990:
[----:B------:R-:W-:-:S04]  /*b530*/  HADD2.F32 R26, -RZ, R26.H0_H0 ;  /* 0x2000001aff1a7230 */ /* 0x000fc80000004100 */
[----:B------:R-:W0:Y:S02]  /*b540*/  F2I.FTZ.TRUNC.NTZ R5, R26 ;  /* 0x0000001a00057305 */ /* 0x000e24000021f100 */
[----:B0-----:R0:W-:Y:S01]  /*b550*/  STG.E.U16 desc[UR36][R2.64], R5 ;  /* 0x0000000502007986 */ /* 0x0011e2000c101524 */
[----:B------:R-:W-:Y:S05]  /*b560*/  BRA `(.L_x_4989) ;  /* 0x0000000c003c7947 */ /* 0x000fea0003800000 */
.L_x_4985:
        /* <DEDUP_REMOVED lines=9> */
.L_x_4993:
[----:B------:R0:W-:Y:S01]  /*b600*/  STG.E.U16 desc[UR36][R2.64], R26 ;  /* 0x0000001a02007986 */ /* 0x0001e2000c101524 */
[----:B------:R-:W-:Y:S05]  /*b610*/  BRA `(.L_x_4989) ;  /* 0x0000000c00107947 */ /* 0x000fea0003800000 */
.L_x_4992:
        /* <DEDUP_REMOVED lines=10> */
.L_x_4995:
[----:B------:R-:W-:-:S05]  /*b6c0*/  HADD2.F32 R0, -RZ, R26.H0_H0 ;  /* 0x2000001aff007230 */ /* 0x000fca0000004100 */
[----:B------:R-:W-:-:S04]  /*b6d0*/  F2FP.F16.F32.PACK_AB R0, RZ, R0 ;  /* 0x00000000ff00723e */ /* 0x000fc800000000ff */
[----:B------:R-:W-:-:S05]  /*b6e0*/  PRMT R0, R0, 0x5410, RZ ;  /* 0x0000541000007816 */ /* 0x000fca00000000ff */
[----:B------:R3:W-:Y:S01]  /*b6f0*/  STG.E desc[UR36][R2.64], R0 ;  /* 0x0000000002007986 */ /* 0x0007e2000c101924 */
[----:B------:R-:W-:Y:S05]  /*b700*/  BRA `(.L_x_4989) ;  /* 0x0000000800d47947 */ /* 0x000fea0003800000 */
.L_x_4994:
[----:B------:R-:W-:-:S05]  /*b710*/  HADD2.F32 R4, -RZ, R26.H0_H0 ;  /* 0x2000001aff047230 */ /* 0x000fca0000004100 */
[----:B------:R-:W-:-:S06]  /*b720*/  FMUL.FTZ R4, R4, 1 ;  /* 0x3f80000004047820 */ /* 0x000fcc0000410000 */
[----:B------:R-:W0:Y:S02]  /*b730*/  F2F.F64.F32 R4, R4 ;  /* 0x0000000400047310 */ /* 0x000e240000201800 */
[----:B0-----:R4:W-:Y:S01]  /*b740*/  STG.E.64 desc[UR36][R2.64], R4 ;  /* 0x0000000402007986 */ /* 0x0019e2000c101b24 */
[----:B------:R-:W-:Y:S05]  /*b750*/  BRA `(.L_x_4989) ;  /* 0x0000000800c07947 */ /* 0x000fea0003800000 */
.L_x_4984:
        /* <DEDUP_REMOVED lines=13> */
.L_x_4998:
[----:B------:R-:W-:Y:S01]  /*b830*/  HADD2.F32 R26, -RZ, R26.H0_H0 ;  /* 0x2000001aff1a7230 */ /* 0x000fe20000004100 */
[----:B------:R-:W-:-:S04]  /*b840*/  CS2R R6, SRZ ;  /* 0x0000000000067805 */ /* 0x000fc8000001ff00 */
[----:B------:R-:W-:-:S06]  /*b850*/  FMUL.FTZ R4, R26, 1 ;  /* 0x3f8000001a047820 */ /* 0x000fcc0000410000 */
[----:B------:R-:W0:Y:S02]  /*b860*/  F2F.F64.F32 R4, R4 ;  /* 0x0000000400047310 */ /* 0x000e240000201800 */
[----:B0-----:R0:W-:Y:S01]  /*b870*/  STG.E.128 desc[UR36][R2.64], R4 ;  /* 0x0000000402007986 */ /* 0x0011e2000c101d24 */
[----:B------:R-:W-:Y:S05]  /*b880*/  BRA `(.L_x_4989) ;  /* 0x0000000800747947 */ /* 0x000fea0003800000 */
.L_x_4997:
        /* <DEDUP_REMOVED lines=21> */
.L_x_5002:
[----:B------:R-:W-:Y:S05]  /*b9e0*/  BSYNC B0 ;  /* 0x0000000000007941 */ /* 0x000fea0003800000 */
.L_x_5001:
[----:B------:R-:W-:-:S05]  /*b9f0*/  LOP3.LUT R5, R0, R5, RZ, 0xfc, !PT ;  /* 0x0000000500057212 */ /* 0x000fca00078efcff */
[----:B------:R0:W-:Y:S01]  /*ba00*/  STG.E.U8 desc[UR36][R2.64], R5 ;  /* 0x0000000502007986 */ /* 0x0001e2000c101124 */
[----:B------:R-:W-:Y:S05]  /*ba10*/  BRA `(.L_x_4989) ;  /* 0x0000000800107947 */ /* 0x000fea0003800000 */
.L_x_5000:
        /* <DEDUP_REMOVED lines=13> */
.L_x_5004:
[----:B------:R-:W-:Y:S01]  /*baf0*/  IMAD.MOV.U32 R0, RZ, RZ, 0x7f ;  /* 0x0000007fff007424 */ /* 0x000fe200078e00ff */
[----:B------:R-:W-:-:S04]  /*bb00*/  ISETP.GT.U32.AND P0, PT, R4, 0x7f800000, PT ;  /* 0x7f8000000400780c */ /* 0x000fc80003f04070 */
[----:B------:R-:W-:-:S09]  /*bb10*/  SEL R0, R0, 0x7c, P0 ;  /* 0x0000007c00007807 */ /* 0x000fd20000000000 */
.L_x_5005:
[----:B------:R-:W-:Y:S05]  /*bb20*/  BSYNC B0 ;  /* 0x0000000000007941 */ /* 0x000fea0003800000 */
.L_x_5003:
[----:B------:R-:W-:-:S04]  /*bb30*/  LOP3.LUT R4, R5, 0x80000000, RZ, 0xc0, !PT ;  /* 0x8000000005047812 */ /* 0x000fc800078ec0ff */
[----:B------:R-:W-:-:S04]  /*bb40*/  SHF.R.U32.HI R5, RZ, 0x18, R4 ;  /* 0x00000018ff057819 */ /* 0x000fc80000011604 */
[----:B------:R-:W-:-:S05]  /*bb50*/  LOP3.LUT R5, R0, R5, RZ, 0xfc, !PT ;  /* 0x0000000500057212 */ /* 0x000fca00078efcff */
[----:B------:R0:W-:Y:S01]  /*bb60*/  STG.E.U8 desc[UR36][R2.64], R5 ;  /* 0x0000000502007986 */ /* 0x0001e2000c101124 */
[----:B------:R-:W-:Y:S05]  /*bb70*/  BRA `(.L_x_4989) ;  /* 0x0000000400b87947 */ /* 0x000fea0003800000 */
.L_x_4999:
[----:B------:R-:W-:-:S05]  /*bb80*/  HADD2.F32 R0, -RZ, R26.H0_H0 ;  /* 0x2000001aff007230 */ /* 0x000fca0000004100 */
[----:B------:R-:W-:-:S05]  /*bb90*/  F2FP.BF16.F32.PACK_AB R0, RZ, R0 ;  /* 0x00000000ff00723e */ /* 0x000fca00000010ff */
[----:B------:R0:W-:Y:S01]  /*bba0*/  STG.E.U16 desc[UR36][R2.64], R0 ;  /* 0x0000000002007986 */ /* 0x0001e2000c101524 */
[----:B------:R-:W-:Y:S05]  /*bbb0*/  BRA `(.L_x_4989) ;  /* 0x0000000400a87947 */ /* 0x000fea0003800000 */
.L_x_4996:
        /* <DEDUP_REMOVED lines=9> */
[----:B------:R-:W0:Y:S02]  /*bc50*/  F2I.FTZ.U32.TRUNC.NTZ R5, R5 ;  /* 0x0000000500057305 */ /* 0x000e24000021f000 */
[----:B0-----:R0:W-:Y:S01]  /*bc60*/  STG.E.U16 desc[UR36][R2.64], R5 ;  /* 0x0000000502007986 */ /* 0x0011e2000c101524 */
[----:B------:R-:W-:Y:S05]  /*bc70*/  BRA `(.L_x_4989) ;  /* 0x0000000400787947 */ /* 0x000fea0003800000 */
.L_x_5008:
        /* <DEDUP_REMOVED lines=17> */
.L_x_5011:
[----:B------:R-:W-:-:S04]  /*bd90*/  LOP3.LUT R0, R7, 0x80000000, RZ, 0xc0, !PT ;  /* 0x8000000007007812 */ /* 0x000fc800078ec0ff */
[----:B------:R-:W-:-:S04]  /*bda0*/  SHF.R.U32.HI R5, RZ, 0x18, R0 ;  /* 0x00000018ff057819 */ /* 0x000fc80000011600 */
[----:B------:R-:W-:-:S04]  /*bdb0*/  LOP3.LUT R4, R4, R5, RZ, 0xfc, !PT ;  /* 0x0000000504047212 */ /* 0x000fc800078efcff */
[----:B------:R-:W-:-:S07]  /*bdc0*/  PRMT R0, R4, 0x7610, R0 ;  /* 0x0000761004007816 */ /* 0x000fce0000000000 */
.L_x_5010:
[----:B------:R-:W-:Y:S05]  /*bdd0*/  BSYNC B0 ;  /* 0x0000000000007941 */ /* 0x000fea0003800000 */
.L_x_5009:
[----:B------:R0:W-:Y:S01]  /*bde0*/  STG.E.U8 desc[UR36][R2.64], R0 ;  /* 0x0000000002007986 */ /* 0x0001e2000c101124 */
[----:B------:R-:W-:Y:S05]  /*bdf0*/  BRA `(.L_x_4989) ;  /* 0x0000000400187947 */ /* 0x000fea0003800000 */
.L_x_5007:
        /* <DEDUP_REMOVED lines=17> */
.L_x_5014:
[----:B------:R-:W-:-:S04]  /*bf10*/  LOP3.LUT R0, R7, 0x80000000, RZ, 0xc0, !PT ;  /* 0x8000000007007812 */ /* 0x000fc800078ec0ff */
[----:B------:R-:W-:-:S04]  /*bf20*/  SHF.R.U32.HI R5, RZ, 0x18, R0 ;  /* 0x00000018ff057819 */ /* 0x000fc80000011600 */
[----:B------:R-:W-:-:S04]  /*bf30*/  LOP3.LUT R4, R4, R5, RZ, 0xfc, !PT ;  /* 0x0000000504047212 */ /* 0x000fc800078efcff */
[----:B------:R-:W-:-:S07]  /*bf40*/  PRMT R0, R4, 0x7610, R0 ;  /* 0x0000761004007816 */ /* 0x000fce0000000000 */
.L_x_5013:
[----:B------:R-:W-:Y:S05]  /*bf50*/  BSYNC B0 ;  /* 0x0000000000007941 */ /* 0x000fea0003800000 */
.L_x_5012:
[----:B------:R0:W-:Y:S01]  /*bf60*/  STG.E.U8 desc[UR36][R2.64], R0 ;  /* 0x0000000002007986 */ /* 0x0001e2000c101124 */
[----:B------:R-:W-:Y:S05]  /*bf70*/  BRA `(.L_x_4989) ;  /* 0x0000000000b87947 */ /* 0x000fea0003800000 */
.L_x_5006:
        /* <DEDUP_REMOVED lines=22> */
.L_x_4988:
        /* <DEDUP_REMOVED lines=16> */
.L_x_5017:
[----:B------:R-:W-:Y:S05]  /*c1e0*/  BRA `(.L_x_4989) ;  /* 0x00000000001c7947 */ /* 0x000fea0003800000 */
.L_x_5016:
[----:B------:R-:W-:-:S06]  /*c1f0*/  HADD2.F32 R4, -RZ, R26.H0_H0 ;  /* 0x2000001aff047230 */ /* 0x000fcc0000004100 */
[----:B------:R-:W0:Y:S02]  /*c200*/  F2I.U64.TRUNC R4, R4 ;  /* 0x0000000400047311 */ /* 0x000e24000020d800 */
[----:B0-----:R0:W-:Y:S01]  /*c210*/  STG.E.64 desc[UR36][R2.64], R4 ;  /* 0x0000000402007986 */ /* 0x0011e2000c101b24 */
[----:B------:R-:W-:Y:S05]  /*c220*/  BRA `(.L_x_4989) ;  /* 0x00000000000c7947 */ /* 0x000fea0003800000 */
.L_x_5015:
[----:B------:R-:W-:-:S04]  /*c230*/  HADD2.F32 R26, -RZ, R26.H0_H0 ;  /* 0x2000001aff1a7230 */ /* 0x000fc80000004100 */
[----:B------:R-:W0:Y:S02]  /*c240*/  F2I.FTZ.U32.TRUNC.NTZ R5, R26 ;  /* 0x0000001a00057305 */ /* 0x000e24000021f000 */
[----:B0-----:R0:W-:Y:S02]  /*c250*/  STG.E desc[UR36][R2.64], R5 ;  /* 0x0000000502007986 */ /* 0x0011e4000c101924 */
.L_x_4989:
[----:B------:R-:W-:-:S05]  /*c260*/  VIADD R24, R24, 0x80 ;  /* 0x0000008018187836 */ /* 0x000fca0000000000 */
[----:B------:R-:W-:-:S13]  /*c270*/  ISETP.GE.AND P0, PT, R24, R23, PT ;  /* 0x000000171800720c */ /* 0x000fda0003f06270 */
[----:B------:R-:W-:Y:S05]  /*c280*/  @P0 BRA `(.L_x_4983) ;  /* 0x0000000c00f00947 */ /* 0x000fea0003800000 */
[----:B01234-:R-:W0:Y:S01]  /*c290*/  LDC.64 R2, c[0x0][0x218] ;  /* 0x00008600ff027b82 */ /* 0x01fe220000000a00 */
        /* <DEDUP_REMOVED lines=17> */
[----:B------:R-:W-:-:S06]  /*c3b0*/  HADD2.F32 R17, -RZ, R17.H0_H0 ;  /* 0x20000011ff117230 */ /* 0x000fcc0000004100 */
[----:B------:R-:W0:Y:S02]  /*c3c0*/  F2I.FTZ.TRUNC.NTZ R17, R17 ;  /* 0x0000001100117305 */ /* 0x000e24000021f100 */
[----:B0-----:R0:W-:Y:S01]  /*c3d0*/  STG.E.U8 desc[UR36][R2.64], R17 ;  /* 0x0000001102007986 */ /* 0x0011e2000c101124 */
[----:B------:R-:W-:Y:S05]  /*c3e0*/  BRA `(.L_x_5023) ;  /* 0x0000000c00947947 */ /* 0x000fea0003800000 */
.L_x_5021:
[----:B------:R-:W-:-:S06]  /*c3f0*/  HADD2.F32 R5, -RZ, R17.H0_H0 ;  /* 0x20000011ff057230 */ /* 0x000fcc0000004100 */
[----:B------:R-:W0:Y:S02]  /*c400*/  F2I.S64.TRUNC R4, R5 ;  /* 0x0000000500047311 */ /* 0x000e24000020d900 */
[----:B0-----:R0:W-:Y:S01]  /*c410*/  STG.E.U8 desc[UR36][R2.64], R4 ;  /* 0x0000000402007986 */ /* 0x0011e2000c101124 */
[----:B------:R-:W-:Y:S05]  /*c420*/  BRA `(.L_x_5023) ;  /* 0x0000000c00847947 */ /* 0x000fea0003800000 */
.L_x_5020:
        /* <DEDUP_REMOVED lines=10> */
.L_x_5025:
[----:B------:R-:W-:-:S06]  /*c4d0*/  HADD2.F32 R17, -RZ, R17.H0_H0 ;  /* 0x20000011ff117230 */ /* 0x000fcc0000004100 */
[----:B------:R-:W0:Y:S02]  /*c4e0*/  F2I.FTZ.TRUNC.NTZ R17, R17 ;  /* 0x0000001100117305 */ /* 0x000e24000021f100 */
[----:B0-----:R0:W-:Y:S01]  /*c4f0*/  STG.E desc[UR36][R2.64], R17 ;  /* 0x0000001102007986 */ /* 0x0011e2000c101924 */
[----:B------:R-:W-:Y:S05]  /*c500*/  BRA `(.L_x_5023) ;  /* 0x0000000c004c7947 */ /* 0x000fea0003800000 */
.L_x_5024:
[----:B------:R-:W-:-:S06]  /*c510*/  HADD2.F32 R17, -RZ, R17.H0_H0 ;  /* 0x20000011ff117230 */ /* 0x000fcc0000004100 */
[----:B------:R-:W0:Y:S02]  /*c520*/  F2I.FTZ.TRUNC.NTZ R17, R17 ;  /* 0x0000001100117305 */ /* 0x000e24000021f100 */
[----:B0-----:R0:W-:Y:S01]  /*c530*/  STG.E.U16 desc[UR36][R2.64], R17 ;  /* 0x0000001102007986 */ /* 0x0011e2000c101524 */
[----:B------:R-:W-:Y:S05]  /*c540*/  BRA `(.L_x_5023) ;  /* 0x0000000c003c7947 */ /* 0x000fea0003800000 */
.L_x_5019:
        /* <DEDUP_REMOVED lines=9> */
.L_x_5027:
[----:B------:R0:W-:Y:S01]  /*c5e0*/  STG.E.U16 desc[UR36][R2.64], R17 ;  /* 0x0000001102007986 */ /* 0x0001e2000c101524 */
[----:B------:R-:W-:Y:S05]  /*c5f0*/  BRA `(.L_x_5023) ;  /* 0x0000000c00107947 */ /* 0x000fea0003800000 */
.L_x_5026:
        /* <DEDUP_REMOVED lines=10> */
.L_x_5029:
[----:B------:R-:W-:-:S05]  /*c6a0*/  HADD2.F32 R0, -RZ, R17.H0_H0 ;  /* 0x20000011ff007230 */ /* 0x000fca0000004100 */
[----:B------:R-:W-:-:S04]  /*c6b0*/  F2FP.F16.F32.PACK_AB R0, RZ, R0 ;  /* 0x00000000ff00723e */ /* 0x000fc800000000ff */
[----:B------:R-:W-:-:S05]  /*c6c0*/  PRMT R0, R0, 0x5410, RZ ;  /* 0x0000541000007816 */ /* 0x000fca00000000ff */
[----:B------:R0:W-:Y:S01]  /*c6d0*/  STG.E desc[UR36][R2.64], R0 ;  /* 0x0000000002007986 */ /* 0x0001e2000c101924 */
[----:B------:R-:W-:Y:S05]  /*c6e0*/  BRA `(.L_x_5023) ;  /* 0x0000000800d47947 */ /* 0x000fea0003800000 */
.L_x_5028:
[----:B------:R-:W-:-:S05]  /*c6f0*/  HADD2.F32 R4, -RZ, R17.H0_H0 ;  /* 0x20000011ff047230 */ /* 0x000fca0000004100 */
[----:B------:R-:W-:-:S06]  /*c700*/  FMUL.FTZ R4, R4, 1 ;  /* 0x3f80000004047820 */ /* 0x000fcc0000410000 */
[----:B------:R-:W0:Y:S02]  /*c710*/  F2F.F64.F32 R4, R4 ;  /* 0x0000000400047310 */ /* 0x000e240000201800 */
[----:B0-----:R0:W-:Y:S01]  /*c720*/  STG.E.64 desc[UR36][R2.64], R4 ;  /* 0x0000000402007986 */ /* 0x0011e2000c101b24 */
[----:B------:R-:W-:Y:S05]  /*c730*/  BRA `(.L_x_5023) ;  /* 0x0000000800c07947 */ /* 0x000fea0003800000 */
.L_x_5018:
        /* <DEDUP_REMOVED lines=13> */
.L_x_5032:
[----:B------:R-:W-:Y:S01]  /*c810*/  HADD2.F32 R17, -RZ, R17.H0_H0 ;  /* 0x20000011ff117230 */ /* 0x000fe20000004100 */
[----:B------:R-:W-:-:S04]  /*c820*/  CS2R R6, SRZ ;  /* 0x0000000000067805 */ /* 0x000fc8000001ff00 */
[----:B------:R-:W-:-:S06]  /*c830*/  FMUL.FTZ R4, R17, 1 ;  /* 0x3f80000011047820 */ /* 0x000fcc0000410000 */
[----:B------:R-:W0:Y:S02]  /*c840*/  F2F.F64.F32 R4, R4 ;  /* 0x0000000400047310 */ /* 0x000e240000201800 */
[----:B0-----:R0:W-:Y:S01]  /*c850*/  STG.E.128 desc[UR36][R2.64], R4 ;  /* 0x0000000402007986 */ /* 0x0011e2000c101d24 */
[----:B------:R-:W-:Y:S05]  /*c860*/  BRA `(.L_x_5023) ;  /* 0x0000000800747947 */ /* 0x000fea0003800000 */
.L_x_5031:
        /* <DEDUP_REMOVED lines=21> */
.L_x_5036:
[----:B------:R-:W-:Y:S05]  /*c9c0*/  BSYNC B0 ;  /* 0x0000000000007941 */ /* 0x000fea0003800000 */
.L_x_5035:
[----:B------:R-:W-:-:S05]  /*c9d0*/  LOP3.LUT R5, R0, R5, RZ, 0xfc, !PT ;  /* 0x0000000500057212 */ /* 0x000fca00078efcff */
[----:B------:R0:W-:Y:S01]  /*c9e0*/  STG.E.U8 desc[UR36][R2.64], R5 ;  /* 0x0000000502007986 */ /* 0x0001e2000c101124 */
[----:B------:R-:W-:Y:S05]  /*c9f0*/  BRA `(.L_x_5023) ;  /* 0x0000000800107947 */ /* 0x000fea0003800000 */
.L_x_5034:
        /* <DEDUP_REMOVED lines=13> */
.L_x_5038:
[----:B------:R-:W-:Y:S01]  /*cad0*/  IMAD.MOV.U32 R0, RZ, RZ, 0x7f ;  /* 0x0000007fff007424 */ /* 0x000fe200078e00ff */
[----:B------:R-:W-:-:S04]  /*cae0*/  ISETP.GT.U32.AND P0, PT, R4, 0x7f800000, PT ;  /* 0x7f8000000400780c */ /* 0x000fc80003f04070 */
[----:B------:R-:W-:-:S09]  /*caf0*/  SEL R0, R0, 0x7c, P0 ;  /* 0x0000007c00007807 */ /* 0x000fd20000000000 */
.L_x_5039:
[----:B------:R-:W-:Y:S05]  /*cb00*/  BSYNC B0 ;  /* 0x0000000000007941 */ /* 0x000fea0003800000 */
.L_x_5037:
[----:B------:R-:W-:-:S04]  /*cb10*/  LOP3.LUT R4, R17, 0x80000000, RZ, 0xc0, !PT ;  /* 0x8000000011047812 */ /* 0x000fc800078ec0ff */
[----:B------:R-:W-:-:S04]  /*cb20*/  SHF.R.U32.HI R5, RZ, 0x18, R4 ;  /* 0x00000018ff057819 */ /* 0x000fc80000011604 */
[----:B------:R-:W-:-:S05]  /*cb30*/  LOP3.LUT R5, R0, R5, RZ, 0xfc, !PT ;  /* 0x0000000500057212 */ /* 0x000fca00078efcff */
[----:B------:R0:W-:Y:S01]  /*cb40*/  STG.E.U8 desc[UR36][R2.64], R5 ;  /* 0x0000000502007986 */ /* 0x0001e2000c101124 */
[----:B------:R-:W-:Y:S05]  /*cb50*/  BRA `(.L_x_5023) ;  /* 0x0000000400b87947 */ /* 0x000fea0003800000 */
.L_x_5033:
[----:B------:R-:W-:-:S05]  /*cb60*/  HADD2.F32 R0, -RZ, R17.H0_H0 ;  /* 0x20000011ff007230 */ /* 0x000fca0000004100 */
[----:B------:R-:W-:-:S05]  /*cb70*/  F2FP.BF16.F32.PACK_AB R0, RZ, R0 ;  /* 0x00000000ff00723e */ /* 0x000fca00000010ff */
[----:B------:R0:W-:Y:S01]  /*cb80*/  STG.E.U16 desc[UR36][R2.64], R0 ;  /* 0x0000000002007986 */ /* 0x0001e2000c101524 */
[----:B------:R-:W-:Y:S05]  /*cb90*/  BRA `(.L_x_5023) ;  /* 0x0000000400a87947 */ /* 0x000fea0003800000 */
.L_x_5030:
        /* <DEDUP_REMOVED lines=12> */
.L_x_5042:
        /* <DEDUP_REMOVED lines=17> */
.L_x_5045:
[----:B------:R-:W-:-:S04]  /*cd70*/  LOP3.LUT R0, R17, 0x80000000, RZ, 0xc0, !PT ;  /* 0x8000000011007812 */ /* 0x000fc800078ec0ff */
[----:B------:R-:W-:-:S04]  /*cd80*/  SHF.R.U32.HI R5, RZ, 0x18, R0 ;  /* 0x00000018ff057819 */ /* 0x000fc80000011600 */
[----:B------:R-:W-:-:S04]  /*cd90*/  LOP3.LUT R4, R4, R5, RZ, 0xfc, !PT ;  /* 0x0000000504047212 */ /* 0x000fc800078efcff */
[----:B------:R-:W-:-:S07]  /*cda0*/  PRMT R0, R4, 0x7610, R0 ;  /* 0x0000761004007816 */ /* 0x000fce0000000000 */
.L_x_5044:
[----:B------:R-:W-:Y:S05]  /*cdb0*/  BSYNC B0 ;  /* 0x0000000000007941 */ /* 0x000fea0003800000 */
.L_x_5043:
[----:B------:R0:W-:Y:S01]  /*cdc0*/  STG.E.U8 desc[UR36][R2.64], R0 ;  /* 0x0000000002007986 */ /* 0x0001e2000c101124 */
[----:B------:R-:W-:Y:S05]  /*cdd0*/  BRA `(.L_x_5023) ;  /* 0x0000000400187947 */ /* 0x000fea0003800000 */
.L_x_5041:
        /* <DEDUP_REMOVED lines=17> */
.L_x_5048:
[----:B------:R-:W-:-:S04]  /*cef0*/  LOP3.LUT R0, R17, 0x80000000, RZ, 0xc0, !PT ;  /* 0x8000000011007812 */ /* 0x000fc800078ec0ff */
[----:B------:R-:W-:-:S04]  /*cf00*/  SHF.R.U32.HI R5, RZ, 0x18, R0 ;  /* 0x00000018ff057819 */ /* 0x000fc80000011600 */
[----:B------:R-:W-:-:S04]  /*cf10*/  LOP3.LUT R4, R4, R5, RZ, 0xfc, !PT ;  /* 0x0000000504047212 */ /* 0x000fc800078efcff */
[----:B------:R-:W-:-:S07]  /*cf20*/  PRMT R0, R4, 0x7610, R0 ;  /* 0x0000761004007816 */ /* 0x000fce0000000000 */
.L_x_5047:
[----:B------:R-:W-:Y:S05]  /*cf30*/  BSYNC B0 ;  /* 0x0000000000007941 */ /* 0x000fea0003800000 */
.L_x_5046:
[----:B------:R3:W-:Y:S01]  /*cf40*/  STG.E.U8 desc[UR36][R2.64], R0 ;  /* 0x0000000002007986 */ /* 0x0007e2000c101124 */
[----:B------:R-:W-:Y:S05]  /*cf50*/  BRA `(.L_x_5023) ;  /* 0x0000000000b87947 */ /* 0x000fea0003800000 */
.L_x_5040:
[----:B------:R-:W-:-:S13]  /*cf60*/  ISETP.NE.AND P0, PT, R0, 0x1c, PT ;  /* 0x0000001c0000780c */ /* 0x000fda0003f05270 */
[----:B------:R-:W-:Y:S05]  /*cf70*/  @!P0 BRA `(.L_x_5049) ;  /* 0x0000000000a48947 */ /* 0x000fea0003800000 */
[----:B------:R-:W-:-:S13]  /*cf80*/  ISETP.NE.AND P0, PT, R0, 0x1d, PT ;  /* 0x0000001d0000780c */ /* 0x000fda0003f05270 */
[----:B------:R-:W-:Y:S05]  /*cf90*/  @!P0 BRA `(.L_x_5050) ;  /* 0x00000000008c8947 */ /* 0x000fea0003800000 */
[----:B------:R-:W-:-:S13]  /*cfa0*/  ISETP.NE.AND P0, PT, R0, 0x2c, PT ;  /* 0x0000002c0000780c */ /* 0x000fda0003f05270 */
[----:B------:R-:W-:Y:S05]  /*cfb0*/  @P0 BRA `(.L_x_5022) ;  /* 0x0000000000400947 */ /* 0x000fea0003800000 */
[----:B------:R-:W-:Y:S02]  /*cfc0*/  HADD2.F32 R17, -RZ, R17.H0_H0 ;  /* 0x20000011ff117230 */ /* 0x000fe40000004100 */
        /* <DEDUP_REMOVED lines=15> */
.L_x_5022:
        /* <DEDUP_REMOVED lines=16> */
.L_x_5051:
[----:B------:R-:W-:Y:S05]  /*d1c0*/  BRA `(.L_x_5023) ;  /* 0x00000000001c7947 */ /* 0x000fea0003800000 */
.L_x_5050:
[----:B------:R-:W-:-:S06]  /*d1d0*/  HADD2.F32 R4, -RZ, R17.H0_H0 ;  /* 0x20000011ff047230 */ /* 0x000fcc0000004100 */
[----:B------:R-:W0:Y:S02]  /*d1e0*/  F2I.U64.TRUNC R4, R4 ;  /* 0x0000000400047311 */ /* 0x000e24000020d800 */
[----:B0-----:R1:W-:Y:S01]  /*d1f0*/  STG.E.64 desc[UR36][R2.64], R4 ;  /* 0x0000000402007986 */ /* 0x0013e2000c101b24 */
[----:B------:R-:W-:Y:S05]  /*d200*/  BRA `(.L_x_5023) ;  /* 0x00000000000c7947 */ /* 0x000fea0003800000 */
.L_x_5049:
[----:B------:R-:W-:-:S06]  /*d210*/  HADD2.F32 R17, -RZ, R17.H0_H0 ;  /* 0x20000011ff117230 */ /* 0x000fcc0000004100 */
[----:B------:R-:W0:Y:S02]  /*d220*/  F2I.FTZ.U32.TRUNC.NTZ R17, R17 ;  /* 0x0000001100117305 */ /* 0x000e24000021f000 */
[----:B0-----:R0:W-:Y:S02]  /*d230*/  STG.E desc[UR36][R2.64], R17 ;  /* 0x0000001102007986 */ /* 0x0011e4000c101924 */
.L_x_5023:
[----:B------:R-:W-:-:S07]  /*d240*/  VIADD R24, R24, 0x80 ;  /* 0x0000008018187836 */ /* 0x000fce0000000000 */
.L_x_4983:
[----:B------:R-:W-:Y:S05]  /*d250*/  BSYNC B6 ;  /* 0x0000000000067941 */ /* 0x000fea0003800000 */
.L_x_4982:
        /* <DEDUP_REMOVED lines=21> */
[----:B0-----:R-:W-:Y:S01]  /*d3b0*/  STG.E.U8 desc[UR36][R2.64], R19 ;  /* 0x0000001302007986 */ /* 0x001fe2000c101124 */
[----:B------:R-:W-:Y:S05]  /*d3c0*/  EXIT ;  /* 0x000000000000794d */ /* 0x000fea0003800000 */
.L_x_5055:
[----:B------:R-:W-:-:S06]  /*d3d0*/  HADD2.F32 R5, -RZ, R19.H0_H0 ;  /* 0x20000013ff057230 */ /* 0x000fcc0000004100 */
[----:B------:R-:W0:Y:S02]  /*d3e0*/  F2I.S64.TRUNC R4, R5 ;  /* 0x0000000500047311 */ /* 0x000e24000020d900 */
[----:B0-----:R-:W-:Y:S01]  /*d3f0*/  STG.E.U8 desc[UR36][R2.64], R4 ;  /* 0x0000000402007986 */ /* 0x001fe2000c101124 */
[----:B------:R-:W-:Y:S05]  /*d400*/  EXIT ;  /* 0x000000000000794d */ /* 0x000fea0003800000 */
.L_x_5054:
        /* <DEDUP_REMOVED lines=8> */
[----:B0-----:R-:W-:Y:S01]  /*d490*/  STG.E.64 desc[UR36][R2.64], R4 ;  /* 0x0000000402007986 */ /* 0x001fe2000c101b24 */
[----:B------:R-:W-:Y:S05]  /*d4a0*/  EXIT ;  /* 0x000000000000794d */ /* 0x000fea0003800000 */
.L_x_5058:
[----:B------:R-:W-:-:S06]  /*d4b0*/  HADD2.F32 R19, -RZ, R19.H0_H0 ;  /* 0x20000013ff137230 */ /* 0x000fcc0000004100 */
[----:B------:R-:W0:Y:S02]  /*d4c0*/  F2I.FTZ.TRUNC.NTZ R19, R19 ;  /* 0x0000001300137305 */ /* 0x000e24000021f100 */
[----:B0-----:R-:W-:Y:S01]  /*d4d0*/  STG.E desc[UR36][R2.64], R19 ;  /* 0x0000001302007986 */ /* 0x001fe2000c101924 */
[----:B------:R-:W-:Y:S05]  /*d4e0*/  EXIT ;  /* 0x000000000000794d */ /* 0x000fea0003800000 */
.L_x_5057:
[----:B------:R-:W-:-:S06]  /*d4f0*/  HADD2.F32 R19, -RZ, R19.H0_H0 ;  /* 0x20000013ff137230 */ /* 0x000fcc0000004100 */
[----:B------:R-:W0:Y:S02]  /*d500*/  F2I.FTZ.TRUNC.NTZ R19, R19 ;  /* 0x0000001300137305 */ /* 0x000e24000021f100 */
[----:B0-----:R-:W-:Y:S01]  /*d510*/  STG.E.U16 desc[UR36][R2.64], R19 ;  /* 0x0000001302007986 */ /* 0x001fe2000c101524 */
[----:B------:R-:W-:Y:S05]  /*d520*/  EXIT ;  /* 0x000000000000794d */ /* 0x000fea0003800000 */
.L_x_5053:
        /* <DEDUP_REMOVED lines=9> */
.L_x_5060:
[----:B------:R-:W-:Y:S01]  /*d5c0*/  STG.E.U16 desc[UR36][R2.64], R19 ;  /* 0x0000001302007986 */ /* 0x000fe2000c101524 */
[----:B------:R-:W-:Y:S05]  /*d5d0*/  EXIT ;  /* 0x000000000000794d */ /* 0x000fea0003800000 */
.L_x_5059:
        /* <DEDUP_REMOVED lines=10> */
.L_x_5062:
[----:B------:R-:W-:-:S05]  /*d680*/  HADD2.F32 R0, -RZ, R19.H0_H0 ;  /* 0x20000013ff007230 */ /* 0x000fca0000004100 */
[----:B------:R-:W-:-:S04]  /*d690*/  F2FP.F16.F32.PACK_AB R0, RZ, R0 ;  /* 0x00000000ff00723e */ /* 0x000fc800000000ff */
[----:B------:R-:W-:-:S05]  /*d6a0*/  PRMT R0, R0, 0x5410, RZ ;  /* 0x0000541000007816 */ /* 0x000fca00000000ff */
[----:B------:R-:W-:Y:S01]  /*d6b0*/  STG.E desc[UR36][R2.64], R0 ;  /* 0x0000000002007986 */ /* 0x000fe2000c101924 */
[----:B------:R-:W-:Y:S05]  /*d6c0*/  EXIT ;  /* 0x000000000000794d */ /* 0x000fea0003800000 */
.L_x_5061:
[----:B------:R-:W-:-:S05]  /*d6d0*/  HADD2.F32 R4, -RZ, R19.H0_H0 ;  /* 0x20000013ff047230 */ /* 0x000fca0000004100 */
[----:B------:R-:W-:-:S06]  /*d6e0*/  FMUL.FTZ R4, R4, 1 ;  /* 0x3f80000004047820 */ /* 0x000fcc0000410000 */
[----:B------:R-:W0:Y:S02]  /*d6f0*/  F2F.F64.F32 R4, R4 ;  /* 0x0000000400047310 */ /* 0x000e240000201800 */
[----:B0-----:R-:W-:Y:S01]  /*d700*/  STG.E.64 desc[UR36][R2.64], R4 ;  /* 0x0000000402007986 */ /* 0x001fe2000c101b24 */
[----:B------:R-:W-:Y:S05]  /*d710*/  EXIT ;  /* 0x000000000000794d */ /* 0x000fea0003800000 */
.L_x_5052:
        /* <DEDUP_REMOVED lines=13> */
.L_x_5065:
[----:B------:R-:W-:Y:S01]  /*d7f0*/  HADD2.F32 R19, -RZ, R19.H0_H0 ;  /* 0x20000013ff137230 */ /* 0x000fe20000004100 */
[----:B------:R-:W-:-:S04]  /*d800*/  CS2R R6, SRZ ;  /* 0x0000000000067805 */ /* 0x000fc8000001ff00 */
[----:B------:R-:W-:-:S06]  /*d810*/  FMUL.FTZ R4, R19, 1 ;  /* 0x3f80000013047820 */ /* 0x000fcc0000410000 */
[----:B------:R-:W0:Y:S02]  /*d820*/  F2F.F64.F32 R4, R4 ;  /* 0x0000000400047310 */ /* 0x000e240000201800 */
[----:B0-----:R-:W-:Y:S01]  /*d830*/  STG.E.128 desc[UR36][R2.64], R4 ;  /* 0x0000000402007986 */ /* 0x001fe2000c101d24 */
[----:B------:R-:W-:Y:S05]  /*d840*/  EXIT ;  /* 0x000000000000794d */ /* 0x000fea0003800000 */
.L_x_5064:
        /* <DEDUP_REMOVED lines=21> */
.L_x_5069:
[----:B------:R-:W-:Y:S05]  /*d9a0*/  BSYNC B0 ;  /* 0x0000000000007941 */ /* 0x000fea0003800000 */
.L_x_5068:
[----:B------:R-:W-:-:S05]  /*d9b0*/  LOP3.LUT R5, R0, R5, RZ, 0xfc, !PT ;  /* 0x0000000500057212 */ /* 0x000fca00078efcff */
[----:B------:R-:W-:Y:S01]  /*d9c0*/  STG.E.U8 desc[UR36][R2.64], R5 ;  /* 0x0000000502007986 */ /* 0x000fe2000c101124 */
[----:B------:R-:W-:Y:S05]  /*d9d0*/  EXIT ;  /* 0x000000000000794d */ /* 0x000fea0003800000 */
.L_x_5067:
        /* <DEDUP_REMOVED lines=13> */
.L_x_5071:
[----:B------:R-:W-:Y:S01]  /*dab0*/  IMAD.MOV.U32 R0, RZ, RZ, 0x7f ;  /* 0x0000007fff007424 */ /* 0x000fe200078e00ff */
[----:B------:R-:W-:-:S04]  /*dac0*/  ISETP.GT.U32.AND P0, PT, R4, 0x7f800000, PT ;  /* 0x7f8000000400780c */ /* 0x000fc80003f04070 */
[----:B------:R-:W-:-:S09]  /*dad0*/  SEL R0, R0, 0x7c, P0 ;  /* 0x0000007c00007807 */ /* 0x000fd20000000000 */
.L_x_5072:
[----:B------:R-:W-:Y:S05]  /*dae0*/  BSYNC B0 ;  /* 0x0000000000007941 */ /* 0x000fea0003800000 */
.L_x_5070:
[----:B------:R-:W-:-:S04]  /*daf0*/  LOP3.LUT R4, R19, 0x80000000, RZ, 0xc0, !PT ;  /* 0x8000000013047812 */ /* 0x000fc800078ec0ff */
[----:B------:R-:W-:-:S04]  /*db00*/  SHF.R.U32.HI R5, RZ, 0x18, R4 ;  /* 0x00000018ff057819 */ /* 0x000fc80000011604 */
[----:B------:R-:W-:-:S05]  /*db10*/  LOP3.LUT R5, R0, R5, RZ, 0xfc, !PT ;  /* 0x0000000500057212 */ /* 0x000fca00078efcff */
[----:B------:R-:W-:Y:S01]  /*db20*/  STG.E.U8 desc[UR36][R2.64], R5 ;  /* 0x0000000502007986 */ /* 0x000fe2000c101124 */
[----:B------:R-:W-:Y:S05]  /*db30*/  EXIT ;  /* 0x000000000000794d */ /* 0x000fea0003800000 */
.L_x_5066:
[----:B------:R-:W-:-:S05]  /*db40*/  HADD2.F32 R0, -RZ, R19.H0_H0 ;  /* 0x20000013ff007230 */ /* 0x000fca0000004100 */
[----:B------:R-:W-:-:S05]  /*db50*/  F2FP.BF16.F32.PACK_AB R0, RZ, R0 ;  /* 0x00000000ff00723e */ /* 0x000fca00000010ff */
[----:B------:R-:W-:Y:S01]  /*db60*/  STG.E.U16 desc[UR36][R2.64], R0 ;  /* 0x0000000002007986 */ /* 0x000fe2000c101524 */
[----:B------:R-:W-:Y:S05]  /*db70*/  EXIT ;  /* 0x000000000000794d */ /* 0x000fea0003800000 */
.L_x_5063:
        /* <DEDUP_REMOVED lines=10> */
[----:B0-----:R-:W-:Y:S01]  /*dc20*/  STG.E.U16 desc[UR36][R2.64], R5 ;  /* 0x0000000502007986 */ /* 0x001fe2000c101524 */
[----:B------:R-:W-:Y:S05]  /*dc30*/  EXIT ;  /* 0x000000000000794d */ /* 0x000fea0003800000 */
.L_x_5075:
        /* <DEDUP_REMOVED lines=17> */
.L_x_5078:
[----:B------:R-:W-:-:S04]  /*dd50*/  LOP3.LUT R0, R19, 0x80000000, RZ, 0xc0, !PT ;  /* 0x8000000013007812 */ /* 0x000fc800078ec0ff */
[----:B------:R-:W-:-:S04]  /*dd60*/  SHF.R.U32.HI R5, RZ, 0x18, R0 ;  /* 0x00000018ff057819 */ /* 0x000fc80000011600 */
[----:B------:R-:W-:-:S04]  /*dd70*/  LOP3.LUT R4, R4, R5, RZ, 0xfc, !PT ;  /* 0x0000000504047212 */ /* 0x000fc800078efcff */
[----:B------:R-:W-:-:S07]  /*dd80*/  PRMT R0, R4, 0x7610, R0 ;  /* 0x0000761004007816 */ /* 0x000fce0000000000 */
.L_x_5077:
[----:B------:R-:W-:Y:S05]  /*dd90*/  BSYNC B0 ;  /* 0x0000000000007941 */ /* 0x000fea0003800000 */
.L_x_5076:
[----:B------:R-:W-:Y:S01]  /*dda0*/  STG.E.U8 desc[UR36][R2.64], R0 ;  /* 0x0000000002007986 */ /* 0x000fe2000c101124 */
[----:B------:R-:W-:Y:S05]  /*ddb0*/  EXIT ;  /* 0x000000000000794d */ /* 0x000fea0003800000 */
.L_x_5074:
        /* <DEDUP_REMOVED lines=17> */
.L_x_5081:
[----:B------:R-:W-:-:S04]  /*ded0*/  LOP3.LUT R0, R19, 0x80000000, RZ, 0xc0, !PT ;  /* 0x8000000013007812 */ /* 0x000fc800078ec0ff */
[----:B------:R-:W-:-:S04]  /*dee0*/  SHF.R.U32.HI R5, RZ, 0x18, R0 ;  /* 0x00000018ff057819 */ /* 0x000fc80000011600 */
[----:B------:R-:W-:-:S04]  /*def0*/  LOP3.LUT R4, R4, R5, RZ, 0xfc, !PT ;  /* 0x0000000504047212 */ /* 0x000fc800078efcff */
[----:B------:R-:W-:-:S07]  /*df00*/  PRMT R0, R4, 0x7610, R0 ;  /* 0x0000761004007816 */ /* 0x000fce0000000000 */
.L_x_5080:
[----:B------:R-:W-:Y:S05]  /*df10*/  BSYNC B0 ;  /* 0x0000000000007941 */ /* 0x000fea0003800000 */
.L_x_5079:
[----:B------:R-:W-:Y:S01]  /*df20*/  STG.E.U8 desc[UR36][R2.64], R0 ;  /* 0x0000000002007986 */ /* 0x000fe2000c101124 */
[----:B------:R-:W-:Y:S05]  /*df30*/  EXIT ;  /* 0x000000000000794d */ /* 0x000fea0003800000 */
.L_x_5073:
        /* <DEDUP_REMOVED lines=22> */
.L_x_5056:
        /* <DEDUP_REMOVED lines=16> */
.L_x_5084:
[----:B------:R-:W-:Y:S05]  /*e1a0*/  EXIT ;  /* 0x000000000000794d */ /* 0x000fea0003800000 */
.L_x_5083:
[----:B------:R-:W-:-:S06]  /*e1b0*/  HADD2.F32 R4, -RZ, R19.H0_H0 ;  /* 0x20000013ff047230 */ /* 0x000fcc0000004100 */
[----:B------:R-:W0:Y:S02]  /*e1c0*/  F2I.U64.TRUNC R4, R4 ;  /* 0x0000000400047311 */ /* 0x000e24000020d800 */
[----:B0-----:R-:W-:Y:S01]  /*e1d0*/  STG.E.64 desc[UR36][R2.64], R4 ;  /* 0x0000000402007986 */ /* 0x001fe2000c101b24 */
[----:B------:R-:W-:Y:S05]  /*e1e0*/  EXIT ;  /* 0x000000000000794d */ /* 0x000fea0003800000 */
.L_x_5082:
[----:B------:R-:W-:-:S06]  /*e1f0*/  HADD2.F32 R19, -RZ, R19.H0_H0 ;  /* 0x20000013ff137230 */ /* 0x000fcc0000004100 */
[----:B------:R-:W0:Y:S02]  /*e200*/  F2I.FTZ.U32.TRUNC.NTZ R19, R19 ;  /* 0x0000001300137305 */ /* 0x000e24000021f000 */
[----:B0-----:R-:W-:Y:S01]  /*e210*/  STG.E desc[UR36][R2.64], R19 ;  /* 0x0000001302007986 */ /* 0x001fe2000c101924 */
[----:B------:R-:W-:Y:S05]  /*e220*/  EXIT ;  /* 0x000000000000794d */ /* 0x000fea0003800000 */
.L_x_5085:
        /* <DEDUP_REMOVED lines=13> */
.L_x_37784:


//--------------------- .text._ZN2at6native18elementwise_kernelILi128ELi4EZNS0_22gpu_kernel_impl_nocastINS0_13BinaryFunctorIN3c104HalfES5_S5_ZZZNS0_15binary_internal21div_floor_kernel_cudaERNS_18TensorIteratorBaseEENKUlvE1_clEvENKUlvE1_clEvEUlS5_S5_E_EEEEvS8_RKT_EUliE_EEviT1_ --------------------------
	.section	.text._ZN2at6native18elementwise_kernelILi128ELi4EZNS0_22gpu_kernel_impl_nocastINS0_13BinaryFunctorIN3c104HalfES5_S5_ZZZNS0_15binary_internal21div_floor_kernel_cudaERNS_18TensorIteratorBaseEENKUlvE1_clEvENKUlvE1_clEvEUlS5_S5_E_EEEEvS8_RKT_EUliE_EEviT1_,"ax",@progbits
	.align	128
        .global         _ZN2at6native18elementwise_kernelILi128ELi4EZNS0_22gpu_kernel_impl_nocastINS0_13BinaryFunctorIN3c104HalfES5_S5_ZZZNS0_15binary_internal21div_floor_kernel_cudaERNS_18TensorIteratorBaseEENKUlvE1_clEvENKUlvE1_clEvEUlS5_S5_E_EEEEvS8_RKT_EUliE_EEviT1_
        .type           _ZN2at6native18elementwise_kernelILi128ELi4EZNS0_22gpu_kernel_impl_nocastINS0_13BinaryFunctorIN3c104HalfES5_S5_ZZZNS0_15binary_internal21div_floor_kernel_cudaERNS_18TensorIteratorBaseEENKUlvE1_clEvENKUlvE1_clEvEUlS5_S5_E_EEEEvS8_RKT_EUliE_EEviT1_,@function
        .size           _ZN2at6native18elementwise_kernelILi128ELi4EZNS0_22gpu_kernel_impl_nocastINS0_13BinaryFunctorIN3c104HalfES5_S5_ZZZNS0_15binary_internal21div_floor_kernel_cudaERNS_18TensorIteratorBaseEENKUlvE1_clEvENKUlvE1_clEvEUlS5_S5_E_EEEEvS8_RKT_EUliE_EEviT1_,(.L_x_37785 - _ZN2at6native18elementwise_kernelILi128ELi4EZNS0_22gpu_kernel_impl_nocastINS0_13BinaryFunctorIN3c104HalfES5_S5_ZZZNS0_15binary_internal21div_floor_kernel_cudaERNS_18TensorIteratorBaseEENKUlvE1_clEvENKUlvE1_clEvEUlS5_S5_E_EEEEvS8_RKT_EUliE_EEviT1_)
        .other          _ZN2at6native18elementwise_kernelILi128ELi4EZNS0_22gpu_kernel_impl_nocastINS0_13BinaryFunctorIN3c104HalfES5_S5_ZZZNS0_15binary_internal21div_floor_kernel_cudaERNS_18TensorIteratorBaseEENKUlvE1_clEvENKUlvE1_clEvEUlS5_S5_E_EEEEvS8_RKT_EUliE_EEviT1_,@"STO_CUDA_ENTRY STV_DEFAULT"
_ZN2at6native18elementwise_kernelILi128ELi4EZNS0_22gpu_kernel_impl_nocastINS0_13BinaryFunctorIN3c104HalfES5_S5_ZZZNS0_15binary_internal21div_floor_kernel_cudaERNS_18TensorIteratorBaseEENKUlvE1_clEvENKUlvE1_clEvEUlS5_S5_E_EEEEvS8_RKT_EUliE_EEviT1_:
.text._ZN2at6native18elementwise_kernelILi128ELi4EZNS0_22gpu_kernel_impl_nocastINS0_13BinaryFunctorIN3c104HalfES5_S5_ZZZNS0_15binary_internal21div_floor_kernel_cudaERNS_18TensorIteratorBaseEENKUlvE1_clEvENKUlvE1_clEvEUlS5_S5_E_EEEEvS8_RKT_EUliE_EEviT1_:
        /* <DEDUP_REMOVED lines=345> */
[----:B------:R-:W-:Y:S01]  /*1590*/  ULDC UR7, c[0x0][0x45c] ;  /* 0x0001170000077ab9 */ /* 0x000fe20000000800 */
[----:B------:R-:W-:Y:S02]  /*15a0*/  @P0 MOV R10, RZ ;  /* 0x000000ff000a0202 */ /* 0x000fe40000000f00 */
[----:B------:R-:W-:Y:S01]  /*15b0*/  IADD3 R6, -R11, RZ, RZ ;  /* 0x000000ff0b067210 */ /* 0x000fe20007ffe1ff */
[----:B------:R-:W1:Y:S04]  /*15c0*/  @P0 LDC R15, c[0x0][0x33c] ;  /* 0x0000cf00ff0f0b82 */ /* 0x000e680000000800 */
[----:B------:R-:W-:Y:S01]  /*15d0*/  IMAD R7, R6, UR8, R7 ;  /* 0x0000000806077c24 */ /* 0x000fe2000f8e0207 */
[----:B------:R-:W-:-:S03]  /*15e0*/  ULDC.64 UR8, c[0x0][0x460] ;  /* 0x0001180000087ab9 */ /* 0x000fc60000000a00 */
[----:B------:R-:W2:Y:S01]  /*15f0*/  @P0 LDC.64 R8, c[0x0][0x468] ;  /* 0x00011a00ff080b82 */ /* 0x000ea20000000a00 */
[C---:B------:R-:W-:Y:S02]  /*1600*/  IMAD R5, R7.reuse, UR7, R5 ;  /* 0x0000000707057c24 */ /* 0x040fe4000f8e0205 */
[C---:B------:R-:W-:Y:S02]  /*1610*/  IMAD R0, R7.reuse, UR8, R0 ;  /* 0x0000000807007c24 */ /* 0x040fe4000f8e0200 */
[----:B------:R-:W-:-:S03]  /*1620*/  IMAD R2, R7, UR9, R2 ;  /* 0x0000000907027c24 */ /* 0x000fc6000f8e0202 */
        /* <DEDUP_REMOVED lines=8> */
.L_x_5088:
        /* <DEDUP_REMOVED lines=11> */
[----:B------:R-:W-:Y:S01]  /*1760*/  IADD3.X R5, RZ, UR9, RZ, P1, !PT ;  /* 0x00000009ff057c10 */ /* 0x000fe20008ffe4ff */
[----:B--2---:R-:W-:-:S05]  /*1770*/  HADD2.F32 R13, -RZ, R2.H0_H0 ;  /* 0x20000002ff0d7230 */ /* 0x004fca0000004100 */
[----:B------:R-:W-:Y:S01]  /*1780*/  FSETP.NEU.FTZ.AND P0, PT, R13, RZ, PT ;  /* 0x000000ff0d00720b */ /* 0x000fe20003f1d000 */
[----:B---3--:R-:W-:-:S12]  /*1790*/  HADD2.F32 R6, -RZ, R7.H0_H0 ;  /* 0x20000007ff067230 */ /* 0x008fd80000004100 */
        /* <DEDUP_REMOVED lines=31> */
.L_x_5096:
[----:B------:R-:W-:Y:S01]  /*1990*/  FSETP.GEU.FTZ.AND P0, PT, R11, -R10, PT ;  /* 0x8000000a0b00720b */ /* 0x000fe20003f1e000 */
[----:B------:R-:W-:-:S12]  /*19a0*/  FADD.FTZ R0, R0, -1 ;  /* 0xbf80000000007421 */ /* 0x000fd80000010000 */
[----:B------:R-:W-:-:S07]  /*19b0*/  @!P0 FADD.FTZ R0, R0, -1 ;  /* 0xbf80000000008421 */ /* 0x000fce0000010000 */
.L_x_5095:
[----:B------:R-:W-:Y:S05]  /*19c0*/  BSYNC B3 ;  /* 0x0000000000037941 */ /* 0x000fea0003800000 */
.L_x_5094:
[----:B------:R-:W-:Y:S01]  /*19d0*/  FFMA.FTZ R9, -R10, R0, R9 ;  /* 0x000000000a097223 */ /* 0x000fe20000010109 */
[----:B------:R-:W-:Y:S06]  /*19e0*/  BRA `(.L_x_5092) ;  /* 0x00000000007c7947 */ /* 0x000fec0003800000 */
.L_x_5093:
        /* <DEDUP_REMOVED lines=15> */
.L_x_5099:
        /* <DEDUP_REMOVED lines=13> */
.L_x_5098:
[----:B------:R-:W-:Y:S05]  /*1bb0*/  BSYNC B3 ;  /* 0x0000000000037941 */ /* 0x000fea0003800000 */
.L_x_5097:
[----:B------:R-:W-:-:S04]  /*1bc0*/  FMUL.FTZ R9, R8, 1.1920928955078125e-07 ;  /* 0x3400000008097820 */ /* 0x000fc80000410000 */
[----:B------:R-:W-:-:S07]  /*1bd0*/  FMUL.FTZ R9, R12, R9 ;  /* 0x000000090c097220 */ /* 0x000fce0000410000 */
.L_x_5092:
[----:B------:R-:W-:Y:S05]  /*1be0*/  BSYNC B0 ;  /* 0x0000000000007941 */ /* 0x000fea0003800000 */
.L_x_5091:
[C---:B------:R-:W-:Y:S01]  /*1bf0*/  FSETP.GTU.FTZ.AND P0, PT, |R9|.reuse, +INF , PT ;  /* 0x7f8000000900780b */ /* 0x040fe20003f1c200 */
[----:B------:R-:W-:Y:S01]  /*1c00*/  HADD2.F32 R2, -RZ, R2.H0_H0 ;  /* 0x20000002ff027230 */ /* 0x000fe20000004100 */
[----:B------:R-:W-:Y:S01]  /*1c10*/  LOP3.LUT R6, R9, 0x80000000, R6, 0xb8, !PT ;  /* 0x8000000009067812 */ /* 0x000fe200078eb806 */
[----:B------:R-:W-:-:S03]  /*1c20*/  HADD2.F32 R0, -RZ, R7.H0_H0 ;  /* 0x20000007ff007230 */ /* 0x000fc60000004100 */
        /* <DEDUP_REMOVED lines=24> */
.L_x_5090:
[----:B------:R-:W-:Y:S05]  /*1db0*/  BSYNC B1 ;  /* 0x0000000000017941 */ /* 0x000fea0003800000 */
.L_x_5089:
[----:B------:R1:W-:Y:S01]  /*1dc0*/  STG.E.U16 desc[UR4][R4.64], R0 ;  /* 0x0000000004007986 */ /* 0x0003e2000c101504 */
[----:B------:R-:W-:-:S07]  /*1dd0*/  IADD3 R3, R3, 0x80, RZ ;  /* 0x0000008003037810 */ /* 0x000fce0007ffe0ff */
.L_x_5087:
[----:B------:R-:W-:Y:S05]  /*1de0*/  BSYNC B2 ;  /* 0x0000000000027941 */ /* 0x000fea0003800000 */
.L_x_5086:
        /* <DEDUP_REMOVED lines=339> */
[----:B------:R-:W-:Y:S02]  /*3320*/  @P0 MOV R10, RZ ;  /* 0x000000ff000a0202 */ /* 0x000fe40000000f00 */
[----:B------:R-:W-:Y:S01]  /*3330*/  IADD3 R6, -R11, RZ, RZ ;  /* 0x000000ff0b067210 */ /* 0x000fe20007ffe1ff */
[----:B------:R-:W2:Y:S04]  /*3340*/  @P0 LDC R15, c[0x0][0x33c] ;  /* 0x0000cf00ff0f0b82 */ /* 0x000ea80000000800 */
[----:B------:R-:W-:Y:S01]  /*3350*/  IMAD R7, R6, UR8, R7 ;  /* 0x0000000806077c24 */ /* 0x000fe2000f8e0207 */
[----:B------:R-:W-:-:S03]  /*3360*/  ULDC.64 UR8, c[0x0][0x460] ;  /* 0x0001180000087ab9 */ /* 0x000fc60000000a00 */
        /* <DEDUP_REMOVED lines=12> */
.L_x_5102:
        /* <DEDUP_REMOVED lines=15> */
[----:B------:R-:W1:Y:S02]  /*3520*/  @!P0 MUFU.RCP R15, R13 ;  /* 0x0000000d000f8308 */ /* 0x000e640000001000 */
[----:B-1----:R-:W-:-:S05]  /*3530*/  @!P0 FMUL.FTZ R0, R6, R15 ;  /* 0x0000000f06008220 */ /* 0x002fca0000410000 */
[----:B------:R-:W-:Y:S01]  /*3540*/  @!P0 F2FP.F16.F32.PACK_AB R0, RZ, R0 ;  /* 0x00000000ff00823e */ /* 0x000fe200000000ff */
        /* <DEDUP_REMOVED lines=28> */
.L_x_5110:
[----:B------:R-:W-:Y:S01]  /*3710*/  FSETP.GEU.FTZ.AND P0, PT, R11, -R10, PT ;  /* 0x8000000a0b00720b */ /* 0x000fe20003f1e000 */
[----:B------:R-:W-:-:S12]  /*3720*/  FADD.FTZ R0, R0, -1 ;  /* 0xbf80000000007421 */ /* 0x000fd80000010000 */
[----:B------:R-:W-:-:S07]  /*3730*/  @!P0 FADD.FTZ R0, R0, -1 ;  /* 0xbf80000000008421 */ /* 0x000fce0000010000 */
.L_x_5109:
[----:B------:R-:W-:Y:S05]  /*3740*/  BSYNC B3 ;  /* 0x0000000000037941 */ /* 0x000fea0003800000 */
.L_x_5108:
[----:B------:R-:W-:Y:S01]  /*3750*/  FFMA.FTZ R9, -R10, R0, R9 ;  /* 0x000000000a097223 */ /* 0x000fe20000010109 */
[----:B------:R-:W-:Y:S06]  /*3760*/  BRA `(.L_x_5106) ;  /* 0x00000000007c7947 */ /* 0x000fec0003800000 */
.L_x_5107:
        /* <DEDUP_REMOVED lines=15> */
.L_x_5113:
        /* <DEDUP_REMOVED lines=13> */
.L_x_5112:
[----:B------:R-:W-:Y:S05]  /*3930*/  BSYNC B3 ;  /* 0x0000000000037941 */ /* 0x000fea0003800000 */
.L_x_5111:
[----:B------:R-:W-:-:S04]  /*3940*/  FMUL.FTZ R9, R8, 1.1920928955078125e-07 ;  /* 0x3400000008097820 */ /* 0x000fc80000410000 */
[----:B------:R-:W-:-:S07]  /*3950*/  FMUL.FTZ R9, R12, R9 ;  /* 0x000000090c097220 */ /* 0x000fce0000410000 */
.L_x_5106:
[----:B------:R-:W-:Y:S05]  /*3960*/  BSYNC B1 ;  /* 0x0000000000017941 */ /* 0x000fea0003800000 */
.L_x_5105:
        /* <DEDUP_REMOVED lines=28> */
.L_x_5104:
[----:B------:R-:W-:Y:S05]  /*3b30*/  BSYNC B2 ;  /* 0x0000000000027941 */ /* 0x000fea0003800000 */
.L_x_5103:
        /* <DEDUP_REMOVED lines=357> */
.L_x_5114:
        /* <DEDUP_REMOVED lines=46> */
.L_x_5122:
[----:B------:R-:W-:Y:S01]  /*5470*/  FSETP.GEU.FTZ.AND P0, PT, R11, -R10, PT ;  /* 0x8000000a0b00720b */ /* 0x000fe20003f1e000 */
[----:B------:R-:W-:-:S12]  /*5480*/  FADD.FTZ R0, R0, -1 ;  /* 0xbf80000000007421 */ /* 0x000fd80000010000 */
[----:B------:R-:W-:-:S07]  /*5490*/  @!P0 FADD.FTZ R0, R0, -1 ;  /* 0xbf80000000008421 */ /* 0x000fce0000010000 */
.L_x_5121:
[----:B------:R-:W-:Y:S05]  /*54a0*/  BSYNC B3 ;  /* 0x0000000000037941 */ /* 0x000fea0003800000 */
.L_x_5120:
[----:B------:R-:W-:Y:S01]  /*54b0*/  FFMA.FTZ R9, -R10, R0, R9 ;  /* 0x000000000a097223 */ /* 0x000fe20000010109 */
[----:B------:R-:W-:Y:S06]  /*54c0*/  BRA `(.L_x_5118) ;  /* 0x00000000007c7947 */ /* 0x000fec0003800000 */
.L_x_5119:
        /* <DEDUP_REMOVED lines=15> */
.L_x_5125:
        /* <DEDUP_REMOVED lines=13> */
.L_x_5124:
[----:B------:R-:W-:Y:S05]  /*5690*/  BSYNC B3 ;  /* 0x0000000000037941 */ /* 0x000fea0003800000 */
.L_x_5123:
[----:B------:R-:W-:-:S04]  /*56a0*/  FMUL.FTZ R9, R8, 1.1920928955078125e-07 ;  /* 0x3400000008097820 */ /* 0x000fc80000410000 */
[----:B------:R-:W-:-:S07]  /*56b0*/  FMUL.FTZ R9, R12, R9 ;  /* 0x000000090c097220 */ /* 0x000fce0000410000 */
.L_x_5118:
[----:B------:R-:W-:Y:S05]  /*56c0*/  BSYNC B1 ;  /* 0x0000000000017941 */ /* 0x000fea0003800000 */
.L_x_5117:
        /* <DEDUP_REMOVED lines=28> */
.L_x_5116:
[----:B------:R-:W-:Y:S05]  /*5890*/  BSYNC B2 ;  /* 0x0000000000027941 */ /* 0x000fea0003800000 */
.L_x_5115:
[----:B------:R2:W-:Y:S01]  /*58a0*/  STG.E.U16 desc[UR4][R4.64], R0 ;  /* 0x0000000004007986 */ /* 0x0005e2000c101504 */
[----:B------:R-:W-:-:S07]  /*58b0*/  IADD3 R3, R3, 0x80, RZ ;  /* 0x0000008003037810 */ /* 0x000fce0007ffe0ff */
.L_x_5101:
[----:B------:R-:W-:Y:S05]  /*58c0*/  BSYNC B0 ;  /* 0x0000000000007941 */ /* 0x000fea0003800000 */
.L_x_5100:
        /* <DEDUP_REMOVED lines=355> */
.L_x_5126:
        /* <DEDUP_REMOVED lines=46> */
.L_x_5134:
[----:B------:R-:W-:Y:S01]  /*71e0*/  FSETP.GEU.FTZ.AND P0, PT, R10, -R11, PT ;  /* 0x8000000b0a00720b */ /* 0x000fe20003f1e000 */
[----:B------:R-:W-:-:S12]  /*71f0*/  FADD.FTZ R5, R5, -1 ;  /* 0xbf80000005057421 */ /* 0x000fd80000010000 */
[----:B------:R-:W-:-:S07]  /*7200*/  @!P0 FADD.FTZ R5, R5, -1 ;  /* 0xbf80000005058421 */ /* 0x000fce0000010000 */
.L_x_5133:
[----:B------:R-:W-:Y:S05]  /*7210*/  BSYNC B2 ;  /* 0x0000000000027941 */ /* 0x000fea0003800000 */
.L_x_5132:
[----:B------:R-:W-:Y:S01]  /*7220*/  FFMA.FTZ R8, -R11, R5, R8 ;  /* 0x000000050b087223 */ /* 0x000fe20000010108 */
[----:B------:R-:W-:Y:S06]  /*7230*/  BRA `(.L_x_5130) ;  /* 0x00000000007c7947 */ /* 0x000fec0003800000 */
.L_x_5131:
        /* <DEDUP_REMOVED lines=15> */
.L_x_5137:
        /* <DEDUP_REMOVED lines=13> */
.L_x_5136:
[----:B------:R-:W-:Y:S05]  /*7400*/  BSYNC B2 ;  /* 0x0000000000027941 */ /* 0x000fea0003800000 */
.L_x_5135:
[----:B------:R-:W-:-:S04]  /*7410*/  FMUL.FTZ R5, R5, 1.1920928955078125e-07 ;  /* 0x3400000005057820 */ /* 0x000fc80000410000 */
[----:B------:R-:W-:-:S07]  /*7420*/  FMUL.FTZ R8, R12, R5 ;  /* 0x000000050c087220 */ /* 0x000fce0000410000 */
.L_x_5130:
[----:B------:R-:W-:Y:S05]  /*7430*/  BSYNC B1 ;  /* 0x0000000000017941 */ /* 0x000fea0003800000 */
.L_x_5129:
        /* <DEDUP_REMOVED lines=28> */
.L_x_5128:
[----:B------:R-:W-:Y:S05]  /*7600*/  BSYNC B0 ;  /* 0x0000000000007941 */ /* 0x000fea0003800000 */
.L_x_5127:
[----:B------:R-:W-:Y:S01]  /*7610*/  STG.E.U16 desc[UR4][R2.64], R5 ;  /* 0x0000000502007986 */ /* 0x000fe2000c101504 */
[----:B------:R-:W-:Y:S05]  /*7620*/  EXIT ;  /* 0x000000000000794d */ /* 0x000fea0003800000 */
.L_x_5138:
        /* <DEDUP_REMOVED lines=13> */
.L_x_37785:


//--------------------- .text._ZN2at6native27unrolled_elementwise_kernelINS0_13BinaryFunctorIN3c104HalfES4_S4_ZZZNS0_15binary_internal21div_floor_kernel_cudaERNS_18TensorIteratorBaseEENKUlvE1_clEvENKUlvE1_clEvEUlS4_S4_E_EESt5arrayIPcLm3EELi4E23TrivialOffsetCalculatorILi2EjESF_ILi1EjENS0_6memory15LoadWithoutCastENSI_16StoreWithoutCastEEEviT_T0_T2_T3_T4_T5_ --------------------------
	.section	.text._ZN2at6native27unrolled_elementwise_kernelINS0_13BinaryFunctorIN3c104HalfES4_S4_ZZZNS0_15binary_internal21div_floor_kernel_cudaERNS_18TensorIteratorBaseEENKUlvE1_clEvENKUlvE1_clEvEUlS4_S4_E_EESt5arrayIPcLm3EELi4E23TrivialOffsetCalculatorILi2EjESF_ILi1EjENS0_6memory15LoadWithoutCastENSI_16StoreWithoutCastEEEviT_T0_T2_T3_T4_T5_,"ax",@progbits
	.align	128
        .global         _ZN2at6native27unrolled_elementwise_kernelINS0_13BinaryFunctorIN3c104HalfES4_S4_ZZZNS0_15binary_internal21div_floor_kernel_cudaERNS_18TensorIteratorBaseEENKUlvE1_clEvENKUlvE1_clEvEUlS4_S4_E_EESt5arrayIPcLm3EELi4E23TrivialOffsetCalculatorILi2EjESF_ILi1EjENS0_6memory15LoadWithoutCastENSI_16StoreWithoutCastEEEviT_T0_T2_T3_T4_T5_
        .type           _ZN2at6native27unrolled_elementwise_kernelINS0_13BinaryFunctorIN3c104HalfES4_S4_ZZZNS0_15binary_internal21div_floor_kernel_cudaERNS_18TensorIteratorBaseEENKUlvE1_clEvENKUlvE1_clEvEUlS4_S4_E_EESt5arrayIPcLm3EELi4E23TrivialOffsetCalculatorILi2EjESF_ILi1EjENS0_6memory15LoadWithoutCastENSI_16StoreWithoutCastEEEviT_T0_T2_T3_T4_T5_,@function
        .size           _ZN2at6native27unrolled_elementwise_kernelINS0_13BinaryFunctorIN3c104HalfES4_S4_ZZZNS0_15binary_internal21div_floor_kernel_cudaERNS_18TensorIteratorBaseEENKUlvE1_clEvENKUlvE1_clEvEUlS4_S4_E_EESt5arrayIPcLm3EELi4E23TrivialOffsetCalculatorILi2EjESF_ILi1EjENS0_6memory15LoadWithoutCastENSI_16StoreWithoutCastEEEviT_T0_T2_T3_T4_T5_,(.L_x_37786 - _ZN2at6native27unrolled_elementwise_kernelINS0_13BinaryFunctorIN3c104HalfES4_S4_ZZZNS0_15binary_internal21div_floor_kernel_cudaERNS_18TensorIteratorBaseEENKUlvE1_clEvENKUlvE1_clEvEUlS4_S4_E_EESt5arrayIPcLm3EELi4E23TrivialOffsetCalculatorILi2EjESF_ILi1EjENS0_6memory15LoadWithoutCastENSI_16StoreWithoutCastEEEviT_T0_T2_T3_T4_T5_)
        .other          _ZN2at6native27unrolled_elementwise_kernelINS0_13BinaryFunctorIN3c104HalfES4_S4_ZZZNS0_15binary_internal21div_floor_kernel_cudaERNS_18TensorIteratorBaseEENKUlvE1_clEvENKUlvE1_clEvEUlS4_S4_E_EESt5arrayIPcLm3EELi4E23TrivialOffsetCalculatorILi2EjESF_ILi1EjENS0_6memory15LoadWithoutCastENSI_16StoreWithoutCastEEEviT_T0_T2_T3_T4_T5_,@"STO_CUDA_ENTRY STV_DEFAULT"
_ZN2at6native27unrolled_elementwise_kernelINS0_13BinaryFunctorIN3c104HalfES4_S4_ZZZNS0_15binary_internal21div_floor_kernel_cudaERNS_18TensorIteratorBaseEENKUlvE1_clEvENKUlvE1_clEvEUlS4_S4_E_EESt5arrayIPcLm3EELi4E23TrivialOffsetCalculatorILi2EjESF_ILi1EjENS0_6memory15LoadWithoutCastENSI_16StoreWithoutCastEEEviT_T0_T2_T3_T4_T5_:
.text._ZN2at6native27unrolled_elementwise_kernelINS0_13BinaryFunctorIN3c104HalfES4_S4_ZZZNS0_15binary_internal21div_floor_kernel_cudaERNS_18TensorIteratorBaseEENKUlvE1_clEvENKUlvE1_clEvEUlS4_S4_E_EESt5arrayIPcLm3EELi4E23TrivialOffsetCalculatorILi2EjESF_ILi1EjENS0_6memory15LoadWithoutCastENSI_16StoreWithoutCastEEEviT_T0_T2_T3_T4_T5_:
        /* <DEDUP_REMOVED lines=11> */
[----:B------:R-:W-:Y:S01]  /*00b0*/  @!P2 IADD3 R27, R27, 0x80, RZ ;  /* 0x000000801b1ba810 */ /* 0x000fe20007ffe0ff */
[----:B------:R-:W0:Y:S03]  /*00c0*/  @!P2 LDC.64 R16, c[0x0][0x220] ;  /* 0x00008800ff10ab82 */ /* 0x000e260000000a00 */
[----:B------:R-:W-:-:S05]  /*00d0*/  ISETP.GE.AND P0, PT, R27, R12, PT ;  /* 0x0000000c1b00720c */ /* 0x000fca0003f06270 */
[----:B------:R-:W1:Y:S08]  /*00e0*/  @!P2 LDC.64 R18, c[0x0][0x228] ;  /* 0x00008a00ff12ab82 */ /* 0x000e700000000a00 */
[----:B------:R-:W-:Y:S01]  /*00f0*/  @!P0 IMAD R29, R10, 0x200, R27 ;  /* 0x000002000a1d8824 */ /* 0x000fe200078e021b */
[----:B------:R-:W2:Y:S01]  /*0100*/  @!P0 LDC.64 R20, c[0x0][0x220] ;  /* 0x00008800ff148b82 */ /* 0x000ea20000000a00 */
[----:B------:R-:W-:-:S05]  /*0110*/  @!P0 VIADD R27, R27, 0x80 ;  /* 0x000000801b1b8836 */ /* 0x000fca0000000000 */
[----:B------:R-:W-:Y:S01]  /*0120*/  ISETP.GE.AND P3, PT, R27, R12, PT ;  /* 0x0000000c1b00720c */ /* 0x000fe20003f66270 */
[C---:B0-----:R-:W-:Y:S01]  /*0130*/  @!P2 IMAD.WIDE.U32 R16, R13.reuse, 0x2, R16 ;  /* 0x000000020d10a825 */ /* 0x041fe200078e0010 */
[----:B------:R-:W0:Y:S01]  /*0140*/  @!P0 LDC.64 R14, c[0x0][0x228] ;  /* 0x00008a00ff0e8b82 */ /* 0x000e220000000a00 */
[----:B------:R-:W-:Y:S02]  /*0150*/  PRMT R26, RZ, 0x7610, R26 ;  /* 0x00007610ff1a7816 */ /* 0x000fe4000000001a */
[----:B------:R-:W-:Y:S01]  /*0160*/  PRMT R24, RZ, 0x7610, R24 ;  /* 0x00007610ff187816 */ /* 0x000fe20000000018 */
[----:B------:R3:W5:Y:S01]  /*0170*/  @!P2 LDG.E.U16 R22, desc[UR4][R16.64] ;  /* 0x000000041016a981 */ /* 0x000762000c1e1500 */
[----:B-1----:R-:W-:Y:S01]  /*0180*/  @!P2 IMAD.WIDE.U32 R18, R13, 0x2, R18 ;  /* 0x000000020d12a825 */ /* 0x002fe200078e0012 */
[----:B------:R-:W-:-:S05]  /*0190*/  PRMT R13, RZ, 0x7610, R13 ;  /* 0x00007610ff0d7816 */ /* 0x000fca000000000d */
[----:B------:R-:W-:Y:S01]  /*01a0*/  @!P3 LEA R25, R10, R27, 0x9 ;  /* 0x0000001b0a19b211 */ /* 0x000fe200078e48ff */
[----:B------:R-:W-:Y:S01]  /*01b0*/  @!P3 VIADD R27, R27, 0x80 ;  /* 0x000000801b1bb836 */ /* 0x000fe20000000000 */
[----:B------:R-:W1:Y:S01]  /*01c0*/  @!P3 LDC.64 R8, c[0x0][0x220] ;  /* 0x00008800ff08bb82 */ /* 0x000e620000000a00 */
[----:B--2---:R-:W-:-:S03]  /*01d0*/  @!P0 IMAD.WIDE.U32 R20, R29, 0x2, R20 ;  /* 0x000000021d148825 */ /* 0x004fc600078e0014 */
[----:B------:R-:W-:Y:S01]  /*01e0*/  ISETP.GE.AND P1, PT, R27, R12, PT ;  /* 0x0000000c1b00720c */ /* 0x000fe20003f26270 */
[----:B------:R2:W5:Y:S03]  /*01f0*/  @!P2 LDG.E.U16 R13, desc[UR4][R18.64] ;  /* 0x00000004120da981 */ /* 0x000566000c1e1500 */
[----:B------:R-:W4:Y:S01]  /*0200*/  @!P3 LDC.64 R6, c[0x0][0x228] ;  /* 0x00008a00ff06bb82 */ /* 0x000f220000000a00 */
[----:B---3--:R-:W-:Y:S01]  /*0210*/  PRMT R17, RZ, 0x7610, R17 ;  /* 0x00007610ff117816 */ /* 0x008fe20000000011 */
[----:B------:R2:W5:Y:S07]  /*0220*/  @!P0 LDG.E.U16 R23, desc[UR4][R20.64] ;  /* 0x0000000414178981 */ /* 0x00056e000c1e1500 */
[----:B------:R-:W3:Y:S08]  /*0230*/  @!P1 LDC.64 R4, c[0x0][0x220] ;  /* 0x00008800ff049b82 */ /* 0x000ef00000000a00 */
[----:B------:R-:W2:Y:S01]  /*0240*/  @!P1 LDC.64 R2, c[0x0][0x228] ;  /* 0x00008a00ff029b82 */ /* 0x000ea20000000a00 */
[----:B------:R-:W-:Y:S01]  /*0250*/  @!P1 IMAD R27, R10, 0x200, R27 ;  /* 0x000002000a1b9824 */ /* 0x000fe200078e021b */
[----:B------:R-:W-:Y:S01]  /*0260*/  PRMT R16, RZ, 0x7610, R16 ;  /* 0x00007610ff107816 */ /* 0x000fe20000000010 */
[----:B-1----:R-:W-:-:S04]  /*0270*/  @!P3 IMAD.WIDE.U32 R8, R25, 0x2, R8 ;  /* 0x000000021908b825 */ /* 0x002fc800078e0008 */
[----:B----4-:R-:W-:Y:S01]  /*0280*/  @!P3 IMAD.WIDE.U32 R6, R25, 0x2, R6 ;  /* 0x000000021906b825 */ /* 0x010fe200078e0006 */
[----:B------:R-:W-:-:S03]  /*0290*/  PRMT R25, RZ, 0x7610, R25 ;  /* 0x00007610ff197816 */ /* 0x000fc60000000019 */
[----:B0-----:R-:W-:Y:S01]  /*02a0*/  @!P0 IMAD.WIDE.U32 R14, R29, 0x2, R14 ;  /* 0x000000021d0e8825 */ /* 0x001fe200078e000e */
[----:B------:R0:W5:Y:S03]  /*02b0*/  @!P3 LDG.E.U16 R24, desc[UR4][R6.64] ;  /* 0x000000040618b981 */ /* 0x000166000c1e1500 */
[C---:B---3--:R-:W-:Y:S01]  /*02c0*/  @!P1 IMAD.WIDE.U32 R4, R27.reuse, 0x2, R4 ;  /* 0x000000021b049825 */ /* 0x048fe200078e0004 */
[----:B------:R0:W5:Y:S04]  /*02d0*/  @!P0 LDG.E.U16 R26, desc[UR4][R14.64] ;  /* 0x000000040e1a8981 */ /* 0x000168000c1e1500 */
[----:B------:R0:W5:Y:S01]  /*02e0*/  @!P3 LDG.E.U16 R25, desc[UR4][R8.64] ;  /* 0x000000040819b981 */ /* 0x000162000c1e1500 */
[----:B--2---:R-:W-:-:S03]  /*02f0*/  @!P1 IMAD.WIDE.U32 R2, R27, 0x2, R2 ;  /* 0x000000021b029825 */ /* 0x004fc600078e0002 */
[----:B------:R0:W5:Y:S04]  /*0300*/  @!P1 LDG.E.U16 R17, desc[UR4][R4.64] ;  /* 0x0000000404119981 */ /* 0x000168000c1e1500 */
[----:B------:R0:W5:Y:S01]  /*0310*/  @!P1 LDG.E.U16 R16, desc[UR4][R2.64] ;  /* 0x0000000402109981 */ /* 0x000162000c1e1500 */
[----:B------:R-:W-:Y:S04]  /*0320*/  BSSY B1, `(.L_x_5139) ;  /* 0x0000066000017945 */ /* 0x000fe80003800000 */
[----:B------:R-:W-:Y:S05]  /*0330*/  @P2 BRA `(.L_x_5140) ;  /* 0x0000000400902947 */ /* 0x000fea0003800000 */
[----:B-----5:R-:W-:Y:S02]  /*0340*/  HADD2.F32 R0, -RZ, R13.H0_H0 ;  /* 0x2000000dff007230 */ /* 0x020fe40000004100 */
[----:B0-----:R-:W-:-:S03]  /*0350*/  HADD2.F32 R3, -RZ, R22.H0_H0 ;  /* 0x20000016ff037230 */ /* 0x001fc60000004100 */
        /* <DEDUP_REMOVED lines=32> */
.L_x_5146:
[----:B------:R-:W-:Y:S01]  /*0560*/  FSETP.GEU.FTZ.AND P0, PT, R5, -R9, PT ;  /* 0x800000090500720b */ /* 0x000fe20003f1e000 */
[----:B------:R-:W-:-:S12]  /*0570*/  FADD.FTZ R7, R7, -1 ;  /* 0xbf80000007077421 */ /* 0x000fd80000010000 */
[----:B------:R-:W-:-:S07]  /*0580*/  @!P0 FADD.FTZ R7, R7, -1 ;  /* 0xbf80000007078421 */ /* 0x000fce0000010000 */
.L_x_5145:
[----:B------:R-:W-:Y:S05]  /*0590*/  BSYNC B2 ;  /* 0x0000000000027941 */ /* 0x000fea0003800000 */
.L_x_5144:
[----:B------:R-:W-:Y:S01]  /*05a0*/  FFMA.FTZ R2, -R9, R7, R2 ;  /* 0x0000000709027223 */ /* 0x000fe20000010102 */
[----:B------:R-:W-:Y:S06]  /*05b0*/  BRA `(.L_x_5142) ;  /* 0x00000000007c7947 */ /* 0x000fec0003800000 */
.L_x_5143:
        /* <DEDUP_REMOVED lines=15> */
.L_x_5149:
        /* <DEDUP_REMOVED lines=13> */
.L_x_5148:
[----:B------:R-:W-:Y:S05]  /*0780*/  BSYNC B2 ;  /* 0x0000000000027941 */ /* 0x000fea0003800000 */
.L_x_5147:
[----:B------:R-:W-:-:S04]  /*0790*/  FMUL.FTZ R5, R4, 1.1920928955078125e-07 ;  /* 0x3400000004057820 */ /* 0x000fc80000410000 */
[----:B------:R-:W-:-:S07]  /*07a0*/  FMUL.FTZ R2, R2, R5 ;  /* 0x0000000502027220 */ /* 0x000fce0000410000 */
.L_x_5142:
[----:B------:R-:W-:Y:S05]  /*07b0*/  BSYNC B0 ;  /* 0x0000000000007941 */ /* 0x000fea0003800000 */
.L_x_5141:
        /* <DEDUP_REMOVED lines=28> */
.L_x_5140:
[----:B------:R-:W-:Y:S05]  /*0980*/  BSYNC B1 ;  /* 0x0000000000017941 */ /* 0x000fea0003800000 */
.L_x_5139:
[----:B0-----:R-:W-:Y:S01]  /*0990*/  VIADD R3, R11, 0x80 ;  /* 0x000000800b037836 */ /* 0x001fe20000000000 */
[----:B------:R-:W-:Y:S04]  /*09a0*/  BSSY B1, `(.L_x_5150) ;  /* 0x0000067000017945 */ /* 0x000fe80003800000 */
[----:B------:R-:W-:-:S13]  /*09b0*/  ISETP.GE.AND P0, PT, R3, R12, PT ;  /* 0x0000000c0300720c */ /* 0x000fda0003f06270 */
[----:B------:R-:W-:Y:S05]  /*09c0*/  @P0 BRA `(.L_x_5151) ;  /* 0x0000000400900947 */ /* 0x000fea0003800000 */
[----:B-----5:R-:W-:Y:S02]  /*09d0*/  HADD2.F32 R0, -RZ, R26.H0_H0 ;  /* 0x2000001aff007230 */ /* 0x020fe40000004100 */
        /* <DEDUP_REMOVED lines=33> */
.L_x_5157:
[----:B------:R-:W-:Y:S01]  /*0bf0*/  FSETP.GEU.FTZ.AND P0, PT, R7, -R13, PT ;  /* 0x8000000d0700720b */ /* 0x000fe20003f1e000 */
[----:B------:R-:W-:-:S12]  /*0c00*/  FADD.FTZ R9, R9, -1 ;  /* 0xbf80000009097421 */ /* 0x000fd80000010000 */
[----:B------:R-:W-:-:S07]  /*0c10*/  @!P0 FADD.FTZ R9, R9, -1 ;  /* 0xbf80000009098421 */ /* 0x000fce0000010000 */
.L_x_5156:
[----:B------:R-:W-:Y:S05]  /*0c20*/  BSYNC B2 ;  /* 0x0000000000027941 */ /* 0x000fea0003800000 */
.L_x_5155:
[----:B------:R-:W-:Y:S01]  /*0c30*/  FFMA.FTZ R4, -R13, R9, R4 ;  /* 0x000000090d047223 */ /* 0x000fe20000010104 */
[----:B------:R-:W-:Y:S06]  /*0c40*/  BRA `(.L_x_5153) ;  /* 0x00000000007c7947 */ /* 0x000fec0003800000 */
.L_x_5154:
        /* <DEDUP_REMOVED lines=15> */
.L_x_5160:
        /* <DEDUP_REMOVED lines=13> */
.L_x_5159:
[----:B------:R-:W-:Y:S05]  /*0e10*/  BSYNC B2 ;  /* 0x0000000000027941 */ /* 0x000fea0003800000 */
.L_x_5158:
[----:B------:R-:W-:-:S04]  /*0e20*/  FMUL.FTZ R7, R6, 1.1920928955078125e-07 ;  /* 0x3400000006077820 */ /* 0x000fc80000410000 */
[----:B------:R-:W-:-:S07]  /*0e30*/  FMUL.FTZ R4, R4, R7 ;  /* 0x0000000704047220 */ /* 0x000fce0000410000 */
.L_x_5153:
[----:B------:R-:W-:Y:S05]  /*0e40*/  BSYNC B0 ;  /* 0x0000000000007941 */ /* 0x000fea0003800000 */
.L_x_5152:
        /* <DEDUP_REMOVED lines=28> */
.L_x_5151:
[----:B------:R-:W-:Y:S05]  /*1010*/  BSYNC B1 ;  /* 0x0000000000017941 */ /* 0x000fea0003800000 */
.L_x_5150:
[----:B------:R-:W-:Y:S01]  /*1020*/  IADD3 R5, R11, 0x100, RZ ;  /* 0x000001000b057810 */ /* 0x000fe20007ffe0ff */
[----:B------:R-:W-:Y:S03]  /*1030*/  BSSY B1, `(.L_x_5161) ;  /* 0x0000067000017945 */ /* 0x000fe60003800000 */
[----:B------:R-:W-:-:S13]  /*1040*/  ISETP.GE.AND P0, PT, R5, R12, PT ;  /* 0x0000000c0500720c */ /* 0x000fda0003f06270 */
[----:B------:R-:W-:Y:S05]  /*1050*/  @P0 BRA `(.L_x_5162) ;  /* 0x0000000400900947 */ /* 0x000fea0003800000 */
[----:B-----5:R-:W-:Y:S02]  /*1060*/  HADD2.F32 R0, -RZ, R24.H0_H0 ;  /* 0x20000018ff007230 */ /* 0x020fe40000004100 */
[----:B------:R-:W-:-:S03]  /*1070*/  HADD2.F32 R5, -RZ, R25.H0_H0 ;  /* 0x20000019ff057230 */ /* 0x000fc60000004100 */
[----:B------:R-:W-:-:S13]  /*1080*/  FSETP.NEU.FTZ.AND P0, PT, R0, RZ, PT ;  /* 0x000000ff0000720b */ /* 0x000fda0003f1d000 */
        /* <DEDUP_REMOVED lines=31> */
.L_x_5168:
[----:B------:R-:W-:Y:S01]  /*1280*/  FSETP.GEU.FTZ.AND P0, PT, R9, -R13, PT ;  /* 0x8000000d0900720b */ /* 0x000fe20003f1e000 */
[----:B------:R-:W-:-:S12]  /*1290*/  FADD.FTZ R7, R7, -1 ;  /* 0xbf80000007077421 */ /* 0x000fd80000010000 */
[----:B------:R-:W-:-:S07]  /*12a0*/  @!P0 FADD.FTZ R7, R7, -1 ;  /* 0xbf80000007078421 */ /* 0x000fce0000010000 */
.L_x_5167:
[----:B------:R-:W-:Y:S05]  /*12b0*/  BSYNC B2 ;  /* 0x0000000000027941 */ /* 0x000fea0003800000 */
.L_x_5166:
[----:B------:R-:W-:Y:S01]  /*12c0*/  FFMA.FTZ R6, -R13, R7, R6 ;  /* 0x000000070d067223 */ /* 0x000fe20000010106 */
[----:B------:R-:W-:Y:S06]  /*12d0*/  BRA `(.L_x_5164) ;  /* 0x00000000007c7947 */ /* 0x000fec0003800000 */
.L_x_5165:
[----:B------:R-:W-:Y:S01]  /*12e0*/  VIADD R7, R9, 0xf4800000 ;  /* 0xf480000009077836 */ /* 0x000fe20000000000 */
[----:B------:R-:W-:Y:S01]  /*12f0*/  FSETP.GT.FTZ.AND P0, PT, |R0|, RZ, PT ;  /* 0x000000ff0000720b */ /* 0x000fe20003f14200 */
[----:B------:R-:W-:Y:S01]  /*1300*/  BSSY B2, `(.L_x_5169) ;  /* 0x000001a000027945 */ /* 0x000fe20003800000 */
[C---:B------:R-:W-:Y:S02]  /*1310*/  LOP3.LUT R0, R6.reuse, 0x7fffff, RZ, 0xc0, !PT ;  /* 0x007fffff06007812 */ /* 0x040fe400078ec0ff */
        /* <DEDUP_REMOVED lines=11> */
.L_x_5171:
[----:B------:R-:W-:-:S04]  /*13d0*/  VIMNMX.U32 R9, R8, 0xb800000, PT ;  /* 0x0b80000008097848 */ /* 0x000fc80003fe0000 */
[C---:B------:R-:W-:Y:S01]  /*13e0*/  IADD3 R8, -R9.reuse, R8, RZ ;  /* 0x0000000809087210 */ /* 0x040fe20007ffe1ff */
[----:B------:R-:W-:-:S03]  /*13f0*/  IMAD.IADD R7, R9, 0x1, R7 ;  /* 0x0000000109077824 */ /* 0x000fc600078e0207 */
[----:B------:R-:W-:Y:S01]  /*1400*/  ISETP.NE.AND P1, PT, R8, RZ, PT ;  /* 0x000000ff0800720c */ /* 0x000fe20003f25270 */
[----:B--2---:R-:W-:-:S04]  /*1410*/  FFMA.FTZ R13, R0, R7, -RZ ;  /* 0x00000007000d7223 */ /* 0x004fc800000108ff */
        /* <DEDUP_REMOVED lines=8> */
.L_x_5170:
[----:B------:R-:W-:Y:S05]  /*14a0*/  BSYNC B2 ;  /* 0x0000000000027941 */ /* 0x000fea0003800000 */
.L_x_5169:
[----:B------:R-:W-:-:S04]  /*14b0*/  FMUL.FTZ R7, R7, 1.1920928955078125e-07 ;  /* 0x3400000007077820 */ /* 0x000fc80000410000 */
[----:B------:R-:W-:-:S07]  /*14c0*/  FMUL.FTZ R6, R6, R7 ;  /* 0x0000000706067220 */ /* 0x000fce0000410000 */
.L_x_5164:
[----:B------:R-:W-:Y:S05]  /*14d0*/  BSYNC B0 ;  /* 0x0000000000007941 */ /* 0x000fea0003800000 */
.L_x_5163:
[C---:B------:R-:W-:Y:S01]  /*14e0*/  FSETP.GTU.FTZ.AND P0, PT, |R6|.reuse, +INF , PT ;  /* 0x7f8000000600780b */ /* 0x040fe20003f1c200 */
[----:B------:R-:W-:Y:S01]  /*14f0*/  HADD2.F32 R24, -RZ, R24.H0_H0 ;  /* 0x20000018ff187230 */ /* 0x000fe20000004100 */
[C---:B------:R-:W-:Y:S01]  /*1500*/  LOP3.LUT R5, R6.reuse, 0x80000000, R5, 0xb8, !PT ;  /* 0x8000000006057812 */ /* 0x040fe200078eb805 */
[----:B------:R-:W-:Y:S02]  /*1510*/  HADD2.F32 R25, -RZ, R25.H0_H0 ;  /* 0x20000019ff197230 */ /* 0x000fe40000004100 */
[----:B------:R-:W2:Y:S01]  /*1520*/  MUFU.RCP R0, R24 ;  /* 0x0000001800007308 */ /* 0x000ea20000001000 */
[----:B------:R-:W-:Y:S02]  /*1530*/  FSEL R5, R6, R5, P0 ;  /* 0x0000000506057208 */ /* 0x000fe40000000000 */
[----:B------:R-:W-:Y:S02]  /*1540*/  FSETP.GEU.FTZ.AND P1, PT, R24, RZ, PT ;  /* 0x000000ff1800720b */ /* 0x000fe40003f3e000 */
[----:B------:R-:W-:-:S02]  /*1550*/  FSETP.NEU.FTZ.AND P0, PT, R5, RZ, PT ;  /* 0x000000ff0500720b */ /* 0x000fc40003f1d000 */
[C---:B------:R-:W-:Y:S01]  /*1560*/  FSETP.GEU.FTZ.AND P2, PT, R5.reuse, RZ, PT ;  /* 0x000000ff0500720b */ /* 0x040fe20003f5e000 */
[----:B------:R-:W-:-:S03]  /*1570*/  FADD.FTZ R5, -R5, R25 ;  /* 0x0000001905057221 */ /* 0x000fc60000010100 */
[----:B------:R-:W-:Y:S01]  /*1580*/  PLOP3.LUT P0, PT, P0, P2, P1, 0x9f, 0x0 ;  /* 0x000000000000781c */ /* 0x000fe20000705317 */
[----:B--2---:R-:W-:-:S12]  /*1590*/  FMUL.FTZ R5, R5, R0 ;  /* 0x0000000005057220 */ /* 0x004fd80000410000 */
        /* <DEDUP_REMOVED lines=8> */
[----:B------:R-:W2:Y:S02]  /*1620*/  FRND.FTZ.FLOOR R6, R5 ;  /* 0x0000000500067307 */ /* 0x000ea40000215000 */
[----:B--2---:R-:W-:-:S05]  /*1630*/  F2FP.F16.F32.PACK_AB R6, RZ, R6 ;  /* 0x00000006ff06723e */ /* 0x004fca00000000ff */
[----:B------:R-:W-:-:S05]  /*1640*/  HADD2.F32 R0, -RZ, R6.H0_H0 ;  /* 0x20000006ff007230 */ /* 0x000fca0000004100 */
[----:B------:R-:W-:-:S05]  /*1650*/  FADD.FTZ R0, -R0, R5 ;  /* 0x0000000500007221 */ /* 0x000fca0000010100 */
[----:B------:R-:W-:-:S13]  /*1660*/  FSETP.GT.FTZ.AND P0, PT, R0, 0.5, PT ;  /* 0x3f0000000000780b */ /* 0x000fda0003f14000 */
[----:B------:R-:W-:-:S05]  /*1670*/  @P0 HADD2.F32 R0, -RZ, R6.H0_H0 ;  /* 0x20000006ff000230 */ /* 0x000fca0000004100 */
[----:B------:R-:W-:-:S05]  /*1680*/  @P0 FADD.FTZ R0, R0, 1 ;  /* 0x3f80000000000421 */ /* 0x000fca0000010000 */
[----:B------:R-:W-:-:S07]  /*1690*/  @P0 F2FP.F16.F32.PACK_AB R6, RZ, R0 ;  /* 0x00000000ff06023e */ /* 0x000fce00000000ff */
.L_x_5162:
[----:B------:R-:W-:Y:S05]  /*16a0*/  BSYNC B1 ;  /* 0x0000000000017941 */ /* 0x000fea0003800000 */
.L_x_5161:
[----:B------:R-:W-:Y:S01]  /*16b0*/  VIADD R5, R11, 0x180 ;  /* 0x000001800b057836 */ /* 0x000fe20000000000 */
[----:B------:R-:W-:Y:S04]  /*16c0*/  BSSY B1, `(.L_x_5172) ;  /* 0x0000067000017945 */ /* 0x000fe80003800000 */
[----:B------:R-:W-:-:S13]  /*16d0*/  ISETP.GE.AND P0, PT, R5, R12, PT ;  /* 0x0000000c0500720c */ /* 0x000fda0003f06270 */
[----:B------:R-:W-:Y:S05]  /*16e0*/  @P0 BRA `(.L_x_5173) ;  /* 0x0000000400900947 */ /* 0x000fea0003800000 */
[----:B-----5:R-:W-:Y:S02]  /*16f0*/  HADD2.F32 R8, -RZ, R16.H0_H0 ;  /* 0x20000010ff087230 */ /* 0x020fe40000004100 */
[----:B------:R-:W-:-:S03]  /*1700*/  HADD2.F32 R5, -RZ, R17.H0_H0 ;  /* 0x20000011ff057230 */ /* 0x000fc60000004100 */
[----:B------:R-:W-:-:S13]  /*1710*/  FSETP.NEU.FTZ.AND P0, PT, R8, RZ, PT ;  /* 0x000000ff0800720b */ /* 0x000fda0003f1d000 */
[----:B------:R-:W2:Y:S02]  /*1720*/  @!P0 MUFU.RCP R0, R8 ;  /* 0x0000000800008308 */ /* 0x000ea40000001000 */
[----:B--2---:R-:W-:-:S05]  /*1730*/  @!P0 FMUL.FTZ R0, R5, R0 ;  /* 0x0000000005008220 */ /* 0x004fca0000410000 */
        /* <DEDUP_REMOVED lines=29> */
.L_x_5179:
[----:B------:R-:W-:Y:S01]  /*1910*/  FSETP.GEU.FTZ.AND P0, PT, R14, -R13, PT ;  /* 0x8000000d0e00720b */ /* 0x000fe20003f1e000 */
[----:B------:R-:W-:-:S12]  /*1920*/  FADD.FTZ R7, R7, -1 ;  /* 0xbf80000007077421 */ /* 0x000fd80000010000 */
[----:B------:R-:W-:-:S07]  /*1930*/  @!P0 FADD.FTZ R7, R7, -1 ;  /* 0xbf80000007078421 */ /* 0x000fce0000010000 */
.L_x_5178:
[----:B------:R-:W-:Y:S05]  /*1940*/  BSYNC B2 ;  /* 0x0000000000027941 */ /* 0x000fea0003800000 */
.L_x_5177:
[----:B------:R-:W-:Y:S01]  /*1950*/  FFMA.FTZ R0, -R13, R7, R0 ;  /* 0x000000070d007223 */ /* 0x000fe20000010100 */
[----:B------:R-:W-:Y:S06]  /*1960*/  BRA `(.L_x_5175) ;  /* 0x00000000007c7947 */ /* 0x000fec0003800000 */
.L_x_5176:
        /* <DEDUP_REMOVED lines=14> */
[----:B------:R0:W2:Y:S03]  /*1a50*/  MUFU.RCP R0, R14 ;  /* 0x0000000e00007308 */ /* 0x0000a60000001000 */
.L_x_5182:
        /* <DEDUP_REMOVED lines=13> */
.L_x_5181:
[----:B------:R-:W-:Y:S05]  /*1b30*/  BSYNC B2 ;  /* 0x0000000000027941 */ /* 0x000fea0003800000 */
.L_x_5180:
[----:B------:R-:W-:-:S04]  /*1b40*/  FMUL.FTZ R8, R8, 1.1920928955078125e-07 ;  /* 0x3400000008087820 */ /* 0x000fc80000410000 */
[----:B------:R-:W-:-:S07]  /*1b50*/  FMUL.FTZ R0, R7, R8 ;  /* 0x0000000807007220 */ /* 0x000fce0000410000 */
.L_x_5175:
[----:B------:R-:W-:Y:S05]  /*1b60*/  BSYNC B0 ;  /* 0x0000000000007941 */ /* 0x000fea0003800000 */
.L_x_5174:
[C---:B------:R-:W-:Y:S01]  /*1b70*/  FSETP.GTU.FTZ.AND P0, PT, |R0|.reuse, +INF , PT ;  /* 0x7f8000000000780b */ /* 0x040fe20003f1c200 */
[----:B------:R-:W-:Y:S01]  /*1b80*/  HADD2.F32 R16, -RZ, R16.H0_H0 ;  /* 0x20000010ff107230 */ /* 0x000fe20000004100 */
[----:B------:R-:W-:Y:S01]  /*1b90*/  LOP3.LUT R5, R0, 0x80000000, R5, 0xb8, !PT ;  /* 0x8000000000057812 */ /* 0x000fe200078eb805 */
[----:B------:R-:W-:-:S03]  /*1ba0*/  HADD2.F32 R17, -RZ, R17.H0_H0 ;  /* 0x20000011ff117230 */ /* 0x000fc60000004100 */
[----:B------:R-:W-:Y:S02]  /*1bb0*/  FSEL R5, R0, R5, P0 ;  /* 0x0000000500057208 */ /* 0x000fe40000000000 */
[----:B------:R-:W2:Y:S01]  /*1bc0*/  MUFU.RCP R0, R16 ;  /* 0x0000001000007308 */ /* 0x000ea20000001000 */
[----:B------:R-:W-:Y:S02]  /*1bd0*/  FSETP.GEU.FTZ.AND P1, PT, R16, RZ, PT ;  /* 0x000000ff1000720b */ /* 0x000fe40003f3e000 */
[C---:B------:R-:W-:Y:S02]  /*1be0*/  FSETP.NEU.FTZ.AND P0, PT, R5.reuse, RZ, PT ;  /* 0x000000ff0500720b */ /* 0x040fe40003f1d000 */
        /* <DEDUP_REMOVED lines=20> */
.L_x_5173:
[----:B------:R-:W-:Y:S05]  /*1d30*/  BSYNC B1 ;  /* 0x0000000000017941 */ /* 0x000fea0003800000 */
.L_x_5172:
[----:B------:R-:W-:Y:S01]  /*1d40*/  ISETP.GE.AND P0, PT, R11, R12, PT ;  /* 0x0000000c0b00720c */ /* 0x000fe20003f06270 */
[----:B------:R-:W-:Y:S04]  /*1d50*/  BSSY B0, `(.L_x_5183) ;  /* 0x0000017000007945 */ /* 0x000fe80003800000 */
[----:B------:R-:W-:Y:S08]  /*1d60*/  BSSY B1, `(.L_x_5184) ;  /* 0x000000f000017945 */ /* 0x000ff00003800000 */
[----:B------:R-:W-:Y:S05]  /*1d70*/  @P0 BRA `(.L_x_5185) ;  /* 0x0000000000340947 */ /* 0x000fea0003800000 */
[----:B------:R-:W2:Y:S01]  /*1d80*/  LDC.64 R8, c[0x0][0x218] ;  /* 0x00008600ff087b82 */ /* 0x000ea20000000a00 */
        /* <DEDUP_REMOVED lines=8> */
[----:B------:R-:W-:Y:S01]  /*1e10*/  LEA R5, R10, R11, 0x9 ;  /* 0x0000000b0a057211 */ /* 0x000fe200078e48ff */
[----:B------:R-:W-:-:S04]  /*1e20*/  VIADD R11, R11, 0x80 ;  /* 0x000000800b0b7836 */ /* 0x000fc80000000000 */
[----:B--2---:R-:W-:-:S05]  /*1e30*/  IMAD.WIDE.U32 R2, R5, 0x2, R2 ;  /* 0x0000000205027825 */ /* 0x004fca00078e0002 */
[----:B------:R2:W-:Y:S02]  /*1e40*/  STG.E.U16 desc[UR4][R2.64], R4 ;  /* 0x0000000402007986 */ /* 0x0005e4000c101504 */
.L_x_5185:
[----:B------:R-:W-:Y:S05]  /*1e50*/  BSYNC B1 ;  /* 0x0000000000017941 */ /* 0x000fea0003800000 */
.L_x_5184:
[----:B------:R-:W-:-:S13]  /*1e60*/  ISETP.GE.AND P0, PT, R11, R12, PT ;  /* 0x0000000c0b00720c */ /* 0x000fda0003f06270 */
[----:B--2---:R-:W2:Y:S01]  /*1e70*/  @!P0 LDC.64 R2, c[0x0][0x218] ;  /* 0x00008600ff028b82 */ /* 0x004ea20000000a00 */
[----:B------:R-:W-:Y:S01]  /*1e80*/  @!P0 LEA R5, R10, R11, 0x9 ;  /* 0x0000000b0a058211 */ /* 0x000fe200078e48ff */
[----:B------:R-:W-:-:S04]  /*1e90*/  @!P0 VIADD R11, R11, 0x80 ;  /* 0x000000800b0b8836 */ /* 0x000fc80000000000 */
[----:B--2---:R-:W-:-:S05]  /*1ea0*/  @!P0 IMAD.WIDE.U32 R2, R5, 0x2, R2 ;  /* 0x0000000205028825 */ /* 0x004fca00078e0002 */
[----:B------:R2:W-:Y:S02]  /*1eb0*/  @!P0 STG.E.U16 desc[UR4][R2.64], R6 ;  /* 0x0000000602008986 */ /* 0x0005e4000c101504 */
.L_x_5186:
[----:B------:R-:W-:Y:S05]  /*1ec0*/  BSYNC B0 ;  /* 0x0000000000007941 */ /* 0x000fea0003800000 */
.L_x_5183:
[----:B------:R-:W-:Y:S05]  /*1ed0*/  WARPSYNC.ALL ;  /* 0x0000000000007948 */ /* 0x000fea0003800000 */
[----:B------:R-:W-:-:S13]  /*1ee0*/  ISETP.GE.AND P0, PT, R11, R12, PT ;  /* 0x0000000c0b00720c */ /* 0x000fda0003f06270 */
[----:B------:R-:W-:Y:S05]  /*1ef0*/  @P0 EXIT ;  /* 0x000000000000094d */ /* 0x000fea0003800000 */
[----:B--2---:R-:W2:Y:S01]  /*1f00*/  LDC.64 R2, c[0x0][0x218] ;  /* 0x00008600ff027b82 */ /* 0x004ea20000000a00 */
[----:B------:R-:W-:-:S05]  /*1f10*/  LEA R11, R10, R11, 0x9 ;  /* 0x0000000b0a0b7211 */ /* 0x000fca00078e48ff */
[----:B--2---:R-:W-:-:S05]  /*1f20*/  IMAD.WIDE.U32 R2, R11, 0x2, R2 ;  /* 0x000000020b027825 */ /* 0x004fca00078e0002 */
[----:B------:R-:W-:Y:S01]  /*1f30*/  STG.E.U16 desc[UR4][R2.64], R0 ;  /* 0x0000000002007986 */ /* 0x000fe2000c101504 */
[----:B------:R-:W-:Y:S05]  /*1f40*/  EXIT ;  /* 0x000000000000794d */ /* 0x000fea0003800000 */
.L_x_5187:
        /* <DEDUP_REMOVED lines=11> */
.L_x_37786:


//--------------------- .text._ZN2at6native29vectorized_elementwise_kernelILi2ENS0_13BinaryFunctorIN3c104HalfES4_S4_ZZZNS0_15binary_internal21div_floor_kernel_cudaERNS_18TensorIteratorBaseEENKUlvE1_clEvENKUlvE1_clEvEUlS4_S4_E_EESt5arrayIPcLm3EEEEviT0_T1_ --------------------------
	.section	.text._ZN2at6native29vectorized_elementwise_kernelILi2ENS0_13BinaryFunctorIN3c104HalfES4_S4_ZZZNS0_15binary_internal21div_floor_kernel_cudaERNS_18TensorIteratorBaseEENKUlvE1_clEvENKUlvE1_clEvEUlS4_S4_E_EESt5arrayIPcLm3EEEEviT0_T1_,"ax",@progbits
	.align	128
        .global         _ZN2at6native29vectorized_elementwise_kernelILi2ENS0_13BinaryFunctorIN3c104HalfES4_S4_ZZZNS0_15binary_internal21div_floor_kernel_cudaERNS_18TensorIteratorBaseEENKUlvE1_clEvENKUlvE1_clEvEUlS4_S4_E_EESt5arrayIPcLm3EEEEviT0_T1_
        .type           _ZN2at6native29vectorized_elementwise_kernelILi2ENS0_13BinaryFunctorIN3c104HalfES4_S4_ZZZNS0_15binary_internal21div_floor_kernel_cudaERNS_18TensorIteratorBaseEENKUlvE1_clEvENKUlvE1_clEvEUlS4_S4_E_EESt5arrayIPcLm3EEEEviT0_T1_,@function
        .size           _ZN2at6native29vectorized_elementwise_kernelILi2ENS0_13BinaryFunctorIN3c104HalfES4_S4_ZZZNS0_15binary_internal21div_floor_kernel_cudaERNS_18TensorIteratorBaseEENKUlvE1_clEvENKUlvE1_clEvEUlS4_S4_E_EESt5arrayIPcLm3EEEEviT0_T1_,(.L_x_37787 - _ZN2at6native29vectorized_elementwise_kernelILi2ENS0_13BinaryFunctorIN3c104HalfES4_S4_ZZZNS0_15binary_internal21div_floor_kernel_cudaERNS_18TensorIteratorBaseEENKUlvE1_clEvENKUlvE1_clEvEUlS4_S4_E_EESt5arrayIPcLm3EEEEviT0_T1_)
        .other          _ZN2at6native29vectorized_elementwise_kernelILi2ENS0_13BinaryFunctorIN3c104HalfES4_S4_ZZZNS0_15binary_internal21div_floor_kernel_cudaERNS_18TensorIteratorBaseEENKUlvE1_clEvENKUlvE1_clEvEUlS4_S4_E_EESt5arrayIPcLm3EEEEviT0_T1_,@"STO_CUDA_ENTRY STV_DEFAULT"
_ZN2at6native29vectorized_elementwise_kernelILi2ENS0_13BinaryFunctorIN3c104HalfES4_S4_ZZZNS0_15binary_internal21div_floor_kernel_cudaERNS_18TensorIteratorBaseEENKUlvE1_clEvENKUlvE1_clEvEUlS4_S4_E_EESt5arrayIPcLm3EEEEviT0_T1_:
.text._ZN2at6native29vectorized_elementwise_kernelILi2ENS0_13BinaryFunctorIN3c104HalfES4_S4_ZZZNS0_15binary_internal21div_floor_kernel_cudaERNS_18TensorIteratorBaseEENKUlvE1_clEvENKUlvE1_clEvEUlS4_S4_E_EESt5arrayIPcLm3EEEEviT0_T1_:
        /* <DEDUP_REMOVED lines=15> */
[----:B------:R0:W5:Y:S01]  /*00f0*/  LDG.E R12, desc[UR4][R18.64+0x200] ;  /* 0x00020004120c7981 */ /* 0x000162000c1e1900 */
[----:B------:R-:W-:-:S03]  /*0100*/  IMAD.WIDE.U32 R16, R2, 0x4, R6 ;  /* 0x0000000402107825 */ /* 0x000fc600078e0006 */
[----:B------:R0:W5:Y:S04]  /*0110*/  LDG.E R3, desc[UR4][R18.64+0x600] ;  /* 0x0006000412037981 */ /* 0x000168000c1e1900 */
[----:B------:R-:W2:Y:S04]  /*0120*/  LDG.E R10, desc[UR4][R16.64] ;  /* 0x00000004100a7981 */ /* 0x000ea8000c1e1900 */
[----:B------:R0:W5:Y:S04]  /*0130*/  LDG.E R11, desc[UR4][R16.64+0x200] ;  /* 0x00020004100b7981 */ /* 0x000168000c1e1900 */
[----:B------:R0:W5:Y:S04]  /*0140*/  LDG.E R8, desc[UR4][R16.64+0x400] ;  /* 0x0004000410087981 */ /* 0x000168000c1e1900 */
[----:B------:R0:W5:Y:S04]  /*0150*/  LDG.E R5, desc[UR4][R16.64+0x600] ;  /* 0x0006000410057981 */ /* 0x000168000c1e1900 */
[----:B------:R0:W5:Y:S01]  /*0160*/  LDG.E R7, desc[UR4][R18.64+0x400] ;  /* 0x0004000412077981 */ /* 0x000162000c1e1900 */
[----:B------:R-:W-:Y:S01]  /*0170*/  BSSY B1, `(.L_x_5189) ;  /* 0x0000063000017945 */ /* 0x000fe20003800000 */
[----:B---3--:R-:W-:-:S05]  /*0180*/  HADD2.F32 R13, -RZ, R9.H0_H0 ;  /* 0x20000009ff0d7230 */ /* 0x008fca0000004100 */
[----:B------:R-:W-:-:S13]  /*0190*/  FSETP.NEU.FTZ.AND P0, PT, R13, RZ, PT ;  /* 0x000000ff0d00720b */ /* 0x000fda0003f1d000 */
[----:B------:R-:W1:Y:S01]  /*01a0*/  @!P0 MUFU.RCP R15, R13 ;  /* 0x0000000d000f8308 */ /* 0x000e620000001000 */
[----:B--2---:R-:W-:-:S05]  /*01b0*/  HADD2.F32 R14, -RZ, R10.H0_H0 ;  /* 0x2000000aff0e7230 */ /* 0x004fca0000004100 */
[----:B-1----:R-:W-:-:S05]  /*01c0*/  @!P0 FMUL.FTZ R6, R14, R15 ;  /* 0x0000000f0e068220 */ /* 0x002fca0000410000 */
[----:B------:R-:W-:Y:S01]  /*01d0*/  @!P0 F2FP.F16.F32.PACK_AB R6, RZ, R6 ;  /* 0x00000006ff06823e */ /* 0x000fe200000000ff */
        /* <DEDUP_REMOVED lines=28> */
.L_x_5196:
[----:B------:R-:W-:Y:S01]  /*03a0*/  FSETP.GEU.FTZ.AND P0, PT, R17, -R0, PT ;  /* 0x800000001100720b */ /* 0x000fe20003f1e000 */
[----:B------:R-:W-:-:S12]  /*03b0*/  FADD.FTZ R6, R6, -1 ;  /* 0xbf80000006067421 */ /* 0x000fd80000010000 */
[----:B------:R-:W-:-:S07]  /*03c0*/  @!P0 FADD.FTZ R6, R6, -1 ;  /* 0xbf80000006068421 */ /* 0x000fce0000010000 */
.L_x_5195:
[----:B------:R-:W-:Y:S05]  /*03d0*/  BSYNC B2 ;  /* 0x0000000000027941 */ /* 0x000fea0003800000 */
.L_x_5194:
[----:B------:R-:W-:Y:S01]  /*03e0*/  FFMA.FTZ R15, -R0, R6, R15 ;  /* 0x00000006000f7223 */ /* 0x000fe2000001010f */
[----:B------:R-:W-:Y:S06]  /*03f0*/  BRA `(.L_x_5192) ;  /* 0x00000000007c7947 */ /* 0x000fec0003800000 */
.L_x_5193:
        /* <DEDUP_REMOVED lines=15> */
.L_x_5199:
        /* <DEDUP_REMOVED lines=13> */
.L_x_5198:
[----:B------:R-:W-:Y:S05]  /*05c0*/  BSYNC B2 ;  /* 0x0000000000027941 */ /* 0x000fea0003800000 */
.L_x_5197:
[----:B------:R-:W-:-:S04]  /*05d0*/  FMUL.FTZ R15, R15, 1.1920928955078125e-07 ;  /* 0x340000000f0f7820 */ /* 0x000fc80000410000 */
[----:B------:R-:W-:-:S07]  /*05e0*/  FMUL.FTZ R15, R6, R15 ;  /* 0x0000000f060f7220 */ /* 0x000fce0000410000 */
.L_x_5192:
[----:B------:R-:W-:Y:S05]  /*05f0*/  BSYNC B0 ;  /* 0x0000000000007941 */ /* 0x000fea0003800000 */
.L_x_5191:
        /* <DEDUP_REMOVED lines=26> */
.L_x_5190:
[----:B------:R-:W-:Y:S05]  /*07a0*/  BSYNC B1 ;  /* 0x0000000000017941 */ /* 0x000fea0003800000 */
.L_x_5189:
[----:B------:R-:W-:Y:S01]  /*07b0*/  HADD2.F32 R13, -RZ, R9.H1_H1 ;  /* 0x30000009ff0d7230 */ /* 0x000fe20000004100 */
[----:B------:R-:W-:Y:S01]  /*07c0*/  BSSY B1, `(.L_x_5200) ;  /* 0x0000062000017945 */ /* 0x000fe20003800000 */
[----:B------:R-:W-:-:S03]  /*07d0*/  HADD2.F32 R10, -RZ, R10.H1_H1 ;  /* 0x3000000aff0a7230 */ /* 0x000fc60000004100 */
        /* <DEDUP_REMOVED lines=32> */
.L_x_5207:
[----:B------:R-:W-:Y:S01]  /*09e0*/  FSETP.GEU.FTZ.AND P0, PT, R16, -R0, PT ;  /* 0x800000001000720b */ /* 0x000fe20003f1e000 */
[----:B------:R-:W-:-:S12]  /*09f0*/  FADD.FTZ R14, R14, -1 ;  /* 0xbf8000000e0e7421 */ /* 0x000fd80000010000 */
[----:B------:R-:W-:-:S07]  /*0a00*/  @!P0 FADD.FTZ R14, R14, -1 ;  /* 0xbf8000000e0e8421 */ /* 0x000fce0000010000 */
.L_x_5206:
[----:B------:R-:W-:Y:S05]  /*0a10*/  BSYNC B2 ;  /* 0x0000000000027941 */ /* 0x000fea0003800000 */
.L_x_5205:
[----:B------:R-:W-:Y:S01]  /*0a20*/  FFMA.FTZ R9, -R0, R14, R9 ;  /* 0x0000000e00097223 */ /* 0x000fe20000010109 */
[----:B------:R-:W-:Y:S06]  /*0a30*/  BRA `(.L_x_5203) ;  /* 0x00000000007c7947 */ /* 0x000fec0003800000 */
.L_x_5204:
        /* <DEDUP_REMOVED lines=15> */
.L_x_5210:
        /* <DEDUP_REMOVED lines=13> */
.L_x_5209:
[----:B------:R-:W-:Y:S05]  /*0c00*/  BSYNC B2 ;  /* 0x0000000000027941 */ /* 0x000fea0003800000 */
.L_x_5208:
[----:B------:R-:W-:-:S04]  /*0c10*/  FMUL.FTZ R14, R14, 1.1920928955078125e-07 ;  /* 0x340000000e0e7820 */ /* 0x000fc80000410000 */
[----:B------:R-:W-:-:S07]  /*0c20*/  FMUL.FTZ R9, R9, R14 ;  /* 0x0000000e09097220 */ /* 0x000fce0000410000 */
.L_x_5203:
[----:B------:R-:W-:Y:S05]  /*0c30*/  BSYNC B0 ;  /* 0x0000000000007941 */ /* 0x000fea0003800000 */
.L_x_5202:
        /* <DEDUP_REMOVED lines=26> */
.L_x_5201:
[----:B------:R-:W-:Y:S05]  /*0de0*/  BSYNC B1 ;  /* 0x0000000000017941 */ /* 0x000fea0003800000 */
.L_x_5200:
[----:B-----5:R-:W-:Y:S01]  /*0df0*/  HADD2.F32 R13, -RZ, R12.H0_H0 ;  /* 0x2000000cff0d7230 */ /* 0x020fe20000004100 */
[----:B------:R-:W-:Y:S01]  /*0e00*/  BSSY B1, `(.L_x_5211) ;  /* 0x0000062000017945 */ /* 0x000fe20003800000 */
        /* <DEDUP_REMOVED lines=33> */
.L_x_5218:
[----:B------:R-:W-:Y:S01]  /*1020*/  FSETP.GEU.FTZ.AND P0, PT, R17, -R0, PT ;  /* 0x800000001100720b */ /* 0x000fe20003f1e000 */
[----:B------:R-:W-:-:S12]  /*1030*/  FADD.FTZ R10, R10, -1 ;  /* 0xbf8000000a0a7421 */ /* 0x000fd80000010000 */
[----:B------:R-:W-:-:S07]  /*1040*/  @!P0 FADD.FTZ R10, R10, -1 ;  /* 0xbf8000000a0a8421 */ /* 0x000fce0000010000 */
.L_x_5217:
[----:B------:R-:W-:Y:S05]  /*1050*/  BSYNC B2 ;  /* 0x0000000000027941 */ /* 0x000fea0003800000 */
.L_x_5216:
[----:B------:R-:W-:Y:S01]  /*1060*/  FFMA.FTZ R15, -R0, R10, R15 ;  /* 0x0000000a000f7223 */ /* 0x000fe2000001010f */
[----:B------:R-:W-:Y:S06]  /*1070*/  BRA `(.L_x_5214) ;  /* 0x00000000007c7947 */ /* 0x000fec0003800000 */
.L_x_5215:
[C---:B------:R-:W-:Y:S01]  /*1080*/  VIADD R10, R0.reuse, 0xf4800000 ;  /* 0xf4800000000a7836 */ /* 0x040fe20000000000 */
        /* <DEDUP_REMOVED lines=14> */
.L_x_5221:
        /* <DEDUP_REMOVED lines=13> */
.L_x_5220:
[----:B------:R-:W-:Y:S05]  /*1240*/  BSYNC B2 ;  /* 0x0000000000027941 */ /* 0x000fea0003800000 */
.L_x_5219:
[----:B------:R-:W-:-:S04]  /*1250*/  FMUL.FTZ R15, R15, 1.1920928955078125e-07 ;  /* 0x340000000f0f7820 */ /* 0x000fc80000410000 */
[----:B------:R-:W-:-:S07]  /*1260*/  FMUL.FTZ R15, R10, R15 ;  /* 0x0000000f0a0f7220 */ /* 0x000fce0000410000 */
.L_x_5214:
[----:B------:R-:W-:Y:S05]  /*1270*/  BSYNC B0 ;  /* 0x0000000000007941 */ /* 0x000fea0003800000 */
.L_x_5213:
        /* <DEDUP_REMOVED lines=26> */
.L_x_5212:
[----:B------:R-:W-:Y:S05]  /*1420*/  BSYNC B1 ;  /* 0x0000000000017941 */ /* 0x000fea0003800000 */
.L_x_5211:
[----:B------:R-:W-:Y:S01]  /*1430*/  HADD2.F32 R12, -RZ, R12.H1_H1 ;  /* 0x3000000cff0c7230 */ /* 0x000fe20000004100 */
[----:B------:R-:W-:Y:S01]  /*1440*/  BSSY B1, `(.L_x_5222) ;  /* 0x0000062000017945 */ /* 0x000fe20003800000 */
[----:B------:R-:W-:-:S03]  /*1450*/  HADD2.F32 R13, -RZ, R11.H1_H1 ;  /* 0x3000000bff0d7230 */ /* 0x000fc60000004100 */
        /* <DEDUP_REMOVED lines=32> */
.L_x_5229:
[----:B------:R-:W-:Y:S01]  /*1660*/  FSETP.GEU.FTZ.AND P0, PT, R17, -R0, PT ;  /* 0x800000001100720b */ /* 0x000fe20003f1e000 */
[----:B------:R-:W-:-:S12]  /*1670*/  FADD.FTZ R14, R14, -1 ;  /* 0xbf8000000e0e7421 */ /* 0x000fd80000010000 */
[----:B------:R-:W-:-:S07]  /*1680*/  @!P0 FADD.FTZ R14, R14, -1 ;  /* 0xbf8000000e0e8421 */ /* 0x000fce0000010000 */
.L_x_5228:
[----:B------:R-:W-:Y:S05]  /*1690*/  BSYNC B2 ;  /* 0x0000000000027941 */ /* 0x000fea0003800000 */
.L_x_5227:
[----:B------:R-:W-:Y:S01]  /*16a0*/  FFMA.FTZ R11, -R0, R14, R11 ;  /* 0x0000000e000b7223 */ /* 0x000fe2000001010b */
[----:B------:R-:W-:Y:S06]  /*16b0*/  BRA `(.L_x_5225) ;  /* 0x00000000007c7947 */ /* 0x000fec0003800000 */
.L_x_5226:
        /* <DEDUP_REMOVED lines=13> */
[----:B-1----:R-:W-:-:S04]  /*1790*/  LOP3.LUT R16, R0, 0x3f800000, RZ, 0xfc, !PT ;  /* 0x3f80000000107812 */ /* 0x002fc800078efcff */
[----:B------:R1:W2:Y:S03]  /*17a0*/  MUFU.RCP R0, R16 ;  /* 0x0000001000007308 */ /* 0x0002a60000001000 */
.L_x_5232:
        /* <DEDUP_REMOVED lines=13> */
.L_x_5231:
[----:B------:R-:W-:Y:S05]  /*1880*/  BSYNC B2 ;  /* 0x0000000000027941 */ /* 0x000fea0003800000 */
.L_x_5230:
[----:B------:R-:W-:-:S04]  /*1890*/  FMUL.FTZ R14, R14, 1.1920928955078125e-07 ;  /* 0x340000000e0e7820 */ /* 0x000fc80000410000 */
[----:B------:R-:W-:-:S07]  /*18a0*/  FMUL.FTZ R11, R11, R14 ;  /* 0x0000000e0b0b7220 */ /* 0x000fce0000410000 */
.L_x_5225:
[----:B------:R-:W-:Y:S05]  /*18b0*/  BSYNC B0 ;  /* 0x0000000000007941 */ /* 0x000fea0003800000 */
.L_x_5224:
        /* <DEDUP_REMOVED lines=26> */
.L_x_5223:
[----:B------:R-:W-:Y:S05]  /*1a60*/  BSYNC B1 ;  /* 0x0000000000017941 */ /* 0x000fea0003800000 */
.L_x_5222:
[----:B------:R-:W-:Y:S01]  /*1a70*/  HADD2.F32 R13, -RZ, R7.H0_H0 ;  /* 0x20000007ff0d7230 */ /* 0x000fe20000004100 */
        /* <DEDUP_REMOVED lines=34> */
.L_x_5240:
[----:B------:R-:W-:Y:S01]  /*1ca0*/  FSETP.GEU.FTZ.AND P0, PT, R17, -R0, PT ;  /* 0x800000001100720b */ /* 0x000fe20003f1e000 */
[----:B------:R-:W-:-:S12]  /*1cb0*/  FADD.FTZ R12, R12, -1 ;  /* 0xbf8000000c0c7421 */ /* 0x000fd80000010000 */
[----:B------:R-:W-:-:S07]  /*1cc0*/  @!P0 FADD.FTZ R12, R12, -1 ;  /* 0xbf8000000c0c8421 */ /* 0x000fce0000010000 */
.L_x_5239:
[----:B------:R-:W-:Y:S05]  /*1cd0*/  BSYNC B2 ;  /* 0x0000000000027941 */ /* 0x000fea0003800000 */
.L_x_5238:
[----:B------:R-:W-:Y:S01]  /*1ce0*/  FFMA.FTZ R15, -R0, R12, R15 ;  /* 0x0000000c000f7223 */ /* 0x000fe2000001010f */
[----:B------:R-:W-:Y:S06]  /*1cf0*/  BRA `(.L_x_5236) ;  /* 0x00000000007c7947 */ /* 0x000fec0003800000 */
.L_x_5237:
[----:B------:R-:W-:Y:S01]  /*1d00*/  IADD3 R12, R0, -0xb800000, RZ ;  /* 0xf4800000000c7810 */ /* 0x000fe20007ffe0ff */
[----:B------:R-:W-:Y:S01]  /*1d10*/  BSSY B2, `(.L_x_5241) ;  /* 0x000001b000027945 */ /* 0x000fe20003800000 */
[----:B------:R-:W-:Y:S02]  /*1d20*/  FSETP.GT.FTZ.AND P0, PT, |R13|, RZ, PT ;  /* 0x000000ff0d00720b */ /* 0x000fe40003f14200 */
[----:B------:R-:W-:Y:S02]  /*1d30*/  LOP3.LUT R12, R12, 0xff800000, RZ, 0xc0, !PT ;  /* 0xff8000000c0c7812 */ /* 0x000fe400078ec0ff */
[C---:B------:R-:W-:Y:S02]  /*1d40*/  ISETP.GT.U32.OR P0, PT, R15.reuse, 0x7f7fffff, !P0 ;  /* 0x7f7fffff0f00780c */ /* 0x040fe40004704470 */
[----:B0-----:R-:W-:Y:S01]  /*1d50*/  LOP3.LUT R17, R0, 0xff800000, RZ, 0xc0, !PT ;  /* 0xff80000000117812 */ /* 0x001fe200078ec0ff */
        /* <DEDUP_REMOVED lines=9> */
.L_x_5243:
        /* <DEDUP_REMOVED lines=13> */
.L_x_5242:
[----:B------:R-:W-:Y:S05]  /*1ec0*/  BSYNC B2 ;  /* 0x0000000000027941 */ /* 0x000fea0003800000 */
.L_x_5241:
[----:B------:R-:W-:-:S04]  /*1ed0*/  FMUL.FTZ R15, R15, 1.1920928955078125e-07 ;  /* 0x340000000f0f7820 */ /* 0x000fc80000410000 */
[----:B------:R-:W-:-:S07]  /*1ee0*/  FMUL.FTZ R15, R12, R15 ;  /* 0x0000000f0c0f7220 */ /* 0x000fce0000410000 */
.L_x_5236:
[----:B------:R-:W-:Y:S05]  /*1ef0*/  BSYNC B0 ;  /* 0x0000000000007941 */ /* 0x000fea0003800000 */
.L_x_5235:
        /* <DEDUP_REMOVED lines=26> */
.L_x_5234:
[----:B------:R-:W-:Y:S05]  /*20a0*/  BSYNC B1 ;  /* 0x0000000000017941 */ /* 0x000fea0003800000 */
.L_x_5233:
        /* <DEDUP_REMOVED lines=35> */
.L_x_5251:
[----:B------:R-:W-:Y:S01]  /*22e0*/  FSETP.GEU.FTZ.AND P0, PT, R16, -R0, PT ;  /* 0x800000001000720b */ /* 0x000fe20003f1e000 */
[----:B------:R-:W-:-:S12]  /*22f0*/  FADD.FTZ R14, R14, -1 ;  /* 0xbf8000000e0e7421 */ /* 0x000fd80000010000 */
[----:B------:R-:W-:-:S07]  /*2300*/  @!P0 FADD.FTZ R14, R14, -1 ;  /* 0xbf8000000e0e8421 */ /* 0x000fce0000010000 */
.L_x_5250:
[----:B------:R-:W-:Y:S05]  /*2310*/  BSYNC B2 ;  /* 0x0000000000027941 */ /* 0x000fea0003800000 */
.L_x_5249:
[----:B------:R-:W-:Y:S01]  /*2320*/  FFMA.FTZ R13, -R0, R14, R13 ;  /* 0x0000000e000d7223 */ /* 0x000fe2000001010d */
[----:B------:R-:W-:Y:S06]  /*2330*/  BRA `(.L_x_5247) ;  /* 0x00000000007c7947 */ /* 0x000fec0003800000 */
.L_x_5248:
        /* <DEDUP_REMOVED lines=15> */
.L_x_5254:
        /* <DEDUP_REMOVED lines=13> */
.L_x_5253:
[----:B------:R-:W-:Y:S05]  /*2500*/  BSYNC B2 ;  /* 0x0000000000027941 */ /* 0x000fea0003800000 */
.L_x_5252:
[----:B------:R-:W-:-:S04]  /*2510*/  FMUL.FTZ R14, R14, 1.1920928955078125e-07 ;  /* 0x340000000e0e7820 */ /* 0x000fc80000410000 */
[----:B------:R-:W-:-:S07]  /*2520*/  FMUL.FTZ R13, R13, R14 ;  /* 0x0000000e0d0d7220 */ /* 0x000fce0000410000 */
.L_x_5247:
[----:B------:R-:W-:Y:S05]  /*2530*/  BSYNC B0 ;  /* 0x0000000000007941 */ /* 0x000fea0003800000 */
.L_x_5246:
        /* <DEDUP_REMOVED lines=26> */
.L_x_5245:
[----:B------:R-:W-:Y:S05]  /*26e0*/  BSYNC B1 ;  /* 0x0000000000017941 */ /* 0x000fea0003800000 */
.L_x_5244:
        /* <DEDUP_REMOVED lines=35> */
.L_x_5262:
[----:B------:R-:W-:Y:S01]  /*2920*/  FSETP.GEU.FTZ.AND P0, PT, R17, -R0, PT ;  /* 0x800000001100720b */ /* 0x000fe20003f1e000 */
[----:B------:R-:W-:-:S12]  /*2930*/  FADD.FTZ R14, R14, -1 ;  /* 0xbf8000000e0e7421 */ /* 0x000fd80000010000 */
[----:B------:R-:W-:-:S07]  /*2940*/  @!P0 FADD.FTZ R14, R14, -1 ;  /* 0xbf8000000e0e8421 */ /* 0x000fce0000010000 */
.L_x_5261:
[----:B------:R-:W-:Y:S05]  /*2950*/  BSYNC B2 ;  /* 0x0000000000027941 */ /* 0x000fea0003800000 */
.L_x_5260:
[----:B------:R-:W-:Y:S01]  /*2960*/  FFMA.FTZ R15, -R0, R14, R15 ;  /* 0x0000000e000f7223 */ /* 0x000fe2000001010f */
[----:B------:R-:W-:Y:S06]  /*2970*/  BRA `(.L_x_5258) ;  /* 0x00000000007c7947 */ /* 0x000fec0003800000 */
.L_x_5259:
[C---:B------:R-:W-:Y:S01]  /*2980*/  VIADD R14, R0.reuse, 0xf4800000 ;  /* 0xf4800000000e7836 */ /* 0x040fe20000000000 */
[----:B------:R-:W-:Y:S01]  /*2990*/  FSETP.GT.FTZ.AND P0, PT, |R7|, RZ, PT ;  /* 0x000000ff0700720b */ /* 0x000fe20003f14200 */
[----:B------:R-:W-:Y:S01]  /*29a0*/  BSSY B2, `(.L_x_5263) ;  /* 0x000001a000027945 */ /* 0x000fe20003800000 */
[----:B0-----:R-:W-:Y:S02]  /*29b0*/  LOP3.LUT R17, R0, 0xff800000, RZ, 0xc0, !PT ;  /* 0xff80000000117812 */ /* 0x001fe400078ec0ff */
[----:B------:R-:W-:Y:S02]  /*29c0*/  LOP3.LUT R14, R14, 0xff800000, RZ, 0xc0, !PT ;  /* 0xff8000000e0e7812 */ /* 0x000fe400078ec0ff */
[C---:B------:R-:W-:Y:S02]  /*29d0*/  ISETP.GT.U32.OR P0, PT, R15.reuse, 0x7f7fffff, !P0 ;  /* 0x7f7fffff0f00780c */ /* 0x040fe40004704470 */
[C---:B-1----:R-:W-:Y:S02]  /*29e0*/  IADD3 R16, R15.reuse, -R14, RZ ;  /* 0x8000000e0f107210 */ /* 0x042fe40007ffe0ff */
        /* <DEDUP_REMOVED lines=8> */
.L_x_5265:
        /* <DEDUP_REMOVED lines=13> */
.L_x_5264:
[----:B------:R-:W-:Y:S05]  /*2b40*/  BSYNC B2 ;  /* 0x0000000000027941 */ /* 0x000fea0003800000 */
.L_x_5263:
[----:B------:R-:W-:-:S04]  /*2b50*/  FMUL.FTZ R15, R15, 1.1920928955078125e-07 ;  /* 0x340000000f0f7820 */ /* 0x000fc80000410000 */
[----:B------:R-:W-:-:S07]  /*2b60*/  FMUL.FTZ R15, R14, R15 ;  /* 0x0000000f0e0f7220 */ /* 0x000fce0000410000 */
.L_x_5258:
[----:B------:R-:W-:Y:S05]  /*2b70*/  BSYNC B0 ;  /* 0x0000000000007941 */ /* 0x000fea0003800000 */
.L_x_5257:
        /* <DEDUP_REMOVED lines=26> */
.L_x_5256:
[----:B------:R-:W-:Y:S05]  /*2d20*/  BSYNC B1 ;  /* 0x0000000000017941 */ /* 0x000fea0003800000 */
.L_x_5255:
        /* <DEDUP_REMOVED lines=35> */
.L_x_5273:
[----:B------:R-:W-:Y:S01]  /*2f60*/  FSETP.GEU.FTZ.AND P0, PT, R16, -R0, PT ;  /* 0x800000001000720b */ /* 0x000fe20003f1e000 */
[----:B------:R-:W-:-:S12]  /*2f70*/  FADD.FTZ R18, R18, -1 ;  /* 0xbf80000012127421 */ /* 0x000fd80000010000 */
[----:B------:R-:W-:-:S07]  /*2f80*/  @!P0 FADD.FTZ R18, R18, -1 ;  /* 0xbf80000012128421 */ /* 0x000fce0000010000 */
.L_x_5272:
[----:B------:R-:W-:Y:S05]  /*2f90*/  BSYNC B2 ;  /* 0x0000000000027941 */ /* 0x000fea0003800000 */
.L_x_5271:
[----:B------:R-:W-:Y:S01]  /*2fa0*/  FFMA.FTZ R5, -R0, R18, R5 ;  /* 0x0000001200057223 */ /* 0x000fe20000010105 */
[----:B------:R-:W-:Y:S06]  /*2fb0*/  BRA `(.L_x_5269) ;  /* 0x00000000007c7947 */ /* 0x000fec0003800000 */
.L_x_5270:
[C---:B------:R-:W-:Y:S01]  /*2fc0*/  IADD3 R7, R0.reuse, -0xb800000, RZ ;  /* 0xf480000000077810 */ /* 0x040fe20007ffe0ff */
[----:B------:R-:W-:Y:S01]  /*2fd0*/  BSSY B2, `(.L_x_5274) ;  /* 0x000001b000027945 */ /* 0x000fe20003800000 */
[----:B------:R-:W-:Y:S02]  /*2fe0*/  FSETP.GT.FTZ.AND P0, PT, |R3|, RZ, PT ;  /* 0x000000ff0300720b */ /* 0x000fe40003f14200 */
        /* <DEDUP_REMOVED lines=12> */
.L_x_5276:
        /* <DEDUP_REMOVED lines=13> */
.L_x_5275:
[----:B------:R-:W-:Y:S05]  /*3180*/  BSYNC B2 ;  /* 0x0000000000027941 */ /* 0x000fea0003800000 */
.L_x_5274:
[----:B------:R-:W-:-:S04]  /*3190*/  FMUL.FTZ R0, R7, 1.1920928955078125e-07 ;  /* 0x3400000007007820 */ /* 0x000fc80000410000 */
[----:B------:R-:W-:-:S07]  /*31a0*/  FMUL.FTZ R5, R5, R0 ;  /* 0x0000000005057220 */ /* 0x000fce0000410000 */
.L_x_5269:
[----:B------:R-:W-:Y:S05]  /*31b0*/  BSYNC B0 ;  /* 0x0000000000007941 */ /* 0x000fea0003800000 */
.L_x_5268:
        /* <DEDUP_REMOVED lines=26> */
.L_x_5267:
[----:B------:R-:W-:Y:S05]  /*3360*/  BSYNC B1 ;  /* 0x0000000000017941 */ /* 0x000fea0003800000 */
.L_x_5266:
[----:B01----:R-:W0:Y:S01]  /*3370*/  LDC.64 R16, c[0x0][0x218] ;  /* 0x00008600ff107b82 */ /* 0x003e220000000a00 */
[----:B------:R-:W-:Y:S02]  /*3380*/  PRMT R6, R6, 0x5410, R9 ;  /* 0x0000541006067816 */ /* 0x000fe40000000009 */
[----:B------:R-:W-:Y:S02]  /*3390*/  PRMT R10, R10, 0x5410, R11 ;  /* 0x000054100a0a7816 */ /* 0x000fe4000000000b */
[----:B------:R-:W-:Y:S02]  /*33a0*/  PRMT R12, R12, 0x5410, R13 ;  /* 0x000054100c0c7816 */ /* 0x000fe4000000000d */
[----:B------:R-:W-:Y:S01]  /*33b0*/  PRMT R14, R14, 0x5410, R7 ;  /* 0x000054100e0e7816 */ /* 0x000fe20000000007 */
[----:B0-----:R-:W-:-:S04]  /*33c0*/  IMAD.WIDE.U32 R4, R4, 0x2, R16 ;  /* 0x0000000204047825 */ /* 0x001fc800078e0010 */
[----:B------:R-:W-:-:S05]  /*33d0*/  IMAD.WIDE R4, R2, 0x4, R4 ;  /* 0x0000000402047825 */ /* 0x000fca00078e0204 */
[----:B------:R-:W-:Y:S04]  /*33e0*/  STG.E desc[UR4][R4.64], R6 ;  /* 0x0000000604007986 */ /* 0x000fe8000c101904 */
[----:B------:R-:W-:Y:S04]  /*33f0*/  STG.E desc[UR4][R4.64+0x200], R10 ;  /* 0x0002000a04007986 */ /* 0x000fe8000c101904 */
[----:B------:R-:W-:Y:S04]  /*3400*/  STG.E desc[UR4][R4.64+0x400], R12 ;  /* 0x0004000c04007986 */ /* 0x000fe8000c101904 */
[----:B------:R-:W-:Y:S01]  /*3410*/  STG.E desc[UR4][R4.64+0x600], R14 ;  /* 0x0006000e04007986 */ /* 0x000fe2000c101904 */
[----:B------:R-:W-:Y:S05]  /*3420*/  EXIT ;  /* 0x000000000000794d */ /* 0x000fea0003800000 */
.L_x_5188:
[----:B------:R-:W0:Y:S01]  /*3430*/  S2R R6, SR_TID.X ;  /* 0x0000000000067919 */ /* 0x000e220000002100 */
[----:B------:R-:W-:Y:S02]  /*3440*/  PRMT R8, RZ, 0x7610, R8 ;  /* 0x00007610ff087816 */ /* 0x000fe40000000008 */
[----:B0-----:R-:W-:Y:S01]  /*3450*/  ISETP.GE.AND P0, PT, R6, R5, PT ;  /* 0x000000050600720c */ /* 0x001fe20003f06270 */
[----:B------:R-:W-:-:S12]  /*3460*/  IMAD.MOV.U32 R27, RZ, RZ, R6 ;  /* 0x000000ffff1b7224 */ /* 0x000fd800078e0006 */
[----:B------:R-:W-:Y:S01]  /*3470*/  @!P0 IMAD.IADD R7, R4, 0x1, R27 ;  /* 0x0000000104078824 */ /* 0x000fe200078e021b */
[----:B------:R-:W-:Y:S01]  /*3480*/  @!P0 IADD3 R27, R27, 0x80, RZ ;  /* 0x000000801b1b8810 */ /* 0x000fe20007ffe0ff */
[----:B------:R-:W0:Y:S03]  /*3490*/  @!P0 LDC.64 R16, c[0x0][0x220] ;  /* 0x00008800ff108b82 */ /* 0x000e260000000a00 */
[----:B------:R-:W-:-:S05]  /*34a0*/  ISETP.GE.AND P4, PT, R27, R5, PT ;  /* 0x000000051b00720c */ /* 0x000fca0003f86270 */
[----:B------:R-:W1:Y:S08]  /*34b0*/  @!P0 LDC.64 R22, c[0x0][0x228] ;  /* 0x00008a00ff168b82 */ /* 0x000e700000000a00 */
[----:B------:R-:W-:Y:S01]  /*34c0*/  @!P4 IMAD.IADD R10, R4, 0x1, R27 ;  /* 0x00000001040ac824 */ /* 0x000fe200078e021b */
[----:B------:R-:W2:Y:S01]  /*34d0*/  @!P4 LDC.64 R14, c[0x0][0x220] ;  /* 0x00008800ff0ecb82 */ /* 0x000ea20000000a00 */
[----:B------:R-:W-:-:S05]  /*34e0*/  @!P4 VIADD R27, R27, 0x80 ;  /* 0x000000801b1bc836 */ /* 0x000fca0000000000 */
[----:B------:R-:W-:Y:S01]  /*34f0*/  ISETP.GE.AND P5, PT, R27, R5, PT ;  /* 0x000000051b00720c */ /* 0x000fe20003fa6270 */
[C---:B0-----:R-:W-:Y:S01]  /*3500*/  @!P0 IMAD.WIDE.U32 R16, R7.reuse, 0x2, R16 ;  /* 0x0000000207108825 */ /* 0x041fe200078e0010 */
[----:B------:R-:W0:Y:S01]  /*3510*/  @!P4 LDC.64 R12, c[0x0][0x228] ;  /* 0x00008a00ff0ccb82 */ /* 0x000e220000000a00 */
[----:B------:R-:W-:Y:S02]  /*3520*/  PRMT R20, RZ, 0x7610, R20 ;  /* 0x00007610ff147816 */ /* 0x000fe40000000014 */
[----:B------:R-:W-:Y:S01]  /*3530*/  PRMT R9, RZ, 0x7610, R9 ;  /* 0x00007610ff097816 */ /* 0x000fe20000000009 */
[----:B-1----:R-:W-:Y:S01]  /*3540*/  @!P0 IMAD.WIDE.U32 R22, R7, 0x2, R22 ;  /* 0x0000000207168825 */ /* 0x002fe200078e0016 */
[----:B------:R-:W-:-:S06]  /*3550*/  PRMT R7, RZ, 0x7610, R7 ;  /* 0x00007610ff077816 */ /* 0x000fcc0000000007 */
[----:B------:R-:W-:Y:S01]  /*3560*/  @!P5 IADD3 R11, R4, R27, RZ ;  /* 0x0000001b040bd210 */ /* 0x000fe20007ffe0ff */
[----:B------:R-:W-:Y:S01]  /*3570*/  @!P5 VIADD R27, R27, 0x80 ;  /* 0x000000801b1bd836 */ /* 0x000fe20000000000 */
[----:B------:R-:W1:Y:S01]  /*3580*/  @!P5 LDC.64 R2, c[0x0][0x228] ;  /* 0x00008a00ff02db82 */ /* 0x000e620000000a00 */
[----:B------:R-:W5:Y:S03]  /*3590*/  @!P0 LDG.E.U16 R8, desc[UR4][R22.64] ;  /* 0x0000000416088981 */ /* 0x000f66000c1e1500 */
[CC--:B------:R-:W-:Y:S01]  /*35a0*/  ISETP.GE.AND P3, PT, R27.reuse, R5.reuse, PT ;  /* 0x000000051b00720c */ /* 0x0c0fe20003f66270 */
[----:B--2---:R-:W-:Y:S01]  /*35b0*/  @!P4 IMAD.WIDE.U32 R14, R10, 0x2, R14 ;  /* 0x000000020a0ec825 */ /* 0x004fe200078e000e */
[----:B------:R2:W5:Y:S02]  /*35c0*/  @!P0 LDG.E.U16 R7, desc[UR4][R16.64] ;  /* 0x0000000410078981 */ /* 0x000564000c1e1500 */
[----:B------:R-:W3:Y:S02]  /*35d0*/  @!P5 LDC.64 R24, c[0x0][0x220] ;  /* 0x00008800ff18db82 */ /* 0x000ee40000000a00 */
[----:B------:R4:W5:Y:S07]  /*35e0*/  @!P4 LDG.E.U16 R9, desc[UR4][R14.64] ;  /* 0x000000040e09c981 */ /* 0x00096e000c1e1500 */
[----:B------:R-:W-:Y:S01]  /*35f0*/  @!P3 IMAD.IADD R21, R4, 0x1, R27 ;  /* 0x000000010415b824 */ /* 0x000fe200078e021b */
[----:B------:R-:W-:Y:S01]  /*3600*/  @!P3 IADD3 R27, R27, 0x80, RZ ;  /* 0x000000801b1bb810 */ /* 0x000fe20007ffe0ff */
[----:B------:R-:W3:Y:S03]  /*3610*/  @!P3 LDC.64 R28, c[0x0][0x220] ;  /* 0x00008800ff1cbb82 */ /* 0x000ee60000000a00 */
[----:B------:R-:W-:-:S05]  /*3620*/  ISETP.GE.AND P1, PT, R27, R5, PT ;  /* 0x000000051b00720c */ /* 0x000fca0003f26270 */
[----:B------:R-:W3:Y:S08]  /*3630*/  @!P3 LDC.64 R18, c[0x0][0x228] ;  /* 0x00008a00ff12bb82 */ /* 0x000ef00000000a00 */
[----:B------:R-:W-:Y:S01]  /*3640*/  @!P1 IMAD.IADD R0, R4, 0x1, R27 ;  /* 0x0000000104009824 */ /* 0x000fe200078e021b */
[----:B--2---:R-:W2:Y:S01]  /*3650*/  @!P1 LDC.64 R16, c[0x0][0x220] ;  /* 0x00008800ff109b82 */ /* 0x004ea20000000a00 */
        /* <DEDUP_REMOVED lines=8> */
[----:B------:R-:W2:Y:S01]  /*36e0*/  @!P2 LDC.64 R22, c[0x0][0x228] ;  /* 0x00008a00ff16ab82 */ /* 0x000ea20000000a00 */
[----:B0-----:R-:W-:Y:S01]  /*36f0*/  @!P2 IADD3 R3, R4, R27, RZ ;  /* 0x0000001b0403a210 */ /* 0x001fe20007ffe0ff */
[----:B------:R-:W-:-:S06]  /*3700*/  @!P2 VIADD R27, R27, 0x80 ;  /* 0x000000801b1ba836 */ /* 0x000fcc0000000000 */
[----:B----4-:R-:W0:Y:S01]  /*3710*/  @!P2 LDC.64 R12, c[0x0][0x220] ;  /* 0x00008800ff0cab82 */ /* 0x010e220000000a00 */
[----:B------:R-:W-:Y:S01]  /*3720*/  ISETP.GE.AND P4, PT, R27, R5, PT ;  /* 0x000000051b00720c */ /* 0x000fe20003f86270 */
[----:B---3--:R-:W-:Y:S01]  /*3730*/  @!P5 IMAD.WIDE.U32 R24, R11, 0x2, R24 ;  /* 0x000000020b18d825 */ /* 0x008fe200078e0018 */
[----:B------:R-:W-:-:S03]  /*3740*/  PRMT R11, RZ, 0x7610, R11 ;  /* 0x00007610ff0b7816 */ /* 0x000fc6000000000b */
[----:B------:R-:W-:-:S03]  /*3750*/  @!P3 IMAD.WIDE.U32 R28, R21, 0x2, R28 ;  /* 0x00000002151cb825 */ /* 0x000fc600078e001c */
[----:B------:R3:W5:Y:S01]  /*3760*/  @!P5 LDG.E.U16 R11, desc[UR4][R24.64] ;  /* 0x00000004180bd981 */ /* 0x000762000c1e1500 */
[----:B------:R-:W-:Y:S01]  /*3770*/  @!P3 IMAD.WIDE.U32 R18, R21, 0x2, R18 ;  /* 0x000000021512b825 */ /* 0x000fe200078e0012 */
[----:B------:R-:W-:-:S06]  /*3780*/  PRMT R21, RZ, 0x7610, R21 ;  /* 0x00007610ff157816 */ /* 0x000fcc0000000015 */
[----:B------:R4:W5:Y:S01]  /*3790*/  @!P3 LDG.E.U16 R21, desc[UR4][R28.64] ;  /* 0x000000041c15b981 */ /* 0x000962000c1e1500 */
[----:B---3--:R-:W-:-:S06]  /*37a0*/  PRMT R24, RZ, 0x7610, R24 ;  /* 0x00007610ff187816 */ /* 0x008fcc0000000018 */
[----:B------:R3:W5:Y:S01]  /*37b0*/  @!P3 LDG.E.U16 R24, desc[UR4][R18.64] ;  /* 0x000000041218b981 */ /* 0x000762000c1e1500 */
[----:B----4-:R-:W-:Y:S01]  /*37c0*/  @!P4 IMAD.IADD R29, R4, 0x1, R27 ;  /* 0x00000001041dc824 */ /* 0x010fe200078e021b */
[----:B------:R-:W-:-:S04]  /*37d0*/  @!P4 IADD3 R27, R27, 0x80, RZ ;  /* 0x000000801b1bc810 */ /* 0x000fc80007ffe0ff */
[----:B------:R-:W-:Y:S01]  /*37e0*/  ISETP.GE.AND P3, PT, R27, R5, PT ;  /* 0x000000051b00720c */ /* 0x000fe20003f66270 */
[C---:B0-----:R-:W-:Y:S01]  /*37f0*/  @!P2 IMAD.WIDE.U32 R12, R3.reuse, 0x2, R12 ;  /* 0x00000002030ca825 */ /* 0x041fe200078e000c */
[----:B------:R-:W-:Y:S01]  /*3800*/  PRMT R25, RZ, 0x7610, R25 ;  /* 0x00007610ff197816 */ /* 0x000fe20000000019 */
[----:B---3--:R-:W0:Y:S02]  /*3810*/  @!P4 LDC.64 R18, c[0x0][0x220] ;  /* 0x00008800ff12cb82 */ /* 0x008e240000000a00 */
[----:B--2---:R-:W-:Y:S01]  /*3820*/  @!P2 IMAD.WIDE.U32 R22, R3, 0x2, R22 ;  /* 0x000000020316a825 */ /* 0x004fe200078e0016 */
        /* <DEDUP_REMOVED lines=27> */
[----:B----45:R-:W-:Y:S02]  /*39e0*/  HADD2.F32 R17, -RZ, R8.H0_H0 ;  /* 0x20000008ff117230 */ /* 0x030fe40000004100 */
        /* <DEDUP_REMOVED lines=33> */
.L_x_5284:
[----:B------:R-:W-:Y:S01]  /*3c00*/  FSETP.GEU.FTZ.AND P0, PT, R19, -R12, PT ;  /* 0x8000000c1300720b */ /* 0x000fe20003f1e000 */
[----:B------:R-:W-:-:S12]  /*3c10*/  FADD.FTZ R16, R16, -1 ;  /* 0xbf80000010107421 */ /* 0x000fd80000010000 */
[----:B------:R-:W-:-:S07]  /*3c20*/  @!P0 FADD.FTZ R16, R16, -1 ;  /* 0xbf80000010108421 */ /* 0x000fce0000010000 */
.L_x_5283:
[----:B------:R-:W-:Y:S05]  /*3c30*/  BSYNC B2 ;  /* 0x0000000000027941 */ /* 0x000fea0003800000 */
.L_x_5282:
[----:B------:R-:W-:Y:S01]  /*3c40*/  FFMA.FTZ R15, -R12, R16, R15 ;  /* 0x000000100c0f7223 */ /* 0x000fe2000001010f */
[----:B------:R-:W-:Y:S06]  /*3c50*/  BRA `(.L_x_5280) ;  /* 0x0000000000807947 */ /* 0x000fec0003800000 */
.L_x_5281:
[----:B------:R-:W-:Y:S01]  /*3c60*/  VIADD R12, R16, 0xf4800000 ;  /* 0xf4800000100c7836 */ /* 0x000fe20000000000 */
[----:B------:R-:W-:Y:S01]  /*3c70*/  BSSY B2, `(.L_x_5285) ;  /* 0x0000019000027945 */ /* 0x000fe20003800000 */
[----:B------:R-:W-:-:S03]  /*3c80*/  HADD2.F32 R17, -RZ, R8.H0_H0 ;  /* 0x20000008ff117230 */ /* 0x000fc60000004100 */
[----:B------:R-:W-:Y:S02]  /*3c90*/  LOP3.LUT R12, R12, 0xff800000, RZ, 0xc0, !PT ;  /* 0xff8000000c0c7812 */ /* 0x000fe400078ec0ff */
[----:B------:R-:W-:Y:S02]  /*3ca0*/  FSETP.GT.FTZ.AND P0, PT, |R17|, RZ, PT ;  /* 0x000000ff1100720b */ /* 0x000fe40003f14200 */
[----:B------:R-:W-:-:S04]  /*3cb0*/  IADD3 R12, R15, -R12, RZ ;  /* 0x8000000c0f0c7210 */ /* 0x000fc80007ffe0ff */
[----:B------:R-:W-:Y:S02]  /*3cc0*/  LOP3.LUT P1, R18, R12, 0xff800000, RZ, 0xc0, !PT ;  /* 0xff8000000c127812 */ /* 0x000fe4000782c0ff */
[----:B------:R-:W-:-:S04]  /*3cd0*/  LOP3.LUT R12, R15, 0x7fffff, RZ, 0xc0, !PT ;  /* 0x007fffff0f0c7812 */ /* 0x000fc800078ec0ff */
[----:B------:R-:W-:-:S07]  /*3ce0*/  LOP3.LUT R19, R12, 0x3f800000, RZ, 0xfc, !PT ;  /* 0x3f8000000c137812 */ /* 0x000fce00078efcff */
[----:B------:R-:W-:Y:S05]  /*3cf0*/  @!P1 BRA `(.L_x_5286) ;  /* 0x0000000000409947 */ /* 0x000fea0003800000 */
[----:B------:R-:W-:-:S04]  /*3d00*/  LOP3.LUT R17, R16, 0x7fffff, RZ, 0xc0, !PT ;  /* 0x007fffff10117812 */ /* 0x000fc800078ec0ff */
[----:B------:R-:W-:-:S04]  /*3d10*/  LOP3.LUT R17, R17, 0x3f800000, RZ, 0xfc, !PT ;  /* 0x3f80000011117812 */ /* 0x000fc800078efcff */
[----:B------:R0:W1:Y:S03]  /*3d20*/  MUFU.RCP R12, R17 ;  /* 0x00000011000c7308 */ /* 0x0000660000001000 */
.L_x_5287:
        /* <DEDUP_REMOVED lines=13> */
.L_x_5286:
[----:B------:R-:W-:Y:S05]  /*3e00*/  BSYNC B2 ;  /* 0x0000000000027941 */ /* 0x000fea0003800000 */
.L_x_5285:
[----:B------:R-:W-:Y:S01]  /*3e10*/  LOP3.LUT R16, R16, 0xff800000, RZ, 0xc0, !PT ;  /* 0xff80000010107812 */ /* 0x000fe200078ec0ff */
[----:B------:R-:W-:Y:S01]  /*3e20*/  FMUL.FTZ R19, R19, 1.1920928955078125e-07 ;  /* 0x3400000013137820 */ /* 0x000fe20000410000 */
[----:B------:R-:W-:-:S04]  /*3e30*/  ISETP.GT.U32.OR P0, PT, R15, 0x7f7fffff, !P0 ;  /* 0x7f7fffff0f00780c */ /* 0x000fc80004704470 */
[----:B------:R-:W-:-:S05]  /*3e40*/  FSEL R16, R16, +QNAN , !P0 ;  /* 0x7fffffff10107808 */ /* 0x000fca0004000000 */
[----:B------:R-:W-:-:S07]  /*3e50*/  FMUL.FTZ R15, R16, R19 ;  /* 0x00000013100f7220 */ /* 0x000fce0000410000 */
.L_x_5280:
[----:B------:R-:W-:Y:S05]  /*3e60*/  BSYNC B0 ;  /* 0x0000000000007941 */ /* 0x000fea0003800000 */
.L_x_5279:
        /* <DEDUP_REMOVED lines=28> */
.L_x_5278:
[----:B------:R-:W-:Y:S05]  /*4030*/  BSYNC B1 ;  /* 0x0000000000017941 */ /* 0x000fea0003800000 */
.L_x_5277:
[----:B-----5:R-:W-:Y:S01]  /*4040*/  IADD3 R8, R6, 0x80, RZ ;  /* 0x0000008006087810 */ /* 0x020fe20007ffe0ff */
[----:B------:R-:W-:Y:S03]  /*4050*/  BSSY B1, `(.L_x_5288) ;  /* 0x0000069000017945 */ /* 0x000fe60003800000 */
[----:B------:R-:W-:-:S13]  /*4060*/  ISETP.GE.AND P0, PT, R8, R5, PT ;  /* 0x000000050800720c */ /* 0x000fda0003f06270 */
[----:B------:R-:W-:Y:S05]  /*4070*/  @P0 BRA `(.L_x_5289) ;  /* 0x0000000400980947 */ /* 0x000fea0003800000 */
[----:B------:R-:W-:Y:S02]  /*4080*/  HADD2.F32 R7, -RZ, R10.H0_H0 ;  /* 0x2000000aff077230 */ /* 0x000fe40000004100 */
[----:B----4-:R-:W-:-:S03]  /*4090*/  HADD2.F32 R15, -RZ, R9.H0_H0 ;  /* 0x20000009ff0f7230 */ /* 0x010fc60000004100 */
        /* <DEDUP_REMOVED lines=32> */
.L_x_5295:
[----:B------:R-:W-:Y:S01]  /*42a0*/  FSETP.GEU.FTZ.AND P0, PT, R18, -R15, PT ;  /* 0x8000000f1200720b */ /* 0x000fe20003f1e000 */
[----:B------:R-:W-:-:S12]  /*42b0*/  FADD.FTZ R19, R19, -1 ;  /* 0xbf80000013137421 */ /* 0x000fd80000010000 */
[----:B------:R-:W-:-:S07]  /*42c0*/  @!P0 FADD.FTZ R19, R19, -1 ;  /* 0xbf80000013138421 */ /* 0x000fce0000010000 */
.L_x_5294:
[----:B------:R-:W-:Y:S05]  /*42d0*/  BSYNC B2 ;  /* 0x0000000000027941 */ /* 0x000fea0003800000 */
.L_x_5293:
[----:B------:R-:W-:Y:S01]  /*42e0*/  FFMA.FTZ R14, -R15, R19, R14 ;  /* 0x000000130f0e7223 */ /* 0x000fe2000001010e */
[----:B------:R-:W-:Y:S06]  /*42f0*/  BRA `(.L_x_5291) ;  /* 0x0000000000807947 */ /* 0x000fec0003800000 */
.L_x_5292:
[----:B------:R-:W-:Y:S01]  /*4300*/  VIADD R7, R15, 0xf4800000 ;  /* 0xf48000000f077836 */ /* 0x000fe20000000000 */
[----:B------:R-:W-:Y:S01]  /*4310*/  BSSY B2, `(.L_x_5296) ;  /* 0x0000019000027945 */ /* 0x000fe20003800000 */
[----:B------:R-:W-:-:S03]  /*4320*/  HADD2.F32 R16, -RZ, R10.H0_H0 ;  /* 0x2000000aff107230 */ /* 0x000fc60000004100 */
        /* <DEDUP_REMOVED lines=10> */
.L_x_5298:
        /* <DEDUP_REMOVED lines=13> */
.L_x_5297:
[----:B------:R-:W-:Y:S05]  /*44a0*/  BSYNC B2 ;  /* 0x0000000000027941 */ /* 0x000fea0003800000 */
.L_x_5296:
[----:B------:R-:W-:Y:S01]  /*44b0*/  LOP3.LUT R15, R15, 0xff800000, RZ, 0xc0, !PT ;  /* 0xff8000000f0f7812 */ /* 0x000fe200078ec0ff */
[----:B------:R-:W-:Y:S01]  /*44c0*/  FMUL.FTZ R18, R18, 1.1920928955078125e-07 ;  /* 0x3400000012127820 */ /* 0x000fe20000410000 */
[----:B------:R-:W-:-:S04]  /*44d0*/  ISETP.GT.U32.OR P0, PT, R14, 0x7f7fffff, !P0 ;  /* 0x7f7fffff0e00780c */ /* 0x000fc80004704470 */
[----:B------:R-:W-:-:S05]  /*44e0*/  FSEL R15, R15, +QNAN , !P0 ;  /* 0x7fffffff0f0f7808 */ /* 0x000fca0004000000 */
[----:B------:R-:W-:-:S07]  /*44f0*/  FMUL.FTZ R14, R15, R18 ;  /* 0x000000120f0e7220 */ /* 0x000fce0000410000 */
.L_x_5291:
[----:B------:R-:W-:Y:S05]  /*4500*/  BSYNC B0 ;  /* 0x0000000000007941 */ /* 0x000fea0003800000 */
.L_x_5290:
[--C-:B------:R-:W-:Y:S01]  /*4510*/  HADD2.F32 R7, -RZ, R9.reuse.H0_H0 ;  /* 0x20000009ff077230 */ /* 0x100fe20000004100 */
[C---:B------:R-:W-:Y:S01]  /*4520*/  FSETP.GTU.FTZ.AND P0, PT, |R14|.reuse, +INF , PT ;  /* 0x7f8000000e00780b */ /* 0x040fe20003f1c200 */
[----:B------:R-:W-:Y:S02]  /*4530*/  HADD2.F32 R15, -RZ, R10.H0_H0 ;  /* 0x2000000aff0f7230 */ /* 0x000fe40000004100 */
[----:B------:R-:W-:Y:S01]  /*4540*/  HADD2.F32 R9, -RZ, R9.H0_H0 ;  /* 0x20000009ff097230 */ /* 0x000fe20000004100 */
        /* <DEDUP_REMOVED lines=25> */
.L_x_5289:
[----:B------:R-:W-:Y:S05]  /*46e0*/  BSYNC B1 ;  /* 0x0000000000017941 */ /* 0x000fea0003800000 */
.L_x_5288:
[----:B------:R-:W-:Y:S01]  /*46f0*/  VIADD R10, R6, 0x100 ;  /* 0x00000100060a7836 */ /* 0x000fe20000000000 */
[----:B------:R-:W-:Y:S04]  /*4700*/  BSSY B1, `(.L_x_5299) ;  /* 0x0000068000017945 */ /* 0x000fe80003800000 */
[----:B------:R-:W-:-:S13]  /*4710*/  ISETP.GE.AND P0, PT, R10, R5, PT ;  /* 0x000000050a00720c */ /* 0x000fda0003f06270 */
[----:B------:R-:W-:Y:S05]  /*4720*/  @P0 BRA `(.L_x_5300) ;  /* 0x0000000400940947 */ /* 0x000fea0003800000 */
[----:B----4-:R-:W-:Y:S02]  /*4730*/  HADD2.F32 R15, -RZ, R20.H0_H0 ;  /* 0x20000014ff0f7230 */ /* 0x010fe40000004100 */
        /* <DEDUP_REMOVED lines=13> */
[----:B0-----:R-:W-:Y:S01]  /*4810*/  FADD.FTZ R16, |R15|, -RZ ;  /* 0x800000ff0f107221 */ /* 0x001fe20000010200 */
        /* <DEDUP_REMOVED lines=19> */
.L_x_5306:
[----:B------:R-:W-:Y:S01]  /*4950*/  FSETP.GEU.FTZ.AND P0, PT, R18, -R16, PT ;  /* 0x800000101200720b */ /* 0x000fe20003f1e000 */
[----:B------:R-:W-:-:S12]  /*4960*/  FADD.FTZ R28, R28, -1 ;  /* 0xbf8000001c1c7421 */ /* 0x000fd80000010000 */
[----:B------:R-:W-:-:S07]  /*4970*/  @!P0 FADD.FTZ R28, R28, -1 ;  /* 0xbf8000001c1c8421 */ /* 0x000fce0000010000 */
.L_x_5305:
[----:B------:R-:W-:Y:S05]  /*4980*/  BSYNC B2 ;  /* 0x0000000000027941 */ /* 0x000fea0003800000 */
.L_x_5304:
[----:B------:R-:W-:Y:S01]  /*4990*/  FFMA.FTZ R9, -R16, R28, R9 ;  /* 0x0000001c10097223 */ /* 0x000fe20000010109 */
[----:B------:R-:W-:Y:S06]  /*49a0*/  BRA `(.L_x_5302) ;  /* 0x0000000000807947 */ /* 0x000fec0003800000 */
.L_x_5303:
[----:B------:R-:W-:Y:S01]  /*49b0*/  IADD3 R15, R7, -0xb800000, RZ ;  /* 0xf4800000070f7810 */ /* 0x000fe20007ffe0ff */
[----:B0-----:R-:W-:Y:S01]  /*49c0*/  HADD2.F32 R17, -RZ, R20.H0_H0 ;  /* 0x20000014ff117230 */ /* 0x001fe20000004100 */
[----:B------:R-:W-:Y:S02]  /*49d0*/  BSSY B2, `(.L_x_5307) ;  /* 0x000001b000027945 */ /* 0x000fe40003800000 */
[----:B------:R-:W-:Y:S02]  /*49e0*/  LOP3.LUT R16, R15, 0xff800000, RZ, 0xc0, !PT ;  /* 0xff8000000f107812 */ /* 0x000fe400078ec0ff */
[----:B------:R-:W-:-:S03]  /*49f0*/  FSETP.GT.FTZ.AND P0, PT, |R17|, RZ, PT ;  /* 0x000000ff1100720b */ /* 0x000fc60003f14200 */
[C---:B------:R-:W-:Y:S01]  /*4a00*/  IMAD.IADD R15, R9.reuse, 0x1, -R16 ;  /* 0x00000001090f7824 */ /* 0x040fe200078e0a10 */
[C---:B------:R-:W-:Y:S02]  /*4a10*/  LOP3.LUT R16, R9.reuse, 0x7fffff, RZ, 0xc0, !PT ;  /* 0x007fffff09107812 */ /* 0x040fe400078ec0ff */
[----:B------:R-:W-:Y:S02]  /*4a20*/  ISETP.GT.U32.OR P0, PT, R9, 0x7f7fffff, !P0 ;  /* 0x7f7fffff0900780c */ /* 0x000fe40004704470 */
        /* <DEDUP_REMOVED lines=8> */
.L_x_5309:
        /* <DEDUP_REMOVED lines=13> */
.L_x_5308:
[----:B------:R-:W-:Y:S05]  /*4b80*/  BSYNC B2 ;  /* 0x0000000000027941 */ /* 0x000fea0003800000 */
.L_x_5307:
[----:B0-----:R-:W-:-:S04]  /*4b90*/  FMUL.FTZ R16, R17, 1.1920928955078125e-07 ;  /* 0x3400000011107820 */ /* 0x001fc80000410000 */
[----:B------:R-:W-:-:S07]  /*4ba0*/  FMUL.FTZ R9, R9, R16 ;  /* 0x0000001009097220 */ /* 0x000fce0000410000 */
.L_x_5302:
[----:B------:R-:W-:Y:S05]  /*4bb0*/  BSYNC B0 ;  /* 0x0000000000007941 */ /* 0x000fea0003800000 */
.L_x_5301:
        /* <DEDUP_REMOVED lines=28> */
.L_x_5300:
[----:B------:R-:W-:Y:S05]  /*4d80*/  BSYNC B1 ;  /* 0x0000000000017941 */ /* 0x000fea0003800000 */
.L_x_5299:
        /* <DEDUP_REMOVED lines=38> */
.L_x_5317:
[----:B------:R-:W-:Y:S01]  /*4ff0*/  FSETP.GEU.FTZ.AND P0, PT, R16, -R20, PT ;  /* 0x800000141000720b */ /* 0x000fe20003f1e000 */
[----:B------:R-:W-:-:S12]  /*5000*/  FADD.FTZ R18, R18, -1 ;  /* 0xbf80000012127421 */ /* 0x000fd80000010000 */
[----:B------:R-:W-:-:S07]  /*5010*/  @!P0 FADD.FTZ R18, R18, -1 ;  /* 0xbf80000012128421 */ /* 0x000fce0000010000 */
.L_x_5316:
[----:B------:R-:W-:Y:S05]  /*5020*/  BSYNC B2 ;  /* 0x0000000000027941 */ /* 0x000fea0003800000 */
.L_x_5315:
[----:B------:R-:W-:Y:S01]  /*5030*/  FFMA.FTZ R11, -R20, R18, R11 ;  /* 0x00000012140b7223 */ /* 0x000fe2000001010b */
[----:B------:R-:W-:Y:S06]  /*5040*/  BRA `(.L_x_5313) ;  /* 0x00000000007c7947 */ /* 0x000fec0003800000 */
.L_x_5314:
[----:B0-----:R-:W-:Y:S01]  /*5050*/  VIADD R16, R7, 0xf4800000 ;  /* 0xf480000007107836 */ /* 0x001fe20000000000 */
        /* <DEDUP_REMOVED lines=14> */
.L_x_5320:
        /* <DEDUP_REMOVED lines=13> */
.L_x_5319:
[----:B------:R-:W-:Y:S05]  /*5210*/  BSYNC B2 ;  /* 0x0000000000027941 */ /* 0x000fea0003800000 */
.L_x_5318:
[----:B0-----:R-:W-:-:S04]  /*5220*/  FMUL.FTZ R16, R17, 1.1920928955078125e-07 ;  /* 0x3400000011107820 */ /* 0x001fc80000410000 */
[----:B------:R-:W-:-:S07]  /*5230*/  FMUL.FTZ R11, R11, R16 ;  /* 0x000000100b0b7220 */ /* 0x000fce0000410000 */
.L_x_5313:
[----:B------:R-:W-:Y:S05]  /*5240*/  BSYNC B0 ;  /* 0x0000000000007941 */ /* 0x000fea0003800000 */
.L_x_5312:
        /* <DEDUP_REMOVED lines=28> */
.L_x_5311:
[----:B------:R-:W-:Y:S05]  /*5410*/  BSYNC B1 ;  /* 0x0000000000017941 */ /* 0x000fea0003800000 */
.L_x_5310:
[----:B------:R-:W-:Y:S01]  /*5420*/  IADD3 R10, R6, 0x200, RZ ;  /* 0x00000200060a7810 */ /* 0x000fe20007ffe0ff */
[----:B------:R-:W-:Y:S03]  /*5430*/  BSSY B1, `(.L_x_5321) ;  /* 0x0000069000017945 */ /* 0x000fe60003800000 */
[----:B------:R-:W-:-:S13]  /*5440*/  ISETP.GE.AND P0, PT, R10, R5, PT ;  /* 0x000000050a00720c */ /* 0x000fda0003f06270 */
[----:B------:R-:W-:Y:S05]  /*5450*/  @P0 BRA `(.L_x_5322) ;  /* 0x0000000400980947 */ /* 0x000fea0003800000 */
[----:B0---4-:R-:W-:Y:S02]  /*5460*/  HADD2.F32 R17, -RZ, R0.H0_H0 ;  /* 0x20000000ff117230 */ /* 0x011fe40000004100 */
        /* <DEDUP_REMOVED lines=33> */
.L_x_5328:
[----:B------:R-:W-:Y:S01]  /*5680*/  FSETP.GEU.FTZ.AND P0, PT, R16, -R20, PT ;  /* 0x800000141000720b */ /* 0x000fe20003f1e000 */
[----:B------:R-:W-:-:S12]  /*5690*/  FADD.FTZ R18, R18, -1 ;  /* 0xbf80000012127421 */ /* 0x000fd80000010000 */
[----:B------:R-:W-:-:S07]  /*56a0*/  @!P0 FADD.FTZ R18, R18, -1 ;  /* 0xbf80000012128421 */ /* 0x000fce0000010000 */
.L_x_5327:
[----:B------:R-:W-:Y:S05]  /*56b0*/  BSYNC B2 ;  /* 0x0000000000027941 */ /* 0x000fea0003800000 */
.L_x_5326:
[----:B------:R-:W-:Y:S01]  /*56c0*/  FFMA.FTZ R15, -R20, R18, R15 ;  /* 0x00000012140f7223 */ /* 0x000fe2000001010f */
[----:B------:R-:W-:Y:S06]  /*56d0*/  BRA `(.L_x_5324) ;  /* 0x0000000000847947 */ /* 0x000fec0003800000 */
.L_x_5325:
        /* <DEDUP_REMOVED lines=12> */
[----:B------:R-:W-:Y:S02]  /*57a0*/  LOP3.LUT R16, R7, 0x7fffff, RZ, 0xc0, !PT ;  /* 0x007fffff07107812 */ /* 0x000fe400078ec0ff */
[----:B------:R-:W-:Y:S02]  /*57b0*/  MOV R19, R18 ;  /* 0x0000001200137202 */ /* 0x000fe40000000f00 */
[----:B------:R-:W-:-:S04]  /*57c0*/  LOP3.LUT R16, R16, 0x3f800000, RZ, 0xfc, !PT ;  /* 0x3f80000010107812 */ /* 0x000fc800078efcff */
[----:B------:R0:W1:Y:S03]  /*57d0*/  MUFU.RCP R7, R16 ;  /* 0x0000001000077308 */ /* 0x0000660000001000 */
.L_x_5331:
        /* <DEDUP_REMOVED lines=11> */
[----:B------:R-:W-:Y:S02]  /*5890*/  ISETP.NE.AND P0, PT, R19, RZ, PT ;  /* 0x000000ff1300720c */ /* 0x000fe40003f05270 */
[----:B------:R-:W-:-:S11]  /*58a0*/  MOV R18, R19 ;  /* 0x0000001300127202 */ /* 0x000fd60000000f00 */
[----:B------:R-:W-:Y:S05]  /*58b0*/  @P0 BRA P1, `(.L_x_5331) ;  /* 0xfffffffc00c80947 */ /* 0x000fea000083ffff */
.L_x_5330:
[----:B------:R-:W-:Y:S05]  /*58c0*/  BSYNC B2 ;  /* 0x0000000000027941 */ /* 0x000fea0003800000 */
.L_x_5329:
[----:B------:R-:W-:-:S04]  /*58d0*/  FMUL.FTZ R18, R18, 1.1920928955078125e-07 ;  /* 0x3400000012127820 */ /* 0x000fc80000410000 */
[----:B------:R-:W-:-:S07]  /*58e0*/  FMUL.FTZ R15, R15, R18 ;  /* 0x000000120f0f7220 */ /* 0x000fce0000410000 */
.L_x_5324:
[----:B------:R-:W-:Y:S05]  /*58f0*/  BSYNC B0 ;  /* 0x0000000000007941 */ /* 0x000fea0003800000 */
.L_x_5323:
[C---:B------:R-:W-:Y:S01]  /*5900*/  FSETP.GTU.FTZ.AND P0, PT, |R15|.reuse, +INF , PT ;  /* 0x7f8000000f00780b */ /* 0x040fe20003f1c200 */
[----:B0-----:R-:W-:Y:S01]  /*5910*/  HADD2.F32 R16, -RZ, R0.H0_H0 ;  /* 0x20000000ff107230 */ /* 0x001fe20000004100 */
[C---:B------:R-:W-:Y:S01]  /*5920*/  LOP3.LUT R10, R15.reuse, 0x80000000, R10, 0xb8, !PT ;  /* 0x800000000f0a7812 */ /* 0x040fe200078eb80a */
[----:B------:R-:W-:Y:S02]  /*5930*/  HADD2.F32 R0, -RZ, R25.H0_H0 ;  /* 0x20000019ff007230 */ /* 0x000fe40000004100 */
        /* <DEDUP_REMOVED lines=16> */
[----:B------:R-:W0:Y:S02]  /*5a40*/  FRND.FTZ.FLOOR R7, R10 ;  /* 0x0000000a00077307 */ /* 0x000e240000215000 */
[----:B0-----:R-:W-:-:S05]  /*5a50*/  F2FP.F16.F32.PACK_AB R7, RZ, R7 ;  /* 0x00000007ff07723e */ /* 0x001fca00000000ff */
[----:B------:R-:W-:-:S05]  /*5a60*/  HADD2.F32 R15, -RZ, R7.H0_H0 ;  /* 0x20000007ff0f7230 */ /* 0x000fca0000004100 */
[----:B------:R-:W-:-:S05]  /*5a70*/  FADD.FTZ R15, -R15, R10 ;  /* 0x0000000a0f0f7221 */ /* 0x000fca0000010100 */
[----:B------:R-:W-:-:S13]  /*5a80*/  FSETP.GT.FTZ.AND P0, PT, R15, 0.5, PT ;  /* 0x3f0000000f00780b */ /* 0x000fda0003f14000 */
[----:B------:R-:W-:-:S05]  /*5a90*/  @P0 HADD2.F32 R0, -RZ, R7.H0_H0 ;  /* 0x20000007ff000230 */ /* 0x000fca0000004100 */
[----:B------:R-:W-:-:S05]  /*5aa0*/  @P0 FADD.FTZ R0, R0, 1 ;  /* 0x3f80000000000421 */ /* 0x000fca0000010000 */
[----:B------:R-:W-:-:S07]  /*5ab0*/  @P0 F2FP.F16.F32.PACK_AB R7, RZ, R0 ;  /* 0x00000000ff07023e */ /* 0x000fce00000000ff */
.L_x_5322:
[----:B------:R-:W-:Y:S05]  /*5ac0*/  BSYNC B1 ;  /* 0x0000000000017941 */ /* 0x000fea0003800000 */
.L_x_5321:
[----:B------:R-:W-:Y:S01]  /*5ad0*/  VIADD R0, R6, 0x280 ;  /* 0x0000028006007836 */ /* 0x000fe20000000000 */
[----:B------:R-:W-:Y:S04]  /*5ae0*/  BSSY B1, `(.L_x_5332) ;  /* 0x000006a000017945 */ /* 0x000fe80003800000 */
        /* <DEDUP_REMOVED lines=36> */
.L_x_5339:
[----:B------:R-:W-:Y:S01]  /*5d30*/  FSETP.GEU.FTZ.AND P0, PT, R17, -R21, PT ;  /* 0x800000151100720b */ /* 0x000fe20003f1e000 */
[----:B------:R-:W-:-:S12]  /*5d40*/  FADD.FTZ R19, R19, -1 ;  /* 0xbf80000013137421 */ /* 0x000fd80000010000 */
[----:B------:R-:W-:-:S07]  /*5d50*/  @!P0 FADD.FTZ R19, R19, -1 ;  /* 0xbf80000013138421 */ /* 0x000fce0000010000 */
.L_x_5338:
[----:B------:R-:W-:Y:S05]  /*5d60*/  BSYNC B2 ;  /* 0x0000000000027941 */ /* 0x000fea0003800000 */
.L_x_5337:
[----:B------:R-:W-:Y:S01]  /*5d70*/  FFMA.FTZ R10, -R21, R19, R10 ;  /* 0x00000013150a7223 */ /* 0x000fe2000001010a */
[----:B------:R-:W-:Y:S06]  /*5d80*/  BRA `(.L_x_5335) ;  /* 0x0000000000887947 */ /* 0x000fec0003800000 */
.L_x_5336:
        /* <DEDUP_REMOVED lines=10> */
[----:B------:R-:W-:Y:S02]  /*5e30*/  FSEL R10, R10, +QNAN , !P0 ;  /* 0x7fffffff0a0a7808 */ /* 0x000fe40004000000 */
[----:B------:R-:W-:-:S07]  /*5e40*/  MOV R19, R17 ;  /* 0x0000001100137202 */ /* 0x000fce0000000f00 */
[----:B------:R-:W-:Y:S05]  /*5e50*/  @!P1 BRA `(.L_x_5341) ;  /* 0x0000000000489947 */ /* 0x000fea0003800000 */
[----:B------:R-:W-:Y:S01]  /*5e60*/  LOP3.LUT R16, R21, 0x7fffff, RZ, 0xc0, !PT ;  /* 0x007fffff15107812 */ /* 0x000fe200078ec0ff */
[----:B------:R-:W-:Y:S01]  /*5e70*/  IMAD.MOV.U32 R19, RZ, RZ, R17 ;  /* 0x000000ffff137224 */ /* 0x000fe200078e0011 */
[----:B------:R-:W-:Y:S02]  /*5e80*/  MOV R17, R18 ;  /* 0x0000001200117202 */ /* 0x000fe40000000f00 */
[----:B------:R-:W-:-:S04]  /*5e90*/  LOP3.LUT R16, R16, 0x3f800000, RZ, 0xfc, !PT ;  /* 0x3f80000010107812 */ /* 0x000fc800078efcff */
[----:B------:R0:W1:Y:S03]  /*5ea0*/  MUFU.RCP R0, R16 ;  /* 0x0000001000007308 */ /* 0x0000660000001000 */
.L_x_5342:
        /* <DEDUP_REMOVED lines=13> */
.L_x_5341:
[----:B------:R-:W-:Y:S05]  /*5f80*/  BSYNC B2 ;  /* 0x0000000000027941 */ /* 0x000fea0003800000 */
.L_x_5340:
[----:B------:R-:W-:-:S04]  /*5f90*/  FMUL.FTZ R19, R19, 1.1920928955078125e-07 ;  /* 0x3400000013137820 */ /* 0x000fc80000410000 */
[----:B------:R-:W-:-:S07]  /*5fa0*/  FMUL.FTZ R10, R10, R19 ;  /* 0x000000130a0a7220 */ /* 0x000fce0000410000 */
.L_x_5335:
[----:B------:R-:W-:Y:S05]  /*5fb0*/  BSYNC B0 ;  /* 0x0000000000007941 */ /* 0x000fea0003800000 */
.L_x_5334:
        /* <DEDUP_REMOVED lines=28> */
.L_x_5333:
[----:B------:R-:W-:Y:S05]  /*6180*/  BSYNC B1 ;  /* 0x0000000000017941 */ /* 0x000fea0003800000 */
.L_x_5332:
[----:B------:R-:W-:Y:S01]  /*6190*/  VIADD R0, R6, 0x300 ;  /* 0x0000030006007836 */ /* 0x000fe20000000000 */
[----:B------:R-:W-:Y:S04]  /*61a0*/  BSSY B1, `(.L_x_5343) ;  /* 0x000006a000017945 */ /* 0x000fe80003800000 */
[----:B------:R-:W-:-:S13]  /*61b0*/  ISETP.GE.AND P0, PT, R0, R5, PT ;  /* 0x000000050000720c */ /* 0x000fda0003f06270 */
[----:B------:R-:W-:Y:S05]  /*61c0*/  @P0 BRA `(.L_x_5344) ;  /* 0x00000004009c0947 */ /* 0x000fea0003800000 */
[----:B------:R-:W-:Y:S02]  /*61d0*/  HADD2.F32 R0, -RZ, R23.H0_H0 ;  /* 0x20000017ff007230 */ /* 0x000fe40000004100 */
        /* <DEDUP_REMOVED lines=10> */
[----:B----4-:R-:W-:-:S05]  /*6280*/  FMUL.FTZ R19, |R0|, 8388608 ;  /* 0x4b00000000137820 */ /* 0x010fca0000410200 */
        /* <DEDUP_REMOVED lines=22> */
.L_x_5350:
[----:B------:R-:W-:Y:S01]  /*63f0*/  FSETP.GEU.FTZ.AND P0, PT, R17, -R19, PT ;  /* 0x800000131100720b */ /* 0x000fe20003f1e000 */
[----:B------:R-:W-:-:S12]  /*6400*/  FADD.FTZ R15, R15, -1 ;  /* 0xbf8000000f0f7421 */ /* 0x000fd80000010000 */
[----:B------:R-:W-:-:S07]  /*6410*/  @!P0 FADD.FTZ R15, R15, -1 ;  /* 0xbf8000000f0f8421 */ /* 0x000fce0000010000 */
.L_x_5349:
[----:B------:R-:W-:Y:S05]  /*6420*/  BSYNC B2 ;  /* 0x0000000000027941 */ /* 0x000fea0003800000 */
.L_x_5348:
[----:B------:R-:W-:Y:S01]  /*6430*/  FFMA.FTZ R2, -R19, R15, R2 ;  /* 0x0000000f13027223 */ /* 0x000fe20000010102 */
[----:B------:R-:W-:Y:S06]  /*6440*/  BRA `(.L_x_5346) ;  /* 0x0000000000887947 */ /* 0x000fec0003800000 */
.L_x_5347:
        /* <DEDUP_REMOVED lines=8> */
[----:B0-----:R-:W-:Y:S02]  /*64d0*/  LOP3.LUT R16, R0, 0x3f800000, RZ, 0xfc, !PT ;  /* 0x3f80000000107812 */ /* 0x001fe400078efcff */
[----:B------:R-:W-:Y:S02]  /*64e0*/  LOP3.LUT P1, R17, R15, 0xff800000, RZ, 0xc0, !PT ;  /* 0xff8000000f117812 */ /* 0x000fe4000782c0ff */
[----:B------:R-:W-:Y:S02]  /*64f0*/  FSEL R2, R2, +QNAN , !P0 ;  /* 0x7fffffff02027808 */ /* 0x000fe40004000000 */
[----:B------:R-:W-:-:S09]  /*6500*/  MOV R18, R16 ;  /* 0x0000001000127202 */ /* 0x000fd20000000f00 */
[----:B------:R-:W-:Y:S05]  /*6510*/  @!P1 BRA `(.L_x_5352) ;  /* 0x0000000000489947 */ /* 0x000fea0003800000 */
[----:B------:R-:W-:Y:S01]  /*6520*/  LOP3.LUT R15, R19, 0x7fffff, RZ, 0xc0, !PT ;  /* 0x007fffff130f7812 */ /* 0x000fe200078ec0ff */
[----:B------:R-:W-:Y:S01]  /*6530*/  IMAD.MOV.U32 R18, RZ, RZ, R16 ;  /* 0x000000ffff127224 */ /* 0x000fe200078e0010 */
[----:B------:R-:W-:Y:S02]  /*6540*/  MOV R16, R17 ;  /* 0x0000001100107202 */ /* 0x000fe40000000f00 */
[----:B------:R-:W-:-:S04]  /*6550*/  LOP3.LUT R15, R15, 0x3f800000, RZ, 0xfc, !PT ;  /* 0x3f8000000f0f7812 */ /* 0x000fc800078efcff */
[----:B------:R0:W1:Y:S03]  /*6560*/  MUFU.RCP R0, R15 ;  /* 0x0000000f00007308 */ /* 0x0000660000001000 */
.L_x_5353:
        /* <DEDUP_REMOVED lines=13> */
.L_x_5352:
[----:B------:R-:W-:Y:S05]  /*6640*/  BSYNC B2 ;  /* 0x0000000000027941 */ /* 0x000fea0003800000 */
.L_x_5351:
[----:B0-----:R-:W-:-:S04]  /*6650*/  FMUL.FTZ R15, R18, 1.1920928955078125e-07 ;  /* 0x34000000120f7820 */ /* 0x001fc80000410000 */
[----:B------:R-:W-:-:S07]  /*6660*/  FMUL.FTZ R2, R2, R15 ;  /* 0x0000000f02027220 */ /* 0x000fce0000410000 */
.L_x_5346:
[----:B------:R-:W-:Y:S05]  /*6670*/  BSYNC B0 ;  /* 0x0000000000007941 */ /* 0x000fea0003800000 */
.L_x_5345:
        /* <DEDUP_REMOVED lines=28> */
.L_x_5344:
[----:B------:R-:W-:Y:S05]  /*6840*/  BSYNC B1 ;  /* 0x0000000000017941 */ /* 0x000fea0003800000 */
.L_x_5343:
[----:B------:R-:W-:Y:S01]  /*6850*/  VIADD R0, R6, 0x380 ;  /* 0x0000038006007836 */ /* 0x000fe20000000000 */
[----:B------:R-:W-:Y:S04]  /*6860*/  BSSY B1, `(.L_x_5354) ;  /* 0x0000067000017945 */ /* 0x000fe80003800000 */
        /* <DEDUP_REMOVED lines=36> */
.L_x_5361:
[----:B------:R-:W-:Y:S01]  /*6ab0*/  FSETP.GEU.FTZ.AND P0, PT, R18, -R19, PT ;  /* 0x800000131200720b */ /* 0x000fe20003f1e000 */
[----:B------:R-:W-:-:S12]  /*6ac0*/  FADD.FTZ R15, R15, -1 ;  /* 0xbf8000000f0f7421 */ /* 0x000fd80000010000 */
[----:B------:R-:W-:-:S07]  /*6ad0*/  @!P0 FADD.FTZ R15, R15, -1 ;  /* 0xbf8000000f0f8421 */ /* 0x000fce0000010000 */
.L_x_5360:
[----:B------:R-:W-:Y:S05]  /*6ae0*/  BSYNC B2 ;  /* 0x0000000000027941 */ /* 0x000fea0003800000 */
.L_x_5359:
[----:B------:R-:W-:Y:S01]  /*6af0*/  FFMA.FTZ R0, -R19, R15, R0 ;  /* 0x0000000f13007223 */ /* 0x000fe20000010100 */
[----:B------:R-:W-:Y:S06]  /*6b00*/  BRA `(.L_x_5357) ;  /* 0x00000000007c7947 */ /* 0x000fec0003800000 */
.L_x_5358:
        /* <DEDUP_REMOVED lines=15> */
.L_x_5364:
        /* <DEDUP_REMOVED lines=13> */
.L_x_5363:
[----:B------:R-:W-:Y:S05]  /*6cd0*/  BSYNC B2 ;  /* 0x0000000000027941 */ /* 0x000fea0003800000 */
.L_x_5362:
[----:B------:R-:W-:-:S04]  /*6ce0*/  FMUL.FTZ R0, R17, 1.1920928955078125e-07 ;  /* 0x3400000011007820 */ /* 0x000fc80000410000 */
[----:B------:R-:W-:-:S07]  /*6cf0*/  FMUL.FTZ R0, R15, R0 ;  /* 0x000000000f007220 */ /* 0x000fce0000410000 */
.L_x_5357:
[----:B------:R-:W-:Y:S05]  /*6d00*/  BSYNC B0 ;  /* 0x0000000000007941 */ /* 0x000fea0003800000 */
.L_x_5356:
        /* <DEDUP_REMOVED lines=22> */
[----:B0-----:R-:W-:-:S05]  /*6e70*/  HADD2.F32 R16, -RZ, R0.H0_H0 ;  /* 0x20000000ff107230 */ /* 0x001fca0000004100 */
[----:B------:R-:W-:-:S05]  /*6e80*/  FADD.FTZ R16, -R16, R3 ;  /* 0x0000000310107221 */ /* 0x000fca0000010100 */
[----:B------:R-:W-:-:S13]  /*6e90*/  FSETP.GT.FTZ.AND P0, PT, R16, 0.5, PT ;  /* 0x3f0000001000780b */ /* 0x000fda0003f14000 */
[----:B------:R-:W-:-:S05]  /*6ea0*/  @P0 HADD2.F32 R13, -RZ, R0.H0_H0 ;  /* 0x20000000ff0d0230 */ /* 0x000fca0000004100 */
[----:B------:R-:W-:-:S05]  /*6eb0*/  @P0 FADD.FTZ R13, R13, 1 ;  /* 0x3f8000000d0d0421 */ /* 0x000fca0000010000 */
[----:B------:R-:W-:-:S07]  /*6ec0*/  @P0 F2FP.F16.F32.PACK_AB R0, RZ, R13 ;  /* 0x0000000dff00023e */ /* 0x000fce00000000ff */
.L_x_5355:
[----:B------:R-:W-:Y:S05]  /*6ed0*/  BSYNC B1 ;  /* 0x0000000000017941 */ /* 0x000fea0003800000 */
.L_x_5354:
[----:B------:R-:W-:Y:S01]  /*6ee0*/  ISETP.GE.AND P0, PT, R6, R5, PT ;  /* 0x000000050600720c */ /* 0x000fe20003f06270 */
[----:B------:R-:W-:Y:S04]  /*6ef0*/  BSSY B0, `(.L_x_5365) ;  /* 0x0000033000007945 */ /* 0x000fe80003800000 */
[----:B------:R-:W-:Y:S08]  /*6f00*/  BSSY B1, `(.L_x_5366) ;  /* 0x000002b000017945 */ /* 0x000ff00003800000 */
[----:B------:R-:W-:Y:S05]  /*6f10*/  @P0 BRA `(.L_x_5367) ;  /* 0x0000000000300947 */ /* 0x000fea0003800000 */
[----:B0---4-:R-:W0:Y:S01]  /*6f20*/  LDC.64 R16, c[0x0][0x218] ;  /* 0x00008600ff107b82 */ /* 0x011e220000000a00 */
[----:B------:R-:W-:Y:S01]  /*6f30*/  IADD3 R3, R4, R6, RZ ;  /* 0x0000000604037210 */ /* 0x000fe20007ffe0ff */
        /* <DEDUP_REMOVED lines=10> */
.L_x_5367:
[----:B------:R-:W-:-:S13]  /*6fe0*/  ISETP.GE.AND P0, PT, R6, R5, PT ;  /* 0x000000050600720c */ /* 0x000fda0003f06270 */
[----:B------:R-:W-:Y:S05]  /*6ff0*/  @P0 BRA `(.L_x_5369) ;  /* 0x0000000000300947 */ /* 0x000fea0003800000 */
[----:B-1----:R-:W1:Y:S01]  /*7000*/  LDC.64 R12, c[0x0][0x218] ;  /* 0x00008600ff0c7b82 */ /* 0x002e620000000a00 */
[----:B------:R-:W-:Y:S01]  /*7010*/  IADD3 R3, R4, R6, RZ ;  /* 0x0000000604037210 */ /* 0x000fe20007ffe0ff */
[----:B------:R-:W-:-:S04]  /*7020*/  VIADD R6, R6, 0x80 ;  /* 0x0000008006067836 */ /* 0x000fc80000000000 */
[----:B-1----:R-:W-:-:S05]  /*7030*/  IMAD.WIDE.U32 R12, R3, 0x2, R12 ;  /* 0x00000002030c7825 */ /* 0x002fca00078e000c */
[----:B------:R1:W-:Y:S02]  /*7040*/  STG.E.U16 desc[UR4][R12.64], R9 ;  /* 0x000000090c007986 */ /* 0x0003e4000c101504 */
.L_x_5368:
[----:B------:R-:W-:-:S13]  /*7050*/  ISETP.GE.AND P0, PT, R6, R5, PT ;  /* 0x000000050600720c */ /* 0x000fda0003f06270 */
[----:B------:R-:W-:Y:S05]  /*7060*/  @P0 BRA `(.L_x_5370) ;  /* 0x0000000000300947 */ /* 0x000fea0003800000 */
[----:B-1----:R-:W1:Y:S01]  /*7070*/  LDC.64 R8, c[0x0][0x218] ;  /* 0x00008600ff087b82 */ /* 0x002e620000000a00 */
[----:B------:R-:W-:Y:S01]  /*7080*/  IADD3 R3, R4, R6, RZ ;  /* 0x0000000604037210 */ /* 0x000fe20007ffe0ff */
[----:B------:R-:W-:-:S04]  /*7090*/  VIADD R6, R6, 0x80 ;  /* 0x0000008006067836 */ /* 0x000fc80000000000 */
[----:B-1----:R-:W-:-:S05]  /*70a0*/  IMAD.WIDE.U32 R8, R3, 0x2, R8 ;  /* 0x0000000203087825 */ /* 0x002fca00078e0008 */
[----:B------:R2:W-:Y:S02]  /*70b0*/  STG.E.U16 desc[UR4][R8.64], R11 ;  /* 0x0000000b08007986 */ /* 0x0005e4000c101504 */
.L_x_5369:
[----:B------:R-:W-:-:S13]  /*70c0*/  ISETP.GE.AND P0, PT, R6, R5, PT ;  /* 0x000000050600720c */ /* 0x000fda0003f06270 */
[----:B------:R-:W-:Y:S05]  /*70d0*/  @P0 BRA `(.L_x_5371) ;  /* 0x0000000000340947 */ /* 0x000fea0003800000 */
[----:B--2---:R-:W2:Y:S01]  /*70e0*/  LDC.64 R8, c[0x0][0x218] ;  /* 0x00008600ff087b82 */ /* 0x004ea20000000a00 */
[----:B------:R-:W-:Y:S01]  /*70f0*/  IADD3 R3, R4, R6, RZ ;  /* 0x0000000604037210 */ /* 0x000fe20007ffe0ff */
[----:B------:R-:W-:-:S04]  /*7100*/  VIADD R6, R6, 0x80 ;  /* 0x0000008006067836 */ /* 0x000fc80000000000 */
[----:B--2---:R-:W-:-:S05]  /*7110*/  IMAD.WIDE.U32 R8, R3, 0x2, R8 ;  /* 0x0000000203087825 */ /* 0x004fca00078e0008 */
[----:B------:R2:W-:Y:S02]  /*7120*/  STG.E.U16 desc[UR4][R8.64], R7 ;  /* 0x0000000708007986 */ /* 0x0005e4000c101504 */
.L_x_5370:
        /* <DEDUP_REMOVED lines=8> */
.L_x_5371:
[----:B------:R-:W-:Y:S05]  /*71b0*/  BSYNC B1 ;  /* 0x0000000000017941 */ /* 0x000fea0003800000 */
.L_x_5366:
[----:B------:R-:W-:-:S13]  /*71c0*/  ISETP.GE.AND P0, PT, R6, R5, PT ;  /* 0x000000050600720c */ /* 0x000fda0003f06270 */
[----:B--23--:R-:W2:Y:S01]  /*71d0*/  @!P0 LDC.64 R8, c[0x0][0x218] ;  /* 0x00008600ff088b82 */ /* 0x00cea20000000a00 */
[----:B------:R-:W-:Y:S01]  /*71e0*/  @!P0 IADD3 R3, R4, R6, RZ ;  /* 0x0000000604038210 */ /* 0x000fe20007ffe0ff */
[----:B------:R-:W-:-:S04]  /*71f0*/  @!P0 VIADD R6, R6, 0x80 ;  /* 0x0000008006068836 */ /* 0x000fc80000000000 */
[----:B--2---:R-:W-:-:S05]  /*7200*/  @!P0 IMAD.WIDE.U32 R8, R3, 0x2, R8 ;  /* 0x0000000203088825 */ /* 0x004fca00078e0008 */
[----:B------:R3:W-:Y:S02]  /*7210*/  @!P0 STG.E.U16 desc[UR4][R8.64], R2 ;  /* 0x0000000208008986 */ /* 0x0007e4000c101504 */
.L_x_5372:
[----:B------:R-:W-:Y:S05]  /*7220*/  BSYNC B0 ;  /* 0x0000000000007941 */ /* 0x000fea0003800000 */
.L_x_5365:
[----:B------:R-:W-:Y:S05]  /*7230*/  WARPSYNC.ALL ;  /* 0x0000000000007948 */ /* 0x000fea0003800000 */
[----:B------:R-:W-:-:S13]  /*7240*/  ISETP.GE.AND P0, PT, R6, R5, PT ;  /* 0x000000050600720c */ /* 0x000fda0003f06270 */
[----:B------:R-:W-:Y:S05]  /*7250*/  @P0 EXIT ;  /* 0x000000000000094d */ /* 0x000fea0003800000 */
[----:B---3--:R-:W3:Y:S01]  /*7260*/  LDC.64 R2, c[0x0][0x218] ;  /* 0x00008600ff027b82 */ /* 0x008ee20000000a00 */
[----:B------:R-:W-:-:S05]  /*7270*/  IADD3 R5, R4, R6, RZ ;  /* 0x0000000604057210 */ /* 0x000fca0007ffe0ff */
[----:B---3--:R-:W-:-:S05]  /*7280*/  IMAD.WIDE.U32 R2, R5, 0x2, R2 ;  /* 0x0000000205027825 */ /* 0x008fca00078e0002 */
[----:B------:R-:W-:Y:S01]  /*7290*/  STG.E.U16 desc[UR4][R2.64], R0 ;  /* 0x0000000002007986 */ /* 0x000fe2000c101504 */
[----:B------:R-:W-:Y:S05]  /*72a0*/  EXIT ;  /* 0x000000000000794d */ /* 0x000fea0003800000 */
.L_x_5373:
        /* <DEDUP_REMOVED lines=13> */
.L_x_37787:


//--------------------- .text._ZN2at6native29vectorized_elementwise_kernelILi4ENS0_13BinaryFunctorIN3c104HalfES4_S4_ZZZNS0_15binary_internal21div_floor_kernel_cudaERNS_18TensorIteratorBaseEENKUlvE1_clEvENKUlvE1_clEvEUlS4_S4_E_EESt5arrayIPcLm3EEEEviT0_T1_ --------------------------
	.section	.text._ZN2at6native29vectorized_elementwise_kernelILi4ENS0_13BinaryFunctorIN3c104HalfES4_S4_ZZZNS0_15binary_internal21div_floor_kernel_cudaERNS_18TensorIteratorBaseEENKUlvE1_clEvENKUlvE1_clEvEUlS4_S4_E_EESt5arrayIPcLm3EEEEviT0_T1_,"ax",@progbits
	.align	128
        .global         _ZN2at6native29vectorized_elementwise_kernelILi4ENS0_13BinaryFunctorIN3c104HalfES4_S4_ZZZNS0_15binary_internal21div_floor_kernel_cudaERNS_18TensorIteratorBaseEENKUlvE1_clEvENKUlvE1_clEvEUlS4_S4_E_EESt5arrayIPcLm3EEEEviT0_T1_
        .type           _ZN2at6native29vectorized_elementwise_kernelILi4ENS0_13BinaryFunctorIN3c104HalfES4_S4_ZZZNS0_15binary_internal21div_floor_kernel_cudaERNS_18TensorIteratorBaseEENKUlvE1_clEvENKUlvE1_clEvEUlS4_S4_E_EESt5arrayIPcLm3EEEEviT0_T1_,@function
        .size           _ZN2at6native29vectorized_elementwise_kernelILi4ENS0_13BinaryFunctorIN3c104HalfES4_S4_ZZZNS0_15binary_internal21div_floor_kernel_cudaERNS_18TensorIteratorBaseEENKUlvE1_clEvENKUlvE1_clEvEUlS4_S4_E_EESt5arrayIPcLm3EEEEviT0_T1_,(.L_x_37788 - _ZN2at6native29vectorized_elementwise_kernelILi4ENS0_13BinaryFunctorIN3c104HalfES4_S4_ZZZNS0_15binary_internal21div_floor_kernel_cudaERNS_18TensorIteratorBaseEENKUlvE1_clEvENKUlvE1_clEvEUlS4_S4_E_EESt5arrayIPcLm3EEEEviT0_T1_)
        .other          _ZN2at6native29vectorized_elementwise_kernelILi4ENS0_13BinaryFunctorIN3c104HalfES4_S4_ZZZNS0_15binary_internal21div_floor_kernel_cudaERNS_18TensorIteratorBaseEENKUlvE1_clEvENKUlvE1_clEvEUlS4_S4_E_EESt5arrayIPcLm3EEEEviT0_T1_,@"STO_CUDA_ENTRY STV_DEFAULT"
_ZN2at6native29vectorized_elementwise_kernelILi4ENS0_13BinaryFunctorIN3c104HalfES4_S4_ZZZNS0_15binary_internal21div_floor_kernel_cudaERNS_18TensorIteratorBaseEENKUlvE1_clEvENKUlvE1_clEvEUlS4_S4_E_EESt5arrayIPcLm3EEEEviT0_T1_:
.text._ZN2at6native29vectorized_elementwise_kernelILi4ENS0_13BinaryFunctorIN3c104HalfES4_S4_ZZZNS0_15binary_internal21div_floor_kernel_cudaERNS_18TensorIteratorBaseEENKUlvE1_clEvENKUlvE1_clEvEUlS4_S4_E_EESt5arrayIPcLm3EEEEviT0_T1_:
        /* <DEDUP_REMOVED lines=14> */
[----:B--2---:R-:W-:-:S04]  /*00e0*/  IMAD.WIDE R2, R4, 0x2, R6 ;  /* 0x0000000204027825 */ /* 0x004fc800078e0206 */
[----:B------:R-:W-:Y:S02]  /*00f0*/  IMAD.WIDE.U32 R16, R5, 0x8, R2 ;  /* 0x0000000805107825 */ /* 0x000fe400078e0002 */
[----:B------:R0:W5:Y:S04]  /*0100*/  LDG.E.64 R2, desc[UR4][R18.64+0x400] ;  /* 0x0004000412027981 */ /* 0x000168000c1e1b00 */
[----:B------:R-:W2:Y:S04]  /*0110*/  LDG.E.64 R8, desc[UR4][R16.64] ;  /* 0x0000000410087981 */ /* 0x000ea8000c1e1b00 */
[----:B------:R0:W5:Y:S01]  /*0120*/  LDG.E.64 R6, desc[UR4][R16.64+0x400] ;  /* 0x0004000410067981 */ /* 0x000162000c1e1b00 */
        /* <DEDUP_REMOVED lines=35> */
.L_x_5382:
[----:B------:R-:W-:Y:S01]  /*0360*/  FSETP.GEU.FTZ.AND P0, PT, R17, -R0, PT ;  /* 0x800000001100720b */ /* 0x000fe20003f1e000 */
[----:B------:R-:W-:-:S12]  /*0370*/  FADD.FTZ R12, R12, -1 ;  /* 0xbf8000000c0c7421 */ /* 0x000fd80000010000 */
[----:B------:R-:W-:-:S07]  /*0380*/  @!P0 FADD.FTZ R12, R12, -1 ;  /* 0xbf8000000c0c8421 */ /* 0x000fce0000010000 */
.L_x_5381:
[----:B------:R-:W-:Y:S05]  /*0390*/  BSYNC B2 ;  /* 0x0000000000027941 */ /* 0x000fea0003800000 */
.L_x_5380:
[----:B------:R-:W-:Y:S01]  /*03a0*/  FFMA.FTZ R15, -R0, R12, R15 ;  /* 0x0000000c000f7223 */ /* 0x000fe2000001010f */
[----:B------:R-:W-:Y:S06]  /*03b0*/  BRA `(.L_x_5378) ;  /* 0x00000000007c7947 */ /* 0x000fec0003800000 */
.L_x_5379:
        /* <DEDUP_REMOVED lines=15> */
.L_x_5385:
        /* <DEDUP_REMOVED lines=13> */
.L_x_5384:
[----:B------:R-:W-:Y:S05]  /*0580*/  BSYNC B2 ;  /* 0x0000000000027941 */ /* 0x000fea0003800000 */
.L_x_5383:
[----:B------:R-:W-:-:S04]  /*0590*/  FMUL.FTZ R15, R15, 1.1920928955078125e-07 ;  /* 0x340000000f0f7820 */ /* 0x000fc80000410000 */
[----:B------:R-:W-:-:S07]  /*05a0*/  FMUL.FTZ R15, R12, R15 ;  /* 0x0000000f0c0f7220 */ /* 0x000fce0000410000 */
.L_x_5378:
[----:B------:R-:W-:Y:S05]  /*05b0*/  BSYNC B0 ;  /* 0x0000000000007941 */ /* 0x000fea0003800000 */
.L_x_5377:
        /* <DEDUP_REMOVED lines=26> */
.L_x_5376:
[----:B------:R-:W-:Y:S05]  /*0760*/  BSYNC B1 ;  /* 0x0000000000017941 */ /* 0x000fea0003800000 */
.L_x_5375:
        /* <DEDUP_REMOVED lines=35> */
.L_x_5393:
[----:B------:R-:W-:Y:S01]  /*09a0*/  FSETP.GEU.FTZ.AND P0, PT, R17, -R0, PT ;  /* 0x800000001100720b */ /* 0x000fe20003f1e000 */
[----:B------:R-:W-:-:S12]  /*09b0*/  FADD.FTZ R8, R8, -1 ;  /* 0xbf80000008087421 */ /* 0x000fd80000010000 */
[----:B------:R-:W-:-:S07]  /*09c0*/  @!P0 FADD.FTZ R8, R8, -1 ;  /* 0xbf80000008088421 */ /* 0x000fce0000010000 */
.L_x_5392:
[----:B------:R-:W-:Y:S05]  /*09d0*/  BSYNC B2 ;  /* 0x0000000000027941 */ /* 0x000fea0003800000 */
.L_x_5391:
[----:B------:R-:W-:Y:S01]  /*09e0*/  FFMA.FTZ R15, -R0, R8, R15 ;  /* 0x00000008000f7223 */ /* 0x000fe2000001010f */
[----:B------:R-:W-:Y:S06]  /*09f0*/  BRA `(.L_x_5389) ;  /* 0x00000000007c7947 */ /* 0x000fec0003800000 */
.L_x_5390:
        /* <DEDUP_REMOVED lines=15> */
.L_x_5396:
        /* <DEDUP_REMOVED lines=13> */
.L_x_5395:
[----:B------:R-:W-:Y:S05]  /*0bc0*/  BSYNC B2 ;  /* 0x0000000000027941 */ /* 0x000fea0003800000 */
.L_x_5394:
[----:B-1----:R-:W-:-:S04]  /*0bd0*/  FMUL.FTZ R15, R14, 1.1920928955078125e-07 ;  /* 0x340000000e0f7820 */ /* 0x002fc80000410000 */
[----:B------:R-:W-:-:S07]  /*0be0*/  FMUL.FTZ R15, R8, R15 ;  /* 0x0000000f080f7220 */ /* 0x000fce0000410000 */
.L_x_5389:
[----:B------:R-:W-:Y:S05]  /*0bf0*/  BSYNC B0 ;  /* 0x0000000000007941 */ /* 0x000fea0003800000 */
.L_x_5388:
        /* <DEDUP_REMOVED lines=26> */
.L_x_5387:
[----:B------:R-:W-:Y:S05]  /*0da0*/  BSYNC B1 ;  /* 0x0000000000017941 */ /* 0x000fea0003800000 */
.L_x_5386:
[----:B------:R-:W-:Y:S01]  /*0db0*/  HADD2.F32 R13, -RZ, R11.H0_H0 ;  /* 0x2000000bff0d7230 */ /* 0x000fe20000004100 */
[----:B------:R-:W-:Y:S01]  /*0dc0*/  BSSY B1, `(.L_x_5397) ;  /* 0x0000062000017945 */ /* 0x000fe20003800000 */
        /* <DEDUP_REMOVED lines=33> */
.L_x_5404:
[----:B------:R-:W-:Y:S01]  /*0fe0*/  FSETP.GEU.FTZ.AND P0, PT, R17, -R0, PT ;  /* 0x800000001100720b */ /* 0x000fe20003f1e000 */
[----:B------:R-:W-:-:S12]  /*0ff0*/  FADD.FTZ R10, R10, -1 ;  /* 0xbf8000000a0a7421 */ /* 0x000fd80000010000 */
[----:B------:R-:W-:-:S07]  /*1000*/  @!P0 FADD.FTZ R10, R10, -1 ;  /* 0xbf8000000a0a8421 */ /* 0x000fce0000010000 */
.L_x_5403:
[----:B------:R-:W-:Y:S05]  /*1010*/  BSYNC B2 ;  /* 0x0000000000027941 */ /* 0x000fea0003800000 */
.L_x_5402:
[----:B------:R-:W-:Y:S01]  /*1020*/  FFMA.FTZ R15, -R0, R10, R15 ;  /* 0x0000000a000f7223 */ /* 0x000fe2000001010f */
[----:B------:R-:W-:Y:S06]  /*1030*/  BRA `(.L_x_5400) ;  /* 0x00000000007c7947 */ /* 0x000fec0003800000 */
.L_x_5401:
        /* <DEDUP_REMOVED lines=15> */
.L_x_5407:
        /* <DEDUP_REMOVED lines=13> */
.L_x_5406:
[----:B------:R-:W-:Y:S05]  /*1200*/  BSYNC B2 ;  /* 0x0000000000027941 */ /* 0x000fea0003800000 */
.L_x_5405:
[----:B------:R-:W-:-:S04]  /*1210*/  FMUL.FTZ R15, R15, 1.1920928955078125e-07 ;  /* 0x340000000f0f7820 */ /* 0x000fc80000410000 */
[----:B------:R-:W-:-:S07]  /*1220*/  FMUL.FTZ R15, R10, R15 ;  /* 0x0000000f0a0f7220 */ /* 0x000fce0000410000 */
.L_x_5400:
[----:B------:R-:W-:Y:S05]  /*1230*/  BSYNC B0 ;  /* 0x0000000000007941 */ /* 0x000fea0003800000 */
.L_x_5399:
        /* <DEDUP_REMOVED lines=26> */
.L_x_5398:
[----:B------:R-:W-:Y:S05]  /*13e0*/  BSYNC B1 ;  /* 0x0000000000017941 */ /* 0x000fea0003800000 */
.L_x_5397:
        /* <DEDUP_REMOVED lines=35> */
.L_x_5415:
[----:B------:R-:W-:Y:S01]  /*1620*/  FSETP.GEU.FTZ.AND P0, PT, R16, -R0, PT ;  /* 0x800000001000720b */ /* 0x000fe20003f1e000 */
[----:B------:R-:W-:-:S12]  /*1630*/  FADD.FTZ R18, R18, -1 ;  /* 0xbf80000012127421 */ /* 0x000fd80000010000 */
[----:B------:R-:W-:-:S07]  /*1640*/  @!P0 FADD.FTZ R18, R18, -1 ;  /* 0xbf80000012128421 */ /* 0x000fce0000010000 */
.L_x_5414:
[----:B------:R-:W-:Y:S05]  /*1650*/  BSYNC B2 ;  /* 0x0000000000027941 */ /* 0x000fea0003800000 */
.L_x_5413:
[----:B------:R-:W-:Y:S01]  /*1660*/  FFMA.FTZ R9, -R0, R18, R9 ;  /* 0x0000001200097223 */ /* 0x000fe20000010109 */
[----:B------:R-:W-:Y:S06]  /*1670*/  BRA `(.L_x_5411) ;  /* 0x00000000007c7947 */ /* 0x000fec0003800000 */
.L_x_5412:
        /* <DEDUP_REMOVED lines=15> */
.L_x_5418:
        /* <DEDUP_REMOVED lines=13> */
.L_x_5417:
[----:B------:R-:W-:Y:S05]  /*1840*/  BSYNC B2 ;  /* 0x0000000000027941 */ /* 0x000fea0003800000 */
.L_x_5416:
[----:B------:R-:W-:-:S04]  /*1850*/  FMUL.FTZ R0, R13, 1.1920928955078125e-07 ;  /* 0x340000000d007820 */ /* 0x000fc80000410000 */
[----:B------:R-:W-:-:S07]  /*1860*/  FMUL.FTZ R9, R9, R0 ;  /* 0x0000000009097220 */ /* 0x000fce0000410000 */
.L_x_5411:
[----:B------:R-:W-:Y:S05]  /*1870*/  BSYNC B0 ;  /* 0x0000000000007941 */ /* 0x000fea0003800000 */
.L_x_5410:
        /* <DEDUP_REMOVED lines=26> */
.L_x_5409:
[----:B------:R-:W-:Y:S05]  /*1a20*/  BSYNC B1 ;  /* 0x0000000000017941 */ /* 0x000fea0003800000 */
.L_x_5408:
        /* <DEDUP_REMOVED lines=35> */
.L_x_5426:
[----:B------:R-:W-:Y:S01]  /*1c60*/  FSETP.GEU.FTZ.AND P0, PT, R16, -R0, PT ;  /* 0x800000001000720b */ /* 0x000fe20003f1e000 */
[----:B------:R-:W-:-:S12]  /*1c70*/  FADD.FTZ R18, R18, -1 ;  /* 0xbf80000012127421 */ /* 0x000fd80000010000 */
[----:B------:R-:W-:-:S07]  /*1c80*/  @!P0 FADD.FTZ R18, R18, -1 ;  /* 0xbf80000012128421 */ /* 0x000fce0000010000 */
.L_x_5425:
[----:B------:R-:W-:Y:S05]  /*1c90*/  BSYNC B2 ;  /* 0x0000000000027941 */ /* 0x000fea0003800000 */
.L_x_5424:
[----:B------:R-:W-:Y:S01]  /*1ca0*/  FFMA.FTZ R11, -R0, R18, R11 ;  /* 0x00000012000b7223 */ /* 0x000fe2000001010b */
[----:B------:R-:W-:Y:S06]  /*1cb0*/  BRA `(.L_x_5422) ;  /* 0x00000000007c7947 */ /* 0x000fec0003800000 */
.L_x_5423:
[C---:B-1----:R-:W-:Y:S01]  /*1cc0*/  IADD3 R15, R0.reuse, -0xb800000, RZ ;  /* 0xf4800000000f7810 */ /* 0x042fe20007ffe0ff */
        /* <DEDUP_REMOVED lines=14> */
.L_x_5429:
        /* <DEDUP_REMOVED lines=13> */
.L_x_5428:
[----:B------:R-:W-:Y:S05]  /*1e80*/  BSYNC B2 ;  /* 0x0000000000027941 */ /* 0x000fea0003800000 */
.L_x_5427:
[----:B------:R-:W-:-:S04]  /*1e90*/  FMUL.FTZ R0, R15, 1.1920928955078125e-07 ;  /* 0x340000000f007820 */ /* 0x000fc80000410000 */
[----:B------:R-:W-:-:S07]  /*1ea0*/  FMUL.FTZ R11, R11, R0 ;  /* 0x000000000b0b7220 */ /* 0x000fce0000410000 */
.L_x_5422:
[----:B------:R-:W-:Y:S05]  /*1eb0*/  BSYNC B0 ;  /* 0x0000000000007941 */ /* 0x000fea0003800000 */
.L_x_5421:
[C---:B------:R-:W-:Y:S01]  /*1ec0*/  FSETP.GTU.FTZ.AND P0, PT, |R11|.reuse, +INF , PT ;  /* 0x7f8000000b00780b */ /* 0x040fe20003f1c200 */
[----:B-1----:R-:W1:Y:S01]  /*1ed0*/  MUFU.RCP R15, R13 ;  /* 0x0000000d000f7308 */ /* 0x002e620000001000 */
        /* <DEDUP_REMOVED lines=24> */
.L_x_5420:
[----:B------:R-:W-:Y:S05]  /*2060*/  BSYNC B1 ;  /* 0x0000000000017941 */ /* 0x000fea0003800000 */
.L_x_5419:
        /* <DEDUP_REMOVED lines=10> */
[----:B-1----:R-:W-:-:S11]  /*2110*/  FADD.FTZ R15, |R13|, -RZ ;  /* 0x800000ff0d0f7221 */ /* 0x002fd60000010200 */
        /* <DEDUP_REMOVED lines=24> */
.L_x_5437:
[----:B------:R-:W-:Y:S01]  /*22a0*/  FSETP.GEU.FTZ.AND P0, PT, R17, -R0, PT ;  /* 0x800000001100720b */ /* 0x000fe20003f1e000 */
[----:B------:R-:W-:-:S12]  /*22b0*/  FADD.FTZ R6, R6, -1 ;  /* 0xbf80000006067421 */ /* 0x000fd80000010000 */
[----:B------:R-:W-:-:S07]  /*22c0*/  @!P0 FADD.FTZ R6, R6, -1 ;  /* 0xbf80000006068421 */ /* 0x000fce0000010000 */
.L_x_5436:
[----:B------:R-:W-:Y:S05]  /*22d0*/  BSYNC B2 ;  /* 0x0000000000027941 */ /* 0x000fea0003800000 */
.L_x_5435:
[----:B------:R-:W-:Y:S01]  /*22e0*/  FFMA.FTZ R15, -R0, R6, R15 ;  /* 0x00000006000f7223 */ /* 0x000fe2000001010f */
[----:B------:R-:W-:Y:S06]  /*22f0*/  BRA `(.L_x_5433) ;  /* 0x00000000007c7947 */ /* 0x000fec0003800000 */
.L_x_5434:
        /* <DEDUP_REMOVED lines=15> */
.L_x_5440:
        /* <DEDUP_REMOVED lines=13> */
.L_x_5439:
[----:B------:R-:W-:Y:S05]  /*24c0*/  BSYNC B2 ;  /* 0x0000000000027941 */ /* 0x000fea0003800000 */
.L_x_5438:
[----:B-1----:R-:W-:-:S04]  /*24d0*/  FMUL.FTZ R15, R14, 1.1920928955078125e-07 ;  /* 0x340000000e0f7820 */ /* 0x002fc80000410000 */
[----:B------:R-:W-:-:S07]  /*24e0*/  FMUL.FTZ R15, R6, R15 ;  /* 0x0000000f060f7220 */ /* 0x000fce0000410000 */
.L_x_5433:
[----:B------:R-:W-:Y:S05]  /*24f0*/  BSYNC B0 ;  /* 0x0000000000007941 */ /* 0x000fea0003800000 */
.L_x_5432:
        /* <DEDUP_REMOVED lines=26> */
.L_x_5431:
[----:B------:R-:W-:Y:S05]  /*26a0*/  BSYNC B1 ;  /* 0x0000000000017941 */ /* 0x000fea0003800000 */
.L_x_5430:
        /* <DEDUP_REMOVED lines=35> */
.L_x_5448:
[----:B------:R-:W-:Y:S01]  /*28e0*/  FSETP.GEU.FTZ.AND P0, PT, R17, -R0, PT ;  /* 0x800000001100720b */ /* 0x000fe20003f1e000 */
[----:B------:R-:W-:-:S12]  /*28f0*/  FADD.FTZ R14, R14, -1 ;  /* 0xbf8000000e0e7421 */ /* 0x000fd80000010000 */
[----:B------:R-:W-:-:S07]  /*2900*/  @!P0 FADD.FTZ R14, R14, -1 ;  /* 0xbf8000000e0e8421 */ /* 0x000fce0000010000 */
.L_x_5447:
[----:B------:R-:W-:Y:S05]  /*2910*/  BSYNC B2 ;  /* 0x0000000000027941 */ /* 0x000fea0003800000 */
.L_x_5446:
[----:B------:R-:W-:Y:S01]  /*2920*/  FFMA.FTZ R15, -R0, R14, R15 ;  /* 0x0000000e000f7223 */ /* 0x000fe2000001010f */
[----:B------:R-:W-:Y:S06]  /*2930*/  BRA `(.L_x_5444) ;  /* 0x00000000007c7947 */ /* 0x000fec0003800000 */
.L_x_5445:
[----:B------:R-:W-:Y:S01]  /*2940*/  VIADD R14, R0, 0xf4800000 ;  /* 0xf4800000000e7836 */ /* 0x000fe20000000000 */
[----:B------:R-:W-:Y:S01]  /*2950*/  FSETP.GT.FTZ.AND P0, PT, |R2|, RZ, PT ;  /* 0x000000ff0200720b */ /* 0x000fe20003f14200 */
[----:B------:R-:W-:Y:S01]  /*2960*/  BSSY B2, `(.L_x_5449) ;  /* 0x000001a000027945 */ /* 0x000fe20003800000 */
[----:B0-----:R-:W-:Y:S02]  /*2970*/  LOP3.LUT R17, R0, 0xff800000, RZ, 0xc0, !PT ;  /* 0xff80000000117812 */ /* 0x001fe400078ec0ff */
        /* <DEDUP_REMOVED lines=11> */
.L_x_5451:
        /* <DEDUP_REMOVED lines=13> */
.L_x_5450:
[----:B------:R-:W-:Y:S05]  /*2b00*/  BSYNC B2 ;  /* 0x0000000000027941 */ /* 0x000fea0003800000 */
.L_x_5449:
[----:B------:R-:W-:-:S04]  /*2b10*/  FMUL.FTZ R15, R15, 1.1920928955078125e-07 ;  /* 0x340000000f0f7820 */ /* 0x000fc80000410000 */
[----:B------:R-:W-:-:S07]  /*2b20*/  FMUL.FTZ R15, R14, R15 ;  /* 0x0000000f0e0f7220 */ /* 0x000fce0000410000 */
.L_x_5444:
[----:B------:R-:W-:Y:S05]  /*2b30*/  BSYNC B0 ;  /* 0x0000000000007941 */ /* 0x000fea0003800000 */
.L_x_5443:
        /* <DEDUP_REMOVED lines=26> */
.L_x_5442:
[----:B------:R-:W-:Y:S05]  /*2ce0*/  BSYNC B1 ;  /* 0x0000000000017941 */ /* 0x000fea0003800000 */
.L_x_5441:
        /* <DEDUP_REMOVED lines=35> */
.L_x_5459:
[----:B------:R-:W-:Y:S01]  /*2f20*/  FSETP.GEU.FTZ.AND P0, PT, R16, -R0, PT ;  /* 0x800000001000720b */ /* 0x000fe20003f1e000 */
[----:B------:R-:W-:-:S12]  /*2f30*/  FADD.FTZ R18, R18, -1 ;  /* 0xbf80000012127421 */ /* 0x000fd80000010000 */
[----:B------:R-:W-:-:S07]  /*2f40*/  @!P0 FADD.FTZ R18, R18, -1 ;  /* 0xbf80000012128421 */ /* 0x000fce0000010000 */
.L_x_5458:
[----:B------:R-:W-:Y:S05]  /*2f50*/  BSYNC B2 ;  /* 0x0000000000027941 */ /* 0x000fea0003800000 */
.L_x_5457:
[----:B------:R-:W-:Y:S01]  /*2f60*/  FFMA.FTZ R7, -R0, R18, R7 ;  /* 0x0000001200077223 */ /* 0x000fe20000010107 */
[----:B------:R-:W-:Y:S06]  /*2f70*/  BRA `(.L_x_5455) ;  /* 0x00000000007c7947 */ /* 0x000fec0003800000 */
.L_x_5456:
        /* <DEDUP_REMOVED lines=15> */
.L_x_5462:
        /* <DEDUP_REMOVED lines=13> */
.L_x_5461:
[----:B------:R-:W-:Y:S05]  /*3140*/  BSYNC B2 ;  /* 0x0000000000027941 */ /* 0x000fea0003800000 */
.L_x_5460:
[----:B------:R-:W-:-:S04]  /*3150*/  FMUL.FTZ R0, R13, 1.1920928955078125e-07 ;  /* 0x340000000d007820 */ /* 0x000fc80000410000 */
[----:B------:R-:W-:-:S07]  /*3160*/  FMUL.FTZ R7, R7, R0 ;  /* 0x0000000007077220 */ /* 0x000fce0000410000 */
.L_x_5455:
[----:B------:R-:W-:Y:S05]  /*3170*/  BSYNC B0 ;  /* 0x0000000000007941 */ /* 0x000fea0003800000 */
.L_x_5454:
        /* <DEDUP_REMOVED lines=26> */
.L_x_5453:
[----:B------:R-:W-:Y:S05]  /*3320*/  BSYNC B1 ;  /* 0x0000000000017941 */ /* 0x000fea0003800000 */
.L_x_5452:
        /* <DEDUP_REMOVED lines=10> */
.L_x_5374:
        /* <DEDUP_REMOVED lines=125> */
.L_x_5470:
[----:B------:R-:W-:Y:S01]  /*3ba0*/  FSETP.GEU.FTZ.AND P0, PT, R19, -R12, PT ;  /* 0x8000000c1300720b */ /* 0x000fe20003f1e000 */
[----:B------:R-:W-:-:S12]  /*3bb0*/  FADD.FTZ R16, R16, -1 ;  /* 0xbf80000010107421 */ /* 0x000fd80000010000 */
[----:B------:R-:W-:-:S07]  /*3bc0*/  @!P0 FADD.FTZ R16, R16, -1 ;  /* 0xbf80000010108421 */ /* 0x000fce0000010000 */
.L_x_5469:
[----:B------:R-:W-:Y:S05]  /*3bd0*/  BSYNC B2 ;  /* 0x0000000000027941 */ /* 0x000fea0003800000 */
.L_x_5468:
[----:B------:R-:W-:Y:S01]  /*3be0*/  FFMA.FTZ R15, -R12, R16, R15 ;  /* 0x000000100c0f7223 */ /* 0x000fe2000001010f */
[----:B------:R-:W-:Y:S06]  /*3bf0*/  BRA `(.L_x_5466) ;  /* 0x0000000000807947 */ /* 0x000fec0003800000 */
.L_x_5467:
        /* <DEDUP_REMOVED lines=13> */
.L_x_5473:
        /* <DEDUP_REMOVED lines=13> */
.L_x_5472:
[----:B------:R-:W-:Y:S05]  /*3da0*/  BSYNC B2 ;  /* 0x0000000000027941 */ /* 0x000fea0003800000 */
.L_x_5471:
[----:B------:R-:W-:Y:S01]  /*3db0*/  LOP3.LUT R16, R16, 0xff800000, RZ, 0xc0, !PT ;  /* 0xff80000010107812 */ /* 0x000fe200078ec0ff */
[----:B------:R-:W-:Y:S01]  /*3dc0*/  FMUL.FTZ R19, R19, 1.1920928955078125e-07 ;  /* 0x3400000013137820 */ /* 0x000fe20000410000 */
[----:B------:R-:W-:-:S04]  /*3dd0*/  ISETP.GT.U32.OR P0, PT, R15, 0x7f7fffff, !P0 ;  /* 0x7f7fffff0f00780c */ /* 0x000fc80004704470 */
[----:B------:R-:W-:-:S05]  /*3de0*/  FSEL R16, R16, +QNAN , !P0 ;  /* 0x7fffffff10107808 */ /* 0x000fca0004000000 */
[----:B------:R-:W-:-:S07]  /*3df0*/  FMUL.FTZ R15, R16, R19 ;  /* 0x00000013100f7220 */ /* 0x000fce0000410000 */
.L_x_5466:
[----:B------:R-:W-:Y:S05]  /*3e00*/  BSYNC B0 ;  /* 0x0000000000007941 */ /* 0x000fea0003800000 */
.L_x_5465:
        /* <DEDUP_REMOVED lines=28> */
.L_x_5464:
[----:B------:R-:W-:Y:S05]  /*3fd0*/  BSYNC B1 ;  /* 0x0000000000017941 */ /* 0x000fea0003800000 */
.L_x_5463:
        /* <DEDUP_REMOVED lines=38> */
.L_x_5481:
[----:B------:R-:W-:Y:S01]  /*4240*/  FSETP.GEU.FTZ.AND P0, PT, R18, -R15, PT ;  /* 0x8000000f1200720b */ /* 0x000fe20003f1e000 */
[----:B------:R-:W-:-:S12]  /*4250*/  FADD.FTZ R19, R19, -1 ;  /* 0xbf80000013137421 */ /* 0x000fd80000010000 */
[----:B------:R-:W-:-:S07]  /*4260*/  @!P0 FADD.FTZ R19, R19, -1 ;  /* 0xbf80000013138421 */ /* 0x000fce0000010000 */
.L_x_5480:
[----:B------:R-:W-:Y:S05]  /*4270*/  BSYNC B2 ;  /* 0x0000000000027941 */ /* 0x000fea0003800000 */
.L_x_5479:
[----:B------:R-:W-:Y:S01]  /*4280*/  FFMA.FTZ R14, -R15, R19, R14 ;  /* 0x000000130f0e7223 */ /* 0x000fe2000001010e */
[----:B------:R-:W-:Y:S06]  /*4290*/  BRA `(.L_x_5477) ;  /* 0x0000000000807947 */ /* 0x000fec0003800000 */
.L_x_5478:
        /* <DEDUP_REMOVED lines=13> */
.L_x_5484:
        /* <DEDUP_REMOVED lines=13> */
.L_x_5483:
[----:B------:R-:W-:Y:S05]  /*4440*/  BSYNC B2 ;  /* 0x0000000000027941 */ /* 0x000fea0003800000 */
.L_x_5482:
[----:B------:R-:W-:Y:S01]  /*4450*/  LOP3.LUT R15, R15, 0xff800000, RZ, 0xc0, !PT ;  /* 0xff8000000f0f7812 */ /* 0x000fe200078ec0ff */
[----:B------:R-:W-:Y:S01]  /*4460*/  FMUL.FTZ R18, R18, 1.1920928955078125e-07 ;  /* 0x3400000012127820 */ /* 0x000fe20000410000 */
[----:B------:R-:W-:-:S04]  /*4470*/  ISETP.GT.U32.OR P0, PT, R14, 0x7f7fffff, !P0 ;  /* 0x7f7fffff0e00780c */ /* 0x000fc80004704470 */
[----:B------:R-:W-:-:S05]  /*4480*/  FSEL R15, R15, +QNAN , !P0 ;  /* 0x7fffffff0f0f7808 */ /* 0x000fca0004000000 */
[----:B------:R-:W-:-:S07]  /*4490*/  FMUL.FTZ R14, R15, R18 ;  /* 0x000000120f0e7220 */ /* 0x000fce0000410000 */
.L_x_5477:
[----:B------:R-:W-:Y:S05]  /*44a0*/  BSYNC B0 ;  /* 0x0000000000007941 */ /* 0x000fea0003800000 */
.L_x_5476:
        /* <DEDUP_REMOVED lines=29> */
.L_x_5475:
[----:B------:R-:W-:Y:S05]  /*4680*/  BSYNC B1 ;  /* 0x0000000000017941 */ /* 0x000fea0003800000 */
.L_x_5474:
        /* <DEDUP_REMOVED lines=38> */
.L_x_5492:
[----:B------:R-:W-:Y:S01]  /*48f0*/  FSETP.GEU.FTZ.AND P0, PT, R18, -R16, PT ;  /* 0x800000101200720b */ /* 0x000fe20003f1e000 */
[----:B------:R-:W-:-:S12]  /*4900*/  FADD.FTZ R28, R28, -1 ;  /* 0xbf8000001c1c7421 */ /* 0x000fd80000010000 */
[----:B------:R-:W-:-:S07]  /*4910*/  @!P0 FADD.FTZ R28, R28, -1 ;  /* 0xbf8000001c1c8421 */ /* 0x000fce0000010000 */
.L_x_5491:
[----:B------:R-:W-:Y:S05]  /*4920*/  BSYNC B2 ;  /* 0x0000000000027941 */ /* 0x000fea0003800000 */
.L_x_5490:
[----:B------:R-:W-:Y:S01]  /*4930*/  FFMA.FTZ R9, -R16, R28, R9 ;  /* 0x0000001c10097223 */ /* 0x000fe20000010109 */
[----:B------:R-:W-:Y:S06]  /*4940*/  BRA `(.L_x_5488) ;  /* 0x0000000000807947 */ /* 0x000fec0003800000 */
.L_x_5489:
        /* <DEDUP_REMOVED lines=16> */
.L_x_5495:
        /* <DEDUP_REMOVED lines=13> */
.L_x_5494:
[----:B------:R-:W-:Y:S05]  /*4b20*/  BSYNC B2 ;  /* 0x0000000000027941 */ /* 0x000fea0003800000 */
.L_x_5493:
[----:B0-----:R-:W-:-:S04]  /*4b30*/  FMUL.FTZ R16, R17, 1.1920928955078125e-07 ;  /* 0x3400000011107820 */ /* 0x001fc80000410000 */
[----:B------:R-:W-:-:S07]  /*4b40*/  FMUL.FTZ R9, R9, R16 ;  /* 0x0000001009097220 */ /* 0x000fce0000410000 */
.L_x_5488:
[----:B------:R-:W-:Y:S05]  /*4b50*/  BSYNC B0 ;  /* 0x0000000000007941 */ /* 0x000fea0003800000 */
.L_x_5487:
        /* <DEDUP_REMOVED lines=28> */
.L_x_5486:
[----:B------:R-:W-:Y:S05]  /*4d20*/  BSYNC B1 ;  /* 0x0000000000017941 */ /* 0x000fea0003800000 */
.L_x_5485:
        /* <DEDUP_REMOVED lines=38> */
.L_x_5503:
[----:B------:R-:W-:Y:S01]  /*4f90*/  FSETP.GEU.FTZ.AND P0, PT, R16, -R20, PT ;  /* 0x800000141000720b */ /* 0x000fe20003f1e000 */
[----:B------:R-:W-:-:S12]  /*4fa0*/  FADD.FTZ R18, R18, -1 ;  /* 0xbf80000012127421 */ /* 0x000fd80000010000 */
[----:B------:R-:W-:-:S07]  /*4fb0*/  @!P0 FADD.FTZ R18, R18, -1 ;  /* 0xbf80000012128421 */ /* 0x000fce0000010000 */
.L_x_5502:
[----:B------:R-:W-:Y:S05]  /*4fc0*/  BSYNC B2 ;  /* 0x0000000000027941 */ /* 0x000fea0003800000 */
.L_x_5501:
[----:B------:R-:W-:Y:S01]  /*4fd0*/  FFMA.FTZ R11, -R20, R18, R11 ;  /* 0x00000012140b7223 */ /* 0x000fe2000001010b */
[----:B------:R-:W-:Y:S06]  /*4fe0*/  BRA `(.L_x_5499) ;  /* 0x00000000007c7947 */ /* 0x000fec0003800000 */
.L_x_5500:
        /* <DEDUP_REMOVED lines=15> */
.L_x_5506:
        /* <DEDUP_REMOVED lines=13> */
.L_x_5505:
[----:B------:R-:W-:Y:S05]  /*51b0*/  BSYNC B2 ;  /* 0x0000000000027941 */ /* 0x000fea0003800000 */
.L_x_5504:
[----:B0-----:R-:W-:-:S04]  /*51c0*/  FMUL.FTZ R16, R17, 1.1920928955078125e-07 ;  /* 0x3400000011107820 */ /* 0x001fc80000410000 */
[----:B------:R-:W-:-:S07]  /*51d0*/  FMUL.FTZ R11, R11, R16 ;  /* 0x000000100b0b7220 */ /* 0x000fce0000410000 */
.L_x_5499:
[----:B------:R-:W-:Y:S05]  /*51e0*/  BSYNC B0 ;  /* 0x0000000000007941 */ /* 0x000fea0003800000 */
.L_x_5498:
        /* <DEDUP_REMOVED lines=28> */
.L_x_5497:
[----:B------:R-:W-:Y:S05]  /*53b0*/  BSYNC B1 ;  /* 0x0000000000017941 */ /* 0x000fea0003800000 */
.L_x_5496:
        /* <DEDUP_REMOVED lines=38> */
.L_x_5514:
[----:B------:R-:W-:Y:S01]  /*5620*/  FSETP.GEU.FTZ.AND P0, PT, R16, -R20, PT ;  /* 0x800000141000720b */ /* 0x000fe20003f1e000 */
[----:B------:R-:W-:-:S12]  /*5630*/  FADD.FTZ R18, R18, -1 ;  /* 0xbf80000012127421 */ /* 0x000fd80000010000 */
[----:B------:R-:W-:-:S07]  /*5640*/  @!P0 FADD.FTZ R18, R18, -1 ;  /* 0xbf80000012128421 */ /* 0x000fce0000010000 */
.L_x_5513:
[----:B------:R-:W-:Y:S05]  /*5650*/  BSYNC B2 ;  /* 0x0000000000027941 */ /* 0x000fea0003800000 */
.L_x_5512:
[----:B------:R-:W-:Y:S01]  /*5660*/  FFMA.FTZ R15, -R20, R18, R15 ;  /* 0x00000012140f7223 */ /* 0x000fe2000001010f */
[----:B------:R-:W-:Y:S06]  /*5670*/  BRA `(.L_x_5510) ;  /* 0x0000000000847947 */ /* 0x000fec0003800000 */
.L_x_5511:
        /* <DEDUP_REMOVED lines=16> */
.L_x_5517:
        /* <DEDUP_REMOVED lines=14> */
.L_x_5516:
[----:B------:R-:W-:Y:S05]  /*5860*/  BSYNC B2 ;  /* 0x0000000000027941 */ /* 0x000fea0003800000 */
.L_x_5515:
[----:B------:R-:W-:-:S04]  /*5870*/  FMUL.FTZ R18, R18, 1.1920928955078125e-07 ;  /* 0x3400000012127820 */ /* 0x000fc80000410000 */
[----:B------:R-:W-:-:S07]  /*5880*/  FMUL.FTZ R15, R15, R18 ;  /* 0x000000120f0f7220 */ /* 0x000fce0000410000 */
.L_x_5510:
[----:B------:R-:W-:Y:S05]  /*5890*/  BSYNC B0 ;  /* 0x0000000000007941 */ /* 0x000fea0003800000 */
.L_x_5509:
        /* <DEDUP_REMOVED lines=28> */
.L_x_5508:
[----:B------:R-:W-:Y:S05]  /*5a60*/  BSYNC B1 ;  /* 0x0000000000017941 */ /* 0x000fea0003800000 */
.L_x_5507:
        /* <DEDUP_REMOVED lines=38> */
.L_x_5525:
[----:B------:R-:W-:Y:S01]  /*5cd0*/  FSETP.GEU.FTZ.AND P0, PT, R17, -R21, PT ;  /* 0x800000151100720b */ /* 0x000fe20003f1e000 */
[----:B------:R-:W-:-:S12]  /*5ce0*/  FADD.FTZ R19, R19, -1 ;  /* 0xbf80000013137421 */ /* 0x000fd80000010000 */
[----:B------:R-:W-:-:S07]  /*5cf0*/  @!P0 FADD.FTZ R19, R19, -1 ;  /* 0xbf80000013138421 */ /* 0x000fce0000010000 */
.L_x_5524:
[----:B------:R-:W-:Y:S05]  /*5d00*/  BSYNC B2 ;  /* 0x0000000000027941 */ /* 0x000fea0003800000 */
.L_x_5523:
[----:B------:R-:W-:Y:S01]  /*5d10*/  FFMA.FTZ R10, -R21, R19, R10 ;  /* 0x00000013150a7223 */ /* 0x000fe2000001010a */
[----:B------:R-:W-:Y:S06]  /*5d20*/  BRA `(.L_x_5521) ;  /* 0x0000000000887947 */ /* 0x000fec0003800000 */
.L_x_5522:
        /* <DEDUP_REMOVED lines=18> */
.L_x_5528:
        /* <DEDUP_REMOVED lines=13> */
.L_x_5527:
[----:B------:R-:W-:Y:S05]  /*5f20*/  BSYNC B2 ;  /* 0x0000000000027941 */ /* 0x000fea0003800000 */
.L_x_5526:
[----:B------:R-:W-:-:S04]  /*5f30*/  FMUL.FTZ R19, R19, 1.1920928955078125e-07 ;  /* 0x3400000013137820 */ /* 0x000fc80000410000 */
[----:B------:R-:W-:-:S07]  /*5f40*/  FMUL.FTZ R10, R10, R19 ;  /* 0x000000130a0a7220 */ /* 0x000fce0000410000 */
.L_x_5521:
[----:B------:R-:W-:Y:S05]  /*5f50*/  BSYNC B0 ;  /* 0x0000000000007941 */ /* 0x000fea0003800000 */
.L_x_5520:
        /* <DEDUP_REMOVED lines=28> */
.L_x_5519:
[----:B------:R-:W-:Y:S05]  /*6120*/  BSYNC B1 ;  /* 0x0000000000017941 */ /* 0x000fea0003800000 */
.L_x_5518:
        /* <DEDUP_REMOVED lines=38> */
.L_x_5536:
[----:B------:R-:W-:Y:S01]  /*6390*/  FSETP.GEU.FTZ.AND P0, PT, R17, -R19, PT ;  /* 0x800000131100720b */ /* 0x000fe20003f1e000 */
[----:B------:R-:W-:-:S12]  /*63a0*/  FADD.FTZ R15, R15, -1 ;  /* 0xbf8000000f0f7421 */ /* 0x000fd80000010000 */
[----:B------:R-:W-:-:S07]  /*63b0*/  @!P0 FADD.FTZ R15, R15, -1 ;  /* 0xbf8000000f0f8421 */ /* 0x000fce0000010000 */
.L_x_5535:
[----:B------:R-:W-:Y:S05]  /*63c0*/  BSYNC B2 ;  /* 0x0000000000027941 */ /* 0x000fea0003800000 */
.L_x_5534:
[----:B------:R-:W-:Y:S01]  /*63d0*/  FFMA.FTZ R2, -R19, R15, R2 ;  /* 0x0000000f13027223 */ /* 0x000fe20000010102 */
[----:B------:R-:W-:Y:S06]  /*63e0*/  BRA `(.L_x_5532) ;  /* 0x0000000000887947 */ /* 0x000fec0003800000 */
.L_x_5533:
        /* <DEDUP_REMOVED lines=18> */
.L_x_5539:
        /* <DEDUP_REMOVED lines=13> */
.L_x_5538:
[----:B------:R-:W-:Y:S05]  /*65e0*/  BSYNC B2 ;  /* 0x0000000000027941 */ /* 0x000fea0003800000 */
.L_x_5537:
[----:B0-----:R-:W-:-:S04]  /*65f0*/  FMUL.FTZ R15, R18, 1.1920928955078125e-07 ;  /* 0x34000000120f7820 */ /* 0x001fc80000410000 */
[----:B------:R-:W-:-:S07]  /*6600*/  FMUL.FTZ R2, R2, R15 ;  /* 0x0000000f02027220 */ /* 0x000fce0000410000 */
.L_x_5532:
[----:B------:R-:W-:Y:S05]  /*6610*/  BSYNC B0 ;  /* 0x0000000000007941 */ /* 0x000fea0003800000 */
.L_x_5531:
        /* <DEDUP_REMOVED lines=28> */
.L_x_5530:
[----:B------:R-:W-:Y:S05]  /*67e0*/  BSYNC B1 ;  /* 0x0000000000017941 */ /* 0x000fea0003800000 */
.L_x_5529:
        /* <DEDUP_REMOVED lines=38> */
.L_x_5547:
[----:B------:R-:W-:Y:S01]  /*6a50*/  FSETP.GEU.FTZ.AND P0, PT, R18, -R19, PT ;  /* 0x800000131200720b */ /* 0x000fe20003f1e000 */
[----:B------:R-:W-:-:S12]  /*6a60*/  FADD.FTZ R15, R15, -1 ;  /* 0xbf8000000f0f7421 */ /* 0x000fd80000010000 */
[----:B------:R-:W-:-:S07]  /*6a70*/  @!P0 FADD.FTZ R15, R15, -1 ;  /* 0xbf8000000f0f8421 */ /* 0x000fce0000010000 */
.L_x_5546:
[----:B------:R-:W-:Y:S05]  /*6a80*/  BSYNC B2 ;  /* 0x0000000000027941 */ /* 0x000fea0003800000 */
.L_x_5545:
[----:B------:R-:W-:Y:S01]  /*6a90*/  FFMA.FTZ R0, -R19, R15, R0 ;  /* 0x0000000f13007223 */ /* 0x000fe20000010100 */
[----:B------:R-:W-:Y:S06]  /*6aa0*/  BRA `(.L_x_5543) ;  /* 0x00000000007c7947 */ /* 0x000fec0003800000 */
.L_x_5544:
        /* <DEDUP_REMOVED lines=15> */
.L_x_5550:
        /* <DEDUP_REMOVED lines=13> */
.L_x_5549:
[----:B------:R-:W-:Y:S05]  /*6c70*/  BSYNC B2 ;  /* 0x0000000000027941 */ /* 0x000fea0003800000 */
.L_x_5548:
[----:B------:R-:W-:-:S04]  /*6c80*/  FMUL.FTZ R0, R17, 1.1920928955078125e-07 ;  /* 0x3400000011007820 */ /* 0x000fc80000410000 */
[----:B------:R-:W-:-:S07]  /*6c90*/  FMUL.FTZ R0, R15, R0 ;  /* 0x000000000f007220 */ /* 0x000fce0000410000 */
.L_x_5543:
[----:B------:R-:W-:Y:S05]  /*6ca0*/  BSYNC B0 ;  /* 0x0000000000007941 */ /* 0x000fea0003800000 */
.L_x_5542:
        /* <DEDUP_REMOVED lines=28> */
.L_x_5541:
[----:B------:R-:W-:Y:S05]  /*6e70*/  BSYNC B1 ;  /* 0x0000000000017941 */ /* 0x000fea0003800000 */
.L_x_5540:
        /* <DEDUP_REMOVED lines=16> */
.L_x_5553:
[----:B------:R-:W-:-:S13]  /*6f80*/  ISETP.GE.AND P0, PT, R6, R5, PT ;  /* 0x000000050600720c */ /* 0x000fda0003f06270 */
[----:B------:R-:W-:Y:S05]  /*6f90*/  @P0 BRA `(.L_x_5555) ;  /* 0x0000000000300947 */ /* 0x000fea0003800000 */
[----:B-1----:R-:W1:Y:S01]  /*6fa0*/  LDC.64 R12, c[0x0][0x218] ;  /* 0x00008600ff0c7b82 */ /* 0x002e620000000a00 */
[----:B------:R-:W-:Y:S01]  /*6fb0*/  IADD3 R3, R4, R6, RZ ;  /* 0x0000000604037210 */ /* 0x000fe20007ffe0ff */
[----:B------:R-:W-:-:S04]  /*6fc0*/  VIADD R6, R6, 0x80 ;  /* 0x0000008006067836 */ /* 0x000fc80000000000 */
[----:B-1----:R-:W-:-:S05]  /*6fd0*/  IMAD.WIDE.U32 R12, R3, 0x2, R12 ;  /* 0x00000002030c7825 */ /* 0x002fca00078e000c */
[----:B------:R1:W-:Y:S02]  /*6fe0*/  STG.E.U16 desc[UR4][R12.64], R9 ;  /* 0x000000090c007986 */ /* 0x0003e4000c101504 */
.L_x_5554:
[----:B------:R-:W-:-:S13]  /*6ff0*/  ISETP.GE.AND P0, PT, R6, R5, PT ;  /* 0x000000050600720c */ /* 0x000fda0003f06270 */
[----:B------:R-:W-:Y:S05]  /*7000*/  @P0 BRA `(.L_x_5556) ;  /* 0x0000000000300947 */ /* 0x000fea0003800000 */
[----:B-1----:R-:W1:Y:S01]  /*7010*/  LDC.64 R8, c[0x0][0x218] ;  /* 0x00008600ff087b82 */ /* 0x002e620000000a00 */
[----:B------:R-:W-:Y:S01]  /*7020*/  IADD3 R3, R4, R6, RZ ;  /* 0x0000000604037210 */ /* 0x000fe20007ffe0ff */
[----:B------:R-:W-:-:S04]  /*7030*/  VIADD R6, R6, 0x80 ;  /* 0x0000008006067836 */ /* 0x000fc80000000000 */
[----:B-1----:R-:W-:-:S05]  /*7040*/  IMAD.WIDE.U32 R8, R3, 0x2, R8 ;  /* 0x0000000203087825 */ /* 0x002fca00078e0008 */
[----:B------:R2:W-:Y:S02]  /*7050*/  STG.E.U16 desc[UR4][R8.64], R11 ;  /* 0x0000000b08007986 */ /* 0x0005e4000c101504 */
.L_x_5555:
[----:B------:R-:W-:-:S13]  /*7060*/  ISETP.GE.AND P0, PT, R6, R5, PT ;  /* 0x000000050600720c */ /* 0x000fda0003f06270 */
[----:B------:R-:W-:Y:S05]  /*7070*/  @P0 BRA `(.L_x_5557) ;  /* 0x0000000000340947 */ /* 0x000fea0003800000 */
[----:B--2---:R-:W2:Y:S01]  /*7080*/  LDC.64 R8, c[0x0][0x218] ;  /* 0x00008600ff087b82 */ /* 0x004ea20000000a00 */
[----:B------:R-:W-:Y:S01]  /*7090*/  IADD3 R3, R4, R6, RZ ;  /* 0x0000000604037210 */ /* 0x000fe20007ffe0ff */
[----:B------:R-:W-:-:S04]  /*70a0*/  VIADD R6, R6, 0x80 ;  /* 0x0000008006067836 */ /* 0x000fc80000000000 */
[----:B--2---:R-:W-:-:S05]  /*70b0*/  IMAD.WIDE.U32 R8, R3, 0x2, R8 ;  /* 0x0000000203087825 */ /* 0x004fca00078e0008 */
[----:B------:R2:W-:Y:S02]  /*70c0*/  STG.E.U16 desc[UR4][R8.64], R7 ;  /* 0x0000000708007986 */ /* 0x0005e4000c101504 */
.L_x_5556:
        /* <DEDUP_REMOVED lines=8> */
.L_x_5557:
[----:B------:R-:W-:Y:S05]  /*7150*/  BSYNC B1 ;  /* 0x0000000000017941 */ /* 0x000fea0003800000 */
.L_x_5552:
[----:B------:R-:W-:-:S13]  /*7160*/  ISETP.GE.AND P0, PT, R6, R5, PT ;  /* 0x000000050600720c */ /* 0x000fda0003f06270 */
[----:B--23--:R-:W2:Y:S01]  /*7170*/  @!P0 LDC.64 R8, c[0x0][0x218] ;  /* 0x00008600ff088b82 */ /* 0x00cea20000000a00 */
[----:B------:R-:W-:Y:S01]  /*7180*/  @!P0 IADD3 R3, R4, R6, RZ ;  /* 0x0000000604038210 */ /* 0x000fe20007ffe0ff */
[----:B------:R-:W-:-:S04]  /*7190*/  @!P0 VIADD R6, R6, 0x80 ;  /* 0x0000008006068836 */ /* 0x000fc80000000000 */
[----:B--2---:R-:W-:-:S05]  /*71a0*/  @!P0 IMAD.WIDE.U32 R8, R3, 0x2, R8 ;  /* 0x0000000203088825 */ /* 0x004fca00078e0008 */
[----:B------:R3:W-:Y:S02]  /*71b0*/  @!P0 STG.E.U16 desc[UR4][R8.64], R2 ;  /* 0x0000000208008986 */ /* 0x0007e4000c101504 */
.L_x_5558:
[----:B------:R-:W-:Y:S05]  /*71c0*/  BSYNC B0 ;  /* 0x0000000000007941 */ /* 0x000fea0003800000 */
.L_x_5551:
        /* <DEDUP_REMOVED lines=8> */
.L_x_5559:
        /* <DEDUP_REMOVED lines=11> */
.L_x_37788:


//--------------------- .text._ZN2at6native29vectorized_elementwise_kernelILi8ENS0_13BinaryFunctorIN3c104HalfES4_S4_ZZZNS0_15binary_internal21div_floor_kernel_cudaERNS_18TensorIteratorBaseEENKUlvE1_clEvENKUlvE1_clEvEUlS4_S4_E_EESt5arrayIPcLm3EEEEviT0_T1_ --------------------------
	.section	.text._ZN2at6native29vectorized_elementwise_kernelILi8ENS0_13BinaryFunctorIN3c104HalfES4_S4_ZZZNS0_15binary_internal21div_floor_kernel_cudaERNS_18TensorIteratorBaseEENKUlvE1_clEvENKUlvE1_clEvEUlS4_S4_E_EESt5arrayIPcLm3EEEEviT0_T1_,"ax",@progbits
	.align	128
        .global         _ZN2at6native29vectorized_elementwise_kernelILi8ENS0_13BinaryFunctorIN3c104HalfES4_S4_ZZZNS0_15binary_internal21div_floor_kernel_cudaERNS_18TensorIteratorBaseEENKUlvE1_clEvENKUlvE1_clEvEUlS4_S4_E_EESt5arrayIPcLm3EEEEviT0_T1_
        .type           _ZN2at6native29vectorized_elementwise_kernelILi8ENS0_13BinaryFunctorIN3c104HalfES4_S4_ZZZNS0_15binary_internal21div_floor_kernel_cudaERNS_18TensorIteratorBaseEENKUlvE1_clEvENKUlvE1_clEvEUlS4_S4_E_EESt5arrayIPcLm3EEEEviT0_T1_,@function
        .size           _ZN2at6native29vectorized_elementwise_kernelILi8ENS0_13BinaryFunctorIN3c104HalfES4_S4_ZZZNS0_15binary_internal21div_floor_kernel_cudaERNS_18TensorIteratorBaseEENKUlvE1_clEvENKUlvE1_clEvEUlS4_S4_E_EESt5arrayIPcLm3EEEEviT0_T1_,(.L_x_37789 - _ZN2at6native29vectorized_elementwise_kernelILi8ENS0_13BinaryFunctorIN3c104HalfES4_S4_ZZZNS0_15binary_internal21div_floor_kernel_cudaERNS_18TensorIteratorBaseEENKUlvE1_clEvENKUlvE1_clEvEUlS4_S4_E_EESt5arrayIPcLm3EEEEviT0_T1_)
        .other          _ZN2at6native29vectorized_elementwise_kernelILi8ENS0_13BinaryFunctorIN3c104HalfES4_S4_ZZZNS0_15binary_internal21div_floor_kernel_cudaERNS_18TensorIteratorBaseEENKUlvE1_clEvENKUlvE1_clEvEUlS4_S4_E_EESt5arrayIPcLm3EEEEviT0_T1_,@"STO_CUDA_ENTRY STV_DEFAULT"
_ZN2at6native29vectorized_elementwise_kernelILi8ENS0_13BinaryFunctorIN3c104HalfES4_S4_ZZZNS0_15binary_internal21div_floor_kernel_cudaERNS_18TensorIteratorBaseEENKUlvE1_clEvENKUlvE1_clEvEUlS4_S4_E_EESt5arrayIPcLm3EEEEviT0_T1_:
.text._ZN2at6native29vectorized_elementwise_kernelILi8ENS0_13BinaryFunctorIN3c104HalfES4_S4_ZZZNS0_15binary_internal21div_floor_kernel_cudaERNS_18TensorIteratorBaseEENKUlvE1_clEvENKUlvE1_clEvEUlS4_S4_E_EESt5arrayIPcLm3EEEEviT0_T1_:
        /* <DEDUP_REMOVED lines=18> */
[----:B---3--:R-:W-:-:S05]  /*0120*/  HADD2.F32 R5, -RZ, R12.H0_H0 ;  /* 0x2000000cff057230 */ /* 0x008fca0000004100 */
[----:B------:R-:W-:Y:S01]  /*0130*/  FSETP.NEU.FTZ.AND P0, PT, R5, RZ, PT ;  /* 0x000000ff0500720b */ /* 0x000fe20003f1d000 */
[----:B--2---:R-:W-:-:S12]  /*0140*/  HADD2.F32 R6, -RZ, R8.H0_H0 ;  /* 0x20000008ff067230 */ /* 0x004fd80000004100 */
        /* <DEDUP_REMOVED lines=31> */
.L_x_5568:
[----:B------:R-:W-:Y:S01]  /*0340*/  FSETP.GEU.FTZ.AND P0, PT, R17, -R0, PT ;  /* 0x800000001100720b */ /* 0x000fe20003f1e000 */
[----:B------:R-:W-:-:S12]  /*0350*/  FADD.FTZ R2, R2, -1 ;  /* 0xbf80000002027421 */ /* 0x000fd80000010000 */
[----:B------:R-:W-:-:S07]  /*0360*/  @!P0 FADD.FTZ R2, R2, -1 ;  /* 0xbf80000002028421 */ /* 0x000fce0000010000 */
.L_x_5567:
[----:B------:R-:W-:Y:S05]  /*0370*/  BSYNC B2 ;  /* 0x0000000000027941 */ /* 0x000fea0003800000 */
.L_x_5566:
[----:B------:R-:W-:Y:S01]  /*0380*/  FFMA.FTZ R7, -R0, R2, R7 ;  /* 0x0000000200077223 */ /* 0x000fe20000010107 */
[----:B------:R-:W-:Y:S06]  /*0390*/  BRA `(.L_x_5564) ;  /* 0x00000000007c7947 */ /* 0x000fec0003800000 */
.L_x_5565:
        /* <DEDUP_REMOVED lines=15> */
.L_x_5571:
        /* <DEDUP_REMOVED lines=13> */
.L_x_5570:
[----:B------:R-:W-:Y:S05]  /*0560*/  BSYNC B2 ;  /* 0x0000000000027941 */ /* 0x000fea0003800000 */
.L_x_5569:
[----:B------:R-:W-:-:S04]  /*0570*/  FMUL.FTZ R7, R7, 1.1920928955078125e-07 ;  /* 0x3400000007077820 */ /* 0x000fc80000410000 */
[----:B------:R-:W-:-:S07]  /*0580*/  FMUL.FTZ R7, R2, R7 ;  /* 0x0000000702077220 */ /* 0x000fce0000410000 */
.L_x_5564:
[----:B------:R-:W-:Y:S05]  /*0590*/  BSYNC B0 ;  /* 0x0000000000007941 */ /* 0x000fea0003800000 */
.L_x_5563:
        /* <DEDUP_REMOVED lines=26> */
.L_x_5562:
[----:B------:R-:W-:Y:S05]  /*0740*/  BSYNC B1 ;  /* 0x0000000000017941 */ /* 0x000fea0003800000 */
.L_x_5561:
        /* <DEDUP_REMOVED lines=35> */
.L_x_5579:
[----:B------:R-:W-:Y:S01]  /*0980*/  FSETP.GEU.FTZ.AND P0, PT, R17, -R0, PT ;  /* 0x800000001100720b */ /* 0x000fe20003f1e000 */
[----:B------:R-:W-:-:S12]  /*0990*/  FADD.FTZ R6, R6, -1 ;  /* 0xbf80000006067421 */ /* 0x000fd80000010000 */
[----:B------:R-:W-:-:S07]  /*09a0*/  @!P0 FADD.FTZ R6, R6, -1 ;  /* 0xbf80000006068421 */ /* 0x000fce0000010000 */
.L_x_5578:
[----:B------:R-:W-:Y:S05]  /*09b0*/  BSYNC B2 ;  /* 0x0000000000027941 */ /* 0x000fea0003800000 */
.L_x_5577:
[----:B------:R-:W-:Y:S01]  /*09c0*/  FFMA.FTZ R5, -R0, R6, R5 ;  /* 0x0000000600057223 */ /* 0x000fe20000010105 */
[----:B------:R-:W-:Y:S06]  /*09d0*/  BRA `(.L_x_5575) ;  /* 0x00000000007c7947 */ /* 0x000fec0003800000 */
.L_x_5576:
        /* <DEDUP_REMOVED lines=15> */
.L_x_5582:
        /* <DEDUP_REMOVED lines=13> */
.L_x_5581:
[----:B------:R-:W-:Y:S05]  /*0ba0*/  BSYNC B2 ;  /* 0x0000000000027941 */ /* 0x000fea0003800000 */
.L_x_5580:
[----:B------:R-:W-:-:S04]  /*0bb0*/  FMUL.FTZ R6, R6, 1.1920928955078125e-07 ;  /* 0x3400000006067820 */ /* 0x000fc80000410000 */
[----:B------:R-:W-:-:S07]  /*0bc0*/  FMUL.FTZ R5, R5, R6 ;  /* 0x0000000605057220 */ /* 0x000fce0000410000 */
.L_x_5575:
[----:B------:R-:W-:Y:S05]  /*0bd0*/  BSYNC B0 ;  /* 0x0000000000007941 */ /* 0x000fea0003800000 */
.L_x_5574:
        /* <DEDUP_REMOVED lines=26> */
.L_x_5573:
[----:B------:R-:W-:Y:S05]  /*0d80*/  BSYNC B1 ;  /* 0x0000000000017941 */ /* 0x000fea0003800000 */
.L_x_5572:
[----:B------:R-:W-:Y:S01]  /*0d90*/  HADD2.F32 R7, -RZ, R13.H0_H0 ;  /* 0x2000000dff077230 */ /* 0x000fe20000004100 */
[----:B------:R-:W-:Y:S01]  /*0da0*/  BSSY B1, `(.L_x_5583) ;  /* 0x0000062000017945 */ /* 0x000fe20003800000 */
[----:B------:R-:W-:-:S03]  /*0db0*/  HADD2.F32 R8, -RZ, R9.H0_H0 ;  /* 0x20000009ff087230 */ /* 0x000fc60000004100 */
[----:B------:R-:W-:-:S13]  /*0dc0*/  FSETP.NEU.FTZ.AND P0, PT, R7, RZ, PT ;  /* 0x000000ff0700720b */ /* 0x000fda0003f1d000 */
[----:B0-----:R-:W0:Y:S02]  /*0dd0*/  @!P0 MUFU.RCP R17, R7 ;  /* 0x0000000700118308 */ /* 0x001e240000001000 */
        /* <DEDUP_REMOVED lines=30> */
.L_x_5590:
[----:B------:R-:W-:Y:S01]  /*0fc0*/  FSETP.GEU.FTZ.AND P0, PT, R16, -R0, PT ;  /* 0x800000001000720b */ /* 0x000fe20003f1e000 */
[----:B------:R-:W-:-:S12]  /*0fd0*/  FADD.FTZ R6, R6, -1 ;  /* 0xbf80000006067421 */ /* 0x000fd80000010000 */
[----:B------:R-:W-:-:S07]  /*0fe0*/  @!P0 FADD.FTZ R6, R6, -1 ;  /* 0xbf80000006068421 */ /* 0x000fce0000010000 */
.L_x_5589:
[----:B------:R-:W-:Y:S05]  /*0ff0*/  BSYNC B2 ;  /* 0x0000000000027941 */ /* 0x000fea0003800000 */
.L_x_5588:
[----:B------:R-:W-:Y:S01]  /*1000*/  FFMA.FTZ R17, -R0, R6, R17 ;  /* 0x0000000600117223 */ /* 0x000fe20000010111 */
[----:B------:R-:W-:Y:S06]  /*1010*/  BRA `(.L_x_5586) ;  /* 0x00000000007c7947 */ /* 0x000fec0003800000 */
.L_x_5587:
        /* <DEDUP_REMOVED lines=14> */
[----:B------:R0:W1:Y:S03]  /*1100*/  MUFU.RCP R0, R17 ;  /* 0x0000001100007308 */ /* 0x0000660000001000 */
.L_x_5593:
        /* <DEDUP_REMOVED lines=13> */
.L_x_5592:
[----:B------:R-:W-:Y:S05]  /*11e0*/  BSYNC B2 ;  /* 0x0000000000027941 */ /* 0x000fea0003800000 */
.L_x_5591:
[----:B0-----:R-:W-:-:S04]  /*11f0*/  FMUL.FTZ R17, R12, 1.1920928955078125e-07 ;  /* 0x340000000c117820 */ /* 0x001fc80000410000 */
[----:B------:R-:W-:-:S07]  /*1200*/  FMUL.FTZ R17, R6, R17 ;  /* 0x0000001106117220 */ /* 0x000fce0000410000 */
.L_x_5586:
[----:B------:R-:W-:Y:S05]  /*1210*/  BSYNC B0 ;  /* 0x0000000000007941 */ /* 0x000fea0003800000 */
.L_x_5585:
[C---:B------:R-:W-:Y:S02]  /*1220*/  LOP3.LUT R0, R17.reuse, 0x80000000, R8, 0xb8, !PT ;  /* 0x8000000011007812 */ /* 0x040fe400078eb808 */
[----:B------:R-:W-:Y:S02]  /*1230*/  FSETP.GTU.FTZ.AND P0, PT, |R17|, +INF , PT ;  /* 0x7f8000001100780b */ /* 0x000fe40003f1c200 */
        /* <DEDUP_REMOVED lines=24> */
.L_x_5584:
[----:B------:R-:W-:Y:S05]  /*13c0*/  BSYNC B1 ;  /* 0x0000000000017941 */ /* 0x000fea0003800000 */
.L_x_5583:
[----:B------:R-:W-:Y:S01]  /*13d0*/  HADD2.F32 R13, -RZ, R13.H1_H1 ;  /* 0x3000000dff0d7230 */ /* 0x000fe20000004100 */
[----:B------:R-:W-:Y:S01]  /*13e0*/  BSSY B1, `(.L_x_5594) ;  /* 0x0000062000017945 */ /* 0x000fe20003800000 */
[----:B------:R-:W-:-:S03]  /*13f0*/  HADD2.F32 R8, -RZ, R9.H1_H1 ;  /* 0x30000009ff087230 */ /* 0x000fc60000004100 */
        /* <DEDUP_REMOVED lines=17> */
[----:B-1----:R-:W0:Y:S02]  /*1510*/  FRND.TRUNC R16, R9 ;  /* 0x0000000900107307 */ /* 0x002e24000020d000 */
        /* <DEDUP_REMOVED lines=14> */
.L_x_5601:
[----:B------:R-:W-:Y:S01]  /*1600*/  FSETP.GEU.FTZ.AND P0, PT, R12, -R0, PT ;  /* 0x800000000c00720b */ /* 0x000fe20003f1e000 */
[----:B------:R-:W-:-:S12]  /*1610*/  FADD.FTZ R16, R16, -1 ;  /* 0xbf80000010107421 */ /* 0x000fd80000010000 */
[----:B------:R-:W-:-:S07]  /*1620*/  @!P0 FADD.FTZ R16, R16, -1 ;  /* 0xbf80000010108421 */ /* 0x000fce0000010000 */
.L_x_5600:
[----:B------:R-:W-:Y:S05]  /*1630*/  BSYNC B2 ;  /* 0x0000000000027941 */ /* 0x000fea0003800000 */
.L_x_5599:
[----:B------:R-:W-:Y:S01]  /*1640*/  FFMA.FTZ R7, -R0, R16, R7 ;  /* 0x0000001000077223 */ /* 0x000fe20000010107 */
[----:B------:R-:W-:Y:S06]  /*1650*/  BRA `(.L_x_5597) ;  /* 0x00000000007c7947 */ /* 0x000fec0003800000 */
.L_x_5598:
        /* <DEDUP_REMOVED lines=13> */
[----:B-1----:R-:W-:-:S04]  /*1730*/  LOP3.LUT R16, R0, 0x3f800000, RZ, 0xfc, !PT ;  /* 0x3f80000000107812 */ /* 0x002fc800078efcff */
[----:B------:R0:W1:Y:S03]  /*1740*/  MUFU.RCP R0, R16 ;  /* 0x0000001000007308 */ /* 0x0000660000001000 */
.L_x_5604:
        /* <DEDUP_REMOVED lines=13> */
.L_x_5603:
[----:B------:R-:W-:Y:S05]  /*1820*/  BSYNC B2 ;  /* 0x0000000000027941 */ /* 0x000fea0003800000 */
.L_x_5602:
[----:B------:R-:W-:-:S04]  /*1830*/  FMUL.FTZ R0, R9, 1.1920928955078125e-07 ;  /* 0x3400000009007820 */ /* 0x000fc80000410000 */
[----:B------:R-:W-:-:S07]  /*1840*/  FMUL.FTZ R7, R7, R0 ;  /* 0x0000000007077220 */ /* 0x000fce0000410000 */
.L_x_5597:
[----:B------:R-:W-:Y:S05]  /*1850*/  BSYNC B0 ;  /* 0x0000000000007941 */ /* 0x000fea0003800000 */
.L_x_5596:
        /* <DEDUP_REMOVED lines=26> */
.L_x_5595:
[----:B------:R-:W-:Y:S05]  /*1a00*/  BSYNC B1 ;  /* 0x0000000000017941 */ /* 0x000fea0003800000 */
.L_x_5594:
        /* <DEDUP_REMOVED lines=18> */
[----:B01----:R-:W-:Y:S01]  /*1b30*/  FADD.FTZ R16, -R0, -RZ ;  /* 0x800000ff00107221 */ /* 0x003fe20000010100 */
        /* <DEDUP_REMOVED lines=16> */
.L_x_5612:
[----:B------:R-:W-:Y:S01]  /*1c40*/  FSETP.GEU.FTZ.AND P0, PT, R17, -R0, PT ;  /* 0x800000001100720b */ /* 0x000fe20003f1e000 */
[----:B------:R-:W-:-:S12]  /*1c50*/  FADD.FTZ R12, R12, -1 ;  /* 0xbf8000000c0c7421 */ /* 0x000fd80000010000 */
[----:B------:R-:W-:-:S07]  /*1c60*/  @!P0 FADD.FTZ R12, R12, -1 ;  /* 0xbf8000000c0c8421 */ /* 0x000fce0000010000 */
.L_x_5611:
[----:B------:R-:W-:Y:S05]  /*1c70*/  BSYNC B2 ;  /* 0x0000000000027941 */ /* 0x000fea0003800000 */
.L_x_5610:
[----:B------:R-:W-:Y:S01]  /*1c80*/  FFMA.FTZ R7, -R0, R12, R7 ;  /* 0x0000000c00077223 */ /* 0x000fe20000010107 */
[----:B------:R-:W-:Y:S06]  /*1c90*/  BRA `(.L_x_5608) ;  /* 0x00000000007c7947 */ /* 0x000fec0003800000 */
.L_x_5609:
[----:B------:R-:W-:Y:S01]  /*1ca0*/  IADD3 R12, R0, -0xb800000, RZ ;  /* 0xf4800000000c7810 */ /* 0x000fe20007ffe0ff */
[----:B------:R-:W-:Y:S01]  /*1cb0*/  BSSY B2, `(.L_x_5613) ;  /* 0x000001b000027945 */ /* 0x000fe20003800000 */
[----:B------:R-:W-:Y:S02]  /*1cc0*/  FSETP.GT.FTZ.AND P0, PT, |R8|, RZ, PT ;  /* 0x000000ff0800720b */ /* 0x000fe40003f14200 */
[----:B------:R-:W-:Y:S02]  /*1cd0*/  LOP3.LUT R12, R12, 0xff800000, RZ, 0xc0, !PT ;  /* 0xff8000000c0c7812 */ /* 0x000fe400078ec0ff */
[----:B------:R-:W-:-:S03]  /*1ce0*/  ISETP.GT.U32.OR P0, PT, R7, 0x7f7fffff, !P0 ;  /* 0x7f7fffff0700780c */ /* 0x000fc60004704470 */
[C---:B01----:R-:W-:Y:S01]  /*1cf0*/  IMAD.IADD R16, R7.reuse, 0x1, -R12 ;  /* 0x0000000107107824 */ /* 0x043fe200078e0a0c */
        /* <DEDUP_REMOVED lines=9> */
.L_x_5615:
        /* <DEDUP_REMOVED lines=13> */
.L_x_5614:
[----:B------:R-:W-:Y:S05]  /*1e60*/  BSYNC B2 ;  /* 0x0000000000027941 */ /* 0x000fea0003800000 */
.L_x_5613:
[----:B------:R-:W-:-:S04]  /*1e70*/  FMUL.FTZ R12, R12, 1.1920928955078125e-07 ;  /* 0x340000000c0c7820 */ /* 0x000fc80000410000 */
[----:B------:R-:W-:-:S07]  /*1e80*/  FMUL.FTZ R7, R7, R12 ;  /* 0x0000000c07077220 */ /* 0x000fce0000410000 */
.L_x_5608:
[----:B------:R-:W-:Y:S05]  /*1e90*/  BSYNC B0 ;  /* 0x0000000000007941 */ /* 0x000fea0003800000 */
.L_x_5607:
        /* <DEDUP_REMOVED lines=26> */
.L_x_5606:
[----:B------:R-:W-:Y:S05]  /*2040*/  BSYNC B1 ;  /* 0x0000000000017941 */ /* 0x000fea0003800000 */
.L_x_5605:
        /* <DEDUP_REMOVED lines=35> */
.L_x_5623:
[----:B------:R-:W-:Y:S01]  /*2280*/  FSETP.GEU.FTZ.AND P0, PT, R19, -R0, PT ;  /* 0x800000001300720b */ /* 0x000fe20003f1e000 */
[----:B------:R-:W-:-:S12]  /*2290*/  FADD.FTZ R8, R8, -1 ;  /* 0xbf80000008087421 */ /* 0x000fd80000010000 */
[----:B------:R-:W-:-:S07]  /*22a0*/  @!P0 FADD.FTZ R8, R8, -1 ;  /* 0xbf80000008088421 */ /* 0x000fce0000010000 */
.L_x_5622:
[----:B------:R-:W-:Y:S05]  /*22b0*/  BSYNC B2 ;  /* 0x0000000000027941 */ /* 0x000fea0003800000 */
.L_x_5621:
[----:B------:R-:W-:Y:S01]  /*22c0*/  FFMA.FTZ R17, -R0, R8, R17 ;  /* 0x0000000800117223 */ /* 0x000fe20000010111 */
[----:B------:R-:W-:Y:S06]  /*22d0*/  BRA `(.L_x_5619) ;  /* 0x00000000007c7947 */ /* 0x000fec0003800000 */
.L_x_5620:
[----:B------:R-:W-:Y:S01]  /*22e0*/  VIADD R8, R0, 0xf4800000 ;  /* 0xf480000000087836 */ /* 0x000fe20000000000 */
[----:B------:R-:W-:Y:S01]  /*22f0*/  FSETP.GT.FTZ.AND P0, PT, |R14|, RZ, PT ;  /* 0x000000ff0e00720b */ /* 0x000fe20003f14200 */
[----:B------:R-:W-:Y:S01]  /*2300*/  BSSY B2, `(.L_x_5624) ;  /* 0x000001a000027945 */ /* 0x000fe20003800000 */
[----:B-1----:R-:W-:Y:S02]  /*2310*/  LOP3.LUT R16, R0, 0xff800000, RZ, 0xc0, !PT ;  /* 0xff80000000107812 */ /* 0x002fe400078ec0ff */
        /* <DEDUP_REMOVED lines=11> */
.L_x_5626:
        /* <DEDUP_REMOVED lines=13> */
.L_x_5625:
[----:B------:R-:W-:Y:S05]  /*24a0*/  BSYNC B2 ;  /* 0x0000000000027941 */ /* 0x000fea0003800000 */
.L_x_5624:
[----:B------:R-:W-:-:S04]  /*24b0*/  FMUL.FTZ R17, R10, 1.1920928955078125e-07 ;  /* 0x340000000a117820 */ /* 0x000fc80000410000 */
[----:B------:R-:W-:-:S07]  /*24c0*/  FMUL.FTZ R17, R8, R17 ;  /* 0x0000001108117220 */ /* 0x000fce0000410000 */
.L_x_5619:
[----:B------:R-:W-:Y:S05]  /*24d0*/  BSYNC B0 ;  /* 0x0000000000007941 */ /* 0x000fea0003800000 */
.L_x_5618:
        /* <DEDUP_REMOVED lines=26> */
.L_x_5617:
[----:B------:R-:W-:Y:S05]  /*2680*/  BSYNC B1 ;  /* 0x0000000000017941 */ /* 0x000fea0003800000 */
.L_x_5616:
        /* <DEDUP_REMOVED lines=35> */
.L_x_5634:
[----:B------:R-:W-:Y:S01]  /*28c0*/  FSETP.GEU.FTZ.AND P0, PT, R19, -R0, PT ;  /* 0x800000001300720b */ /* 0x000fe20003f1e000 */
[----:B------:R-:W-:-:S12]  /*28d0*/  FADD.FTZ R12, R12, -1 ;  /* 0xbf8000000c0c7421 */ /* 0x000fd80000010000 */
[----:B------:R-:W-:-:S07]  /*28e0*/  @!P0 FADD.FTZ R12, R12, -1 ;  /* 0xbf8000000c0c8421 */ /* 0x000fce0000010000 */
.L_x_5633:
[----:B------:R-:W-:Y:S05]  /*28f0*/  BSYNC B2 ;  /* 0x0000000000027941 */ /* 0x000fea0003800000 */
.L_x_5632:
[----:B------:R-:W-:Y:S01]  /*2900*/  FFMA.FTZ R17, -R0, R12, R17 ;  /* 0x0000000c00117223 */ /* 0x000fe20000010111 */
[----:B------:R-:W-:Y:S06]  /*2910*/  BRA `(.L_x_5630) ;  /* 0x00000000007c7947 */ /* 0x000fec0003800000 */
.L_x_5631:
[----:B------:R-:W-:Y:S01]  /*2920*/  VIADD R12, R0, 0xf4800000 ;  /* 0xf4800000000c7836 */ /* 0x000fe20000000000 */
[----:B------:R-:W-:Y:S01]  /*2930*/  FSETP.GT.FTZ.AND P0, PT, |R8|, RZ, PT ;  /* 0x000000ff0800720b */ /* 0x000fe20003f14200 */
[----:B------:R-:W-:Y:S03]  /*2940*/  BSSY B2, `(.L_x_5635) ;  /* 0x000001a000027945 */ /* 0x000fe60003800000 */
[----:B------:R-:W-:Y:S02]  /*2950*/  LOP3.LUT R12, R12, 0xff800000, RZ, 0xc0, !PT ;  /* 0xff8000000c0c7812 */ /* 0x000fe400078ec0ff */
[C---:B------:R-:W-:Y:S02]  /*2960*/  ISETP.GT.U32.OR P0, PT, R17.reuse, 0x7f7fffff, !P0 ;  /* 0x7f7fffff1100780c */ /* 0x040fe40004704470 */
[C---:B------:R-:W-:Y:S02]  /*2970*/  IADD3 R14, R17.reuse, -R12, RZ ;  /* 0x8000000c110e7210 */ /* 0x040fe40007ffe0ff */
[----:B------:R-:W-:-:S02]  /*2980*/  LOP3.LUT R12, R17, 0x7fffff, RZ, 0xc0, !PT ;  /* 0x007fffff110c7812 */ /* 0x000fc400078ec0ff */
[----:B-1----:R-:W-:Y:S02]  /*2990*/  LOP3.LUT P1, R16, R14, 0xff800000, RZ, 0xc0, !PT ;  /* 0xff8000000e107812 */ /* 0x002fe4000782c0ff */
[----:B------:R-:W-:Y:S02]  /*29a0*/  LOP3.LUT R17, R0, 0xff800000, RZ, 0xc0, !PT ;  /* 0xff80000000117812 */ /* 0x000fe400078ec0ff */
[----:B------:R-:W-:Y:S02]  /*29b0*/  LOP3.LUT R14, R12, 0x3f800000, RZ, 0xfc, !PT ;  /* 0x3f8000000c0e7812 */ /* 0x000fe400078efcff */
[----:B------:R-:W-:-:S07]  /*29c0*/  FSEL R12, R17, +QNAN , !P0 ;  /* 0x7fffffff110c7808 */ /* 0x000fce0004000000 */
[----:B------:R-:W-:Y:S05]  /*29d0*/  @!P1 BRA `(.L_x_5636) ;  /* 0x0000000000409947 */ /* 0x000fea0003800000 */
[----:B------:R-:W-:-:S04]  /*29e0*/  LOP3.LUT R0, R0, 0x7fffff, RZ, 0xc0, !PT ;  /* 0x007fffff00007812 */ /* 0x000fc800078ec0ff */
[----:B------:R-:W-:-:S04]  /*29f0*/  LOP3.LUT R17, R0, 0x3f800000, RZ, 0xfc, !PT ;  /* 0x3f80000000117812 */ /* 0x000fc800078efcff */
[----:B------:R0:W1:Y:S03]  /*2a00*/  MUFU.RCP R0, R17 ;  /* 0x0000001100007308 */ /* 0x0000660000001000 */
.L_x_5637:
        /* <DEDUP_REMOVED lines=13> */
.L_x_5636:
[----:B------:R-:W-:Y:S05]  /*2ae0*/  BSYNC B2 ;  /* 0x0000000000027941 */ /* 0x000fea0003800000 */
.L_x_5635:
[----:B0-----:R-:W-:-:S04]  /*2af0*/  FMUL.FTZ R17, R14, 1.1920928955078125e-07 ;  /* 0x340000000e117820 */ /* 0x001fc80000410000 */
[----:B------:R-:W-:-:S07]  /*2b00*/  FMUL.FTZ R17, R12, R17 ;  /* 0x000000110c117220 */ /* 0x000fce0000410000 */
.L_x_5630:
[----:B------:R-:W-:Y:S05]  /*2b10*/  BSYNC B0 ;  /* 0x0000000000007941 */ /* 0x000fea0003800000 */
.L_x_5629:
        /* <DEDUP_REMOVED lines=26> */
.L_x_5628:
[----:B------:R-:W-:Y:S05]  /*2cc0*/  BSYNC B1 ;  /* 0x0000000000017941 */ /* 0x000fea0003800000 */
.L_x_5627:
        /* <DEDUP_REMOVED lines=20> */
[----:B01----:R-:W0:Y:S02]  /*2e10*/  FRND.TRUNC R16, R13 ;  /* 0x0000000d00107307 */ /* 0x003e24000020d000 */
        /* <DEDUP_REMOVED lines=14> */
.L_x_5645:
[----:B------:R-:W-:Y:S01]  /*2f00*/  FSETP.GEU.FTZ.AND P0, PT, R14, -R0, PT ;  /* 0x800000000e00720b */ /* 0x000fe20003f1e000 */
[----:B------:R-:W-:-:S12]  /*2f10*/  FADD.FTZ R16, R16, -1 ;  /* 0xbf80000010107421 */ /* 0x000fd80000010000 */
[----:B------:R-:W-:-:S07]  /*2f20*/  @!P0 FADD.FTZ R16, R16, -1 ;  /* 0xbf80000010108421 */ /* 0x000fce0000010000 */
.L_x_5644:
[----:B------:R-:W-:Y:S05]  /*2f30*/  BSYNC B2 ;  /* 0x0000000000027941 */ /* 0x000fea0003800000 */
.L_x_5643:
[----:B------:R-:W-:Y:S01]  /*2f40*/  FFMA.FTZ R11, -R0, R16, R11 ;  /* 0x00000010000b7223 */ /* 0x000fe2000001010b */
[----:B------:R-:W-:Y:S06]  /*2f50*/  BRA `(.L_x_5641) ;  /* 0x00000000007c7947 */ /* 0x000fec0003800000 */
.L_x_5642:
        /* <DEDUP_REMOVED lines=13> */
[----:B01----:R-:W-:-:S04]  /*3030*/  LOP3.LUT R16, R0, 0x3f800000, RZ, 0xfc, !PT ;  /* 0x3f80000000107812 */ /* 0x003fc800078efcff */
[----:B------:R0:W1:Y:S03]  /*3040*/  MUFU.RCP R0, R16 ;  /* 0x0000001000007308 */ /* 0x0000660000001000 */
.L_x_5648:
        /* <DEDUP_REMOVED lines=13> */
.L_x_5647:
[----:B------:R-:W-:Y:S05]  /*3120*/  BSYNC B2 ;  /* 0x0000000000027941 */ /* 0x000fea0003800000 */
.L_x_5646:
[----:B------:R-:W-:-:S04]  /*3130*/  FMUL.FTZ R0, R13, 1.1920928955078125e-07 ;  /* 0x340000000d007820 */ /* 0x000fc80000410000 */
[----:B------:R-:W-:-:S07]  /*3140*/  FMUL.FTZ R11, R11, R0 ;  /* 0x000000000b0b7220 */ /* 0x000fce0000410000 */
.L_x_5641:
[----:B------:R-:W-:Y:S05]  /*3150*/  BSYNC B0 ;  /* 0x0000000000007941 */ /* 0x000fea0003800000 */
.L_x_5640:
        /* <DEDUP_REMOVED lines=26> */
.L_x_5639:
[----:B------:R-:W-:Y:S05]  /*3300*/  BSYNC B1 ;  /* 0x0000000000017941 */ /* 0x000fea0003800000 */
.L_x_5638:
[----:B------:R-:W2:Y:S01]  /*3310*/  LDC.64 R14, c[0x0][0x218] ;  /* 0x00008600ff0e7b82 */ /* 0x000ea20000000a00 */
[----:B------:R-:W-:Y:S02]  /*3320*/  PRMT R11, R12, 0x5410, R13 ;  /* 0x000054100c0b7816 */ /* 0x000fe4000000000d */
[----:B------:R-:W-:Y:S02]  /*3330*/  PRMT R10, R7, 0x5410, R10 ;  /* 0x00005410070a7816 */ /* 0x000fe4000000000a */
[----:B------:R-:W-:Y:S02]  /*3340*/  PRMT R9, R6, 0x5410, R9 ;  /* 0x0000541006097816 */ /* 0x000fe40000000009 */
[----:B------:R-:W-:Y:S01]  /*3350*/  PRMT R8, R2, 0x5410, R5 ;  /* 0x0000541002087816 */ /* 0x000fe20000000005 */
[----:B--2---:R-:W-:-:S04]  /*3360*/  IMAD.WIDE.U32 R14, R4, 0x2, R14 ;  /* 0x00000002040e7825 */ /* 0x004fc800078e000e */
[----:B------:R-:W-:-:S05]  /*3370*/  IMAD.WIDE R14, R3, 0x10, R14 ;  /* 0x00000010030e7825 */ /* 0x000fca00078e020e */
[----:B------:R-:W-:Y:S01]  /*3380*/  STG.E.128 desc[UR4][R14.64], R8 ;  /* 0x000000080e007986 */ /* 0x000fe2000c101d04 */
[----:B------:R-:W-:Y:S05]  /*3390*/  EXIT ;  /* 0x000000000000794d */ /* 0x000fea0003800000 */
.L_x_5560:
        /* <DEDUP_REMOVED lines=125> */
.L_x_5656:
[----:B------:R-:W-:Y:S01]  /*3b70*/  FSETP.GEU.FTZ.AND P0, PT, R19, -R12, PT ;  /* 0x8000000c1300720b */ /* 0x000fe20003f1e000 */
[----:B------:R-:W-:-:S12]  /*3b80*/  FADD.FTZ R16, R16, -1 ;  /* 0xbf80000010107421 */ /* 0x000fd80000010000 */
[----:B------:R-:W-:-:S07]  /*3b90*/  @!P0 FADD.FTZ R16, R16, -1 ;  /* 0xbf80000010108421 */ /* 0x000fce0000010000 */
.L_x_5655:
[----:B------:R-:W-:Y:S05]  /*3ba0*/  BSYNC B2 ;  /* 0x0000000000027941 */ /* 0x000fea0003800000 */
.L_x_5654:
[----:B------:R-:W-:Y:S01]  /*3bb0*/  FFMA.FTZ R15, -R12, R16, R15 ;  /* 0x000000100c0f7223 */ /* 0x000fe2000001010f */
[----:B------:R-:W-:Y:S06]  /*3bc0*/  BRA `(.L_x_5652) ;  /* 0x0000000000807947 */ /* 0x000fec0003800000 */
.L_x_5653:
        /* <DEDUP_REMOVED lines=13> */
.L_x_5659:
        /* <DEDUP_REMOVED lines=13> */
.L_x_5658:
[----:B------:R-:W-:Y:S05]  /*3d70*/  BSYNC B2 ;  /* 0x0000000000027941 */ /* 0x000fea0003800000 */
.L_x_5657:
[----:B------:R-:W-:Y:S01]  /*3d80*/  LOP3.LUT R16, R16, 0xff800000, RZ, 0xc0, !PT ;  /* 0xff80000010107812 */ /* 0x000fe200078ec0ff */
[----:B------:R-:W-:Y:S01]  /*3d90*/  FMUL.FTZ R19, R19, 1.1920928955078125e-07 ;  /* 0x3400000013137820 */ /* 0x000fe20000410000 */
[----:B------:R-:W-:-:S04]  /*3da0*/  ISETP.GT.U32.OR P0, PT, R15, 0x7f7fffff, !P0 ;  /* 0x7f7fffff0f00780c */ /* 0x000fc80004704470 */
[----:B------:R-:W-:-:S05]  /*3db0*/  FSEL R16, R16, +QNAN , !P0 ;  /* 0x7fffffff10107808 */ /* 0x000fca0004000000 */
[----:B------:R-:W-:-:S07]  /*3dc0*/  FMUL.FTZ R15, R16, R19 ;  /* 0x00000013100f7220 */ /* 0x000fce0000410000 */
.L_x_5652:
[----:B------:R-:W-:Y:S05]  /*3dd0*/  BSYNC B0 ;  /* 0x0000000000007941 */ /* 0x000fea0003800000 */
.L_x_5651:
        /* <DEDUP_REMOVED lines=28> */
.L_x_5650:
[----:B------:R-:W-:Y:S05]  /*3fa0*/  BSYNC B1 ;  /* 0x0000000000017941 */ /* 0x000fea0003800000 */
.L_x_5649:
        /* <DEDUP_REMOVED lines=38> */
.L_x_5667:
[----:B------:R-:W-:Y:S01]  /*4210*/  FSETP.GEU.FTZ.AND P0, PT, R18, -R15, PT ;  /* 0x8000000f1200720b */ /* 0x000fe20003f1e000 */
[----:B------:R-:W-:-:S12]  /*4220*/  FADD.FTZ R19, R19, -1 ;  /* 0xbf80000013137421 */ /* 0x000fd80000010000 */
[----:B------:R-:W-:-:S07]  /*4230*/  @!P0 FADD.FTZ R19, R19, -1 ;  /* 0xbf80000013138421 */ /* 0x000fce0000010000 */
.L_x_5666:
[----:B------:R-:W-:Y:S05]  /*4240*/  BSYNC B2 ;  /* 0x0000000000027941 */ /* 0x000fea0003800000 */
.L_x_5665:
[----:B------:R-:W-:Y:S01]  /*4250*/  FFMA.FTZ R14, -R15, R19, R14 ;  /* 0x000000130f0e7223 */ /* 0x000fe2000001010e */
[----:B------:R-:W-:Y:S06]  /*4260*/  BRA `(.L_x_5663) ;  /* 0x0000000000807947 */ /* 0x000fec0003800000 */
.L_x_5664:
        /* <DEDUP_REMOVED lines=13> */
.L_x_5670:
        /* <DEDUP_REMOVED lines=13> */
.L_x_5669:
[----:B------:R-:W-:Y:S05]  /*4410*/  BSYNC B2 ;  /* 0x0000000000027941 */ /* 0x000fea0003800000 */
.L_x_5668:
[----:B------:R-:W-:Y:S01]  /*4420*/  LOP3.LUT R15, R15, 0xff800000, RZ, 0xc0, !PT ;  /* 0xff8000000f0f7812 */ /* 0x000fe200078ec0ff */
[----:B------:R-:W-:Y:S01]  /*4430*/  FMUL.FTZ R18, R18, 1.1920928955078125e-07 ;  /* 0x3400000012127820 */ /* 0x000fe20000410000 */
[----:B------:R-:W-:-:S04]  /*4440*/  ISETP.GT.U32.OR P0, PT, R14, 0x7f7fffff, !P0 ;  /* 0x7f7fffff0e00780c */ /* 0x000fc80004704470 */
[----:B------:R-:W-:-:S05]  /*4450*/  FSEL R15, R15, +QNAN , !P0 ;  /* 0x7fffffff0f0f7808 */ /* 0x000fca0004000000 */
[----:B------:R-:W-:-:S07]  /*4460*/  FMUL.FTZ R14, R15, R18 ;  /* 0x000000120f0e7220 */ /* 0x000fce0000410000 */
.L_x_5663:
[----:B------:R-:W-:Y:S05]  /*4470*/  BSYNC B0 ;  /* 0x0000000000007941 */ /* 0x000fea0003800000 */
.L_x_5662:
        /* <DEDUP_REMOVED lines=29> */
.L_x_5661:
[----:B------:R-:W-:Y:S05]  /*4650*/  BSYNC B1 ;  /* 0x0000000000017941 */ /* 0x000fea0003800000 */
.L_x_5660:
        /* <DEDUP_REMOVED lines=38> */
.L_x_5678:
[----:B------:R-:W-:Y:S01]  /*48c0*/  FSETP.GEU.FTZ.AND P0, PT, R18, -R16, PT ;  /* 0x800000101200720b */ /* 0x000fe20003f1e000 */
[----:B------:R-:W-:-:S12]  /*48d0*/  FADD.FTZ R28, R28, -1 ;  /* 0xbf8000001c1c7421 */ /* 0x000fd80000010000 */
[----:B------:R-:W-:-:S07]  /*48e0*/  @!P0 FADD.FTZ R28, R28, -1 ;  /* 0xbf8000001c1c8421 */ /* 0x000fce0000010000 */
.L_x_5677:
[----:B------:R-:W-:Y:S05]  /*48f0*/  BSYNC B2 ;  /* 0x0000000000027941 */ /* 0x000fea0003800000 */
.L_x_5676:
[----:B------:R-:W-:Y:S01]  /*4900*/  FFMA.FTZ R9, -R16, R28, R9 ;  /* 0x0000001c10097223 */ /* 0x000fe20000010109 */
[----:B------:R-:W-:Y:S06]  /*4910*/  BRA `(.L_x_5674) ;  /* 0x0000000000807947 */ /* 0x000fec0003800000 */
.L_x_5675:
        /* <DEDUP_REMOVED lines=16> */
.L_x_5681:
        /* <DEDUP_REMOVED lines=13> */
.L_x_5680:
[----:B------:R-:W-:Y:S05]  /*4af0*/  BSYNC B2 ;  /* 0x0000000000027941 */ /* 0x000fea0003800000 */
.L_x_5679:
[----:B0-----:R-:W-:-:S04]  /*4b00*/  FMUL.FTZ R16, R17, 1.1920928955078125e-07 ;  /* 0x3400000011107820 */ /* 0x001fc80000410000 */
[----:B------:R-:W-:-:S07]  /*4b10*/  FMUL.FTZ R9, R9, R16 ;  /* 0x0000001009097220 */ /* 0x000fce0000410000 */
.L_x_5674:
[----:B------:R-:W-:Y:S05]  /*4b20*/  BSYNC B0 ;  /* 0x0000000000007941 */ /* 0x000fea0003800000 */
.L_x_5673:
        /* <DEDUP_REMOVED lines=28> */
.L_x_5672:
[----:B------:R-:W-:Y:S05]  /*4cf0*/  BSYNC B1 ;  /* 0x0000000000017941 */ /* 0x000fea0003800000 */
.L_x_5671:
        /* <DEDUP_REMOVED lines=38> */
.L_x_5689:
[----:B------:R-:W-:Y:S01]  /*4f60*/  FSETP.GEU.FTZ.AND P0, PT, R16, -R20, PT ;  /* 0x800000141000720b */ /* 0x000fe20003f1e000 */
[----:B------:R-:W-:-:S12]  /*4f70*/  FADD.FTZ R18, R18, -1 ;  /* 0xbf80000012127421 */ /* 0x000fd80000010000 */
[----:B------:R-:W-:-:S07]  /*4f80*/  @!P0 FADD.FTZ R18, R18, -1 ;  /* 0xbf80000012128421 */ /* 0x000fce0000010000 */
.L_x_5688:
[----:B------:R-:W-:Y:S05]  /*4f90*/  BSYNC B2 ;  /* 0x0000000000027941 */ /* 0x000fea0003800000 */
.L_x_5687:
[----:B------:R-:W-:Y:S01]  /*4fa0*/  FFMA.FTZ R11, -R20, R18, R11 ;  /* 0x00000012140b7223 */ /* 0x000fe2000001010b */
[----:B------:R-:W-:Y:S06]  /*4fb0*/  BRA `(.L_x_5685) ;  /* 0x00000000007c7947 */ /* 0x000fec0003800000 */
.L_x_5686:
        /* <DEDUP_REMOVED lines=15> */
.L_x_5692:
        /* <DEDUP_REMOVED lines=13> */
.L_x_5691:
[----:B------:R-:W-:Y:S05]  /*5180*/  BSYNC B2 ;  /* 0x0000000000027941 */ /* 0x000fea0003800000 */
.L_x_5690:
[----:B0-----:R-:W-:-:S04]  /*5190*/  FMUL.FTZ R16, R17, 1.1920928955078125e-07 ;  /* 0x3400000011107820 */ /* 0x001fc80000410000 */
[----:B------:R-:W-:-:S07]  /*51a0*/  FMUL.FTZ R11, R11, R16 ;  /* 0x000000100b0b7220 */ /* 0x000fce0000410000 */
.L_x_5685:
[----:B------:R-:W-:Y:S05]  /*51b0*/  BSYNC B0 ;  /* 0x0000000000007941 */ /* 0x000fea0003800000 */
.L_x_5684:
        /* <DEDUP_REMOVED lines=28> */
.L_x_5683:
[----:B------:R-:W-:Y:S05]  /*5380*/  BSYNC B1 ;  /* 0x0000000000017941 */ /* 0x000fea0003800000 */
.L_x_5682:
        /* <DEDUP_REMOVED lines=38> */
.L_x_5700:
[----:B------:R-:W-:Y:S01]  /*55f0*/  FSETP.GEU.FTZ.AND P0, PT, R16, -R20, PT ;  /* 0x800000141000720b */ /* 0x000fe20003f1e000 */
[----:B------:R-:W-:-:S12]  /*5600*/  FADD.FTZ R18, R18, -1 ;  /* 0xbf80000012127421 */ /* 0x000fd80000010000 */
[----:B------:R-:W-:-:S07]  /*5610*/  @!P0 FADD.FTZ R18, R18, -1 ;  /* 0xbf80000012128421 */ /* 0x000fce0000010000 */
.L_x_5699:
[----:B------:R-:W-:Y:S05]  /*5620*/  BSYNC B2 ;  /* 0x0000000000027941 */ /* 0x000fea0003800000 */
.L_x_5698:
[----:B------:R-:W-:Y:S01]  /*5630*/  FFMA.FTZ R15, -R20, R18, R15 ;  /* 0x00000012140f7223 */ /* 0x000fe2000001010f */
[----:B------:R-:W-:Y:S06]  /*5640*/  BRA `(.L_x_5696) ;  /* 0x0000000000847947 */ /* 0x000fec0003800000 */
.L_x_5697:
        /* <DEDUP_REMOVED lines=16> */
.L_x_5703:
        /* <DEDUP_REMOVED lines=14> */
.L_x_5702:
[----:B------:R-:W-:Y:S05]  /*5830*/  BSYNC B2 ;  /* 0x0000000000027941 */ /* 0x000fea0003800000 */
.L_x_5701:
[----:B------:R-:W-:-:S04]  /*5840*/  FMUL.FTZ R18, R18, 1.1920928955078125e-07 ;  /* 0x3400000012127820 */ /* 0x000fc80000410000 */
[----:B------:R-:W-:-:S07]  /*5850*/  FMUL.FTZ R15, R15, R18 ;  /* 0x000000120f0f7220 */ /* 0x000fce0000410000 */
.L_x_5696:
[----:B------:R-:W-:Y:S05]  /*5860*/  BSYNC B0 ;  /* 0x0000000000007941 */ /* 0x000fea0003800000 */
.L_x_5695:
        /* <DEDUP_REMOVED lines=28> */
.L_x_5694:
[----:B------:R-:W-:Y:S05]  /*5a30*/  BSYNC B1 ;  /* 0x0000000000017941 */ /* 0x000fea0003800000 */
.L_x_5693:
        /* <DEDUP_REMOVED lines=38> */
.L_x_5711:
[----:B------:R-:W-:Y:S01]  /*5ca0*/  FSETP.GEU.FTZ.AND P0, PT, R17, -R21, PT ;  /* 0x800000151100720b */ /* 0x000fe20003f1e000 */
[----:B------:R-:W-:-:S12]  /*5cb0*/  FADD.FTZ R19, R19, -1 ;  /* 0xbf80000013137421 */ /* 0x000fd80000010000 */
[----:B------:R-:W-:-:S07]  /*5cc0*/  @!P0 FADD.FTZ R19, R19, -1 ;  /* 0xbf80000013138421 */ /* 0x000fce0000010000 */
.L_x_5710:
[----:B------:R-:W-:Y:S05]  /*5cd0*/  BSYNC B2 ;  /* 0x0000000000027941 */ /* 0x000fea0003800000 */
.L_x_5709:
[----:B------:R-:W-:Y:S01]  /*5ce0*/  FFMA.FTZ R10, -R21, R19, R10 ;  /* 0x00000013150a7223 */ /* 0x000fe2000001010a */
[----:B------:R-:W-:Y:S06]  /*5cf0*/  BRA `(.L_x_5707) ;  /* 0x0000000000887947 */ /* 0x000fec0003800000 */
.L_x_5708:
        /* <DEDUP_REMOVED lines=18> */
.L_x_5714:
        /* <DEDUP_REMOVED lines=13> */
.L_x_5713:
[----:B------:R-:W-:Y:S05]  /*5ef0*/  BSYNC B2 ;  /* 0x0000000000027941 */ /* 0x000fea0003800000 */
.L_x_5712:
[----:B------:R-:W-:-:S04]  /*5f00*/  FMUL.FTZ R19, R19, 1.1920928955078125e-07 ;  /* 0x3400000013137820 */ /* 0x000fc80000410000 */
[----:B------:R-:W-:-:S07]  /*5f10*/  FMUL.FTZ R10, R10, R19 ;  /* 0x000000130a0a7220 */ /* 0x000fce0000410000 */
.L_x_5707:
[----:B------:R-:W-:Y:S05]  /*5f20*/  BSYNC B0 ;  /* 0x0000000000007941 */ /* 0x000fea0003800000 */
.L_x_5706:
        /* <DEDUP_REMOVED lines=28> */
.L_x_5705:
[----:B------:R-:W-:Y:S05]  /*60f0*/  BSYNC B1 ;  /* 0x0000000000017941 */ /* 0x000fea0003800000 */
.L_x_5704:
        /* <DEDUP_REMOVED lines=38> */
.L_x_5722:
[----:B------:R-:W-:Y:S01]  /*6360*/  FSETP.GEU.FTZ.AND P0, PT, R17, -R19, PT ;  /* 0x800000131100720b */ /* 0x000fe20003f1e000 */
[----:B------:R-:W-:-:S12]  /*6370*/  FADD.FTZ R15, R15, -1 ;  /* 0xbf8000000f0f7421 */ /* 0x000fd80000010000 */
[----:B------:R-:W-:-:S07]  /*6380*/  @!P0 FADD.FTZ R15, R15, -1 ;  /* 0xbf8000000f0f8421 */ /* 0x000fce0000010000 */
.L_x_5721:
[----:B------:R-:W-:Y:S05]  /*6390*/  BSYNC B2 ;  /* 0x0000000000027941 */ /* 0x000fea0003800000 */
.L_x_5720:
[----:B------:R-:W-:Y:S01]  /*63a0*/  FFMA.FTZ R2, -R19, R15, R2 ;  /* 0x0000000f13027223 */ /* 0x000fe20000010102 */
[----:B------:R-:W-:Y:S06]  /*63b0*/  BRA `(.L_x_5718) ;  /* 0x0000000000887947 */ /* 0x000fec0003800000 */
.L_x_5719:
        /* <DEDUP_REMOVED lines=18> */
.L_x_5725:
        /* <DEDUP_REMOVED lines=13> */
.L_x_5724:
[----:B------:R-:W-:Y:S05]  /*65b0*/  BSYNC B2 ;  /* 0x0000000000027941 */ /* 0x000fea0003800000 */
.L_x_5723:
[----:B0-----:R-:W-:-:S04]  /*65c0*/  FMUL.FTZ R15, R18, 1.1920928955078125e-07 ;  /* 0x34000000120f7820 */ /* 0x001fc80000410000 */
[----:B------:R-:W-:-:S07]  /*65d0*/  FMUL.FTZ R2, R2, R15 ;  /* 0x0000000f02027220 */ /* 0x000fce0000410000 */
.L_x_5718:
[----:B------:R-:W-:Y:S05]  /*65e0*/  BSYNC B0 ;  /* 0x0000000000007941 */ /* 0x000fea0003800000 */
.L_x_5717:
        /* <DEDUP_REMOVED lines=28> */
.L_x_5716:
[----:B------:R-:W-:Y:S05]  /*67b0*/  BSYNC B1 ;  /* 0x0000000000017941 */ /* 0x000fea0003800000 */
.L_x_5715:
        /* <DEDUP_REMOVED lines=38> */
.L_x_5733:
[----:B------:R-:W-:Y:S01]  /*6a20*/  FSETP.GEU.FTZ.AND P0, PT, R18, -R19, PT ;  /* 0x800000131200720b */ /* 0x000fe20003f1e000 */
[----:B------:R-:W-:-:S12]  /*6a30*/  FADD.FTZ R15, R15, -1 ;  /* 0xbf8000000f0f7421 */ /* 0x000fd80000010000 */
[----:B------:R-:W-:-:S07]  /*6a40*/  @!P0 FADD.FTZ R15, R15, -1 ;  /* 0xbf8000000f0f8421 */ /* 0x000fce0000010000 */
.L_x_5732:
[----:B------:R-:W-:Y:S05]  /*6a50*/  BSYNC B2 ;  /* 0x0000000000027941 */ /* 0x000fea0003800000 */
.L_x_5731:
[----:B------:R-:W-:Y:S01]  /*6a60*/  FFMA.FTZ R0, -R19, R15, R0 ;  /* 0x0000000f13007223 */ /* 0x000fe20000010100 */
[----:B------:R-:W-:Y:S06]  /*6a70*/  BRA `(.L_x_5729) ;  /* 0x00000000007c7947 */ /* 0x000fec0003800000 */
.L_x_5730:
        /* <DEDUP_REMOVED lines=15> */
.L_x_5736:
        /* <DEDUP_REMOVED lines=13> */
.L_x_5735:
[----:B------:R-:W-:Y:S05]  /*6c40*/  BSYNC B2 ;  /* 0x0000000000027941 */ /* 0x000fea0003800000 */
.L_x_5734:
[----:B------:R-:W-:-:S04]  /*6c50*/  FMUL.FTZ R0, R17, 1.1920928955078125e-07 ;  /* 0x3400000011007820 */ /* 0x000fc80000410000 */
[----:B------:R-:W-:-:S07]  /*6c60*/  FMUL.FTZ R0, R15, R0 ;  /* 0x000000000f007220 */ /* 0x000fce0000410000 */
.L_x_5729:
[----:B------:R-:W-:Y:S05]  /*6c70*/  BSYNC B0 ;  /* 0x0000000000007941 */ /* 0x000fea0003800000 */
.L_x_5728:
        /* <DEDUP_REMOVED lines=28> */
.L_x_5727:
[----:B------:R-:W-:Y:S05]  /*6e40*/  BSYNC B1 ;  /* 0x0000000000017941 */ /* 0x000fea0003800000 */
.L_x_5726:
        /* <DEDUP_REMOVED lines=16> */
.L_x_5739:
[----:B------:R-:W-:-:S13]  /*6f50*/  ISETP.GE.AND P0, PT, R6, R5, PT ;  /* 0x000000050600720c */ /* 0x000fda0003f06270 */
[----:B------:R-:W-:Y:S05]  /*6f60*/  @P0 BRA `(.L_x_5741) ;  /* 0x0000000000300947 */ /* 0x000fea0003800000 */
[----:B-1----:R-:W1:Y:S01]  /*6f70*/  LDC.64 R12, c[0x0][0x218] ;  /* 0x00008600ff0c7b82 */ /* 0x002e620000000a00 */
[----:B------:R-:W-:Y:S01]  /*6f80*/  IADD3 R3, R4, R6, RZ ;  /* 0x0000000604037210 */ /* 0x000fe20007ffe0ff */
[----:B------:R-:W-:-:S04]  /*6f90*/  VIADD R6, R6, 0x80 ;  /* 0x0000008006067836 */ /* 0x000fc80000000000 */
[----:B-1----:R-:W-:-:S05]  /*6fa0*/  IMAD.WIDE.U32 R12, R3, 0x2, R12 ;  /* 0x00000002030c7825 */ /* 0x002fca00078e000c */
[----:B------:R1:W-:Y:S02]  /*6fb0*/  STG.E.U16 desc[UR4][R12.64], R9 ;  /* 0x000000090c007986 */ /* 0x0003e4000c101504 */
.L_x_5740:
[----:B------:R-:W-:-:S13]  /*6fc0*/  ISETP.GE.AND P0, PT, R6, R5, PT ;  /* 0x000000050600720c */ /* 0x000fda0003f06270 */
[----:B------:R-:W-:Y:S05]  /*6fd0*/  @P0 BRA `(.L_x_5742) ;  /* 0x0000000000300947 */ /* 0x000fea0003800000 */
[----:B-1----:R-:W1:Y:S01]  /*6fe0*/  LDC.64 R8, c[0x0][0x218] ;  /* 0x00008600ff087b82 */ /* 0x002e620000000a00 */
[----:B------:R-:W-:Y:S01]  /*6ff0*/  IADD3 R3, R4, R6, RZ ;  /* 0x0000000604037210 */ /* 0x000fe20007ffe0ff */
[----:B------:R-:W-:-:S04]  /*7000*/  VIADD R6, R6, 0x80 ;  /* 0x0000008006067836 */ /* 0x000fc80000000000 */
[----:B-1----:R-:W-:-:S05]  /*7010*/  IMAD.WIDE.U32 R8, R3, 0x2, R8 ;  /* 0x0000000203087825 */ /* 0x002fca00078e0008 */
[----:B------:R2:W-:Y:S02]  /*7020*/  STG.E.U16 desc[UR4][R8.64], R11 ;  /* 0x0000000b08007986 */ /* 0x0005e4000c101504 */
.L_x_5741:
[----:B------:R-:W-:-:S13]  /*7030*/  ISETP.GE.AND P0, PT, R6, R5, PT ;  /* 0x000000050600720c */ /* 0x000fda0003f06270 */
[----:B------:R-:W-:Y:S05]  /*7040*/  @P0 BRA `(.L_x_5743) ;  /* 0x0000000000340947 */ /* 0x000fea0003800000 */
[----:B--2---:R-:W2:Y:S01]  /*7050*/  LDC.64 R8, c[0x0][0x218] ;  /* 0x00008600ff087b82 */ /* 0x004ea20000000a00 */
[----:B------:R-:W-:Y:S01]  /*7060*/  IADD3 R3, R4, R6, RZ ;  /* 0x0000000604037210 */ /* 0x000fe20007ffe0ff */
[----:B------:R-:W-:-:S04]  /*7070*/  VIADD R6, R6, 0x80 ;  /* 0x0000008006067836 */ /* 0x000fc80000000000 */
[----:B--2---:R-:W-:-:S05]  /*7080*/  IMAD.WIDE.U32 R8, R3, 0x2, R8 ;  /* 0x0000000203087825 */ /* 0x004fca00078e0008 */
[----:B------:R2:W-:Y:S02]  /*7090*/  STG.E.U16 desc[UR4][R8.64], R7 ;  /* 0x0000000708007986 */ /* 0x0005e4000c101504 */
.L_x_5742:
        /* <DEDUP_REMOVED lines=8> */
.L_x_5743:
[----:B------:R-:W-:Y:S05]  /*7120*/  BSYNC B1 ;  /* 0x0000000000017941 */ /* 0x000fea0003800000 */
.L_x_5738:
[----:B------:R-:W-:-:S13]  /*7130*/  ISETP.GE.AND P0, PT, R6, R5, PT ;  /* 0x000000050600720c */ /* 0x000fda0003f06270 */
[----:B--23--:R-:W2:Y:S01]  /*7140*/  @!P0 LDC.64 R8, c[0x0][0x218] ;  /* 0x00008600ff088b82 */ /* 0x00cea20000000a00 */
[----:B------:R-:W-:Y:S01]  /*7150*/  @!P0 IADD3 R3, R4, R6, RZ ;  /* 0x0000000604038210 */ /* 0x000fe20007ffe0ff */
[----:B------:R-:W-:-:S04]  /*7160*/  @!P0 VIADD R6, R6, 0x80 ;  /* 0x0000008006068836 */ /* 0x000fc80000000000 */
[----:B--2---:R-:W-:-:S05]  /*7170*/  @!P0 IMAD.WIDE.U32 R8, R3, 0x2, R8 ;  /* 0x0000000203088825 */ /* 0x004fca00078e0008 */
[----:B------:R3:W-:Y:S02]  /*7180*/  @!P0 STG.E.U16 desc[UR4][R8.64], R2 ;  /* 0x0000000208008986 */ /* 0x0007e4000c101504 */
.L_x_5744:
[----:B------:R-:W-:Y:S05]  /*7190*/  BSYNC B0 ;  /* 0x0000000000007941 */ /* 0x000fea0003800000 */
.L_x_5737:
        /* <DEDUP_REMOVED lines=8> */
.L_x_5745:
        /* <DEDUP_REMOVED lines=14> */
.L_x_37789:


//--------------------- .text._ZN2at6native18elementwise_kernelILi128ELi4EZNS0_15gpu_kernel_implINS0_13BUnaryFunctorIN3c104HalfES5_S5_ZZZNS0_15binary_internal21div_floor_kernel_cudaERNS_18TensorIteratorBaseEENKUlvE1_clEvENKUlvE1_clEvEUlS5_S5_E_EEEEvS8_RKT_EUliE_EEviT1_ --------------------------
	.section	.text._ZN2at6native18elementwise_kernelILi128ELi4EZNS0_15gpu_kernel_implINS0_13BUnaryFunctorIN3c104HalfES5_S5_ZZZNS0_15binary_internal21div_floor_kernel_cudaERNS_18TensorIteratorBaseEENKUlvE1_clEvENKUlvE1_clEvEUlS5_S5_E_EEEEvS8_RKT_EUliE_EEviT1_,"ax",@progbits
	.align	128
        .global         _ZN2at6native18elementwise_kernelILi128ELi4EZNS0_15gpu_kernel_implINS0_13BUnaryFunctorIN3c104HalfES5_S5_ZZZNS0_15binary_internal21div_floor_kernel_cudaERNS_18TensorIteratorBaseEENKUlvE1_clEvENKUlvE1_clEvEUlS5_S5_E_EEEEvS8_RKT_EUliE_EEviT1_
        .type           _ZN2at6native18elementwise_kernelILi128ELi4EZNS0_15gpu_kernel_implINS0_13BUnaryFunctorIN3c104HalfES5_S5_ZZZNS0_15binary_internal21div_floor_kernel_cudaERNS_18TensorIteratorBaseEENKUlvE1_clEvENKUlvE1_clEvEUlS5_S5_E_EEEEvS8_RKT_EUliE_EEviT1_,@function
        .size           _ZN2at6native18elementwise_kernelILi128ELi4EZNS0_15gpu_kernel_implINS0_13BUnaryFunctorIN3c104HalfES5_S5_ZZZNS0_15binary_internal21div_floor_kernel_cudaERNS_18TensorIteratorBaseEENKUlvE1_clEvENKUlvE1_clEvEUlS5_S5_E_EEEEvS8_RKT_EUliE_EEviT1_,(.L_x_37790 - _ZN2at6native18elementwise_kernelILi128ELi4EZNS0_15gpu_kernel_implINS0_13BUnaryFunctorIN3c104HalfES5_S5_ZZZNS0_15binary_internal21div_floor_kernel_cudaERNS_18TensorIteratorBaseEENKUlvE1_clEvENKUlvE1_clEvEUlS5_S5_E_EEEEvS8_RKT_EUliE_EEviT1_)
        .other          _ZN2at6native18elementwise_kernelILi128ELi4EZNS0_15gpu_kernel_implINS0_13BUnaryFunctorIN3c104HalfES5_S5_ZZZNS0_15binary_internal21div_floor_kernel_cudaERNS_18TensorIteratorBaseEENKUlvE1_clEvENKUlvE1_clEvEUlS5_S5_E_EEEEvS8_RKT_EUliE_EEviT1_,@"STO_CUDA_ENTRY STV_DEFAULT"
_ZN2at6native18elementwise_kernelILi128ELi4EZNS0_15gpu_kernel_implINS0_13BUnaryFunctorIN3c104HalfES5_S5_ZZZNS0_15binary_internal21div_floor_kernel_cudaERNS_18TensorIteratorBaseEENKUlvE1_clEvENKUlvE1_clEvEUlS5_S5_E_EEEEvS8_RKT_EUliE_EEviT1_:
.text._ZN2at6native18elementwise_kernelILi128ELi4EZNS0_15gpu_kernel_implINS0_13BUnaryFunctorIN3c104HalfES5_S5_ZZZNS0_15binary_internal21div_floor_kernel_cudaERNS_18TensorIteratorBaseEENKUlvE1_clEvENKUlvE1_clEvEUlS5_S5_E_EEEEvS8_RKT_EUliE_EEviT1_:
        /* <DEDUP_REMOVED lines=312> */
.L_x_5748:
        /* <DEDUP_REMOVED lines=23> */
.L_x_5752:
[----:B------:R-:W2:Y:S02]  /*14f0*/  LDG.E.U8 R4, desc[UR36][R4.64] ;  /* 0x0000002404047981 */ /* 0x000ea4000c1e1100 */
[----:B--2---:R-:W-:-:S04]  /*1500*/  I2FP.F32.U32 R0, R4 ;  /* 0x0000000400007245 */ /* 0x004fc80000201000 */
[----:B------:R-:W-:-:S04]  /*1510*/  F2FP.F16.F32.PACK_AB R0, RZ, R0 ;  /* 0x00000000ff00723e */ /* 0x000fc800000000ff */
[----:B------:R-:W-:Y:S01]  /*1520*/  PRMT R2, R0, 0x7610, R2 ;  /* 0x0000761000027816 */ /* 0x000fe20000000002 */
[----:B------:R-:W-:Y:S06]  /*1530*/  BRA `(.L_x_5754) ;  /* 0x0000000c00b87947 */ /* 0x000fec0003800000 */
.L_x_5751:
        /* <DEDUP_REMOVED lines=11> */
.L_x_5756:
[----:B------:R-:W2:Y:S02]  /*15f0*/  LDG.E R4, desc[UR36][R4.64] ;  /* 0x0000002404047981 */ /* 0x000ea4000c1e1900 */
[----:B--2---:R-:W-:-:S04]  /*1600*/  I2FP.F32.S32 R0, R4 ;  /* 0x0000000400007245 */ /* 0x004fc80000201400 */
[----:B------:R-:W-:-:S04]  /*1610*/  F2FP.F16.F32.PACK_AB R0, RZ, R0 ;  /* 0x00000000ff00723e */ /* 0x000fc800000000ff */
[----:B------:R-:W-:Y:S01]  /*1620*/  PRMT R2, R0, 0x7610, R2 ;  /* 0x0000761000027816 */ /* 0x000fe20000000002 */
[----:B------:R-:W-:Y:S06]  /*1630*/  BRA `(.L_x_5754) ;  /* 0x0000000c00787947 */ /* 0x000fec0003800000 */
.L_x_5755:
[----:B------:R-:W2:Y:S02]  /*1640*/  LDG.E.U16 R4, desc[UR36][R4.64] ;  /* 0x0000002404047981 */ /* 0x000ea4000c1e1500 */
[----:B--2---:R-:W0:Y:S02]  /*1650*/  I2F.S16 R0, R4 ;  /* 0x0000000400007306 */ /* 0x004e240000101400 */
[----:B0-----:R-:W-:-:S04]  /*1660*/  F2FP.F16.F32.PACK_AB R0, RZ, R0 ;  /* 0x00000000ff00723e */ /* 0x001fc800000000ff */
[----:B------:R-:W-:Y:S01]  /*1670*/  PRMT R2, R0, 0x7610, R2 ;  /* 0x0000761000027816 */ /* 0x000fe20000000002 */
[----:B------:R-:W-:Y:S06]  /*1680*/  BRA `(.L_x_5754) ;  /* 0x0000000c00647947 */ /* 0x000fec0003800000 */
.L_x_5750:
        /* <DEDUP_REMOVED lines=9> */
.L_x_5758:
[----:B------:R0:W5:Y:S01]  /*1720*/  LDG.E.U16 R2, desc[UR36][R4.64] ;  /* 0x0000002404027981 */ /* 0x000162000c1e1500 */
[----:B------:R-:W-:Y:S05]  /*1730*/  BRA `(.L_x_5754) ;  /* 0x0000000c00387947 */ /* 0x000fea0003800000 */
.L_x_5757:
        /* <DEDUP_REMOVED lines=9> */
.L_x_5760:
[----:B------:R1:W5:Y:S01]  /*17d0*/  LDG.E.U16 R2, desc[UR36][R4.64] ;  /* 0x0000002404027981 */ /* 0x000362000c1e1500 */
[----:B------:R-:W-:Y:S05]  /*17e0*/  BRA `(.L_x_5754) ;  /* 0x0000000c000c7947 */ /* 0x000fea0003800000 */
.L_x_5759:
        /* <DEDUP_REMOVED lines=9> */
.L_x_5749:
        /* <DEDUP_REMOVED lines=14> */
.L_x_5763:
        /* <DEDUP_REMOVED lines=9> */
.L_x_5762:
        /* <DEDUP_REMOVED lines=28> */
.L_x_5765:
        /* <DEDUP_REMOVED lines=14> */
.L_x_5764:
[----:B------:R-:W2:Y:S02]  /*1c90*/  LDG.E.U16 R0, desc[UR36][R4.64] ;  /* 0x0000002404007981 */ /* 0x000ea4000c1e1500 */
[----:B--2---:R-:W-:-:S05]  /*1ca0*/  IMAD.U32 R0, R0, 0x10000, RZ ;  /* 0x0001000000007824 */ /* 0x004fca00078e00ff */
[----:B------:R-:W-:-:S04]  /*1cb0*/  F2FP.F16.F32.PACK_AB R0, RZ, R0 ;  /* 0x00000000ff00723e */ /* 0x000fc800000000ff */
[----:B------:R-:W-:Y:S01]  /*1cc0*/  PRMT R2, R0, 0x7610, R2 ;  /* 0x0000761000027816 */ /* 0x000fe20000000002 */
[----:B------:R-:W-:Y:S06]  /*1cd0*/  BRA `(.L_x_5754) ;  /* 0x0000000400d07947 */ /* 0x000fec0003800000 */
.L_x_5761:
        /* <DEDUP_REMOVED lines=13> */
.L_x_5768:
        /* <DEDUP_REMOVED lines=21> */
.L_x_5772:
[----:B------:R-:W-:Y:S05]  /*1f00*/  BSYNC B1 ;  /* 0x0000000000017941 */ /* 0x000fea0003800000 */
.L_x_5771:
[----:B------:R-:W-:Y:S01]  /*1f10*/  LEA R3, R0, 0x3b800000, 0x17 ;  /* 0x3b80000000037811 */ /* 0x000fe200078eb8ff */
[----:B------:R-:W-:-:S05]  /*1f20*/  IMAD.SHL.U32 R0, R2, 0x100000, RZ ;  /* 0x0010000002007824 */ /* 0x000fca00078e00ff */
[----:B------:R-:W-:-:S07]  /*1f30*/  LOP3.LUT R0, R3, R0, R4, 0xfe, !PT ;  /* 0x0000000003007212 */ /* 0x000fce00078efe04 */
.L_x_5770:
[----:B------:R-:W-:Y:S05]  /*1f40*/  BSYNC B0 ;  /* 0x0000000000007941 */ /* 0x000fea0003800000 */
.L_x_5769:
[----:B------:R-:W-:-:S04]  /*1f50*/  F2FP.F16.F32.PACK_AB R0, RZ, R0 ;  /* 0x00000000ff00723e */ /* 0x000fc800000000ff */
[----:B------:R-:W-:Y:S01]  /*1f60*/  PRMT R2, R0, 0x7610, R2 ;  /* 0x0000761000027816 */ /* 0x000fe20000000002 */
[----:B------:R-:W-:Y:S06]  /*1f70*/  BRA `(.L_x_5754) ;  /* 0x0000000400287947 */ /* 0x000fec0003800000 */
.L_x_5767:
        /* <DEDUP_REMOVED lines=21> */
.L_x_5776:
[----:B------:R-:W-:Y:S05]  /*20d0*/  BSYNC B1 ;  /* 0x0000000000017941 */ /* 0x000fea0003800000 */
.L_x_5775:
[----:B------:R-:W-:Y:S01]  /*20e0*/  LEA R3, R0, 0x37800000, 0x17 ;  /* 0x3780000000037811 */ /* 0x000fe200078eb8ff */
[----:B------:R-:W-:-:S05]  /*20f0*/  IMAD.SHL.U32 R0, R2, 0x200000, RZ ;  /* 0x0020000002007824 */ /* 0x000fca00078e00ff */
[----:B------:R-:W-:-:S07]  /*2100*/  LOP3.LUT R0, R3, R0, R4, 0xfe, !PT ;  /* 0x0000000003007212 */ /* 0x000fce00078efe04 */
.L_x_5774:
[----:B------:R-:W-:Y:S05]  /*2110*/  BSYNC B0 ;  /* 0x0000000000007941 */ /* 0x000fea0003800000 */
.L_x_5773:
[----:B------:R-:W-:-:S04]  /*2120*/  F2FP.F16.F32.PACK_AB R0, RZ, R0 ;  /* 0x00000000ff00723e */ /* 0x000fc800000000ff */
[----:B------:R-:W-:Y:S01]  /*2130*/  PRMT R2, R0, 0x7610, R2 ;  /* 0x0000761000027816 */ /* 0x000fe20000000002 */
[----:B------:R-:W-:Y:S06]  /*2140*/  BRA `(.L_x_5754) ;  /* 0x0000000000b47947 */ /* 0x000fec0003800000 */
.L_x_5766:
        /* <DEDUP_REMOVED lines=14> */
.L_x_5780:
[----:B------:R-:W-:Y:S05]  /*2230*/  BSYNC B0 ;  /* 0x0000000000007941 */ /* 0x000fea0003800000 */
.L_x_5779:
[----:B------:R-:W-:-:S04]  /*2240*/  F2FP.F16.F32.PACK_AB R0, RZ, R0 ;  /* 0x00000000ff00723e */ /* 0x000fc800000000ff */
[----:B------:R-:W-:Y:S01]  /*2250*/  PRMT R2, R0, 0x7610, R2 ;  /* 0x0000761000027816 */ /* 0x000fe20000000002 */
[----:B------:R-:W-:Y:S06]  /*2260*/  BRA `(.L_x_5754) ;  /* 0x00000000006c7947 */ /* 0x000fec0003800000 */
.L_x_5753:
        /* <DEDUP_REMOVED lines=16> */
.L_x_5781:
[----:B------:R-:W-:Y:S01]  /*2370*/  PRMT R2, RZ, 0x7610, R2 ;  /* 0x00007610ff027816 */ /* 0x000fe20000000002 */
[----:B------:R-:W-:Y:S06]  /*2380*/  BRA `(.L_x_5754) ;  /* 0x0000000000247947 */ /* 0x000fec0003800000 */
.L_x_5778:
[----:B------:R-:W2:Y:S02]  /*2390*/  LDG.E.64 R4, desc[UR36][R4.64] ;  /* 0x0000002404047981 */ /* 0x000ea4000c1e1b00 */
[----:B--2---:R-:W0:Y:S02]  /*23a0*/  I2F.U64 R0, R4 ;  /* 0x0000000400007312 */ /* 0x004e240000301000 */
[----:B0-----:R-:W-:-:S04]  /*23b0*/  F2FP.F16.F32.PACK_AB R0, RZ, R0 ;  /* 0x00000000ff00723e */ /* 0x001fc800000000ff */
[----:B------:R-:W-:Y:S01]  /*23c0*/  PRMT R2, R0, 0x7610, R2 ;  /* 0x0000761000027816 */ /* 0x000fe20000000002 */
[----:B------:R-:W-:Y:S06]  /*23d0*/  BRA `(.L_x_5754) ;  /* 0x0000000000107947 */ /* 0x000fec0003800000 */
.L_x_5777:
[----:B------:R-:W2:Y:S02]  /*23e0*/  LDG.E R4, desc[UR36][R4.64] ;  /* 0x0000002404047981 */ /* 0x000ea4000c1e1900 */
[----:B--2---:R-:W-:-:S04]  /*23f0*/  I2FP.F32.U32 R0, R4 ;  /* 0x0000000400007245 */ /* 0x004fc80000201000 */
[----:B------:R-:W-:-:S04]  /*2400*/  F2FP.F16.F32.PACK_AB R0, RZ, R0 ;  /* 0x00000000ff00723e */ /* 0x000fc800000000ff */
[----:B------:R-:W-:-:S07]  /*2410*/  PRMT R2, R0, 0x7610, R2 ;  /* 0x0000761000027816 */ /* 0x000fce0000000002 */
.L_x_5754:
[----:B------:R-:W2:Y:S01]  /*2420*/  LDC.U16 R3, c[0x0][0x422] ;  /* 0x00010880ff037b82 */ /* 0x000ea20000000400 */
[----:B01---5:R-:W-:Y:S02]  /*2430*/  HADD2.F32 R4, -RZ, R2.H0_H0 ;  /* 0x20000002ff047230 */ /* 0x023fe40000004100 */
[----:B--2---:R-:W-:-:S05]  /*2440*/  HADD2.F32 R3, -RZ, R3.H0_H0 ;  /* 0x20000003ff037230 */ /* 0x004fca0000004100 */
        /* <DEDUP_REMOVED lines=32> */
.L_x_5788:
[----:B------:R-:W-:Y:S01]  /*2650*/  FSETP.GEU.FTZ.AND P0, PT, R8, -R0, PT ;  /* 0x800000000800720b */ /* 0x000fe20003f1e000 */
[----:B------:R-:W-:-:S12]  /*2660*/  FADD.FTZ R6, R6, -1 ;  /* 0xbf80000006067421 */ /* 0x000fd80000010000 */
[----:B------:R-:W-:-:S07]  /*2670*/  @!P0 FADD.FTZ R6, R6, -1 ;  /* 0xbf80000006068421 */ /* 0x000fce0000010000 */
.L_x_5787:
[----:B------:R-:W-:Y:S05]  /*2680*/  BSYNC B1 ;  /* 0x0000000000017941 */ /* 0x000fea0003800000 */
.L_x_5786:
[----:B------:R-:W-:Y:S01]  /*2690*/  FFMA.FTZ R5, -R0, R6, R5 ;  /* 0x0000000600057223 */ /* 0x000fe20000010105 */
[----:B------:R-:W-:Y:S06]  /*26a0*/  BRA `(.L_x_5784) ;  /* 0x00000000007c7947 */ /* 0x000fec0003800000 */
.L_x_5785:
        /* <DEDUP_REMOVED lines=15> */
.L_x_5791:
        /* <DEDUP_REMOVED lines=13> */
.L_x_5790:
[----:B------:R-:W-:Y:S05]  /*2870*/  BSYNC B1 ;  /* 0x0000000000017941 */ /* 0x000fea0003800000 */
.L_x_5789:
[----:B------:R-:W-:-:S04]  /*2880*/  FMUL.FTZ R6, R6, 1.1920928955078125e-07 ;  /* 0x3400000006067820 */ /* 0x000fc80000410000 */
[----:B0-----:R-:W-:-:S07]  /*2890*/  FMUL.FTZ R5, R11, R6 ;  /* 0x000000060b057220 */ /* 0x001fce0000410000 */
.L_x_5784:
[----:B------:R-:W-:Y:S05]  /*28a0*/  BSYNC B0 ;  /* 0x0000000000007941 */ /* 0x000fea0003800000 */
.L_x_5783:
[C---:B------:R-:W-:Y:S01]  /*28b0*/  FSETP.GTU.FTZ.AND P0, PT, |R5|.reuse, +INF , PT ;  /* 0x7f8000000500780b */ /* 0x040fe20003f1c200 */
[----:B------:R-:W0:Y:S01]  /*28c0*/  MUFU.RCP R0, R3 ;  /* 0x0000000300007308 */ /* 0x000e220000001000 */
[----:B------:R-:W-:Y:S01]  /*28d0*/  LOP3.LUT R4, R5, 0x80000000, R4, 0xb8, !PT ;  /* 0x8000000005047812 */ /* 0x000fe200078eb804 */
[----:B------:R-:W-:Y:S01]  /*28e0*/  BSSY B0, `(.L_x_5782) ;  /* 0x0000019000007945 */ /* 0x000fe20003800000 */
[----:B------:R-:W-:Y:S02]  /*28f0*/  FSETP.GEU.FTZ.AND P1, PT, R3, RZ, PT ;  /* 0x000000ff0300720b */ /* 0x000fe40003f3e000 */
[----:B------:R-:W-:Y:S01]  /*2900*/  FSEL R4, R5, R4, P0 ;  /* 0x0000000405047208 */ /* 0x000fe20000000000 */
[----:B------:R-:W-:-:S03]  /*2910*/  HADD2.F32 R5, -RZ, R2.H0_H0 ;  /* 0x20000002ff057230 */ /* 0x000fc60000004100 */
[C---:B------:R-:W-:Y:S02]  /*2920*/  FSETP.NEU.FTZ.AND P0, PT, R4.reuse, RZ, PT ;  /* 0x000000ff0400720b */ /* 0x040fe40003f1d000 */
        /* <DEDUP_REMOVED lines=20> */
.L_x_5792:
[----:B------:R-:W-:Y:S05]  /*2a70*/  BSYNC B0 ;  /* 0x0000000000007941 */ /* 0x000fea0003800000 */
.L_x_5782:
        /* <DEDUP_REMOVED lines=16> */
.L_x_5796:
[----:B------:R-:W-:-:S06]  /*2b80*/  HADD2.F32 R3, -RZ, R0.H0_H0 ;  /* 0x20000000ff037230 */ /* 0x000fcc0000004100 */
[----:B------:R-:W0:Y:S02]  /*2b90*/  F2I.S64.TRUNC R2, R3 ;  /* 0x0000000300027311 */ /* 0x000e24000020d900 */
[----:B0-----:R0:W-:Y:S01]  /*2ba0*/  STG.E.U8 desc[UR36][R16.64], R2 ;  /* 0x0000000210007986 */ /* 0x0011e2000c101124 */
[----:B------:R-:W-:Y:S05]  /*2bb0*/  BRA `(.L_x_5798) ;  /* 0x0000000c00847947 */ /* 0x000fea0003800000 */
.L_x_5795:
        /* <DEDUP_REMOVED lines=10> */
.L_x_5800:
[----:B------:R-:W-:-:S04]  /*2c60*/  HADD2.F32 R0, -RZ, R0.H0_H0 ;  /* 0x20000000ff007230 */ /* 0x000fc80000004100 */
[----:B------:R-:W0:Y:S02]  /*2c70*/  F2I.FTZ.TRUNC.NTZ R3, R0 ;  /* 0x0000000000037305 */ /* 0x000e24000021f100 */
[----:B0-----:R0:W-:Y:S01]  /*2c80*/  STG.E desc[UR36][R16.64], R3 ;  /* 0x0000000310007986 */ /* 0x0011e2000c101924 */
[----:B------:R-:W-:Y:S05]  /*2c90*/  BRA `(.L_x_5798) ;  /* 0x0000000c004c7947 */ /* 0x000fea0003800000 */
.L_x_5799:
[----:B------:R-:W-:-:S04]  /*2ca0*/  HADD2.F32 R0, -RZ, R0.H0_H0 ;  /* 0x20000000ff007230 */ /* 0x000fc80000004100 */
[----:B------:R-:W0:Y:S02]  /*2cb0*/  F2I.FTZ.TRUNC.NTZ R3, R0 ;  /* 0x0000000000037305 */ /* 0x000e24000021f100 */
[----:B0-----:R0:W-:Y:S01]  /*2cc0*/  STG.E.U16 desc[UR36][R16.64], R3 ;  /* 0x0000000310007986 */ /* 0x0011e2000c101524 */
[----:B------:R-:W-:Y:S05]  /*2cd0*/  BRA `(.L_x_5798) ;  /* 0x0000000c003c7947 */ /* 0x000fea0003800000 */
.L_x_5794:
        /* <DEDUP_REMOVED lines=9> */
.L_x_5802:
[----:B------:R0:W-:Y:S01]  /*2d70*/  STG.E.U16 desc[UR36][R16.64], R0 ;  /* 0x0000000010007986 */ /* 0x0001e2000c101524 */
[----:B------:R-:W-:Y:S05]  /*2d80*/  BRA `(.L_x_5798) ;  /* 0x0000000c00107947 */ /* 0x000fea0003800000 */
.L_x_5801:
        /* <DEDUP_REMOVED lines=10> */
.L_x_5804:
[----:B------:R-:W-:-:S05]  /*2e30*/  HADD2.F32 R0, -RZ, R0.H0_H0 ;  /* 0x20000000ff007230 */ /* 0x000fca0000004100 */
[----:B------:R-:W-:-:S04]  /*2e40*/  F2FP.F16.F32.PACK_AB R0, RZ, R0 ;  /* 0x00000000ff00723e */ /* 0x000fc800000000ff */
[----:B------:R-:W-:-:S05]  /*2e50*/  PRMT R0, R0, 0x5410, RZ ;  /* 0x0000541000007816 */ /* 0x000fca00000000ff */
[----:B------:R0:W-:Y:S01]  /*2e60*/  STG.E desc[UR36][R16.64], R0 ;  /* 0x0000000010007986 */ /* 0x0001e2000c101924 */
[----:B------:R-:W-:Y:S05]  /*2e70*/  BRA `(.L_x_5798) ;  /* 0x0000000800d47947 */ /* 0x000fea0003800000 */
.L_x_5803:
[----:B------:R-:W-:-:S05]  /*2e80*/  HADD2.F32 R2, -RZ, R0.H0_H0 ;  /* 0x20000000ff027230 */ /* 0x000fca0000004100 */
[----:B------:R-:W-:-:S06]  /*2e90*/  FMUL.FTZ R2, R2, 1 ;  /* 0x3f80000002027820 */ /* 0x000fcc0000410000 */
[----:B------:R-:W0:Y:S02]  /*2ea0*/  F2F.F64.F32 R2, R2 ;  /* 0x0000000200027310 */ /* 0x000e240000201800 */
[----:B0-----:R0:W-:Y:S01]  /*2eb0*/  STG.E.64 desc[UR36][R16.64], R2 ;  /* 0x0000000210007986 */ /* 0x0011e2000c101b24 */
[----:B------:R-:W-:Y:S05]  /*2ec0*/  BRA `(.L_x_5798) ;  /* 0x0000000800c07947 */ /* 0x000fea0003800000 */
.L_x_5793:
        /* <DEDUP_REMOVED lines=13> */
.L_x_5807:
[----:B------:R-:W-:Y:S01]  /*2fa0*/  HADD2.F32 R0, -RZ, R0.H0_H0 ;  /* 0x20000000ff007230 */ /* 0x000fe20000004100 */
[----:B------:R-:W-:-:S04]  /*2fb0*/  CS2R R6, SRZ ;  /* 0x0000000000067805 */ /* 0x000fc8000001ff00 */
[----:B------:R-:W-:-:S04]  /*2fc0*/  FMUL.FTZ R0, R0, 1 ;  /* 0x3f80000000007820 */ /* 0x000fc80000410000 */
[----:B------:R-:W0:Y:S02]  /*2fd0*/  F2F.F64.F32 R4, R0 ;  /* 0x0000000000047310 */ /* 0x000e240000201800 */
[----:B0-----:R0:W-:Y:S01]  /*2fe0*/  STG.E.128 desc[UR36][R16.64], R4 ;  /* 0x0000000410007986 */ /* 0x0011e2000c101d24 */
[----:B------:R-:W-:Y:S05]  /*2ff0*/  BRA `(.L_x_5798) ;  /* 0x0000000800747947 */ /* 0x000fea0003800000 */
.L_x_5806:
        /* <DEDUP_REMOVED lines=21> */
.L_x_5811:
[----:B------:R-:W-:Y:S05]  /*3150*/  BSYNC B0 ;  /* 0x0000000000007941 */ /* 0x000fea0003800000 */
.L_x_5810:
[----:B------:R-:W-:-:S05]  /*3160*/  LOP3.LUT R3, R0, R3, RZ, 0xfc, !PT ;  /* 0x0000000300037212 */ /* 0x000fca00078efcff */
[----:B------:R0:W-:Y:S01]  /*3170*/  STG.E.U8 desc[UR36][R16.64], R3 ;  /* 0x0000000310007986 */ /* 0x0001e2000c101124 */
[----:B------:R-:W-:Y:S05]  /*3180*/  BRA `(.L_x_5798) ;  /* 0x0000000800107947 */ /* 0x000fea0003800000 */
.L_x_5809:
        /* <DEDUP_REMOVED lines=13> */
.L_x_5813:
[----:B------:R-:W-:Y:S01]  /*3260*/  IMAD.MOV.U32 R0, RZ, RZ, 0x7f ;  /* 0x0000007fff007424 */ /* 0x000fe200078e00ff */
[----:B------:R-:W-:-:S04]  /*3270*/  ISETP.GT.U32.AND P0, PT, R2, 0x7f800000, PT ;  /* 0x7f8000000200780c */ /* 0x000fc80003f04070 */
[----:B------:R-:W-:-:S09]  /*3280*/  SEL R0, R0, 0x7c, P0 ;  /* 0x0000007c00007807 */ /* 0x000fd20000000000 */
.L_x_5814:
[----:B------:R-:W-:Y:S05]  /*3290*/  BSYNC B0 ;  /* 0x0000000000007941 */ /* 0x000fea0003800000 */
.L_x_5812:
[----:B------:R-:W-:-:S04]  /*32a0*/  LOP3.LUT R2, R3, 0x80000000, RZ, 0xc0, !PT ;  /* 0x8000000003027812 */ /* 0x000fc800078ec0ff */
[----:B------:R-:W-:-:S04]  /*32b0*/  SHF.R.U32.HI R3, RZ, 0x18, R2 ;  /* 0x00000018ff037819 */ /* 0x000fc80000011602 */
[----:B------:R-:W-:-:S05]  /*32c0*/  LOP3.LUT R3, R0, R3, RZ, 0xfc, !PT ;  /* 0x0000000300037212 */ /* 0x000fca00078efcff */
[----:B------:R0:W-:Y:S01]  /*32d0*/  STG.E.U8 desc[UR36][R16.64], R3 ;  /* 0x0000000310007986 */ /* 0x0001e2000c101124 */
[----:B------:R-:W-:Y:S05]  /*32e0*/  BRA `(.L_x_5798) ;  /* 0x0000000400b87947 */ /* 0x000fea0003800000 */
.L_x_5808:
[----:B------:R-:W-:-:S05]  /*32f0*/  HADD2.F32 R0, -RZ, R0.H0_H0 ;  /* 0x20000000ff007230 */ /* 0x000fca0000004100 */
[----:B------:R-:W-:-:S05]  /*3300*/  F2FP.BF16.F32.PACK_AB R0, RZ, R0 ;  /* 0x00000000ff00723e */ /* 0x000fca00000010ff */
[----:B------:R0:W-:Y:S01]  /*3310*/  STG.E.U16 desc[UR36][R16.64], R0 ;  /* 0x0000000010007986 */ /* 0x0001e2000c101524 */
[----:B------:R-:W-:Y:S05]  /*3320*/  BRA `(.L_x_5798) ;  /* 0x0000000400a87947 */ /* 0x000fea0003800000 */
.L_x_5805:
        /* <DEDUP_REMOVED lines=12> */
.L_x_5817:
        /* <DEDUP_REMOVED lines=17> */
.L_x_5820:
[----:B------:R-:W-:-:S04]  /*3500*/  LOP3.LUT R2, R3, 0x80000000, RZ, 0xc0, !PT ;  /* 0x8000000003027812 */ /* 0x000fc800078ec0ff */
[----:B------:R-:W-:-:S04]  /*3510*/  SHF.R.U32.HI R3, RZ, 0x18, R2 ;  /* 0x00000018ff037819 */ /* 0x000fc80000011602 */
[----:B------:R-:W-:-:S04]  /*3520*/  LOP3.LUT R0, R0, R3, RZ, 0xfc, !PT ;  /* 0x0000000300007212 */ /* 0x000fc800078efcff */
[----:B------:R-:W-:-:S07]  /*3530*/  PRMT R8, R0, 0x7610, R8 ;  /* 0x0000761000087816 */ /* 0x000fce0000000008 */
.L_x_5819:
[----:B------:R-:W-:Y:S05]  /*3540*/  BSYNC B0 ;  /* 0x0000000000007941 */ /* 0x000fea0003800000 */
.L_x_5818:
[----:B------:R0:W-:Y:S01]  /*3550*/  STG.E.U8 desc[UR36][R16.64], R8 ;  /* 0x0000000810007986 */ /* 0x0001e2000c101124 */
[----:B------:R-:W-:Y:S05]  /*3560*/  BRA `(.L_x_5798) ;  /* 0x0000000400187947 */ /* 0x000fea0003800000 */
.L_x_5816:
        /* <DEDUP_REMOVED lines=17> */
.L_x_5823:
[----:B------:R-:W-:-:S04]  /*3680*/  LOP3.LUT R2, R3, 0x80000000, RZ, 0xc0, !PT ;  /* 0x8000000003027812 */ /* 0x000fc800078ec0ff */
[----:B------:R-:W-:-:S04]  /*3690*/  SHF.R.U32.HI R3, RZ, 0x18, R2 ;  /* 0x00000018ff037819 */ /* 0x000fc80000011602 */
[----:B------:R-:W-:-:S04]  /*36a0*/  LOP3.LUT R0, R0, R3, RZ, 0xfc, !PT ;  /* 0x0000000300007212 */ /* 0x000fc800078efcff */
[----:B------:R-:W-:-:S07]  /*36b0*/  PRMT R8, R0, 0x7610, R8 ;  /* 0x0000761000087816 */ /* 0x000fce0000000008 */
.L_x_5822:
[----:B------:R-:W-:Y:S05]  /*36c0*/  BSYNC B0 ;  /* 0x0000000000007941 */ /* 0x000fea0003800000 */
.L_x_5821:
[----:B------:R3:W-:Y:S01]  /*36d0*/  STG.E.U8 desc[UR36][R16.64], R8 ;  /* 0x0000000810007986 */ /* 0x0007e2000c101124 */
[----:B------:R-:W-:Y:S05]  /*36e0*/  BRA `(.L_x_5798) ;  /* 0x0000000000b87947 */ /* 0x000fea0003800000 */
.L_x_5815:
        /* <DEDUP_REMOVED lines=22> */
.L_x_5797:
        /* <DEDUP_REMOVED lines=16> */
.L_x_5826:
[----:B------:R-:W-:Y:S05]  /*3950*/  BRA `(.L_x_5798) ;  /* 0x00000000001c7947 */ /* 0x000fea0003800000 */
.L_x_5825:
[----:B------:R-:W-:-:S06]  /*3960*/  HADD2.F32 R2, -RZ, R0.H0_H0 ;  /* 0x20000000ff027230 */ /* 0x000fcc0000004100 */
[----:B------:R-:W0:Y:S02]  /*3970*/  F2I.U64.TRUNC R2, R2 ;  /* 0x0000000200027311 */ /* 0x000e24000020d800 */
[----:B0-----:R2:W-:Y:S01]  /*3980*/  STG.E.64 desc[UR36][R16.64], R2 ;  /* 0x0000000210007986 */ /* 0x0015e2000c101b24 */
[----:B------:R-:W-:Y:S05]  /*3990*/  BRA `(.L_x_5798) ;  /* 0x00000000000c7947 */ /* 0x000fea0003800000 */
.L_x_5824:
[----:B------:R-:W-:-:S04]  /*39a0*/  HADD2.F32 R0, -RZ, R0.H0_H0 ;  /* 0x20000000ff007230 */ /* 0x000fc80000004100 */
[----:B------:R-:W0:Y:S02]  /*39b0*/  F2I.FTZ.U32.TRUNC.NTZ R3, R0 ;  /* 0x0000000000037305 */ /* 0x000e24000021f000 */
[----:B0-----:R0:W-:Y:S02]  /*39c0*/  STG.E desc[UR36][R16.64], R3 ;  /* 0x0000000310007986 */ /* 0x0011e4000c101924 */
.L_x_5798:
[----:B------:R-:W-:-:S07]  /*39d0*/  VIADD R19, R19, 0x80 ;  /* 0x0000008013137836 */ /* 0x000fce0000000000 */
.L_x_5747:
[----:B------:R-:W-:Y:S05]  /*39e0*/  BSYNC B6 ;  /* 0x0000000000067941 */ /* 0x000fea0003800000 */
.L_x_5746:
        /* <DEDUP_REMOVED lines=307> */
.L_x_5829:
        /* <DEDUP_REMOVED lines=23> */
.L_x_5833:
[----:B------:R-:W2:Y:S02]  /*4e90*/  LDG.E.U8 R4, desc[UR36][R4.64] ;  /* 0x0000002404047981 */ /* 0x000ea4000c1e1100 */
[----:B--2---:R-:W-:-:S04]  /*4ea0*/  I2FP.F32.U32 R0, R4 ;  /* 0x0000000400007245 */ /* 0x004fc80000201000 */
[----:B------:R-:W-:-:S04]  /*4eb0*/  F2FP.F16.F32.PACK_AB R0, RZ, R0 ;  /* 0x00000000ff00723e */ /* 0x000fc800000000ff */
[----:B------:R-:W-:Y:S01]  /*4ec0*/  PRMT R3, R0, 0x7610, R3 ;  /* 0x0000761000037816 */ /* 0x000fe20000000003 */
[----:B------:R-:W-:Y:S06]  /*4ed0*/  BRA `(.L_x_5835) ;  /* 0x0000000c00b87947 */ /* 0x000fec0003800000 */
.L_x_5832:
        /* <DEDUP_REMOVED lines=11> */
.L_x_5837:
[----:B------:R-:W2:Y:S02]  /*4f90*/  LDG.E R4, desc[UR36][R4.64] ;  /* 0x0000002404047981 */ /* 0x000ea4000c1e1900 */
[----:B--2---:R-:W-:-:S04]  /*4fa0*/  I2FP.F32.S32 R0, R4 ;  /* 0x0000000400007245 */ /* 0x004fc80000201400 */
[----:B------:R-:W-:-:S04]  /*4fb0*/  F2FP.F16.F32.PACK_AB R0, RZ, R0 ;  /* 0x00000000ff00723e */ /* 0x000fc800000000ff */
[----:B------:R-:W-:Y:S01]  /*4fc0*/  PRMT R3, R0, 0x7610, R3 ;  /* 0x0000761000037816 */ /* 0x000fe20000000003 */
[----:B------:R-:W-:Y:S06]  /*4fd0*/  BRA `(.L_x_5835) ;  /* 0x0000000c00787947 */ /* 0x000fec0003800000 */
.L_x_5836:
[----:B------:R-:W2:Y:S02]  /*4fe0*/  LDG.E.U16 R4, desc[UR36][R4.64] ;  /* 0x0000002404047981 */ /* 0x000ea4000c1e1500 */
[----:B--2---:R-:W0:Y:S02]  /*4ff0*/  I2F.S16 R0, R4 ;  /* 0x0000000400007306 */ /* 0x004e240000101400 */
[----:B0-----:R-:W-:-:S04]  /*5000*/  F2FP.F16.F32.PACK_AB R0, RZ, R0 ;  /* 0x00000000ff00723e */ /* 0x001fc800000000ff */
[----:B------:R-:W-:Y:S01]  /*5010*/  PRMT R3, R0, 0x7610, R3 ;  /* 0x0000761000037816 */ /* 0x000fe20000000003 */
[----:B------:R-:W-:Y:S06]  /*5020*/  BRA `(.L_x_5835) ;  /* 0x0000000c00647947 */ /* 0x000fec0003800000 */
.L_x_5831:
        /* <DEDUP_REMOVED lines=9> */
.L_x_5839:
[----:B------:R1:W5:Y:S01]  /*50c0*/  LDG.E.U16 R3, desc[UR36][R4.64] ;  /* 0x0000002404037981 */ /* 0x000362000c1e1500 */
[----:B------:R-:W-:Y:S05]  /*50d0*/  BRA `(.L_x_5835) ;  /* 0x0000000c00387947 */ /* 0x000fea0003800000 */
.L_x_5838:
        /* <DEDUP_REMOVED lines=9> */
.L_x_5841:
[----:B------:R0:W5:Y:S01]  /*5170*/  LDG.E.U16 R3, desc[UR36][R4.64] ;  /* 0x0000002404037981 */ /* 0x000162000c1e1500 */
[----:B------:R-:W-:Y:S05]  /*5180*/  BRA `(.L_x_5835) ;  /* 0x0000000c000c7947 */ /* 0x000fea0003800000 */
.L_x_5840:
        /* <DEDUP_REMOVED lines=9> */
.L_x_5830:
        /* <DEDUP_REMOVED lines=14> */
.L_x_5844:
        /* <DEDUP_REMOVED lines=9> */
.L_x_5843:
        /* <DEDUP_REMOVED lines=27> */
.L_x_5846:
        /* <DEDUP_REMOVED lines=15> */
.L_x_5845:
[----:B------:R-:W2:Y:S02]  /*5630*/  LDG.E.U16 R0, desc[UR36][R4.64] ;  /* 0x0000002404007981 */ /* 0x000ea4000c1e1500 */
[----:B--2---:R-:W-:-:S05]  /*5640*/  IMAD.U32 R0, R0, 0x10000, RZ ;  /* 0x0001000000007824 */ /* 0x004fca00078e00ff */
[----:B------:R-:W-:-:S04]  /*5650*/  F2FP.F16.F32.PACK_AB R0, RZ, R0 ;  /* 0x00000000ff00723e */ /* 0x000fc800000000ff */
[----:B------:R-:W-:Y:S01]  /*5660*/  PRMT R3, R0, 0x7610, R3 ;  /* 0x0000761000037816 */ /* 0x000fe20000000003 */
[----:B------:R-:W-:Y:S06]  /*5670*/  BRA `(.L_x_5835) ;  /* 0x0000000400d07947 */ /* 0x000fec0003800000 */
.L_x_5842:
        /* <DEDUP_REMOVED lines=13> */
.L_x_5849:
        /* <DEDUP_REMOVED lines=21> */
.L_x_5853:
[----:B------:R-:W-:Y:S05]  /*58a0*/  BSYNC B1 ;  /* 0x0000000000017941 */ /* 0x000fea0003800000 */
.L_x_5852:
[----:B------:R-:W-:Y:S01]  /*58b0*/  LEA R3, R0, 0x3b800000, 0x17 ;  /* 0x3b80000000037811 */ /* 0x000fe200078eb8ff */
[----:B------:R-:W-:-:S05]  /*58c0*/  IMAD.SHL.U32 R0, R2, 0x100000, RZ ;  /* 0x0010000002007824 */ /* 0x000fca00078e00ff */
[----:B------:R-:W-:-:S07]  /*58d0*/  LOP3.LUT R0, R3, R0, R4, 0xfe, !PT ;  /* 0x0000000003007212 */ /* 0x000fce00078efe04 */
.L_x_5851:
[----:B------:R-:W-:Y:S05]  /*58e0*/  BSYNC B0 ;  /* 0x0000000000007941 */ /* 0x000fea0003800000 */
.L_x_5850:
[----:B------:R-:W-:-:S04]  /*58f0*/  F2FP.F16.F32.PACK_AB R0, RZ, R0 ;  /* 0x00000000ff00723e */ /* 0x000fc800000000ff */
[----:B------:R-:W-:Y:S01]  /*5900*/  PRMT R3, R0, 0x7610, R3 ;  /* 0x0000761000037816 */ /* 0x000fe20000000003 */
[----:B------:R-:W-:Y:S06]  /*5910*/  BRA `(.L_x_5835) ;  /* 0x0000000400287947 */ /* 0x000fec0003800000 */
.L_x_5848:
        /* <DEDUP_REMOVED lines=21> */
.L_x_5857:
[----:B------:R-:W-:Y:S05]  /*5a70*/  BSYNC B1 ;  /* 0x0000000000017941 */ /* 0x000fea0003800000 */
.L_x_5856:
[----:B------:R-:W-:Y:S01]  /*5a80*/  LEA R3, R0, 0x37800000, 0x17 ;  /* 0x3780000000037811 */ /* 0x000fe200078eb8ff */
[----:B------:R-:W-:-:S05]  /*5a90*/  IMAD.SHL.U32 R0, R2, 0x200000, RZ ;  /* 0x0020000002007824 */ /* 0x000fca00078e00ff */
[----:B------:R-:W-:-:S07]  /*5aa0*/  LOP3.LUT R0, R3, R0, R4, 0xfe, !PT ;  /* 0x0000000003007212 */ /* 0x000fce00078efe04 */
.L_x_5855:
[----:B------:R-:W-:Y:S05]  /*5ab0*/  BSYNC B0 ;  /* 0x0000000000007941 */ /* 0x000fea0003800000 */
.L_x_5854:
[----:B------:R-:W-:-:S04]  /*5ac0*/  F2FP.F16.F32.PACK_AB R0, RZ, R0 ;  /* 0x00000000ff00723e */ /* 0x000fc800000000ff */
[----:B------:R-:W-:Y:S01]  /*5ad0*/  PRMT R3, R0, 0x7610, R3 ;  /* 0x0000761000037816 */ /* 0x000fe20000000003 */
[----:B------:R-:W-:Y:S06]  /*5ae0*/  BRA `(.L_x_5835) ;  /* 0x0000000000b47947 */ /* 0x000fec0003800000 */
.L_x_5847:
        /* <DEDUP_REMOVED lines=14> */
.L_x_5861:
[----:B------:R-:W-:Y:S05]  /*5bd0*/  BSYNC B0 ;  /* 0x0000000000007941 */ /* 0x000fea0003800000 */
.L_x_5860:
[----:B------:R-:W-:-:S04]  /*5be0*/  F2FP.F16.F32.PACK_AB R0, RZ, R0 ;  /* 0x00000000ff00723e */ /* 0x000fc800000000ff */
[----:B------:R-:W-:Y:S01]  /*5bf0*/  PRMT R3, R0, 0x7610, R3 ;  /* 0x0000761000037816 */ /* 0x000fe20000000003 */
[----:B------:R-:W-:Y:S06]  /*5c00*/  BRA `(.L_x_5835) ;  /* 0x00000000006c7947 */ /* 0x000fec0003800000 */
.L_x_5834:
        /* <DEDUP_REMOVED lines=16> */
.L_x_5862:
[----:B------:R-:W-:Y:S01]  /*5d10*/  PRMT R3, RZ, 0x7610, R3 ;  /* 0x00007610ff037816 */ /* 0x000fe20000000003 */
[----:B------:R-:W-:Y:S06]  /*5d20*/  BRA `(.L_x_5835) ;  /* 0x0000000000247947 */ /* 0x000fec0003800000 */
.L_x_5859:
[----:B------:R-:W2:Y:S02]  /*5d30*/  LDG.E.64 R4, desc[UR36][R4.64] ;  /* 0x0000002404047981 */ /* 0x000ea4000c1e1b00 */
[----:B--2---:R-:W0:Y:S02]  /*5d40*/  I2F.U64 R0, R4 ;  /* 0x0000000400007312 */ /* 0x004e240000301000 */
[----:B0-----:R-:W-:-:S04]  /*5d50*/  F2FP.F16.F32.PACK_AB R0, RZ, R0 ;  /* 0x00000000ff00723e */ /* 0x001fc800000000ff */
[----:B------:R-:W-:Y:S01]  /*5d60*/  PRMT R3, R0, 0x7610, R3 ;  /* 0x0000761000037816 */ /* 0x000fe20000000003 */
[----:B------:R-:W-:Y:S06]  /*5d70*/  BRA `(.L_x_5835) ;  /* 0x0000000000107947 */ /* 0x000fec0003800000 */
.L_x_5858:
[----:B------:R-:W2:Y:S02]  /*5d80*/  LDG.E R4, desc[UR36][R4.64] ;  /* 0x0000002404047981 */ /* 0x000ea4000c1e1900 */
[----:B--2---:R-:W-:-:S04]  /*5d90*/  I2FP.F32.U32 R0, R4 ;  /* 0x0000000400007245 */ /* 0x004fc80000201000 */
[----:B------:R-:W-:-:S04]  /*5da0*/  F2FP.F16.F32.PACK_AB R0, RZ, R0 ;  /* 0x00000000ff00723e */ /* 0x000fc800000000ff */
[----:B------:R-:W-:-:S07]  /*5db0*/  PRMT R3, R0, 0x7610, R3 ;  /* 0x0000761000037816 */ /* 0x000fce0000000003 */
.L_x_5835:
        /* <DEDUP_REMOVED lines=35> */
.L_x_5869:
[----:B------:R-:W-:Y:S01]  /*5ff0*/  FSETP.GEU.FTZ.AND P0, PT, R9, -R6, PT ;  /* 0x800000060900720b */ /* 0x000fe20003f1e000 */
[----:B------:R-:W-:-:S12]  /*6000*/  FADD.FTZ R7, R7, -1 ;  /* 0xbf80000007077421 */ /* 0x000fd80000010000 */
[----:B------:R-:W-:-:S07]  /*6010*/  @!P0 FADD.FTZ R7, R7, -1 ;  /* 0xbf80000007078421 */ /* 0x000fce0000010000 */
.L_x_5868:
[----:B------:R-:W-:Y:S05]  /*6020*/  BSYNC B1 ;  /* 0x0000000000017941 */ /* 0x000fea0003800000 */
.L_x_5867:
[----:B------:R-:W-:Y:S01]  /*6030*/  FFMA.FTZ R0, -R6, R7, R0 ;  /* 0x0000000706007223 */ /* 0x000fe20000010100 */
[----:B------:R-:W-:Y:S06]  /*6040*/  BRA `(.L_x_5865) ;  /* 0x00000000007c7947 */ /* 0x000fec0003800000 */
.L_x_5866:
        /* <DEDUP_REMOVED lines=15> */
.L_x_5872:
        /* <DEDUP_REMOVED lines=13> */
.L_x_5871:
[----:B------:R-:W-:Y:S05]  /*6210*/  BSYNC B1 ;  /* 0x0000000000017941 */ /* 0x000fea0003800000 */
.L_x_5870:
[----:B------:R-:W-:-:S04]  /*6220*/  FMUL.FTZ R7, R4, 1.1920928955078125e-07 ;  /* 0x3400000004077820 */ /* 0x000fc80000410000 */
[----:B------:R-:W-:-:S07]  /*6230*/  FMUL.FTZ R0, R8, R7 ;  /* 0x0000000708007220 */ /* 0x000fce0000410000 */
.L_x_5865:
[----:B------:R-:W-:Y:S05]  /*6240*/  BSYNC B0 ;  /* 0x0000000000007941 */ /* 0x000fea0003800000 */
.L_x_5864:
[C---:B------:R-:W-:Y:S01]  /*6250*/  FSETP.GTU.FTZ.AND P0, PT, |R0|.reuse, +INF , PT ;  /* 0x7f8000000000780b */ /* 0x040fe20003f1c200 */
[----:B------:R-:W1:Y:S01]  /*6260*/  MUFU.RCP R4, R2 ;  /* 0x0000000200047308 */ /* 0x000e620000001000 */
        /* <DEDUP_REMOVED lines=26> */
.L_x_5873:
[----:B------:R-:W-:Y:S05]  /*6410*/  BSYNC B0 ;  /* 0x0000000000007941 */ /* 0x000fea0003800000 */
.L_x_5863:
        /* <DEDUP_REMOVED lines=16> */
.L_x_5877:
[----:B------:R-:W-:-:S06]  /*6520*/  HADD2.F32 R3, -RZ, R4.H0_H0 ;  /* 0x20000004ff037230 */ /* 0x000fcc0000004100 */
[----:B------:R-:W1:Y:S02]  /*6530*/  F2I.S64.TRUNC R2, R3 ;  /* 0x0000000300027311 */ /* 0x000e64000020d900 */
[----:B-1----:R1:W-:Y:S01]  /*6540*/  STG.E.U8 desc[UR36][R16.64], R2 ;  /* 0x0000000210007986 */ /* 0x0023e2000c101124 */
[----:B------:R-:W-:Y:S05]  /*6550*/  BRA `(.L_x_5879) ;  /* 0x0000000c00847947 */ /* 0x000fea0003800000 */
.L_x_5876:
        /* <DEDUP_REMOVED lines=10> */
.L_x_5881:
[----:B------:R-:W-:-:S04]  /*6600*/  HADD2.F32 R4, -RZ, R4.H0_H0 ;  /* 0x20000004ff047230 */ /* 0x000fc80000004100 */
[----:B------:R-:W1:Y:S02]  /*6610*/  F2I.FTZ.TRUNC.NTZ R3, R4 ;  /* 0x0000000400037305 */ /* 0x000e64000021f100 */
[----:B-1----:R3:W-:Y:S01]  /*6620*/  STG.E desc[UR36][R16.64], R3 ;  /* 0x0000000310007986 */ /* 0x0027e2000c101924 */
[----:B------:R-:W-:Y:S05]  /*6630*/  BRA `(.L_x_5879) ;  /* 0x0000000c004c7947 */ /* 0x000fea0003800000 */
.L_x_5880:
[----:B------:R-:W-:-:S04]  /*6640*/  HADD2.F32 R4, -RZ, R4.H0_H0 ;  /* 0x20000004ff047230 */ /* 0x000fc80000004100 */
[----:B------:R-:W1:Y:S02]  /*6650*/  F2I.FTZ.TRUNC.NTZ R3, R4 ;  /* 0x0000000400037305 */ /* 0x000e64000021f100 */
[----:B-1----:R1:W-:Y:S01]  /*6660*/  STG.E.U16 desc[UR36][R16.64], R3 ;  /* 0x0000000310007986 */ /* 0x0023e2000c101524 */
[----:B------:R-:W-:Y:S05]  /*6670*/  BRA `(.L_x_5879) ;  /* 0x0000000c003c7947 */ /* 0x000fea0003800000 */
.L_x_5875:
        /* <DEDUP_REMOVED lines=9> */
.L_x_5883:
[----:B------:R1:W-:Y:S01]  /*6710*/  STG.E.U16 desc[UR36][R16.64], R4 ;  /* 0x0000000410007986 */ /* 0x0003e2000c101524 */
[----:B------:R-:W-:Y:S05]  /*6720*/  BRA `(.L_x_5879) ;  /* 0x0000000c00107947 */ /* 0x000fea0003800000 */
.L_x_5882:
        /* <DEDUP_REMOVED lines=10> */
.L_x_5885:
[----:B------:R-:W-:-:S05]  /*67d0*/  HADD2.F32 R0, -RZ, R4.H0_H0 ;  /* 0x20000004ff007230 */ /* 0x000fca0000004100 */
[----:B------:R-:W-:-:S04]  /*67e0*/  F2FP.F16.F32.PACK_AB R0, RZ, R0 ;  /* 0x00000000ff00723e */ /* 0x000fc800000000ff */
[----:B------:R-:W-:-:S05]  /*67f0*/  PRMT R0, R0, 0x5410, RZ ;  /* 0x0000541000007816 */ /* 0x000fca00000000ff */
[----:B------:R1:W-:Y:S01]  /*6800*/  STG.E desc[UR36][R16.64], R0 ;  /* 0x0000000010007986 */ /* 0x0003e2000c101924 */
[----:B------:R-:W-:Y:S05]  /*6810*/  BRA `(.L_x_5879) ;  /* 0x0000000800d47947 */ /* 0x000fea0003800000 */
.L_x_5884:
[----:B------:R-:W-:-:S05]  /*6820*/  HADD2.F32 R2, -RZ, R4.H0_H0 ;  /* 0x20000004ff027230 */ /* 0x000fca0000004100 */
[----:B------:R-:W-:-:S06]  /*6830*/  FMUL.FTZ R2, R2, 1 ;  /* 0x3f80000002027820 */ /* 0x000fcc0000410000 */
[----:B------:R-:W1:Y:S02]  /*6840*/  F2F.F64.F32 R2, R2 ;  /* 0x0000000200027310 */ /* 0x000e640000201800 */
[----:B-1----:R1:W-:Y:S01]  /*6850*/  STG.E.64 desc[UR36][R16.64], R2 ;  /* 0x0000000210007986 */ /* 0x0023e2000c101b24 */
[----:B------:R-:W-:Y:S05]  /*6860*/  BRA `(.L_x_5879) ;  /* 0x0000000800c07947 */ /* 0x000fea0003800000 */
.L_x_5874:
        /* <DEDUP_REMOVED lines=13> */
.L_x_5888:
[----:B------:R-:W-:Y:S01]  /*6940*/  HADD2.F32 R4, -RZ, R4.H0_H0 ;  /* 0x20000004ff047230 */ /* 0x000fe20000004100 */
[----:B------:R-:W-:-:S04]  /*6950*/  CS2R R6, SRZ ;  /* 0x0000000000067805 */ /* 0x000fc8000001ff00 */
[----:B------:R-:W-:-:S06]  /*6960*/  FMUL.FTZ R4, R4, 1 ;  /* 0x3f80000004047820 */ /* 0x000fcc0000410000 */
[----:B------:R-:W1:Y:S02]  /*6970*/  F2F.F64.F32 R4, R4 ;  /* 0x0000000400047310 */ /* 0x000e640000201800 */
[----:B-1----:R1:W-:Y:S01]  /*6980*/  STG.E.128 desc[UR36][R16.64], R4 ;  /* 0x0000000410007986 */ /* 0x0023e2000c101d24 */
[----:B------:R-:W-:Y:S05]  /*6990*/  BRA `(.L_x_5879) ;  /* 0x0000000800747947 */ /* 0x000fea0003800000 */
.L_x_5887:
        /* <DEDUP_REMOVED lines=21> */
.L_x_5892:
[----:B------:R-:W-:Y:S05]  /*6af0*/  BSYNC B0 ;  /* 0x0000000000007941 */ /* 0x000fea0003800000 */
.L_x_5891:
[----:B------:R-:W-:-:S05]  /*6b00*/  LOP3.LUT R3, R0, R3, RZ, 0xfc, !PT ;  /* 0x0000000300037212 */ /* 0x000fca00078efcff */
[----:B------:R1:W-:Y:S01]  /*6b10*/  STG.E.U8 desc[UR36][R16.64], R3 ;  /* 0x0000000310007986 */ /* 0x0003e2000c101124 */
[----:B------:R-:W-:Y:S05]  /*6b20*/  BRA `(.L_x_5879) ;  /* 0x0000000800107947 */ /* 0x000fea0003800000 */
.L_x_5890:
        /* <DEDUP_REMOVED lines=13> */
.L_x_5894:
[----:B------:R-:W-:Y:S01]  /*6c00*/  IMAD.MOV.U32 R0, RZ, RZ, 0x7f ;  /* 0x0000007fff007424 */ /* 0x000fe200078e00ff */
[----:B------:R-:W-:-:S04]  /*6c10*/  ISETP.GT.U32.AND P0, PT, R2, 0x7f800000, PT ;  /* 0x7f8000000200780c */ /* 0x000fc80003f04070 */
[----:B------:R-:W-:-:S09]  /*6c20*/  SEL R0, R0, 0x7c, P0 ;  /* 0x0000007c00007807 */ /* 0x000fd20000000000 */
.L_x_5895:
[----:B------:R-:W-:Y:S05]  /*6c30*/  BSYNC B0 ;  /* 0x0000000000007941 */ /* 0x000fea0003800000 */
.L_x_5893:
[----:B------:R-:W-:-:S04]  /*6c40*/  LOP3.LUT R2, R3, 0x80000000, RZ, 0xc0, !PT ;  /* 0x8000000003027812 */ /* 0x000fc800078ec0ff */
[----:B------:R-:W-:-:S04]  /*6c50*/  SHF.R.U32.HI R3, RZ, 0x18, R2 ;  /* 0x00000018ff037819 */ /* 0x000fc80000011602 */
[----:B------:R-:W-:-:S05]  /*6c60*/  LOP3.LUT R3, R0, R3, RZ, 0xfc, !PT ;  /* 0x0000000300037212 */ /* 0x000fca00078efcff */
[----:B------:R1:W-:Y:S01]  /*6c70*/  STG.E.U8 desc[UR36][R16.64], R3 ;  /* 0x0000000310007986 */ /* 0x0003e2000c101124 */
[----:B------:R-:W-:Y:S05]  /*6c80*/  BRA `(.L_x_5879) ;  /* 0x0000000400b87947 */ /* 0x000fea0003800000 */
.L_x_5889:
[----:B------:R-:W-:-:S05]  /*6c90*/  HADD2.F32 R0, -RZ, R4.H0_H0 ;  /* 0x20000004ff007230 */ /* 0x000fca0000004100 */
[----:B------:R-:W-:-:S05]  /*6ca0*/  F2FP.BF16.F32.PACK_AB R0, RZ, R0 ;  /* 0x00000000ff00723e */ /* 0x000fca00000010ff */
[----:B------:R1:W-:Y:S01]  /*6cb0*/  STG.E.U16 desc[UR36][R16.64], R0 ;  /* 0x0000000010007986 */ /* 0x0003e2000c101524 */
[----:B------:R-:W-:Y:S05]  /*6cc0*/  BRA `(.L_x_5879) ;  /* 0x0000000400a87947 */ /* 0x000fea0003800000 */
.L_x_5886:
        /* <DEDUP_REMOVED lines=12> */
.L_x_5898:
        /* <DEDUP_REMOVED lines=17> */
.L_x_5901:
[----:B------:R-:W-:-:S04]  /*6ea0*/  LOP3.LUT R2, R3, 0x80000000, RZ, 0xc0, !PT ;  /* 0x8000000003027812 */ /* 0x000fc800078ec0ff */
[----:B------:R-:W-:-:S04]  /*6eb0*/  SHF.R.U32.HI R3, RZ, 0x18, R2 ;  /* 0x00000018ff037819 */ /* 0x000fc80000011602 */
[----:B------:R-:W-:-:S04]  /*6ec0*/  LOP3.LUT R0, R0, R3, RZ, 0xfc, !PT ;  /* 0x0000000300007212 */ /* 0x000fc800078efcff */
[----:B------:R-:W-:-:S07]  /*6ed0*/  PRMT R8, R0, 0x7610, R8 ;  /* 0x0000761000087816 */ /* 0x000fce0000000008 */
.L_x_5900:
[----:B------:R-:W-:Y:S05]  /*6ee0*/  BSYNC B0 ;  /* 0x0000000000007941 */ /* 0x000fea0003800000 */
.L_x_5899:
[----:B------:R1:W-:Y:S01]  /*6ef0*/  STG.E.U8 desc[UR36][R16.64], R8 ;  /* 0x0000000810007986 */ /* 0x0003e2000c101124 */
[----:B------:R-:W-:Y:S05]  /*6f00*/  BRA `(.L_x_5879) ;  /* 0x0000000400187947 */ /* 0x000fea0003800000 */
.L_x_5897:
        /* <DEDUP_REMOVED lines=17> */
.L_x_5904:
[----:B------:R-:W-:-:S04]  /*7020*/  LOP3.LUT R2, R3, 0x80000000, RZ, 0xc0, !PT ;  /* 0x8000000003027812 */ /* 0x000fc800078ec0ff */
[----:B------:R-:W-:-:S04]  /*7030*/  SHF.R.U32.HI R3, RZ, 0x18, R2 ;  /* 0x00000018ff037819 */ /* 0x000fc80000011602 */
[----:B------:R-:W-:-:S04]  /*7040*/  LOP3.LUT R0, R0, R3, RZ, 0xfc, !PT ;  /* 0x0000000300007212 */ /* 0x000fc800078efcff */
[----:B------:R-:W-:-:S07]  /*7050*/  PRMT R8, R0, 0x7610, R8 ;  /* 0x0000761000087816 */ /* 0x000fce0000000008 */
.L_x_5903:
[----:B------:R-:W-:Y:S05]  /*7060*/  BSYNC B0 ;  /* 0x0000000000007941 */ /* 0x000fea0003800000 */
.L_x_5902:
[----:B------:R1:W-:Y:S01]  /*7070*/  STG.E.U8 desc[UR36][R16.64], R8 ;  /* 0x0000000810007986 */ /* 0x0003e2000c101124 */
[----:B------:R-:W-:Y:S05]  /*7080*/  BRA `(.L_x_5879) ;  /* 0x0000000000b87947 */ /* 0x000fea0003800000 */
.L_x_5896:
        /* <DEDUP_REMOVED lines=22> */
.L_x_5878:
        /* <DEDUP_REMOVED lines=16> */
.L_x_5907:
[----:B------:R-:W-:Y:S05]  /*72f0*/  BRA `(.L_x_5879) ;  /* 0x00000000001c7947 */ /* 0x000fea0003800000 */
.L_x_5906:
[----:B------:R-:W-:-:S06]  /*7300*/  HADD2.F32 R2, -RZ, R4.H0_H0 ;  /* 0x20000004ff027230 */ /* 0x000fcc0000004100 */
[----:B------:R-:W1:Y:S02]  /*7310*/  F2I.U64.TRUNC R2, R2 ;  /* 0x0000000200027311 */ /* 0x000e64000020d800 */
[----:B-1----:R1:W-:Y:S01]  /*7320*/  STG.E.64 desc[UR36][R16.64], R2 ;  /* 0x0000000210007986 */ /* 0x0023e2000c101b24 */
[----:B------:R-:W-:Y:S05]  /*7330*/  BRA `(.L_x_5879) ;  /* 0x00000000000c7947 */ /* 0x000fea0003800000 */
.L_x_5905:
[----:B------:R-:W-:-:S04]  /*7340*/  HADD2.F32 R4, -RZ, R4.H0_H0 ;  /* 0x20000004ff047230 */ /* 0x000fc80000004100 */
[----:B------:R-:W1:Y:S02]  /*7350*/  F2I.FTZ.U32.TRUNC.NTZ R3, R4 ;  /* 0x0000000400037305 */ /* 0x000e64000021f000 */
[----:B-1----:R1:W-:Y:S02]  /*7360*/  STG.E desc[UR36][R16.64], R3 ;  /* 0x0000000310007986 */ /* 0x0023e4000c101924 */
.L_x_5879:
[----:B------:R-:W-:-:S07]  /*7370*/  VIADD R19, R19, 0x80 ;  /* 0x0000008013137836 */ /* 0x000fce0000000000 */
.L_x_5828:
[----:B------:R-:W-:Y:S05]  /*7380*/  BSYNC B6 ;  /* 0x0000000000067941 */ /* 0x000fea0003800000 */
.L_x_5827:
        /* <DEDUP_REMOVED lines=307> */
.L_x_5910:
        /* <DEDUP_REMOVED lines=23> */
.L_x_5914:
[----:B------:R-:W2:Y:S02]  /*8830*/  LDG.E.U8 R4, desc[UR36][R4.64] ;  /* 0x0000002404047981 */ /* 0x000ea4000c1e1100 */
[----:B--2---:R-:W-:-:S04]  /*8840*/  I2FP.F32.U32 R0, R4 ;  /* 0x0000000400007245 */ /* 0x004fc80000201000 */
[----:B------:R-:W-:-:S04]  /*8850*/  F2FP.F16.F32.PACK_AB R0, RZ, R0 ;  /* 0x00000000ff00723e */ /* 0x000fc800000000ff */
[----:B------:R-:W-:Y:S01]  /*8860*/  PRMT R3, R0, 0x7610, R3 ;  /* 0x0000761000037816 */ /* 0x000fe20000000003 */
[----:B------:R-:W-:Y:S06]  /*8870*/  BRA `(.L_x_5916) ;  /* 0x0000000c00b87947 */ /* 0x000fec0003800000 */
.L_x_5913:
        /* <DEDUP_REMOVED lines=11> */
.L_x_5918:
[----:B------:R-:W2:Y:S02]  /*8930*/  LDG.E R4, desc[UR36][R4.64] ;  /* 0x0000002404047981 */ /* 0x000ea4000c1e1900 */
[----:B--2---:R-:W-:-:S04]  /*8940*/  I2FP.F32.S32 R0, R4 ;  /* 0x0000000400007245 */ /* 0x004fc80000201400 */
[----:B------:R-:W-:-:S04]  /*8950*/  F2FP.F16.F32.PACK_AB R0, RZ, R0 ;  /* 0x00000000ff00723e */ /* 0x000fc800000000ff */
[----:B------:R-:W-:Y:S01]  /*8960*/  PRMT R3, R0, 0x7610, R3 ;  /* 0x0000761000037816 */ /* 0x000fe20000000003 */
[----:B------:R-:W-:Y:S06]  /*8970*/  BRA `(.L_x_5916) ;  /* 0x0000000c00787947 */ /* 0x000fec0003800000 */
.L_x_5917:
[----:B------:R-:W2:Y:S02]  /*8980*/  LDG.E.U16 R4, desc[UR36][R4.64] ;  /* 0x0000002404047981 */ /* 0x000ea4000c1e1500 */
[----:B--2---:R-:W0:Y:S02]  /*8990*/  I2F.S16 R0, R4 ;  /* 0x0000000400007306 */ /* 0x004e240000101400 */
[----:B0-----:R-:W-:-:S04]  /*89a0*/  F2FP.F16.F32.PACK_AB R0, RZ, R0 ;  /* 0x00000000ff00723e */ /* 0x001fc800000000ff */
[----:B------:R-:W-:Y:S01]  /*89b0*/  PRMT R3, R0, 0x7610, R3 ;  /* 0x0000761000037816 */ /* 0x000fe20000000003 */
[----:B------:R-:W-:Y:S06]  /*89c0*/  BRA `(.L_x_5916) ;  /* 0x0000000c00647947 */ /* 0x000fec0003800000 */
.L_x_5912:
        /* <DEDUP_REMOVED lines=9> */
.L_x_5920:
[----:B------:R0:W5:Y:S01]  /*8a60*/  LDG.E.U16 R3, desc[UR36][R4.64] ;  /* 0x0000002404037981 */ /* 0x000162000c1e1500 */
[----:B------:R-:W-:Y:S05]  /*8a70*/  BRA `(.L_x_5916) ;  /* 0x0000000c00387947 */ /* 0x000fea0003800000 */
.L_x_5919:
        /* <DEDUP_REMOVED lines=9> */
.L_x_5922:
[----:B------:R1:W5:Y:S01]  /*8b10*/  LDG.E.U16 R3, desc[UR36][R4.64] ;  /* 0x0000002404037981 */ /* 0x000362000c1e1500 */
[----:B------:R-:W-:Y:S05]  /*8b20*/  BRA `(.L_x_5916) ;  /* 0x0000000c000c7947 */ /* 0x000fea0003800000 */
.L_x_5921:
        /* <DEDUP_REMOVED lines=9> */
.L_x_5911:
        /* <DEDUP_REMOVED lines=14> */
.L_x_5925:
        /* <DEDUP_REMOVED lines=9> */
.L_x_5924:
        /* <DEDUP_REMOVED lines=27> */
.L_x_5927:
        /* <DEDUP_REMOVED lines=15> */
.L_x_5926:
[----:B------:R-:W2:Y:S02]  /*8fd0*/  LDG.E.U16 R0, desc[UR36][R4.64] ;  /* 0x0000002404007981 */ /* 0x000ea4000c1e1500 */
[----:B--2---:R-:W-:-:S05]  /*8fe0*/  IMAD.U32 R0, R0, 0x10000, RZ ;  /* 0x0001000000007824 */ /* 0x004fca00078e00ff */
[----:B------:R-:W-:-:S04]  /*8ff0*/  F2FP.F16.F32.PACK_AB R0, RZ, R0 ;  /* 0x00000000ff00723e */ /* 0x000fc800000000ff */
[----:B------:R-:W-:Y:S01]  /*9000*/  PRMT R3, R0, 0x7610, R3 ;  /* 0x0000761000037816 */ /* 0x000fe20000000003 */
[----:B------:R-:W-:Y:S06]  /*9010*/  BRA `(.L_x_5916) ;  /* 0x0000000400d07947 */ /* 0x000fec0003800000 */
.L_x_5923:
        /* <DEDUP_REMOVED lines=13> */
.L_x_5930:
        /* <DEDUP_REMOVED lines=21> */
.L_x_5934:
[----:B------:R-:W-:Y:S05]  /*9240*/  BSYNC B1 ;  /* 0x0000000000017941 */ /* 0x000fea0003800000 */
.L_x_5933:
[----:B------:R-:W-:Y:S01]  /*9250*/  LEA R3, R0, 0x3b800000, 0x17 ;  /* 0x3b80000000037811 */ /* 0x000fe200078eb8ff */
[----:B------:R-:W-:-:S05]  /*9260*/  IMAD.SHL.U32 R0, R2, 0x100000, RZ ;  /* 0x0010000002007824 */ /* 0x000fca00078e00ff */
[----:B------:R-:W-:-:S07]  /*9270*/  LOP3.LUT R0, R3, R0, R4, 0xfe, !PT ;  /* 0x0000000003007212 */ /* 0x000fce00078efe04 */
.L_x_5932:
[----:B------:R-:W-:Y:S05]  /*9280*/  BSYNC B0 ;  /* 0x0000000000007941 */ /* 0x000fea0003800000 */
.L_x_5931:
[----:B------:R-:W-:-:S04]  /*9290*/  F2FP.F16.F32.PACK_AB R0, RZ, R0 ;  /* 0x00000000ff00723e */ /* 0x000fc800000000ff */
[----:B------:R-:W-:Y:S01]  /*92a0*/  PRMT R3, R0, 0x7610, R3 ;  /* 0x0000761000037816 */ /* 0x000fe20000000003 */
[----:B------:R-:W-:Y:S06]  /*92b0*/  BRA `(.L_x_5916) ;  /* 0x0000000400287947 */ /* 0x000fec0003800000 */
.L_x_5929:
        /* <DEDUP_REMOVED lines=21> */
.L_x_5938:
[----:B------:R-:W-:Y:S05]  /*9410*/  BSYNC B1 ;  /* 0x0000000000017941 */ /* 0x000fea0003800000 */
.L_x_5937:
[----:B------:R-:W-:Y:S01]  /*9420*/  LEA R3, R0, 0x37800000, 0x17 ;  /* 0x3780000000037811 */ /* 0x000fe200078eb8ff */
[----:B------:R-:W-:-:S05]  /*9430*/  IMAD.SHL.U32 R0, R2, 0x200000, RZ ;  /* 0x0020000002007824 */ /* 0x000fca00078e00ff */
[----:B------:R-:W-:-:S07]  /*9440*/  LOP3.LUT R0, R3, R0, R4, 0xfe, !PT ;  /* 0x0000000003007212 */ /* 0x000fce00078efe04 */
.L_x_5936:
[----:B------:R-:W-:Y:S05]  /*9450*/  BSYNC B0 ;  /* 0x0000000000007941 */ /* 0x000fea0003800000 */
.L_x_5935:
[----:B------:R-:W-:-:S04]  /*9460*/  F2FP.F16.F32.PACK_AB R0, RZ, R0 ;  /* 0x00000000ff00723e */ /* 0x000fc800000000ff */
[----:B------:R-:W-:Y:S01]  /*9470*/  PRMT R3, R0, 0x7610, R3 ;  /* 0x0000761000037816 */ /* 0x000fe20000000003 */
[----:B------:R-:W-:Y:S06]  /*9480*/  BRA `(.L_x_5916) ;  /* 0x0000000000b47947 */ /* 0x000fec0003800000 */
.L_x_5928:
        /* <DEDUP_REMOVED lines=14> */
.L_x_5942:
[----:B------:R-:W-:Y:S05]  /*9570*/  BSYNC B0 ;  /* 0x0000000000007941 */ /* 0x000fea0003800000 */
.L_x_5941:
[----:B------:R-:W-:-:S04]  /*9580*/  F2FP.F16.F32.PACK_AB R0, RZ, R0 ;  /* 0x00000000ff00723e */ /* 0x000fc800000000ff */
[----:B------:R-:W-:Y:S01]  /*9590*/  PRMT R3, R0, 0x7610, R3 ;  /* 0x0000761000037816 */ /* 0x000fe20000000003 */
[----:B------:R-:W-:Y:S06]  /*95a0*/  BRA `(.L_x_5916) ;  /* 0x00000000006c7947 */ /* 0x000fec0003800000 */
.L_x_5915:
        /* <DEDUP_REMOVED lines=16> */
.L_x_5943:
[----:B------:R-:W-:Y:S01]  /*96b0*/  PRMT R3, RZ, 0x7610, R3 ;  /* 0x00007610ff037816 */ /* 0x000fe20000000003 */
[----:B------:R-:W-:Y:S06]  /*96c0*/  BRA `(.L_x_5916) ;  /* 0x0000000000247947 */ /* 0x000fec0003800000 */
.L_x_5940:
[----:B------:R-:W2:Y:S02]  /*96d0*/  LDG.E.64 R4, desc[UR36][R4.64] ;  /* 0x0000002404047981 */ /* 0x000ea4000c1e1b00 */
[----:B--2---:R-:W0:Y:S02]  /*96e0*/  I2F.U64 R0, R4 ;  /* 0x0000000400007312 */ /* 0x004e240000301000 */
[----:B0-----:R-:W-:-:S04]  /*96f0*/  F2FP.F16.F32.PACK_AB R0, RZ, R0 ;  /* 0x00000000ff00723e */ /* 0x001fc800000000ff */
[----:B------:R-:W-:Y:S01]  /*9700*/  PRMT R3, R0, 0x7610, R3 ;  /* 0x0000761000037816 */ /* 0x000fe20000000003 */
[----:B------:R-:W-:Y:S06]  /*9710*/  BRA `(.L_x_5916) ;  /* 0x0000000000107947 */ /* 0x000fec0003800000 */
.L_x_5939:
[----:B------:R-:W2:Y:S02]  /*9720*/  LDG.E R4, desc[UR36][R4.64] ;  /* 0x0000002404047981 */ /* 0x000ea4000c1e1900 */
[----:B--2---:R-:W-:-:S04]  /*9730*/  I2FP.F32.U32 R0, R4 ;  /* 0x0000000400007245 */ /* 0x004fc80000201000 */
[----:B------:R-:W-:-:S04]  /*9740*/  F2FP.F16.F32.PACK_AB R0, RZ, R0 ;  /* 0x00000000ff00723e */ /* 0x000fc800000000ff */
[----:B------:R-:W-:-:S07]  /*9750*/  PRMT R3, R0, 0x7610, R3 ;  /* 0x0000761000037816 */ /* 0x000fce0000000003 */
.L_x_5916:
        /* <DEDUP_REMOVED lines=35> */
.L_x_5950:
[----:B------:R-:W-:Y:S01]  /*9990*/  FSETP.GEU.FTZ.AND P0, PT, R9, -R6, PT ;  /* 0x800000060900720b */ /* 0x000fe20003f1e000 */
[----:B------:R-:W-:-:S12]  /*99a0*/  FADD.FTZ R7, R7, -1 ;  /* 0xbf80000007077421 */ /* 0x000fd80000010000 */
[----:B------:R-:W-:-:S07]  /*99b0*/  @!P0 FADD.FTZ R7, R7, -1 ;  /* 0xbf80000007078421 */ /* 0x000fce0000010000 */
.L_x_5949:
[----:B------:R-:W-:Y:S05]  /*99c0*/  BSYNC B1 ;  /* 0x0000000000017941 */ /* 0x000fea0003800000 */
.L_x_5948:
[----:B------:R-:W-:Y:S01]  /*99d0*/  FFMA.FTZ R0, -R6, R7, R0 ;  /* 0x0000000706007223 */ /* 0x000fe20000010100 */
[----:B------:R-:W-:Y:S06]  /*99e0*/  BRA `(.L_x_5946) ;  /* 0x00000000007c7947 */ /* 0x000fec0003800000 */
.L_x_5947:
        /* <DEDUP_REMOVED lines=15> */
.L_x_5953:
        /* <DEDUP_REMOVED lines=13> */
.L_x_5952:
[----:B------:R-:W-:Y:S05]  /*9bb0*/  BSYNC B1 ;  /* 0x0000000000017941 */ /* 0x000fea0003800000 */
.L_x_5951:
[----:B------:R-:W-:-:S04]  /*9bc0*/  FMUL.FTZ R7, R4, 1.1920928955078125e-07 ;  /* 0x3400000004077820 */ /* 0x000fc80000410000 */
[----:B------:R-:W-:-:S07]  /*9bd0*/  FMUL.FTZ R0, R8, R7 ;  /* 0x0000000708007220 */ /* 0x000fce0000410000 */
.L_x_5946:
[----:B------:R-:W-:Y:S05]  /*9be0*/  BSYNC B0 ;  /* 0x0000000000007941 */ /* 0x000fea0003800000 */
.L_x_5945:
        /* <DEDUP_REMOVED lines=28> */
.L_x_5954:
[----:B------:R-:W-:Y:S05]  /*9db0*/  BSYNC B0 ;  /* 0x0000000000007941 */ /* 0x000fea0003800000 */
.L_x_5944:
        /* <DEDUP_REMOVED lines=16> */
.L_x_5958:
[----:B------:R-:W-:-:S06]  /*9ec0*/  HADD2.F32 R3, -RZ, R4.H0_H0 ;  /* 0x20000004ff037230 */ /* 0x000fcc0000004100 */
[----:B------:R-:W1:Y:S02]  /*9ed0*/  F2I.S64.TRUNC R2, R3 ;  /* 0x0000000300027311 */ /* 0x000e64000020d900 */
[----:B-1----:R1:W-:Y:S01]  /*9ee0*/  STG.E.U8 desc[UR36][R16.64], R2 ;  /* 0x0000000210007986 */ /* 0x0023e2000c101124 */
[----:B------:R-:W-:Y:S05]  /*9ef0*/  BRA `(.L_x_5960) ;  /* 0x0000000c00847947 */ /* 0x000fea0003800000 */
.L_x_5957:
        /* <DEDUP_REMOVED lines=10> */
.L_x_5962:
[----:B------:R-:W-:-:S04]  /*9fa0*/  HADD2.F32 R4, -RZ, R4.H0_H0 ;  /* 0x20000004ff047230 */ /* 0x000fc80000004100 */
[----:B------:R-:W1:Y:S02]  /*9fb0*/  F2I.FTZ.TRUNC.NTZ R3, R4 ;  /* 0x0000000400037305 */ /* 0x000e64000021f100 */
[----:B-1----:R1:W-:Y:S01]  /*9fc0*/  STG.E desc[UR36][R16.64], R3 ;  /* 0x0000000310007986 */ /* 0x0023e2000c101924 */
[----:B------:R-:W-:Y:S05]  /*9fd0*/  BRA `(.L_x_5960) ;  /* 0x0000000c004c7947 */ /* 0x000fea0003800000 */
.L_x_5961:
[----:B------:R-:W-:-:S04]  /*9fe0*/  HADD2.F32 R4, -RZ, R4.H0_H0 ;  /* 0x20000004ff047230 */ /* 0x000fc80000004100 */
[----:B------:R-:W1:Y:S02]  /*9ff0*/  F2I.FTZ.TRUNC.NTZ R3, R4 ;  /* 0x0000000400037305 */ /* 0x000e64000021f100 */
[----:B-1----:R1:W-:Y:S01]  /*a000*/  STG.E.U16 desc[UR36][R16.64], R3 ;  /* 0x0000000310007986 */ /* 0x0023e2000c101524 */
[----:B------:R-:W-:Y:S05]  /*a010*/  BRA `(.L_x_5960) ;  /* 0x0000000c003c7947 */ /* 0x000fea0003800000 */
.L_x_5956:
        /* <DEDUP_REMOVED lines=9> */
.L_x_5964:
[----:B------:R1:W-:Y:S01]  /*a0b0*/  STG.E.U16 desc[UR36][R16.64], R4 ;  /* 0x0000000410007986 */ /* 0x0003e2000c101524 */
[----:B------:R-:W-:Y:S05]  /*a0c0*/  BRA `(.L_x_5960) ;  /* 0x0000000c00107947 */ /* 0x000fea0003800000 */
.L_x_5963:
        /* <DEDUP_REMOVED lines=10> */
.L_x_5966:
[----:B------:R-:W-:-:S05]  /*a170*/  HADD2.F32 R0, -RZ, R4.H0_H0 ;  /* 0x20000004ff007230 */ /* 0x000fca0000004100 */
[----:B------:R-:W-:-:S04]  /*a180*/  F2FP.F16.F32.PACK_AB R0, RZ, R0 ;  /* 0x00000000ff00723e */ /* 0x000fc800000000ff */
[----:B------:R-:W-:-:S05]  /*a190*/  PRMT R0, R0, 0x5410, RZ ;  /* 0x0000541000007816 */ /* 0x000fca00000000ff */
[----:B------:R1:W-:Y:S01]  /*a1a0*/  STG.E desc[UR36][R16.64], R0 ;  /* 0x0000000010007986 */ /* 0x0003e2000c101924 */
[----:B------:R-:W-:Y:S05]  /*a1b0*/  BRA `(.L_x_5960) ;  /* 0x0000000800d47947 */ /* 0x000fea0003800000 */
.L_x_5965:
[----:B------:R-:W-:-:S05]  /*a1c0*/  HADD2.F32 R2, -RZ, R4.H0_H0 ;  /* 0x20000004ff027230 */ /* 0x000fca0000004100 */
[----:B------:R-:W-:-:S06]  /*a1d0*/  FMUL.FTZ R2, R2, 1 ;  /* 0x3f80000002027820 */ /* 0x000fcc0000410000 */
[----:B------:R-:W1:Y:S02]  /*a1e0*/  F2F.F64.F32 R2, R2 ;  /* 0x0000000200027310 */ /* 0x000e640000201800 */
[----:B-1----:R1:W-:Y:S01]  /*a1f0*/  STG.E.64 desc[UR36][R16.64], R2 ;  /* 0x0000000210007986 */ /* 0x0023e2000c101b24 */
[----:B------:R-:W-:Y:S05]  /*a200*/  BRA `(.L_x_5960) ;  /* 0x0000000800c07947 */ /* 0x000fea0003800000 */
.L_x_5955:
        /* <DEDUP_REMOVED lines=13> */
.L_x_5969:
[----:B------:R-:W-:Y:S01]  /*a2e0*/  HADD2.F32 R4, -RZ, R4.H0_H0 ;  /* 0x20000004ff047230 */ /* 0x000fe20000004100 */
[----:B------:R-:W-:-:S04]  /*a2f0*/  CS2R R6, SRZ ;  /* 0x0000000000067805 */ /* 0x000fc8000001ff00 */
[----:B------:R-:W-:-:S06]  /*a300*/  FMUL.FTZ R4, R4, 1 ;  /* 0x3f80000004047820 */ /* 0x000fcc0000410000 */
[----:B------:R-:W1:Y:S02]  /*a310*/  F2F.F64.F32 R4, R4 ;  /* 0x0000000400047310 */ /* 0x000e640000201800 */
[----:B-1----:R1:W-:Y:S01]  /*a320*/  STG.E.128 desc[UR36][R16.64], R4 ;  /* 0x0000000410007986 */ /* 0x0023e2000c101d24 */
[----:B------:R-:W-:Y:S05]  /*a330*/  BRA `(.L_x_5960) ;  /* 0x0000000800747947 */ /* 0x000fea0003800000 */
.L_x_5968:
        /* <DEDUP_REMOVED lines=21> */
.L_x_5973:
[----:B------:R-:W-:Y:S05]  /*a490*/  BSYNC B0 ;  /* 0x0000000000007941 */ /* 0x000fea0003800000 */
.L_x_5972:
[----:B------:R-:W-:-:S05]  /*a4a0*/  LOP3.LUT R3, R0, R3, RZ, 0xfc, !PT ;  /* 0x0000000300037212 */ /* 0x000fca00078efcff */
[----:B------:R2:W-:Y:S01]  /*a4b0*/  STG.E.U8 desc[UR36][R16.64], R3 ;  /* 0x0000000310007986 */ /* 0x0005e2000c101124 */
[----:B------:R-:W-:Y:S05]  /*a4c0*/  BRA `(.L_x_5960) ;  /* 0x0000000800107947 */ /* 0x000fea0003800000 */
.L_x_5971:
        /* <DEDUP_REMOVED lines=13> */
.L_x_5975:
[----:B------:R-:W-:Y:S01]  /*a5a0*/  IMAD.MOV.U32 R0, RZ, RZ, 0x7f ;  /* 0x0000007fff007424 */ /* 0x000fe200078e00ff */
[----:B------:R-:W-:-:S04]  /*a5b0*/  ISETP.GT.U32.AND P0, PT, R2, 0x7f800000, PT ;  /* 0x7f8000000200780c */ /* 0x000fc80003f04070 */
[----:B------:R-:W-:-:S09]  /*a5c0*/  SEL R0, R0, 0x7c, P0 ;  /* 0x0000007c00007807 */ /* 0x000fd20000000000 */
.L_x_5976:
[----:B------:R-:W-:Y:S05]  /*a5d0*/  BSYNC B0 ;  /* 0x0000000000007941 */ /* 0x000fea0003800000 */
.L_x_5974:
[----:B------:R-:W-:-:S04]  /*a5e0*/  LOP3.LUT R2, R3, 0x80000000, RZ, 0xc0, !PT ;  /* 0x8000000003027812 */ /* 0x000fc800078ec0ff */
[----:B------:R-:W-:-:S04]  /*a5f0*/  SHF.R.U32.HI R3, RZ, 0x18, R2 ;  /* 0x00000018ff037819 */ /* 0x000fc80000011602 */
[----:B------:R-:W-:-:S05]  /*a600*/  LOP3.LUT R3, R0, R3, RZ, 0xfc, !PT ;  /* 0x0000000300037212 */ /* 0x000fca00078efcff */
[----:B------:R3:W-:Y:S01]  /*a610*/  STG.E.U8 desc[UR36][R16.64], R3 ;  /* 0x0000000310007986 */ /* 0x0007e2000c101124 */
[----:B------:R-:W-:Y:S05]  /*a620*/  BRA `(.L_x_5960) ;  /* 0x0000000400b87947 */ /* 0x000fea0003800000 */
.L_x_5970:
[----:B------:R-:W-:-:S05]  /*a630*/  HADD2.F32 R0, -RZ, R4.H0_H0 ;  /* 0x20000004ff007230 */ /* 0x000fca0000004100 */
[----:B------:R-:W-:-:S05]  /*a640*/  F2FP.BF16.F32.PACK_AB R0, RZ, R0 ;  /* 0x00000000ff00723e */ /* 0x000fca00000010ff */
[----:B------:R1:W-:Y:S01]  /*a650*/  STG.E.U16 desc[UR36][R16.64], R0 ;  /* 0x0000000010007986 */ /* 0x0003e2000c101524 */
[----:B------:R-:W-:Y:S05]  /*a660*/  BRA `(.L_x_5960) ;  /* 0x0000000400a87947 */ /* 0x000fea0003800000 */
.L_x_5967:
        /* <DEDUP_REMOVED lines=12> */
.L_x_5979:
        /* <DEDUP_REMOVED lines=17> */
.L_x_5982:
[----:B------:R-:W-:-:S04]  /*a840*/  LOP3.LUT R2, R3, 0x80000000, RZ, 0xc0, !PT ;  /* 0x8000000003027812 */ /* 0x000fc800078ec0ff */
[----:B------:R-:W-:-:S04]  /*a850*/  SHF.R.U32.HI R3, RZ, 0x18, R2 ;  /* 0x00000018ff037819 */ /* 0x000fc80000011602 */
[----:B------:R-:W-:-:S04]  /*a860*/  LOP3.LUT R0, R0, R3, RZ, 0xfc, !PT ;  /* 0x0000000300007212 */ /* 0x000fc800078efcff */
[----:B------:R-:W-:-:S07]  /*a870*/  PRMT R8, R0, 0x7610, R8 ;  /* 0x0000761000087816 */ /* 0x000fce0000000008 */
.L_x_5981:
[----:B------:R-:W-:Y:S05]  /*a880*/  BSYNC B0 ;  /* 0x0000000000007941 */ /* 0x000fea0003800000 */
.L_x_5980:
[----:B------:R1:W-:Y:S01]  /*a890*/  STG.E.U8 desc[UR36][R16.64], R8 ;  /* 0x0000000810007986 */ /* 0x0003e2000c101124 */
[----:B------:R-:W-:Y:S05]  /*a8a0*/  BRA `(.L_x_5960) ;  /* 0x0000000400187947 */ /* 0x000fea0003800000 */
.L_x_5978:
        /* <DEDUP_REMOVED lines=17> */
.L_x_5985:
[----:B------:R-:W-:-:S04]  /*a9c0*/  LOP3.LUT R2, R3, 0x80000000, RZ, 0xc0, !PT ;  /* 0x8000000003027812 */ /* 0x000fc800078ec0ff */
[----:B------:R-:W-:-:S04]  /*a9d0*/  SHF.R.U32.HI R3, RZ, 0x18, R2 ;  /* 0x00000018ff037819 */ /* 0x000fc80000011602 */
[----:B------:R-:W-:-:S04]  /*a9e0*/  LOP3.LUT R0, R0, R3, RZ, 0xfc, !PT ;  /* 0x0000000300007212 */ /* 0x000fc800078efcff */
[----:B------:R-:W-:-:S07]  /*a9f0*/  PRMT R8, R0, 0x7610, R8 ;  /* 0x0000761000087816 */ /* 0x000fce0000000008 */
.L_x_5984:
[----:B------:R-:W-:Y:S05]  /*aa00*/  BSYNC B0 ;  /* 0x0000000000007941 */ /* 0x000fea0003800000 */
.L_x_5983:
[----:B------:R1:W-:Y:S01]  /*aa10*/  STG.E.U8 desc[UR36][R16.64], R8 ;  /* 0x0000000810007986 */ /* 0x0003e2000c101124 */
[----:B------:R-:W-:Y:S05]  /*aa20*/  BRA `(.L_x_5960) ;  /* 0x0000000000b87947 */ /* 0x000fea0003800000 */
.L_x_5977:
        /* <DEDUP_REMOVED lines=22> */
.L_x_5959:
        /* <DEDUP_REMOVED lines=16> */
.L_x_5988:
[----:B------:R-:W-:Y:S05]  /*ac90*/  BRA `(.L_x_5960) ;  /* 0x00000000001c7947 */ /* 0x000fea0003800000 */
.L_x_5987:
[----:B------:R-:W-:-:S06]  /*aca0*/  HADD2.F32 R2, -RZ, R4.H0_H0 ;  /* 0x20000004ff027230 */ /* 0x000fcc0000004100 */
[----:B------:R-:W1:Y:S02]  /*acb0*/  F2I.U64.TRUNC R2, R2 ;  /* 0x0000000200027311 */ /* 0x000e64000020d800 */
[----:B-1----:R1:W-:Y:S01]  /*acc0*/  STG.E.64 desc[UR36][R16.64], R2 ;  /* 0x0000000210007986 */ /* 0x0023e2000c101b24 */
[----:B------:R-:W-:Y:S05]  /*acd0*/  BRA `(.L_x_5960) ;  /* 0x00000000000c7947 */ /* 0x000fea0003800000 */
.L_x_5986:
[----:B------:R-:W-:-:S04]  /*ace0*/  HADD2.F32 R4, -RZ, R4.H0_H0 ;  /* 0x20000004ff047230 */ /* 0x000fc80000004100 */
[----:B------:R-:W1:Y:S02]  /*acf0*/  F2I.FTZ.U32.TRUNC.NTZ R3, R4 ;  /* 0x0000000400037305 */ /* 0x000e64000021f000 */
[----:B-1----:R1:W-:Y:S02]  /*ad00*/  STG.E desc[UR36][R16.64], R3 ;  /* 0x0000000310007986 */ /* 0x0023e4000c101924 */
.L_x_5960:
[----:B------:R-:W-:-:S07]  /*ad10*/  VIADD R19, R19, 0x80 ;  /* 0x0000008013137836 */ /* 0x000fce0000000000 */
.L_x_5909:
[----:B------:R-:W-:Y:S05]  /*ad20*/  BSYNC B6 ;  /* 0x0000000000067941 */ /* 0x000fea0003800000 */
.L_x_5908:
        /* <DEDUP_REMOVED lines=306> */
.L_x_5989:
        /* <DEDUP_REMOVED lines=23> */
.L_x_5993:
[----:B------:R-:W2:Y:S02]  /*c1c0*/  LDG.E.U8 R4, desc[UR36][R4.64] ;  /* 0x0000002404047981 */ /* 0x000ea4000c1e1100 */
[----:B--2---:R-:W-:-:S04]  /*c1d0*/  I2FP.F32.U32 R0, R4 ;  /* 0x0000000400007245 */ /* 0x004fc80000201000 */
[----:B------:R-:W-:-:S04]  /*c1e0*/  F2FP.F16.F32.PACK_AB R0, RZ, R0 ;  /* 0x00000000ff00723e */ /* 0x000fc800000000ff */
[----:B------:R-:W-:Y:S01]  /*c1f0*/  PRMT R3, R0, 0x7610, R3 ;  /* 0x0000761000037816 */ /* 0x000fe20000000003 */
[----:B------:R-:W-:Y:S06]  /*c200*/  BRA `(.L_x_5995) ;  /* 0x0000000c00b87947 */ /* 0x000fec0003800000 */
.L_x_5992:
        /* <DEDUP_REMOVED lines=11> */
.L_x_5997:
[----:B------:R-:W2:Y:S02]  /*c2c0*/  LDG.E R4, desc[UR36][R4.64] ;  /* 0x0000002404047981 */ /* 0x000ea4000c1e1900 */
[----:B--2---:R-:W-:-:S04]  /*c2d0*/  I2FP.F32.S32 R0, R4 ;  /* 0x0000000400007245 */ /* 0x004fc80000201400 */
[----:B------:R-:W-:-:S04]  /*c2e0*/  F2FP.F16.F32.PACK_AB R0, RZ, R0 ;  /* 0x00000000ff00723e */ /* 0x000fc800000000ff */
[----:B------:R-:W-:Y:S01]  /*c2f0*/  PRMT R3, R0, 0x7610, R3 ;  /* 0x0000761000037816 */ /* 0x000fe20000000003 */
[----:B------:R-:W-:Y:S06]  /*c300*/  BRA `(.L_x_5995) ;  /* 0x0000000c00787947 */ /* 0x000fec0003800000 */
.L_x_5996:
[----:B------:R-:W2:Y:S02]  /*c310*/  LDG.E.U16 R4, desc[UR36][R4.64] ;  /* 0x0000002404047981 */ /* 0x000ea4000c1e1500 */
[----:B--2---:R-:W0:Y:S02]  /*c320*/  I2F.S16 R0, R4 ;  /* 0x0000000400007306 */ /* 0x004e240000101400 */
[----:B0-----:R-:W-:-:S04]  /*c330*/  F2FP.F16.F32.PACK_AB R0, RZ, R0 ;  /* 0x00000000ff00723e */ /* 0x001fc800000000ff */
[----:B------:R-:W-:Y:S01]  /*c340*/  PRMT R3, R0, 0x7610, R3 ;  /* 0x0000761000037816 */ /* 0x000fe20000000003 */
[----:B------:R-:W-:Y:S06]  /*c350*/  BRA `(.L_x_5995) ;  /* 0x0000000c00647947 */ /* 0x000fec0003800000 */
.L_x_5991:
        /* <DEDUP_REMOVED lines=9> */
.L_x_5999:
[----:B------:R0:W5:Y:S01]  /*c3f0*/  LDG.E.U16 R3, desc[UR36][R4.64] ;  /* 0x0000002404037981 */ /* 0x000162000c1e1500 */
[----:B------:R-:W-:Y:S05]  /*c400*/  BRA `(.L_x_5995) ;  /* 0x0000000c00387947 */ /* 0x000fea0003800000 */
.L_x_5998:
        /* <DEDUP_REMOVED lines=9> */
.L_x_6001:
[----:B------:R1:W5:Y:S01]  /*c4a0*/  LDG.E.U16 R3, desc[UR36][R4.64] ;  /* 0x0000002404037981 */ /* 0x000362000c1e1500 */
[----:B------:R-:W-:Y:S05]  /*c4b0*/  BRA `(.L_x_5995) ;  /* 0x0000000c000c7947 */ /* 0x000fea0003800000 */
.L_x_6000:
        /* <DEDUP_REMOVED lines=9> */
.L_x_5990:
        /* <DEDUP_REMOVED lines=14> */
.L_x_6004:
        /* <DEDUP_REMOVED lines=9> */
.L_x_6003:
        /* <DEDUP_REMOVED lines=27> */
.L_x_6006:
        /* <DEDUP_REMOVED lines=15> */
.L_x_6005:
[----:B------:R-:W2:Y:S02]  /*c960*/  LDG.E.U16 R0, desc[UR36][R4.64] ;  /* 0x0000002404007981 */ /* 0x000ea4000c1e1500 */
[----:B--2---:R-:W-:-:S05]  /*c970*/  IMAD.U32 R0, R0, 0x10000, RZ ;  /* 0x0001000000007824 */ /* 0x004fca00078e00ff */
[----:B------:R-:W-:-:S04]  /*c980*/  F2FP.F16.F32.PACK_AB R0, RZ, R0 ;  /* 0x00000000ff00723e */ /* 0x000fc800000000ff */
[----:B------:R-:W-:Y:S01]  /*c990*/  PRMT R3, R0, 0x7610, R3 ;  /* 0x0000761000037816 */ /* 0x000fe20000000003 */
[----:B------:R-:W-:Y:S06]  /*c9a0*/  BRA `(.L_x_5995) ;  /* 0x0000000400d07947 */ /* 0x000fec0003800000 */
.L_x_6002:
        /* <DEDUP_REMOVED lines=13> */
.L_x_6009:
        /* <DEDUP_REMOVED lines=21> */
.L_x_6013:
[----:B------:R-:W-:Y:S05]  /*cbd0*/  BSYNC B1 ;  /* 0x0000000000017941 */ /* 0x000fea0003800000 */
.L_x_6012:
[----:B------:R-:W-:Y:S01]  /*cbe0*/  LEA R3, R0, 0x3b800000, 0x17 ;  /* 0x3b80000000037811 */ /* 0x000fe200078eb8ff */
[----:B------:R-:W-:-:S05]  /*cbf0*/  IMAD.SHL.U32 R0, R2, 0x100000, RZ ;  /* 0x0010000002007824 */ /* 0x000fca00078e00ff */
[----:B------:R-:W-:-:S07]  /*cc00*/  LOP3.LUT R0, R3, R0, R4, 0xfe, !PT ;  /* 0x0000000003007212 */ /* 0x000fce00078efe04 */
.L_x_6011:
[----:B------:R-:W-:Y:S05]  /*cc10*/  BSYNC B0 ;  /* 0x0000000000007941 */ /* 0x000fea0003800000 */
.L_x_6010:
[----:B------:R-:W-:-:S04]  /*cc20*/  F2FP.F16.F32.PACK_AB R0, RZ, R0 ;  /* 0x00000000ff00723e */ /* 0x000fc800000000ff */
[----:B------:R-:W-:Y:S01]  /*cc30*/  PRMT R3, R0, 0x7610, R3 ;  /* 0x0000761000037816 */ /* 0x000fe20000000003 */
[----:B------:R-:W-:Y:S06]  /*cc40*/  BRA `(.L_x_5995) ;  /* 0x0000000400287947 */ /* 0x000fec0003800000 */
.L_x_6008:
        /* <DEDUP_REMOVED lines=21> */
.L_x_6017:
[----:B------:R-:W-:Y:S05]  /*cda0*/  BSYNC B1 ;  /* 0x0000000000017941 */ /* 0x000fea0003800000 */
.L_x_6016:
[----:B------:R-:W-:Y:S01]  /*cdb0*/  LEA R3, R0, 0x37800000, 0x17 ;  /* 0x3780000000037811 */ /* 0x000fe200078eb8ff */
[----:B------:R-:W-:-:S05]  /*cdc0*/  IMAD.SHL.U32 R0, R2, 0x200000, RZ ;  /* 0x0020000002007824 */ /* 0x000fca00078e00ff */
[----:B------:R-:W-:-:S07]  /*cdd0*/  LOP3.LUT R0, R3, R0, R4, 0xfe, !PT ;  /* 0x0000000003007212 */ /* 0x000fce00078efe04 */
.L_x_6015:
[----:B------:R-:W-:Y:S05]  /*cde0*/  BSYNC B0 ;  /* 0x0000000000007941 */ /* 0x000fea0003800000 */
.L_x_6014:
[----:B------:R-:W-:-:S04]  /*cdf0*/  F2FP.F16.F32.PACK_AB R0, RZ, R0 ;  /* 0x00000000ff00723e */ /* 0x000fc800000000ff */
[----:B------:R-:W-:Y:S01]  /*ce00*/  PRMT R3, R0, 0x7610, R3 ;  /* 0x0000761000037816 */ /* 0x000fe20000000003 */
[----:B------:R-:W-:Y:S06]  /*ce10*/  BRA `(.L_x_5995) ;  /* 0x0000000000b47947 */ /* 0x000fec0003800000 */
.L_x_6007:
        /* <DEDUP_REMOVED lines=14> */
.L_x_6021:
[----:B------:R-:W-:Y:S05]  /*cf00*/  BSYNC B0 ;  /* 0x0000000000007941 */ /* 0x000fea0003800000 */
.L_x_6020:
[----:B------:R-:W-:-:S04]  /*cf10*/  F2FP.F16.F32.PACK_AB R0, RZ, R0 ;  /* 0x00000000ff00723e */ /* 0x000fc800000000ff */
[----:B------:R-:W-:Y:S01]  /*cf20*/  PRMT R3, R0, 0x7610, R3 ;  /* 0x0000761000037816 */ /* 0x000fe20000000003 */
[----:B------:R-:W-:Y:S06]  /*cf30*/  BRA `(.L_x_5995) ;  /* 0x00000000006c7947 */ /* 0x000fec0003800000 */
.L_x_5994:
        /* <DEDUP_REMOVED lines=16> */
.L_x_6022:
[----:B------:R-:W-:Y:S01]  /*d040*/  PRMT R3, RZ, 0x7610, R3 ;  /* 0x00007610ff037816 */ /* 0x000fe20000000003 */
[----:B------:R-:W-:Y:S06]  /*d050*/  BRA `(.L_x_5995) ;  /* 0x0000000000247947 */ /* 0x000fec0003800000 */
.L_x_6019:
[----:B------:R-:W2:Y:S02]  /*d060*/  LDG.E.64 R4, desc[UR36][R4.64] ;  /* 0x0000002404047981 */ /* 0x000ea4000c1e1b00 */
[----:B--2---:R-:W0:Y:S02]  /*d070*/  I2F.U64 R0, R4 ;  /* 0x0000000400007312 */ /* 0x004e240000301000 */
[----:B0-----:R-:W-:-:S04]  /*d080*/  F2FP.F16.F32.PACK_AB R0, RZ, R0 ;  /* 0x00000000ff00723e */ /* 0x001fc800000000ff */
[----:B------:R-:W-:Y:S01]  /*d090*/  PRMT R3, R0, 0x7610, R3 ;  /* 0x0000761000037816 */ /* 0x000fe20000000003 */
[----:B------:R-:W-:Y:S06]  /*d0a0*/  BRA `(.L_x_5995) ;  /* 0x0000000000107947 */ /* 0x000fec0003800000 */
.L_x_6018:
[----:B------:R-:W2:Y:S02]  /*d0b0*/  LDG.E R4, desc[UR36][R4.64] ;  /* 0x0000002404047981 */ /* 0x000ea4000c1e1900 */
[----:B--2---:R-:W-:-:S04]  /*d0c0*/  I2FP.F32.U32 R0, R4 ;  /* 0x0000000400007245 */ /* 0x004fc80000201000 */
[----:B------:R-:W-:-:S04]  /*d0d0*/  F2FP.F16.F32.PACK_AB R0, RZ, R0 ;  /* 0x00000000ff00723e */ /* 0x000fc800000000ff */
[----:B------:R-:W-:-:S07]  /*d0e0*/  PRMT R3, R0, 0x7610, R3 ;  /* 0x0000761000037816 */ /* 0x000fce0000000003 */
.L_x_5995:
        /* <DEDUP_REMOVED lines=35> */
.L_x_6029:
[----:B------:R-:W-:Y:S01]  /*d320*/  FSETP.GEU.FTZ.AND P0, PT, R9, -R6, PT ;  /* 0x800000060900720b */ /* 0x000fe20003f1e000 */
[----:B------:R-:W-:-:S12]  /*d330*/  FADD.FTZ R7, R7, -1 ;  /* 0xbf80000007077421 */ /* 0x000fd80000010000 */
[----:B------:R-:W-:-:S07]  /*d340*/  @!P0 FADD.FTZ R7, R7, -1 ;  /* 0xbf80000007078421 */ /* 0x000fce0000010000 */
.L_x_6028:
[----:B------:R-:W-:Y:S05]  /*d350*/  BSYNC B1 ;  /* 0x0000000000017941 */ /* 0x000fea0003800000 */
.L_x_6027:
[----:B------:R-:W-:Y:S01]  /*d360*/  FFMA.FTZ R0, -R6, R7, R0 ;  /* 0x0000000706007223 */ /* 0x000fe20000010100 */
[----:B------:R-:W-:Y:S06]  /*d370*/  BRA `(.L_x_6025) ;  /* 0x00000000007c7947 */ /* 0x000fec0003800000 */
.L_x_6026:
        /* <DEDUP_REMOVED lines=15> */
.L_x_6032:
        /* <DEDUP_REMOVED lines=13> */
.L_x_6031:
[----:B------:R-:W-:Y:S05]  /*d540*/  BSYNC B1 ;  /* 0x0000000000017941 */ /* 0x000fea0003800000 */
.L_x_6030:
[----:B------:R-:W-:-:S04]  /*d550*/  FMUL.FTZ R7, R4, 1.1920928955078125e-07 ;  /* 0x3400000004077820 */ /* 0x000fc80000410000 */
[----:B------:R-:W-:-:S07]  /*d560*/  FMUL.FTZ R0, R8, R7 ;  /* 0x0000000708007220 */ /* 0x000fce0000410000 */
.L_x_6025:
[----:B------:R-:W-:Y:S05]  /*d570*/  BSYNC B0 ;  /* 0x0000000000007941 */ /* 0x000fea0003800000 */
.L_x_6024:
        /* <DEDUP_REMOVED lines=28> */
.L_x_6033:
[----:B------:R-:W-:Y:S05]  /*d740*/  BSYNC B0 ;  /* 0x0000000000007941 */ /* 0x000fea0003800000 */
.L_x_6023:
        /* <DEDUP_REMOVED lines=16> */
.L_x_6037:
[----:B------:R-:W-:-:S06]  /*d850*/  HADD2.F32 R3, -RZ, R4.H0_H0 ;  /* 0x20000004ff037230 */ /* 0x000fcc0000004100 */
[----:B------:R-:W1:Y:S02]  /*d860*/  F2I.S64.TRUNC R2, R3 ;  /* 0x0000000300027311 */ /* 0x000e64000020d900 */
[----:B-1----:R-:W-:Y:S01]  /*d870*/  STG.E.U8 desc[UR36][R16.64], R2 ;  /* 0x0000000210007986 */ /* 0x002fe2000c101124 */
[----:B------:R-:W-:Y:S05]  /*d880*/  EXIT ;  /* 0x000000000000794d */ /* 0x000fea0003800000 */
.L_x_6036:
        /* <DEDUP_REMOVED lines=10> */
.L_x_6040:
[----:B------:R-:W-:-:S04]  /*d930*/  HADD2.F32 R4, -RZ, R4.H0_H0 ;  /* 0x20000004ff047230 */ /* 0x000fc80000004100 */
[----:B------:R-:W1:Y:S02]  /*d940*/  F2I.FTZ.TRUNC.NTZ R3, R4 ;  /* 0x0000000400037305 */ /* 0x000e64000021f100 */
[----:B-1----:R-:W-:Y:S01]  /*d950*/  STG.E desc[UR36][R16.64], R3 ;  /* 0x0000000310007986 */ /* 0x002fe2000c101924 */
[----:B------:R-:W-:Y:S05]  /*d960*/  EXIT ;  /* 0x000000000000794d */ /* 0x000fea0003800000 */
.L_x_6039:
[----:B------:R-:W-:-:S04]  /*d970*/  HADD2.F32 R4, -RZ, R4.H0_H0 ;  /* 0x20000004ff047230 */ /* 0x000fc80000004100 */
[----:B------:R-:W1:Y:S02]  /*d980*/  F2I.FTZ.TRUNC.NTZ R3, R4 ;  /* 0x0000000400037305 */ /* 0x000e64000021f100 */
[----:B-1----:R-:W-:Y:S01]  /*d990*/  STG.E.U16 desc[UR36][R16.64], R3 ;  /* 0x0000000310007986 */ /* 0x002fe2000c101524 */
[----:B------:R-:W-:Y:S05]  /*d9a0*/  EXIT ;  /* 0x000000000000794d */ /* 0x000fea0003800000 */
.L_x_6035:
        /* <DEDUP_REMOVED lines=9> */
.L_x_6042:
[----:B------:R-:W-:Y:S01]  /*da40*/  STG.E.U16 desc[UR36][R16.64], R4 ;  /* 0x0000000410007986 */ /* 0x000fe2000c101524 */
[----:B------:R-:W-:Y:S05]  /*da50*/  EXIT ;  /* 0x000000000000794d */ /* 0x000fea0003800000 */
.L_x_6041:
        /* <DEDUP_REMOVED lines=10> */
.L_x_6044:
[----:B------:R-:W-:-:S05]  /*db00*/  HADD2.F32 R0, -RZ, R4.H0_H0 ;  /* 0x20000004ff007230 */ /* 0x000fca0000004100 */
[----:B------:R-:W-:-:S04]  /*db10*/  F2FP.F16.F32.PACK_AB R0, RZ, R0 ;  /* 0x00000000ff00723e */ /* 0x000fc800000000ff */
[----:B------:R-:W-:-:S05]  /*db20*/  PRMT R0, R0, 0x5410, RZ ;  /* 0x0000541000007816 */ /* 0x000fca00000000ff */
[----:B------:R-:W-:Y:S01]  /*db30*/  STG.E desc[UR36][R16.64], R0 ;  /* 0x0000000010007986 */ /* 0x000fe2000c101924 */
[----:B------:R-:W-:Y:S05]  /*db40*/  EXIT ;  /* 0x000000000000794d */ /* 0x000fea0003800000 */
.L_x_6043:
[----:B------:R-:W-:-:S05]  /*db50*/  HADD2.F32 R2, -RZ, R4.H0_H0 ;  /* 0x20000004ff027230 */ /* 0x000fca0000004100 */
[----:B------:R-:W-:-:S06]  /*db60*/  FMUL.FTZ R2, R2, 1 ;  /* 0x3f80000002027820 */ /* 0x000fcc0000410000 */
[----:B------:R-:W1:Y:S02]  /*db70*/  F2F.F64.F32 R2, R2 ;  /* 0x0000000200027310 */ /* 0x000e640000201800 */
[----:B-1----:R-:W-:Y:S01]  /*db80*/  STG.E.64 desc[UR36][R16.64], R2 ;  /* 0x0000000210007986 */ /* 0x002fe2000c101b24 */
[----:B------:R-:W-:Y:S05]  /*db90*/  EXIT ;  /* 0x000000000000794d */ /* 0x000fea0003800000 */
.L_x_6034:
        /* <DEDUP_REMOVED lines=13> */
.L_x_6047:
[----:B------:R-:W-:Y:S01]  /*dc70*/  HADD2.F32 R4, -RZ, R4.H0_H0 ;  /* 0x20000004ff047230 */ /* 0x000fe20000004100 */
[----:B------:R-:W-:-:S04]  /*dc80*/  CS2R R6, SRZ ;  /* 0x0000000000067805 */ /* 0x000fc8000001ff00 */
[----:B------:R-:W-:-:S06]  /*dc90*/  FMUL.FTZ R4, R4, 1 ;  /* 0x3f80000004047820 */ /* 0x000fcc0000410000 */
[----:B------:R-:W1:Y:S02]  /*dca0*/  F2F.F64.F32 R4, R4 ;  /* 0x0000000400047310 */ /* 0x000e640000201800 */
[----:B-1----:R-:W-:Y:S01]  /*dcb0*/  STG.E.128 desc[UR36][R16.64], R4 ;  /* 0x0000000410007986 */ /* 0x002fe2000c101d24 */
[----:B------:R-:W-:Y:S05]  /*dcc0*/  EXIT ;  /* 0x000000000000794d */ /* 0x000fea0003800000 */
.L_x_6046:
        /* <DEDUP_REMOVED lines=21> */
.L_x_6051:
[----:B------:R-:W-:Y:S05]  /*de20*/  BSYNC B0 ;  /* 0x0000000000007941 */ /* 0x000fea0003800000 */
.L_x_6050:
[----:B------:R-:W-:-:S05]  /*de30*/  LOP3.LUT R3, R0, R3, RZ, 0xfc, !PT ;  /* 0x0000000300037212 */ /* 0x000fca00078efcff */
[----:B------:R-:W-:Y:S01]  /*de40*/  STG.E.U8 desc[UR36][R16.64], R3 ;  /* 0x0000000310007986 */ /* 0x000fe2000c101124 */
[----:B------:R-:W-:Y:S05]  /*de50*/  EXIT ;  /* 0x000000000000794d */ /* 0x000fea0003800000 */
.L_x_6049:
        /* <DEDUP_REMOVED lines=13> */
.L_x_6053:
[----:B------:R-:W-:Y:S01]  /*df30*/  IMAD.MOV.U32 R0, RZ, RZ, 0x7f ;  /* 0x0000007fff007424 */ /* 0x000fe200078e00ff */
[----:B------:R-:W-:-:S04]  /*df40*/  ISETP.GT.U32.AND P0, PT, R2, 0x7f800000, PT ;  /* 0x7f8000000200780c */ /* 0x000fc80003f04070 */
[----:B------:R-:W-:-:S09]  /*df50*/  SEL R0, R0, 0x7c, P0 ;  /* 0x0000007c00007807 */ /* 0x000fd20000000000 */
.L_x_6054:
[----:B------:R-:W-:Y:S05]  /*df60*/  BSYNC B0 ;  /* 0x0000000000007941 */ /* 0x000fea0003800000 */
.L_x_6052:
[----:B------:R-:W-:-:S04]  /*df70*/  LOP3.LUT R2, R3, 0x80000000, RZ, 0xc0, !PT ;  /* 0x8000000003027812 */ /* 0x000fc800078ec0ff */
[----:B------:R-:W-:-:S04]  /*df80*/  SHF.R.U32.HI R3, RZ, 0x18, R2 ;  /* 0x00000018ff037819 */ /* 0x000fc80000011602 */
[----:B------:R-:W-:-:S05]  /*df90*/  LOP3.LUT R3, R0, R3, RZ, 0xfc, !PT ;  /* 0x0000000300037212 */ /* 0x000fca00078efcff */
[----:B------:R-:W-:Y:S01]  /*dfa0*/  STG.E.U8 desc[UR36][R16.64], R3 ;  /* 0x0000000310007986 */ /* 0x000fe2000c101124 */
[----:B------:R-:W-:Y:S05]  /*dfb0*/  EXIT ;  /* 0x000000000000794d */ /* 0x000fea0003800000 */
.L_x_6048:
[----:B------:R-:W-:-:S05]  /*dfc0*/  HADD2.F32 R0, -RZ, R4.H0_H0 ;  /* 0x20000004ff007230 */ /* 0x000fca0000004100 */
[----:B------:R-:W-:-:S05]  /*dfd0*/  F2FP.BF16.F32.PACK_AB R0, RZ, R0 ;  /* 0x00000000ff00723e */ /* 0x000fca00000010ff */
[----:B------:R-:W-:Y:S01]  /*dfe0*/  STG.E.U16 desc[UR36][R16.64], R0 ;  /* 0x0000000010007986 */ /* 0x000fe2000c101524 */
[----:B------:R-:W-:Y:S05]  /*dff0*/  EXIT ;  /* 0x000000000000794d */ /* 0x000fea0003800000 */
.L_x_6045:
        /* <DEDUP_REMOVED lines=12> */
.L_x_6057:
        /* <DEDUP_REMOVED lines=17> */
.L_x_6060:
[----:B------:R-:W-:-:S04]  /*e1d0*/  LOP3.LUT R2, R3, 0x80000000, RZ, 0xc0, !PT ;  /* 0x8000000003027812 */ /* 0x000fc800078ec0ff */
[----:B------:R-:W-:-:S04]  /*e1e0*/  SHF.R.U32.HI R3, RZ, 0x18, R2 ;  /* 0x00000018ff037819 */ /* 0x000fc80000011602 */
[----:B------:R-:W-:-:S04]  /*e1f0*/  LOP3.LUT R0, R0, R3, RZ, 0xfc, !PT ;  /* 0x0000000300007212 */ /* 0x000fc800078efcff */
[----:B------:R-:W-:-:S07]  /*e200*/  PRMT R8, R0, 0x7610, R8 ;  /* 0x0000761000087816 */ /* 0x000fce0000000008 */
.L_x_6059:
[----:B------:R-:W-:Y:S05]  /*e210*/  BSYNC B0 ;  /* 0x0000000000007941 */ /* 0x000fea0003800000 */
.L_x_6058:
[----:B------:R-:W-:Y:S01]  /*e220*/  STG.E.U8 desc[UR36][R16.64], R8 ;  /* 0x0000000810007986 */ /* 0x000fe2000c101124 */
[----:B------:R-:W-:Y:S05]  /*e230*/  EXIT ;  /* 0x000000000000794d */ /* 0x000fea0003800000 */
.L_x_6056:
        /* <DEDUP_REMOVED lines=17> */
.L_x_6063:
[----:B------:R-:W-:-:S04]  /*e350*/  LOP3.LUT R2, R3, 0x80000000, RZ, 0xc0, !PT ;  /* 0x8000000003027812 */ /* 0x000fc800078ec0ff */
[----:B------:R-:W-:-:S04]  /*e360*/  SHF.R.U32.HI R3, RZ, 0x18, R2 ;  /* 0x00000018ff037819 */ /* 0x000fc80000011602 */
[----:B------:R-:W-:-:S04]  /*e370*/  LOP3.LUT R0, R0, R3, RZ, 0xfc, !PT ;  /* 0x0000000300007212 */ /* 0x000fc800078efcff */
[----:B------:R-:W-:-:S07]  /*e380*/  PRMT R8, R0, 0x7610, R8 ;  /* 0x0000761000087816 */ /* 0x000fce0000000008 */
.L_x_6062:
[----:B------:R-:W-:Y:S05]  /*e390*/  BSYNC B0 ;  /* 0x0000000000007941 */ /* 0x000fea0003800000 */
.L_x_6061:
[----:B------:R-:W-:Y:S01]  /*e3a0*/  STG.E.U8 desc[UR36][R16.64], R8 ;  /* 0x0000000810007986 */ /* 0x000fe2000c101124 */
[----:B------:R-:W-:Y:S05]  /*e3b0*/  EXIT ;  /* 0x000000000000794d */ /* 0x000fea0003800000 */
.L_x_6055:
        /* <DEDUP_REMOVED lines=22> */
.L_x_6038:
        /* <DEDUP_REMOVED lines=16> */
.L_x_6066:
[----:B------:R-:W-:Y:S05]  /*e620*/  EXIT ;  /* 0x000000000000794d */ /* 0x000fea0003800000 */
.L_x_6065:
[----:B------:R-:W-:-:S06]  /*e630*/  HADD2.F32 R2, -RZ, R4.H0_H0 ;  /* 0x20000004ff027230 */ /* 0x000fcc0000004100 */
[----:B------:R-:W1:Y:S02]  /*e640*/  F2I.U64.TRUNC R2, R2 ;  /* 0x0000000200027311 */ /* 0x000e64000020d800 */
[----:B-1----:R-:W-:Y:S01]  /*e650*/  STG.E.64 desc[UR36][R16.64], R2 ;  /* 0x0000000210007986 */ /* 0x002fe2000c101b24 */
[----:B------:R-:W-:Y:S05]  /*e660*/  EXIT ;  /* 0x000000000000794d */ /* 0x000fea0003800000 */
.L_x_6064:
[----:B------:R-:W-:-:S04]  /*e670*/  HADD2.F32 R4, -RZ, R4.H0_H0 ;  /* 0x20000004ff047230 */ /* 0x000fc80000004100 */
[----:B------:R-:W1:Y:S02]  /*e680*/  F2I.FTZ.U32.TRUNC.NTZ R3, R4 ;  /* 0x0000000400037305 */ /* 0x000e64000021f000 */
[----:B-1----:R-:W-:Y:S01]  /*e690*/  STG.E desc[UR36][R16.64], R3 ;  /* 0x0000000310007986 */ /* 0x002fe2000c101924 */
[----:B------:R-:W-:Y:S05]  /*e6a0*/  EXIT ;  /* 0x000000000000794d */ /* 0x000fea0003800000 */
.L_x_6067:
        /* <DEDUP_REMOVED lines=13> */
.L_x_37790:


//--------------------- .text._ZN2at6native27unrolled_elementwise_kernelINS0_13BUnaryFunctorIN3c104HalfES4_S4_ZZZNS0_15binary_internal21div_floor_kernel_cudaERNS_18TensorIteratorBaseEENKUlvE1_clEvENKUlvE1_clEvEUlS4_S4_E_EESt5arrayIPcLm2EELi4E23TrivialOffsetCalculatorILi1EjESG_NS0_6memory12LoadWithCastILi1EEENSH_13StoreWithCastILi1EEEEEviT_T0_T2_T3_T4_T5_ --------------------------
	.section	.text._ZN2at6native27unrolled_elementwise_kernelINS0_13BUnaryFunctorIN3c104HalfES4_S4_ZZZNS0_15binary_internal21div_floor_kernel_cudaERNS_18TensorIteratorBaseEENKUlvE1_clEvENKUlvE1_clEvEUlS4_S4_E_EESt5arrayIPcLm2EELi4E23TrivialOffsetCalculatorILi1EjESG_NS0_6memory12LoadWithCastILi1EEENSH_13StoreWithCastILi1EEEEEviT_T0_T2_T3_T4_T5_,"ax",@progbits
	.align	128
        .global         _ZN2at6native27unrolled_elementwise_kernelINS0_13BUnaryFunctorIN3c104HalfES4_S4_ZZZNS0_15binary_internal21div_floor_kernel_cudaERNS_18TensorIteratorBaseEENKUlvE1_clEvENKUlvE1_clEvEUlS4_S4_E_EESt5arrayIPcLm2EELi4E23TrivialOffsetCalculatorILi1EjESG_NS0_6memory12LoadWithCastILi1EEENSH_13StoreWithCastILi1EEEEEviT_T0_T2_T3_T4_T5_
        .type           _ZN2at6native27unrolled_elementwise_kernelINS0_13BUnaryFunctorIN3c104HalfES4_S4_ZZZNS0_15binary_internal21div_floor_kernel_cudaERNS_18TensorIteratorBaseEENKUlvE1_clEvENKUlvE1_clEvEUlS4_S4_E_EESt5arrayIPcLm2EELi4E23TrivialOffsetCalculatorILi1EjESG_NS0_6memory12LoadWithCastILi1EEENSH_13StoreWithCastILi1EEEEEviT_T0_T2_T3_T4_T5_,@function
        .size           _ZN2at6native27unrolled_elementwise_kernelINS0_13BUnaryFunctorIN3c104HalfES4_S4_ZZZNS0_15binary_internal21div_floor_kernel_cudaERNS_18TensorIteratorBaseEENKUlvE1_clEvENKUlvE1_clEvEUlS4_S4_E_EESt5arrayIPcLm2EELi4E23TrivialOffsetCalculatorILi1EjESG_NS0_6memory12LoadWithCastILi1EEENSH_13StoreWithCastILi1EEEEEviT_T0_T2_T3_T4_T5_,(.L_x_37791 - _ZN2at6native27unrolled_elementwise_kernelINS0_13BUnaryFunctorIN3c104HalfES4_S4_ZZZNS0_15binary_internal21div_floor_kernel_cudaERNS_18TensorIteratorBaseEENKUlvE1_clEvENKUlvE1_clEvEUlS4_S4_E_EESt5arrayIPcLm2EELi4E23TrivialOffsetCalculatorILi1EjESG_NS0_6memory12LoadWithCastILi1EEENSH_13StoreWithCastILi1EEEEEviT_T0_T2_T3_T4_T5_)
        .other          _ZN2at6native27unrolled_elementwise_kernelINS0_13BUnaryFunctorIN3c104HalfES4_S4_ZZZNS0_15binary_internal21div_floor_kernel_cudaERNS_18TensorIteratorBaseEENKUlvE1_clEvENKUlvE1_clEvEUlS4_S4_E_EESt5arrayIPcLm2EELi4E23TrivialOffsetCalculatorILi1EjESG_NS0_6memory12LoadWithCastILi1EEENSH_13StoreWithCastILi1EEEEEviT_T0_T2_T3_T4_T5_,@"STO_CUDA_ENTRY STV_DEFAULT"
_ZN2at6native27unrolled_elementwise_kernelINS0_13BUnaryFunctorIN3c104HalfES4_S4_ZZZNS0_15binary_internal21div_floor_kernel_cudaERNS_18TensorIteratorBaseEENKUlvE1_clEvENKUlvE1_clEvEUlS4_S4_E_EESt5arrayIPcLm2EELi4E23TrivialOffsetCalculatorILi1EjESG_NS0_6memory12LoadWithCastILi1EEENSH_13StoreWithCastILi1EEEEEviT_T0_T2_T3_T4_T5_:
.text._ZN2at6native27unrolled_elementwise_kernelINS0_13BUnaryFunctorIN3c104HalfES4_S4_ZZZNS0_15binary_internal21div_floor_kernel_cudaERNS_18TensorIteratorBaseEENKUlvE1_clEvENKUlvE1_clEvEUlS4_S4_E_EESt5arrayIPcLm2EELi4E23TrivialOffsetCalculatorILi1EjESG_NS0_6memory12LoadWithCastILi1EEENSH_13StoreWithCastILi1EEEEEviT_T0_T2_T3_T4_T5_:
        /* <DEDUP_REMOVED lines=36> */
.L_x_6073:
[----:B------:R-:W2:Y:S02]  /*0240*/  LDG.E.U8 R2, desc[UR36][R2.64] ;  /* 0x0000002402027981 */ /* 0x000ea4000c1e1100 */
[----:B--2---:R-:W-:-:S04]  /*0250*/  I2FP.F32.U32 R0, R2 ;  /* 0x0000000200007245 */ /* 0x004fc80000201000 */
[----:B------:R-:W-:-:S04]  /*0260*/  F2FP.F16.F32.PACK_AB R0, RZ, R0 ;  /* 0x00000000ff00723e */ /* 0x000fc800000000ff */
[----:B------:R-:W-:Y:S01]  /*0270*/  PRMT R23, R0, 0x7610, R23 ;  /* 0x0000761000177816 */ /* 0x000fe20000000017 */
[----:B------:R-:W-:Y:S06]  /*0280*/  BRA `(.L_x_6075) ;  /* 0x0000000c00bc7947 */ /* 0x000fec0003800000 */
.L_x_6072:
        /* <DEDUP_REMOVED lines=11> */
.L_x_6077:
[----:B------:R-:W2:Y:S02]  /*0340*/  LDG.E R2, desc[UR36][R2.64] ;  /* 0x0000002402027981 */ /* 0x000ea4000c1e1900 */
[----:B--2---:R-:W-:-:S04]  /*0350*/  I2FP.F32.S32 R0, R2 ;  /* 0x0000000200007245 */ /* 0x004fc80000201400 */
[----:B------:R-:W-:-:S04]  /*0360*/  F2FP.F16.F32.PACK_AB R0, RZ, R0 ;  /* 0x00000000ff00723e */ /* 0x000fc800000000ff */
[----:B------:R-:W-:Y:S01]  /*0370*/  PRMT R23, R0, 0x7610, R23 ;  /* 0x0000761000177816 */ /* 0x000fe20000000017 */
[----:B------:R-:W-:Y:S06]  /*0380*/  BRA `(.L_x_6075) ;  /* 0x0000000c007c7947 */ /* 0x000fec0003800000 */
.L_x_6076:
[----:B------:R-:W2:Y:S02]  /*0390*/  LDG.E.U16 R2, desc[UR36][R2.64] ;  /* 0x0000002402027981 */ /* 0x000ea4000c1e1500 */
[----:B--2---:R-:W0:Y:S02]  /*03a0*/  I2F.S16 R0, R2 ;  /* 0x0000000200007306 */ /* 0x004e240000101400 */
[----:B0-----:R-:W-:-:S04]  /*03b0*/  F2FP.F16.F32.PACK_AB R0, RZ, R0 ;  /* 0x00000000ff00723e */ /* 0x001fc800000000ff */
[----:B------:R-:W-:Y:S01]  /*03c0*/  PRMT R23, R0, 0x7610, R23 ;  /* 0x0000761000177816 */ /* 0x000fe20000000017 */
[----:B------:R-:W-:Y:S06]  /*03d0*/  BRA `(.L_x_6075) ;  /* 0x0000000c00687947 */ /* 0x000fec0003800000 */
.L_x_6071:
        /* <DEDUP_REMOVED lines=9> */
.L_x_6079:
[----:B------:R1:W5:Y:S01]  /*0470*/  LDG.E.U16 R23, desc[UR36][R2.64] ;  /* 0x0000002402177981 */ /* 0x000362000c1e1500 */
[----:B------:R-:W-:Y:S05]  /*0480*/  BRA `(.L_x_6075) ;  /* 0x0000000c003c7947 */ /* 0x000fea0003800000 */
.L_x_6078:
        /* <DEDUP_REMOVED lines=9> */
.L_x_6081:
[----:B------:R0:W5:Y:S01]  /*0520*/  LDG.E.U16 R23, desc[UR36][R2.64] ;  /* 0x0000002402177981 */ /* 0x000162000c1e1500 */
[----:B------:R-:W-:Y:S05]  /*0530*/  BRA `(.L_x_6075) ;  /* 0x0000000c00107947 */ /* 0x000fea0003800000 */
.L_x_6080:
        /* <DEDUP_REMOVED lines=9> */
.L_x_6070:
        /* <DEDUP_REMOVED lines=14> */
.L_x_6084:
        /* <DEDUP_REMOVED lines=9> */
.L_x_6083:
        /* <DEDUP_REMOVED lines=28> */
.L_x_6086:
        /* <DEDUP_REMOVED lines=15> */
.L_x_6085:
[----:B------:R-:W2:Y:S02]  /*09f0*/  LDG.E.U16 R0, desc[UR36][R2.64] ;  /* 0x0000002402007981 */ /* 0x000ea4000c1e1500 */
[----:B--2---:R-:W-:-:S05]  /*0a00*/  IMAD.U32 R0, R0, 0x10000, RZ ;  /* 0x0001000000007824 */ /* 0x004fca00078e00ff */
[----:B------:R-:W-:-:S04]  /*0a10*/  F2FP.F16.F32.PACK_AB R0, RZ, R0 ;  /* 0x00000000ff00723e */ /* 0x000fc800000000ff */
[----:B------:R-:W-:Y:S01]  /*0a20*/  PRMT R23, R0, 0x7610, R23 ;  /* 0x0000761000177816 */ /* 0x000fe20000000017 */
[----:B------:R-:W-:Y:S06]  /*0a30*/  BRA `(.L_x_6075) ;  /* 0x0000000400d07947 */ /* 0x000fec0003800000 */
.L_x_6082:
        /* <DEDUP_REMOVED lines=13> */
.L_x_6089:
        /* <DEDUP_REMOVED lines=21> */
.L_x_6093:
[----:B------:R-:W-:Y:S05]  /*0c60*/  BSYNC B1 ;  /* 0x0000000000017941 */ /* 0x000fea0003800000 */
.L_x_6092:
[----:B------:R-:W-:Y:S01]  /*0c70*/  LEA R3, R0, 0x3b800000, 0x17 ;  /* 0x3b80000000037811 */ /* 0x000fe200078eb8ff */
[----:B------:R-:W-:-:S05]  /*0c80*/  IMAD.SHL.U32 R0, R2, 0x100000, RZ ;  /* 0x0010000002007824 */ /* 0x000fca00078e00ff */
[----:B------:R-:W-:-:S07]  /*0c90*/  LOP3.LUT R0, R3, R0, R4, 0xfe, !PT ;  /* 0x0000000003007212 */ /* 0x000fce00078efe04 */
.L_x_6091:
[----:B------:R-:W-:Y:S05]  /*0ca0*/  BSYNC B0 ;  /* 0x0000000000007941 */ /* 0x000fea0003800000 */
.L_x_6090:
[----:B------:R-:W-:-:S04]  /*0cb0*/  F2FP.F16.F32.PACK_AB R0, RZ, R0 ;  /* 0x00000000ff00723e */ /* 0x000fc800000000ff */
[----:B------:R-:W-:Y:S01]  /*0cc0*/  PRMT R23, R0, 0x7610, R23 ;  /* 0x0000761000177816 */ /* 0x000fe20000000017 */
[----:B------:R-:W-:Y:S06]  /*0cd0*/  BRA `(.L_x_6075) ;  /* 0x0000000400287947 */ /* 0x000fec0003800000 */
.L_x_6088:
        /* <DEDUP_REMOVED lines=21> */
.L_x_6097:
[----:B------:R-:W-:Y:S05]  /*0e30*/  BSYNC B1 ;  /* 0x0000000000017941 */ /* 0x000fea0003800000 */
.L_x_6096:
[----:B------:R-:W-:Y:S01]  /*0e40*/  LEA R3, R0, 0x37800000, 0x17 ;  /* 0x3780000000037811 */ /* 0x000fe200078eb8ff */
[----:B------:R-:W-:-:S05]  /*0e50*/  IMAD.SHL.U32 R0, R2, 0x200000, RZ ;  /* 0x0020000002007824 */ /* 0x000fca00078e00ff */
[----:B------:R-:W-:-:S07]  /*0e60*/  LOP3.LUT R0, R3, R0, R4, 0xfe, !PT ;  /* 0x0000000003007212 */ /* 0x000fce00078efe04 */
.L_x_6095:
[----:B------:R-:W-:Y:S05]  /*0e70*/  BSYNC B0 ;  /* 0x0000000000007941 */ /* 0x000fea0003800000 */
.L_x_6094:
[----:B------:R-:W-:-:S04]  /*0e80*/  F2FP.F16.F32.PACK_AB R0, RZ, R0 ;  /* 0x00000000ff00723e */ /* 0x000fc800000000ff */
[----:B------:R-:W-:Y:S01]  /*0e90*/  PRMT R23, R0, 0x7610, R23 ;  /* 0x0000761000177816 */ /* 0x000fe20000000017 */
[----:B------:R-:W-:Y:S06]  /*0ea0*/  BRA `(.L_x_6075) ;  /* 0x0000000000b47947 */ /* 0x000fec0003800000 */
.L_x_6087:
        /* <DEDUP_REMOVED lines=14> */
.L_x_6101:
[----:B------:R-:W-:Y:S05]  /*0f90*/  BSYNC B0 ;  /* 0x0000000000007941 */ /* 0x000fea0003800000 */
.L_x_6100:
[----:B------:R-:W-:-:S04]  /*0fa0*/  F2FP.F16.F32.PACK_AB R0, RZ, R0 ;  /* 0x00000000ff00723e */ /* 0x000fc800000000ff */
[----:B------:R-:W-:Y:S01]  /*0fb0*/  PRMT R23, R0, 0x7610, R23 ;  /* 0x0000761000177816 */ /* 0x000fe20000000017 */
[----:B------:R-:W-:Y:S06]  /*0fc0*/  BRA `(.L_x_6075) ;  /* 0x00000000006c7947 */ /* 0x000fec0003800000 */
.L_x_6074:
        /* <DEDUP_REMOVED lines=16> */
.L_x_6102:
[----:B------:R-:W-:Y:S01]  /*10d0*/  PRMT R23, RZ, 0x7610, R23 ;  /* 0x00007610ff177816 */ /* 0x000fe20000000017 */
[----:B------:R-:W-:Y:S06]  /*10e0*/  BRA `(.L_x_6075) ;  /* 0x0000000000247947 */ /* 0x000fec0003800000 */
.L_x_6099:
[----:B------:R-:W2:Y:S02]  /*10f0*/  LDG.E.64 R2, desc[UR36][R2.64] ;  /* 0x0000002402027981 */ /* 0x000ea4000c1e1b00 */
[----:B--2---:R-:W0:Y:S02]  /*1100*/  I2F.U64 R0, R2 ;  /* 0x0000000200007312 */ /* 0x004e240000301000 */
[----:B0-----:R-:W-:-:S04]  /*1110*/  F2FP.F16.F32.PACK_AB R0, RZ, R0 ;  /* 0x00000000ff00723e */ /* 0x001fc800000000ff */
[----:B------:R-:W-:Y:S01]  /*1120*/  PRMT R23, R0, 0x7610, R23 ;  /* 0x0000761000177816 */ /* 0x000fe20000000017 */
[----:B------:R-:W-:Y:S06]  /*1130*/  BRA `(.L_x_6075) ;  /* 0x0000000000107947 */ /* 0x000fec0003800000 */
.L_x_6098:
[----:B------:R-:W2:Y:S02]  /*1140*/  LDG.E R2, desc[UR36][R2.64] ;  /* 0x0000002402027981 */ /* 0x000ea4000c1e1900 */
[----:B--2---:R-:W-:-:S04]  /*1150*/  I2FP.F32.U32 R0, R2 ;  /* 0x0000000200007245 */ /* 0x004fc80000201000 */
[----:B------:R-:W-:-:S04]  /*1160*/  F2FP.F16.F32.PACK_AB R0, RZ, R0 ;  /* 0x00000000ff00723e */ /* 0x000fc800000000ff */
[----:B------:R-:W-:-:S07]  /*1170*/  PRMT R23, R0, 0x7610, R23 ;  /* 0x0000761000177816 */ /* 0x000fce0000000017 */
.L_x_6075:
[----:B------:R-:W-:-:S07]  /*1180*/  VIADD R17, R17, 0x80 ;  /* 0x0000008011117836 */ /* 0x000fce0000000000 */
.L_x_6069:
[----:B------:R-:W-:Y:S05]  /*1190*/  BSYNC B6 ;  /* 0x0000000000067941 */ /* 0x000fea0003800000 */
.L_x_6068:
[----:B------:R-:W-:Y:S01]  /*11a0*/  ISETP.GE.AND P0, PT, R17, R22, PT ;  /* 0x000000161100720c */ /* 0x000fe20003f06270 */
[----:B------:R-:W-:-:S12]  /*11b0*/  BSSY B6, `(.L_x_6103) ;  /* 0x000010e000067945 */ /* 0x000fd80003800000 */
[----:B------:R-:W-:Y:S05]  /*11c0*/  @P0 BRA `(.L_x_6104) ;  /* 0x0000001000300947 */ /* 0x000fea0003800000 */
[----:B01----:R-:W0:Y:S01]  /*11d0*/  LDC.64 R2, c[0x0][0x220] ;  /* 0x00008800ff027b82 */ /* 0x003e220000000a00 */
        /* <DEDUP_REMOVED lines=22> */
.L_x_6108:
[----:B------:R-:W2:Y:S02]  /*1340*/  LDG.E.U8 R2, desc[UR36][R2.64] ;  /* 0x0000002402027981 */ /* 0x000ea4000c1e1100 */
[----:B--2---:R-:W-:-:S04]  /*1350*/  I2FP.F32.U32 R0, R2 ;  /* 0x0000000200007245 */ /* 0x004fc80000201000 */
[----:B------:R-:W-:-:S04]  /*1360*/  F2FP.F16.F32.PACK_AB R0, RZ, R0 ;  /* 0x00000000ff00723e */ /* 0x000fc800000000ff */
[----:B------:R-:W-:Y:S01]  /*1370*/  PRMT R19, R0, 0x7610, R19 ;  /* 0x0000761000137816 */ /* 0x000fe20000000013 */
[----:B------:R-:W-:Y:S06]  /*1380*/  BRA `(.L_x_6110) ;  /* 0x0000000c00bc7947 */ /* 0x000fec0003800000 */
.L_x_6107:
        /* <DEDUP_REMOVED lines=11> */
.L_x_6112:
[----:B------:R-:W2:Y:S02]  /*1440*/  LDG.E R2, desc[UR36][R2.64] ;  /* 0x0000002402027981 */ /* 0x000ea4000c1e1900 */
[----:B--2---:R-:W-:-:S04]  /*1450*/  I2FP.F32.S32 R0, R2 ;  /* 0x0000000200007245 */ /* 0x004fc80000201400 */
[----:B------:R-:W-:-:S04]  /*1460*/  F2FP.F16.F32.PACK_AB R0, RZ, R0 ;  /* 0x00000000ff00723e */ /* 0x000fc800000000ff */
[----:B------:R-:W-:Y:S01]  /*1470*/  PRMT R19, R0, 0x7610, R19 ;  /* 0x0000761000137816 */ /* 0x000fe20000000013 */
[----:B------:R-:W-:Y:S06]  /*1480*/  BRA `(.L_x_6110) ;  /* 0x0000000c007c7947 */ /* 0x000fec0003800000 */
.L_x_6111:
[----:B------:R-:W2:Y:S02]  /*1490*/  LDG.E.U16 R2, desc[UR36][R2.64] ;  /* 0x0000002402027981 */ /* 0x000ea4000c1e1500 */
[----:B--2---:R-:W0:Y:S02]  /*14a0*/  I2F.S16 R0, R2 ;  /* 0x0000000200007306 */ /* 0x004e240000101400 */
[----:B0-----:R-:W-:-:S04]  /*14b0*/  F2FP.F16.F32.PACK_AB R0, RZ, R0 ;  /* 0x00000000ff00723e */ /* 0x001fc800000000ff */
[----:B------:R-:W-:Y:S01]  /*14c0*/  PRMT R19, R0, 0x7610, R19 ;  /* 0x0000761000137816 */ /* 0x000fe20000000013 */
[----:B------:R-:W-:Y:S06]  /*14d0*/  BRA `(.L_x_6110) ;  /* 0x0000000c00687947 */ /* 0x000fec0003800000 */
.L_x_6106:
        /* <DEDUP_REMOVED lines=9> */
.L_x_6114:
[----:B------:R0:W5:Y:S01]  /*1570*/  LDG.E.U16 R19, desc[UR36][R2.64] ;  /* 0x0000002402137981 */ /* 0x000162000c1e1500 */
[----:B------:R-:W-:Y:S05]  /*1580*/  BRA `(.L_x_6110) ;  /* 0x0000000c003c7947 */ /* 0x000fea0003800000 */
.L_x_6113:
        /* <DEDUP_REMOVED lines=9> */
.L_x_6116:
[----:B------:R1:W5:Y:S01]  /*1620*/  LDG.E.U16 R19, desc[UR36][R2.64] ;  /* 0x0000002402137981 */ /* 0x000362000c1e1500 */
[----:B------:R-:W-:Y:S05]  /*1630*/  BRA `(.L_x_6110) ;  /* 0x0000000c00107947 */ /* 0x000fea0003800000 */
.L_x_6115:
        /* <DEDUP_REMOVED lines=9> */
.L_x_6105:
        /* <DEDUP_REMOVED lines=14> */
.L_x_6119:
        /* <DEDUP_REMOVED lines=9> */
.L_x_6118:
        /* <DEDUP_REMOVED lines=28> */
.L_x_6121:
        /* <DEDUP_REMOVED lines=15> */
.L_x_6120:
[----:B------:R-:W2:Y:S02]  /*1af0*/  LDG.E.U16 R0, desc[UR36][R2.64] ;  /* 0x0000002402007981 */ /* 0x000ea4000c1e1500 */
[----:B--2---:R-:W-:-:S05]  /*1b00*/  IMAD.U32 R0, R0, 0x10000, RZ ;  /* 0x0001000000007824 */ /* 0x004fca00078e00ff */
[----:B------:R-:W-:-:S04]  /*1b10*/  F2FP.F16.F32.PACK_AB R0, RZ, R0 ;  /* 0x00000000ff00723e */ /* 0x000fc800000000ff */
[----:B------:R-:W-:Y:S01]  /*1b20*/  PRMT R19, R0, 0x7610, R19 ;  /* 0x0000761000137816 */ /* 0x000fe20000000013 */
[----:B------:R-:W-:Y:S06]  /*1b30*/  BRA `(.L_x_6110) ;  /* 0x0000000400d07947 */ /* 0x000fec0003800000 */
.L_x_6117:
        /* <DEDUP_REMOVED lines=13> */
.L_x_6124:
        /* <DEDUP_REMOVED lines=21> */
.L_x_6128:
[----:B------:R-:W-:Y:S05]  /*1d60*/  BSYNC B1 ;  /* 0x0000000000017941 */ /* 0x000fea0003800000 */
.L_x_6127:
[----:B------:R-:W-:Y:S01]  /*1d70*/  LEA R3, R0, 0x3b800000, 0x17 ;  /* 0x3b80000000037811 */ /* 0x000fe200078eb8ff */
[----:B------:R-:W-:-:S05]  /*1d80*/  IMAD.SHL.U32 R0, R2, 0x100000, RZ ;  /* 0x0010000002007824 */ /* 0x000fca00078e00ff */
[----:B------:R-:W-:-:S07]  /*1d90*/  LOP3.LUT R0, R3, R0, R4, 0xfe, !PT ;  /* 0x0000000003007212 */ /* 0x000fce00078efe04 */
.L_x_6126:
[----:B------:R-:W-:Y:S05]  /*1da0*/  BSYNC B0 ;  /* 0x0000000000007941 */ /* 0x000fea0003800000 */
.L_x_6125:
[----:B------:R-:W-:-:S04]  /*1db0*/  F2FP.F16.F32.PACK_AB R0, RZ, R0 ;  /* 0x00000000ff00723e */ /* 0x000fc800000000ff */
[----:B------:R-:W-:Y:S01]  /*1dc0*/  PRMT R19, R0, 0x7610, R19 ;  /* 0x0000761000137816 */ /* 0x000fe20000000013 */
[----:B------:R-:W-:Y:S06]  /*1dd0*/  BRA `(.L_x_6110) ;  /* 0x0000000400287947 */ /* 0x000fec0003800000 */
.L_x_6123:
        /* <DEDUP_REMOVED lines=21> */
.L_x_6132:
[----:B------:R-:W-:Y:S05]  /*1f30*/  BSYNC B1 ;  /* 0x0000000000017941 */ /* 0x000fea0003800000 */
.L_x_6131:
[----:B------:R-:W-:Y:S01]  /*1f40*/  LEA R3, R0, 0x37800000, 0x17 ;  /* 0x3780000000037811 */ /* 0x000fe200078eb8ff */
[----:B------:R-:W-:-:S05]  /*1f50*/  IMAD.SHL.U32 R0, R2, 0x200000, RZ ;  /* 0x0020000002007824 */ /* 0x000fca00078e00ff */
[----:B------:R-:W-:-:S07]  /*1f60*/  LOP3.LUT R0, R3, R0, R4, 0xfe, !PT ;  /* 0x0000000003007212 */ /* 0x000fce00078efe04 */
.L_x_6130:
[----:B------:R-:W-:Y:S05]  /*1f70*/  BSYNC B0 ;  /* 0x0000000000007941 */ /* 0x000fea0003800000 */
.L_x_6129:
[----:B------:R-:W-:-:S04]  /*1f80*/  F2FP.F16.F32.PACK_AB R0, RZ, R0 ;  /* 0x00000000ff00723e */ /* 0x000fc800000000ff */
[----:B------:R-:W-:Y:S01]  /*1f90*/  PRMT R19, R0, 0x7610, R19 ;  /* 0x0000761000137816 */ /* 0x000fe20000000013 */
[----:B------:R-:W-:Y:S06]  /*1fa0*/  BRA `(.L_x_6110) ;  /* 0x0000000000b47947 */ /* 0x000fec0003800000 */
.L_x_6122:
        /* <DEDUP_REMOVED lines=14> */
.L_x_6136:
[----:B------:R-:W-:Y:S05]  /*2090*/  BSYNC B0 ;  /* 0x0000000000007941 */ /* 0x000fea0003800000 */
.L_x_6135:
[----:B------:R-:W-:-:S04]  /*20a0*/  F2FP.F16.F32.PACK_AB R0, RZ, R0 ;  /* 0x00000000ff00723e */ /* 0x000fc800000000ff */
[----:B------:R-:W-:Y:S01]  /*20b0*/  PRMT R19, R0, 0x7610, R19 ;  /* 0x0000761000137816 */ /* 0x000fe20000000013 */
[----:B------:R-:W-:Y:S06]  /*20c0*/  BRA `(.L_x_6110) ;  /* 0x00000000006c7947 */ /* 0x000fec0003800000 */
.L_x_6109:
        /* <DEDUP_REMOVED lines=16> */
.L_x_6137:
[----:B------:R-:W-:Y:S01]  /*21d0*/  PRMT R19, RZ, 0x7610, R19 ;  /* 0x00007610ff137816 */ /* 0x000fe20000000013 */
[----:B------:R-:W-:Y:S06]  /*21e0*/  BRA `(.L_x_6110) ;  /* 0x0000000000247947 */ /* 0x000fec0003800000 */
.L_x_6134:
[----:B------:R-:W2:Y:S02]  /*21f0*/  LDG.E.64 R2, desc[UR36][R2.64] ;  /* 0x0000002402027981 */ /* 0x000ea4000c1e1b00 */
[----:B--2---:R-:W0:Y:S02]  /*2200*/  I2F.U64 R0, R2 ;  /* 0x0000000200007312 */ /* 0x004e240000301000 */
[----:B0-----:R-:W-:-:S04]  /*2210*/  F2FP.F16.F32.PACK_AB R0, RZ, R0 ;  /* 0x00000000ff00723e */ /* 0x001fc800000000ff */
[----:B------:R-:W-:Y:S01]  /*2220*/  PRMT R19, R0, 0x7610, R19 ;  /* 0x0000761000137816 */ /* 0x000fe20000000013 */
[----:B------:R-:W-:Y:S06]  /*2230*/  BRA `(.L_x_6110) ;  /* 0x0000000000107947 */ /* 0x000fec0003800000 */
.L_x_6133:
[----:B------:R-:W2:Y:S02]  /*2240*/  LDG.E R2, desc[UR36][R2.64] ;  /* 0x0000002402027981 */ /* 0x000ea4000c1e1900 */
[----:B--2---:R-:W-:-:S04]  /*2250*/  I2FP.F32.U32 R0, R2 ;  /* 0x0000000200007245 */ /* 0x004fc80000201000 */
[----:B------:R-:W-:-:S04]  /*2260*/  F2FP.F16.F32.PACK_AB R0, RZ, R0 ;  /* 0x00000000ff00723e */ /* 0x000fc800000000ff */
[----:B------:R-:W-:-:S07]  /*2270*/  PRMT R19, R0, 0x7610, R19 ;  /* 0x0000761000137816 */ /* 0x000fce0000000013 */
.L_x_6110:
[----:B------:R-:W-:-:S07]  /*2280*/  VIADD R17, R17, 0x80 ;  /* 0x0000008011117836 */ /* 0x000fce0000000000 */
.L_x_6104:
[----:B------:R-:W-:Y:S05]  /*2290*/  BSYNC B6 ;  /* 0x0000000000067941 */ /* 0x000fea0003800000 */
.L_x_6103:
[----:B------:R-:W-:Y:S01]  /*22a0*/  ISETP.GE.AND P0, PT, R17, R22, PT ;  /* 0x000000161100720c */ /* 0x000fe20003f06270 */
[----:B------:R-:W-:Y:S01]  /*22b0*/  BSSY B6, `(.L_x_6138) ;  /* 0x0000110000067945 */ /* 0x000fe20003800000 */
[----:B------:R-:W-:Y:S02]  /*22c0*/  PRMT R24, RZ, 0x7610, R24 ;  /* 0x00007610ff187816 */ /* 0x000fe40000000018 */
[----:B------:R-:W-:-:S09]  /*22d0*/  PRMT R26, RZ, 0x7610, R26 ;  /* 0x00007610ff1a7816 */ /* 0x000fd2000000001a */
        /* <DEDUP_REMOVED lines=24> */
.L_x_6143:
[----:B------:R-:W2:Y:S02]  /*2460*/  LDG.E.U8 R2, desc[UR36][R2.64] ;  /* 0x0000002402027981 */ /* 0x000ea4000c1e1100 */
[----:B--2---:R-:W-:-:S04]  /*2470*/  I2FP.F32.U32 R0, R2 ;  /* 0x0000000200007245 */ /* 0x004fc80000201000 */
[----:B------:R-:W-:-:S04]  /*2480*/  F2FP.F16.F32.PACK_AB R0, RZ, R0 ;  /* 0x00000000ff00723e */ /* 0x000fc800000000ff */
[----:B------:R-:W-:Y:S01]  /*2490*/  PRMT R26, R0, 0x7610, R26 ;  /* 0x00007610001a7816 */ /* 0x000fe2000000001a */
[----:B------:R-:W-:Y:S06]  /*24a0*/  BRA `(.L_x_6145) ;  /* 0x0000000c00bc7947 */ /* 0x000fec0003800000 */
.L_x_6142:
        /* <DEDUP_REMOVED lines=11> */
.L_x_6147:
[----:B------:R-:W2:Y:S02]  /*2560*/  LDG.E R2, desc[UR36][R2.64] ;  /* 0x0000002402027981 */ /* 0x000ea4000c1e1900 */
[----:B--2---:R-:W-:-:S04]  /*2570*/  I2FP.F32.S32 R0, R2 ;  /* 0x0000000200007245 */ /* 0x004fc80000201400 */
[----:B------:R-:W-:-:S04]  /*2580*/  F2FP.F16.F32.PACK_AB R0, RZ, R0 ;  /* 0x00000000ff00723e */ /* 0x000fc800000000ff */
[----:B------:R-:W-:Y:S01]  /*2590*/  PRMT R26, R0, 0x7610, R26 ;  /* 0x00007610001a7816 */ /* 0x000fe2000000001a */
[----:B------:R-:W-:Y:S06]  /*25a0*/  BRA `(.L_x_6145) ;  /* 0x0000000c007c7947 */ /* 0x000fec0003800000 */
.L_x_6146:
[----:B------:R-:W2:Y:S02]  /*25b0*/  LDG.E.U16 R2, desc[UR36][R2.64] ;  /* 0x0000002402027981 */ /* 0x000ea4000c1e1500 */
[----:B--2---:R-:W0:Y:S02]  /*25c0*/  I2F.S16 R0, R2 ;  /* 0x0000000200007306 */ /* 0x004e240000101400 */
[----:B0-----:R-:W-:-:S04]  /*25d0*/  F2FP.F16.F32.PACK_AB R0, RZ, R0 ;  /* 0x00000000ff00723e */ /* 0x001fc800000000ff */
[----:B------:R-:W-:Y:S01]  /*25e0*/  PRMT R26, R0, 0x7610, R26 ;  /* 0x00007610001a7816 */ /* 0x000fe2000000001a */
[----:B------:R-:W-:Y:S06]  /*25f0*/  BRA `(.L_x_6145) ;  /* 0x0000000c00687947 */ /* 0x000fec0003800000 */
.L_x_6141:
        /* <DEDUP_REMOVED lines=9> */
.L_x_6149:
[----:B------:R0:W5:Y:S01]  /*2690*/  LDG.E.U16 R26, desc[UR36][R2.64] ;  /* 0x00000024021a7981 */ /* 0x000162000c1e1500 */
[----:B------:R-:W-:Y:S05]  /*26a0*/  BRA `(.L_x_6145) ;  /* 0x0000000c003c7947 */ /* 0x000fea0003800000 */
.L_x_6148:
        /* <DEDUP_REMOVED lines=9> */
.L_x_6151:
[----:B------:R1:W5:Y:S01]  /*2740*/  LDG.E.U16 R26, desc[UR36][R2.64] ;  /* 0x00000024021a7981 */ /* 0x000362000c1e1500 */
[----:B------:R-:W-:Y:S05]  /*2750*/  BRA `(.L_x_6145) ;  /* 0x0000000c00107947 */ /* 0x000fea0003800000 */
.L_x_6150:
        /* <DEDUP_REMOVED lines=9> */
.L_x_6140:
        /* <DEDUP_REMOVED lines=14> */
.L_x_6154:
        /* <DEDUP_REMOVED lines=9> */
.L_x_6153:
        /* <DEDUP_REMOVED lines=28> */
.L_x_6156:
        /* <DEDUP_REMOVED lines=15> */
.L_x_6155:
[----:B------:R-:W2:Y:S02]  /*2c10*/  LDG.E.U16 R0, desc[UR36][R2.64] ;  /* 0x0000002402007981 */ /* 0x000ea4000c1e1500 */
[----:B--2---:R-:W-:-:S05]  /*2c20*/  IMAD.U32 R0, R0, 0x10000, RZ ;  /* 0x0001000000007824 */ /* 0x004fca00078e00ff */
[----:B------:R-:W-:-:S04]  /*2c30*/  F2FP.F16.F32.PACK_AB R0, RZ, R0 ;  /* 0x00000000ff00723e */ /* 0x000fc800000000ff */
[----:B------:R-:W-:Y:S01]  /*2c40*/  PRMT R26, R0, 0x7610, R26 ;  /* 0x00007610001a7816 */ /* 0x000fe2000000001a */
[----:B------:R-:W-:Y:S06]  /*2c50*/  BRA `(.L_x_6145) ;  /* 0x0000000400d07947 */ /* 0x000fec0003800000 */
.L_x_6152:
        /* <DEDUP_REMOVED lines=13> */
.L_x_6159:
        /* <DEDUP_REMOVED lines=21> */
.L_x_6163:
[----:B------:R-:W-:Y:S05]  /*2e80*/  BSYNC B1 ;  /* 0x0000000000017941 */ /* 0x000fea0003800000 */
.L_x_6162:
[----:B------:R-:W-:Y:S01]  /*2e90*/  LEA R3, R0, 0x3b800000, 0x17 ;  /* 0x3b80000000037811 */ /* 0x000fe200078eb8ff */
[----:B------:R-:W-:-:S05]  /*2ea0*/  IMAD.SHL.U32 R0, R2, 0x100000, RZ ;  /* 0x0010000002007824 */ /* 0x000fca00078e00ff */
[----:B------:R-:W-:-:S07]  /*2eb0*/  LOP3.LUT R0, R3, R0, R4, 0xfe, !PT ;  /* 0x0000000003007212 */ /* 0x000fce00078efe04 */
.L_x_6161:
[----:B------:R-:W-:Y:S05]  /*2ec0*/  BSYNC B0 ;  /* 0x0000000000007941 */ /* 0x000fea0003800000 */
.L_x_6160:
[----:B------:R-:W-:-:S04]  /*2ed0*/  F2FP.F16.F32.PACK_AB R0, RZ, R0 ;  /* 0x00000000ff00723e */ /* 0x000fc800000000ff */
[----:B------:R-:W-:Y:S01]  /*2ee0*/  PRMT R26, R0, 0x7610, R26 ;  /* 0x00007610001a7816 */ /* 0x000fe2000000001a */
[----:B------:R-:W-:Y:S06]  /*2ef0*/  BRA `(.L_x_6145) ;  /* 0x0000000400287947 */ /* 0x000fec0003800000 */
.L_x_6158:
        /* <DEDUP_REMOVED lines=21> */
.L_x_6167:
[----:B------:R-:W-:Y:S05]  /*3050*/  BSYNC B1 ;  /* 0x0000000000017941 */ /* 0x000fea0003800000 */
.L_x_6166:
[----:B------:R-:W-:Y:S01]  /*3060*/  LEA R3, R0, 0x37800000, 0x17 ;  /* 0x3780000000037811 */ /* 0x000fe200078eb8ff */
[----:B------:R-:W-:-:S05]  /*3070*/  IMAD.SHL.U32 R0, R2, 0x200000, RZ ;  /* 0x0020000002007824 */ /* 0x000fca00078e00ff */
[----:B------:R-:W-:-:S07]  /*3080*/  LOP3.LUT R0, R3, R0, R4, 0xfe, !PT ;  /* 0x0000000003007212 */ /* 0x000fce00078efe04 */
.L_x_6165:
[----:B------:R-:W-:Y:S05]  /*3090*/  BSYNC B0 ;  /* 0x0000000000007941 */ /* 0x000fea0003800000 */
.L_x_6164:
[----:B------:R-:W-:-:S04]  /*30a0*/  F2FP.F16.F32.PACK_AB R0, RZ, R0 ;  /* 0x00000000ff00723e */ /* 0x000fc800000000ff */
[----:B------:R-:W-:Y:S01]  /*30b0*/  PRMT R26, R0, 0x7610, R26 ;  /* 0x00007610001a7816 */ /* 0x000fe2000000001a */
[----:B------:R-:W-:Y:S06]  /*30c0*/  BRA `(.L_x_6145) ;  /* 0x0000000000b47947 */ /* 0x000fec0003800000 */
.L_x_6157:
        /* <DEDUP_REMOVED lines=14> */
.L_x_6171:
[----:B------:R-:W-:Y:S05]  /*31b0*/  BSYNC B0 ;  /* 0x0000000000007941 */ /* 0x000fea0003800000 */
.L_x_6170:
[----:B------:R-:W-:-:S04]  /*31c0*/  F2FP.F16.F32.PACK_AB R0, RZ, R0 ;  /* 0x00000000ff00723e */ /* 0x000fc800000000ff */
[----:B------:R-:W-:Y:S01]  /*31d0*/  PRMT R26, R0, 0x7610, R26 ;  /* 0x00007610001a7816 */ /* 0x000fe2000000001a */
[----:B------:R-:W-:Y:S06]  /*31e0*/  BRA `(.L_x_6145) ;  /* 0x00000000006c7947 */ /* 0x000fec0003800000 */
.L_x_6144:
        /* <DEDUP_REMOVED lines=16> */
.L_x_6172:
[----:B------:R-:W-:Y:S01]  /*32f0*/  PRMT R26, RZ, 0x7610, R26 ;  /* 0x00007610ff1a7816 */ /* 0x000fe2000000001a */
[----:B------:R-:W-:Y:S06]  /*3300*/  BRA `(.L_x_6145) ;  /* 0x0000000000247947 */ /* 0x000fec0003800000 */
.L_x_6169:
[----:B------:R-:W2:Y:S02]  /*3310*/  LDG.E.64 R2, desc[UR36][R2.64] ;  /* 0x0000002402027981 */ /* 0x000ea4000c1e1b00 */
[----:B--2---:R-:W0:Y:S02]  /*3320*/  I2F.U64 R0, R2 ;  /* 0x0000000200007312 */ /* 0x004e240000301000 */
[----:B0-----:R-:W-:-:S04]  /*3330*/  F2FP.F16.F32.PACK_AB R0, RZ, R0 ;  /* 0x00000000ff00723e */ /* 0x001fc800000000ff */
[----:B------:R-:W-:Y:S01]  /*3340*/  PRMT R26, R0, 0x7610, R26 ;  /* 0x00007610001a7816 */ /* 0x000fe2000000001a */
[----:B------:R-:W-:Y:S06]  /*3350*/  BRA `(.L_x_6145) ;  /* 0x0000000000107947 */ /* 0x000fec0003800000 */
.L_x_6168:
[----:B------:R-:W2:Y:S02]  /*3360*/  LDG.E R2, desc[UR36][R2.64] ;  /* 0x0000002402027981 */ /* 0x000ea4000c1e1900 */
[----:B--2---:R-:W-:-:S04]  /*3370*/  I2FP.F32.U32 R0, R2 ;  /* 0x0000000200007245 */ /* 0x004fc80000201000 */
[----:B------:R-:W-:-:S04]  /*3380*/  F2FP.F16.F32.PACK_AB R0, RZ, R0 ;  /* 0x00000000ff00723e */ /* 0x000fc800000000ff */
[----:B------:R-:W-:-:S07]  /*3390*/  PRMT R26, R0, 0x7610, R26 ;  /* 0x00007610001a7816 */ /* 0x000fce000000001a */
.L_x_6145:
[----:B------:R-:W-:-:S07]  /*33a0*/  VIADD R17, R17, 0x80 ;  /* 0x0000008011117836 */ /* 0x000fce0000000000 */
.L_x_6139:
[----:B------:R-:W-:Y:S05]  /*33b0*/  BSYNC B6 ;  /* 0x0000000000067941 */ /* 0x000fea0003800000 */
.L_x_6138:
[----:B------:R-:W-:Y:S01]  /*33c0*/  ISETP.GE.AND P0, PT, R17, R22, PT ;  /* 0x000000161100720c */ /* 0x000fe20003f06270 */
[----:B------:R-:W-:-:S12]  /*33d0*/  BSSY B6, `(.L_x_6173) ;  /* 0x000010c000067945 */ /* 0x000fd80003800000 */
        /* <DEDUP_REMOVED lines=23> */
.L_x_6178:
[----:B------:R-:W2:Y:S02]  /*3550*/  LDG.E.U8 R2, desc[UR36][R2.64] ;  /* 0x0000002402027981 */ /* 0x000ea4000c1e1100 */
[----:B--2---:R-:W-:-:S04]  /*3560*/  I2FP.F32.U32 R0, R2 ;  /* 0x0000000200007245 */ /* 0x004fc80000201000 */
[----:B------:R-:W-:-:S04]  /*3570*/  F2FP.F16.F32.PACK_AB R0, RZ, R0 ;  /* 0x00000000ff00723e */ /* 0x000fc800000000ff */
[----:B------:R-:W-:Y:S01]  /*3580*/  PRMT R24, R0, 0x7610, R24 ;  /* 0x0000761000187816 */ /* 0x000fe20000000018 */
[----:B------:R-:W-:Y:S06]  /*3590*/  BRA `(.L_x_6174) ;  /* 0x0000000c00bc7947 */ /* 0x000fec0003800000 */
.L_x_6177:
        /* <DEDUP_REMOVED lines=11> */
.L_x_6181:
[----:B------:R-:W2:Y:S02]  /*3650*/  LDG.E R2, desc[UR36][R2.64] ;  /* 0x0000002402027981 */ /* 0x000ea4000c1e1900 */
[----:B--2---:R-:W-:-:S04]  /*3660*/  I2FP.F32.S32 R0, R2 ;  /* 0x0000000200007245 */ /* 0x004fc80000201400 */
[----:B------:R-:W-:-:S04]  /*3670*/  F2FP.F16.F32.PACK_AB R0, RZ, R0 ;  /* 0x00000000ff00723e */ /* 0x000fc800000000ff */
[----:B------:R-:W-:Y:S01]  /*3680*/  PRMT R24, R0, 0x7610, R24 ;  /* 0x0000761000187816 */ /* 0x000fe20000000018 */
[----:B------:R-:W-:Y:S06]  /*3690*/  BRA `(.L_x_6174) ;  /* 0x0000000c007c7947 */ /* 0x000fec0003800000 */
.L_x_6180:
[----:B------:R-:W2:Y:S02]  /*36a0*/  LDG.E.U16 R2, desc[UR36][R2.64] ;  /* 0x0000002402027981 */ /* 0x000ea4000c1e1500 */
[----:B--2---:R-:W0:Y:S02]  /*36b0*/  I2F.S16 R0, R2 ;  /* 0x0000000200007306 */ /* 0x004e240000101400 */
[----:B0-----:R-:W-:-:S04]  /*36c0*/  F2FP.F16.F32.PACK_AB R0, RZ, R0 ;  /* 0x00000000ff00723e */ /* 0x001fc800000000ff */
[----:B------:R-:W-:Y:S01]  /*36d0*/  PRMT R24, R0, 0x7610, R24 ;  /* 0x0000761000187816 */ /* 0x000fe20000000018 */
[----:B------:R-:W-:Y:S06]  /*36e0*/  BRA `(.L_x_6174) ;  /* 0x0000000c00687947 */ /* 0x000fec0003800000 */
.L_x_6176:
        /* <DEDUP_REMOVED lines=9> */
.L_x_6183:
[----:B------:R2:W5:Y:S01]  /*3780*/  LDG.E.U16 R24, desc[UR36][R2.64] ;  /* 0x0000002402187981 */ /* 0x000562000c1e1500 */
[----:B------:R-:W-:Y:S05]  /*3790*/  BRA `(.L_x_6174) ;  /* 0x0000000c003c7947 */ /* 0x000fea0003800000 */
.L_x_6182:
        /* <DEDUP_REMOVED lines=9> */
.L_x_6185:
[----:B------:R3:W5:Y:S01]  /*3830*/  LDG.E.U16 R24, desc[UR36][R2.64] ;  /* 0x0000002402187981 */ /* 0x000762000c1e1500 */
[----:B------:R-:W-:Y:S05]  /*3840*/  BRA `(.L_x_6174) ;  /* 0x0000000c00107947 */ /* 0x000fea0003800000 */
.L_x_6184:
        /* <DEDUP_REMOVED lines=9> */
.L_x_6175:
        /* <DEDUP_REMOVED lines=14> */
.L_x_6188:
        /* <DEDUP_REMOVED lines=9> */
.L_x_6187:
        /* <DEDUP_REMOVED lines=28> */
.L_x_6190:
        /* <DEDUP_REMOVED lines=15> */
.L_x_6189:
[----:B------:R-:W2:Y:S02]  /*3d00*/  LDG.E.U16 R0, desc[UR36][R2.64] ;  /* 0x0000002402007981 */ /* 0x000ea4000c1e1500 */
[----:B--2---:R-:W-:-:S05]  /*3d10*/  IMAD.U32 R0, R0, 0x10000, RZ ;  /* 0x0001000000007824 */ /* 0x004fca00078e00ff */
[----:B------:R-:W-:-:S04]  /*3d20*/  F2FP.F16.F32.PACK_AB R0, RZ, R0 ;  /* 0x00000000ff00723e */ /* 0x000fc800000000ff */
[----:B------:R-:W-:Y:S01]  /*3d30*/  PRMT R24, R0, 0x7610, R24 ;  /* 0x0000761000187816 */ /* 0x000fe20000000018 */
[----:B------:R-:W-:Y:S06]  /*3d40*/  BRA `(.L_x_6174) ;  /* 0x0000000400d07947 */ /* 0x000fec0003800000 */
.L_x_6186:
        /* <DEDUP_REMOVED lines=13> */
.L_x_6193:
        /* <DEDUP_REMOVED lines=21> */
.L_x_6197:
[----:B------:R-:W-:Y:S05]  /*3f70*/  BSYNC B1 ;  /* 0x0000000000017941 */ /* 0x000fea0003800000 */
.L_x_6196:
[----:B------:R-:W-:Y:S01]  /*3f80*/  LEA R3, R0, 0x3b800000, 0x17 ;  /* 0x3b80000000037811 */ /* 0x000fe200078eb8ff */
[----:B------:R-:W-:-:S05]  /*3f90*/  IMAD.SHL.U32 R0, R2, 0x100000, RZ ;  /* 0x0010000002007824 */ /* 0x000fca00078e00ff */
[----:B------:R-:W-:-:S07]  /*3fa0*/  LOP3.LUT R0, R3, R0, R4, 0xfe, !PT ;  /* 0x0000000003007212 */ /* 0x000fce00078efe04 */
.L_x_6195:
[----:B------:R-:W-:Y:S05]  /*3fb0*/  BSYNC B0 ;  /* 0x0000000000007941 */ /* 0x000fea0003800000 */
.L_x_6194:
[----:B------:R-:W-:-:S04]  /*3fc0*/  F2FP.F16.F32.PACK_AB R0, RZ, R0 ;  /* 0x00000000ff00723e */ /* 0x000fc800000000ff */
[----:B------:R-:W-:Y:S01]  /*3fd0*/  PRMT R24, R0, 0x7610, R24 ;  /* 0x0000761000187816 */ /* 0x000fe20000000018 */
[----:B------:R-:W-:Y:S06]  /*3fe0*/  BRA `(.L_x_6174) ;  /* 0x0000000400287947 */ /* 0x000fec0003800000 */
.L_x_6192:
        /* <DEDUP_REMOVED lines=21> */
.L_x_6201:
[----:B------:R-:W-:Y:S05]  /*4140*/  BSYNC B1 ;  /* 0x0000000000017941 */ /* 0x000fea0003800000 */
.L_x_6200:
[----:B------:R-:W-:Y:S01]  /*4150*/  LEA R3, R0, 0x37800000, 0x17 ;  /* 0x3780000000037811 */ /* 0x000fe200078eb8ff */
[----:B------:R-:W-:-:S05]  /*4160*/  IMAD.SHL.U32 R0, R2, 0x200000, RZ ;  /* 0x0020000002007824 */ /* 0x000fca00078e00ff */
[----:B------:R-:W-:-:S07]  /*4170*/  LOP3.LUT R0, R3, R0, R4, 0xfe, !PT ;  /* 0x0000000003007212 */ /* 0x000fce00078efe04 */
.L_x_6199:
[----:B------:R-:W-:Y:S05]  /*4180*/  BSYNC B0 ;  /* 0x0000000000007941 */ /* 0x000fea0003800000 */
.L_x_6198:
[----:B------:R-:W-:-:S04]  /*4190*/  F2FP.F16.F32.PACK_AB R0, RZ, R0 ;  /* 0x00000000ff00723e */ /* 0x000fc800000000ff */
[----:B------:R-:W-:Y:S01]  /*41a0*/  PRMT R24, R0, 0x7610, R24 ;  /* 0x0000761000187816 */ /* 0x000fe20000000018 */
[----:B------:R-:W-:Y:S06]  /*41b0*/  BRA `(.L_x_6174) ;  /* 0x0000000000b47947 */ /* 0x000fec0003800000 */
.L_x_6191:
        /* <DEDUP_REMOVED lines=14> */
.L_x_6205:
[----:B------:R-:W-:Y:S05]  /*42a0*/  BSYNC B0 ;  /* 0x0000000000007941 */ /* 0x000fea0003800000 */
.L_x_6204:
[----:B------:R-:W-:-:S04]  /*42b0*/  F2FP.F16.F32.PACK_AB R0, RZ, R0 ;  /* 0x00000000ff00723e */ /* 0x000fc800000000ff */
[----:B------:R-:W-:Y:S01]  /*42c0*/  PRMT R24, R0, 0x7610, R24 ;  /* 0x0000761000187816 */ /* 0x000fe20000000018 */
[----:B------:R-:W-:Y:S06]  /*42d0*/  BRA `(.L_x_6174) ;  /* 0x00000000006c7947 */ /* 0x000fec0003800000 */
.L_x_6179:
        /* <DEDUP_REMOVED lines=16> */
.L_x_6206:
[----:B------:R-:W-:Y:S01]  /*43e0*/  PRMT R24, RZ, 0x7610, R24 ;  /* 0x00007610ff187816 */ /* 0x000fe20000000018 */
[----:B------:R-:W-:Y:S06]  /*43f0*/  BRA `(.L_x_6174) ;  /* 0x0000000000247947 */ /* 0x000fec0003800000 */
.L_x_6203:
[----:B------:R-:W2:Y:S02]  /*4400*/  LDG.E.64 R2, desc[UR36][R2.64] ;  /* 0x0000002402027981 */ /* 0x000ea4000c1e1b00 */
[----:B--2---:R-:W0:Y:S02]  /*4410*/  I2F.U64 R0, R2 ;  /* 0x0000000200007312 */ /* 0x004e240000301000 */
[----:B0-----:R-:W-:-:S04]  /*4420*/  F2FP.F16.F32.PACK_AB R0, RZ, R0 ;  /* 0x00000000ff00723e */ /* 0x001fc800000000ff */
[----:B------:R-:W-:Y:S01]  /*4430*/  PRMT R24, R0, 0x7610, R24 ;  /* 0x0000761000187816 */ /* 0x000fe20000000018 */
[----:B------:R-:W-:Y:S06]  /*4440*/  BRA `(.L_x_6174) ;  /* 0x0000000000107947 */ /* 0x000fec0003800000 */
.L_x_6202:
[----:B------:R-:W2:Y:S02]  /*4450*/  LDG.E R2, desc[UR36][R2.64] ;  /* 0x0000002402027981 */ /* 0x000ea4000c1e1900 */
[----:B--2---:R-:W-:-:S04]  /*4460*/  I2FP.F32.U32 R0, R2 ;  /* 0x0000000200007245 */ /* 0x004fc80000201000 */
[----:B------:R-:W-:-:S04]  /*4470*/  F2FP.F16.F32.PACK_AB R0, RZ, R0 ;  /* 0x00000000ff00723e */ /* 0x000fc800000000ff */
[----:B------:R-:W-:-:S07]  /*4480*/  PRMT R24, R0, 0x7610, R24 ;  /* 0x0000761000187816 */ /* 0x000fce0000000018 */
.L_x_6174:
[----:B------:R-:W-:Y:S05]  /*4490*/  BSYNC B6 ;  /* 0x0000000000067941 */ /* 0x000fea0003800000 */
.L_x_6173:
[----:B------:R-:W-:Y:S01]  /*44a0*/  ISETP.NE.AND P0, PT, R25, RZ, PT ;  /* 0x000000ff1900720c */ /* 0x000fe20003f05270 */
[----:B------:R-:W-:-:S12]  /*44b0*/  BSSY B1, `(.L_x_6207) ;  /* 0x0000066000017945 */ /* 0x000fd80003800000 */
[----:B------:R-:W-:Y:S05]  /*44c0*/  @P0 BRA `(.L_x_6208) ;  /* 0x0000000400900947 */ /* 0x000fea0003800000 */
[----:B0123--:R-:W0:Y:S01]  /*44d0*/  LDC.U16 R3, c[0x0][0x216] ;  /* 0x00008580ff037b82 */ /* 0x00fe220000000400 */
[----:B-----5:R-:W-:Y:S02]  /*44e0*/  HADD2.F32 R4, -RZ, R23.H0_H0 ;  /* 0x20000017ff047230 */ /* 0x020fe40000004100 */
[----:B0-----:R-:W-:-:S05]  /*44f0*/  HADD2.F32 R3, -RZ, R3.H0_H0 ;  /* 0x20000003ff037230 */ /* 0x001fca0000004100 */
        /* <DEDUP_REMOVED lines=32> */
.L_x_6214:
[----:B------:R-:W-:Y:S01]  /*4700*/  FSETP.GEU.FTZ.AND P0, PT, R7, -R0, PT ;  /* 0x800000000700720b */ /* 0x000fe20003f1e000 */
[----:B------:R-:W-:-:S12]  /*4710*/  FADD.FTZ R2, R2, -1 ;  /* 0xbf80000002027421 */ /* 0x000fd80000010000 */
[----:B------:R-:W-:-:S07]  /*4720*/  @!P0 FADD.FTZ R2, R2, -1 ;  /* 0xbf80000002028421 */ /* 0x000fce0000010000 */
.L_x_6213:
[----:B------:R-:W-:Y:S05]  /*4730*/  BSYNC B2 ;  /* 0x0000000000027941 */ /* 0x000fea0003800000 */
.L_x_6212:
[----:B------:R-:W-:Y:S01]  /*4740*/  FFMA.FTZ R5, -R0, R2, R5 ;  /* 0x0000000200057223 */ /* 0x000fe20000010105 */
[----:B------:R-:W-:Y:S06]  /*4750*/  BRA `(.L_x_6210) ;  /* 0x00000000007c7947 */ /* 0x000fec0003800000 */
.L_x_6211:
        /* <DEDUP_REMOVED lines=15> */
.L_x_6217:
        /* <DEDUP_REMOVED lines=13> */
.L_x_6216:
[----:B------:R-:W-:Y:S05]  /*4920*/  BSYNC B2 ;  /* 0x0000000000027941 */ /* 0x000fea0003800000 */
.L_x_6215:
[----:B0-----:R-:W-:-:S04]  /*4930*/  FMUL.FTZ R5, R2, 1.1920928955078125e-07 ;  /* 0x3400000002057820 */ /* 0x001fc80000410000 */
[----:B------:R-:W-:-:S07]  /*4940*/  FMUL.FTZ R5, R10, R5 ;  /* 0x000000050a057220 */ /* 0x000fce0000410000 */
.L_x_6210:
[----:B------:R-:W-:Y:S05]  /*4950*/  BSYNC B0 ;  /* 0x0000000000007941 */ /* 0x000fea0003800000 */
.L_x_6209:
[C---:B------:R-:W-:Y:S01]  /*4960*/  FSETP.GTU.FTZ.AND P0, PT, |R5|.reuse, +INF , PT ;  /* 0x7f8000000500780b */ /* 0x040fe20003f1c200 */
[----:B------:R-:W0:Y:S01]  /*4970*/  MUFU.RCP R0, R3 ;  /* 0x0000000300007308 */ /* 0x000e220000001000 */
[----:B------:R-:W-:Y:S01]  /*4980*/  LOP3.LUT R4, R5, 0x80000000, R4, 0xb8, !PT ;  /* 0x8000000005047812 */ /* 0x000fe200078eb804 */
[----:B------:R-:W-:Y:S01]  /*4990*/  HADD2.F32 R23, -RZ, R23.H0_H0 ;  /* 0x20000017ff177230 */ /* 0x000fe20000004100 */
        /* <DEDUP_REMOVED lines=23> */
.L_x_6208:
[----:B------:R-:W-:Y:S05]  /*4b10*/  BSYNC B1 ;  /* 0x0000000000017941 */ /* 0x000fea0003800000 */
.L_x_6207:
[----:B------:R-:W0:Y:S01]  /*4b20*/  S2R R17, SR_TID.X ;  /* 0x0000000000117919 */ /* 0x000e220000002100 */
[----:B------:R-:W-:Y:S01]  /*4b30*/  BSSY B1, `(.L_x_6218) ;  /* 0x0000068000017945 */ /* 0x000fe20003800000 */
[----:B0123--:R-:W-:-:S05]  /*4b40*/  VIADD R3, R17, 0x80 ;  /* 0x0000008011037836 */ /* 0x00ffca0000000000 */
[----:B------:R-:W-:-:S13]  /*4b50*/  ISETP.GE.AND P0, PT, R3, R22, PT ;  /* 0x000000160300720c */ /* 0x000fda0003f06270 */
[----:B------:R-:W-:Y:S05]  /*4b60*/  @P0 BRA `(.L_x_6219) ;  /* 0x0000000400900947 */ /* 0x000fea0003800000 */
[----:B------:R-:W0:Y:S01]  /*4b70*/  LDC.U16 R4, c[0x0][0x216] ;  /* 0x00008580ff047b82 */ /* 0x000e220000000400 */
        /* <DEDUP_REMOVED lines=34> */
.L_x_6225:
[----:B------:R-:W-:Y:S01]  /*4da0*/  FSETP.GEU.FTZ.AND P0, PT, R9, -R8, PT ;  /* 0x800000080900720b */ /* 0x000fe20003f1e000 */
[----:B------:R-:W-:-:S12]  /*4db0*/  FADD.FTZ R7, R7, -1 ;  /* 0xbf80000007077421 */ /* 0x000fd80000010000 */
[----:B------:R-:W-:-:S07]  /*4dc0*/  @!P0 FADD.FTZ R7, R7, -1 ;  /* 0xbf80000007078421 */ /* 0x000fce0000010000 */
.L_x_6224:
[----:B------:R-:W-:Y:S05]  /*4dd0*/  BSYNC B2 ;  /* 0x0000000000027941 */ /* 0x000fea0003800000 */
.L_x_6223:
[----:B------:R-:W-:Y:S01]  /*4de0*/  FFMA.FTZ R6, -R8, R7, R6 ;  /* 0x0000000708067223 */ /* 0x000fe20000010106 */
[----:B------:R-:W-:Y:S06]  /*4df0*/  BRA `(.L_x_6221) ;  /* 0x00000000007c7947 */ /* 0x000fec0003800000 */
.L_x_6222:
        /* <DEDUP_REMOVED lines=15> */
.L_x_6228:
        /* <DEDUP_REMOVED lines=13> */
.L_x_6227:
[----:B------:R-:W-:Y:S05]  /*4fc0*/  BSYNC B2 ;  /* 0x0000000000027941 */ /* 0x000fea0003800000 */
.L_x_6226:
[----:B------:R-:W-:-:S04]  /*4fd0*/  FMUL.FTZ R7, R7, 1.1920928955078125e-07 ;  /* 0x3400000007077820 */ /* 0x000fc80000410000 */
[----:B------:R-:W-:-:S07]  /*4fe0*/  FMUL.FTZ R6, R6, R7 ;  /* 0x0000000706067220 */ /* 0x000fce0000410000 */
.L_x_6221:
[----:B------:R-:W-:Y:S05]  /*4ff0*/  BSYNC B0 ;  /* 0x0000000000007941 */ /* 0x000fea0003800000 */
.L_x_6220:
[C---:B------:R-:W-:Y:S01]  /*5000*/  FSETP.GTU.FTZ.AND P0, PT, |R6|.reuse, +INF , PT ;  /* 0x7f8000000600780b */ /* 0x040fe20003f1c200 */
[----:B------:R-:W-:Y:S01]  /*5010*/  HADD2.F32 R0, -RZ, R19.H0_H0 ;  /* 0x20000013ff007230 */ /* 0x000fe20000004100 */
        /* <DEDUP_REMOVED lines=25> */
.L_x_6219:
[----:B------:R-:W-:Y:S05]  /*51b0*/  BSYNC B1 ;  /* 0x0000000000017941 */ /* 0x000fea0003800000 */
.L_x_6218:
[----:B------:R-:W-:Y:S01]  /*51c0*/  VIADD R5, R17, 0x100 ;  /* 0x0000010011057836 */ /* 0x000fe20000000000 */
[----:B------:R-:W-:Y:S04]  /*51d0*/  BSSY B1, `(.L_x_6229) ;  /* 0x0000067000017945 */ /* 0x000fe80003800000 */
[----:B------:R-:W-:-:S13]  /*51e0*/  ISETP.GE.AND P0, PT, R5, R22, PT ;  /* 0x000000160500720c */ /* 0x000fda0003f06270 */
[----:B------:R-:W-:Y:S05]  /*51f0*/  @P0 BRA `(.L_x_6230) ;  /* 0x0000000400900947 */ /* 0x000fea0003800000 */
[----:B------:R-:W1:Y:S01]  /*5200*/  LDC.U16 R4, c[0x0][0x216] ;  /* 0x00008580ff047b82 */ /* 0x000e620000000400 */
[----:B-----5:R-:W-:Y:S02]  /*5210*/  HADD2.F32 R5, -RZ, R26.H0_H0 ;  /* 0x2000001aff057230 */ /* 0x020fe40000004100 */
[----:B-1----:R-:W-:-:S05]  /*5220*/  HADD2.F32 R4, -RZ, R4.H0_H0 ;  /* 0x20000004ff047230 */ /* 0x002fca0000004100 */
        /* <DEDUP_REMOVED lines=32> */
.L_x_6236:
[----:B------:R-:W-:Y:S01]  /*5430*/  FSETP.GEU.FTZ.AND P0, PT, R9, -R8, PT ;  /* 0x800000080900720b */ /* 0x000fe20003f1e000 */
[----:B------:R-:W-:-:S12]  /*5440*/  FADD.FTZ R7, R7, -1 ;  /* 0xbf80000007077421 */ /* 0x000fd80000010000 */
[----:B------:R-:W-:-:S07]  /*5450*/  @!P0 FADD.FTZ R7, R7, -1 ;  /* 0xbf80000007078421 */ /* 0x000fce0000010000 */
.L_x_6235:
[----:B------:R-:W-:Y:S05]  /*5460*/  BSYNC B2 ;  /* 0x0000000000027941 */ /* 0x000fea0003800000 */
.L_x_6234:
[----:B------:R-:W-:Y:S01]  /*5470*/  FFMA.FTZ R6, -R8, R7, R6 ;  /* 0x0000000708067223 */ /* 0x000fe20000010106 */
[----:B------:R-:W-:Y:S06]  /*5480*/  BRA `(.L_x_6232) ;  /* 0x00000000007c7947 */ /* 0x000fec0003800000 */
.L_x_6233:
        /* <DEDUP_REMOVED lines=15> */
.L_x_6239:
        /* <DEDUP_REMOVED lines=13> */
.L_x_6238:
[----:B------:R-:W-:Y:S05]  /*5650*/  BSYNC B2 ;  /* 0x0000000000027941 */ /* 0x000fea0003800000 */
.L_x_6237:
[----:B------:R-:W-:-:S04]  /*5660*/  FMUL.FTZ R7, R7, 1.1920928955078125e-07 ;  /* 0x3400000007077820 */ /* 0x000fc80000410000 */
[----:B------:R-:W-:-:S07]  /*5670*/  FMUL.FTZ R6, R6, R7 ;  /* 0x0000000706067220 */ /* 0x000fce0000410000 */
.L_x_6232:
[----:B------:R-:W-:Y:S05]  /*5680*/  BSYNC B0 ;  /* 0x0000000000007941 */ /* 0x000fea0003800000 */
.L_x_6231:
        /* <DEDUP_REMOVED lines=27> */
.L_x_6230:
[----:B------:R-:W-:Y:S05]  /*5840*/  BSYNC B1 ;  /* 0x0000000000017941 */ /* 0x000fea0003800000 */
.L_x_6229:
        /* <DEDUP_REMOVED lines=39> */
.L_x_6247:
[----:B------:R-:W-:Y:S01]  /*5ac0*/  FSETP.GEU.FTZ.AND P0, PT, R9, -R8, PT ;  /* 0x800000080900720b */ /* 0x000fe20003f1e000 */
[----:B------:R-:W-:-:S12]  /*5ad0*/  FADD.FTZ R7, R7, -1 ;  /* 0xbf80000007077421 */ /* 0x000fd80000010000 */
[----:B------:R-:W-:-:S07]  /*5ae0*/  @!P0 FADD.FTZ R7, R7, -1 ;  /* 0xbf80000007078421 */ /* 0x000fce0000010000 */
.L_x_6246:
[----:B------:R-:W-:Y:S05]  /*5af0*/  BSYNC B2 ;  /* 0x0000000000027941 */ /* 0x000fea0003800000 */
.L_x_6245:
[----:B------:R-:W-:Y:S01]  /*5b00*/  FFMA.FTZ R6, -R8, R7, R6 ;  /* 0x0000000708067223 */ /* 0x000fe20000010106 */
[----:B------:R-:W-:Y:S06]  /*5b10*/  BRA `(.L_x_6243) ;  /* 0x00000000007c7947 */ /* 0x000fec0003800000 */
.L_x_6244:
        /* <DEDUP_REMOVED lines=15> */
.L_x_6250:
        /* <DEDUP_REMOVED lines=13> */
.L_x_6249:
[----:B------:R-:W-:Y:S05]  /*5ce0*/  BSYNC B2 ;  /* 0x0000000000027941 */ /* 0x000fea0003800000 */
.L_x_6248:
[----:B------:R-:W-:-:S04]  /*5cf0*/  FMUL.FTZ R7, R7, 1.1920928955078125e-07 ;  /* 0x3400000007077820 */ /* 0x000fc80000410000 */
[----:B------:R-:W-:-:S07]  /*5d00*/  FMUL.FTZ R6, R6, R7 ;  /* 0x0000000706067220 */ /* 0x000fce0000410000 */
.L_x_6243:
[----:B------:R-:W-:Y:S05]  /*5d10*/  BSYNC B0 ;  /* 0x0000000000007941 */ /* 0x000fea0003800000 */
.L_x_6242:
        /* <DEDUP_REMOVED lines=27> */
.L_x_6241:
[----:B------:R-:W-:Y:S05]  /*5ed0*/  BSYNC B1 ;  /* 0x0000000000017941 */ /* 0x000fea0003800000 */
.L_x_6240:
[----:B------:R-:W1:Y:S01]  /*5ee0*/  LDC.U8 R18, c[0x0][0x234] ;  /* 0x00008d00ff127b82 */ /* 0x000e620000000000 */
[----:B------:R-:W-:Y:S01]  /*5ef0*/  ISETP.GE.AND P0, PT, R17, R22, PT ;  /* 0x000000161100720c */ /* 0x000fe20003f06270 */
[----:B------:R-:W-:Y:S04]  /*5f00*/  BSSY B7, `(.L_x_6251) ;  /* 0x0000313000077945 */ /* 0x000fe80003800000 */
[----:B------:R-:W-:Y:S08]  /*5f10*/  BSSY B6, `(.L_x_6252) ;  /* 0x0000215000067945 */ /* 0x000ff00003800000 */
[----:B------:R-:W-:Y:S05]  /*5f20*/  @P0 BRA `(.L_x_6253) ;  /* 0x0000002000400947 */ /* 0x000fea0003800000 */
[----:B------:R-:W2:Y:S01]  /*5f30*/  LDC.64 R8, c[0x0][0x218] ;  /* 0x00008600ff087b82 */ /* 0x000ea20000000a00 */
[----:B------:R-:W-:Y:S01]  /*5f40*/  IMAD R0, R16, 0x200, R17 ;  /* 0x0000020010007824 */ /* 0x000fe200078e0211 */
[----:B-1----:R-:W-:Y:S01]  /*5f50*/  PRMT R4, R18, 0x9910, RZ ;  /* 0x0000991012047816 */ /* 0x002fe200000000ff */
[----:B------:R-:W-:Y:S02]  /*5f60*/  ULDC UR4, c[0x0][0x238] ;  /* 0x00008e0000047ab9 */ /* 0x000fe40000000800 */
[----:B------:R-:W-:Y:S02]  /*5f70*/  IMAD R5, R0, UR4, RZ ;  /* 0x0000000400057c24 */ /* 0x000fe4000f8e02ff */
[----:B------:R-:W-:-:S05]  /*5f80*/  IMAD.MOV.U32 R0, RZ, RZ, R4 ;  /* 0x000000ffff007224 */ /* 0x000fca00078e0004 */
[----:B------:R-:W-:Y:S02]  /*5f90*/  ISETP.GT.AND P0, PT, R0, 0x9, PT ;  /* 0x000000090000780c */ /* 0x000fe40003f04270 */
[----:B--2---:R-:W-:-:S05]  /*5fa0*/  IADD3 R8, P1, R5, R8, RZ ;  /* 0x0000000805087210 */ /* 0x004fca0007f3e0ff */
        /* <DEDUP_REMOVED lines=12> */
[----:B------:R-:W1:Y:S02]  /*6070*/  F2I.FTZ.TRUNC.NTZ R5, R2 ;  /* 0x0000000200057305 */ /* 0x000e64000021f100 */
[----:B-1----:R1:W-:Y:S01]  /*6080*/  STG.E.U8 desc[UR36][R8.64], R5 ;  /* 0x0000000508007986 */ /* 0x0023e2000c101124 */
[----:B------:R-:W-:Y:S05]  /*6090*/  BRA `(.L_x_6259) ;  /* 0x0000000c00e87947 */ /* 0x000fea0003800000 */
.L_x_6257:
[----:B------:R-:W-:Y:S02]  /*60a0*/  HADD2.F32 R5, -RZ, R2.H0_H0 ;  /* 0x20000002ff057230 */ /* 0x000fe40000004100 */
[----:B------:R-:W-:-:S04]  /*60b0*/  IMAD.MOV.U32 R17, RZ, RZ, R3 ;  /* 0x000000ffff117224 */ /* 0x000fc800078e0003 */
[----:B------:R-:W1:Y:S02]  /*60c0*/  F2I.S64.TRUNC R4, R5 ;  /* 0x0000000500047311 */ /* 0x000e64000020d900 */
[----:B-1----:R1:W-:Y:S01]  /*60d0*/  STG.E.U8 desc[UR36][R8.64], R4 ;  /* 0x0000000408007986 */ /* 0x0023e2000c101124 */
[----:B------:R-:W-:Y:S05]  /*60e0*/  BRA `(.L_x_6259) ;  /* 0x0000000c00d47947 */ /* 0x000fea0003800000 */
.L_x_6256:
        /* <DEDUP_REMOVED lines=8> */
[----:B------:R-:W1:Y:S02]  /*6170*/  F2I.S64.TRUNC R4, R4 ;  /* 0x0000000400047311 */ /* 0x000e64000020d900 */
[----:B-1----:R1:W-:Y:S01]  /*6180*/  STG.E.64 desc[UR36][R8.64], R4 ;  /* 0x0000000408007986 */ /* 0x0023e2000c101b24 */
[----:B------:R-:W-:Y:S05]  /*6190*/  BRA `(.L_x_6259) ;  /* 0x0000000c00a87947 */ /* 0x000fea0003800000 */
.L_x_6261:
[----:B------:R-:W-:Y:S02]  /*61a0*/  HADD2.F32 R2, -RZ, R2.H0_H0 ;  /* 0x20000002ff027230 */ /* 0x000fe40000004100 */
[----:B------:R-:W-:Y:S02]  /*61b0*/  IMAD.MOV.U32 R17, RZ, RZ, R3 ;  /* 0x000000ffff117224 */ /* 0x000fe400078e0003 */
[----:B------:R-:W1:Y:S02]  /*61c0*/  F2I.FTZ.TRUNC.NTZ R5, R2 ;  /* 0x0000000200057305 */ /* 0x000e64000021f100 */
[----:B-1----:R1:W-:Y:S01]  /*61d0*/  STG.E desc[UR36][R8.64], R5 ;  /* 0x0000000508007986 */ /* 0x0023e2000c101924 */
[----:B------:R-:W-:Y:S05]  /*61e0*/  BRA `(.L_x_6259) ;  /* 0x0000000c00947947 */ /* 0x000fea0003800000 */
.L_x_6260:
[----:B------:R-:W-:Y:S02]  /*61f0*/  HADD2.F32 R2, -RZ, R2.H0_H0 ;  /* 0x20000002ff027230 */ /* 0x000fe40000004100 */
[----:B------:R-:W-:Y:S02]  /*6200*/  IMAD.MOV.U32 R17, RZ, RZ, R3 ;  /* 0x000000ffff117224 */ /* 0x000fe400078e0003 */
[----:B------:R-:W1:Y:S02]  /*6210*/  F2I.FTZ.TRUNC.NTZ R5, R2 ;  /* 0x0000000200057305 */ /* 0x000e64000021f100 */
[----:B-1----:R1:W-:Y:S01]  /*6220*/  STG.E.U16 desc[UR36][R8.64], R5 ;  /* 0x0000000508007986 */ /* 0x0023e2000c101524 */
[----:B------:R-:W-:Y:S05]  /*6230*/  BRA `(.L_x_6259) ;  /* 0x0000000c00807947 */ /* 0x000fea0003800000 */
.L_x_6255:
        /* <DEDUP_REMOVED lines=10> */
.L_x_6263:
[----:B------:R1:W-:Y:S01]  /*62e0*/  STG.E.U16 desc[UR36][R8.64], R2 ;  /* 0x0000000208007986 */ /* 0x0003e2000c101524 */
[----:B------:R-:W-:Y:S01]  /*62f0*/  IMAD.MOV.U32 R17, RZ, RZ, R3 ;  /* 0x000000ffff117224 */ /* 0x000fe200078e0003 */
[----:B------:R-:W-:Y:S06]  /*6300*/  BRA `(.L_x_6259) ;  /* 0x0000000c004c7947 */ /* 0x000fec0003800000 */
.L_x_6262:
        /* <DEDUP_REMOVED lines=11> */
.L_x_6265:
[----:B------:R-:W-:Y:S02]  /*63c0*/  HADD2.F32 R0, -RZ, R2.H0_H0 ;  /* 0x20000002ff007230 */ /* 0x000fe40000004100 */
[----:B------:R-:W-:-:S03]  /*63d0*/  IMAD.MOV.U32 R17, RZ, RZ, R3 ;  /* 0x000000ffff117224 */ /* 0x000fc600078e0003 */
[----:B------:R-:W-:-:S04]  /*63e0*/  F2FP.F16.F32.PACK_AB R0, RZ, R0 ;  /* 0x00000000ff00723e */ /* 0x000fc800000000ff */
[----:B------:R-:W-:-:S05]  /*63f0*/  PRMT R0, R0, 0x5410, RZ ;  /* 0x0000541000007816 */ /* 0x000fca00000000ff */
[----:B------:R1:W-:Y:S01]  /*6400*/  STG.E desc[UR36][R8.64], R0 ;  /* 0x0000000008007986 */ /* 0x0003e2000c101924 */
[----:B------:R-:W-:Y:S05]  /*6410*/  BRA `(.L_x_6259) ;  /* 0x0000000c00087947 */ /* 0x000fea0003800000 */
.L_x_6264:
[----:B------:R-:W-:Y:S02]  /*6420*/  HADD2.F32 R4, -RZ, R2.H0_H0 ;  /* 0x20000002ff047230 */ /* 0x000fe40000004100 */
[----:B------:R-:W-:-:S03]  /*6430*/  IMAD.MOV.U32 R17, RZ, RZ, R3 ;  /* 0x000000ffff117224 */ /* 0x000fc600078e0003 */
[----:B------:R-:W-:-:S06]  /*6440*/  FMUL.FTZ R4, R4, 1 ;  /* 0x3f80000004047820 */ /* 0x000fcc0000410000 */
[----:B------:R-:W1:Y:S02]  /*6450*/  F2F.F64.F32 R4, R4 ;  /* 0x0000000400047310 */ /* 0x000e640000201800 */
[----:B-1----:R1:W-:Y:S01]  /*6460*/  STG.E.64 desc[UR36][R8.64], R4 ;  /* 0x0000000408007986 */ /* 0x0023e2000c101b24 */
[----:B------:R-:W-:Y:S05]  /*6470*/  BRA `(.L_x_6259) ;  /* 0x0000000800f07947 */ /* 0x000fea0003800000 */
.L_x_6254:
        /* <DEDUP_REMOVED lines=14> */
.L_x_6268:
[----:B------:R-:W-:Y:S01]  /*6560*/  HADD2.F32 R2, -RZ, R2.H0_H0 ;  /* 0x20000002ff027230 */ /* 0x000fe20000004100 */
[----:B------:R-:W-:Y:S01]  /*6570*/  CS2R R6, SRZ ;  /* 0x0000000000067805 */ /* 0x000fe2000001ff00 */
[----:B------:R-:W-:-:S03]  /*6580*/  IMAD.MOV.U32 R17, RZ, RZ, R3 ;  /* 0x000000ffff117224 */ /* 0x000fc600078e0003 */
[----:B------:R-:W-:-:S04]  /*6590*/  FMUL.FTZ R2, R2, 1 ;  /* 0x3f80000002027820 */ /* 0x000fc80000410000 */
[----:B------:R-:W1:Y:S02]  /*65a0*/  F2F.F64.F32 R4, R2 ;  /* 0x0000000200047310 */ /* 0x000e640000201800 */
[----:B-1----:R1:W-:Y:S01]  /*65b0*/  STG.E.128 desc[UR36][R8.64], R4 ;  /* 0x0000000408007986 */ /* 0x0023e2000c101d24 */
[----:B------:R-:W-:Y:S05]  /*65c0*/  BRA `(.L_x_6259) ;  /* 0x00000008009c7947 */ /* 0x000fea0003800000 */
.L_x_6267:
        /* <DEDUP_REMOVED lines=21> */
.L_x_6272:
[----:B------:R-:W-:Y:S05]  /*6720*/  BSYNC B0 ;  /* 0x0000000000007941 */ /* 0x000fea0003800000 */
.L_x_6271:
[----:B------:R-:W-:Y:S01]  /*6730*/  LOP3.LUT R5, R0, R5, RZ, 0xfc, !PT ;  /* 0x0000000500057212 */ /* 0x000fe200078efcff */
[----:B------:R-:W-:-:S04]  /*6740*/  IMAD.MOV.U32 R17, RZ, RZ, R3 ;  /* 0x000000ffff117224 */ /* 0x000fc800078e0003 */
[----:B------:R1:W-:Y:S01]  /*6750*/  STG.E.U8 desc[UR36][R8.64], R5 ;  /* 0x0000000508007986 */ /* 0x0003e2000c101124 */
[----:B------:R-:W-:Y:S05]  /*6760*/  BRA `(.L_x_6259) ;  /* 0x0000000800347947 */ /* 0x000fea0003800000 */
.L_x_6270:
        /* <DEDUP_REMOVED lines=13> */
.L_x_6274:
[----:B------:R-:W-:Y:S01]  /*6840*/  IMAD.MOV.U32 R0, RZ, RZ, 0x7f ;  /* 0x0000007fff007424 */ /* 0x000fe200078e00ff */
[----:B------:R-:W-:-:S04]  /*6850*/  ISETP.GT.U32.AND P0, PT, R2, 0x7f800000, PT ;  /* 0x7f8000000200780c */ /* 0x000fc80003f04070 */
[----:B------:R-:W-:-:S09]  /*6860*/  SEL R0, R0, 0x7c, P0 ;  /* 0x0000007c00007807 */ /* 0x000fd20000000000 */
.L_x_6275:
[----:B------:R-:W-:Y:S05]  /*6870*/  BSYNC B0 ;  /* 0x0000000000007941 */ /* 0x000fea0003800000 */
.L_x_6273:
[----:B------:R-:W-:Y:S01]  /*6880*/  LOP3.LUT R2, R5, 0x80000000, RZ, 0xc0, !PT ;  /* 0x8000000005027812 */ /* 0x000fe200078ec0ff */
[----:B------:R-:W-:-:S03]  /*6890*/  IMAD.MOV.U32 R17, RZ, RZ, R3 ;  /* 0x000000ffff117224 */ /* 0x000fc600078e0003 */
[----:B------:R-:W-:-:S04]  /*68a0*/  SHF.R.U32.HI R5, RZ, 0x18, R2 ;  /* 0x00000018ff057819 */ /* 0x000fc80000011602 */
[----:B------:R-:W-:-:S05]  /*68b0*/  LOP3.LUT R5, R0, R5, RZ, 0xfc, !PT ;  /* 0x0000000500057212 */ /* 0x000fca00078efcff */
[----:B------:R1:W-:Y:S01]  /*68c0*/  STG.E.U8 desc[UR36][R8.64], R5 ;  /* 0x0000000508007986 */ /* 0x0003e2000c101124 */
[----:B------:R-:W-:Y:S05]  /*68d0*/  BRA `(.L_x_6259) ;  /* 0x0000000400d87947 */ /* 0x000fea0003800000 */
.L_x_6269:
[----:B------:R-:W-:Y:S02]  /*68e0*/  HADD2.F32 R0, -RZ, R2.H0_H0 ;  /* 0x20000002ff007230 */ /* 0x000fe40000004100 */
[----:B------:R-:W-:-:S03]  /*68f0*/  IMAD.MOV.U32 R17, RZ, RZ, R3 ;  /* 0x000000ffff117224 */ /* 0x000fc600078e0003 */
[----:B------:R-:W-:-:S05]  /*6900*/  F2FP.BF16.F32.PACK_AB R0, RZ, R0 ;  /* 0x00000000ff00723e */ /* 0x000fca00000010ff */
[----:B------:R1:W-:Y:S01]  /*6910*/  STG.E.U16 desc[UR36][R8.64], R0 ;  /* 0x0000000008007986 */ /* 0x0003e2000c101524 */
[----:B------:R-:W-:Y:S05]  /*6920*/  BRA `(.L_x_6259) ;  /* 0x0000000400c47947 */ /* 0x000fea0003800000 */
.L_x_6266:
        /* <DEDUP_REMOVED lines=10> */
[----:B------:R-:W1:Y:S02]  /*69d0*/  F2I.FTZ.U32.TRUNC.NTZ R5, R5 ;  /* 0x0000000500057305 */ /* 0x000e64000021f000 */
[----:B-1----:R1:W-:Y:S01]  /*69e0*/  STG.E.U16 desc[UR36][R8.64], R5 ;  /* 0x0000000508007986 */ /* 0x0023e2000c101524 */
[----:B------:R-:W-:Y:S05]  /*69f0*/  BRA `(.L_x_6259) ;  /* 0x0000000400907947 */ /* 0x000fea0003800000 */
.L_x_6278:
        /* <DEDUP_REMOVED lines=17> */
.L_x_6281:
[----:B------:R-:W-:-:S04]  /*6b10*/  LOP3.LUT R2, R5, 0x80000000, RZ, 0xc0, !PT ;  /* 0x8000000005027812 */ /* 0x000fc800078ec0ff */
[----:B------:R-:W-:-:S04]  /*6b20*/  SHF.R.U32.HI R5, RZ, 0x18, R2 ;  /* 0x00000018ff057819 */ /* 0x000fc80000011602 */
[----:B------:R-:W-:-:S04]  /*6b30*/  LOP3.LUT R0, R0, R5, RZ, 0xfc, !PT ;  /* 0x0000000500007212 */ /* 0x000fc800078efcff */
[----:B------:R-:W-:-:S07]  /*6b40*/  PRMT R4, R0, 0x7610, R4 ;  /* 0x0000761000047816 */ /* 0x000fce0000000004 */
.L_x_6280:
[----:B------:R-:W-:Y:S05]  /*6b50*/  BSYNC B0 ;  /* 0x0000000000007941 */ /* 0x000fea0003800000 */
.L_x_6279:
[----:B------:R4:W-:Y:S01]  /*6b60*/  STG.E.U8 desc[UR36][R8.64], R4 ;  /* 0x0000000408007986 */ /* 0x0009e2000c101124 */
[----:B------:R-:W-:Y:S01]  /*6b70*/  IMAD.MOV.U32 R17, RZ, RZ, R3 ;  /* 0x000000ffff117224 */ /* 0x000fe200078e0003 */
[----:B------:R-:W-:Y:S06]  /*6b80*/  BRA `(.L_x_6259) ;  /* 0x00000004002c7947 */ /* 0x000fec0003800000 */
.L_x_6277:
        /* <DEDUP_REMOVED lines=17> */
.L_x_6284:
[----:B------:R-:W-:-:S04]  /*6ca0*/  LOP3.LUT R2, R5, 0x80000000, RZ, 0xc0, !PT ;  /* 0x8000000005027812 */ /* 0x000fc800078ec0ff */
[----:B------:R-:W-:-:S04]  /*6cb0*/  SHF.R.U32.HI R5, RZ, 0x18, R2 ;  /* 0x00000018ff057819 */ /* 0x000fc80000011602 */
[----:B------:R-:W-:-:S04]  /*6cc0*/  LOP3.LUT R0, R0, R5, RZ, 0xfc, !PT ;  /* 0x0000000500007212 */ /* 0x000fc800078efcff */
[----:B------:R-:W-:-:S07]  /*6cd0*/  PRMT R4, R0, 0x7610, R4 ;  /* 0x0000761000047816 */ /* 0x000fce0000000004 */
.L_x_6283:
[----:B------:R-:W-:Y:S05]  /*6ce0*/  BSYNC B0 ;  /* 0x0000000000007941 */ /* 0x000fea0003800000 */
.L_x_6282:
[----:B------:R1:W-:Y:S01]  /*6cf0*/  STG.E.U8 desc[UR36][R8.64], R4 ;  /* 0x0000000408007986 */ /* 0x0003e2000c101124 */
[----:B------:R-:W-:Y:S01]  /*6d00*/  IMAD.MOV.U32 R17, RZ, RZ, R3 ;  /* 0x000000ffff117224 */ /* 0x000fe200078e0003 */
[----:B------:R-:W-:Y:S06]  /*6d10*/  BRA `(.L_x_6259) ;  /* 0x0000000000c87947 */ /* 0x000fec0003800000 */
.L_x_6276:
        /* <DEDUP_REMOVED lines=23> */
.L_x_6258:
        /* <DEDUP_REMOVED lines=15> */
[----:B-1---5:R-:W-:Y:S05]  /*6f80*/  CALL.ABS.NOINC R2 ;  /* 0x0000000002007343 */ /* 0x022fea0003c00000 */
.L_x_6287:
[----:B------:R-:W-:Y:S01]  /*6f90*/  VIADD R17, R17, 0x80 ;  /* 0x0000008011117836 */ /* 0x000fe20000000000 */
[----:B------:R-:W-:Y:S06]  /*6fa0*/  BRA `(.L_x_6259) ;  /* 0x0000000000247947 */ /* 0x000fec0003800000 */
.L_x_6286:
[----:B------:R-:W-:Y:S02]  /*6fb0*/  HADD2.F32 R4, -RZ, R2.H0_H0 ;  /* 0x20000002ff047230 */ /* 0x000fe40000004100 */
[----:B------:R-:W-:-:S04]  /*6fc0*/  IMAD.MOV.U32 R17, RZ, RZ, R3 ;  /* 0x000000ffff117224 */ /* 0x000fc800078e0003 */
[----:B------:R-:W1:Y:S02]  /*6fd0*/  F2I.U64.TRUNC R4, R4 ;  /* 0x0000000400047311 */ /* 0x000e64000020d800 */
[----:B-1----:R3:W-:Y:S01]  /*6fe0*/  STG.E.64 desc[UR36][R8.64], R4 ;  /* 0x0000000408007986 */ /* 0x0027e2000c101b24 */
[----:B------:R-:W-:Y:S05]  /*6ff0*/  BRA `(.L_x_6259) ;  /* 0x0000000000107947 */ /* 0x000fea0003800000 */
.L_x_6285:
[----:B------:R-:W-:Y:S02]  /*7000*/  HADD2.F32 R2, -RZ, R2.H0_H0 ;  /* 0x20000002ff027230 */ /* 0x000fe40000004100 */
[----:B------:R-:W-:Y:S02]  /*7010*/  IMAD.MOV.U32 R17, RZ, RZ, R3 ;  /* 0x000000ffff117224 */ /* 0x000fe400078e0003 */
[----:B------:R-:W1:Y:S02]  /*7020*/  F2I.FTZ.U32.TRUNC.NTZ R5, R2 ;  /* 0x0000000200057305 */ /* 0x000e64000021f000 */
[----:B-1----:R1:W-:Y:S03]  /*7030*/  STG.E desc[UR36][R8.64], R5 ;  /* 0x0000000508007986 */ /* 0x0023e6000c101924 */
.L_x_6259:
[----:B------:R-:W-:-:S13]  /*7040*/  ISETP.GE.AND P0, PT, R17, R22, PT ;  /* 0x000000161100720c */ /* 0x000fda0003f06270 */
[----:B------:R-:W-:Y:S05]  /*7050*/  @P0 BREAK B6 ;  /* 0x0000000000060942 */ /* 0x000fea0003800000 */
[----:B------:R-:W-:Y:S05]  /*7060*/  @P0 BRA `(.L_x_6288) ;  /* 0x0000001c00f00947 */ /* 0x000fea0003800000 */
[----:B-1----:R-:W1:Y:S01]  /*7070*/  LDC.64 R2, c[0x0][0x218] ;  /* 0x00008600ff027b82 */ /* 0x002e620000000a00 */
[----:B------:R-:W-:Y:S01]  /*7080*/  IMAD R0, R16, 0x200, R17 ;  /* 0x0000020010007824 */ /* 0x000fe200078e0211 */
[----:B---34-:R-:W-:Y:S01]  /*7090*/  PRMT R4, R18, 0x9910, RZ ;  /* 0x0000991012047816 */ /* 0x018fe200000000ff */
[----:B------:R-:W-:Y:S02]  /*70a0*/  ULDC UR4, c[0x0][0x238] ;  /* 0x00008e0000047ab9 */ /* 0x000fe40000000800 */
[----:B--2---:R-:W-:Y:S02]  /*70b0*/  IMAD R5, R0, UR4, RZ ;  /* 0x0000000400057c24 */ /* 0x004fe4000f8e02ff */
        /* <DEDUP_REMOVED lines=14> */
[----:B------:R-:W1:Y:S02]  /*71a0*/  F2I.FTZ.TRUNC.NTZ R25, R25 ;  /* 0x0000001900197305 */ /* 0x000e64000021f100 */
[----:B-1----:R1:W-:Y:S01]  /*71b0*/  STG.E.U8 desc[UR36][R2.64], R25 ;  /* 0x0000001902007986 */ /* 0x0023e2000c101124 */
[----:B------:R-:W-:Y:S05]  /*71c0*/  BRA `(.L_x_6294) ;  /* 0x0000000c00947947 */ /* 0x000fea0003800000 */
.L_x_6292:
[----:B------:R-:W-:-:S06]  /*71d0*/  HADD2.F32 R5, -RZ, R25.H0_H0 ;  /* 0x20000019ff057230 */ /* 0x000fcc0000004100 */
[----:B------:R-:W1:Y:S02]  /*71e0*/  F2I.S64.TRUNC R4, R5 ;  /* 0x0000000500047311 */ /* 0x000e64000020d900 */
[----:B-1----:R4:W-:Y:S01]  /*71f0*/  STG.E.U8 desc[UR36][R2.64], R4 ;  /* 0x0000000402007986 */ /* 0x0029e2000c101124 */
[----:B------:R-:W-:Y:S05]  /*7200*/  BRA `(.L_x_6294) ;  /* 0x0000000c00847947 */ /* 0x000fea0003800000 */
.L_x_6291:
        /* <DEDUP_REMOVED lines=10> */
.L_x_6296:
[----:B------:R-:W-:-:S06]  /*72b0*/  HADD2.F32 R25, -RZ, R25.H0_H0 ;  /* 0x20000019ff197230 */ /* 0x000fcc0000004100 */
[----:B------:R-:W1:Y:S02]  /*72c0*/  F2I.FTZ.TRUNC.NTZ R25, R25 ;  /* 0x0000001900197305 */ /* 0x000e64000021f100 */
[----:B-1----:R3:W-:Y:S01]  /*72d0*/  STG.E desc[UR36][R2.64], R25 ;  /* 0x0000001902007986 */ /* 0x0027e2000c101924 */
[----:B------:R-:W-:Y:S05]  /*72e0*/  BRA `(.L_x_6294) ;  /* 0x0000000c004c7947 */ /* 0x000fea0003800000 */
.L_x_6295:
[----:B------:R-:W-:-:S06]  /*72f0*/  HADD2.F32 R25, -RZ, R25.H0_H0 ;  /* 0x20000019ff197230 */ /* 0x000fcc0000004100 */
[----:B------:R-:W1:Y:S02]  /*7300*/  F2I.FTZ.TRUNC.NTZ R25, R25 ;  /* 0x0000001900197305 */ /* 0x000e64000021f100 */
[----:B-1----:R1:W-:Y:S01]  /*7310*/  STG.E.U16 desc[UR36][R2.64], R25 ;  /* 0x0000001902007986 */ /* 0x0023e2000c101524 */
[----:B------:R-:W-:Y:S05]  /*7320*/  BRA `(.L_x_6294) ;  /* 0x0000000c003c7947 */ /* 0x000fea0003800000 */
.L_x_6290:
        /* <DEDUP_REMOVED lines=9> */
.L_x_6298:
[----:B------:R1:W-:Y:S01]  /*73c0*/  STG.E.U16 desc[UR36][R2.64], R25 ;  /* 0x0000001902007986 */ /* 0x0003e2000c101524 */
[----:B------:R-:W-:Y:S05]  /*73d0*/  BRA `(.L_x_6294) ;  /* 0x0000000c00107947 */ /* 0x000fea0003800000 */
.L_x_6297:
        /* <DEDUP_REMOVED lines=10> */
.L_x_6300:
[----:B------:R-:W-:-:S05]  /*7480*/  HADD2.F32 R0, -RZ, R25.H0_H0 ;  /* 0x20000019ff007230 */ /* 0x000fca0000004100 */
[----:B------:R-:W-:-:S04]  /*7490*/  F2FP.F16.F32.PACK_AB R0, RZ, R0 ;  /* 0x00000000ff00723e */ /* 0x000fc800000000ff */
[----:B------:R-:W-:-:S05]  /*74a0*/  PRMT R0, R0, 0x5410, RZ ;  /* 0x0000541000007816 */ /* 0x000fca00000000ff */
[----:B------:R1:W-:Y:S01]  /*74b0*/  STG.E desc[UR36][R2.64], R0 ;  /* 0x0000000002007986 */ /* 0x0003e2000c101924 */
[----:B------:R-:W-:Y:S05]  /*74c0*/  BRA `(.L_x_6294) ;  /* 0x0000000800d47947 */ /* 0x000fea0003800000 */
.L_x_6299:
[----:B------:R-:W-:-:S05]  /*74d0*/  HADD2.F32 R4, -RZ, R25.H0_H0 ;  /* 0x20000019ff047230 */ /* 0x000fca0000004100 */
[----:B------:R-:W-:-:S06]  /*74e0*/  FMUL.FTZ R4, R4, 1 ;  /* 0x3f80000004047820 */ /* 0x000fcc0000410000 */
[----:B------:R-:W1:Y:S02]  /*74f0*/  F2F.F64.F32 R4, R4 ;  /* 0x0000000400047310 */ /* 0x000e640000201800 */
[----:B-1----:R1:W-:Y:S01]  /*7500*/  STG.E.64 desc[UR36][R2.64], R4 ;  /* 0x0000000402007986 */ /* 0x0023e2000c101b24 */
[----:B------:R-:W-:Y:S05]  /*7510*/  BRA `(.L_x_6294) ;  /* 0x0000000800c07947 */ /* 0x000fea0003800000 */
.L_x_6289:
        /* <DEDUP_REMOVED lines=13> */
.L_x_6303:
[----:B------:R-:W-:Y:S01]  /*75f0*/  HADD2.F32 R25, -RZ, R25.H0_H0 ;  /* 0x20000019ff197230 */ /* 0x000fe20000004100 */
[----:B------:R-:W-:-:S04]  /*7600*/  CS2R R6, SRZ ;  /* 0x0000000000067805 */ /* 0x000fc8000001ff00 */
[----:B------:R-:W-:-:S06]  /*7610*/  FMUL.FTZ R4, R25, 1 ;  /* 0x3f80000019047820 */ /* 0x000fcc0000410000 */
[----:B------:R-:W1:Y:S02]  /*7620*/  F2F.F64.F32 R4, R4 ;  /* 0x0000000400047310 */ /* 0x000e640000201800 */
[----:B-1----:R1:W-:Y:S01]  /*7630*/  STG.E.128 desc[UR36][R2.64], R4 ;  /* 0x0000000402007986 */ /* 0x0023e2000c101d24 */
[----:B------:R-:W-:Y:S05]  /*7640*/  BRA `(.L_x_6294) ;  /* 0x0000000800747947 */ /* 0x000fea0003800000 */
.L_x_6302:
        /* <DEDUP_REMOVED lines=21> */
.L_x_6307:
[----:B------:R-:W-:Y:S05]  /*77a0*/  BSYNC B0 ;  /* 0x0000000000007941 */ /* 0x000fea0003800000 */
.L_x_6306:
[----:B------:R-:W-:-:S05]  /*77b0*/  LOP3.LUT R5, R0, R5, RZ, 0xfc, !PT ;  /* 0x0000000500057212 */ /* 0x000fca00078efcff */
[----:B------:R1:W-:Y:S01]  /*77c0*/  STG.E.U8 desc[UR36][R2.64], R5 ;  /* 0x0000000502007986 */ /* 0x0003e2000c101124 */
[----:B------:R-:W-:Y:S05]  /*77d0*/  BRA `(.L_x_6294) ;  /* 0x0000000800107947 */ /* 0x000fea0003800000 */
.L_x_6305:
        /* <DEDUP_REMOVED lines=13> */
.L_x_6309:
[----:B------:R-:W-:Y:S01]  /*78b0*/  IMAD.MOV.U32 R0, RZ, RZ, 0x7f ;  /* 0x0000007fff007424 */ /* 0x000fe200078e00ff */
[----:B------:R-:W-:-:S04]  /*78c0*/  ISETP.GT.U32.AND P0, PT, R4, 0x7f800000, PT ;  /* 0x7f8000000400780c */ /* 0x000fc80003f04070 */
[----:B------:R-:W-:-:S09]  /*78d0*/  SEL R0, R0, 0x7c, P0 ;  /* 0x0000007c00007807 */ /* 0x000fd20000000000 */
.L_x_6310:
[----:B------:R-:W-:Y:S05]  /*78e0*/  BSYNC B0 ;  /* 0x0000000000007941 */ /* 0x000fea0003800000 */
.L_x_6308:
[----:B------:R-:W-:-:S04]  /*78f0*/  LOP3.LUT R4, R25, 0x80000000, RZ, 0xc0, !PT ;  /* 0x8000000019047812 */ /* 0x000fc800078ec0ff */
[----:B------:R-:W-:-:S04]  /*7900*/  SHF.R.U32.HI R5, RZ, 0x18, R4 ;  /* 0x00000018ff057819 */ /* 0x000fc80000011604 */
[----:B------:R-:W-:-:S05]  /*7910*/  LOP3.LUT R5, R0, R5, RZ, 0xfc, !PT ;  /* 0x0000000500057212 */ /* 0x000fca00078efcff */
[----:B------:R1:W-:Y:S01]  /*7920*/  STG.E.U8 desc[UR36][R2.64], R5 ;  /* 0x0000000502007986 */ /* 0x0003e2000c101124 */
[----:B------:R-:W-:Y:S05]  /*7930*/  BRA `(.L_x_6294) ;  /* 0x0000000400b87947 */ /* 0x000fea0003800000 */
.L_x_6304:
[----:B------:R-:W-:-:S05]  /*7940*/  HADD2.F32 R0, -RZ, R25.H0_H0 ;  /* 0x20000019ff007230 */ /* 0x000fca0000004100 */
[----:B------:R-:W-:-:S05]  /*7950*/  F2FP.BF16.F32.PACK_AB R0, RZ, R0 ;  /* 0x00000000ff00723e */ /* 0x000fca00000010ff */
[----:B------:R1:W-:Y:S01]  /*7960*/  STG.E.U16 desc[UR36][R2.64], R0 ;  /* 0x0000000002007986 */ /* 0x0003e2000c101524 */
[----:B------:R-:W-:Y:S05]  /*7970*/  BRA `(.L_x_6294) ;  /* 0x0000000400a87947 */ /* 0x000fea0003800000 */
.L_x_6301:
        /* <DEDUP_REMOVED lines=12> */
.L_x_6313:
        /* <DEDUP_REMOVED lines=17> */
.L_x_6316:
[----:B------:R-:W-:-:S04]  /*7b50*/  LOP3.LUT R0, R25, 0x80000000, RZ, 0xc0, !PT ;  /* 0x8000000019007812 */ /* 0x000fc800078ec0ff */
[----:B------:R-:W-:-:S04]  /*7b60*/  SHF.R.U32.HI R5, RZ, 0x18, R0 ;  /* 0x00000018ff057819 */ /* 0x000fc80000011600 */
[----:B------:R-:W-:-:S04]  /*7b70*/  LOP3.LUT R4, R4, R5, RZ, 0xfc, !PT ;  /* 0x0000000504047212 */ /* 0x000fc800078efcff */
[----:B------:R-:W-:-:S07]  /*7b80*/  PRMT R0, R4, 0x7610, R0 ;  /* 0x0000761004007816 */ /* 0x000fce0000000000 */
.L_x_6315:
[----:B------:R-:W-:Y:S05]  /*7b90*/  BSYNC B0 ;  /* 0x0000000000007941 */ /* 0x000fea0003800000 */
.L_x_6314:
[----:B------:R1:W-:Y:S01]  /*7ba0*/  STG.E.U8 desc[UR36][R2.64], R0 ;  /* 0x0000000002007986 */ /* 0x0003e2000c101124 */
[----:B------:R-:W-:Y:S05]  /*7bb0*/  BRA `(.L_x_6294) ;  /* 0x0000000400187947 */ /* 0x000fea0003800000 */
.L_x_6312:
        /* <DEDUP_REMOVED lines=17> */
.L_x_6319:
[----:B------:R-:W-:-:S04]  /*7cd0*/  LOP3.LUT R0, R25, 0x80000000, RZ, 0xc0, !PT ;  /* 0x8000000019007812 */ /* 0x000fc800078ec0ff */
[----:B------:R-:W-:-:S04]  /*7ce0*/  SHF.R.U32.HI R5, RZ, 0x18, R0 ;  /* 0x00000018ff057819 */ /* 0x000fc80000011600 */
[----:B------:R-:W-:-:S04]  /*7cf0*/  LOP3.LUT R4, R4, R5, RZ, 0xfc, !PT ;  /* 0x0000000504047212 */ /* 0x000fc800078efcff */
[----:B------:R-:W-:-:S07]  /*7d00*/  PRMT R0, R4, 0x7610, R0 ;  /* 0x0000761004007816 */ /* 0x000fce0000000000 */
.L_x_6318:
[----:B------:R-:W-:Y:S05]  /*7d10*/  BSYNC B0 ;  /* 0x0000000000007941 */ /* 0x000fea0003800000 */
.L_x_6317:
[----:B------:R1:W-:Y:S01]  /*7d20*/  STG.E.U8 desc[UR36][R2.64], R0 ;  /* 0x0000000002007986 */ /* 0x0003e2000c101124 */
[----:B------:R-:W-:Y:S05]  /*7d30*/  BRA `(.L_x_6294) ;  /* 0x0000000000b87947 */ /* 0x000fea0003800000 */
.L_x_6311:
        /* <DEDUP_REMOVED lines=22> */
.L_x_6293:
        /* <DEDUP_REMOVED lines=16> */
.L_x_6322:
[----:B------:R-:W-:Y:S05]  /*7fa0*/  BRA `(.L_x_6294) ;  /* 0x00000000001c7947 */ /* 0x000fea0003800000 */
.L_x_6321:
[----:B------:R-:W-:-:S06]  /*7fb0*/  HADD2.F32 R4, -RZ, R25.H0_H0 ;  /* 0x20000019ff047230 */ /* 0x000fcc0000004100 */
[----:B------:R-:W1:Y:S02]  /*7fc0*/  F2I.U64.TRUNC R4, R4 ;  /* 0x0000000400047311 */ /* 0x000e64000020d800 */
[----:B-1----:R1:W-:Y:S01]  /*7fd0*/  STG.E.64 desc[UR36][R2.64], R4 ;  /* 0x0000000402007986 */ /* 0x0023e2000c101b24 */
[----:B------:R-:W-:Y:S05]  /*7fe0*/  BRA `(.L_x_6294) ;  /* 0x00000000000c7947 */ /* 0x000fea0003800000 */
.L_x_6320:
[----:B------:R-:W-:-:S06]  /*7ff0*/  HADD2.F32 R25, -RZ, R25.H0_H0 ;  /* 0x20000019ff197230 */ /* 0x000fcc0000004100 */
[----:B------:R-:W1:Y:S02]  /*8000*/  F2I.FTZ.U32.TRUNC.NTZ R25, R25 ;  /* 0x0000001900197305 */ /* 0x000e64000021f000 */
[----:B-1----:R1:W-:Y:S02]  /*8010*/  STG.E desc[UR36][R2.64], R25 ;  /* 0x0000001902007986 */ /* 0x0023e4000c101924 */
.L_x_6294:
[----:B------:R-:W-:-:S07]  /*8020*/  VIADD R17, R17, 0x80 ;  /* 0x0000008011117836 */ /* 0x000fce0000000000 */
.L_x_6253:
[----:B------:R-:W-:-:S13]  /*8030*/  ISETP.GE.AND P0, PT, R17, R22, PT ;  /* 0x000000161100720c */ /* 0x000fda0003f06270 */
[----:B------:R-:W-:Y:S05]  /*8040*/  @P0 BREAK B6 ;  /* 0x0000000000060942 */ /* 0x000fea0003800000 */
[----:B------:R-:W-:Y:S05]  /*8050*/  @P0 BRA `(.L_x_6288) ;  /* 0x0000000c00f40947 */ /* 0x000fea0003800000 */
[----:B------:R-:W-:Y:S05]  /*8060*/  BSYNC B6 ;  /* 0x0000000000067941 */ /* 0x000fea0003800000 */
.L_x_6252:
        /* <DEDUP_REMOVED lines=18> */
[----:B-----5:R-:W-:-:S06]  /*8190*/  HADD2.F32 R23, -RZ, R23.H0_H0 ;  /* 0x20000017ff177230 */ /* 0x020fcc0000004100 */
[----:B------:R-:W1:Y:S02]  /*81a0*/  F2I.FTZ.TRUNC.NTZ R23, R23 ;  /* 0x0000001700177305 */ /* 0x000e64000021f100 */
[----:B-1----:R1:W-:Y:S01]  /*81b0*/  STG.E.U8 desc[UR36][R2.64], R23 ;  /* 0x0000001702007986 */ /* 0x0023e2000c101124 */
[----:B------:R-:W-:Y:S05]  /*81c0*/  BRA `(.L_x_6328) ;  /* 0x0000000c00947947 */ /* 0x000fea0003800000 */
.L_x_6326:
[----:B-----5:R-:W-:-:S06]  /*81d0*/  HADD2.F32 R5, -RZ, R23.H0_H0 ;  /* 0x20000017ff057230 */ /* 0x020fcc0000004100 */
[----:B------:R-:W1:Y:S02]  /*81e0*/  F2I.S64.TRUNC R4, R5 ;  /* 0x0000000500047311 */ /* 0x000e64000020d900 */
[----:B-1----:R1:W-:Y:S01]  /*81f0*/  STG.E.U8 desc[UR36][R2.64], R4 ;  /* 0x0000000402007986 */ /* 0x0023e2000c101124 */
[----:B------:R-:W-:Y:S05]  /*8200*/  BRA `(.L_x_6328) ;  /* 0x0000000c00847947 */ /* 0x000fea0003800000 */
.L_x_6325:
[----:B------:R-:W-:-:S13]  /*8210*/  ISETP.NE.AND P0, PT, R0, 0x2, PT ;  /* 0x000000020000780c */ /* 0x000fda0003f05270 */
[----:B------:R-:W-:Y:S05]  /*8220*/  @!P0 BRA `(.L_x_6329) ;  /* 0x0000000000308947 */ /* 0x000fea0003800000 */
[----:B------:R-:W-:-:S13]  /*8230*/  ISETP.NE.AND P0, PT, R0, 0x3, PT ;  /* 0x000000030000780c */ /* 0x000fda0003f05270 */
[----:B------:R-:W-:Y:S05]  /*8240*/  @!P0 BRA `(.L_x_6330) ;  /* 0x0000000000188947 */ /* 0x000fea0003800000 */
[----:B------:R-:W-:-:S13]  /*8250*/  ISETP.NE.AND P0, PT, R0, 0x4, PT ;  /* 0x000000040000780c */ /* 0x000fda0003f05270 */
[----:B------:R-:W-:Y:S05]  /*8260*/  @P0 BRA `(.L_x_6327) ;  /* 0x0000000c000c0947 */ /* 0x000fea0003800000 */
[----:B-----5:R-:W-:-:S06]  /*8270*/  HADD2.F32 R4, -RZ, R23.H0_H0 ;  /* 0x20000017ff047230 */ /* 0x020fcc0000004100 */
[----:B------:R-:W1:Y:S02]  /*8280*/  F2I.S64.TRUNC R4, R4 ;  /* 0x0000000400047311 */ /* 0x000e64000020d900 */
[----:B-1----:R1:W-:Y:S01]  /*8290*/  STG.E.64 desc[UR36][R2.64], R4 ;  /* 0x0000000402007986 */ /* 0x0023e2000c101b24 */
[----:B------:R-:W-:Y:S05]  /*82a0*/  BRA `(.L_x_6328) ;  /* 0x0000000c005c7947 */ /* 0x000fea0003800000 */
.L_x_6330:
[----:B-----5:R-:W-:-:S06]  /*82b0*/  HADD2.F32 R23, -RZ, R23.H0_H0 ;  /* 0x20000017ff177230 */ /* 0x020fcc0000004100 */
[----:B------:R-:W1:Y:S02]  /*82c0*/  F2I.FTZ.TRUNC.NTZ R23, R23 ;  /* 0x0000001700177305 */ /* 0x000e64000021f100 */
[----:B-1----:R1:W-:Y:S01]  /*82d0*/  STG.E desc[UR36][R2.64], R23 ;  /* 0x0000001702007986 */ /* 0x0023e2000c101924 */
[----:B------:R-:W-:Y:S05]  /*82e0*/  BRA `(.L_x_6328) ;  /* 0x0000000c004c7947 */ /* 0x000fea0003800000 */
.L_x_6329:
[----:B-----5:R-:W-:-:S06]  /*82f0*/  HADD2.F32 R23, -RZ, R23.H0_H0 ;  /* 0x20000017ff177230 */ /* 0x020fcc0000004100 */
[----:B------:R-:W1:Y:S02]  /*8300*/  F2I.FTZ.TRUNC.NTZ R23, R23 ;  /* 0x0000001700177305 */ /* 0x000e64000021f100 */
[----:B-1----:R1:W-:Y:S01]  /*8310*/  STG.E.U16 desc[UR36][R2.64], R23 ;  /* 0x0000001702007986 */ /* 0x0023e2000c101524 */
[----:B------:R-:W-:Y:S05]  /*8320*/  BRA `(.L_x_6328) ;  /* 0x0000000c003c7947 */ /* 0x000fea0003800000 */
.L_x_6324:
[----:B------:R-:W-:-:S13]  /*8330*/  ISETP.GT.AND P0, PT, R0, 0x6, PT ;  /* 0x000000060000780c */ /* 0x000fda0003f04270 */
[----:B------:R-:W-:Y:S05]  /*8340*/  @P0 BRA `(.L_x_6331) ;  /* 0x0000000000240947 */ /* 0x000fea0003800000 */
[----:B------:R-:W-:-:S13]  /*8350*/  ISETP.NE.AND P0, PT, R0, 0x5, PT ;  /* 0x000000050000780c */ /* 0x000fda0003f05270 */
[----:B------:R-:W-:Y:S05]  /*8360*/  @!P0 BRA `(.L_x_6332) ;  /* 0x0000000000148947 */ /* 0x000fea0003800000 */
[----:B------:R-:W-:-:S13]  /*8370*/  ISETP.NE.AND P0, PT, R0, 0x6, PT ;  /* 0x000000060000780c */ /* 0x000fda0003f05270 */
[----:B------:R-:W-:Y:S05]  /*8380*/  @P0 BRA `(.L_x_6327) ;  /* 0x0000000800c40947 */ /* 0x000fea0003800000 */
[----:B-----5:R-:W-:-:S05]  /*8390*/  HADD2.F32 R23, -RZ, R23.H0_H0 ;  /* 0x20000017ff177230 */ /* 0x020fca0000004100 */
[----:B------:R2:W-:Y:S01]  /*83a0*/  STG.E desc[UR36][R2.64], R23 ;  /* 0x0000001702007986 */ /* 0x0005e2000c101924 */
[----:B------:R-:W-:Y:S05]  /*83b0*/  BRA `(.L_x_6328) ;  /* 0x0000000c00187947 */ /* 0x000fea0003800000 */
.L_x_6332:
[----:B-----5:R1:W-:Y:S01]  /*83c0*/  STG.E.U16 desc[UR36][R2.64], R23 ;  /* 0x0000001702007986 */ /* 0x0203e2000c101524 */
[----:B------:R-:W-:Y:S05]  /*83d0*/  BRA `(.L_x_6328) ;  /* 0x0000000c00107947 */ /* 0x000fea0003800000 */
.L_x_6331:
[----:B------:R-:W-:-:S13]  /*83e0*/  ISETP.NE.AND P0, PT, R0, 0x7, PT ;  /* 0x000000070000780c */ /* 0x000fda0003f05270 */
[----:B------:R-:W-:Y:S05]  /*83f0*/  @!P0 BRA `(.L_x_6333) ;  /* 0x0000000000348947 */ /* 0x000fea0003800000 */
[----:B------:R-:W-:-:S13]  /*8400*/  ISETP.NE.AND P0, PT, R0, 0x8, PT ;  /* 0x000000080000780c */ /* 0x000fda0003f05270 */
[----:B------:R-:W-:Y:S05]  /*8410*/  @!P0 BRA `(.L_x_6334) ;  /* 0x0000000000188947 */ /* 0x000fea0003800000 */
[----:B------:R-:W-:-:S13]  /*8420*/  ISETP.NE.AND P0, PT, R0, 0x9, PT ;  /* 0x000000090000780c */ /* 0x000fda0003f05270 */
[----:B------:R-:W-:Y:S05]  /*8430*/  @P0 BRA `(.L_x_6327) ;  /* 0x0000000800980947 */ /* 0x000fea0003800000 */
[----:B-----5:R-:W-:Y:S02]  /*8440*/  HADD2.F32 R4, -RZ, R23.H0_H0 ;  /* 0x20000017ff047230 */ /* 0x020fe40000004100 */
[----:B------:R-:W-:-:S05]  /*8450*/  IMAD.MOV.U32 R5, RZ, RZ, RZ ;  /* 0x000000ffff057224 */ /* 0x000fca00078e00ff */
[----:B------:R3:W-:Y:S01]  /*8460*/  STG.E.64 desc[UR36][R2.64], R4 ;  /* 0x0000000402007986 */ /* 0x0007e2000c101b24 */
[----:B------:R-:W-:Y:S05]  /*8470*/  BRA `(.L_x_6328) ;  /* 0x0000000800e87947 */ /* 0x000fea0003800000 */
.L_x_6334:
[----:B-----5:R-:W-:-:S05]  /*8480*/  HADD2.F32 R0, -RZ, R23.H0_H0 ;  /* 0x20000017ff007230 */ /* 0x020fca0000004100 */
[----:B------:R-:W-:-:S04]  /*8490*/  F2FP.F16.F32.PACK_AB R0, RZ, R0 ;  /* 0x00000000ff00723e */ /* 0x000fc800000000ff */
[----:B------:R-:W-:-:S05]  /*84a0*/  PRMT R0, R0, 0x5410, RZ ;  /* 0x0000541000007816 */ /* 0x000fca00000000ff */
[----:B------:R4:W-:Y:S01]  /*84b0*/  STG.E desc[UR36][R2.64], R0 ;  /* 0x0000000002007986 */ /* 0x0009e2000c101924 */
[----:B------:R-:W-:Y:S05]  /*84c0*/  BRA `(.L_x_6328) ;  /* 0x0000000800d47947 */ /* 0x000fea0003800000 */
.L_x_6333:
[----:B-----5:R-:W-:-:S05]  /*84d0*/  HADD2.F32 R4, -RZ, R23.H0_H0 ;  /* 0x20000017ff047230 */ /* 0x020fca0000004100 */
[----:B------:R-:W-:-:S06]  /*84e0*/  FMUL.FTZ R4, R4, 1 ;  /* 0x3f80000004047820 */ /* 0x000fcc0000410000 */
[----:B------:R-:W1:Y:S02]  /*84f0*/  F2F.F64.F32 R4, R4 ;  /* 0x0000000400047310 */ /* 0x000e640000201800 */
[----:B-1----:R1:W-:Y:S01]  /*8500*/  STG.E.64 desc[UR36][R2.64], R4 ;  /* 0x0000000402007986 */ /* 0x0023e2000c101b24 */
[----:B------:R-:W-:Y:S05]  /*8510*/  BRA `(.L_x_6328) ;  /* 0x0000000800c07947 */ /* 0x000fea0003800000 */
.L_x_6323:
        /* <DEDUP_REMOVED lines=8> */
[----:B-----5:R-:W-:-:S05]  /*85a0*/  HADD2.F32 R23, -RZ, R23.H0_H0 ;  /* 0x20000017ff177230 */ /* 0x020fca0000004100 */
[----:B------:R-:W-:-:S04]  /*85b0*/  FSETP.NEU.FTZ.AND P0, PT, R23, RZ, PT ;  /* 0x000000ff1700720b */ /* 0x000fc80003f1d000 */
[----:B------:R-:W-:-:S05]  /*85c0*/  SEL R5, RZ, 0x1, !P0 ;  /* 0x00000001ff057807 */ /* 0x000fca0004000000 */
[----:B------:R1:W-:Y:S01]  /*85d0*/  STG.E.U8 desc[UR36][R2.64], R5 ;  /* 0x0000000502007986 */ /* 0x0003e2000c101124 */
[----:B------:R-:W-:Y:S05]  /*85e0*/  BRA `(.L_x_6328) ;  /* 0x00000008008c7947 */ /* 0x000fea0003800000 */
.L_x_6337:
[----:B-----5:R-:W-:Y:S01]  /*85f0*/  HADD2.F32 R23, -RZ, R23.H0_H0 ;  /* 0x20000017ff177230 */ /* 0x020fe20000004100 */
[----:B------:R-:W-:-:S04]  /*8600*/  CS2R R6, SRZ ;  /* 0x0000000000067805 */ /* 0x000fc8000001ff00 */
[----:B------:R-:W-:-:S06]  /*8610*/  FMUL.FTZ R4, R23, 1 ;  /* 0x3f80000017047820 */ /* 0x000fcc0000410000 */
[----:B------:R-:W1:Y:S02]  /*8620*/  F2F.F64.F32 R4, R4 ;  /* 0x0000000400047310 */ /* 0x000e640000201800 */
[----:B-1----:R1:W-:Y:S01]  /*8630*/  STG.E.128 desc[UR36][R2.64], R4 ;  /* 0x0000000402007986 */ /* 0x0023e2000c101d24 */
[----:B------:R-:W-:Y:S05]  /*8640*/  BRA `(.L_x_6328) ;  /* 0x0000000800747947 */ /* 0x000fea0003800000 */
.L_x_6336:
[----:B------:R-:W-:-:S13]  /*8650*/  ISETP.NE.AND P0, PT, R0, 0xf, PT ;  /* 0x0000000f0000780c */ /* 0x000fda0003f05270 */
[----:B------:R-:W-:Y:S05]  /*8660*/  @!P0 BRA `(.L_x_6338) ;  /* 0x0000000000b48947 */ /* 0x000fea0003800000 */
[----:B------:R-:W-:-:S13]  /*8670*/  ISETP.NE.AND P0, PT, R0, 0x17, PT ;  /* 0x000000170000780c */ /* 0x000fda0003f05270 */
[----:B------:R-:W-:Y:S05]  /*8680*/  @!P0 BRA `(.L_x_6339) ;  /* 0x0000000000548947 */ /* 0x000fea0003800000 */
[----:B------:R-:W-:-:S13]  /*8690*/  ISETP.NE.AND P0, PT, R0, 0x18, PT ;  /* 0x000000180000780c */ /* 0x000fda0003f05270 */
[----:B------:R-:W-:Y:S05]  /*86a0*/  @P0 BRA `(.L_x_6327) ;  /* 0x0000000400fc0947 */ /* 0x000fea0003800000 */
[----:B-----5:R-:W-:Y:S01]  /*86b0*/  HADD2.F32 R23, -RZ, R23.H0_H0 ;  /* 0x20000017ff177230 */ /* 0x020fe20000004100 */
        /* <DEDUP_REMOVED lines=14> */
.L_x_6341:
[----:B------:R-:W-:Y:S05]  /*87a0*/  BSYNC B0 ;  /* 0x0000000000007941 */ /* 0x000fea0003800000 */
.L_x_6340:
[----:B------:R-:W-:-:S05]  /*87b0*/  LOP3.LUT R5, R0, R5, RZ, 0xfc, !PT ;  /* 0x0000000500057212 */ /* 0x000fca00078efcff */
[----:B------:R1:W-:Y:S01]  /*87c0*/  STG.E.U8 desc[UR36][R2.64], R5 ;  /* 0x0000000502007986 */ /* 0x0003e2000c101124 */
[----:B------:R-:W-:Y:S05]  /*87d0*/  BRA `(.L_x_6328) ;  /* 0x0000000800107947 */ /* 0x000fea0003800000 */
.L_x_6339:
[----:B-----5:R-:W-:Y:S01]  /*87e0*/  HADD2.F32 R23, -RZ, R23.H0_H0 ;  /* 0x20000017ff177230 */ /* 0x020fe20000004100 */
        /* <DEDUP_REMOVED lines=12> */
.L_x_6343:
[----:B------:R-:W-:Y:S01]  /*88b0*/  IMAD.MOV.U32 R0, RZ, RZ, 0x7f ;  /* 0x0000007fff007424 */ /* 0x000fe200078e00ff */
[----:B------:R-:W-:-:S04]  /*88c0*/  ISETP.GT.U32.AND P0, PT, R4, 0x7f800000, PT ;  /* 0x7f8000000400780c */ /* 0x000fc80003f04070 */
[----:B------:R-:W-:-:S09]  /*88d0*/  SEL R0, R0, 0x7c, P0 ;  /* 0x0000007c00007807 */ /* 0x000fd20000000000 */
.L_x_6344:
[----:B------:R-:W-:Y:S05]  /*88e0*/  BSYNC B0 ;  /* 0x0000000000007941 */ /* 0x000fea0003800000 */
.L_x_6342:
[----:B------:R-:W-:-:S04]  /*88f0*/  LOP3.LUT R4, R23, 0x80000000, RZ, 0xc0, !PT ;  /* 0x8000000017047812 */ /* 0x000fc800078ec0ff */
[----:B------:R-:W-:-:S04]  /*8900*/  SHF.R.U32.HI R5, RZ, 0x18, R4 ;  /* 0x00000018ff057819 */ /* 0x000fc80000011604 */
[----:B------:R-:W-:-:S05]  /*8910*/  LOP3.LUT R5, R0, R5, RZ, 0xfc, !PT ;  /* 0x0000000500057212 */ /* 0x000fca00078efcff */
[----:B------:R1:W-:Y:S01]  /*8920*/  STG.E.U8 desc[UR36][R2.64], R5 ;  /* 0x0000000502007986 */ /* 0x0003e2000c101124 */
[----:B------:R-:W-:Y:S05]  /*8930*/  BRA `(.L_x_6328) ;  /* 0x0000000400b87947 */ /* 0x000fea0003800000 */
.L_x_6338:
[----:B-----5:R-:W-:-:S05]  /*8940*/  HADD2.F32 R0, -RZ, R23.H0_H0 ;  /* 0x20000017ff007230 */ /* 0x020fca0000004100 */
[----:B------:R-:W-:-:S05]  /*8950*/  F2FP.BF16.F32.PACK_AB R0, RZ, R0 ;  /* 0x00000000ff00723e */ /* 0x000fca00000010ff */
[----:B------:R1:W-:Y:S01]  /*8960*/  STG.E.U16 desc[UR36][R2.64], R0 ;  /* 0x0000000002007986 */ /* 0x0003e2000c101524 */
[----:B------:R-:W-:Y:S05]  /*8970*/  BRA `(.L_x_6328) ;  /* 0x0000000400a87947 */ /* 0x000fea0003800000 */
.L_x_6335:
        /* <DEDUP_REMOVED lines=8> */
[----:B-----5:R-:W-:-:S06]  /*8a00*/  HADD2.F32 R5, -RZ, R23.H0_H0 ;  /* 0x20000017ff057230 */ /* 0x020fcc0000004100 */
[----:B------:R-:W1:Y:S02]  /*8a10*/  F2I.FTZ.U32.TRUNC.NTZ R5, R5 ;  /* 0x0000000500057305 */ /* 0x000e64000021f000 */
[----:B-1----:R1:W-:Y:S01]  /*8a20*/  STG.E.U16 desc[UR36][R2.64], R5 ;  /* 0x0000000502007986 */ /* 0x0023e2000c101524 */
[----:B------:R-:W-:Y:S05]  /*8a30*/  BRA `(.L_x_6328) ;  /* 0x0000000400787947 */ /* 0x000fea0003800000 */
.L_x_6347:
[----:B-----5:R-:W-:Y:S01]  /*8a40*/  HADD2.F32 R23, -RZ, R23.H0_H0 ;  /* 0x20000017ff177230 */ /* 0x020fe20000004100 */
        /* <DEDUP_REMOVED lines=16> */
.L_x_6350:
[----:B------:R-:W-:-:S04]  /*8b50*/  LOP3.LUT R0, R23, 0x80000000, RZ, 0xc0, !PT ;  /* 0x8000000017007812 */ /* 0x000fc800078ec0ff */
[----:B------:R-:W-:-:S04]  /*8b60*/  SHF.R.U32.HI R5, RZ, 0x18, R0 ;  /* 0x00000018ff057819 */ /* 0x000fc80000011600 */
[----:B------:R-:W-:-:S04]  /*8b70*/  LOP3.LUT R4, R4, R5, RZ, 0xfc, !PT ;  /* 0x0000000504047212 */ /* 0x000fc800078efcff */
[----:B------:R-:W-:-:S07]  /*8b80*/  PRMT R0, R4, 0x7610, R0 ;  /* 0x0000761004007816 */ /* 0x000fce0000000000 */
.L_x_6349:
[----:B------:R-:W-:Y:S05]  /*8b90*/  BSYNC B0 ;  /* 0x0000000000007941 */ /* 0x000fea0003800000 */
.L_x_6348:
[----:B------:R1:W-:Y:S01]  /*8ba0*/  STG.E.U8 desc[UR36][R2.64], R0 ;  /* 0x0000000002007986 */ /* 0x0003e2000c101124 */
[----:B------:R-:W-:Y:S05]  /*8bb0*/  BRA `(.L_x_6328) ;  /* 0x0000000400187947 */ /* 0x000fea0003800000 */
.L_x_6346:
        /* <DEDUP_REMOVED lines=17> */
.L_x_6353:
[----:B------:R-:W-:-:S04]  /*8cd0*/  LOP3.LUT R0, R23, 0x80000000, RZ, 0xc0, !PT ;  /* 0x8000000017007812 */ /* 0x000fc800078ec0ff */
[----:B------:R-:W-:-:S04]  /*8ce0*/  SHF.R.U32.HI R5, RZ, 0x18, R0 ;  /* 0x00000018ff057819 */ /* 0x000fc80000011600 */
[----:B------:R-:W-:-:S04]  /*8cf0*/  LOP3.LUT R4, R4, R5, RZ, 0xfc, !PT ;  /* 0x0000000504047212 */ /* 0x000fc800078efcff */
[----:B------:R-:W-:-:S07]  /*8d00*/  PRMT R0, R4, 0x7610, R0 ;  /* 0x0000761004007816 */ /* 0x000fce0000000000 */
.L_x_6352:
[----:B------:R-:W-:Y:S05]  /*8d10*/  BSYNC B0 ;  /* 0x0000000000007941 */ /* 0x000fea0003800000 */
.L_x_6351:
[----:B------:R1:W-:Y:S01]  /*8d20*/  STG.E.U8 desc[UR36][R2.64], R0 ;  /* 0x0000000002007986 */ /* 0x0003e2000c101124 */
[----:B------:R-:W-:Y:S05]  /*8d30*/  BRA `(.L_x_6328) ;  /* 0x0000000000b87947 */ /* 0x000fea0003800000 */
.L_x_6345:
[----:B------:R-:W-:-:S13]  /*8d40*/  ISETP.NE.AND P0, PT, R0, 0x1c, PT ;  /* 0x0000001c0000780c */ /* 0x000fda0003f05270 */
[----:B------:R-:W-:Y:S05]  /*8d50*/  @!P0 BRA `(.L_x_6354) ;  /* 0x0000000000a48947 */ /* 0x000fea0003800000 */
[----:B------:R-:W-:-:S13]  /*8d60*/  ISETP.NE.AND P0, PT, R0, 0x1d, PT ;  /* 0x0000001d0000780c */ /* 0x000fda0003f05270 */
[----:B------:R-:W-:Y:S05]  /*8d70*/  @!P0 BRA `(.L_x_6355) ;  /* 0x00000000008c8947 */ /* 0x000fea0003800000 */
[----:B------:R-:W-:-:S13]  /*8d80*/  ISETP.NE.AND P0, PT, R0, 0x2c, PT ;  /* 0x0000002c0000780c */ /* 0x000fda0003f05270 */
[----:B------:R-:W-:Y:S05]  /*8d90*/  @P0 BRA `(.L_x_6327) ;  /* 0x0000000000400947 */ /* 0x000fea0003800000 */
[----:B-----5:R-:W-:Y:S02]  /*8da0*/  HADD2.F32 R23, -RZ, R23.H0_H0 ;  /* 0x20000017ff177230 */ /* 0x020fe40000004100 */
        /* <DEDUP_REMOVED lines=15> */
.L_x_6327:
        /* <DEDUP_REMOVED lines=16> */
.L_x_6356:
[----:B------:R-:W-:Y:S05]  /*8fa0*/  BRA `(.L_x_6328) ;  /* 0x00000000001c7947 */ /* 0x000fea0003800000 */
.L_x_6355:
[----:B-----5:R-:W-:-:S06]  /*8fb0*/  HADD2.F32 R4, -RZ, R23.H0_H0 ;  /* 0x20000017ff047230 */ /* 0x020fcc0000004100 */
[----:B------:R-:W1:Y:S02]  /*8fc0*/  F2I.U64.TRUNC R4, R4 ;  /* 0x0000000400047311 */ /* 0x000e64000020d800 */
[----:B-1----:R1:W-:Y:S01]  /*8fd0*/  STG.E.64 desc[UR36][R2.64], R4 ;  /* 0x0000000402007986 */ /* 0x0023e2000c101b24 */
[----:B------:R-:W-:Y:S05]  /*8fe0*/  BRA `(.L_x_6328) ;  /* 0x00000000000c7947 */ /* 0x000fea0003800000 */
.L_x_6354:
[----:B-----5:R-:W-:-:S06]  /*8ff0*/  HADD2.F32 R23, -RZ, R23.H0_H0 ;  /* 0x20000017ff177230 */ /* 0x020fcc0000004100 */
[----:B------:R-:W1:Y:S02]  /*9000*/  F2I.FTZ.U32.TRUNC.NTZ R23, R23 ;  /* 0x0000001700177305 */ /* 0x000e64000021f000 */
[----:B-1----:R1:W-:Y:S02]  /*9010*/  STG.E desc[UR36][R2.64], R23 ;  /* 0x0000001702007986 */ /* 0x0023e4000c101924 */
.L_x_6328:
[----:B------:R-:W-:-:S07]  /*9020*/  VIADD R17, R17, 0x80 ;  /* 0x0000008011117836 */ /* 0x000fce0000000000 */
.L_x_6288:
[----:B------:R-:W-:Y:S05]  /*9030*/  BSYNC B7 ;  /* 0x0000000000077941 */ /* 0x000fea0003800000 */
.L_x_6251:
[----:B------:R-:W-:-:S13]  /*9040*/  ISETP.GE.AND P0, PT, R17, R22, PT ;  /* 0x000000161100720c */ /* 0x000fda0003f06270 */
[----:B------:R-:W-:Y:S05]  /*9050*/  @P0 EXIT ;  /* 0x000000000000094d */ /* 0x000fea0003800000 */
[----:B-1234-:R-:W1:Y:S01]  /*9060*/  LDC.64 R2, c[0x0][0x218] ;  /* 0x00008600ff027b82 */ /* 0x01ee620000000a00 */
[----:B------:R-:W-:Y:S01]  /*9070*/  PRMT R0, R18, 0x9910, RZ ;  /* 0x0000991012007816 */ /* 0x000fe200000000ff */
[----:B------:R-:W-:Y:S01]  /*9080*/  IMAD R16, R16, 0x200, R17 ;  /* 0x0000020010107824 */ /* 0x000fe200078e0211 */
[----:B------:R-:W-:Y:S02]  /*9090*/  ULDC UR4, c[0x0][0x238] ;  /* 0x00008e0000047ab9 */ /* 0x000fe40000000800 */
[----:B------:R-:W-:Y:S01]  /*90a0*/  ISETP.GT.AND P1, PT, R0, 0x9, PT ;  /* 0x000000090000780c */ /* 0x000fe20003f24270 */
[----:B------:R-:W-:-:S05]  /*90b0*/  IMAD R5, R16, UR4, RZ ;  /* 0x0000000410057c24 */ /* 0x000fca000f8e02ff */
        /* <DEDUP_REMOVED lines=13> */
[----:B-1----:R-:W-:Y:S01]  /*9190*/  STG.E.U8 desc[UR36][R2.64], R19 ;  /* 0x0000001302007986 */ /* 0x002fe2000c101124 */
[----:B------:R-:W-:Y:S05]  /*91a0*/  EXIT ;  /* 0x000000000000794d */ /* 0x000fea0003800000 */
.L_x_6360:
[----:B-----5:R-:W-:-:S06]  /*91b0*/  HADD2.F32 R5, -RZ, R19.H0_H0 ;  /* 0x20000013ff057230 */ /* 0x020fcc0000004100 */
[----:B------:R-:W1:Y:S02]  /*91c0*/  F2I.S64.TRUNC R4, R5 ;  /* 0x0000000500047311 */ /* 0x000e64000020d900 */
[----:B-1----:R-:W-:Y:S01]  /*91d0*/  STG.E.U8 desc[UR36][R2.64], R4 ;  /* 0x0000000402007986 */ /* 0x002fe2000c101124 */
[----:B------:R-:W-:Y:S05]  /*91e0*/  EXIT ;  /* 0x000000000000794d */ /* 0x000fea0003800000 */
.L_x_6359:
        /* <DEDUP_REMOVED lines=8> */
[----:B-1----:R-:W-:Y:S01]  /*9270*/  STG.E.64 desc[UR36][R2.64], R4 ;  /* 0x0000000402007986 */ /* 0x002fe2000c101b24 */
[----:B------:R-:W-:Y:S05]  /*9280*/  EXIT ;  /* 0x000000000000794d */ /* 0x000fea0003800000 */
.L_x_6363:
[----:B-----5:R-:W-:-:S06]  /*9290*/  HADD2.F32 R19, -RZ, R19.H0_H0 ;  /* 0x20000013ff137230 */ /* 0x020fcc0000004100 */
[----:B------:R-:W1:Y:S02]  /*92a0*/  F2I.FTZ.TRUNC.NTZ R19, R19 ;  /* 0x0000001300137305 */ /* 0x000e64000021f100 */
[----:B-1----:R-:W-:Y:S01]  /*92b0*/  STG.E desc[UR36][R2.64], R19 ;  /* 0x0000001302007986 */ /* 0x002fe2000c101924 */
[----:B------:R-:W-:Y:S05]  /*92c0*/  EXIT ;  /* 0x000000000000794d */ /* 0x000fea0003800000 */
.L_x_6362:
[----:B-----5:R-:W-:-:S06]  /*92d0*/  HADD2.F32 R19, -RZ, R19.H0_H0 ;  /* 0x20000013ff137230 */ /* 0x020fcc0000004100 */
[----:B------:R-:W1:Y:S02]  /*92e0*/  F2I.FTZ.TRUNC.NTZ R19, R19 ;  /* 0x0000001300137305 */ /* 0x000e64000021f100 */
[----:B-1----:R-:W-:Y:S01]  /*92f0*/  STG.E.U16 desc[UR36][R2.64], R19 ;  /* 0x0000001302007986 */ /* 0x002fe2000c101524 */
[----:B------:R-:W-:Y:S05]  /*9300*/  EXIT ;  /* 0x000000000000794d */ /* 0x000fea0003800000 */
.L_x_6358:
[----:B------:R-:W-:-:S13]  /*9310*/  ISETP.GT.AND P0, PT, R0, 0x6, PT ;  /* 0x000000060000780c */ /* 0x000fda0003f04270 */
[----:B------:R-:W-:Y:S05]  /*9320*/  @P0 BRA `(.L_x_6364) ;  /* 0x0000000000240947 */ /* 0x000fea0003800000 */
[----:B------:R-:W-:-:S13]  /*9330*/  ISETP.NE.AND P0, PT, R0, 0x5, PT ;  /* 0x000000050000780c */ /* 0x000fda0003f05270 */
[----:B------:R-:W-:Y:S05]  /*9340*/  @!P0 BRA `(.L_x_6365) ;  /* 0x0000000000148947 */ /* 0x000fea0003800000 */
[----:B------:R-:W-:-:S13]  /*9350*/  ISETP.NE.AND P0, PT, R0, 0x6, PT ;  /* 0x000000060000780c */ /* 0x000fda0003f05270 */
[----:B------:R-:W-:Y:S05]  /*9360*/  @P0 BRA `(.L_x_6361) ;  /* 0x0000000800c40947 */ /* 0x000fea0003800000 */
[----:B-----5:R-:W-:-:S05]  /*9370*/  HADD2.F32 R19, -RZ, R19.H0_H0 ;  /* 0x20000013ff137230 */ /* 0x020fca0000004100 */
[----:B------:R-:W-:Y:S01]  /*9380*/  STG.E desc[UR36][R2.64], R19 ;  /* 0x0000001302007986 */ /* 0x000fe2000c101924 */
[----:B------:R-:W-:Y:S05]  /*9390*/  EXIT ;  /* 0x000000000000794d */ /* 0x000fea0003800000 */
.L_x_6365:
[----:B-----5:R-:W-:Y:S01]  /*93a0*/  STG.E.U16 desc[UR36][R2.64], R19 ;  /* 0x0000001302007986 */ /* 0x020fe2000c101524 */
[----:B------:R-:W-:Y:S05]  /*93b0*/  EXIT ;  /* 0x000000000000794d */ /* 0x000fea0003800000 */
.L_x_6364:
        /* <DEDUP_REMOVED lines=8> */
[----:B------:R-:W-:Y:S01]  /*9440*/  STG.E.64 desc[UR36][R2.64], R4 ;  /* 0x0000000402007986 */ /* 0x000fe2000c101b24 */
[----:B------:R-:W-:Y:S05]  /*9450*/  EXIT ;  /* 0x000000000000794d */ /* 0x000fea0003800000 */
.L_x_6367:
[----:B-----5:R-:W-:-:S05]  /*9460*/  HADD2.F32 R0, -RZ, R19.H0_H0 ;  /* 0x20000013ff007230 */ /* 0x020fca0000004100 */
[----:B------:R-:W-:-:S04]  /*9470*/  F2FP.F16.F32.PACK_AB R0, RZ, R0 ;  /* 0x00000000ff00723e */ /* 0x000fc800000000ff */
[----:B------:R-:W-:-:S05]  /*9480*/  PRMT R0, R0, 0x5410, RZ ;  /* 0x0000541000007816 */ /* 0x000fca00000000ff */
[----:B------:R-:W-:Y:S01]  /*9490*/  STG.E desc[UR36][R2.64], R0 ;  /* 0x0000000002007986 */ /* 0x000fe2000c101924 */
[----:B------:R-:W-:Y:S05]  /*94a0*/  EXIT ;  /* 0x000000000000794d */ /* 0x000fea0003800000 */
.L_x_6366:
[----:B-----5:R-:W-:-:S05]  /*94b0*/  HADD2.F32 R4, -RZ, R19.H0_H0 ;  /* 0x20000013ff047230 */ /* 0x020fca0000004100 */
[----:B------:R-:W-:-:S06]  /*94c0*/  FMUL.FTZ R4, R4, 1 ;  /* 0x3f80000004047820 */ /* 0x000fcc0000410000 */
[----:B------:R-:W1:Y:S02]  /*94d0*/  F2F.F64.F32 R4, R4 ;  /* 0x0000000400047310 */ /* 0x000e640000201800 */
[----:B-1----:R-:W-:Y:S01]  /*94e0*/  STG.E.64 desc[UR36][R2.64], R4 ;  /* 0x0000000402007986 */ /* 0x002fe2000c101b24 */
[----:B------:R-:W-:Y:S05]  /*94f0*/  EXIT ;  /* 0x000000000000794d */ /* 0x000fea0003800000 */
.L_x_6357:
        /* <DEDUP_REMOVED lines=11> */
[----:B------:R-:W-:Y:S01]  /*95b0*/  STG.E.U8 desc[UR36][R2.64], R5 ;  /* 0x0000000502007986 */ /* 0x000fe2000c101124 */
[----:B------:R-:W-:Y:S05]  /*95c0*/  EXIT ;  /* 0x000000000000794d */ /* 0x000fea0003800000 */
.L_x_6370:
[----:B-----5:R-:W-:Y:S01]  /*95d0*/  HADD2.F32 R19, -RZ, R19.H0_H0 ;  /* 0x20000013ff137230 */ /* 0x020fe20000004100 */
[----:B------:R-:W-:-:S04]  /*95e0*/  CS2R R6, SRZ ;  /* 0x0000000000067805 */ /* 0x000fc8000001ff00 */
[----:B------:R-:W-:-:S06]  /*95f0*/  FMUL.FTZ R4, R19, 1 ;  /* 0x3f80000013047820 */ /* 0x000fcc0000410000 */
[----:B------:R-:W1:Y:S02]  /*9600*/  F2F.F64.F32 R4, R4 ;  /* 0x0000000400047310 */ /* 0x000e640000201800 */
[----:B-1----:R-:W-:Y:S01]  /*9610*/  STG.E.128 desc[UR36][R2.64], R4 ;  /* 0x0000000402007986 */ /* 0x002fe2000c101d24 */
[----:B------:R-:W-:Y:S05]  /*9620*/  EXIT ;  /* 0x000000000000794d */ /* 0x000fea0003800000 */
.L_x_6369:
        /* <DEDUP_REMOVED lines=21> */
.L_x_6374:
[----:B------:R-:W-:Y:S05]  /*9780*/  BSYNC B0 ;  /* 0x0000000000007941 */ /* 0x000fea0003800000 */
.L_x_6373:
[----:B------:R-:W-:-:S05]  /*9790*/  LOP3.LUT R5, R0, R5, RZ, 0xfc, !PT ;  /* 0x0000000500057212 */ /* 0x000fca00078efcff */
[----:B------:R-:W-:Y:S01]  /*97a0*/  STG.E.U8 desc[UR36][R2.64], R5 ;  /* 0x0000000502007986 */ /* 0x000fe2000c101124 */
[----:B------:R-:W-:Y:S05]  /*97b0*/  EXIT ;  /* 0x000000000000794d */ /* 0x000fea0003800000 */
.L_x_6372:
        /* <DEDUP_REMOVED lines=13> */
.L_x_6376:
[----:B------:R-:W-:Y:S01]  /*9890*/  IMAD.MOV.U32 R0, RZ, RZ, 0x7f ;  /* 0x0000007fff007424 */ /* 0x000fe200078e00ff */
[----:B------:R-:W-:-:S04]  /*98a0*/  ISETP.GT.U32.AND P0, PT, R4, 0x7f800000, PT ;  /* 0x7f8000000400780c */ /* 0x000fc80003f04070 */
[----:B------:R-:W-:-:S09]  /*98b0*/  SEL R0, R0, 0x7c, P0 ;  /* 0x0000007c00007807 */ /* 0x000fd20000000000 */
.L_x_6377:
[----:B------:R-:W-:Y:S05]  /*98c0*/  BSYNC B0 ;  /* 0x0000000000007941 */ /* 0x000fea0003800000 */
.L_x_6375:
[----:B------:R-:W-:-:S04]  /*98d0*/  LOP3.LUT R4, R19, 0x80000000, RZ, 0xc0, !PT ;  /* 0x8000000013047812 */ /* 0x000fc800078ec0ff */
[----:B------:R-:W-:-:S04]  /*98e0*/  SHF.R.U32.HI R5, RZ, 0x18, R4 ;  /* 0x00000018ff057819 */ /* 0x000fc80000011604 */
[----:B------:R-:W-:-:S05]  /*98f0*/  LOP3.LUT R5, R0, R5, RZ, 0xfc, !PT ;  /* 0x0000000500057212 */ /* 0x000fca00078efcff */
[----:B------:R-:W-:Y:S01]  /*9900*/  STG.E.U8 desc[UR36][R2.64], R5 ;  /* 0x0000000502007986 */ /* 0x000fe2000c101124 */
[----:B------:R-:W-:Y:S05]  /*9910*/  EXIT ;  /* 0x000000000000794d */ /* 0x000fea0003800000 */
.L_x_6371:
[----:B-----5:R-:W-:-:S05]  /*9920*/  HADD2.F32 R0, -RZ, R19.H0_H0 ;  /* 0x20000013ff007230 */ /* 0x020fca0000004100 */
[----:B------:R-:W-:-:S05]  /*9930*/  F2FP.BF16.F32.PACK_AB R0, RZ, R0 ;  /* 0x00000000ff00723e */ /* 0x000fca00000010ff */
[----:B------:R-:W-:Y:S01]  /*9940*/  STG.E.U16 desc[UR36][R2.64], R0 ;  /* 0x0000000002007986 */ /* 0x000fe2000c101524 */
[----:B------:R-:W-:Y:S05]  /*9950*/  EXIT ;  /* 0x000000000000794d */ /* 0x000fea0003800000 */
.L_x_6368:
        /* <DEDUP_REMOVED lines=10> */
[----:B-1----:R-:W-:Y:S01]  /*9a00*/  STG.E.U16 desc[UR36][R2.64], R5 ;  /* 0x0000000502007986 */ /* 0x002fe2000c101524 */
[----:B------:R-:W-:Y:S05]  /*9a10*/  EXIT ;  /* 0x000000000000794d */ /* 0x000fea0003800000 */
.L_x_6380:
        /* <DEDUP_REMOVED lines=17> */
.L_x_6383:
[----:B------:R-:W-:-:S04]  /*9b30*/  LOP3.LUT R0, R19, 0x80000000, RZ, 0xc0, !PT ;  /* 0x8000000013007812 */ /* 0x000fc800078ec0ff */
[----:B------:R-:W-:-:S04]  /*9b40*/  SHF.R.U32.HI R5, RZ, 0x18, R0 ;  /* 0x00000018ff057819 */ /* 0x000fc80000011600 */
[----:B------:R-:W-:-:S04]  /*9b50*/  LOP3.LUT R4, R4, R5, RZ, 0xfc, !PT ;  /* 0x0000000504047212 */ /* 0x000fc800078efcff */
[----:B------:R-:W-:-:S07]  /*9b60*/  PRMT R0, R4, 0x7610, R0 ;  /* 0x0000761004007816 */ /* 0x000fce0000000000 */
.L_x_6382:
[----:B------:R-:W-:Y:S05]  /*9b70*/  BSYNC B0 ;  /* 0x0000000000007941 */ /* 0x000fea0003800000 */
.L_x_6381:
[----:B------:R-:W-:Y:S01]  /*9b80*/  STG.E.U8 desc[UR36][R2.64], R0 ;  /* 0x0000000002007986 */ /* 0x000fe2000c101124 */
[----:B------:R-:W-:Y:S05]  /*9b90*/  EXIT ;  /* 0x000000000000794d */ /* 0x000fea0003800000 */
.L_x_6379:
        /* <DEDUP_REMOVED lines=17> */
.L_x_6386:
[----:B------:R-:W-:-:S04]  /*9cb0*/  LOP3.LUT R0, R19, 0x80000000, RZ, 0xc0, !PT ;  /* 0x8000000013007812 */ /* 0x000fc800078ec0ff */
[----:B------:R-:W-:-:S04]  /*9cc0*/  SHF.R.U32.HI R5, RZ, 0x18, R0 ;  /* 0x00000018ff057819 */ /* 0x000fc80000011600 */
[----:B------:R-:W-:-:S04]  /*9cd0*/  LOP3.LUT R4, R4, R5, RZ, 0xfc, !PT ;  /* 0x0000000504047212 */ /* 0x000fc800078efcff */
[----:B------:R-:W-:-:S07]  /*9ce0*/  PRMT R0, R4, 0x7610, R0 ;  /* 0x0000761004007816 */ /* 0x000fce0000000000 */
.L_x_6385:
[----:B------:R-:W-:Y:S05]  /*9cf0*/  BSYNC B0 ;  /* 0x0000000000007941 */ /* 0x000fea0003800000 */
.L_x_6384:
[----:B------:R-:W-:Y:S01]  /*9d00*/  STG.E.U8 desc[UR36][R2.64], R0 ;  /* 0x0000000002007986 */ /* 0x000fe2000c101124 */
[----:B------:R-:W-:Y:S05]  /*9d10*/  EXIT ;  /* 0x000000000000794d */ /* 0x000fea0003800000 */
.L_x_6378:
        /* <DEDUP_REMOVED lines=22> */
.L_x_6361:
        /* <DEDUP_REMOVED lines=15> */
[----:B--2--5:R-:W-:Y:S05]  /*9f70*/  CALL.ABS.NOINC R2 ;  /* 0x0000000002007343 */ /* 0x024fea0003c00000 */
.L_x_6389:
[----:B------:R-:W-:Y:S05]  /*9f80*/  EXIT ;  /* 0x000000000000794d */ /* 0x000fea0003800000 */
.L_x_6388:
[----:B-----5:R-:W-:-:S06]  /*9f90*/  HADD2.F32 R4, -RZ, R19.H0_H0 ;  /* 0x20000013ff047230 */ /* 0x020fcc0000004100 */
[----:B------:R-:W1:Y:S02]  /*9fa0*/  F2I.U64.TRUNC R4, R4 ;  /* 0x0000000400047311 */ /* 0x000e64000020d800 */
[----:B-1----:R-:W-:Y:S01]  /*9fb0*/  STG.E.64 desc[UR36][R2.64], R4 ;  /* 0x0000000402007986 */ /* 0x002fe2000c101b24 */
[----:B------:R-:W-:Y:S05]  /*9fc0*/  EXIT ;  /* 0x000000000000794d */ /* 0x000fea0003800000 */
.L_x_6387:
[----:B-----5:R-:W-:-:S06]  /*9fd0*/  HADD2.F32 R19, -RZ, R19.H0_H0 ;  /* 0x20000013ff137230 */ /* 0x020fcc0000004100 */
[----:B------:R-:W1:Y:S02]  /*9fe0*/  F2I.FTZ.U32.TRUNC.NTZ R19, R19 ;  /* 0x0000001300137305 */ /* 0x000e64000021f000 */
[----:B-1----:R-:W-:Y:S01]  /*9ff0*/  STG.E desc[UR36][R2.64], R19 ;  /* 0x0000001302007986 */ /* 0x002fe2000c101924 */
[----:B------:R-:W-:Y:S05]  /*a000*/  EXIT ;  /* 0x000000000000794d */ /* 0x000fea0003800000 */
.L_x_6390:
        /* <DEDUP_REMOVED lines=15> */
.L_x_37791:


//--------------------- .text._ZN2at6native18elementwise_kernelILi128ELi4EZNS0_22gpu_kernel_impl_nocastINS0_13BUnaryFunctorIN3c104HalfES5_S5_ZZZNS0_15binary_internal21div_floor_kernel_cudaERNS_18TensorIteratorBaseEENKUlvE1_clEvENKUlvE1_clEvEUlS5_S5_E_EEEEvS8_RKT_EUliE_EEviT1_ --------------------------
	.section	.text._ZN2at6native18elementwise_kernelILi128ELi4EZNS0_22gpu_kernel_impl_nocastINS0_13BUnaryFunctorIN3c104HalfES5_S5_ZZZNS0_15binary_internal21div_floor_kernel_cudaERNS_18TensorIteratorBaseEENKUlvE1_clEvENKUlvE1_clEvEUlS5_S5_E_EEEEvS8_RKT_EUliE_EEviT1_,"ax",@progbits
	.align	128
        .global         _ZN2at6native18elementwise_kernelILi128ELi4EZNS0_22gpu_kernel_impl_nocastINS0_13BUnaryFunctorIN3c104HalfES5_S5_ZZZNS0_15binary_internal21div_floor_kernel_cudaERNS_18TensorIteratorBaseEENKUlvE1_clEvENKUlvE1_clEvEUlS5_S5_E_EEEEvS8_RKT_EUliE_EEviT1_
        .type           _ZN2at6native18elementwise_kernelILi128ELi4EZNS0_22gpu_kernel_impl_nocastINS0_13BUnaryFunctorIN3c104HalfES5_S5_ZZZNS0_15binary_internal21div_floor_kernel_cudaERNS_18TensorIteratorBaseEENKUlvE1_clEvENKUlvE1_clEvEUlS5_S5_E_EEEEvS8_RKT_EUliE_EEviT1_,@function
        .size           _ZN2at6native18elementwise_kernelILi128ELi4EZNS0_22gpu_kernel_impl_nocastINS0_13BUnaryFunctorIN3c104HalfES5_S5_ZZZNS0_15binary_internal21div_floor_kernel_cudaERNS_18TensorIteratorBaseEENKUlvE1_clEvENKUlvE1_clEvEUlS5_S5_E_EEEEvS8_RKT_EUliE_EEviT1_,(.L_x_37792 - _ZN2at6native18elementwise_kernelILi128ELi4EZNS0_22gpu_kernel_impl_nocastINS0_13BUnaryFunctorIN3c104HalfES5_S5_ZZZNS0_15binary_internal21div_floor_kernel_cudaERNS_18TensorIteratorBaseEENKUlvE1_clEvENKUlvE1_clEvEUlS5_S5_E_EEEEvS8_RKT_EUliE_EEviT1_)
        .other          _ZN2at6native18elementwise_kernelILi128ELi4EZNS0_22gpu_kernel_impl_nocastINS0_13BUnaryFunctorIN3c104HalfES5_S5_ZZZNS0_15binary_internal21div_floor_kernel_cudaERNS_18TensorIteratorBaseEENKUlvE1_clEvENKUlvE1_clEvEUlS5_S5_E_EEEEvS8_RKT_EUliE_EEviT1_,@"STO_CUDA_ENTRY STV_DEFAULT"
_ZN2at6native18elementwise_kernelILi128ELi4EZNS0_22gpu_kernel_impl_nocastINS0_13BUnaryFunctorIN3c104HalfES5_S5_ZZZNS0_15binary_internal21div_floor_kernel_cudaERNS_18TensorIteratorBaseEENKUlvE1_clEvENKUlvE1_clEvEUlS5_S5_E_EEEEvS8_RKT_EUliE_EEviT1_:
.text._ZN2at6native18elementwise_kernelILi128ELi4EZNS0_22gpu_kernel_impl_nocastINS0_13BUnaryFunctorIN3c104HalfES5_S5_ZZZNS0_15binary_internal21div_floor_kernel_cudaERNS_18TensorIteratorBaseEENKUlvE1_clEvENKUlvE1_clEvEUlS5_S5_E_EEEEvS8_RKT_EUliE_EEviT1_:
        /* <DEDUP_REMOVED lines=297> */
[----:B------:R-:W-:Y:S02]  /*1290*/  @P0 MOV R10, RZ ;  /* 0x000000ff000a0202 */ /* 0x000fe40000000f00 */
        /* <DEDUP_REMOVED lines=13> */
.L_x_6393:
[----:B------:R-:W-:Y:S02]  /*1370*/  ULDC.64 UR8, c[0x0][0x418] ;  /* 0x0001060000087ab9 */ /* 0x000fe40000000a00 */
[----:B------:R-:W-:-:S04]  /*1380*/  IADD3 R8, P0, R0, UR8, RZ ;  /* 0x0000000800087c10 */ /* 0x000fc8000ff1e0ff */
[----:B------:R-:W-:Y:S01]  /*1390*/  IADD3.X R9, RZ, UR9, RZ, P0, !PT ;  /* 0x00000009ff097c10 */ /* 0x000fe200087fe4ff */
[----:B------:R-:W0:Y:S01]  /*13a0*/  LDC.U16 R6, c[0x0][0x422] ;  /* 0x00010880ff067b82 */ /* 0x000e220000000400 */
[----:B------:R-:W-:-:S03]  /*13b0*/  ULDC.64 UR8, c[0x0][0x410] ;  /* 0x0001040000087ab9 */ /* 0x000fc60000000a00 */
[----:B------:R-:W2:Y:S01]  /*13c0*/  LDG.E.U16 R2, desc[UR4][R8.64] ;  /* 0x0000000408027981 */ /* 0x000ea2000c1e1500 */
[----:B------:R-:W-:-:S04]  /*13d0*/  IADD3 R4, P1, R5, UR8, RZ ;  /* 0x0000000805047c10 */ /* 0x000fc8000ff3e0ff */
[----:B------:R-:W-:Y:S01]  /*13e0*/  IADD3.X R5, RZ, UR9, RZ, P1, !PT ;  /* 0x00000009ff057c10 */ /* 0x000fe20008ffe4ff */
[----:B0-----:R-:W-:-:S05]  /*13f0*/  HADD2.F32 R6, -RZ, R6.H0_H0 ;  /* 0x20000006ff067230 */ /* 0x001fca0000004100 */
[----:B------:R-:W-:-:S13]  /*1400*/  FSETP.NEU.FTZ.AND P0, PT, R6, RZ, PT ;  /* 0x000000ff0600720b */ /* 0x000fda0003f1d000 */
[----:B------:R-:W0:Y:S01]  /*1410*/  @!P0 MUFU.RCP R0, R6 ;  /* 0x0000000600008308 */ /* 0x000e220000001000 */
[----:B--2---:R-:W-:-:S05]  /*1420*/  HADD2.F32 R7, -RZ, R2.H0_H0 ;  /* 0x20000002ff077230 */ /* 0x004fca0000004100 */
        /* <DEDUP_REMOVED lines=30> */
.L_x_6400:
[----:B------:R-:W-:Y:S01]  /*1610*/  FSETP.GEU.FTZ.AND P0, PT, R11, -R0, PT ;  /* 0x800000000b00720b */ /* 0x000fe20003f1e000 */
[----:B------:R-:W-:-:S12]  /*1620*/  FADD.FTZ R8, R8, -1 ;  /* 0xbf80000008087421 */ /* 0x000fd80000010000 */
[----:B------:R-:W-:-:S07]  /*1630*/  @!P0 FADD.FTZ R8, R8, -1 ;  /* 0xbf80000008088421 */ /* 0x000fce0000010000 */
.L_x_6399:
[----:B------:R-:W-:Y:S05]  /*1640*/  BSYNC B2 ;  /* 0x0000000000027941 */ /* 0x000fea0003800000 */
.L_x_6398:
[----:B------:R-:W-:Y:S01]  /*1650*/  FFMA.FTZ R9, -R0, R8, R9 ;  /* 0x0000000800097223 */ /* 0x000fe20000010109 */
[----:B------:R-:W-:Y:S06]  /*1660*/  BRA `(.L_x_6396) ;  /* 0x00000000007c7947 */ /* 0x000fec0003800000 */
.L_x_6397:
        /* <DEDUP_REMOVED lines=15> */
.L_x_6403:
        /* <DEDUP_REMOVED lines=13> */
.L_x_6402:
[----:B------:R-:W-:Y:S05]  /*1830*/  BSYNC B2 ;  /* 0x0000000000027941 */ /* 0x000fea0003800000 */
.L_x_6401:
[----:B0-----:R-:W-:-:S04]  /*1840*/  FMUL.FTZ R9, R8, 1.1920928955078125e-07 ;  /* 0x3400000008097820 */ /* 0x001fc80000410000 */
[----:B------:R-:W-:-:S07]  /*1850*/  FMUL.FTZ R9, R14, R9 ;  /* 0x000000090e097220 */ /* 0x000fce0000410000 */
.L_x_6396:
[----:B------:R-:W-:Y:S05]  /*1860*/  BSYNC B0 ;  /* 0x0000000000007941 */ /* 0x000fea0003800000 */
.L_x_6395:
[C---:B------:R-:W-:Y:S01]  /*1870*/  FSETP.GTU.FTZ.AND P0, PT, |R9|.reuse, +INF , PT ;  /* 0x7f8000000900780b */ /* 0x040fe20003f1c200 */
[----:B------:R-:W0:Y:S01]  /*1880*/  MUFU.RCP R8, R6 ;  /* 0x0000000600087308 */ /* 0x000e220000001000 */
[C---:B------:R-:W-:Y:S01]  /*1890*/  LOP3.LUT R0, R9.reuse, 0x80000000, R7, 0xb8, !PT ;  /* 0x8000000009007812 */ /* 0x040fe200078eb807 */
[----:B------:R-:W-:Y:S01]  /*18a0*/  HADD2.F32 R7, -RZ, R2.H0_H0 ;  /* 0x20000002ff077230 */ /* 0x000fe20000004100 */
[----:B------:R-:W-:Y:S01]  /*18b0*/  FSETP.GEU.FTZ.AND P1, PT, R6, RZ, PT ;  /* 0x000000ff0600720b */ /* 0x000fe20003f3e000 */
[----:B------:R-:W-:Y:S01]  /*18c0*/  BSSY B0, `(.L_x_6394) ;  /* 0x0000017000007945 */ /* 0x000fe20003800000 */
        /* <DEDUP_REMOVED lines=22> */
.L_x_6404:
[----:B------:R-:W-:Y:S05]  /*1a30*/  BSYNC B0 ;  /* 0x0000000000007941 */ /* 0x000fea0003800000 */
.L_x_6394:
[----:B------:R0:W-:Y:S01]  /*1a40*/  STG.E.U16 desc[UR4][R4.64], R9 ;  /* 0x0000000904007986 */ /* 0x0001e2000c101504 */
[----:B------:R-:W-:-:S07]  /*1a50*/  IADD3 R3, R3, 0x80, RZ ;  /* 0x0000008003037810 */ /* 0x000fce0007ffe0ff */
.L_x_6392:
[----:B------:R-:W-:Y:S05]  /*1a60*/  BSYNC B1 ;  /* 0x0000000000017941 */ /* 0x000fea0003800000 */
.L_x_6391:
        /* <DEDUP_REMOVED lines=290> */
[----:B------:R-:W-:Y:S02]  /*2c90*/  SHF.R.U32.HI R11, RZ, UR7, R10 ;  /* 0x00000007ff0b7c19 */ /* 0x000fe4000801160a */
[----:B------:R-:W-:-:S03]  /*2ca0*/  @P0 MOV R10, RZ ;  /* 0x000000ff000a0202 */ /* 0x000fc60000000f00 */
[----:B------:R-:W1:Y:S01]  /*2cb0*/  @P0 LDC R15, c[0x0][0x33c] ;  /* 0x0000cf00ff0f0b82 */ /* 0x000e620000000800 */
[----:B------:R-:W-:-:S04]  /*2cc0*/  IMAD.MOV R6, RZ, RZ, -R11 ;  /* 0x000000ffff067224 */ /* 0x000fc800078e0a0b */
[----:B------:R-:W-:Y:S01]  /*2cd0*/  IMAD R6, R6, UR8, R7 ;  /* 0x0000000806067c24 */ /* 0x000fe2000f8e0207 */
[----:B------:R-:W-:Y:S02]  /*2ce0*/  ULDC.64 UR8, c[0x0][0x400] ;  /* 0x0001000000087ab9 */ /* 0x000fe40000000a00 */
[----:B------:R-:W2:Y:S01]  /*2cf0*/  @P0 LDC.64 R8, c[0x0][0x408] ;  /* 0x00010200ff080b82 */ /* 0x000ea20000000a00 */
[C---:B------:R-:W-:Y:S02]  /*2d00*/  IMAD R5, R6.reuse, UR8, R5 ;  /* 0x0000000806057c24 */ /* 0x040fe4000f8e0205 */
[----:B------:R-:W-:Y:S02]  /*2d10*/  IMAD R0, R6, UR9, R0 ;  /* 0x0000000906007c24 */ /* 0x000fe4000f8e0200 */
[----:B0-----:R-:W-:-:S05]  /*2d20*/  @P0 IMAD.HI.U32 R2, R11, R12, R10 ;  /* 0x0000000c0b020227 */ /* 0x001fca00078e000a */
[----:B------:R-:W-:-:S04]  /*2d30*/  @P0 SHF.R.U32.HI R2, RZ, R13, R2 ;  /* 0x0000000dff020219 */ /* 0x000fc80000011602 */
[----:B------:R-:W-:-:S05]  /*2d40*/  @P0 IADD3 R10, -R2, RZ, RZ ;  /* 0x000000ff020a0210 */ /* 0x000fca0007ffe1ff */
[----:B-1----:R-:W-:-:S04]  /*2d50*/  @P0 IMAD R10, R15, R10, R11 ;  /* 0x0000000a0f0a0224 */ /* 0x002fc800078e020b */
[C---:B--2---:R-:W-:Y:S02]  /*2d60*/  @P0 IMAD R5, R10.reuse, R8, R5 ;  /* 0x000000080a050224 */ /* 0x044fe400078e0205 */
[----:B------:R-:W-:-:S07]  /*2d70*/  @P0 IMAD R0, R10, R9, R0 ;  /* 0x000000090a000224 */ /* 0x000fce00078e0200 */
.L_x_6407:
        /* <DEDUP_REMOVED lines=42> */
.L_x_6414:
[----:B------:R-:W-:Y:S01]  /*3020*/  FSETP.GEU.FTZ.AND P0, PT, R11, -R10, PT ;  /* 0x8000000a0b00720b */ /* 0x000fe20003f1e000 */
[----:B------:R-:W-:-:S12]  /*3030*/  FADD.FTZ R9, R9, -1 ;  /* 0xbf80000009097421 */ /* 0x000fd80000010000 */
[----:B------:R-:W-:-:S07]  /*3040*/  @!P0 FADD.FTZ R9, R9, -1 ;  /* 0xbf80000009098421 */ /* 0x000fce0000010000 */
.L_x_6413:
[----:B------:R-:W-:Y:S05]  /*3050*/  BSYNC B2 ;  /* 0x0000000000027941 */ /* 0x000fea0003800000 */
.L_x_6412:
[----:B------:R-:W-:Y:S01]  /*3060*/  FFMA.FTZ R0, -R10, R9, R0 ;  /* 0x000000090a007223 */ /* 0x000fe20000010100 */
[----:B------:R-:W-:Y:S06]  /*3070*/  BRA `(.L_x_6410) ;  /* 0x00000000007c7947 */ /* 0x000fec0003800000 */
.L_x_6411:
        /* <DEDUP_REMOVED lines=15> */
.L_x_6417:
        /* <DEDUP_REMOVED lines=13> */
.L_x_6416:
[----:B------:R-:W-:Y:S05]  /*3240*/  BSYNC B2 ;  /* 0x0000000000027941 */ /* 0x000fea0003800000 */
.L_x_6415:
[----:B------:R-:W-:-:S04]  /*3250*/  FMUL.FTZ R9, R8, 1.1920928955078125e-07 ;  /* 0x3400000008097820 */ /* 0x000fc80000410000 */
[----:B------:R-:W-:-:S07]  /*3260*/  FMUL.FTZ R0, R12, R9 ;  /* 0x000000090c007220 */ /* 0x000fce0000410000 */
.L_x_6410:
[----:B------:R-:W-:Y:S05]  /*3270*/  BSYNC B1 ;  /* 0x0000000000017941 */ /* 0x000fea0003800000 */
.L_x_6409:
        /* <DEDUP_REMOVED lines=28> */
.L_x_6418:
[----:B------:R-:W-:Y:S05]  /*3440*/  BSYNC B1 ;  /* 0x0000000000017941 */ /* 0x000fea0003800000 */
.L_x_6408:
[----:B------:R1:W-:Y:S01]  /*3450*/  STG.E.U16 desc[UR4][R4.64], R9 ;  /* 0x0000000904007986 */ /* 0x0003e2000c101504 */
[----:B------:R-:W-:-:S04]  /*3460*/  IADD3 R3, R3, 0x80, RZ ;  /* 0x0000008003037810 */ /* 0x000fc80007ffe0ff */
[----:B------:R-:W-:-:S13]  /*3470*/  ISETP.GE.AND P0, PT, R3, UR6, PT ;  /* 0x0000000603007c0c */ /* 0x000fda000bf06270 */
[----:B-1----:R-:W-:Y:S05]  /*3480*/  @P0 BRA `(.L_x_6406) ;  /* 0x0000001800740947 */ /* 0x002fea0003800000 */
[----:B------:R-:W1:Y:S01]  /*3490*/  LDC R4, c[0x0][0x218] ;  /* 0x00008600ff047b82 */ /* 0x000e620000000800 */
[----:B------:R-:W-:Y:S01]  /*34a0*/  HFMA2.MMA R5, -RZ, RZ, 0, 0 ;  /* 0x00000000ff057435 */ /* 0x000fe200000001ff */
[----:B------:R-:W-:Y:S01]  /*34b0*/  IMAD.MOV.U32 R0, RZ, RZ, RZ ;  /* 0x000000ffff007224 */ /* 0x000fe200078e00ff */
        /* <DEDUP_REMOVED lines=285> */
[----:B------:R-:W-:Y:S02]  /*4690*/  @P0 MOV R10, RZ ;  /* 0x000000ff000a0202 */ /* 0x000fe40000000f00 */
        /* <DEDUP_REMOVED lines=13> */
.L_x_6419:
[----:B------:R-:W-:Y:S02]  /*4770*/  ULDC.64 UR8, c[0x0][0x418] ;  /* 0x0001060000087ab9 */ /* 0x000fe40000000a00 */
[----:B------:R-:W-:-:S04]  /*4780*/  IADD3 R8, P0, R0, UR8, RZ ;  /* 0x0000000800087c10 */ /* 0x000fc8000ff1e0ff */
[----:B------:R-:W-:Y:S01]  /*4790*/  IADD3.X R9, RZ, UR9, RZ, P0, !PT ;  /* 0x00000009ff097c10 */ /* 0x000fe200087fe4ff */
[----:B------:R-:W1:Y:S01]  /*47a0*/  LDC.U16 R6, c[0x0][0x422] ;  /* 0x00010880ff067b82 */ /* 0x000e620000000400 */
[----:B------:R-:W-:-:S03]  /*47b0*/  ULDC.64 UR8, c[0x0][0x410] ;  /* 0x0001040000087ab9 */ /* 0x000fc60000000a00 */
[----:B------:R-:W2:Y:S01]  /*47c0*/  LDG.E.U16 R2, desc[UR4][R8.64] ;  /* 0x0000000408027981 */ /* 0x000ea2000c1e1500 */
[----:B------:R-:W-:-:S04]  /*47d0*/  IADD3 R4, P0, R5, UR8, RZ ;  /* 0x0000000805047c10 */ /* 0x000fc8000ff1e0ff */
[----:B------:R-:W-:Y:S01]  /*47e0*/  IADD3.X R5, RZ, UR9, RZ, P0, !PT ;  /* 0x00000009ff057c10 */ /* 0x000fe200087fe4ff */
[----:B-1----:R-:W-:-:S05]  /*47f0*/  HADD2.F32 R6, -RZ, R6.H0_H0 ;  /* 0x20000006ff067230 */ /* 0x002fca0000004100 */
[----:B------:R-:W-:-:S13]  /*4800*/  FSETP.NEU.FTZ.AND P1, PT, R6, RZ, PT ;  /* 0x000000ff0600720b */ /* 0x000fda0003f3d000 */
[----:B------:R-:W1:Y:S01]  /*4810*/  @!P1 MUFU.RCP R0, R6 ;  /* 0x0000000600009308 */ /* 0x000e620000001000 */
[----:B--2---:R-:W-:-:S05]  /*4820*/  HADD2.F32 R7, -RZ, R2.H0_H0 ;  /* 0x20000002ff077230 */ /* 0x004fca0000004100 */
        /* <DEDUP_REMOVED lines=30> */
.L_x_6426:
[----:B------:R-:W-:Y:S01]  /*4a10*/  FSETP.GEU.FTZ.AND P0, PT, R11, -R10, PT ;  /* 0x8000000a0b00720b */ /* 0x000fe20003f1e000 */
[----:B------:R-:W-:-:S12]  /*4a20*/  FADD.FTZ R9, R9, -1 ;  /* 0xbf80000009097421 */ /* 0x000fd80000010000 */
[----:B------:R-:W-:-:S07]  /*4a30*/  @!P0 FADD.FTZ R9, R9, -1 ;  /* 0xbf80000009098421 */ /* 0x000fce0000010000 */
.L_x_6425:
[----:B------:R-:W-:Y:S05]  /*4a40*/  BSYNC B2 ;  /* 0x0000000000027941 */ /* 0x000fea0003800000 */
.L_x_6424:
[----:B------:R-:W-:Y:S01]  /*4a50*/  FFMA.FTZ R0, -R10, R9, R0 ;  /* 0x000000090a007223 */ /* 0x000fe20000010100 */
[----:B------:R-:W-:Y:S06]  /*4a60*/  BRA `(.L_x_6422) ;  /* 0x00000000007c7947 */ /* 0x000fec0003800000 */
.L_x_6423:
[C---:B------:R-:W-:Y:S01]  /*4a70*/  VIADD R8, R11.reuse, 0xf4800000 ;  /* 0xf48000000b087836 */ /* 0x040fe20000000000 */
[----:B------:R-:W-:Y:S01]  /*4a80*/  FSETP.GT.FTZ.AND P0, PT, |R6|, RZ, PT ;  /* 0x000000ff0600720b */ /* 0x000fe20003f14200 */
[----:B------:R-:W-:Y:S01]  /*4a90*/  BSSY B2, `(.L_x_6427) ;  /* 0x000001a000027945 */ /* 0x000fe20003800000 */
[----:B------:R-:W-:Y:S02]  /*4aa0*/  LOP3.LUT R12, R11, 0xff800000, RZ, 0xc0, !PT ;  /* 0xff8000000b0c7812 */ /* 0x000fe400078ec0ff */
[----:B------:R-:W-:Y:S02]  /*4ab0*/  LOP3.LUT R9, R8, 0xff800000, RZ, 0xc0, !PT ;  /* 0xff80000008097812 */ /* 0x000fe400078ec0ff */
[C---:B------:R-:W-:Y:S02]  /*4ac0*/  LOP3.LUT R8, R0.reuse, 0x7fffff, RZ, 0xc0, !PT ;  /* 0x007fffff00087812 */ /* 0x040fe400078ec0ff */
[----:B------:R-:W-:Y:S02]  /*4ad0*/  IADD3 R9, -R9, R0, RZ ;  /* 0x0000000009097210 */ /* 0x000fe40007ffe1ff */
[----:B------:R-:W-:-:S02]  /*4ae0*/  ISETP.GT.U32.OR P0, PT, R0, 0x7f7fffff, !P0 ;  /* 0x7f7fffff0000780c */ /* 0x000fc40004704470 */
[----:B------:R-:W-:Y:S02]  /*4af0*/  LOP3.LUT P1, R9, R9, 0xff800000, RZ, 0xc0, !PT ;  /* 0xff80000009097812 */ /* 0x000fe4000782c0ff */
[----:B------:R-:W-:Y:S02]  /*4b00*/  LOP3.LUT R8, R8, 0x3f800000, RZ, 0xfc, !PT ;  /* 0x3f80000008087812 */ /* 0x000fe400078efcff */
[----:B------:R-:W-:-:S09]  /*4b10*/  FSEL R12, R12, +QNAN , !P0 ;  /* 0x7fffffff0c0c7808 */ /* 0x000fd20004000000 */
[----:B------:R-:W-:Y:S05]  /*4b20*/  @!P1 BRA `(.L_x_6428) ;  /* 0x0000000000409947 */ /* 0x000fea0003800000 */
[----:B------:R-:W-:-:S04]  /*4b30*/  LOP3.LUT R11, R11, 0x7fffff, RZ, 0xc0, !PT ;  /* 0x007fffff0b0b7812 */ /* 0x000fc800078ec0ff */
[----:B0-----:R-:W-:-:S04]  /*4b40*/  LOP3.LUT R14, R11, 0x3f800000, RZ, 0xfc, !PT ;  /* 0x3f8000000b0e7812 */ /* 0x001fc800078efcff */
[----:B------:R0:W1:Y:S03]  /*4b50*/  MUFU.RCP R0, R14 ;  /* 0x0000000e00007308 */ /* 0x0000660000001000 */
.L_x_6429:
        /* <DEDUP_REMOVED lines=13> */
.L_x_6428:
[----:B------:R-:W-:Y:S05]  /*4c30*/  BSYNC B2 ;  /* 0x0000000000027941 */ /* 0x000fea0003800000 */
.L_x_6427:
[----:B------:R-:W-:-:S04]  /*4c40*/  FMUL.FTZ R9, R8, 1.1920928955078125e-07 ;  /* 0x3400000008097820 */ /* 0x000fc80000410000 */
[----:B------:R-:W-:-:S07]  /*4c50*/  FMUL.FTZ R0, R12, R9 ;  /* 0x000000090c007220 */ /* 0x000fce0000410000 */
.L_x_6422:
[----:B------:R-:W-:Y:S05]  /*4c60*/  BSYNC B1 ;  /* 0x0000000000017941 */ /* 0x000fea0003800000 */
.L_x_6421:
        /* <DEDUP_REMOVED lines=28> */
.L_x_6430:
[----:B------:R-:W-:Y:S05]  /*4e30*/  BSYNC B1 ;  /* 0x0000000000017941 */ /* 0x000fea0003800000 */
.L_x_6420:
[----:B------:R1:W-:Y:S01]  /*4e40*/  STG.E.U16 desc[UR4][R4.64], R9 ;  /* 0x0000000904007986 */ /* 0x0003e2000c101504 */
[----:B------:R-:W-:-:S07]  /*4e50*/  IADD3 R3, R3, 0x80, RZ ;  /* 0x0000008003037810 */ /* 0x000fce0007ffe0ff */
.L_x_6406:
[----:B------:R-:W-:Y:S05]  /*4e60*/  BSYNC B0 ;  /* 0x0000000000007941 */ /* 0x000fea0003800000 */
.L_x_6405:
        /* <DEDUP_REMOVED lines=290> */
[----:B------:R-:W-:Y:S01]  /*6090*/  @P0 IMAD.MOV.U32 R6, RZ, RZ, RZ ;  /* 0x000000ffff060224 */ /* 0x000fe200078e00ff */
[----:B------:R-:W-:Y:S01]  /*60a0*/  ULDC.64 UR6, c[0x0][0x400] ;  /* 0x0001000000067ab9 */ /* 0x000fe20000000a00 */
[----:B------:R-:W-:-:S05]  /*60b0*/  IADD3 R9, -R7, RZ, RZ ;  /* 0x000000ff07097210 */ /* 0x000fca0007ffe1ff */
        /* <DEDUP_REMOVED lines=11> */
.L_x_6431:
        /* <DEDUP_REMOVED lines=42> */
.L_x_6438:
[----:B------:R-:W-:Y:S01]  /*6410*/  FSETP.GEU.FTZ.AND P0, PT, R9, -R10, PT ;  /* 0x8000000a0900720b */ /* 0x000fe20003f1e000 */
[----:B------:R-:W-:-:S12]  /*6420*/  FADD.FTZ R5, R5, -1 ;  /* 0xbf80000005057421 */ /* 0x000fd80000010000 */
[----:B------:R-:W-:-:S07]  /*6430*/  @!P0 FADD.FTZ R5, R5, -1 ;  /* 0xbf80000005058421 */ /* 0x000fce0000010000 */
.L_x_6437:
[----:B------:R-:W-:Y:S05]  /*6440*/  BSYNC B1 ;  /* 0x0000000000017941 */ /* 0x000fea0003800000 */
.L_x_6436:
[----:B------:R-:W-:Y:S01]  /*6450*/  FFMA.FTZ R0, -R10, R5, R0 ;  /* 0x000000050a007223 */ /* 0x000fe20000010100 */
[----:B------:R-:W-:Y:S06]  /*6460*/  BRA `(.L_x_6434) ;  /* 0x00000000007c7947 */ /* 0x000fec0003800000 */
.L_x_6435:
        /* <DEDUP_REMOVED lines=15> */
.L_x_6441:
        /* <DEDUP_REMOVED lines=13> */
.L_x_6440:
[----:B------:R-:W-:Y:S05]  /*6630*/  BSYNC B1 ;  /* 0x0000000000017941 */ /* 0x000fea0003800000 */
.L_x_6439:
[----:B------:R-:W-:-:S04]  /*6640*/  FMUL.FTZ R5, R5, 1.1920928955078125e-07 ;  /* 0x3400000005057820 */ /* 0x000fc80000410000 */
[----:B------:R-:W-:-:S07]  /*6650*/  FMUL.FTZ R0, R12, R5 ;  /* 0x000000050c007220 */ /* 0x000fce0000410000 */
.L_x_6434:
[----:B------:R-:W-:Y:S05]  /*6660*/  BSYNC B0 ;  /* 0x0000000000007941 */ /* 0x000fea0003800000 */
.L_x_6433:
        /* <DEDUP_REMOVED lines=28> */
.L_x_6442:
[----:B------:R-:W-:Y:S05]  /*6830*/  BSYNC B0 ;  /* 0x0000000000007941 */ /* 0x000fea0003800000 */
.L_x_6432:
[----:B------:R-:W-:Y:S01]  /*6840*/  STG.E.U16 desc[UR4][R2.64], R5 ;  /* 0x0000000502007986 */ /* 0x000fe2000c101504 */
[----:B------:R-:W-:Y:S05]  /*6850*/  EXIT ;  /* 0x000000000000794d */ /* 0x000fea0003800000 */
.L_x_6443:
        /* <DEDUP_REMOVED lines=10> */
.L_x_37792:


//--------------------- .text._ZN2at6native27unrolled_elementwise_kernelINS0_13BUnaryFunctorIN3c104HalfES4_S4_ZZZNS0_15binary_internal21div_floor_kernel_cudaERNS_18TensorIteratorBaseEENKUlvE1_clEvENKUlvE1_clEvEUlS4_S4_E_EESt5arrayIPcLm2EELi4E23TrivialOffsetCalculatorILi1EjESG_NS0_6memory15LoadWithoutCastENSH_16StoreWithoutCastEEEviT_T0_T2_T3_T4_T5_ --------------------------
	.section	.text._ZN2at6native27unrolled_elementwise_kernelINS0_13BUnaryFunctorIN3c104HalfES4_S4_ZZZNS0_15binary_internal21div_floor_kernel_cudaERNS_18TensorIteratorBaseEENKUlvE1_clEvENKUlvE1_clEvEUlS4_S4_E_EESt5arrayIPcLm2EELi4E23TrivialOffsetCalculatorILi1EjESG_NS0_6memory15LoadWithoutCastENSH_16StoreWithoutCastEEEviT_T0_T2_T3_T4_T5_,"ax",@progbits
	.align	128
        .global         _ZN2at6native27unrolled_elementwise_kernelINS0_13BUnaryFunctorIN3c104HalfES4_S4_ZZZNS0_15binary_internal21div_floor_kernel_cudaERNS_18TensorIteratorBaseEENKUlvE1_clEvENKUlvE1_clEvEUlS4_S4_E_EESt5arrayIPcLm2EELi4E23TrivialOffsetCalculatorILi1EjESG_NS0_6memory15LoadWithoutCastENSH_16StoreWithoutCastEEEviT_T0_T2_T3_T4_T5_
        .type           _ZN2at6native27unrolled_elementwise_kernelINS0_13BUnaryFunctorIN3c104HalfES4_S4_ZZZNS0_15binary_internal21div_floor_kernel_cudaERNS_18TensorIteratorBaseEENKUlvE1_clEvENKUlvE1_clEvEUlS4_S4_E_EESt5arrayIPcLm2EELi4E23TrivialOffsetCalculatorILi1EjESG_NS0_6memory15LoadWithoutCastENSH_16StoreWithoutCastEEEviT_T0_T2_T3_T4_T5_,@function
        .size           _ZN2at6native27unrolled_elementwise_kernelINS0_13BUnaryFunctorIN3c104HalfES4_S4_ZZZNS0_15binary_internal21div_floor_kernel_cudaERNS_18TensorIteratorBaseEENKUlvE1_clEvENKUlvE1_clEvEUlS4_S4_E_EESt5arrayIPcLm2EELi4E23TrivialOffsetCalculatorILi1EjESG_NS0_6memory15LoadWithoutCastENSH_16StoreWithoutCastEEEviT_T0_T2_T3_T4_T5_,(.L_x_37793 - _ZN2at6native27unrolled_elementwise_kernelINS0_13BUnaryFunctorIN3c104HalfES4_S4_ZZZNS0_15binary_internal21div_floor_kernel_cudaERNS_18TensorIteratorBaseEENKUlvE1_clEvENKUlvE1_clEvEUlS4_S4_E_EESt5arrayIPcLm2EELi4E23TrivialOffsetCalculatorILi1EjESG_NS0_6memory15LoadWithoutCastENSH_16StoreWithoutCastEEEviT_T0_T2_T3_T4_T5_)
        .other          _ZN2at6native27unrolled_elementwise_kernelINS0_13BUnaryFunctorIN3c104HalfES4_S4_ZZZNS0_15binary_internal21div_floor_kernel_cudaERNS_18TensorIteratorBaseEENKUlvE1_clEvENKUlvE1_clEvEUlS4_S4_E_EESt5arrayIPcLm2EELi4E23TrivialOffsetCalculatorILi1EjESG_NS0_6memory15LoadWithoutCastENSH_16StoreWithoutCastEEEviT_T0_T2_T3_T4_T5_,@"STO_CUDA_ENTRY STV_DEFAULT"
_ZN2at6native27unrolled_elementwise_kernelINS0_13BUnaryFunctorIN3c104HalfES4_S4_ZZZNS0_15binary_internal21div_floor_kernel_cudaERNS_18TensorIteratorBaseEENKUlvE1_clEvENKUlvE1_clEvEUlS4_S4_E_EESt5arrayIPcLm2EELi4E23TrivialOffsetCalculatorILi1EjESG_NS0_6memory15LoadWithoutCastENSH_16StoreWithoutCastEEEviT_T0_T2_T3_T4_T5_:
.text._ZN2at6native27unrolled_elementwise_kernelINS0_13BUnaryFunctorIN3c104HalfES4_S4_ZZZNS0_15binary_internal21div_floor_kernel_cudaERNS_18TensorIteratorBaseEENKUlvE1_clEvENKUlvE1_clEvEUlS4_S4_E_EESt5arrayIPcLm2EELi4E23TrivialOffsetCalculatorILi1EjESG_NS0_6memory15LoadWithoutCastENSH_16StoreWithoutCastEEEviT_T0_T2_T3_T4_T5_:
[----:B------:R-:W-:Y:S01]  /*0000*/  LDC R1, c[0x0][0x28] ;  /* 0x00000a00ff017b82 */ /* 0x000fe20000000800 */
[----:B------:R-:W0:Y:S07]  /*0010*/  S2R R2, SR_CTAID.X ;  /* 0x0000000000027919 */ /* 0x000e2e0000002500 */
[----:B------:R-:W0:Y:S01]  /*0020*/  LDC R5, c[0x0][0x210] ;  /* 0x00008400ff057b82 */ /* 0x000e220000000800 */
[----:B------:R-:W-:Y:S01]  /*0030*/  ULDC.64 UR4, c[0x0][0x208] ;  /* 0x0000820000047ab9 */ /* 0x000fe20000000a00 */
[----:B------:R-:W1:Y:S01]  /*0040*/  S2R R3, SR_TID.X ;  /* 0x0000000000037919 */ /* 0x000e620000002100 */
[----:B0-----:R-:W-:-:S02]  /*0050*/  IMAD R4, R2, -0x200, R5 ;  /* 0xfffffe0002047824 */ /* 0x001fc400078e0205 */
[----:B-1----:R-:W-:-:S03]  /*0060*/  IMAD.MOV.U32 R5, RZ, RZ, R3 ;  /* 0x000000ffff057224 */ /* 0x002fc600078e0003 */
[----:B------:R-:W-:-:S13]  /*0070*/  ISETP.GE.AND P2, PT, R3, R4, PT ;  /* 0x000000040300720c */ /* 0x000fda0003f46270 */
[----:B------:R-:W-:Y:S01]  /*0080*/  @!P2 IMAD R15, R2, 0x200, R5 ;  /* 0x00000200020fa824 */ /* 0x000fe200078e0205 */
[----:B------:R-:W-:Y:S01]  /*0090*/  @!P2 IADD3 R5, R5, 0x80, RZ ;  /* 0x000000800505a810 */ /* 0x000fe20007ffe0ff */
[----:B------:R-:W0:Y:S03]  /*00a0*/  @!P2 LDC.64 R8, c[0x0][0x220] ;  /* 0x00008800ff08ab82 */ /* 0x000e260000000a00 */
[----:B------:R-:W-:-:S13]  /*00b0*/  ISETP.GE.AND P0, PT, R5, R4, PT ;  /* 0x000000040500720c */ /* 0x000fda0003f06270 */
[----:B------:R-:W-:Y:S01]  /*00c0*/  @!P0 IMAD R17, R2, 0x200, R5 ;  /* 0x0000020002118824 */ /* 0x000fe200078e0205 */
[----:B------:R-:W1:Y:S01]  /*00d0*/  @!P0 LDC.64 R12, c[0x0][0x220] ;  /* 0x00008800ff0c8b82 */ /* 0x000e620000000a00 */
[----:B------:R-:W-:-:S05]  /*00e0*/  @!P0 VIADD R5, R5, 0x80 ;  /* 0x0000008005058836 */ /* 0x000fca0000000000 */
[----:B------:R-:W-:Y:S01]  /*00f0*/  ISETP.GE.AND P3, PT, R5, R4, PT ;  /* 0x000000040500720c */ /* 0x000fe20003f66270 */
[----:B0-----:R-:W-:-:S12]  /*0100*/  @!P2 IMAD.WIDE.U32 R8, R15, 0x2, R8 ;  /* 0x000000020f08a825 */ /* 0x001fd800078e0008 */
[----:B------:R-:W-:Y:S01]  /*0110*/  @!P3 LEA R19, R2, R5, 0x9 ;  /* 0x000000050213b211 */ /* 0x000fe200078e48ff */
[----:B------:R-:W-:Y:S01]  /*0120*/  @!P3 VIADD R5, R5, 0x80 ;  /* 0x000000800505b836 */ /* 0x000fe20000000000 */
[----:B------:R-:W0:Y:S01]  /*0130*/  @!P3 LDC.64 R10, c[0x0][0x220] ;  /* 0x00008800ff0abb82 */ /* 0x000e220000000a00 */
[----:B-1----:R-:W-:-:S03]  /*0140*/  @!P0 IMAD.WIDE.U32 R12, R17, 0x2, R12 ;  /* 0x00000002110c8825 */ /* 0x002fc600078e000c */
[----:B------:R-:W-:-:S13]  /*0150*/  ISETP.GE.AND P1, PT, R5, R4, PT ;  /* 0x000000040500720c */ /* 0x000fda0003f26270 */
        /* <DEDUP_REMOVED lines=8> */
[----:B------:R-:W-:Y:S02]  /*01e0*/  PRMT R5, RZ, 0x7610, R5 ;  /* 0x00007610ff057816 */ /* 0x000fe40000000005 */
[----:B------:R0:W5:Y:S04]  /*01f0*/  @!P0 LDG.E.U16 R7, desc[UR4][R12.64] ;  /* 0x000000040c078981 */ /* 0x000168000c1e1500 */
[----:B------:R0:W5:Y:S04]  /*0200*/  @!P3 LDG.E.U16 R6, desc[UR4][R16.64] ;  /* 0x000000041006b981 */ /* 0x000168000c1e1500 */
[----:B------:R0:W5:Y:S01]  /*0210*/  @!P1 LDG.E.U16 R5, desc[UR4][R14.64] ;  /* 0x000000040e059981 */ /* 0x000162000c1e1500 */
[----:B------:R-:W-:Y:S04]  /*0220*/  BSSY B1, `(.L_x_6444) ;  /* 0x0000066000017945 */ /* 0x000fe80003800000 */
[----:B------:R-:W-:Y:S05]  /*0230*/  @P2 BRA `(.L_x_6445) ;  /* 0x0000000400902947 */ /* 0x000fea0003800000 */
[----:B0-----:R-:W0:Y:S01]  /*0240*/  LDC.U16 R8, c[0x0][0x216] ;  /* 0x00008580ff087b82 */ /* 0x001e220000000400 */
        /* <DEDUP_REMOVED lines=34> */
.L_x_6451:
[----:B------:R-:W-:Y:S01]  /*0470*/  FSETP.GEU.FTZ.AND P0, PT, R15, -R0, PT ;  /* 0x800000000f00720b */ /* 0x000fe20003f1e000 */
[----:B------:R-:W-:-:S12]  /*0480*/  FADD.FTZ R12, R12, -1 ;  /* 0xbf8000000c0c7421 */ /* 0x000fd80000010000 */
[----:B------:R-:W-:-:S07]  /*0490*/  @!P0 FADD.FTZ R12, R12, -1 ;  /* 0xbf8000000c0c8421 */ /* 0x000fce0000010000 */
.L_x_6450:
[----:B------:R-:W-:Y:S05]  /*04a0*/  BSYNC B2 ;  /* 0x0000000000027941 */ /* 0x000fea0003800000 */
.L_x_6449:
[----:B------:R-:W-:Y:S01]  /*04b0*/  FFMA.FTZ R11, -R0, R12, R11 ;  /* 0x0000000c000b7223 */ /* 0x000fe2000001010b */
[----:B------:R-:W-:Y:S06]  /*04c0*/  BRA `(.L_x_6447) ;  /* 0x00000000007c7947 */ /* 0x000fec0003800000 */
.L_x_6448:
        /* <DEDUP_REMOVED lines=15> */
.L_x_6454:
        /* <DEDUP_REMOVED lines=13> */
.L_x_6453:
[----:B------:R-:W-:Y:S05]  /*0690*/  BSYNC B2 ;  /* 0x0000000000027941 */ /* 0x000fea0003800000 */
.L_x_6452:
[----:B------:R-:W-:-:S04]  /*06a0*/  FMUL.FTZ R12, R12, 1.1920928955078125e-07 ;  /* 0x340000000c0c7820 */ /* 0x000fc80000410000 */
[----:B0-----:R-:W-:-:S07]  /*06b0*/  FMUL.FTZ R11, R17, R12 ;  /* 0x0000000c110b7220 */ /* 0x001fce0000410000 */
.L_x_6447:
[----:B------:R-:W-:Y:S05]  /*06c0*/  BSYNC B0 ;  /* 0x0000000000007941 */ /* 0x000fea0003800000 */
.L_x_6446:
[C---:B------:R-:W-:Y:S02]  /*06d0*/  FSETP.GTU.FTZ.AND P0, PT, |R11|.reuse, +INF , PT ;  /* 0x7f8000000b00780b */ /* 0x040fe40003f1c200 */
[C---:B------:R-:W-:Y:S01]  /*06e0*/  LOP3.LUT R0, R11.reuse, 0x80000000, R9, 0xb8, !PT ;  /* 0x800000000b007812 */ /* 0x040fe200078eb809 */
[----:B------:R-:W-:Y:S01]  /*06f0*/  HADD2.F32 R9, -RZ, R10.H0_H0 ;  /* 0x2000000aff097230 */ /* 0x000fe20000004100 */
        /* <DEDUP_REMOVED lines=24> */
.L_x_6445:
[----:B------:R-:W-:Y:S05]  /*0880*/  BSYNC B1 ;  /* 0x0000000000017941 */ /* 0x000fea0003800000 */
.L_x_6444:
[----:B0-----:R-:W-:Y:S01]  /*0890*/  VIADD R9, R3, 0x80 ;  /* 0x0000008003097836 */ /* 0x001fe20000000000 */
[----:B------:R-:W-:Y:S04]  /*08a0*/  BSSY B1, `(.L_x_6455) ;  /* 0x0000067000017945 */ /* 0x000fe80003800000 */
        /* <DEDUP_REMOVED lines=37> */
.L_x_6462:
[----:B------:R-:W-:Y:S01]  /*0b00*/  FSETP.GEU.FTZ.AND P0, PT, R17, -R12, PT ;  /* 0x8000000c1100720b */ /* 0x000fe20003f1e000 */
[----:B------:R-:W-:-:S12]  /*0b10*/  FADD.FTZ R15, R15, -1 ;  /* 0xbf8000000f0f7421 */ /* 0x000fd80000010000 */
[----:B------:R-:W-:-:S07]  /*0b20*/  @!P0 FADD.FTZ R15, R15, -1 ;  /* 0xbf8000000f0f8421 */ /* 0x000fce0000010000 */
.L_x_6461:
[----:B------:R-:W-:Y:S05]  /*0b30*/  BSYNC B2 ;  /* 0x0000000000027941 */ /* 0x000fea0003800000 */
.L_x_6460:
[----:B------:R-:W-:Y:S01]  /*0b40*/  FFMA.FTZ R10, -R12, R15, R10 ;  /* 0x0000000f0c0a7223 */ /* 0x000fe2000001010a */
[----:B------:R-:W-:Y:S06]  /*0b50*/  BRA `(.L_x_6458) ;  /* 0x00000000007c7947 */ /* 0x000fec0003800000 */
.L_x_6459:
[----:B------:R-:W-:Y:S01]  /*0b60*/  VIADD R0, R15, 0xf4800000 ;  /* 0xf48000000f007836 */ /* 0x000fe20000000000 */
[----:B------:R-:W-:Y:S01]  /*0b70*/  FSETP.GT.FTZ.AND P0, PT, |R8|, RZ, PT ;  /* 0x000000ff0800720b */ /* 0x000fe20003f14200 */
[----:B------:R-:W-:Y:S03]  /*0b80*/  BSSY B2, `(.L_x_6463) ;  /* 0x000001a000027945 */ /* 0x000fe60003800000 */
        /* <DEDUP_REMOVED lines=12> */
.L_x_6465:
        /* <DEDUP_REMOVED lines=13> */
.L_x_6464:
[----:B------:R-:W-:Y:S05]  /*0d20*/  BSYNC B2 ;  /* 0x0000000000027941 */ /* 0x000fea0003800000 */
.L_x_6463:
[----:B------:R-:W-:-:S04]  /*0d30*/  FMUL.FTZ R15, R12, 1.1920928955078125e-07 ;  /* 0x340000000c0f7820 */ /* 0x000fc80000410000 */
[----:B------:R-:W-:-:S07]  /*0d40*/  FMUL.FTZ R10, R10, R15 ;  /* 0x0000000f0a0a7220 */ /* 0x000fce0000410000 */
.L_x_6458:
[----:B------:R-:W-:Y:S05]  /*0d50*/  BSYNC B0 ;  /* 0x0000000000007941 */ /* 0x000fea0003800000 */
.L_x_6457:
        /* <DEDUP_REMOVED lines=27> */
.L_x_6456:
[----:B------:R-:W-:Y:S05]  /*0f10*/  BSYNC B1 ;  /* 0x0000000000017941 */ /* 0x000fea0003800000 */
.L_x_6455:
[----:B-----5:R-:W-:Y:S01]  /*0f20*/  IADD3 R7, R3, 0x100, RZ ;  /* 0x0000010003077810 */ /* 0x020fe20007ffe0ff */
[----:B------:R-:W-:Y:S03]  /*0f30*/  BSSY B1, `(.L_x_6466) ;  /* 0x0000067000017945 */ /* 0x000fe60003800000 */
[----:B------:R-:W-:-:S13]  /*0f40*/  ISETP.GE.AND P0, PT, R7, R4, PT ;  /* 0x000000040700720c */ /* 0x000fda0003f06270 */
[----:B------:R-:W-:Y:S05]  /*0f50*/  @P0 BRA `(.L_x_6467) ;  /* 0x0000000400900947 */ /* 0x000fea0003800000 */
[----:B------:R-:W1:Y:S01]  /*0f60*/  LDC.U16 R7, c[0x0][0x216] ;  /* 0x00008580ff077b82 */ /* 0x000e620000000400 */
[----:B------:R-:W-:Y:S02]  /*0f70*/  HADD2.F32 R8, -RZ, R6.H0_H0 ;  /* 0x20000006ff087230 */ /* 0x000fe40000004100 */
        /* <DEDUP_REMOVED lines=33> */
.L_x_6473:
[----:B------:R-:W-:Y:S01]  /*1190*/  FSETP.GEU.FTZ.AND P0, PT, R12, -R14, PT ;  /* 0x8000000e0c00720b */ /* 0x000fe20003f1e000 */
[----:B------:R-:W-:-:S12]  /*11a0*/  FADD.FTZ R0, R0, -1 ;  /* 0xbf80000000007421 */ /* 0x000fd80000010000 */
[----:B------:R-:W-:-:S07]  /*11b0*/  @!P0 FADD.FTZ R0, R0, -1 ;  /* 0xbf80000000008421 */ /* 0x000fce0000010000 */
.L_x_6472:
[----:B------:R-:W-:Y:S05]  /*11c0*/  BSYNC B2 ;  /* 0x0000000000027941 */ /* 0x000fea0003800000 */
.L_x_6471:
[----:B------:R-:W-:Y:S01]  /*11d0*/  FFMA.FTZ R13, -R14, R0, R13 ;  /* 0x000000000e0d7223 */ /* 0x000fe2000001010d */
[----:B------:R-:W-:Y:S06]  /*11e0*/  BRA `(.L_x_6469) ;  /* 0x00000000007c7947 */ /* 0x000fec0003800000 */
.L_x_6470:
        /* <DEDUP_REMOVED lines=15> */
.L_x_6476:
        /* <DEDUP_REMOVED lines=13> */
.L_x_6475:
[----:B------:R-:W-:Y:S05]  /*13b0*/  BSYNC B2 ;  /* 0x0000000000027941 */ /* 0x000fea0003800000 */
.L_x_6474:
[----:B------:R-:W-:-:S04]  /*13c0*/  FMUL.FTZ R13, R13, 1.1920928955078125e-07 ;  /* 0x340000000d0d7820 */ /* 0x000fc80000410000 */
[----:B------:R-:W-:-:S07]  /*13d0*/  FMUL.FTZ R13, R12, R13 ;  /* 0x0000000d0c0d7220 */ /* 0x000fce0000410000 */
.L_x_6469:
[----:B------:R-:W-:Y:S05]  /*13e0*/  BSYNC B0 ;  /* 0x0000000000007941 */ /* 0x000fea0003800000 */
.L_x_6468:
[C---:B------:R-:W-:Y:S01]  /*13f0*/  FSETP.GTU.FTZ.AND P0, PT, |R13|.reuse, +INF , PT ;  /* 0x7f8000000d00780b */ /* 0x040fe20003f1c200 */
[----:B------:R-:W1:Y:S01]  /*1400*/  MUFU.RCP R0, R7 ;  /* 0x0000000700007308 */ /* 0x000e620000001000 */
[----:B------:R-:W-:Y:S02]  /*1410*/  LOP3.LUT R8, R13, 0x80000000, R8, 0xb8, !PT ;  /* 0x800000000d087812 */ /* 0x000fe400078eb808 */
        /* <DEDUP_REMOVED lines=24> */
.L_x_6467:
[----:B------:R-:W-:Y:S05]  /*15a0*/  BSYNC B1 ;  /* 0x0000000000017941 */ /* 0x000fea0003800000 */
.L_x_6466:
[----:B------:R-:W-:Y:S01]  /*15b0*/  VIADD R7, R3, 0x180 ;  /* 0x0000018003077836 */ /* 0x000fe20000000000 */
[----:B------:R-:W-:Y:S04]  /*15c0*/  BSSY B1, `(.L_x_6477) ;  /* 0x0000067000017945 */ /* 0x000fe80003800000 */
        /* <DEDUP_REMOVED lines=37> */
.L_x_6484:
[----:B------:R-:W-:Y:S01]  /*1820*/  FSETP.GEU.FTZ.AND P0, PT, R15, -R14, PT ;  /* 0x8000000e0f00720b */ /* 0x000fe20003f1e000 */
[----:B------:R-:W-:-:S12]  /*1830*/  FADD.FTZ R13, R13, -1 ;  /* 0xbf8000000d0d7421 */ /* 0x000fd80000010000 */
[----:B------:R-:W-:-:S07]  /*1840*/  @!P0 FADD.FTZ R13, R13, -1 ;  /* 0xbf8000000d0d8421 */ /* 0x000fce0000010000 */
.L_x_6483:
[----:B------:R-:W-:Y:S05]  /*1850*/  BSYNC B2 ;  /* 0x0000000000027941 */ /* 0x000fea0003800000 */
.L_x_6482:
[----:B------:R-:W-:Y:S01]  /*1860*/  FFMA.FTZ R8, -R14, R13, R8 ;  /* 0x0000000d0e087223 */ /* 0x000fe20000010108 */
[----:B------:R-:W-:Y:S06]  /*1870*/  BRA `(.L_x_6480) ;  /* 0x00000000007c7947 */ /* 0x000fec0003800000 */
.L_x_6481:
[C---:B------:R-:W-:Y:S01]  /*1880*/  IADD3 R0, R15.reuse, -0xb800000, RZ ;  /* 0xf48000000f007810 */ /* 0x040fe20007ffe0ff */
        /* <DEDUP_REMOVED lines=14> */
.L_x_6487:
        /* <DEDUP_REMOVED lines=13> */
.L_x_6486:
[----:B------:R-:W-:Y:S05]  /*1a40*/  BSYNC B2 ;  /* 0x0000000000027941 */ /* 0x000fea0003800000 */
.L_x_6485:
[----:B------:R-:W-:-:S04]  /*1a50*/  FMUL.FTZ R13, R13, 1.1920928955078125e-07 ;  /* 0x340000000d0d7820 */ /* 0x000fc80000410000 */
[----:B------:R-:W-:-:S07]  /*1a60*/  FMUL.FTZ R8, R8, R13 ;  /* 0x0000000d08087220 */ /* 0x000fce0000410000 */
.L_x_6480:
[----:B------:R-:W-:Y:S05]  /*1a70*/  BSYNC B0 ;  /* 0x0000000000007941 */ /* 0x000fea0003800000 */
.L_x_6479:
        /* <DEDUP_REMOVED lines=27> */
.L_x_6478:
[----:B------:R-:W-:Y:S05]  /*1c30*/  BSYNC B1 ;  /* 0x0000000000017941 */ /* 0x000fea0003800000 */
.L_x_6477:
        /* <DEDUP_REMOVED lines=13> */
[----:B------:R-:W-:Y:S01]  /*1d10*/  LEA R5, R2, R3, 0x9 ;  /* 0x0000000302057211 */ /* 0x000fe200078e48ff */
[----:B------:R-:W-:-:S04]  /*1d20*/  VIADD R3, R3, 0x80 ;  /* 0x0000008003037836 */ /* 0x000fc80000000000 */
[----:B-1----:R-:W-:-:S05]  /*1d30*/  IMAD.WIDE.U32 R6, R5, 0x2, R6 ;  /* 0x0000000205067825 */ /* 0x002fca00078e0006 */
[----:B------:R1:W-:Y:S02]  /*1d40*/  STG.E.U16 desc[UR4][R6.64], R10 ;  /* 0x0000000a06007986 */ /* 0x0003e4000c101504 */
.L_x_6490:
[----:B------:R-:W-:Y:S05]  /*1d50*/  BSYNC B1 ;  /* 0x0000000000017941 */ /* 0x000fea0003800000 */
.L_x_6489:
[----:B------:R-:W-:-:S13]  /*1d60*/  ISETP.GE.AND P0, PT, R3, R4, PT ;  /* 0x000000040300720c */ /* 0x000fda0003f06270 */
[----:B-1----:R-:W1:Y:S01]  /*1d70*/  @!P0 LDC.64 R6, c[0x0][0x218] ;  /* 0x00008600ff068b82 */ /* 0x002e620000000a00 */
[----:B------:R-:W-:Y:S01]  /*1d80*/  @!P0 LEA R5, R2, R3, 0x9 ;  /* 0x0000000302058211 */ /* 0x000fe200078e48ff */
[----:B------:R-:W-:-:S04]  /*1d90*/  @!P0 VIADD R3, R3, 0x80 ;  /* 0x0000008003038836 */ /* 0x000fc80000000000 */
[----:B-1----:R-:W-:-:S05]  /*1da0*/  @!P0 IMAD.WIDE.U32 R6, R5, 0x2, R6 ;  /* 0x0000000205068825 */ /* 0x002fca00078e0006 */
[----:B------:R1:W-:Y:S02]  /*1db0*/  @!P0 STG.E.U16 desc[UR4][R6.64], R12 ;  /* 0x0000000c06008986 */ /* 0x0003e4000c101504 */
.L_x_6491:
[----:B------:R-:W-:Y:S05]  /*1dc0*/  BSYNC B0 ;  /* 0x0000000000007941 */ /* 0x000fea0003800000 */
.L_x_6488:
[----:B------:R-:W-:Y:S05]  /*1dd0*/  WARPSYNC.ALL ;  /* 0x0000000000007948 */ /* 0x000fea0003800000 */
[----:B------:R-:W-:-:S13]  /*1de0*/  ISETP.GE.AND P0, PT, R3, R4, PT ;  /* 0x000000040300720c */ /* 0x000fda0003f06270 */
[----:B------:R-:W-:Y:S05]  /*1df0*/  @P0 EXIT ;  /* 0x000000000000094d */ /* 0x000fea0003800000 */
[----:B------:R-:W2:Y:S01]  /*1e00*/  LDC.64 R4, c[0x0][0x218] ;  /* 0x00008600ff047b82 */ /* 0x000ea20000000a00 */
[----:B------:R-:W-:-:S05]  /*1e10*/  LEA R3, R2, R3, 0x9 ;  /* 0x0000000302037211 */ /* 0x000fca00078e48ff */
[----:B--2---:R-:W-:-:S05]  /*1e20*/  IMAD.WIDE.U32 R2, R3, 0x2, R4 ;  /* 0x0000000203027825 */ /* 0x004fca00078e0004 */
[----:B------:R-:W-:Y:S01]  /*1e30*/  STG.E.U16 desc[UR4][R2.64], R0 ;  /* 0x0000000002007986 */ /* 0x000fe2000c101504 */
[----:B------:R-:W-:Y:S05]  /*1e40*/  EXIT ;  /* 0x000000000000794d */ /* 0x000fea0003800000 */
.L_x_6492:
        /* <DEDUP_REMOVED lines=11> */
.L_x_37793:


//--------------------- .text._ZN2at6native29vectorized_elementwise_kernelILi2ENS0_13BUnaryFunctorIN3c104HalfES4_S4_ZZZNS0_15binary_internal21div_floor_kernel_cudaERNS_18TensorIteratorBaseEENKUlvE1_clEvENKUlvE1_clEvEUlS4_S4_E_EESt5arrayIPcLm2EEEEviT0_T1_ --------------------------
	.section	.text._ZN2at6native29vectorized_elementwise_kernelILi2ENS0_13BUnaryFunctorIN3c104HalfES4_S4_ZZZNS0_15binary_internal21div_floor_kernel_cudaERNS_18TensorIteratorBaseEENKUlvE1_clEvENKUlvE1_clEvEUlS4_S4_E_EESt5arrayIPcLm2EEEEviT0_T1_,"ax",@progbits
	.align	128
        .global         _ZN2at6native29vectorized_elementwise_kernelILi2ENS0_13BUnaryFunctorIN3c104HalfES4_S4_ZZZNS0_15binary_internal21div_floor_kernel_cudaERNS_18TensorIteratorBaseEENKUlvE1_clEvENKUlvE1_clEvEUlS4_S4_E_EESt5arrayIPcLm2EEEEviT0_T1_
        .type           _ZN2at6native29vectorized_elementwise_kernelILi2ENS0_13BUnaryFunctorIN3c104HalfES4_S4_ZZZNS0_15binary_internal21div_floor_kernel_cudaERNS_18TensorIteratorBaseEENKUlvE1_clEvENKUlvE1_clEvEUlS4_S4_E_EESt5arrayIPcLm2EEEEviT0_T1_,@function
        .size           _ZN2at6native29vectorized_elementwise_kernelILi2ENS0_13BUnaryFunctorIN3c104HalfES4_S4_ZZZNS0_15binary_internal21div_floor_kernel_cudaERNS_18TensorIteratorBaseEENKUlvE1_clEvENKUlvE1_clEvEUlS4_S4_E_EESt5arrayIPcLm2EEEEviT0_T1_,(.L_x_37794 - _ZN2at6native29vectorized_elementwise_kernelILi2ENS0_13BUnaryFunctorIN3c104HalfES4_S4_ZZZNS0_15binary_internal21div_floor_kernel_cudaERNS_18TensorIteratorBaseEENKUlvE1_clEvENKUlvE1_clEvEUlS4_S4_E_EESt5arrayIPcLm2EEEEviT0_T1_)
        .other          _ZN2at6native29vectorized_elementwise_kernelILi2ENS0_13BUnaryFunctorIN3c104HalfES4_S4_ZZZNS0_15binary_internal21div_floor_kernel_cudaERNS_18TensorIteratorBaseEENKUlvE1_clEvENKUlvE1_clEvEUlS4_S4_E_EESt5arrayIPcLm2EEEEviT0_T1_,@"STO_CUDA_ENTRY STV_DEFAULT"
_ZN2at6native29vectorized_elementwise_kernelILi2ENS0_13BUnaryFunctorIN3c104HalfES4_S4_ZZZNS0_15binary_internal21div_floor_kernel_cudaERNS_18TensorIteratorBaseEENKUlvE1_clEvENKUlvE1_clEvEUlS4_S4_E_EESt5arrayIPcLm2EEEEviT0_T1_:
.text._ZN2at6native29vectorized_elementwise_kernelILi2ENS0_13BUnaryFunctorIN3c104HalfES4_S4_ZZZNS0_15binary_internal21div_floor_kernel_cudaERNS_18TensorIteratorBaseEENKUlvE1_clEvENKUlvE1_clEvEUlS4_S4_E_EESt5arrayIPcLm2EEEEviT0_T1_:
        /* <DEDUP_REMOVED lines=9> */
[----:B------:R-:W1:Y:S02]  /*0090*/  LDC.64 R6, c[0x0][0x220] ;  /* 0x00008800ff067b82 */ /* 0x000e640000000a00 */
[----:B-1----:R-:W-:-:S04]  /*00a0*/  IMAD.WIDE R6, R2, 0x2, R6 ;  /* 0x0000000202067825 */ /* 0x002fc800078e0206 */
[----:B0-----:R-:W-:-:S05]  /*00b0*/  IMAD.WIDE.U32 R12, R4, 0x4, R6 ;  /* 0x00000004040c7825 */ /* 0x001fca00078e0006 */
[----:B------:R-:W2:Y:S04]  /*00c0*/  LDG.E R8, desc[UR4][R12.64] ;  /* 0x000000040c087981 */ /* 0x000ea8000c1e1900 */
[----:B------:R0:W5:Y:S04]  /*00d0*/  LDG.E R10, desc[UR4][R12.64+0x200] ;  /* 0x000200040c0a7981 */ /* 0x000168000c1e1900 */
[----:B------:R0:W5:Y:S04]  /*00e0*/  LDG.E R11, desc[UR4][R12.64+0x400] ;  /* 0x000400040c0b7981 */ /* 0x000168000c1e1900 */
[----:B------:R0:W5:Y:S01]  /*00f0*/  LDG.E R7, desc[UR4][R12.64+0x600] ;  /* 0x000600040c077981 */ /* 0x000162000c1e1900 */
[----:B------:R-:W1:Y:S02]  /*0100*/  LDC.U16 R3, c[0x0][0x216] ;  /* 0x00008580ff037b82 */ /* 0x000e640000000400 */
[----:B-1----:R-:W-:-:S05]  /*0110*/  HADD2.F32 R3, -RZ, R3.H0_H0 ;  /* 0x20000003ff037230 */ /* 0x002fca0000004100 */
        /* <DEDUP_REMOVED lines=33> */
.L_x_6500:
[----:B------:R-:W-:Y:S01]  /*0330*/  FSETP.GEU.FTZ.AND P0, PT, R13, -R0, PT ;  /* 0x800000000d00720b */ /* 0x000fe20003f1e000 */
[----:B------:R-:W-:-:S12]  /*0340*/  FADD.FTZ R6, R6, -1 ;  /* 0xbf80000006067421 */ /* 0x000fd80000010000 */
[----:B------:R-:W-:-:S07]  /*0350*/  @!P0 FADD.FTZ R6, R6, -1 ;  /* 0xbf80000006068421 */ /* 0x000fce0000010000 */
.L_x_6499:
[----:B------:R-:W-:Y:S05]  /*0360*/  BSYNC B1 ;  /* 0x0000000000017941 */ /* 0x000fea0003800000 */
.L_x_6498:
[----:B------:R-:W-:Y:S01]  /*0370*/  FFMA.FTZ R5, -R0, R6, R5 ;  /* 0x0000000600057223 */ /* 0x000fe20000010105 */
[----:B------:R-:W-:Y:S06]  /*0380*/  BRA `(.L_x_6496) ;  /* 0x00000000007c7947 */ /* 0x000fec0003800000 */
.L_x_6497:
        /* <DEDUP_REMOVED lines=15> */
.L_x_6503:
        /* <DEDUP_REMOVED lines=13> */
.L_x_6502:
[----:B------:R-:W-:Y:S05]  /*0550*/  BSYNC B1 ;  /* 0x0000000000017941 */ /* 0x000fea0003800000 */
.L_x_6501:
[----:B0-----:R-:W-:-:S04]  /*0560*/  FMUL.FTZ R5, R6, 1.1920928955078125e-07 ;  /* 0x3400000006057820 */ /* 0x001fc80000410000 */
[----:B------:R-:W-:-:S07]  /*0570*/  FMUL.FTZ R5, R16, R5 ;  /* 0x0000000510057220 */ /* 0x000fce0000410000 */
.L_x_6496:
[----:B------:R-:W-:Y:S05]  /*0580*/  BSYNC B0 ;  /* 0x0000000000007941 */ /* 0x000fea0003800000 */
.L_x_6495:
        /* <DEDUP_REMOVED lines=27> */
.L_x_6504:
[----:B------:R-:W-:Y:S05]  /*0740*/  BSYNC B0 ;  /* 0x0000000000007941 */ /* 0x000fea0003800000 */
.L_x_6494:
[----:B------:R-:W-:-:S05]  /*0750*/  HADD2.F32 R9, -RZ, R8.H1_H1 ;  /* 0x30000008ff097230 */ /* 0x000fca0000004100 */
[----:B------:R-:W-:-:S05]  /*0760*/  @!P1 FMUL.FTZ R8, R9, R6 ;  /* 0x0000000609089220 */ /* 0x000fca0000410000 */
        /* <DEDUP_REMOVED lines=29> */
.L_x_6511:
[----:B------:R-:W-:Y:S01]  /*0940*/  FSETP.GEU.FTZ.AND P0, PT, R12, -R15, PT ;  /* 0x8000000f0c00720b */ /* 0x000fe20003f1e000 */
[----:B------:R-:W-:-:S12]  /*0950*/  FADD.FTZ R13, R13, -1 ;  /* 0xbf8000000d0d7421 */ /* 0x000fd80000010000 */
[----:B------:R-:W-:-:S07]  /*0960*/  @!P0 FADD.FTZ R13, R13, -1 ;  /* 0xbf8000000d0d8421 */ /* 0x000fce0000010000 */
.L_x_6510:
[----:B------:R-:W-:Y:S05]  /*0970*/  BSYNC B1 ;  /* 0x0000000000017941 */ /* 0x000fea0003800000 */
.L_x_6509:
[----:B------:R-:W-:Y:S01]  /*0980*/  FFMA.FTZ R0, -R15, R13, R0 ;  /* 0x0000000d0f007223 */ /* 0x000fe20000010100 */
[----:B------:R-:W-:Y:S06]  /*0990*/  BRA `(.L_x_6507) ;  /* 0x00000000007c7947 */ /* 0x000fec0003800000 */
.L_x_6508:
        /* <DEDUP_REMOVED lines=15> */
.L_x_6514:
        /* <DEDUP_REMOVED lines=13> */
.L_x_6513:
[----:B------:R-:W-:Y:S05]  /*0b60*/  BSYNC B1 ;  /* 0x0000000000017941 */ /* 0x000fea0003800000 */
.L_x_6512:
[----:B------:R-:W-:-:S04]  /*0b70*/  FMUL.FTZ R13, R8, 1.1920928955078125e-07 ;  /* 0x34000000080d7820 */ /* 0x000fc80000410000 */
[----:B------:R-:W-:-:S07]  /*0b80*/  FMUL.FTZ R0, R14, R13 ;  /* 0x0000000d0e007220 */ /* 0x000fce0000410000 */
.L_x_6507:
[----:B------:R-:W-:Y:S05]  /*0b90*/  BSYNC B0 ;  /* 0x0000000000007941 */ /* 0x000fea0003800000 */
.L_x_6506:
        /* <DEDUP_REMOVED lines=26> */
.L_x_6515:
[----:B------:R-:W-:Y:S05]  /*0d40*/  BSYNC B0 ;  /* 0x0000000000007941 */ /* 0x000fea0003800000 */
.L_x_6505:
[----:B-----5:R-:W-:-:S05]  /*0d50*/  HADD2.F32 R13, -RZ, R10.H0_H0 ;  /* 0x2000000aff0d7230 */ /* 0x020fca0000004100 */
        /* <DEDUP_REMOVED lines=30> */
.L_x_6522:
[----:B------:R-:W-:Y:S01]  /*0f40*/  FSETP.GEU.FTZ.AND P0, PT, R12, -R15, PT ;  /* 0x8000000f0c00720b */ /* 0x000fe20003f1e000 */
[----:B------:R-:W-:-:S12]  /*0f50*/  FADD.FTZ R9, R9, -1 ;  /* 0xbf80000009097421 */ /* 0x000fd80000010000 */
[----:B------:R-:W-:-:S07]  /*0f60*/  @!P0 FADD.FTZ R9, R9, -1 ;  /* 0xbf80000009098421 */ /* 0x000fce0000010000 */
.L_x_6521:
[----:B------:R-:W-:Y:S05]  /*0f70*/  BSYNC B1 ;  /* 0x0000000000017941 */ /* 0x000fea0003800000 */
.L_x_6520:
[----:B------:R-:W-:Y:S01]  /*0f80*/  FFMA.FTZ R0, -R15, R9, R0 ;  /* 0x000000090f007223 */ /* 0x000fe20000010100 */
[----:B------:R-:W-:Y:S06]  /*0f90*/  BRA `(.L_x_6518) ;  /* 0x00000000007c7947 */ /* 0x000fec0003800000 */
.L_x_6519:
[----:B------:R-:W-:Y:S01]  /*0fa0*/  VIADD R9, R15, 0xf4800000 ;  /* 0xf48000000f097836 */ /* 0x000fe20000000000 */
        /* <DEDUP_REMOVED lines=14> */
.L_x_6525:
[----:B------:R-:W-:-:S04]  /*1090*/  VIMNMX.U32 R14, R12, 0xb800000, PT ;  /* 0x0b8000000c0e7848 */ /* 0x000fc80003fe0000 */
[----:B------:R-:W-:Y:S01]  /*10a0*/  IADD3 R9, R14, R9, RZ ;  /* 0x000000090e097210 */ /* 0x000fe20007ffe0ff */
[----:B------:R-:W-:-:S04]  /*10b0*/  IMAD.IADD R12, R12, 0x1, -R14 ;  /* 0x000000010c0c7824 */ /* 0x000fc800078e0a0e */
[----:B--2---:R-:W-:Y:S01]  /*10c0*/  FFMA.FTZ R15, R0, R9, -RZ ;  /* 0x00000009000f7223 */ /* 0x004fe200000108ff */
[----:B------:R-:W-:-:S03]  /*10d0*/  ISETP.NE.AND P2, PT, R12, RZ, PT ;  /* 0x000000ff0c00720c */ /* 0x000fc60003f45270 */
        /* <DEDUP_REMOVED lines=8> */
.L_x_6524:
[----:B------:R-:W-:Y:S05]  /*1160*/  BSYNC B1 ;  /* 0x0000000000017941 */ /* 0x000fea0003800000 */
.L_x_6523:
[----:B------:R-:W-:-:S04]  /*1170*/  FMUL.FTZ R0, R9, 1.1920928955078125e-07 ;  /* 0x3400000009007820 */ /* 0x000fc80000410000 */
[----:B------:R-:W-:-:S07]  /*1180*/  FMUL.FTZ R0, R17, R0 ;  /* 0x0000000011007220 */ /* 0x000fce0000410000 */
.L_x_6518:
[----:B------:R-:W-:Y:S05]  /*1190*/  BSYNC B0 ;  /* 0x0000000000007941 */ /* 0x000fea0003800000 */
.L_x_6517:
        /* <DEDUP_REMOVED lines=26> */
.L_x_6526:
[----:B------:R-:W-:Y:S05]  /*1340*/  BSYNC B0 ;  /* 0x0000000000007941 */ /* 0x000fea0003800000 */
.L_x_6516:
        /* <DEDUP_REMOVED lines=31> */
.L_x_6533:
[----:B------:R-:W-:Y:S01]  /*1540*/  FSETP.GEU.FTZ.AND P0, PT, R12, -R17, PT ;  /* 0x800000110c00720b */ /* 0x000fe20003f1e000 */
[----:B------:R-:W-:-:S12]  /*1550*/  FADD.FTZ R15, R15, -1 ;  /* 0xbf8000000f0f7421 */ /* 0x000fd80000010000 */
[----:B------:R-:W-:-:S07]  /*1560*/  @!P0 FADD.FTZ R15, R15, -1 ;  /* 0xbf8000000f0f8421 */ /* 0x000fce0000010000 */
.L_x_6532:
[----:B------:R-:W-:Y:S05]  /*1570*/  BSYNC B1 ;  /* 0x0000000000017941 */ /* 0x000fea0003800000 */
.L_x_6531:
[----:B------:R-:W-:Y:S01]  /*1580*/  FFMA.FTZ R0, -R17, R15, R0 ;  /* 0x0000000f11007223 */ /* 0x000fe20000010100 */
[----:B------:R-:W-:Y:S06]  /*1590*/  BRA `(.L_x_6529) ;  /* 0x00000000007c7947 */ /* 0x000fec0003800000 */
.L_x_6530:
        /* <DEDUP_REMOVED lines=13> */
[----:B0-----:R-:W-:-:S04]  /*1670*/  LOP3.LUT R16, R15, 0x3f800000, RZ, 0xfc, !PT ;  /* 0x3f8000000f107812 */ /* 0x001fc800078efcff */
[----:B------:R0:W2:Y:S03]  /*1680*/  MUFU.RCP R0, R16 ;  /* 0x0000001000007308 */ /* 0x0000a60000001000 */
.L_x_6536:
        /* <DEDUP_REMOVED lines=13> */
.L_x_6535:
[----:B------:R-:W-:Y:S05]  /*1760*/  BSYNC B1 ;  /* 0x0000000000017941 */ /* 0x000fea0003800000 */
.L_x_6534:
[----:B------:R-:W-:-:S04]  /*1770*/  FMUL.FTZ R15, R10, 1.1920928955078125e-07 ;  /* 0x340000000a0f7820 */ /* 0x000fc80000410000 */
[----:B------:R-:W-:-:S07]  /*1780*/  FMUL.FTZ R0, R14, R15 ;  /* 0x0000000f0e007220 */ /* 0x000fce0000410000 */
.L_x_6529:
[----:B------:R-:W-:Y:S05]  /*1790*/  BSYNC B0 ;  /* 0x0000000000007941 */ /* 0x000fea0003800000 */
.L_x_6528:
        /* <DEDUP_REMOVED lines=26> */
.L_x_6537:
[----:B------:R-:W-:Y:S05]  /*1940*/  BSYNC B0 ;  /* 0x0000000000007941 */ /* 0x000fea0003800000 */
.L_x_6527:
[----:B------:R-:W-:-:S05]  /*1950*/  HADD2.F32 R13, -RZ, R11.H0_H0 ;  /* 0x2000000bff0d7230 */ /* 0x000fca0000004100 */
        /* <DEDUP_REMOVED lines=30> */
.L_x_6544:
[----:B------:R-:W-:Y:S01]  /*1b40*/  FSETP.GEU.FTZ.AND P0, PT, R14, -R17, PT ;  /* 0x800000110e00720b */ /* 0x000fe20003f1e000 */
[----:B------:R-:W-:-:S12]  /*1b50*/  FADD.FTZ R15, R15, -1 ;  /* 0xbf8000000f0f7421 */ /* 0x000fd80000010000 */
[----:B------:R-:W-:-:S07]  /*1b60*/  @!P0 FADD.FTZ R15, R15, -1 ;  /* 0xbf8000000f0f8421 */ /* 0x000fce0000010000 */
.L_x_6543:
[----:B------:R-:W-:Y:S05]  /*1b70*/  BSYNC B1 ;  /* 0x0000000000017941 */ /* 0x000fea0003800000 */
.L_x_6542:
[----:B------:R-:W-:Y:S01]  /*1b80*/  FFMA.FTZ R12, -R17, R15, R12 ;  /* 0x0000000f110c7223 */ /* 0x000fe2000001010c */
[----:B------:R-:W-:Y:S06]  /*1b90*/  BRA `(.L_x_6540) ;  /* 0x00000000007c7947 */ /* 0x000fec0003800000 */
.L_x_6541:
        /* <DEDUP_REMOVED lines=13> */
[----:B-1----:R-:W-:-:S04]  /*1c70*/  LOP3.LUT R18, R17, 0x3f800000, RZ, 0xfc, !PT ;  /* 0x3f80000011127812 */ /* 0x002fc800078efcff */
[----:B------:R1:W2:Y:S03]  /*1c80*/  MUFU.RCP R0, R18 ;  /* 0x0000001200007308 */ /* 0x0002a60000001000 */
.L_x_6547:
        /* <DEDUP_REMOVED lines=13> */
.L_x_6546:
[----:B------:R-:W-:Y:S05]  /*1d60*/  BSYNC B1 ;  /* 0x0000000000017941 */ /* 0x000fea0003800000 */
.L_x_6545:
[----:B------:R-:W-:-:S04]  /*1d70*/  FMUL.FTZ R15, R14, 1.1920928955078125e-07 ;  /* 0x340000000e0f7820 */ /* 0x000fc80000410000 */
[----:B------:R-:W-:-:S07]  /*1d80*/  FMUL.FTZ R12, R12, R15 ;  /* 0x0000000f0c0c7220 */ /* 0x000fce0000410000 */
.L_x_6540:
[----:B------:R-:W-:Y:S05]  /*1d90*/  BSYNC B0 ;  /* 0x0000000000007941 */ /* 0x000fea0003800000 */
.L_x_6539:
        /* <DEDUP_REMOVED lines=26> */
.L_x_6548:
[----:B------:R-:W-:Y:S05]  /*1f40*/  BSYNC B0 ;  /* 0x0000000000007941 */ /* 0x000fea0003800000 */
.L_x_6538:
        /* <DEDUP_REMOVED lines=31> */
.L_x_6555:
[----:B------:R-:W-:Y:S01]  /*2140*/  FSETP.GEU.FTZ.AND P0, PT, R14, -R15, PT ;  /* 0x8000000f0e00720b */ /* 0x000fe20003f1e000 */
[----:B------:R-:W-:-:S12]  /*2150*/  FADD.FTZ R13, R13, -1 ;  /* 0xbf8000000d0d7421 */ /* 0x000fd80000010000 */
[----:B------:R-:W-:-:S07]  /*2160*/  @!P0 FADD.FTZ R13, R13, -1 ;  /* 0xbf8000000d0d8421 */ /* 0x000fce0000010000 */
.L_x_6554:
[----:B------:R-:W-:Y:S05]  /*2170*/  BSYNC B1 ;  /* 0x0000000000017941 */ /* 0x000fea0003800000 */
.L_x_6553:
[----:B------:R-:W-:Y:S01]  /*2180*/  FFMA.FTZ R0, -R15, R13, R0 ;  /* 0x0000000d0f007223 */ /* 0x000fe20000010100 */
[----:B------:R-:W-:Y:S06]  /*2190*/  BRA `(.L_x_6551) ;  /* 0x00000000007c7947 */ /* 0x000fec0003800000 */
.L_x_6552:
        /* <DEDUP_REMOVED lines=15> */
.L_x_6558:
        /* <DEDUP_REMOVED lines=13> */
.L_x_6557:
[----:B------:R-:W-:Y:S05]  /*2360*/  BSYNC B1 ;  /* 0x0000000000017941 */ /* 0x000fea0003800000 */
.L_x_6556:
[----:B------:R-:W-:-:S04]  /*2370*/  FMUL.FTZ R14, R14, 1.1920928955078125e-07 ;  /* 0x340000000e0e7820 */ /* 0x000fc80000410000 */
[----:B------:R-:W-:-:S07]  /*2380*/  FMUL.FTZ R0, R13, R14 ;  /* 0x0000000e0d007220 */ /* 0x000fce0000410000 */
.L_x_6551:
[----:B------:R-:W-:Y:S05]  /*2390*/  BSYNC B0 ;  /* 0x0000000000007941 */ /* 0x000fea0003800000 */
.L_x_6550:
        /* <DEDUP_REMOVED lines=26> */
.L_x_6559:
[----:B------:R-:W-:Y:S05]  /*2540*/  BSYNC B0 ;  /* 0x0000000000007941 */ /* 0x000fea0003800000 */
.L_x_6549:
        /* <DEDUP_REMOVED lines=31> */
.L_x_6566:
[----:B------:R-:W-:Y:S01]  /*2740*/  FSETP.GEU.FTZ.AND P0, PT, R16, -R17, PT ;  /* 0x800000111000720b */ /* 0x000fe20003f1e000 */
[----:B------:R-:W-:-:S12]  /*2750*/  FADD.FTZ R15, R15, -1 ;  /* 0xbf8000000f0f7421 */ /* 0x000fd80000010000 */
[----:B------:R-:W-:-:S07]  /*2760*/  @!P0 FADD.FTZ R15, R15, -1 ;  /* 0xbf8000000f0f8421 */ /* 0x000fce0000010000 */
.L_x_6565:
[----:B------:R-:W-:Y:S05]  /*2770*/  BSYNC B1 ;  /* 0x0000000000017941 */ /* 0x000fea0003800000 */
.L_x_6564:
[----:B------:R-:W-:Y:S01]  /*2780*/  FFMA.FTZ R14, -R17, R15, R14 ;  /* 0x0000000f110e7223 */ /* 0x000fe2000001010e */
[----:B------:R-:W-:Y:S06]  /*2790*/  BRA `(.L_x_6562) ;  /* 0x00000000007c7947 */ /* 0x000fec0003800000 */
.L_x_6563:
[----:B------:R-:W-:Y:S01]  /*27a0*/  VIADD R0, R17, 0xf4800000 ;  /* 0xf480000011007836 */ /* 0x000fe20000000000 */
[----:B------:R-:W-:Y:S01]  /*27b0*/  FSETP.GT.FTZ.AND P0, PT, |R3|, RZ, PT ;  /* 0x000000ff0300720b */ /* 0x000fe20003f14200 */
[----:B------:R-:W-:Y:S03]  /*27c0*/  BSSY B1, `(.L_x_6567) ;  /* 0x000001a000017945 */ /* 0x000fe60003800000 */
[----:B------:R-:W-:Y:S02]  /*27d0*/  LOP3.LUT R15, R0, 0xff800000, RZ, 0xc0, !PT ;  /* 0xff800000000f7812 */ /* 0x000fe400078ec0ff */
[C---:B------:R-:W-:Y:S02]  /*27e0*/  LOP3.LUT R0, R14.reuse, 0x7fffff, RZ, 0xc0, !PT ;  /* 0x007fffff0e007812 */ /* 0x040fe400078ec0ff */
[----:B------:R-:W-:Y:S02]  /*27f0*/  IADD3 R15, -R15, R14, RZ ;  /* 0x0000000e0f0f7210 */ /* 0x000fe40007ffe1ff */
[----:B------:R-:W-:-:S02]  /*2800*/  ISETP.GT.U32.OR P0, PT, R14, 0x7f7fffff, !P0 ;  /* 0x7f7fffff0e00780c */ /* 0x000fc40004704470 */
[----:B0-----:R-:W-:Y:S02]  /*2810*/  LOP3.LUT P2, R16, R15, 0xff800000, RZ, 0xc0, !PT ;  /* 0xff8000000f107812 */ /* 0x001fe4000784c0ff */
[----:B------:R-:W-:Y:S02]  /*2820*/  LOP3.LUT R14, R17, 0xff800000, RZ, 0xc0, !PT ;  /* 0xff800000110e7812 */ /* 0x000fe400078ec0ff */
[----:B------:R-:W-:Y:S02]  /*2830*/  LOP3.LUT R15, R0, 0x3f800000, RZ, 0xfc, !PT ;  /* 0x3f800000000f7812 */ /* 0x000fe400078efcff */
[----:B------:R-:W-:-:S07]  /*2840*/  FSEL R14, R14, +QNAN , !P0 ;  /* 0x7fffffff0e0e7808 */ /* 0x000fce0004000000 */
[----:B------:R-:W-:Y:S05]  /*2850*/  @!P2 BRA `(.L_x_6568) ;  /* 0x000000000040a947 */ /* 0x000fea0003800000 */
[----:B------:R-:W-:-:S04]  /*2860*/  LOP3.LUT R17, R17, 0x7fffff, RZ, 0xc0, !PT ;  /* 0x007fffff11117812 */ /* 0x000fc800078ec0ff */
[----:B------:R-:W-:-:S04]  /*2870*/  LOP3.LUT R20, R17, 0x3f800000, RZ, 0xfc, !PT ;  /* 0x3f80000011147812 */ /* 0x000fc800078efcff */
[----:B------:R0:W2:Y:S03]  /*2880*/  MUFU.RCP R0, R20 ;  /* 0x0000001400007308 */ /* 0x0000a60000001000 */
.L_x_6569:
        /* <DEDUP_REMOVED lines=13> */
.L_x_6568:
[----:B------:R-:W-:Y:S05]  /*2960*/  BSYNC B1 ;  /* 0x0000000000017941 */ /* 0x000fea0003800000 */
.L_x_6567:
[----:B------:R-:W-:-:S04]  /*2970*/  FMUL.FTZ R15, R15, 1.1920928955078125e-07 ;  /* 0x340000000f0f7820 */ /* 0x000fc80000410000 */
[----:B------:R-:W-:-:S07]  /*2980*/  FMUL.FTZ R14, R14, R15 ;  /* 0x0000000f0e0e7220 */ /* 0x000fce0000410000 */
.L_x_6562:
[----:B------:R-:W-:Y:S05]  /*2990*/  BSYNC B0 ;  /* 0x0000000000007941 */ /* 0x000fea0003800000 */
.L_x_6561:
        /* <DEDUP_REMOVED lines=26> */
.L_x_6570:
[----:B------:R-:W-:Y:S05]  /*2b40*/  BSYNC B0 ;  /* 0x0000000000007941 */ /* 0x000fea0003800000 */
.L_x_6560:
        /* <DEDUP_REMOVED lines=31> */
.L_x_6577:
[----:B------:R-:W-:Y:S01]  /*2d40*/  FSETP.GEU.FTZ.AND P0, PT, R16, -R17, PT ;  /* 0x800000111000720b */ /* 0x000fe20003f1e000 */
[----:B------:R-:W-:-:S12]  /*2d50*/  FADD.FTZ R11, R11, -1 ;  /* 0xbf8000000b0b7421 */ /* 0x000fd80000010000 */
[----:B------:R-:W-:-:S07]  /*2d60*/  @!P0 FADD.FTZ R11, R11, -1 ;  /* 0xbf8000000b0b8421 */ /* 0x000fce0000010000 */
.L_x_6576:
[----:B------:R-:W-:Y:S05]  /*2d70*/  BSYNC B1 ;  /* 0x0000000000017941 */ /* 0x000fea0003800000 */
.L_x_6575:
[----:B------:R-:W-:Y:S01]  /*2d80*/  FFMA.FTZ R0, -R17, R11, R0 ;  /* 0x0000000b11007223 */ /* 0x000fe20000010100 */
[----:B------:R-:W-:Y:S06]  /*2d90*/  BRA `(.L_x_6573) ;  /* 0x00000000007c7947 */ /* 0x000fec0003800000 */
.L_x_6574:
        /* <DEDUP_REMOVED lines=15> */
.L_x_6580:
        /* <DEDUP_REMOVED lines=13> */
.L_x_6579:
[----:B------:R-:W-:Y:S05]  /*2f60*/  BSYNC B1 ;  /* 0x0000000000017941 */ /* 0x000fea0003800000 */
.L_x_6578:
[----:B------:R-:W-:-:S04]  /*2f70*/  FMUL.FTZ R0, R15, 1.1920928955078125e-07 ;  /* 0x340000000f007820 */ /* 0x000fc80000410000 */
[----:B------:R-:W-:-:S07]  /*2f80*/  FMUL.FTZ R0, R11, R0 ;  /* 0x000000000b007220 */ /* 0x000fce0000410000 */
.L_x_6573:
[----:B------:R-:W-:Y:S05]  /*2f90*/  BSYNC B0 ;  /* 0x0000000000007941 */ /* 0x000fea0003800000 */
.L_x_6572:
        /* <DEDUP_REMOVED lines=26> */
.L_x_6581:
[----:B------:R-:W-:Y:S05]  /*3140*/  BSYNC B0 ;  /* 0x0000000000007941 */ /* 0x000fea0003800000 */
.L_x_6571:
        /* <DEDUP_REMOVED lines=12> */
.L_x_6493:
        /* <DEDUP_REMOVED lines=9> */
[----:B------:R-:W1:Y:S01]  /*32a0*/  @!P6 LDC.64 R6, c[0x0][0x220] ;  /* 0x00008800ff06eb82 */ /* 0x000e620000000a00 */
[----:B------:R-:W-:-:S05]  /*32b0*/  @!P6 VIADD R27, R27, 0x80 ;  /* 0x000000801b1be836 */ /* 0x000fca0000000000 */
[----:B------:R-:W-:-:S13]  /*32c0*/  ISETP.GE.AND P5, PT, R27, R3, PT ;  /* 0x000000031b00720c */ /* 0x000fda0003fa6270 */
[----:B------:R-:W-:Y:S01]  /*32d0*/  @!P5 IADD3 R0, R2, R27, RZ ;  /* 0x0000001b0200d210 */ /* 0x000fe20007ffe0ff */
[----:B------:R-:W-:Y:S01]  /*32e0*/  @!P5 VIADD R27, R27, 0x80 ;  /* 0x000000801b1bd836 */ /* 0x000fe20000000000 */
[----:B------:R-:W2:Y:S01]  /*32f0*/  @!P5 LDC.64 R18, c[0x0][0x220] ;  /* 0x00008800ff12db82 */ /* 0x000ea20000000a00 */
[----:B-1----:R-:W-:-:S03]  /*3300*/  @!P6 IMAD.WIDE.U32 R6, R9, 0x2, R6 ;  /* 0x000000020906e825 */ /* 0x002fc600078e0006 */
[CC--:B------:R-:W-:Y:S02]  /*3310*/  ISETP.GE.AND P4, PT, R27.reuse, R3.reuse, PT ;  /* 0x000000031b00720c */ /* 0x0c0fe40003f86270 */
[----:B------:R1:W5:Y:S11]  /*3320*/  @!P6 LDG.E.U16 R5, desc[UR4][R6.64] ;  /* 0x000000040605e981 */ /* 0x000376000c1e1500 */
[----:B------:R-:W-:Y:S01]  /*3330*/  @!P4 IMAD.IADD R29, R2, 0x1, R27 ;  /* 0x00000001021dc824 */ /* 0x000fe200078e021b */
[----:B------:R-:W-:Y:S01]  /*3340*/  @!P4 IADD3 R27, R27, 0x80, RZ ;  /* 0x000000801b1bc810 */ /* 0x000fe20007ffe0ff */
[----:B------:R-:W3:Y:S03]  /*3350*/  @!P4 LDC.64 R14, c[0x0][0x220] ;  /* 0x00008800ff0ecb82 */ /* 0x000ee60000000a00 */
[----:B------:R-:W-:-:S13]  /*3360*/  ISETP.GE.AND P3, PT, R27, R3, PT ;  /* 0x000000031b00720c */ /* 0x000fda0003f66270 */
[----:B------:R-:W-:Y:S01]  /*3370*/  @!P3 IMAD.IADD R25, R2, 0x1, R27 ;  /* 0x000000010219b824 */ /* 0x000fe200078e021b */
[----:B-1----:R-:W1:Y:S01]  /*3380*/  @!P3 LDC.64 R6, c[0x0][0x220] ;  /* 0x00008800ff06bb82 */ /* 0x002e620000000a00 */
[----:B------:R-:W-:-:S05]  /*3390*/  @!P3 VIADD R27, R27, 0x80 ;  /* 0x000000801b1bb836 */ /* 0x000fca0000000000 */
[----:B------:R-:W-:-:S13]  /*33a0*/  ISETP.GE.AND P2, PT, R27, R3, PT ;  /* 0x000000031b00720c */ /* 0x000fda0003f46270 */
[----:B------:R-:W-:Y:S01]  /*33b0*/  @!P2 IADD3 R23, R2, R27, RZ ;  /* 0x0000001b0217a210 */ /* 0x000fe20007ffe0ff */
[----:B------:R-:W-:Y:S01]  /*33c0*/  @!P2 VIADD R27, R27, 0x80 ;  /* 0x000000801b1ba836 */ /* 0x000fe20000000000 */
[----:B------:R-:W4:Y:S04]  /*33d0*/  @!P2 LDC.64 R8, c[0x0][0x220] ;  /* 0x00008800ff08ab82 */ /* 0x000f280000000a00 */
[----:B------:R-:W-:-:S13]  /*33e0*/  ISETP.GE.AND P1, PT, R27, R3, PT ;  /* 0x000000031b00720c */ /* 0x000fda0003f26270 */
[----:B------:R-:W-:Y:S01]  /*33f0*/  @!P1 IMAD.IADD R21, R2, 0x1, R27 ;  /* 0x0000000102159824 */ /* 0x000fe200078e021b */
[----:B------:R-:W-:Y:S01]  /*3400*/  @!P1 IADD3 R27, R27, 0x80, RZ ;  /* 0x000000801b1b9810 */ /* 0x000fe20007ffe0ff */
[----:B------:R-:W2:Y:S03]  /*3410*/  @!P1 LDC.64 R10, c[0x0][0x220] ;  /* 0x00008800ff0a9b82 */ /* 0x000ea60000000a00 */
[----:B------:R-:W-:-:S13]  /*3420*/  ISETP.GE.AND P6, PT, R27, R3, PT ;  /* 0x000000031b00720c */ /* 0x000fda0003fc6270 */
[----:B------:R-:W1:Y:S01]  /*3430*/  @!P6 LDC.64 R12, c[0x0][0x220] ;  /* 0x00008800ff0ceb82 */ /* 0x000e620000000a00 */
[----:B------:R-:W-:Y:S01]  /*3440*/  PRMT R22, RZ, 0x7610, R22 ;  /* 0x00007610ff167816 */ /* 0x000fe20000000016 */
[----:B0-----:R-:W-:Y:S01]  /*3450*/  @!P0 IMAD.WIDE.U32 R16, R20, 0x2, R16 ;  /* 0x0000000214108825 */ /* 0x001fe200078e0010 */
[----:B------:R-:W-:-:S03]  /*3460*/  PRMT R20, RZ, 0x7610, R20 ;  /* 0x00007610ff147816 */ /* 0x000fc60000000014 */
[----:B------:R-:W-:Y:S01]  /*3470*/  @!P6 IMAD.IADD R27, R2, 0x1, R27 ;  /* 0x00000001021be824 */ /* 0x000fe200078e021b */
[----:B------:R0:W5:Y:S01]  /*3480*/  @!P0 LDG.E.U16 R22, desc[UR4][R16.64] ;  /* 0x0000000410168981 */ /* 0x000162000c1e1500 */
[----:B----4-:R-:W-:Y:S01]  /*3490*/  @!P2 IMAD.WIDE.U32 R8, R23, 0x2, R8 ;  /* 0x000000021708a825 */ /* 0x010fe200078e0008 */
[----:B------:R-:W-:Y:S02]  /*34a0*/  PRMT R24, RZ, 0x7610, R24 ;  /* 0x00007610ff187816 */ /* 0x000fe40000000018 */
[----:B------:R-:W-:Y:S01]  /*34b0*/  PRMT R23, RZ, 0x7610, R23 ;  /* 0x00007610ff177816 */ /* 0x000fe20000000017 */
[----:B--2---:R-:W-:Y:S01]  /*34c0*/  @!P1 IMAD.WIDE.U32 R10, R21, 0x2, R10 ;  /* 0x00000002150a9825 */ /* 0x004fe200078e000a */
[----:B------:R-:W-:-:S03]  /*34d0*/  PRMT R21, RZ, 0x7610, R21 ;  /* 0x00007610ff157816 */ /* 0x000fc60000000015 */
[----:B------:R-:W-:Y:S01]  /*34e0*/  @!P5 IMAD.WIDE.U32 R18, R0, 0x2, R18 ;  /* 0x000000020012d825 */ /* 0x000fe200078e0012 */
[----:B0-----:R-:W-:Y:S02]  /*34f0*/  PRMT R17, RZ, 0x7610, R17 ;  /* 0x00007610ff117816 */ /* 0x001fe40000000011 */
[----:B------:R-:W-:Y:S01]  /*3500*/  PRMT R16, RZ, 0x7610, R16 ;  /* 0x00007610ff107816 */ /* 0x000fe20000000010 */
[----:B---3--:R-:W-:Y:S01]  /*3510*/  @!P4 IMAD.WIDE.U32 R14, R29, 0x2, R14 ;  /* 0x000000021d0ec825 */ /* 0x008fe200078e000e */
[----:B------:R0:W5:Y:S03]  /*3520*/  @!P5 LDG.E.U16 R20, desc[UR4][R18.64] ;  /* 0x000000041214d981 */ /* 0x000166000c1e1500 */
[----:B-1----:R-:W-:Y:S01]  /*3530*/  @!P3 IMAD.WIDE.U32 R6, R25, 0x2, R6 ;  /* 0x000000021906b825 */ /* 0x002fe200078e0006 */
        /* <DEDUP_REMOVED lines=43> */
.L_x_6589:
[----:B------:R-:W-:Y:S01]  /*37f0*/  FSETP.GEU.FTZ.AND P0, PT, R6, -R10, PT ;  /* 0x8000000a0600720b */ /* 0x000fe20003f1e000 */
[----:B------:R-:W-:-:S12]  /*3800*/  FADD.FTZ R0, R0, -1 ;  /* 0xbf80000000007421 */ /* 0x000fd80000010000 */
[----:B------:R-:W-:-:S07]  /*3810*/  @!P0 FADD.FTZ R0, R0, -1 ;  /* 0xbf80000000008421 */ /* 0x000fce0000010000 */
.L_x_6588:
[----:B------:R-:W-:Y:S05]  /*3820*/  BSYNC B2 ;  /* 0x0000000000027941 */ /* 0x000fea0003800000 */
.L_x_6587:
[----:B------:R-:W-:Y:S01]  /*3830*/  FFMA.FTZ R9, -R10, R0, R9 ;  /* 0x000000000a097223 */ /* 0x000fe20000010109 */
[----:B------:R-:W-:Y:S06]  /*3840*/  BRA `(.L_x_6585) ;  /* 0x00000000007c7947 */ /* 0x000fec0003800000 */
.L_x_6586:
        /* <DEDUP_REMOVED lines=15> */
.L_x_6592:
        /* <DEDUP_REMOVED lines=13> */
.L_x_6591:
[----:B------:R-:W-:Y:S05]  /*3a10*/  BSYNC B2 ;  /* 0x0000000000027941 */ /* 0x000fea0003800000 */
.L_x_6590:
[----:B------:R-:W-:-:S04]  /*3a20*/  FMUL.FTZ R9, R0, 1.1920928955078125e-07 ;  /* 0x3400000000097820 */ /* 0x000fc80000410000 */
[----:B------:R-:W-:-:S07]  /*3a30*/  FMUL.FTZ R9, R6, R9 ;  /* 0x0000000906097220 */ /* 0x000fce0000410000 */
.L_x_6585:
[----:B------:R-:W-:Y:S05]  /*3a40*/  BSYNC B0 ;  /* 0x0000000000007941 */ /* 0x000fea0003800000 */
.L_x_6584:
        /* <DEDUP_REMOVED lines=27> */
.L_x_6583:
[----:B------:R-:W-:Y:S05]  /*3c00*/  BSYNC B1 ;  /* 0x0000000000017941 */ /* 0x000fea0003800000 */
.L_x_6582:
[----:B0-----:R-:W-:Y:S01]  /*3c10*/  IADD3 R8, R4, 0x80, RZ ;  /* 0x0000008004087810 */ /* 0x001fe20007ffe0ff */
[----:B------:R-:W-:Y:S03]  /*3c20*/  BSSY B1, `(.L_x_6593) ;  /* 0x0000067000017945 */ /* 0x000fe60003800000 */
        /* <DEDUP_REMOVED lines=37> */
.L_x_6600:
[----:B------:R-:W-:Y:S01]  /*3e80*/  FSETP.GEU.FTZ.AND P0, PT, R12, -R13, PT ;  /* 0x8000000d0c00720b */ /* 0x000fe20003f1e000 */
[----:B------:R-:W-:-:S12]  /*3e90*/  FADD.FTZ R0, R0, -1 ;  /* 0xbf80000000007421 */ /* 0x000fd80000010000 */
[----:B------:R-:W-:-:S07]  /*3ea0*/  @!P0 FADD.FTZ R0, R0, -1 ;  /* 0xbf80000000008421 */ /* 0x000fce0000010000 */
.L_x_6599:
[----:B------:R-:W-:Y:S05]  /*3eb0*/  BSYNC B2 ;  /* 0x0000000000027941 */ /* 0x000fea0003800000 */
.L_x_6598:
[----:B------:R-:W-:Y:S01]  /*3ec0*/  FFMA.FTZ R7, -R13, R0, R7 ;  /* 0x000000000d077223 */ /* 0x000fe20000010107 */
[----:B------:R-:W-:Y:S06]  /*3ed0*/  BRA `(.L_x_6596) ;  /* 0x00000000007c7947 */ /* 0x000fec0003800000 */
.L_x_6597:
        /* <DEDUP_REMOVED lines=15> */
.L_x_6603:
        /* <DEDUP_REMOVED lines=13> */
.L_x_6602:
[----:B------:R-:W-:Y:S05]  /*40a0*/  BSYNC B2 ;  /* 0x0000000000027941 */ /* 0x000fea0003800000 */
.L_x_6601:
[----:B------:R-:W-:-:S04]  /*40b0*/  FMUL.FTZ R12, R12, 1.1920928955078125e-07 ;  /* 0x340000000c0c7820 */ /* 0x000fc80000410000 */
[----:B------:R-:W-:-:S07]  /*40c0*/  FMUL.FTZ R7, R7, R12 ;  /* 0x0000000c07077220 */ /* 0x000fce0000410000 */
.L_x_6596:
[----:B------:R-:W-:Y:S05]  /*40d0*/  BSYNC B0 ;  /* 0x0000000000007941 */ /* 0x000fea0003800000 */
.L_x_6595:
[C---:B------:R-:W-:Y:S01]  /*40e0*/  FSETP.GTU.FTZ.AND P0, PT, |R7|.reuse, +INF , PT ;  /* 0x7f8000000700780b */ /* 0x040fe20003f1c200 */
[----:B------:R-:W1:Y:S01]  /*40f0*/  MUFU.RCP R0, R9 ;  /* 0x0000000900007308 */ /* 0x000e620000001000 */
        /* <DEDUP_REMOVED lines=25> */
.L_x_6594:
[----:B------:R-:W-:Y:S05]  /*4290*/  BSYNC B1 ;  /* 0x0000000000017941 */ /* 0x000fea0003800000 */
.L_x_6593:
        /* <DEDUP_REMOVED lines=39> */
.L_x_6611:
[----:B------:R-:W-:Y:S01]  /*4510*/  FSETP.GEU.FTZ.AND P0, PT, R12, -R13, PT ;  /* 0x8000000d0c00720b */ /* 0x000fe20003f1e000 */
[----:B------:R-:W-:-:S12]  /*4520*/  FADD.FTZ R0, R0, -1 ;  /* 0xbf80000000007421 */ /* 0x000fd80000010000 */
[----:B------:R-:W-:-:S07]  /*4530*/  @!P0 FADD.FTZ R0, R0, -1 ;  /* 0xbf80000000008421 */ /* 0x000fce0000010000 */
.L_x_6610:
[----:B------:R-:W-:Y:S05]  /*4540*/  BSYNC B2 ;  /* 0x0000000000027941 */ /* 0x000fea0003800000 */
.L_x_6609:
[----:B------:R-:W-:Y:S01]  /*4550*/  FFMA.FTZ R5, -R13, R0, R5 ;  /* 0x000000000d057223 */ /* 0x000fe20000010105 */
[----:B------:R-:W-:Y:S06]  /*4560*/  BRA `(.L_x_6607) ;  /* 0x00000000007c7947 */ /* 0x000fec0003800000 */
.L_x_6608:
[----:B------:R-:W-:Y:S01]  /*4570*/  IADD3 R0, R14, -0xb800000, RZ ;  /* 0xf48000000e007810 */ /* 0x000fe20007ffe0ff */
[----:B------:R-:W-:Y:S01]  /*4580*/  BSSY B2, `(.L_x_6612) ;  /* 0x000001b000027945 */ /* 0x000fe20003800000 */
[----:B------:R-:W-:Y:S02]  /*4590*/  FSETP.GT.FTZ.AND P0, PT, |R9|, RZ, PT ;  /* 0x000000ff0900720b */ /* 0x000fe40003f14200 */
        /* <DEDUP_REMOVED lines=12> */
.L_x_6614:
        /* <DEDUP_REMOVED lines=13> */
.L_x_6613:
[----:B------:R-:W-:Y:S05]  /*4730*/  BSYNC B2 ;  /* 0x0000000000027941 */ /* 0x000fea0003800000 */
.L_x_6612:
[----:B------:R-:W-:-:S04]  /*4740*/  FMUL.FTZ R12, R12, 1.1920928955078125e-07 ;  /* 0x340000000c0c7820 */ /* 0x000fc80000410000 */
[----:B------:R-:W-:-:S07]  /*4750*/  FMUL.FTZ R5, R5, R12 ;  /* 0x0000000c05057220 */ /* 0x000fce0000410000 */
.L_x_6607:
[----:B------:R-:W-:Y:S05]  /*4760*/  BSYNC B0 ;  /* 0x0000000000007941 */ /* 0x000fea0003800000 */
.L_x_6606:
        /* <DEDUP_REMOVED lines=27> */
.L_x_6605:
[----:B------:R-:W-:Y:S05]  /*4920*/  BSYNC B1 ;  /* 0x0000000000017941 */ /* 0x000fea0003800000 */
.L_x_6604:
[----:B------:R-:W-:Y:S01]  /*4930*/  VIADD R0, R4, 0x180 ;  /* 0x0000018004007836 */ /* 0x000fe20000000000 */
[----:B------:R-:W-:Y:S04]  /*4940*/  BSSY B1, `(.L_x_6615) ;  /* 0x0000067000017945 */ /* 0x000fe80003800000 */
[----:B------:R-:W-:-:S13]  /*4950*/  ISETP.GE.AND P0, PT, R0, R3, PT ;  /* 0x000000030000720c */ /* 0x000fda0003f06270 */
[----:B------:R-:W-:Y:S05]  /*4960*/  @P0 BRA `(.L_x_6616) ;  /* 0x0000000400900947 */ /* 0x000fea0003800000 */
[----:B------:R-:W1:Y:S01]  /*4970*/  LDC.U16 R10, c[0x0][0x216] ;  /* 0x00008580ff0a7b82 */ /* 0x000e620000000400 */
[----:B0----5:R-:W-:Y:S02]  /*4980*/  HADD2.F32 R11, -RZ, R24.H0_H0 ;  /* 0x20000018ff0b7230 */ /* 0x021fe40000004100 */
[----:B-1----:R-:W-:-:S05]  /*4990*/  HADD2.F32 R10, -RZ, R10.H0_H0 ;  /* 0x2000000aff0a7230 */ /* 0x002fca0000004100 */
        /* <DEDUP_REMOVED lines=32> */
.L_x_6622:
[----:B------:R-:W-:Y:S01]  /*4ba0*/  FSETP.GEU.FTZ.AND P0, PT, R13, -R14, PT ;  /* 0x8000000e0d00720b */ /* 0x000fe20003f1e000 */
[----:B------:R-:W-:-:S12]  /*4bb0*/  FADD.FTZ R9, R9, -1 ;  /* 0xbf80000009097421 */ /* 0x000fd80000010000 */
[----:B------:R-:W-:-:S07]  /*4bc0*/  @!P0 FADD.FTZ R9, R9, -1 ;  /* 0xbf80000009098421 */ /* 0x000fce0000010000 */
.L_x_6621:
[----:B------:R-:W-:Y:S05]  /*4bd0*/  BSYNC B2 ;  /* 0x0000000000027941 */ /* 0x000fea0003800000 */
.L_x_6620:
[----:B------:R-:W-:Y:S01]  /*4be0*/  FFMA.FTZ R0, -R14, R9, R0 ;  /* 0x000000090e007223 */ /* 0x000fe20000010100 */
[----:B------:R-:W-:Y:S06]  /*4bf0*/  BRA `(.L_x_6618) ;  /* 0x00000000007c7947 */ /* 0x000fec0003800000 */
.L_x_6619:
[----:B------:R-:W-:Y:S01]  /*4c00*/  VIADD R9, R15, 0xf4800000 ;  /* 0xf48000000f097836 */ /* 0x000fe20000000000 */
[----:B------:R-:W-:Y:S01]  /*4c10*/  FSETP.GT.FTZ.AND P0, PT, |R10|, RZ, PT ;  /* 0x000000ff0a00720b */ /* 0x000fe20003f14200 */
[----:B------:R-:W-:Y:S03]  /*4c20*/  BSSY B2, `(.L_x_6623) ;  /* 0x000001a000027945 */ /* 0x000fe60003800000 */
        /* <DEDUP_REMOVED lines=12> */
.L_x_6625:
        /* <DEDUP_REMOVED lines=13> */
.L_x_6624:
[----:B------:R-:W-:Y:S05]  /*4dc0*/  BSYNC B2 ;  /* 0x0000000000027941 */ /* 0x000fea0003800000 */
.L_x_6623:
[----:B------:R-:W-:-:S04]  /*4dd0*/  FMUL.FTZ R0, R13, 1.1920928955078125e-07 ;  /* 0x340000000d007820 */ /* 0x000fc80000410000 */
[----:B------:R-:W-:-:S07]  /*4de0*/  FMUL.FTZ R0, R9, R0 ;  /* 0x0000000009007220 */ /* 0x000fce0000410000 */
.L_x_6618:
[----:B------:R-:W-:Y:S05]  /*4df0*/  BSYNC B0 ;  /* 0x0000000000007941 */ /* 0x000fea0003800000 */
.L_x_6617:
        /* <DEDUP_REMOVED lines=27> */
.L_x_6616:
[----:B------:R-:W-:Y:S05]  /*4fb0*/  BSYNC B1 ;  /* 0x0000000000017941 */ /* 0x000fea0003800000 */
.L_x_6615:
[----:B------:R-:W-:Y:S01]  /*4fc0*/  IADD3 R0, R4, 0x200, RZ ;  /* 0x0000020004007810 */ /* 0x000fe20007ffe0ff */
[----:B------:R-:W-:Y:S03]  /*4fd0*/  BSSY B1, `(.L_x_6626) ;  /* 0x0000067000017945 */ /* 0x000fe60003800000 */
[----:B------:R-:W-:-:S13]  /*4fe0*/  ISETP.GE.AND P0, PT, R0, R3, PT ;  /* 0x000000030000720c */ /* 0x000fda0003f06270 */
        /* <DEDUP_REMOVED lines=36> */
.L_x_6633:
[----:B------:R-:W-:Y:S01]  /*5230*/  FSETP.GEU.FTZ.AND P0, PT, R10, -R14, PT ;  /* 0x8000000e0a00720b */ /* 0x000fe20003f1e000 */
[----:B------:R-:W-:-:S12]  /*5240*/  FADD.FTZ R0, R0, -1 ;  /* 0xbf80000000007421 */ /* 0x000fd80000010000 */
[----:B------:R-:W-:-:S07]  /*5250*/  @!P0 FADD.FTZ R0, R0, -1 ;  /* 0xbf80000000008421 */ /* 0x000fce0000010000 */
.L_x_6632:
[----:B------:R-:W-:Y:S05]  /*5260*/  BSYNC B2 ;  /* 0x0000000000027941 */ /* 0x000fea0003800000 */
.L_x_6631:
[----:B------:R-:W-:Y:S01]  /*5270*/  FFMA.FTZ R13, -R14, R0, R13 ;  /* 0x000000000e0d7223 */ /* 0x000fe2000001010d */
[----:B------:R-:W-:Y:S06]  /*5280*/  BRA `(.L_x_6629) ;  /* 0x00000000007c7947 */ /* 0x000fec0003800000 */
.L_x_6630:
        /* <DEDUP_REMOVED lines=15> */
.L_x_6636:
        /* <DEDUP_REMOVED lines=13> */
.L_x_6635:
[----:B------:R-:W-:Y:S05]  /*5450*/  BSYNC B2 ;  /* 0x0000000000027941 */ /* 0x000fea0003800000 */
.L_x_6634:
[----:B0-----:R-:W-:-:S04]  /*5460*/  FMUL.FTZ R13, R14, 1.1920928955078125e-07 ;  /* 0x340000000e0d7820 */ /* 0x001fc80000410000 */
[----:B------:R-:W-:-:S07]  /*5470*/  FMUL.FTZ R13, R10, R13 ;  /* 0x0000000d0a0d7220 */ /* 0x000fce0000410000 */
.L_x_6629:
[----:B------:R-:W-:Y:S05]  /*5480*/  BSYNC B0 ;  /* 0x0000000000007941 */ /* 0x000fea0003800000 */
.L_x_6628:
        /* <DEDUP_REMOVED lines=27> */
.L_x_6627:
[----:B------:R-:W-:Y:S05]  /*5640*/  BSYNC B1 ;  /* 0x0000000000017941 */ /* 0x000fea0003800000 */
.L_x_6626:
[----:B------:R-:W-:Y:S01]  /*5650*/  VIADD R0, R4, 0x280 ;  /* 0x0000028004007836 */ /* 0x000fe20000000000 */
[----:B------:R-:W-:Y:S04]  /*5660*/  BSSY B1, `(.L_x_6637) ;  /* 0x0000067000017945 */ /* 0x000fe80003800000 */
        /* <DEDUP_REMOVED lines=37> */
.L_x_6644:
[----:B------:R-:W-:Y:S01]  /*58c0*/  FSETP.GEU.FTZ.AND P0, PT, R15, -R18, PT ;  /* 0x800000120f00720b */ /* 0x000fe20003f1e000 */
[----:B------:R-:W-:-:S12]  /*58d0*/  FADD.FTZ R11, R11, -1 ;  /* 0xbf8000000b0b7421 */ /* 0x000fd80000010000 */
[----:B------:R-:W-:-:S07]  /*58e0*/  @!P0 FADD.FTZ R11, R11, -1 ;  /* 0xbf8000000b0b8421 */ /* 0x000fce0000010000 */
.L_x_6643:
[----:B------:R-:W-:Y:S05]  /*58f0*/  BSYNC B2 ;  /* 0x0000000000027941 */ /* 0x000fea0003800000 */
.L_x_6642:
[----:B------:R-:W-:Y:S01]  /*5900*/  FFMA.FTZ R0, -R18, R11, R0 ;  /* 0x0000000b12007223 */ /* 0x000fe20000010100 */
[----:B------:R-:W-:Y:S06]  /*5910*/  BRA `(.L_x_6640) ;  /* 0x00000000007c7947 */ /* 0x000fec0003800000 */
.L_x_6641:
        /* <DEDUP_REMOVED lines=15> */
.L_x_6647:
        /* <DEDUP_REMOVED lines=13> */
.L_x_6646:
[----:B------:R-:W-:Y:S05]  /*5ae0*/  BSYNC B2 ;  /* 0x0000000000027941 */ /* 0x000fea0003800000 */
.L_x_6645:
[----:B------:R-:W-:-:S04]  /*5af0*/  FMUL.FTZ R0, R15, 1.1920928955078125e-07 ;  /* 0x340000000f007820 */ /* 0x000fc80000410000 */
[----:B------:R-:W-:-:S07]  /*5b00*/  FMUL.FTZ R0, R11, R0 ;  /* 0x000000000b007220 */ /* 0x000fce0000410000 */
.L_x_6640:
[----:B------:R-:W-:Y:S05]  /*5b10*/  BSYNC B0 ;  /* 0x0000000000007941 */ /* 0x000fea0003800000 */
.L_x_6639:
        /* <DEDUP_REMOVED lines=27> */
.L_x_6638:
[----:B------:R-:W-:Y:S05]  /*5cd0*/  BSYNC B1 ;  /* 0x0000000000017941 */ /* 0x000fea0003800000 */
.L_x_6637:
        /* <DEDUP_REMOVED lines=39> */
.L_x_6655:
[----:B------:R-:W-:Y:S01]  /*5f50*/  FSETP.GEU.FTZ.AND P0, PT, R12, -R18, PT ;  /* 0x800000120c00720b */ /* 0x000fe20003f1e000 */
[----:B------:R-:W-:-:S12]  /*5f60*/  FADD.FTZ R0, R0, -1 ;  /* 0xbf80000000007421 */ /* 0x000fd80000010000 */
[----:B------:R-:W-:-:S07]  /*5f70*/  @!P0 FADD.FTZ R0, R0, -1 ;  /* 0xbf80000000008421 */ /* 0x000fce0000010000 */
.L_x_6654:
[----:B------:R-:W-:Y:S05]  /*5f80*/  BSYNC B2 ;  /* 0x0000000000027941 */ /* 0x000fea0003800000 */
.L_x_6653:
[----:B------:R-:W-:Y:S01]  /*5f90*/  FFMA.FTZ R15, -R18, R0, R15 ;  /* 0x00000000120f7223 */ /* 0x000fe2000001010f */
[----:B------:R-:W-:Y:S06]  /*5fa0*/  BRA `(.L_x_6651) ;  /* 0x00000000007c7947 */ /* 0x000fec0003800000 */
.L_x_6652:
        /* <DEDUP_REMOVED lines=15> */
.L_x_6658:
        /* <DEDUP_REMOVED lines=13> */
.L_x_6657:
[----:B------:R-:W-:Y:S05]  /*6170*/  BSYNC B2 ;  /* 0x0000000000027941 */ /* 0x000fea0003800000 */
.L_x_6656:
[----:B0-----:R-:W-:-:S04]  /*6180*/  FMUL.FTZ R15, R18, 1.1920928955078125e-07 ;  /* 0x34000000120f7820 */ /* 0x001fc80000410000 */
[----:B------:R-:W-:-:S07]  /*6190*/  FMUL.FTZ R15, R12, R15 ;  /* 0x0000000f0c0f7220 */ /* 0x000fce0000410000 */
.L_x_6651:
[----:B------:R-:W-:Y:S05]  /*61a0*/  BSYNC B0 ;  /* 0x0000000000007941 */ /* 0x000fea0003800000 */
.L_x_6650:
        /* <DEDUP_REMOVED lines=27> */
.L_x_6649:
[----:B------:R-:W-:Y:S05]  /*6360*/  BSYNC B1 ;  /* 0x0000000000017941 */ /* 0x000fea0003800000 */
.L_x_6648:
[----:B------:R-:W-:Y:S01]  /*6370*/  IADD3 R0, R4, 0x380, RZ ;  /* 0x0000038004007810 */ /* 0x000fe20007ffe0ff */
[----:B------:R-:W-:Y:S03]  /*6380*/  BSSY B1, `(.L_x_6659) ;  /* 0x0000067000017945 */ /* 0x000fe60003800000 */
        /* <DEDUP_REMOVED lines=37> */
.L_x_6666:
[----:B------:R-:W-:Y:S01]  /*65e0*/  FSETP.GEU.FTZ.AND P0, PT, R18, -R19, PT ;  /* 0x800000131200720b */ /* 0x000fe20003f1e000 */
[----:B------:R-:W-:-:S12]  /*65f0*/  FADD.FTZ R0, R0, -1 ;  /* 0xbf80000000007421 */ /* 0x000fd80000010000 */
[----:B------:R-:W-:-:S07]  /*6600*/  @!P0 FADD.FTZ R0, R0, -1 ;  /* 0xbf80000000008421 */ /* 0x000fce0000010000 */
.L_x_6665:
[----:B------:R-:W-:Y:S05]  /*6610*/  BSYNC B2 ;  /* 0x0000000000027941 */ /* 0x000fea0003800000 */
.L_x_6664:
[----:B------:R-:W-:Y:S01]  /*6620*/  FFMA.FTZ R15, -R19, R0, R15 ;  /* 0x00000000130f7223 */ /* 0x000fe2000001010f */
[----:B------:R-:W-:Y:S06]  /*6630*/  BRA `(.L_x_6662) ;  /* 0x00000000007c7947 */ /* 0x000fec0003800000 */
.L_x_6663:
        /* <DEDUP_REMOVED lines=15> */
.L_x_6669:
        /* <DEDUP_REMOVED lines=13> */
.L_x_6668:
[----:B------:R-:W-:Y:S05]  /*6800*/  BSYNC B2 ;  /* 0x0000000000027941 */ /* 0x000fea0003800000 */
.L_x_6667:
[----:B------:R-:W-:-:S04]  /*6810*/  FMUL.FTZ R18, R18, 1.1920928955078125e-07 ;  /* 0x3400000012127820 */ /* 0x000fc80000410000 */
[----:B------:R-:W-:-:S07]  /*6820*/  FMUL.FTZ R15, R15, R18 ;  /* 0x000000120f0f7220 */ /* 0x000fce0000410000 */
.L_x_6662:
[----:B------:R-:W-:Y:S05]  /*6830*/  BSYNC B0 ;  /* 0x0000000000007941 */ /* 0x000fea0003800000 */
.L_x_6661:
        /* <DEDUP_REMOVED lines=27> */
.L_x_6660:
[----:B------:R-:W-:Y:S05]  /*69f0*/  BSYNC B1 ;  /* 0x0000000000017941 */ /* 0x000fea0003800000 */
.L_x_6659:
[----:B------:R-:W-:Y:S01]  /*6a00*/  ISETP.GE.AND P0, PT, R4, R3, PT ;  /* 0x000000030400720c */ /* 0x000fe20003f06270 */
[----:B------:R-:W-:Y:S04]  /*6a10*/  BSSY B0, `(.L_x_6670) ;  /* 0x0000034000007945 */ /* 0x000fe80003800000 */
[----:B------:R-:W-:Y:S08]  /*6a20*/  BSSY B1, `(.L_x_6671) ;  /* 0x000002c000017945 */ /* 0x000ff00003800000 */
[----:B------:R-:W-:Y:S05]  /*6a30*/  @P0 BRA `(.L_x_6672) ;  /* 0x0000000000340947 */ /* 0x000fea0003800000 */
[----:B0-----:R-:W0:Y:S01]  /*6a40*/  LDC.64 R14, c[0x0][0x218] ;  /* 0x00008600ff0e7b82 */ /* 0x001e220000000a00 */
[----:B------:R-:W-:Y:S01]  /*6a50*/  IMAD.IADD R13, R2, 0x1, R4 ;  /* 0x00000001020d7824 */ /* 0x000fe200078e0204 */
[----:B------:R-:W-:-:S04]  /*6a60*/  MOV R4, R8 ;  /* 0x0000000800047202 */ /* 0x000fc80000000f00 */
[----:B------:R-:W-:Y:S01]  /*6a70*/  ISETP.GE.AND P0, PT, R4, R3, PT ;  /* 0x000000030400720c */ /* 0x000fe20003f06270 */
[----:B0-----:R-:W-:-:S05]  /*6a80*/  IMAD.WIDE.U32 R14, R13, 0x2, R14 ;  /* 0x000000020d0e7825 */ /* 0x001fca00078e000e */
[----:B------:R0:W-:Y:S07]  /*6a90*/  STG.E.U16 desc[UR4][R14.64], R6 ;  /* 0x000000060e007986 */ /* 0x0001ee000c101504 */
[----:B------:R-:W-:Y:S05]  /*6aa0*/  @P0 BRA `(.L_x_6673) ;  /* 0x0000000000340947 */ /* 0x000fea0003800000 */
[----:B0-----:R-:W0:Y:S01]  /*6ab0*/  LDC.64 R14, c[0x0][0x218] ;  /* 0x00008600ff0e7b82 */ /* 0x001e220000000a00 */
[----:B------:R-:W-:Y:S01]  /*6ac0*/  IMAD.IADD R13, R2, 0x1, R4 ;  /* 0x00000001020d7824 */ /* 0x000fe200078e0204 */
[----:B------:R-:W-:Y:S01]  /*6ad0*/  PRMT R8, R7, 0x7610, R8 ;  /* 0x0000761007087816 */ /* 0x000fe20000000008 */
[----:B------:R-:W-:Y:S02]  /*6ae0*/  VIADD R4, R4, 0x80 ;  /* 0x0000008004047836 */ /* 0x000fe40000000000 */
[----:B0-----:R-:W-:-:S05]  /*6af0*/  IMAD.WIDE.U32 R6, R13, 0x2, R14 ;  /* 0x000000020d067825 */ /* 0x001fca00078e000e */
[----:B------:R1:W-:Y:S02]  /*6b00*/  STG.E.U16 desc[UR4][R6.64], R8 ;  /* 0x0000000806007986 */ /* 0x0003e4000c101504 */
.L_x_6672:
[----:B------:R-:W-:-:S13]  /*6b10*/  ISETP.GE.AND P0, PT, R4, R3, PT ;  /* 0x000000030400720c */ /* 0x000fda0003f06270 */
[----:B------:R-:W-:Y:S05]  /*6b20*/  @P0 BRA `(.L_x_6674) ;  /* 0x0000000000300947 */ /* 0x000fea0003800000 */
[----:B-1----:R-:W1:Y:S01]  /*6b30*/  LDC.64 R6, c[0x0][0x218] ;  /* 0x00008600ff067b82 */ /* 0x002e620000000a00 */
[----:B------:R-:W-:Y:S01]  /*6b40*/  IADD3 R13, R2, R4, RZ ;  /* 0x00000004020d7210 */ /* 0x000fe20007ffe0ff */
[----:B------:R-:W-:-:S04]  /*6b50*/  VIADD R4, R4, 0x80 ;  /* 0x0000008004047836 */ /* 0x000fc80000000000 */
[----:B-1----:R-:W-:-:S05]  /*6b60*/  IMAD.WIDE.U32 R6, R13, 0x2, R6 ;  /* 0x000000020d067825 */ /* 0x002fca00078e0006 */
[----:B-----5:R1:W-:Y:S02]  /*6b70*/  STG.E.U16 desc[UR4][R6.64], R5 ;  /* 0x0000000506007986 */ /* 0x0203e4000c101504 */
.L_x_6673:
[----:B------:R-:W-:-:S13]  /*6b80*/  ISETP.GE.AND P0, PT, R4, R3, PT ;  /* 0x000000030400720c */ /* 0x000fda0003f06270 */
[----:B------:R-:W-:Y:S05]  /*6b90*/  @P0 BRA `(.L_x_6675) ;  /* 0x0000000000300947 */ /* 0x000fea0003800000 */
[----:B01----:R-:W0:Y:S01]  /*6ba0*/  LDC.64 R6, c[0x0][0x218] ;  /* 0x00008600ff067b82 */ /* 0x003e220000000a00 */
[----:B-----5:R-:W-:Y:S01]  /*6bb0*/  IMAD.IADD R5, R2, 0x1, R4 ;  /* 0x0000000102057824 */ /* 0x020fe200078e0204 */
[----:B------:R-:W-:-:S03]  /*6bc0*/  IADD3 R4, R4, 0x80, RZ ;  /* 0x0000008004047810 */ /* 0x000fc60007ffe0ff */
[----:B0-----:R-:W-:-:S05]  /*6bd0*/  IMAD.WIDE.U32 R6, R5, 0x2, R6 ;  /* 0x0000000205067825 */ /* 0x001fca00078e0006 */
[----:B------:R2:W-:Y:S02]  /*6be0*/  STG.E.U16 desc[UR4][R6.64], R9 ;  /* 0x0000000906007986 */ /* 0x0005e4000c101504 */
.L_x_6674:
[----:B------:R-:W-:-:S13]  /*6bf0*/  ISETP.GE.AND P0, PT, R4, R3, PT ;  /* 0x000000030400720c */ /* 0x000fda0003f06270 */
[----:B------:R-:W-:Y:S05]  /*6c00*/  @P0 BRA `(.L_x_6676) ;  /* 0x0000000000340947 */ /* 0x000fea0003800000 */
[----:B-12---:R-:W1:Y:S01]  /*6c10*/  LDC.64 R6, c[0x0][0x218] ;  /* 0x00008600ff067b82 */ /* 0x006e620000000a00 */
[----:B-----5:R-:W-:Y:S02]  /*6c20*/  IMAD.IADD R5, R2, 0x1, R4 ;  /* 0x0000000102057824 */ /* 0x020fe400078e0204 */
[----:B------:R-:W-:Y:S02]  /*6c30*/  VIADD R4, R4, 0x80 ;  /* 0x0000008004047836 */ /* 0x000fe40000000000 */
[----:B-1----:R-:W-:-:S05]  /*6c40*/  IMAD.WIDE.U32 R6, R5, 0x2, R6 ;  /* 0x0000000205067825 */ /* 0x002fca00078e0006 */
[----:B------:R2:W-:Y:S02]  /*6c50*/  STG.E.U16 desc[UR4][R6.64], R10 ;  /* 0x0000000a06007986 */ /* 0x0005e4000c101504 */
.L_x_6675:
[----:B------:R-:W-:-:S13]  /*6c60*/  ISETP.GE.AND P0, PT, R4, R3, PT ;  /* 0x000000030400720c */ /* 0x000fda0003f06270 */
[----:B------:R-:W-:Y:S05]  /*6c70*/  @P0 BREAK B1 ;  /* 0x0000000000010942 */ /* 0x000fea0003800000 */
[----:B------:R-:W-:Y:S05]  /*6c80*/  @P0 BRA `(.L_x_6677) ;  /* 0x0000000000300947 */ /* 0x000fea0003800000 */
[----:B012---:R-:W0:Y:S01]  /*6c90*/  LDC.64 R6, c[0x0][0x218] ;  /* 0x00008600ff067b82 */ /* 0x007e220000000a00 */
[----:B-----5:R-:W-:Y:S01]  /*6ca0*/  IADD3 R5, R2, R4, RZ ;  /* 0x0000000402057210 */ /* 0x020fe20007ffe0ff */
[----:B------:R-:W-:-:S04]  /*6cb0*/  VIADD R4, R4, 0x80 ;  /* 0x0000008004047836 */ /* 0x000fc80000000000 */
[----:B0-----:R-:W-:-:S05]  /*6cc0*/  IMAD.WIDE.U32 R6, R5, 0x2, R6 ;  /* 0x0000000205067825 */ /* 0x001fca00078e0006 */
[----:B------:R3:W-:Y:S02]  /*6cd0*/  STG.E.U16 desc[UR4][R6.64], R11 ;  /* 0x0000000b06007986 */ /* 0x0007e4000c101504 */
.L_x_6676:
[----:B------:R-:W-:Y:S05]  /*6ce0*/  BSYNC B1 ;  /* 0x0000000000017941 */ /* 0x000fea0003800000 */
.L_x_6671:
[----:B------:R-:W-:-:S13]  /*6cf0*/  ISETP.GE.AND P0, PT, R4, R3, PT ;  /* 0x000000030400720c */ /* 0x000fda0003f06270 */
[----:B-123--:R-:W1:Y:S01]  /*6d00*/  @!P0 LDC.64 R6, c[0x0][0x218] ;  /* 0x00008600ff068b82 */ /* 0x00ee620000000a00 */
[----:B-----5:R-:W-:Y:S01]  /*6d10*/  @!P0 IMAD.IADD R5, R2, 0x1, R4 ;  /* 0x0000000102058824 */ /* 0x020fe200078e0204 */
[----:B------:R-:W-:-:S03]  /*6d20*/  @!P0 IADD3 R4, R4, 0x80, RZ ;  /* 0x0000008004048810 */ /* 0x000fc60007ffe0ff */
[----:B-1----:R-:W-:-:S05]  /*6d30*/  @!P0 IMAD.WIDE.U32 R6, R5, 0x2, R6 ;  /* 0x0000000205068825 */ /* 0x002fca00078e0006 */
[----:B------:R3:W-:Y:S02]  /*6d40*/  @!P0 STG.E.U16 desc[UR4][R6.64], R12 ;  /* 0x0000000c06008986 */ /* 0x0007e4000c101504 */
.L_x_6677:
[----:B------:R-:W-:Y:S05]  /*6d50*/  BSYNC B0 ;  /* 0x0000000000007941 */ /* 0x000fea0003800000 */
.L_x_6670:
        /* <DEDUP_REMOVED lines=8> */
.L_x_6678:
        /* <DEDUP_REMOVED lines=10> */
.L_x_37794:


//--------------------- .text._ZN2at6native29vectorized_elementwise_kernelILi4ENS0_13BUnaryFunctorIN3c104HalfES4_S4_ZZZNS0_15binary_internal21div_floor_kernel_cudaERNS_18TensorIteratorBaseEENKUlvE1_clEvENKUlvE1_clEvEUlS4_S4_E_EESt5arrayIPcLm2EEEEviT0_T1_ --------------------------
	.section	.text._ZN2at6native29vectorized_elementwise_kernelILi4ENS0_13BUnaryFunctorIN3c104HalfES4_S4_ZZZNS0_15binary_internal21div_floor_kernel_cudaERNS_18TensorIteratorBaseEENKUlvE1_clEvENKUlvE1_clEvEUlS4_S4_E_EESt5arrayIPcLm2EEEEviT0_T1_,"ax",@progbits
	.align	128
        .global         _ZN2at6native29vectorized_elementwise_kernelILi4ENS0_13BUnaryFunctorIN3c104HalfES4_S4_ZZZNS0_15binary_internal21div_floor_kernel_cudaERNS_18TensorIteratorBaseEENKUlvE1_clEvENKUlvE1_clEvEUlS4_S4_E_EESt5arrayIPcLm2EEEEviT0_T1_
        .type           _ZN2at6native29vectorized_elementwise_kernelILi4ENS0_13BUnaryFunctorIN3c104HalfES4_S4_ZZZNS0_15binary_internal21div_floor_kernel_cudaERNS_18TensorIteratorBaseEENKUlvE1_clEvENKUlvE1_clEvEUlS4_S4_E_EESt5arrayIPcLm2EEEEviT0_T1_,@function
        .size           _ZN2at6native29vectorized_elementwise_kernelILi4ENS0_13BUnaryFunctorIN3c104HalfES4_S4_ZZZNS0_15binary_internal21div_floor_kernel_cudaERNS_18TensorIteratorBaseEENKUlvE1_clEvENKUlvE1_clEvEUlS4_S4_E_EESt5arrayIPcLm2EEEEviT0_T1_,(.L_x_37795 - _ZN2at6native29vectorized_elementwise_kernelILi4ENS0_13BUnaryFunctorIN3c104HalfES4_S4_ZZZNS0_15binary_internal21div_floor_kernel_cudaERNS_18TensorIteratorBaseEENKUlvE1_clEvENKUlvE1_clEvEUlS4_S4_E_EESt5arrayIPcLm2EEEEviT0_T1_)
        .other          _ZN2at6native29vectorized_elementwise_kernelILi4ENS0_13BUnaryFunctorIN3c104HalfES4_S4_ZZZNS0_15binary_internal21div_floor_kernel_cudaERNS_18TensorIteratorBaseEENKUlvE1_clEvENKUlvE1_clEvEUlS4_S4_E_EESt5arrayIPcLm2EEEEviT0_T1_,@"STO_CUDA_ENTRY STV_DEFAULT"
_ZN2at6native29vectorized_elementwise_kernelILi4ENS0_13BUnaryFunctorIN3c104HalfES4_S4_ZZZNS0_15binary_internal21div_floor_kernel_cudaERNS_18TensorIteratorBaseEENKUlvE1_clEvENKUlvE1_clEvEUlS4_S4_E_EESt5arrayIPcLm2EEEEviT0_T1_:
.text._ZN2at6native29vectorized_elementwise_kernelILi4ENS0_13BUnaryFunctorIN3c104HalfES4_S4_ZZZNS0_15binary_internal21div_floor_kernel_cudaERNS_18TensorIteratorBaseEENKUlvE1_clEvENKUlvE1_clEvEUlS4_S4_E_EESt5arrayIPcLm2EEEEviT0_T1_:
        /* <DEDUP_REMOVED lines=12> */
[----:B------:R-:W2:Y:S04]  /*00c0*/  LDG.E.64 R6, desc[UR4][R12.64] ;  /* 0x000000040c067981 */ /* 0x000ea8000c1e1b00 */
[----:B------:R0:W5:Y:S01]  /*00d0*/  LDG.E.64 R4, desc[UR4][R12.64+0x400] ;  /* 0x000400040c047981 */ /* 0x000162000c1e1b00 */
        /* <DEDUP_REMOVED lines=35> */
.L_x_6686:
[----:B------:R-:W-:Y:S01]  /*0310*/  FSETP.GEU.FTZ.AND P0, PT, R13, -R0, PT ;  /* 0x800000000d00720b */ /* 0x000fe20003f1e000 */
[----:B------:R-:W-:-:S12]  /*0320*/  FADD.FTZ R10, R10, -1 ;  /* 0xbf8000000a0a7421 */ /* 0x000fd80000010000 */
[----:B------:R-:W-:-:S07]  /*0330*/  @!P0 FADD.FTZ R10, R10, -1 ;  /* 0xbf8000000a0a8421 */ /* 0x000fce0000010000 */
.L_x_6685:
[----:B------:R-:W-:Y:S05]  /*0340*/  BSYNC B1 ;  /* 0x0000000000017941 */ /* 0x000fea0003800000 */
.L_x_6684:
[----:B------:R-:W-:Y:S01]  /*0350*/  FFMA.FTZ R9, -R0, R10, R9 ;  /* 0x0000000a00097223 */ /* 0x000fe20000010109 */
[----:B------:R-:W-:Y:S06]  /*0360*/  BRA `(.L_x_6682) ;  /* 0x00000000007c7947 */ /* 0x000fec0003800000 */
.L_x_6683:
        /* <DEDUP_REMOVED lines=15> */
.L_x_6689:
        /* <DEDUP_REMOVED lines=13> */
.L_x_6688:
[----:B------:R-:W-:Y:S05]  /*0530*/  BSYNC B1 ;  /* 0x0000000000017941 */ /* 0x000fea0003800000 */
.L_x_6687:
[----:B0-----:R-:W-:-:S04]  /*0540*/  FMUL.FTZ R9, R10, 1.1920928955078125e-07 ;  /* 0x340000000a097820 */ /* 0x001fc80000410000 */
[----:B------:R-:W-:-:S07]  /*0550*/  FMUL.FTZ R9, R16, R9 ;  /* 0x0000000910097220 */ /* 0x000fce0000410000 */
.L_x_6682:
[----:B------:R-:W-:Y:S05]  /*0560*/  BSYNC B0 ;  /* 0x0000000000007941 */ /* 0x000fea0003800000 */
.L_x_6681:
        /* <DEDUP_REMOVED lines=27> */
.L_x_6690:
[----:B------:R-:W-:Y:S05]  /*0720*/  BSYNC B0 ;  /* 0x0000000000007941 */ /* 0x000fea0003800000 */
.L_x_6680:
        /* <DEDUP_REMOVED lines=31> */
.L_x_6697:
[----:B------:R-:W-:Y:S01]  /*0920*/  FSETP.GEU.FTZ.AND P0, PT, R12, -R15, PT ;  /* 0x8000000f0c00720b */ /* 0x000fe20003f1e000 */
[----:B------:R-:W-:-:S12]  /*0930*/  FADD.FTZ R13, R13, -1 ;  /* 0xbf8000000d0d7421 */ /* 0x000fd80000010000 */
[----:B------:R-:W-:-:S07]  /*0940*/  @!P0 FADD.FTZ R13, R13, -1 ;  /* 0xbf8000000d0d8421 */ /* 0x000fce0000010000 */
.L_x_6696:
[----:B------:R-:W-:Y:S05]  /*0950*/  BSYNC B1 ;  /* 0x0000000000017941 */ /* 0x000fea0003800000 */
.L_x_6695:
[----:B------:R-:W-:Y:S01]  /*0960*/  FFMA.FTZ R0, -R15, R13, R0 ;  /* 0x0000000d0f007223 */ /* 0x000fe20000010100 */
[----:B------:R-:W-:Y:S06]  /*0970*/  BRA `(.L_x_6693) ;  /* 0x00000000007c7947 */ /* 0x000fec0003800000 */
.L_x_6694:
        /* <DEDUP_REMOVED lines=15> */
.L_x_6700:
        /* <DEDUP_REMOVED lines=13> */
.L_x_6699:
[----:B------:R-:W-:Y:S05]  /*0b40*/  BSYNC B1 ;  /* 0x0000000000017941 */ /* 0x000fea0003800000 */
.L_x_6698:
[----:B------:R-:W-:-:S04]  /*0b50*/  FMUL.FTZ R13, R6, 1.1920928955078125e-07 ;  /* 0x34000000060d7820 */ /* 0x000fc80000410000 */
[----:B------:R-:W-:-:S07]  /*0b60*/  FMUL.FTZ R0, R14, R13 ;  /* 0x0000000d0e007220 */ /* 0x000fce0000410000 */
.L_x_6693:
[----:B------:R-:W-:Y:S05]  /*0b70*/  BSYNC B0 ;  /* 0x0000000000007941 */ /* 0x000fea0003800000 */
.L_x_6692:
        /* <DEDUP_REMOVED lines=26> */
.L_x_6701:
[----:B------:R-:W-:Y:S05]  /*0d20*/  BSYNC B0 ;  /* 0x0000000000007941 */ /* 0x000fea0003800000 */
.L_x_6691:
        /* <DEDUP_REMOVED lines=31> */
.L_x_6708:
[----:B------:R-:W-:Y:S01]  /*0f20*/  FSETP.GEU.FTZ.AND P0, PT, R12, -R15, PT ;  /* 0x8000000f0c00720b */ /* 0x000fe20003f1e000 */
[----:B------:R-:W-:-:S12]  /*0f30*/  FADD.FTZ R11, R11, -1 ;  /* 0xbf8000000b0b7421 */ /* 0x000fd80000010000 */
[----:B------:R-:W-:-:S07]  /*0f40*/  @!P0 FADD.FTZ R11, R11, -1 ;  /* 0xbf8000000b0b8421 */ /* 0x000fce0000010000 */
.L_x_6707:
[----:B------:R-:W-:Y:S05]  /*0f50*/  BSYNC B1 ;  /* 0x0000000000017941 */ /* 0x000fea0003800000 */
.L_x_6706:
[----:B------:R-:W-:Y:S01]  /*0f60*/  FFMA.FTZ R0, -R15, R11, R0 ;  /* 0x0000000b0f007223 */ /* 0x000fe20000010100 */
[----:B------:R-:W-:Y:S06]  /*0f70*/  BRA `(.L_x_6704) ;  /* 0x00000000007c7947 */ /* 0x000fec0003800000 */
.L_x_6705:
        /* <DEDUP_REMOVED lines=15> */
.L_x_6711:
        /* <DEDUP_REMOVED lines=13> */
.L_x_6710:
[----:B------:R-:W-:Y:S05]  /*1140*/  BSYNC B1 ;  /* 0x0000000000017941 */ /* 0x000fea0003800000 */
.L_x_6709:
[----:B------:R-:W-:-:S04]  /*1150*/  FMUL.FTZ R0, R11, 1.1920928955078125e-07 ;  /* 0x340000000b007820 */ /* 0x000fc80000410000 */
[----:B------:R-:W-:-:S07]  /*1160*/  FMUL.FTZ R0, R17, R0 ;  /* 0x0000000011007220 */ /* 0x000fce0000410000 */
.L_x_6704:
[----:B------:R-:W-:Y:S05]  /*1170*/  BSYNC B0 ;  /* 0x0000000000007941 */ /* 0x000fea0003800000 */
.L_x_6703:
        /* <DEDUP_REMOVED lines=26> */
.L_x_6712:
[----:B------:R-:W-:Y:S05]  /*1320*/  BSYNC B0 ;  /* 0x0000000000007941 */ /* 0x000fea0003800000 */
.L_x_6702:
        /* <DEDUP_REMOVED lines=31> */
.L_x_6719:
[----:B------:R-:W-:Y:S01]  /*1520*/  FSETP.GEU.FTZ.AND P0, PT, R12, -R15, PT ;  /* 0x8000000f0c00720b */ /* 0x000fe20003f1e000 */
[----:B------:R-:W-:-:S12]  /*1530*/  FADD.FTZ R7, R7, -1 ;  /* 0xbf80000007077421 */ /* 0x000fd80000010000 */
[----:B------:R-:W-:-:S07]  /*1540*/  @!P0 FADD.FTZ R7, R7, -1 ;  /* 0xbf80000007078421 */ /* 0x000fce0000010000 */
.L_x_6718:
[----:B------:R-:W-:Y:S05]  /*1550*/  BSYNC B1 ;  /* 0x0000000000017941 */ /* 0x000fea0003800000 */
.L_x_6717:
[----:B------:R-:W-:Y:S01]  /*1560*/  FFMA.FTZ R0, -R15, R7, R0 ;  /* 0x000000070f007223 */ /* 0x000fe20000010100 */
[----:B------:R-:W-:Y:S06]  /*1570*/  BRA `(.L_x_6715) ;  /* 0x00000000007c7947 */ /* 0x000fec0003800000 */
.L_x_6716:
        /* <DEDUP_REMOVED lines=13> */
[----:B-1----:R-:W-:-:S04]  /*1650*/  LOP3.LUT R18, R15, 0x3f800000, RZ, 0xfc, !PT ;  /* 0x3f8000000f127812 */ /* 0x002fc800078efcff */
[----:B------:R1:W2:Y:S03]  /*1660*/  MUFU.RCP R0, R18 ;  /* 0x0000001200007308 */ /* 0x0002a60000001000 */
.L_x_6722:
        /* <DEDUP_REMOVED lines=13> */
.L_x_6721:
[----:B------:R-:W-:Y:S05]  /*1740*/  BSYNC B1 ;  /* 0x0000000000017941 */ /* 0x000fea0003800000 */
.L_x_6720:
[----:B------:R-:W-:-:S04]  /*1750*/  FMUL.FTZ R0, R7, 1.1920928955078125e-07 ;  /* 0x3400000007007820 */ /* 0x000fc80000410000 */
[----:B------:R-:W-:-:S07]  /*1760*/  FMUL.FTZ R0, R17, R0 ;  /* 0x0000000011007220 */ /* 0x000fce0000410000 */
.L_x_6715:
[----:B------:R-:W-:Y:S05]  /*1770*/  BSYNC B0 ;  /* 0x0000000000007941 */ /* 0x000fea0003800000 */
.L_x_6714:
        /* <DEDUP_REMOVED lines=26> */
.L_x_6723:
[----:B------:R-:W-:Y:S05]  /*1920*/  BSYNC B0 ;  /* 0x0000000000007941 */ /* 0x000fea0003800000 */
.L_x_6713:
        /* <DEDUP_REMOVED lines=31> */
.L_x_6730:
[----:B------:R-:W-:Y:S01]  /*1b20*/  FSETP.GEU.FTZ.AND P0, PT, R14, -R17, PT ;  /* 0x800000110e00720b */ /* 0x000fe20003f1e000 */
[----:B------:R-:W-:-:S12]  /*1b30*/  FADD.FTZ R15, R15, -1 ;  /* 0xbf8000000f0f7421 */ /* 0x000fd80000010000 */
[----:B------:R-:W-:-:S07]  /*1b40*/  @!P0 FADD.FTZ R15, R15, -1 ;  /* 0xbf8000000f0f8421 */ /* 0x000fce0000010000 */
.L_x_6729:
[----:B------:R-:W-:Y:S05]  /*1b50*/  BSYNC B1 ;  /* 0x0000000000017941 */ /* 0x000fea0003800000 */
.L_x_6728:
[----:B------:R-:W-:Y:S01]  /*1b60*/  FFMA.FTZ R12, -R17, R15, R12 ;  /* 0x0000000f110c7223 */ /* 0x000fe2000001010c */
[----:B------:R-:W-:Y:S06]  /*1b70*/  BRA `(.L_x_6726) ;  /* 0x00000000007c7947 */ /* 0x000fec0003800000 */
.L_x_6727:
        /* <DEDUP_REMOVED lines=15> */
.L_x_6733:
        /* <DEDUP_REMOVED lines=13> */
.L_x_6732:
[----:B------:R-:W-:Y:S05]  /*1d40*/  BSYNC B1 ;  /* 0x0000000000017941 */ /* 0x000fea0003800000 */
.L_x_6731:
[----:B------:R-:W-:-:S04]  /*1d50*/  FMUL.FTZ R15, R14, 1.1920928955078125e-07 ;  /* 0x340000000e0f7820 */ /* 0x000fc80000410000 */
[----:B------:R-:W-:-:S07]  /*1d60*/  FMUL.FTZ R12, R12, R15 ;  /* 0x0000000f0c0c7220 */ /* 0x000fce0000410000 */
.L_x_6726:
[----:B------:R-:W-:Y:S05]  /*1d70*/  BSYNC B0 ;  /* 0x0000000000007941 */ /* 0x000fea0003800000 */
.L_x_6725:
        /* <DEDUP_REMOVED lines=26> */
.L_x_6734:
[----:B------:R-:W-:Y:S05]  /*1f20*/  BSYNC B0 ;  /* 0x0000000000007941 */ /* 0x000fea0003800000 */
.L_x_6724:
        /* <DEDUP_REMOVED lines=31> */
.L_x_6741:
[----:B------:R-:W-:Y:S01]  /*2120*/  FSETP.GEU.FTZ.AND P0, PT, R14, -R17, PT ;  /* 0x800000110e00720b */ /* 0x000fe20003f1e000 */
[----:B------:R-:W-:-:S12]  /*2130*/  FADD.FTZ R15, R15, -1 ;  /* 0xbf8000000f0f7421 */ /* 0x000fd80000010000 */
[----:B------:R-:W-:-:S07]  /*2140*/  @!P0 FADD.FTZ R15, R15, -1 ;  /* 0xbf8000000f0f8421 */ /* 0x000fce0000010000 */
.L_x_6740:
[----:B------:R-:W-:Y:S05]  /*2150*/  BSYNC B1 ;  /* 0x0000000000017941 */ /* 0x000fea0003800000 */
.L_x_6739:
[----:B------:R-:W-:Y:S01]  /*2160*/  FFMA.FTZ R4, -R17, R15, R4 ;  /* 0x0000000f11047223 */ /* 0x000fe20000010104 */
[----:B------:R-:W-:Y:S06]  /*2170*/  BRA `(.L_x_6737) ;  /* 0x00000000007c7947 */ /* 0x000fec0003800000 */
.L_x_6738:
        /* <DEDUP_REMOVED lines=15> */
.L_x_6744:
        /* <DEDUP_REMOVED lines=13> */
.L_x_6743:
[----:B------:R-:W-:Y:S05]  /*2340*/  BSYNC B1 ;  /* 0x0000000000017941 */ /* 0x000fea0003800000 */
.L_x_6742:
[----:B------:R-:W-:-:S04]  /*2350*/  FMUL.FTZ R15, R14, 1.1920928955078125e-07 ;  /* 0x340000000e0f7820 */ /* 0x000fc80000410000 */
[----:B------:R-:W-:-:S07]  /*2360*/  FMUL.FTZ R4, R4, R15 ;  /* 0x0000000f04047220 */ /* 0x000fce0000410000 */
.L_x_6737:
[----:B------:R-:W-:Y:S05]  /*2370*/  BSYNC B0 ;  /* 0x0000000000007941 */ /* 0x000fea0003800000 */
.L_x_6736:
        /* <DEDUP_REMOVED lines=26> */
.L_x_6745:
[----:B------:R-:W-:Y:S05]  /*2520*/  BSYNC B0 ;  /* 0x0000000000007941 */ /* 0x000fea0003800000 */
.L_x_6735:
        /* <DEDUP_REMOVED lines=31> */
.L_x_6752:
[----:B------:R-:W-:Y:S01]  /*2720*/  FSETP.GEU.FTZ.AND P0, PT, R16, -R17, PT ;  /* 0x800000111000720b */ /* 0x000fe20003f1e000 */
[----:B------:R-:W-:-:S12]  /*2730*/  FADD.FTZ R15, R15, -1 ;  /* 0xbf8000000f0f7421 */ /* 0x000fd80000010000 */
[----:B------:R-:W-:-:S07]  /*2740*/  @!P0 FADD.FTZ R15, R15, -1 ;  /* 0xbf8000000f0f8421 */ /* 0x000fce0000010000 */
.L_x_6751:
[----:B------:R-:W-:Y:S05]  /*2750*/  BSYNC B1 ;  /* 0x0000000000017941 */ /* 0x000fea0003800000 */
.L_x_6750:
[----:B------:R-:W-:Y:S01]  /*2760*/  FFMA.FTZ R14, -R17, R15, R14 ;  /* 0x0000000f110e7223 */ /* 0x000fe2000001010e */
[----:B------:R-:W-:Y:S06]  /*2770*/  BRA `(.L_x_6748) ;  /* 0x00000000007c7947 */ /* 0x000fec0003800000 */
.L_x_6749:
        /* <DEDUP_REMOVED lines=15> */
.L_x_6755:
        /* <DEDUP_REMOVED lines=13> */
.L_x_6754:
[----:B------:R-:W-:Y:S05]  /*2940*/  BSYNC B1 ;  /* 0x0000000000017941 */ /* 0x000fea0003800000 */
.L_x_6753:
[----:B------:R-:W-:-:S04]  /*2950*/  FMUL.FTZ R15, R15, 1.1920928955078125e-07 ;  /* 0x340000000f0f7820 */ /* 0x000fc80000410000 */
[----:B------:R-:W-:-:S07]  /*2960*/  FMUL.FTZ R14, R14, R15 ;  /* 0x0000000f0e0e7220 */ /* 0x000fce0000410000 */
.L_x_6748:
[----:B------:R-:W-:Y:S05]  /*2970*/  BSYNC B0 ;  /* 0x0000000000007941 */ /* 0x000fea0003800000 */
.L_x_6747:
        /* <DEDUP_REMOVED lines=26> */
.L_x_6756:
[----:B------:R-:W-:Y:S05]  /*2b20*/  BSYNC B0 ;  /* 0x0000000000007941 */ /* 0x000fea0003800000 */
.L_x_6746:
        /* <DEDUP_REMOVED lines=31> */
.L_x_6763:
[----:B------:R-:W-:Y:S01]  /*2d20*/  FSETP.GEU.FTZ.AND P0, PT, R16, -R17, PT ;  /* 0x800000111000720b */ /* 0x000fe20003f1e000 */
[----:B------:R-:W-:-:S12]  /*2d30*/  FADD.FTZ R13, R13, -1 ;  /* 0xbf8000000d0d7421 */ /* 0x000fd80000010000 */
[----:B------:R-:W-:-:S07]  /*2d40*/  @!P0 FADD.FTZ R13, R13, -1 ;  /* 0xbf8000000d0d8421 */ /* 0x000fce0000010000 */
.L_x_6762:
[----:B------:R-:W-:Y:S05]  /*2d50*/  BSYNC B1 ;  /* 0x0000000000017941 */ /* 0x000fea0003800000 */
.L_x_6761:
[----:B------:R-:W-:Y:S01]  /*2d60*/  FFMA.FTZ R0, -R17, R13, R0 ;  /* 0x0000000d11007223 */ /* 0x000fe20000010100 */
[----:B------:R-:W-:Y:S06]  /*2d70*/  BRA `(.L_x_6759) ;  /* 0x00000000007c7947 */ /* 0x000fec0003800000 */
.L_x_6760:
        /* <DEDUP_REMOVED lines=15> */
.L_x_6766:
        /* <DEDUP_REMOVED lines=13> */
.L_x_6765:
[----:B------:R-:W-:Y:S05]  /*2f40*/  BSYNC B1 ;  /* 0x0000000000017941 */ /* 0x000fea0003800000 */
.L_x_6764:
[----:B------:R-:W-:-:S04]  /*2f50*/  FMUL.FTZ R0, R15, 1.1920928955078125e-07 ;  /* 0x340000000f007820 */ /* 0x000fc80000410000 */
[----:B------:R-:W-:-:S07]  /*2f60*/  FMUL.FTZ R0, R13, R0 ;  /* 0x000000000d007220 */ /* 0x000fce0000410000 */
.L_x_6759:
[----:B------:R-:W-:Y:S05]  /*2f70*/  BSYNC B0 ;  /* 0x0000000000007941 */ /* 0x000fea0003800000 */
.L_x_6758:
        /* <DEDUP_REMOVED lines=26> */
.L_x_6767:
[----:B------:R-:W-:Y:S05]  /*3120*/  BSYNC B0 ;  /* 0x0000000000007941 */ /* 0x000fea0003800000 */
.L_x_6757:
[----:B0-----:R-:W0:Y:S01]  /*3130*/  LDC.64 R16, c[0x0][0x218] ;  /* 0x00008600ff107b82 */ /* 0x001e220000000a00 */
[----:B------:R-:W-:Y:S02]  /*3140*/  PRMT R10, R9, 0x5410, R6 ;  /* 0x00005410090a7816 */ /* 0x000fe40000000006 */
[----:B------:R-:W-:Y:S02]  /*3150*/  PRMT R11, R11, 0x5410, R7 ;  /* 0x000054100b0b7816 */ /* 0x000fe40000000007 */
[----:B------:R-:W-:Y:S02]  /*3160*/  PRMT R12, R12, 0x5410, R4 ;  /* 0x000054100c0c7816 */ /* 0x000fe40000000004 */
[----:B------:R-:W-:Y:S01]  /*3170*/  PRMT R13, R14, 0x5410, R13 ;  /* 0x000054100e0d7816 */ /* 0x000fe2000000000d */
[----:B0-----:R-:W-:-:S04]  /*3180*/  IMAD.WIDE.U32 R2, R2, 0x2, R16 ;  /* 0x0000000202027825 */ /* 0x001fc800078e0010 */
[----:B------:R-:W-:-:S05]  /*3190*/  IMAD.WIDE R2, R8, 0x8, R2 ;  /* 0x0000000808027825 */ /* 0x000fca00078e0202 */
[----:B------:R-:W-:Y:S04]  /*31a0*/  STG.E.64 desc[UR4][R2.64], R10 ;  /* 0x0000000a02007986 */ /* 0x000fe8000c101b04 */
[----:B------:R-:W-:Y:S01]  /*31b0*/  STG.E.64 desc[UR4][R2.64+0x400], R12 ;  /* 0x0004000c02007986 */ /* 0x000fe2000c101b04 */
[----:B------:R-:W-:Y:S05]  /*31c0*/  EXIT ;  /* 0x000000000000794d */ /* 0x000fea0003800000 */
.L_x_6679:
        /* <DEDUP_REMOVED lines=94> */
.L_x_6775:
[----:B------:R-:W-:Y:S01]  /*37b0*/  FSETP.GEU.FTZ.AND P0, PT, R6, -R10, PT ;  /* 0x8000000a0600720b */ /* 0x000fe20003f1e000 */
[----:B------:R-:W-:-:S12]  /*37c0*/  FADD.FTZ R0, R0, -1 ;  /* 0xbf80000000007421 */ /* 0x000fd80000010000 */
[----:B------:R-:W-:-:S07]  /*37d0*/  @!P0 FADD.FTZ R0, R0, -1 ;  /* 0xbf80000000008421 */ /* 0x000fce0000010000 */
.L_x_6774:
[----:B------:R-:W-:Y:S05]  /*37e0*/  BSYNC B2 ;  /* 0x0000000000027941 */ /* 0x000fea0003800000 */
.L_x_6773:
[----:B------:R-:W-:Y:S01]  /*37f0*/  FFMA.FTZ R9, -R10, R0, R9 ;  /* 0x000000000a097223 */ /* 0x000fe20000010109 */
[----:B------:R-:W-:Y:S06]  /*3800*/  BRA `(.L_x_6771) ;  /* 0x00000000007c7947 */ /* 0x000fec0003800000 */
.L_x_6772:
        /* <DEDUP_REMOVED lines=15> */
.L_x_6778:
        /* <DEDUP_REMOVED lines=13> */
.L_x_6777:
[----:B------:R-:W-:Y:S05]  /*39d0*/  BSYNC B2 ;  /* 0x0000000000027941 */ /* 0x000fea0003800000 */
.L_x_6776:
[----:B------:R-:W-:-:S04]  /*39e0*/  FMUL.FTZ R9, R0, 1.1920928955078125e-07 ;  /* 0x3400000000097820 */ /* 0x000fc80000410000 */
[----:B------:R-:W-:-:S07]  /*39f0*/  FMUL.FTZ R9, R6, R9 ;  /* 0x0000000906097220 */ /* 0x000fce0000410000 */
.L_x_6771:
[----:B------:R-:W-:Y:S05]  /*3a00*/  BSYNC B0 ;  /* 0x0000000000007941 */ /* 0x000fea0003800000 */
.L_x_6770:
        /* <DEDUP_REMOVED lines=27> */
.L_x_6769:
[----:B------:R-:W-:Y:S05]  /*3bc0*/  BSYNC B1 ;  /* 0x0000000000017941 */ /* 0x000fea0003800000 */
.L_x_6768:
        /* <DEDUP_REMOVED lines=39> */
.L_x_6786:
[----:B------:R-:W-:Y:S01]  /*3e40*/  FSETP.GEU.FTZ.AND P0, PT, R12, -R13, PT ;  /* 0x8000000d0c00720b */ /* 0x000fe20003f1e000 */
[----:B------:R-:W-:-:S12]  /*3e50*/  FADD.FTZ R0, R0, -1 ;  /* 0xbf80000000007421 */ /* 0x000fd80000010000 */
[----:B------:R-:W-:-:S07]  /*3e60*/  @!P0 FADD.FTZ R0, R0, -1 ;  /* 0xbf80000000008421 */ /* 0x000fce0000010000 */
.L_x_6785:
[----:B------:R-:W-:Y:S05]  /*3e70*/  BSYNC B2 ;  /* 0x0000000000027941 */ /* 0x000fea0003800000 */
.L_x_6784:
[----:B------:R-:W-:Y:S01]  /*3e80*/  FFMA.FTZ R7, -R13, R0, R7 ;  /* 0x000000000d077223 */ /* 0x000fe20000010107 */
[----:B------:R-:W-:Y:S06]  /*3e90*/  BRA `(.L_x_6782) ;  /* 0x00000000007c7947 */ /* 0x000fec0003800000 */
.L_x_6783:
        /* <DEDUP_REMOVED lines=15> */
.L_x_6789:
        /* <DEDUP_REMOVED lines=13> */
.L_x_6788:
[----:B------:R-:W-:Y:S05]  /*4060*/  BSYNC B2 ;  /* 0x0000000000027941 */ /* 0x000fea0003800000 */
.L_x_6787:
[----:B------:R-:W-:-:S04]  /*4070*/  FMUL.FTZ R12, R12, 1.1920928955078125e-07 ;  /* 0x340000000c0c7820 */ /* 0x000fc80000410000 */
[----:B------:R-:W-:-:S07]  /*4080*/  FMUL.FTZ R7, R7, R12 ;  /* 0x0000000c07077220 */ /* 0x000fce0000410000 */
.L_x_6782:
[----:B------:R-:W-:Y:S05]  /*4090*/  BSYNC B0 ;  /* 0x0000000000007941 */ /* 0x000fea0003800000 */
.L_x_6781:
        /* <DEDUP_REMOVED lines=27> */
.L_x_6780:
[----:B------:R-:W-:Y:S05]  /*4250*/  BSYNC B1 ;  /* 0x0000000000017941 */ /* 0x000fea0003800000 */
.L_x_6779:
        /* <DEDUP_REMOVED lines=39> */
.L_x_6797:
[----:B------:R-:W-:Y:S01]  /*44d0*/  FSETP.GEU.FTZ.AND P0, PT, R12, -R13, PT ;  /* 0x8000000d0c00720b */ /* 0x000fe20003f1e000 */
[----:B------:R-:W-:-:S12]  /*44e0*/  FADD.FTZ R0, R0, -1 ;  /* 0xbf80000000007421 */ /* 0x000fd80000010000 */
[----:B------:R-:W-:-:S07]  /*44f0*/  @!P0 FADD.FTZ R0, R0, -1 ;  /* 0xbf80000000008421 */ /* 0x000fce0000010000 */
.L_x_6796:
[----:B------:R-:W-:Y:S05]  /*4500*/  BSYNC B2 ;  /* 0x0000000000027941 */ /* 0x000fea0003800000 */
.L_x_6795:
[----:B------:R-:W-:Y:S01]  /*4510*/  FFMA.FTZ R5, -R13, R0, R5 ;  /* 0x000000000d057223 */ /* 0x000fe20000010105 */
[----:B------:R-:W-:Y:S06]  /*4520*/  BRA `(.L_x_6793) ;  /* 0x00000000007c7947 */ /* 0x000fec0003800000 */
.L_x_6794:
        /* <DEDUP_REMOVED lines=15> */
.L_x_6800:
        /* <DEDUP_REMOVED lines=13> */
.L_x_6799:
[----:B------:R-:W-:Y:S05]  /*46f0*/  BSYNC B2 ;  /* 0x0000000000027941 */ /* 0x000fea0003800000 */
.L_x_6798:
[----:B------:R-:W-:-:S04]  /*4700*/  FMUL.FTZ R12, R12, 1.1920928955078125e-07 ;  /* 0x340000000c0c7820 */ /* 0x000fc80000410000 */
[----:B------:R-:W-:-:S07]  /*4710*/  FMUL.FTZ R5, R5, R12 ;  /* 0x0000000c05057220 */ /* 0x000fce0000410000 */
.L_x_6793:
[----:B------:R-:W-:Y:S05]  /*4720*/  BSYNC B0 ;  /* 0x0000000000007941 */ /* 0x000fea0003800000 */
.L_x_6792:
        /* <DEDUP_REMOVED lines=27> */
.L_x_6791:
[----:B------:R-:W-:Y:S05]  /*48e0*/  BSYNC B1 ;  /* 0x0000000000017941 */ /* 0x000fea0003800000 */
.L_x_6790:
        /* <DEDUP_REMOVED lines=39> */
.L_x_6808:
[----:B------:R-:W-:Y:S01]  /*4b60*/  FSETP.GEU.FTZ.AND P0, PT, R13, -R14, PT ;  /* 0x8000000e0d00720b */ /* 0x000fe20003f1e000 */
[----:B------:R-:W-:-:S12]  /*4b70*/  FADD.FTZ R9, R9, -1 ;  /* 0xbf80000009097421 */ /* 0x000fd80000010000 */
[----:B------:R-:W-:-:S07]  /*4b80*/  @!P0 FADD.FTZ R9, R9, -1 ;  /* 0xbf80000009098421 */ /* 0x000fce0000010000 */
.L_x_6807:
[----:B------:R-:W-:Y:S05]  /*4b90*/  BSYNC B2 ;  /* 0x0000000000027941 */ /* 0x000fea0003800000 */
.L_x_6806:
[----:B------:R-:W-:Y:S01]  /*4ba0*/  FFMA.FTZ R0, -R14, R9, R0 ;  /* 0x000000090e007223 */ /* 0x000fe20000010100 */
[----:B------:R-:W-:Y:S06]  /*4bb0*/  BRA `(.L_x_6804) ;  /* 0x00000000007c7947 */ /* 0x000fec0003800000 */
.L_x_6805:
        /* <DEDUP_REMOVED lines=15> */
.L_x_6811:
        /* <DEDUP_REMOVED lines=13> */
.L_x_6810:
[----:B------:R-:W-:Y:S05]  /*4d80*/  BSYNC B2 ;  /* 0x0000000000027941 */ /* 0x000fea0003800000 */
.L_x_6809:
[----:B------:R-:W-:-:S04]  /*4d90*/  FMUL.FTZ R0, R13, 1.1920928955078125e-07 ;  /* 0x340000000d007820 */ /* 0x000fc80000410000 */
[----:B------:R-:W-:-:S07]  /*4da0*/  FMUL.FTZ R0, R9, R0 ;  /* 0x0000000009007220 */ /* 0x000fce0000410000 */
.L_x_6804:
[----:B------:R-:W-:Y:S05]  /*4db0*/  BSYNC B0 ;  /* 0x0000000000007941 */ /* 0x000fea0003800000 */
.L_x_6803:
        /* <DEDUP_REMOVED lines=27> */
.L_x_6802:
[----:B------:R-:W-:Y:S05]  /*4f70*/  BSYNC B1 ;  /* 0x0000000000017941 */ /* 0x000fea0003800000 */
.L_x_6801:
        /* <DEDUP_REMOVED lines=39> */
.L_x_6819:
[----:B------:R-:W-:Y:S01]  /*51f0*/  FSETP.GEU.FTZ.AND P0, PT, R10, -R14, PT ;  /* 0x8000000e0a00720b */ /* 0x000fe20003f1e000 */
[----:B------:R-:W-:-:S12]  /*5200*/  FADD.FTZ R0, R0, -1 ;  /* 0xbf80000000007421 */ /* 0x000fd80000010000 */
[----:B------:R-:W-:-:S07]  /*5210*/  @!P0 FADD.FTZ R0, R0, -1 ;  /* 0xbf80000000008421 */ /* 0x000fce0000010000 */
.L_x_6818:
[----:B------:R-:W-:Y:S05]  /*5220*/  BSYNC B2 ;  /* 0x0000000000027941 */ /* 0x000fea0003800000 */
.L_x_6817:
[----:B------:R-:W-:Y:S01]  /*5230*/  FFMA.FTZ R13, -R14, R0, R13 ;  /* 0x000000000e0d7223 */ /* 0x000fe2000001010d */
[----:B------:R-:W-:Y:S06]  /*5240*/  BRA `(.L_x_6815) ;  /* 0x00000000007c7947 */ /* 0x000fec0003800000 */
.L_x_6816:
        /* <DEDUP_REMOVED lines=15> */
.L_x_6822:
        /* <DEDUP_REMOVED lines=13> */
.L_x_6821:
[----:B------:R-:W-:Y:S05]  /*5410*/  BSYNC B2 ;  /* 0x0000000000027941 */ /* 0x000fea0003800000 */
.L_x_6820:
[----:B0-----:R-:W-:-:S04]  /*5420*/  FMUL.FTZ R13, R14, 1.1920928955078125e-07 ;  /* 0x340000000e0d7820 */ /* 0x001fc80000410000 */
[----:B------:R-:W-:-:S07]  /*5430*/  FMUL.FTZ R13, R10, R13 ;  /* 0x0000000d0a0d7220 */ /* 0x000fce0000410000 */
.L_x_6815:
[----:B------:R-:W-:Y:S05]  /*5440*/  BSYNC B0 ;  /* 0x0000000000007941 */ /* 0x000fea0003800000 */
.L_x_6814:
        /* <DEDUP_REMOVED lines=27> */
.L_x_6813:
[----:B------:R-:W-:Y:S05]  /*5600*/  BSYNC B1 ;  /* 0x0000000000017941 */ /* 0x000fea0003800000 */
.L_x_6812:
        /* <DEDUP_REMOVED lines=39> */
.L_x_6830:
[----:B------:R-:W-:Y:S01]  /*5880*/  FSETP.GEU.FTZ.AND P0, PT, R15, -R18, PT ;  /* 0x800000120f00720b */ /* 0x000fe20003f1e000 */
[----:B------:R-:W-:-:S12]  /*5890*/  FADD.FTZ R11, R11, -1 ;  /* 0xbf8000000b0b7421 */ /* 0x000fd80000010000 */
[----:B------:R-:W-:-:S07]  /*58a0*/  @!P0 FADD.FTZ R11, R11, -1 ;  /* 0xbf8000000b0b8421 */ /* 0x000fce0000010000 */
.L_x_6829:
[----:B------:R-:W-:Y:S05]  /*58b0*/  BSYNC B2 ;  /* 0x0000000000027941 */ /* 0x000fea0003800000 */
.L_x_6828:
[----:B------:R-:W-:Y:S01]  /*58c0*/  FFMA.FTZ R0, -R18, R11, R0 ;  /* 0x0000000b12007223 */ /* 0x000fe20000010100 */
[----:B------:R-:W-:Y:S06]  /*58d0*/  BRA `(.L_x_6826) ;  /* 0x00000000007c7947 */ /* 0x000fec0003800000 */
.L_x_6827:
        /* <DEDUP_REMOVED lines=15> */
.L_x_6833:
        /* <DEDUP_REMOVED lines=13> */
.L_x_6832:
[----:B------:R-:W-:Y:S05]  /*5aa0*/  BSYNC B2 ;  /* 0x0000000000027941 */ /* 0x000fea0003800000 */
.L_x_6831:
[----:B------:R-:W-:-:S04]  /*5ab0*/  FMUL.FTZ R0, R15, 1.1920928955078125e-07 ;  /* 0x340000000f007820 */ /* 0x000fc80000410000 */
[----:B------:R-:W-:-:S07]  /*5ac0*/  FMUL.FTZ R0, R11, R0 ;  /* 0x000000000b007220 */ /* 0x000fce0000410000 */
.L_x_6826:
[----:B------:R-:W-:Y:S05]  /*5ad0*/  BSYNC B0 ;  /* 0x0000000000007941 */ /* 0x000fea0003800000 */
.L_x_6825:
        /* <DEDUP_REMOVED lines=27> */
.L_x_6824:
[----:B------:R-:W-:Y:S05]  /*5c90*/  BSYNC B1 ;  /* 0x0000000000017941 */ /* 0x000fea0003800000 */
.L_x_6823:
        /* <DEDUP_REMOVED lines=39> */
.L_x_6841:
[----:B------:R-:W-:Y:S01]  /*5f10*/  FSETP.GEU.FTZ.AND P0, PT, R12, -R18, PT ;  /* 0x800000120c00720b */ /* 0x000fe20003f1e000 */
[----:B------:R-:W-:-:S12]  /*5f20*/  FADD.FTZ R0, R0, -1 ;  /* 0xbf80000000007421 */ /* 0x000fd80000010000 */
[----:B------:R-:W-:-:S07]  /*5f30*/  @!P0 FADD.FTZ R0, R0, -1 ;  /* 0xbf80000000008421 */ /* 0x000fce0000010000 */
.L_x_6840:
[----:B------:R-:W-:Y:S05]  /*5f40*/  BSYNC B2 ;  /* 0x0000000000027941 */ /* 0x000fea0003800000 */
.L_x_6839:
[----:B------:R-:W-:Y:S01]  /*5f50*/  FFMA.FTZ R15, -R18, R0, R15 ;  /* 0x00000000120f7223 */ /* 0x000fe2000001010f */
[----:B------:R-:W-:Y:S06]  /*5f60*/  BRA `(.L_x_6837) ;  /* 0x00000000007c7947 */ /* 0x000fec0003800000 */
.L_x_6838:
        /* <DEDUP_REMOVED lines=15> */
.L_x_6844:
        /* <DEDUP_REMOVED lines=13> */
.L_x_6843:
[----:B------:R-:W-:Y:S05]  /*6130*/  BSYNC B2 ;  /* 0x0000000000027941 */ /* 0x000fea0003800000 */
.L_x_6842:
[----:B0-----:R-:W-:-:S04]  /*6140*/  FMUL.FTZ R15, R18, 1.1920928955078125e-07 ;  /* 0x34000000120f7820 */ /* 0x001fc80000410000 */
[----:B------:R-:W-:-:S07]  /*6150*/  FMUL.FTZ R15, R12, R15 ;  /* 0x0000000f0c0f7220 */ /* 0x000fce0000410000 */
.L_x_6837:
[----:B------:R-:W-:Y:S05]  /*6160*/  BSYNC B0 ;  /* 0x0000000000007941 */ /* 0x000fea0003800000 */
.L_x_6836:
        /* <DEDUP_REMOVED lines=27> */
.L_x_6835:
[----:B------:R-:W-:Y:S05]  /*6320*/  BSYNC B1 ;  /* 0x0000000000017941 */ /* 0x000fea0003800000 */
.L_x_6834:
        /* <DEDUP_REMOVED lines=39> */
.L_x_6852:
[----:B------:R-:W-:Y:S01]  /*65a0*/  FSETP.GEU.FTZ.AND P0, PT, R18, -R19, PT ;  /* 0x800000131200720b */ /* 0x000fe20003f1e000 */
[----:B------:R-:W-:-:S12]  /*65b0*/  FADD.FTZ R0, R0, -1 ;  /* 0xbf80000000007421 */ /* 0x000fd80000010000 */
[----:B------:R-:W-:-:S07]  /*65c0*/  @!P0 FADD.FTZ R0, R0, -1 ;  /* 0xbf80000000008421 */ /* 0x000fce0000010000 */
.L_x_6851:
[----:B------:R-:W-:Y:S05]  /*65d0*/  BSYNC B2 ;  /* 0x0000000000027941 */ /* 0x000fea0003800000 */
.L_x_6850:
[----:B------:R-:W-:Y:S01]  /*65e0*/  FFMA.FTZ R15, -R19, R0, R15 ;  /* 0x00000000130f7223 */ /* 0x000fe2000001010f */
[----:B------:R-:W-:Y:S06]  /*65f0*/  BRA `(.L_x_6848) ;  /* 0x00000000007c7947 */ /* 0x000fec0003800000 */
.L_x_6849:
        /* <DEDUP_REMOVED lines=15> */
.L_x_6855:
        /* <DEDUP_REMOVED lines=13> */
.L_x_6854:
[----:B------:R-:W-:Y:S05]  /*67c0*/  BSYNC B2 ;  /* 0x0000000000027941 */ /* 0x000fea0003800000 */
.L_x_6853:
[----:B------:R-:W-:-:S04]  /*67d0*/  FMUL.FTZ R18, R18, 1.1920928955078125e-07 ;  /* 0x3400000012127820 */ /* 0x000fc80000410000 */
[----:B------:R-:W-:-:S07]  /*67e0*/  FMUL.FTZ R15, R15, R18 ;  /* 0x000000120f0f7220 */ /* 0x000fce0000410000 */
.L_x_6848:
[----:B------:R-:W-:Y:S05]  /*67f0*/  BSYNC B0 ;  /* 0x0000000000007941 */ /* 0x000fea0003800000 */
.L_x_6847:
        /* <DEDUP_REMOVED lines=27> */
.L_x_6846:
[----:B------:R-:W-:Y:S05]  /*69b0*/  BSYNC B1 ;  /* 0x0000000000017941 */ /* 0x000fea0003800000 */
.L_x_6845:
        /* <DEDUP_REMOVED lines=17> */
.L_x_6858:
[----:B------:R-:W-:-:S13]  /*6ad0*/  ISETP.GE.AND P0, PT, R4, R3, PT ;  /* 0x000000030400720c */ /* 0x000fda0003f06270 */
[----:B------:R-:W-:Y:S05]  /*6ae0*/  @P0 BRA `(.L_x_6860) ;  /* 0x0000000000300947 */ /* 0x000fea0003800000 */
[----:B-1----:R-:W1:Y:S01]  /*6af0*/  LDC.64 R6, c[0x0][0x218] ;  /* 0x00008600ff067b82 */ /* 0x002e620000000a00 */
[----:B------:R-:W-:Y:S01]  /*6b00*/  IADD3 R13, R2, R4, RZ ;  /* 0x00000004020d7210 */ /* 0x000fe20007ffe0ff */
[----:B------:R-:W-:-:S04]  /*6b10*/  VIADD R4, R4, 0x80 ;  /* 0x0000008004047836 */ /* 0x000fc80000000000 */
[----:B-1----:R-:W-:-:S05]  /*6b20*/  IMAD.WIDE.U32 R6, R13, 0x2, R6 ;  /* 0x000000020d067825 */ /* 0x002fca00078e0006 */
[----:B-----5:R1:W-:Y:S02]  /*6b30*/  STG.E.U16 desc[UR4][R6.64], R5 ;  /* 0x0000000506007986 */ /* 0x0203e4000c101504 */
.L_x_6859:
[----:B------:R-:W-:-:S13]  /*6b40*/  ISETP.GE.AND P0, PT, R4, R3, PT ;  /* 0x000000030400720c */ /* 0x000fda0003f06270 */
[----:B------:R-:W-:Y:S05]  /*6b50*/  @P0 BRA `(.L_x_6861) ;  /* 0x0000000000300947 */ /* 0x000fea0003800000 */
[----:B01----:R-:W0:Y:S01]  /*6b60*/  LDC.64 R6, c[0x0][0x218] ;  /* 0x00008600ff067b82 */ /* 0x003e220000000a00 */
[----:B-----5:R-:W-:Y:S01]  /*6b70*/  IMAD.IADD R5, R2, 0x1, R4 ;  /* 0x0000000102057824 */ /* 0x020fe200078e0204 */
[----:B------:R-:W-:-:S03]  /*6b80*/  IADD3 R4, R4, 0x80, RZ ;  /* 0x0000008004047810 */ /* 0x000fc60007ffe0ff */
[----:B0-----:R-:W-:-:S05]  /*6b90*/  IMAD.WIDE.U32 R6, R5, 0x2, R6 ;  /* 0x0000000205067825 */ /* 0x001fca00078e0006 */
[----:B------:R2:W-:Y:S02]  /*6ba0*/  STG.E.U16 desc[UR4][R6.64], R9 ;  /* 0x0000000906007986 */ /* 0x0005e4000c101504 */
.L_x_6860:
[----:B------:R-:W-:-:S13]  /*6bb0*/  ISETP.GE.AND P0, PT, R4, R3, PT ;  /* 0x000000030400720c */ /* 0x000fda0003f06270 */
[----:B------:R-:W-:Y:S05]  /*6bc0*/  @P0 BRA `(.L_x_6862) ;  /* 0x0000000000340947 */ /* 0x000fea0003800000 */
[----:B-12---:R-:W1:Y:S01]  /*6bd0*/  LDC.64 R6, c[0x0][0x218] ;  /* 0x00008600ff067b82 */ /* 0x006e620000000a00 */
[----:B-----5:R-:W-:Y:S02]  /*6be0*/  IMAD.IADD R5, R2, 0x1, R4 ;  /* 0x0000000102057824 */ /* 0x020fe400078e0204 */
[----:B------:R-:W-:Y:S02]  /*6bf0*/  VIADD R4, R4, 0x80 ;  /* 0x0000008004047836 */ /* 0x000fe40000000000 */
[----:B-1----:R-:W-:-:S05]  /*6c00*/  IMAD.WIDE.U32 R6, R5, 0x2, R6 ;  /* 0x0000000205067825 */ /* 0x002fca00078e0006 */
[----:B------:R2:W-:Y:S02]  /*6c10*/  STG.E.U16 desc[UR4][R6.64], R10 ;  /* 0x0000000a06007986 */ /* 0x0005e4000c101504 */
.L_x_6861:
        /* <DEDUP_REMOVED lines=8> */
.L_x_6862:
[----:B------:R-:W-:Y:S05]  /*6ca0*/  BSYNC B1 ;  /* 0x0000000000017941 */ /* 0x000fea0003800000 */
.L_x_6857:
[----:B------:R-:W-:-:S13]  /*6cb0*/  ISETP.GE.AND P0, PT, R4, R3, PT ;  /* 0x000000030400720c */ /* 0x000fda0003f06270 */
[----:B-123--:R-:W1:Y:S01]  /*6cc0*/  @!P0 LDC.64 R6, c[0x0][0x218] ;  /* 0x00008600ff068b82 */ /* 0x00ee620000000a00 */
[----:B-----5:R-:W-:Y:S01]  /*6cd0*/  @!P0 IMAD.IADD R5, R2, 0x1, R4 ;  /* 0x0000000102058824 */ /* 0x020fe200078e0204 */
[----:B------:R-:W-:-:S03]  /*6ce0*/  @!P0 IADD3 R4, R4, 0x80, RZ ;  /* 0x0000008004048810 */ /* 0x000fc60007ffe0ff */
[----:B-1----:R-:W-:-:S05]  /*6cf0*/  @!P0 IMAD.WIDE.U32 R6, R5, 0x2, R6 ;  /* 0x0000000205068825 */ /* 0x002fca00078e0006 */
[----:B------:R3:W-:Y:S02]  /*6d00*/  @!P0 STG.E.U16 desc[UR4][R6.64], R12 ;  /* 0x0000000c06008986 */ /* 0x0007e4000c101504 */
.L_x_6863:
[----:B------:R-:W-:Y:S05]  /*6d10*/  BSYNC B0 ;  /* 0x0000000000007941 */ /* 0x000fea0003800000 */
.L_x_6856:
        /* <DEDUP_REMOVED lines=8> */
.L_x_6864:
        /* <DEDUP_REMOVED lines=14> */
.L_x_37795:


//--------------------- .text._ZN2at6native29vectorized_elementwise_kernelILi8ENS0_13BUnaryFunctorIN3c104HalfES4_S4_ZZZNS0_15binary_internal21div_floor_kernel_cudaERNS_18TensorIteratorBaseEENKUlvE1_clEvENKUlvE1_clEvEUlS4_S4_E_EESt5arrayIPcLm2EEEEviT0_T1_ --------------------------
	.section	.text._ZN2at6native29vectorized_elementwise_kernelILi8ENS0_13BUnaryFunctorIN3c104HalfES4_S4_ZZZNS0_15binary_internal21div_floor_kernel_cudaERNS_18TensorIteratorBaseEENKUlvE1_clEvENKUlvE1_clEvEUlS4_S4_E_EESt5arrayIPcLm2EEEEviT0_T1_,"ax",@progbits
	.align	128
        .global         _ZN2at6native29vectorized_elementwise_kernelILi8ENS0_13BUnaryFunctorIN3c104HalfES4_S4_ZZZNS0_15binary_internal21div_floor_kernel_cudaERNS_18TensorIteratorBaseEENKUlvE1_clEvENKUlvE1_clEvEUlS4_S4_E_EESt5arrayIPcLm2EEEEviT0_T1_
        .type           _ZN2at6native29vectorized_elementwise_kernelILi8ENS0_13BUnaryFunctorIN3c104HalfES4_S4_ZZZNS0_15binary_internal21div_floor_kernel_cudaERNS_18TensorIteratorBaseEENKUlvE1_clEvENKUlvE1_clEvEUlS4_S4_E_EESt5arrayIPcLm2EEEEviT0_T1_,@function
        .size           _ZN2at6native29vectorized_elementwise_kernelILi8ENS0_13BUnaryFunctorIN3c104HalfES4_S4_ZZZNS0_15binary_internal21div_floor_kernel_cudaERNS_18TensorIteratorBaseEENKUlvE1_clEvENKUlvE1_clEvEUlS4_S4_E_EESt5arrayIPcLm2EEEEviT0_T1_,(.L_x_37796 - _ZN2at6native29vectorized_elementwise_kernelILi8ENS0_13BUnaryFunctorIN3c104HalfES4_S4_ZZZNS0_15binary_internal21div_floor_kernel_cudaERNS_18TensorIteratorBaseEENKUlvE1_clEvENKUlvE1_clEvEUlS4_S4_E_EESt5arrayIPcLm2EEEEviT0_T1_)
        .other          _ZN2at6native29vectorized_elementwise_kernelILi8ENS0_13BUnaryFunctorIN3c104HalfES4_S4_ZZZNS0_15binary_internal21div_floor_kernel_cudaERNS_18TensorIteratorBaseEENKUlvE1_clEvENKUlvE1_clEvEUlS4_S4_E_EESt5arrayIPcLm2EEEEviT0_T1_,@"STO_CUDA_ENTRY STV_DEFAULT"
_ZN2at6native29vectorized_elementwise_kernelILi8ENS0_13BUnaryFunctorIN3c104HalfES4_S4_ZZZNS0_15binary_internal21div_floor_kernel_cudaERNS_18TensorIteratorBaseEENKUlvE1_clEvENKUlvE1_clEvEUlS4_S4_E_EESt5arrayIPcLm2EEEEviT0_T1_:
.text._ZN2at6native29vectorized_elementwise_kernelILi8ENS0_13BUnaryFunctorIN3c104HalfES4_S4_ZZZNS0_15binary_internal21div_floor_kernel_cudaERNS_18TensorIteratorBaseEENKUlvE1_clEvENKUlvE1_clEvEUlS4_S4_E_EESt5arrayIPcLm2EEEEviT0_T1_:
        /* <DEDUP_REMOVED lines=11> */
[----:B0-----:R-:W-:-:S06]  /*00b0*/  IMAD.WIDE.U32 R4, R9, 0x10, R4 ;  /* 0x0000001009047825 */ /* 0x001fcc00078e0004 */
[----:B------:R-:W2:Y:S01]  /*00c0*/  LDG.E.128 R4, desc[UR4][R4.64] ;  /* 0x0000000404047981 */ /* 0x000ea2000c1e1d00 */
[----:B------:R-:W0:Y:S02]  /*00d0*/  LDC.U16 R8, c[0x0][0x216] ;  /* 0x00008580ff087b82 */ /* 0x000e240000000400 */
        /* <DEDUP_REMOVED lines=34> */
.L_x_6872:
[----:B------:R-:W-:Y:S01]  /*0300*/  FSETP.GEU.FTZ.AND P0, PT, R13, -R0, PT ;  /* 0x800000000d00720b */ /* 0x000fe20003f1e000 */
[----:B------:R-:W-:-:S12]  /*0310*/  FADD.FTZ R10, R10, -1 ;  /* 0xbf8000000a0a7421 */ /* 0x000fd80000010000 */
[----:B------:R-:W-:-:S07]  /*0320*/  @!P0 FADD.FTZ R10, R10, -1 ;  /* 0xbf8000000a0a8421 */ /* 0x000fce0000010000 */
.L_x_6871:
[----:B------:R-:W-:Y:S05]  /*0330*/  BSYNC B1 ;  /* 0x0000000000017941 */ /* 0x000fea0003800000 */
.L_x_6870:
[----:B------:R-:W-:Y:S01]  /*0340*/  FFMA.FTZ R3, -R0, R10, R3 ;  /* 0x0000000a00037223 */ /* 0x000fe20000010103 */
[----:B------:R-:W-:Y:S06]  /*0350*/  BRA `(.L_x_6868) ;  /* 0x00000000007c7947 */ /* 0x000fec0003800000 */
.L_x_6869:
        /* <DEDUP_REMOVED lines=15> */
.L_x_6875:
        /* <DEDUP_REMOVED lines=13> */
.L_x_6874:
[----:B------:R-:W-:Y:S05]  /*0520*/  BSYNC B1 ;  /* 0x0000000000017941 */ /* 0x000fea0003800000 */
.L_x_6873:
[----:B0-----:R-:W-:-:S04]  /*0530*/  FMUL.FTZ R3, R10, 1.1920928955078125e-07 ;  /* 0x340000000a037820 */ /* 0x001fc80000410000 */
[----:B------:R-:W-:-:S07]  /*0540*/  FMUL.FTZ R3, R16, R3 ;  /* 0x0000000310037220 */ /* 0x000fce0000410000 */
.L_x_6868:
[----:B------:R-:W-:Y:S05]  /*0550*/  BSYNC B0 ;  /* 0x0000000000007941 */ /* 0x000fea0003800000 */
.L_x_6867:
[C---:B------:R-:W-:Y:S01]  /*0560*/  FSETP.GTU.FTZ.AND P0, PT, |R3|.reuse, +INF , PT ;  /* 0x7f8000000300780b */ /* 0x040fe20003f1c200 */
[----:B------:R-:W0:Y:S01]  /*0570*/  MUFU.RCP R10, R8 ;  /* 0x00000008000a7308 */ /* 0x000e220000001000 */
[C---:B------:R-:W-:Y:S01]  /*0580*/  LOP3.LUT R0, R3.reuse, 0x80000000, R11, 0xb8, !PT ;  /* 0x8000000003007812 */ /* 0x040fe200078eb80b */
        /* <DEDUP_REMOVED lines=24> */
.L_x_6876:
[----:B------:R-:W-:Y:S05]  /*0710*/  BSYNC B0 ;  /* 0x0000000000007941 */ /* 0x000fea0003800000 */
.L_x_6866:
        /* <DEDUP_REMOVED lines=31> */
.L_x_6883:
[----:B------:R-:W-:Y:S01]  /*0910*/  FSETP.GEU.FTZ.AND P0, PT, R15, -R12, PT ;  /* 0x8000000c0f00720b */ /* 0x000fe20003f1e000 */
[----:B------:R-:W-:-:S12]  /*0920*/  FADD.FTZ R13, R13, -1 ;  /* 0xbf8000000d0d7421 */ /* 0x000fd80000010000 */
[----:B------:R-:W-:-:S07]  /*0930*/  @!P0 FADD.FTZ R13, R13, -1 ;  /* 0xbf8000000d0d8421 */ /* 0x000fce0000010000 */
.L_x_6882:
[----:B------:R-:W-:Y:S05]  /*0940*/  BSYNC B1 ;  /* 0x0000000000017941 */ /* 0x000fea0003800000 */
.L_x_6881:
[----:B------:R-:W-:Y:S01]  /*0950*/  FFMA.FTZ R0, -R12, R13, R0 ;  /* 0x0000000d0c007223 */ /* 0x000fe20000010100 */
[----:B------:R-:W-:Y:S06]  /*0960*/  BRA `(.L_x_6879) ;  /* 0x00000000007c7947 */ /* 0x000fec0003800000 */
.L_x_6880:
        /* <DEDUP_REMOVED lines=15> */
.L_x_6886:
        /* <DEDUP_REMOVED lines=13> */
.L_x_6885:
[----:B------:R-:W-:Y:S05]  /*0b30*/  BSYNC B1 ;  /* 0x0000000000017941 */ /* 0x000fea0003800000 */
.L_x_6884:
[----:B------:R-:W-:-:S04]  /*0b40*/  FMUL.FTZ R13, R4, 1.1920928955078125e-07 ;  /* 0x34000000040d7820 */ /* 0x000fc80000410000 */
[----:B------:R-:W-:-:S07]  /*0b50*/  FMUL.FTZ R0, R14, R13 ;  /* 0x0000000d0e007220 */ /* 0x000fce0000410000 */
.L_x_6879:
[----:B------:R-:W-:Y:S05]  /*0b60*/  BSYNC B0 ;  /* 0x0000000000007941 */ /* 0x000fea0003800000 */
.L_x_6878:
        /* <DEDUP_REMOVED lines=26> */
.L_x_6887:
[----:B------:R-:W-:Y:S05]  /*0d10*/  BSYNC B0 ;  /* 0x0000000000007941 */ /* 0x000fea0003800000 */
.L_x_6877:
        /* <DEDUP_REMOVED lines=31> */
.L_x_6894:
[----:B------:R-:W-:Y:S01]  /*0f10*/  FSETP.GEU.FTZ.AND P0, PT, R15, -R14, PT ;  /* 0x8000000e0f00720b */ /* 0x000fe20003f1e000 */
[----:B------:R-:W-:-:S12]  /*0f20*/  FADD.FTZ R11, R11, -1 ;  /* 0xbf8000000b0b7421 */ /* 0x000fd80000010000 */
[----:B------:R-:W-:-:S07]  /*0f30*/  @!P0 FADD.FTZ R11, R11, -1 ;  /* 0xbf8000000b0b8421 */ /* 0x000fce0000010000 */
.L_x_6893:
[----:B------:R-:W-:Y:S05]  /*0f40*/  BSYNC B1 ;  /* 0x0000000000017941 */ /* 0x000fea0003800000 */
.L_x_6892:
[----:B------:R-:W-:Y:S01]  /*0f50*/  FFMA.FTZ R0, -R14, R11, R0 ;  /* 0x0000000b0e007223 */ /* 0x000fe20000010100 */
[----:B------:R-:W-:Y:S06]  /*0f60*/  BRA `(.L_x_6890) ;  /* 0x00000000007c7947 */ /* 0x000fec0003800000 */
.L_x_6891:
        /* <DEDUP_REMOVED lines=15> */
.L_x_6897:
        /* <DEDUP_REMOVED lines=13> */
.L_x_6896:
[----:B------:R-:W-:Y:S05]  /*1130*/  BSYNC B1 ;  /* 0x0000000000017941 */ /* 0x000fea0003800000 */
.L_x_6895:
[----:B------:R-:W-:-:S04]  /*1140*/  FMUL.FTZ R0, R11, 1.1920928955078125e-07 ;  /* 0x340000000b007820 */ /* 0x000fc80000410000 */
[----:B------:R-:W-:-:S07]  /*1150*/  FMUL.FTZ R0, R17, R0 ;  /* 0x0000000011007220 */ /* 0x000fce0000410000 */
.L_x_6890:
[----:B------:R-:W-:Y:S05]  /*1160*/  BSYNC B0 ;  /* 0x0000000000007941 */ /* 0x000fea0003800000 */
.L_x_6889:
        /* <DEDUP_REMOVED lines=26> */
.L_x_6898:
[----:B------:R-:W-:Y:S05]  /*1310*/  BSYNC B0 ;  /* 0x0000000000007941 */ /* 0x000fea0003800000 */
.L_x_6888:
        /* <DEDUP_REMOVED lines=31> */
.L_x_6905:
[----:B------:R-:W-:Y:S01]  /*1510*/  FSETP.GEU.FTZ.AND P0, PT, R15, -R14, PT ;  /* 0x8000000e0f00720b */ /* 0x000fe20003f1e000 */
[----:B------:R-:W-:-:S12]  /*1520*/  FADD.FTZ R5, R5, -1 ;  /* 0xbf80000005057421 */ /* 0x000fd80000010000 */
[----:B------:R-:W-:-:S07]  /*1530*/  @!P0 FADD.FTZ R5, R5, -1 ;  /* 0xbf80000005058421 */ /* 0x000fce0000010000 */
.L_x_6904:
[----:B------:R-:W-:Y:S05]  /*1540*/  BSYNC B1 ;  /* 0x0000000000017941 */ /* 0x000fea0003800000 */
.L_x_6903:
[----:B------:R-:W-:Y:S01]  /*1550*/  FFMA.FTZ R0, -R14, R5, R0 ;  /* 0x000000050e007223 */ /* 0x000fe20000010100 */
[----:B------:R-:W-:Y:S06]  /*1560*/  BRA `(.L_x_6901) ;  /* 0x00000000007c7947 */ /* 0x000fec0003800000 */
.L_x_6902:
        /* <DEDUP_REMOVED lines=15> */
.L_x_6908:
        /* <DEDUP_REMOVED lines=13> */
.L_x_6907:
[----:B------:R-:W-:Y:S05]  /*1730*/  BSYNC B1 ;  /* 0x0000000000017941 */ /* 0x000fea0003800000 */
.L_x_6906:
[----:B------:R-:W-:-:S04]  /*1740*/  FMUL.FTZ R0, R5, 1.1920928955078125e-07 ;  /* 0x3400000005007820 */ /* 0x000fc80000410000 */
[----:B------:R-:W-:-:S07]  /*1750*/  FMUL.FTZ R0, R17, R0 ;  /* 0x0000000011007220 */ /* 0x000fce0000410000 */
.L_x_6901:
[----:B------:R-:W-:Y:S05]  /*1760*/  BSYNC B0 ;  /* 0x0000000000007941 */ /* 0x000fea0003800000 */
.L_x_6900:
        /* <DEDUP_REMOVED lines=26> */
.L_x_6909:
[----:B------:R-:W-:Y:S05]  /*1910*/  BSYNC B0 ;  /* 0x0000000000007941 */ /* 0x000fea0003800000 */
.L_x_6899:
        /* <DEDUP_REMOVED lines=31> */
.L_x_6916:
[----:B------:R-:W-:Y:S01]  /*1b10*/  FSETP.GEU.FTZ.AND P0, PT, R17, -R14, PT ;  /* 0x8000000e1100720b */ /* 0x000fe20003f1e000 */
[----:B------:R-:W-:-:S12]  /*1b20*/  FADD.FTZ R15, R15, -1 ;  /* 0xbf8000000f0f7421 */ /* 0x000fd80000010000 */
[----:B------:R-:W-:-:S07]  /*1b30*/  @!P0 FADD.FTZ R15, R15, -1 ;  /* 0xbf8000000f0f8421 */ /* 0x000fce0000010000 */
.L_x_6915:
[----:B------:R-:W-:Y:S05]  /*1b40*/  BSYNC B1 ;  /* 0x0000000000017941 */ /* 0x000fea0003800000 */
.L_x_6914:
[----:B------:R-:W-:Y:S01]  /*1b50*/  FFMA.FTZ R12, -R14, R15, R12 ;  /* 0x0000000f0e0c7223 */ /* 0x000fe2000001010c */
[----:B------:R-:W-:Y:S06]  /*1b60*/  BRA `(.L_x_6912) ;  /* 0x00000000007c7947 */ /* 0x000fec0003800000 */
.L_x_6913:
        /* <DEDUP_REMOVED lines=15> */
.L_x_6919:
        /* <DEDUP_REMOVED lines=13> */
.L_x_6918:
[----:B------:R-:W-:Y:S05]  /*1d30*/  BSYNC B1 ;  /* 0x0000000000017941 */ /* 0x000fea0003800000 */
.L_x_6917:
[----:B------:R-:W-:-:S04]  /*1d40*/  FMUL.FTZ R15, R14, 1.1920928955078125e-07 ;  /* 0x340000000e0f7820 */ /* 0x000fc80000410000 */
[----:B------:R-:W-:-:S07]  /*1d50*/  FMUL.FTZ R12, R12, R15 ;  /* 0x0000000f0c0c7220 */ /* 0x000fce0000410000 */
.L_x_6912:
[----:B------:R-:W-:Y:S05]  /*1d60*/  BSYNC B0 ;  /* 0x0000000000007941 */ /* 0x000fea0003800000 */
.L_x_6911:
        /* <DEDUP_REMOVED lines=26> */
.L_x_6920:
[----:B------:R-:W-:Y:S05]  /*1f10*/  BSYNC B0 ;  /* 0x0000000000007941 */ /* 0x000fea0003800000 */
.L_x_6910:
        /* <DEDUP_REMOVED lines=31> */
.L_x_6927:
[----:B------:R-:W-:Y:S01]  /*2110*/  FSETP.GEU.FTZ.AND P0, PT, R17, -R14, PT ;  /* 0x8000000e1100720b */ /* 0x000fe20003f1e000 */
[----:B------:R-:W-:-:S12]  /*2120*/  FADD.FTZ R15, R15, -1 ;  /* 0xbf8000000f0f7421 */ /* 0x000fd80000010000 */
[----:B------:R-:W-:-:S07]  /*2130*/  @!P0 FADD.FTZ R15, R15, -1 ;  /* 0xbf8000000f0f8421 */ /* 0x000fce0000010000 */
.L_x_6926:
[----:B------:R-:W-:Y:S05]  /*2140*/  BSYNC B1 ;  /* 0x0000000000017941 */ /* 0x000fea0003800000 */
.L_x_6925:
[----:B------:R-:W-:Y:S01]  /*2150*/  FFMA.FTZ R6, -R14, R15, R6 ;  /* 0x0000000f0e067223 */ /* 0x000fe20000010106 */
[----:B------:R-:W-:Y:S06]  /*2160*/  BRA `(.L_x_6923) ;  /* 0x00000000007c7947 */ /* 0x000fec0003800000 */
.L_x_6924:
        /* <DEDUP_REMOVED lines=15> */
.L_x_6930:
        /* <DEDUP_REMOVED lines=13> */
.L_x_6929:
[----:B------:R-:W-:Y:S05]  /*2330*/  BSYNC B1 ;  /* 0x0000000000017941 */ /* 0x000fea0003800000 */
.L_x_6928:
[----:B------:R-:W-:-:S04]  /*2340*/  FMUL.FTZ R15, R14, 1.1920928955078125e-07 ;  /* 0x340000000e0f7820 */ /* 0x000fc80000410000 */
[----:B------:R-:W-:-:S07]  /*2350*/  FMUL.FTZ R6, R6, R15 ;  /* 0x0000000f06067220 */ /* 0x000fce0000410000 */
.L_x_6923:
[----:B------:R-:W-:Y:S05]  /*2360*/  BSYNC B0 ;  /* 0x0000000000007941 */ /* 0x000fea0003800000 */
.L_x_6922:
        /* <DEDUP_REMOVED lines=26> */
.L_x_6931:
[----:B------:R-:W-:Y:S05]  /*2510*/  BSYNC B0 ;  /* 0x0000000000007941 */ /* 0x000fea0003800000 */
.L_x_6921:
        /* <DEDUP_REMOVED lines=31> */
.L_x_6938:
[----:B------:R-:W-:Y:S01]  /*2710*/  FSETP.GEU.FTZ.AND P0, PT, R17, -R16, PT ;  /* 0x800000101100720b */ /* 0x000fe20003f1e000 */
[----:B------:R-:W-:-:S12]  /*2720*/  FADD.FTZ R15, R15, -1 ;  /* 0xbf8000000f0f7421 */ /* 0x000fd80000010000 */
[----:B------:R-:W-:-:S07]  /*2730*/  @!P0 FADD.FTZ R15, R15, -1 ;  /* 0xbf8000000f0f8421 */ /* 0x000fce0000010000 */
.L_x_6937:
[----:B------:R-:W-:Y:S05]  /*2740*/  BSYNC B1 ;  /* 0x0000000000017941 */ /* 0x000fea0003800000 */
.L_x_6936:
[----:B------:R-:W-:Y:S01]  /*2750*/  FFMA.FTZ R14, -R16, R15, R14 ;  /* 0x0000000f100e7223 */ /* 0x000fe2000001010e */
[----:B------:R-:W-:Y:S06]  /*2760*/  BRA `(.L_x_6934) ;  /* 0x00000000007c7947 */ /* 0x000fec0003800000 */
.L_x_6935:
        /* <DEDUP_REMOVED lines=15> */
.L_x_6941:
        /* <DEDUP_REMOVED lines=13> */
.L_x_6940:
[----:B------:R-:W-:Y:S05]  /*2930*/  BSYNC B1 ;  /* 0x0000000000017941 */ /* 0x000fea0003800000 */
.L_x_6939:
[----:B------:R-:W-:-:S04]  /*2940*/  FMUL.FTZ R15, R15, 1.1920928955078125e-07 ;  /* 0x340000000f0f7820 */ /* 0x000fc80000410000 */
[----:B------:R-:W-:-:S07]  /*2950*/  FMUL.FTZ R14, R14, R15 ;  /* 0x0000000f0e0e7220 */ /* 0x000fce0000410000 */
.L_x_6934:
[----:B------:R-:W-:Y:S05]  /*2960*/  BSYNC B0 ;  /* 0x0000000000007941 */ /* 0x000fea0003800000 */
.L_x_6933:
        /* <DEDUP_REMOVED lines=26> */
.L_x_6942:
[----:B------:R-:W-:Y:S05]  /*2b10*/  BSYNC B0 ;  /* 0x0000000000007941 */ /* 0x000fea0003800000 */
.L_x_6932:
        /* <DEDUP_REMOVED lines=22> */
[----:B-1----:R-:W-:Y:S01]  /*2c80*/  FADD.FTZ R18, |R8|, |R8| ;  /* 0x4000000808127221 */ /* 0x002fe20000010200 */
        /* <DEDUP_REMOVED lines=8> */
.L_x_6949:
[----:B------:R-:W-:Y:S01]  /*2d10*/  FSETP.GEU.FTZ.AND P0, PT, R15, -R16, PT ;  /* 0x800000100f00720b */ /* 0x000fe20003f1e000 */
[----:B------:R-:W-:-:S12]  /*2d20*/  FADD.FTZ R13, R13, -1 ;  /* 0xbf8000000d0d7421 */ /* 0x000fd80000010000 */
[----:B------:R-:W-:-:S07]  /*2d30*/  @!P0 FADD.FTZ R13, R13, -1 ;  /* 0xbf8000000d0d8421 */ /* 0x000fce0000010000 */
.L_x_6948:
[----:B------:R-:W-:Y:S05]  /*2d40*/  BSYNC B1 ;  /* 0x0000000000017941 */ /* 0x000fea0003800000 */
.L_x_6947:
[----:B------:R-:W-:Y:S01]  /*2d50*/  FFMA.FTZ R0, -R16, R13, R0 ;  /* 0x0000000d10007223 */ /* 0x000fe20000010100 */
[----:B------:R-:W-:Y:S06]  /*2d60*/  BRA `(.L_x_6945) ;  /* 0x00000000007c7947 */ /* 0x000fec0003800000 */
.L_x_6946:
        /* <DEDUP_REMOVED lines=15> */
.L_x_6952:
        /* <DEDUP_REMOVED lines=13> */
.L_x_6951:
[----:B------:R-:W-:Y:S05]  /*2f30*/  BSYNC B1 ;  /* 0x0000000000017941 */ /* 0x000fea0003800000 */
.L_x_6950:
[----:B------:R-:W-:-:S04]  /*2f40*/  FMUL.FTZ R0, R15, 1.1920928955078125e-07 ;  /* 0x340000000f007820 */ /* 0x000fc80000410000 */
[----:B------:R-:W-:-:S07]  /*2f50*/  FMUL.FTZ R0, R13, R0 ;  /* 0x000000000d007220 */ /* 0x000fce0000410000 */
.L_x_6945:
[----:B------:R-:W-:Y:S05]  /*2f60*/  BSYNC B0 ;  /* 0x0000000000007941 */ /* 0x000fea0003800000 */
.L_x_6944:
        /* <DEDUP_REMOVED lines=26> */
.L_x_6953:
[----:B------:R-:W-:Y:S05]  /*3110*/  BSYNC B0 ;  /* 0x0000000000007941 */ /* 0x000fea0003800000 */
.L_x_6943:
        /* <DEDUP_REMOVED lines=9> */
.L_x_6865:
        /* <DEDUP_REMOVED lines=94> */
.L_x_6961:
[----:B------:R-:W-:Y:S01]  /*3790*/  FSETP.GEU.FTZ.AND P0, PT, R6, -R10, PT ;  /* 0x8000000a0600720b */ /* 0x000fe20003f1e000 */
[----:B------:R-:W-:-:S12]  /*37a0*/  FADD.FTZ R0, R0, -1 ;  /* 0xbf80000000007421 */ /* 0x000fd80000010000 */
[----:B------:R-:W-:-:S07]  /*37b0*/  @!P0 FADD.FTZ R0, R0, -1 ;  /* 0xbf80000000008421 */ /* 0x000fce0000010000 */
.L_x_6960:
[----:B------:R-:W-:Y:S05]  /*37c0*/  BSYNC B2 ;  /* 0x0000000000027941 */ /* 0x000fea0003800000 */
.L_x_6959:
[----:B------:R-:W-:Y:S01]  /*37d0*/  FFMA.FTZ R9, -R10, R0, R9 ;  /* 0x000000000a097223 */ /* 0x000fe20000010109 */
[----:B------:R-:W-:Y:S06]  /*37e0*/  BRA `(.L_x_6957) ;  /* 0x00000000007c7947 */ /* 0x000fec0003800000 */
.L_x_6958:
        /* <DEDUP_REMOVED lines=15> */
.L_x_6964:
        /* <DEDUP_REMOVED lines=13> */
.L_x_6963:
[----:B------:R-:W-:Y:S05]  /*39b0*/  BSYNC B2 ;  /* 0x0000000000027941 */ /* 0x000fea0003800000 */
.L_x_6962:
[----:B------:R-:W-:-:S04]  /*39c0*/  FMUL.FTZ R9, R0, 1.1920928955078125e-07 ;  /* 0x3400000000097820 */ /* 0x000fc80000410000 */
[----:B------:R-:W-:-:S07]  /*39d0*/  FMUL.FTZ R9, R6, R9 ;  /* 0x0000000906097220 */ /* 0x000fce0000410000 */
.L_x_6957:
[----:B------:R-:W-:Y:S05]  /*39e0*/  BSYNC B0 ;  /* 0x0000000000007941 */ /* 0x000fea0003800000 */
.L_x_6956:
        /* <DEDUP_REMOVED lines=27> */
.L_x_6955:
[----:B------:R-:W-:Y:S05]  /*3ba0*/  BSYNC B1 ;  /* 0x0000000000017941 */ /* 0x000fea0003800000 */
.L_x_6954:
        /* <DEDUP_REMOVED lines=39> */
.L_x_6972:
[----:B------:R-:W-:Y:S01]  /*3e20*/  FSETP.GEU.FTZ.AND P0, PT, R12, -R13, PT ;  /* 0x8000000d0c00720b */ /* 0x000fe20003f1e000 */
[----:B------:R-:W-:-:S12]  /*3e30*/  FADD.FTZ R0, R0, -1 ;  /* 0xbf80000000007421 */ /* 0x000fd80000010000 */
[----:B------:R-:W-:-:S07]  /*3e40*/  @!P0 FADD.FTZ R0, R0, -1 ;  /* 0xbf80000000008421 */ /* 0x000fce0000010000 */
.L_x_6971:
[----:B------:R-:W-:Y:S05]  /*3e50*/  BSYNC B2 ;  /* 0x0000000000027941 */ /* 0x000fea0003800000 */
.L_x_6970:
[----:B------:R-:W-:Y:S01]  /*3e60*/  FFMA.FTZ R7, -R13, R0, R7 ;  /* 0x000000000d077223 */ /* 0x000fe20000010107 */
[----:B------:R-:W-:Y:S06]  /*3e70*/  BRA `(.L_x_6968) ;  /* 0x00000000007c7947 */ /* 0x000fec0003800000 */
.L_x_6969:
        /* <DEDUP_REMOVED lines=15> */
.L_x_6975:
        /* <DEDUP_REMOVED lines=13> */
.L_x_6974:
[----:B------:R-:W-:Y:S05]  /*4040*/  BSYNC B2 ;  /* 0x0000000000027941 */ /* 0x000fea0003800000 */
.L_x_6973:
[----:B------:R-:W-:-:S04]  /*4050*/  FMUL.FTZ R12, R12, 1.1920928955078125e-07 ;  /* 0x340000000c0c7820 */ /* 0x000fc80000410000 */
[----:B------:R-:W-:-:S07]  /*4060*/  FMUL.FTZ R7, R7, R12 ;  /* 0x0000000c07077220 */ /* 0x000fce0000410000 */
.L_x_6968:
[----:B------:R-:W-:Y:S05]  /*4070*/  BSYNC B0 ;  /* 0x0000000000007941 */ /* 0x000fea0003800000 */
.L_x_6967:
        /* <DEDUP_REMOVED lines=27> */
.L_x_6966:
[----:B------:R-:W-:Y:S05]  /*4230*/  BSYNC B1 ;  /* 0x0000000000017941 */ /* 0x000fea0003800000 */
.L_x_6965:
        /* <DEDUP_REMOVED lines=39> */
.L_x_6983:
[----:B------:R-:W-:Y:S01]  /*44b0*/  FSETP.GEU.FTZ.AND P0, PT, R12, -R13, PT ;  /* 0x8000000d0c00720b */ /* 0x000fe20003f1e000 */
[----:B------:R-:W-:-:S12]  /*44c0*/  FADD.FTZ R0, R0, -1 ;  /* 0xbf80000000007421 */ /* 0x000fd80000010000 */
[----:B------:R-:W-:-:S07]  /*44d0*/  @!P0 FADD.FTZ R0, R0, -1 ;  /* 0xbf80000000008421 */ /* 0x000fce0000010000 */
.L_x_6982:
[----:B------:R-:W-:Y:S05]  /*44e0*/  BSYNC B2 ;  /* 0x0000000000027941 */ /* 0x000fea0003800000 */
.L_x_6981:
[----:B------:R-:W-:Y:S01]  /*44f0*/  FFMA.FTZ R5, -R13, R0, R5 ;  /* 0x000000000d057223 */ /* 0x000fe20000010105 */
[----:B------:R-:W-:Y:S06]  /*4500*/  BRA `(.L_x_6979) ;  /* 0x00000000007c7947 */ /* 0x000fec0003800000 */
.L_x_6980:
        /* <DEDUP_REMOVED lines=15> */
.L_x_6986:
        /* <DEDUP_REMOVED lines=13> */
.L_x_6985:
[----:B------:R-:W-:Y:S05]  /*46d0*/  BSYNC B2 ;  /* 0x0000000000027941 */ /* 0x000fea0003800000 */
.L_x_6984:
[----:B------:R-:W-:-:S04]  /*46e0*/  FMUL.FTZ R12, R12, 1.1920928955078125e-07 ;  /* 0x340000000c0c7820 */ /* 0x000fc80000410000 */
[----:B------:R-:W-:-:S07]  /*46f0*/  FMUL.FTZ R5, R5, R12 ;  /* 0x0000000c05057220 */ /* 0x000fce0000410000 */
.L_x_6979:
[----:B------:R-:W-:Y:S05]  /*4700*/  BSYNC B0 ;  /* 0x0000000000007941 */ /* 0x000fea0003800000 */
.L_x_6978:
        /* <DEDUP_REMOVED lines=27> */
.L_x_6977:
[----:B------:R-:W-:Y:S05]  /*48c0*/  BSYNC B1 ;  /* 0x0000000000017941 */ /* 0x000fea0003800000 */
.L_x_6976:
        /* <DEDUP_REMOVED lines=39> */
.L_x_6994:
[----:B------:R-:W-:Y:S01]  /*4b40*/  FSETP.GEU.FTZ.AND P0, PT, R13, -R14, PT ;  /* 0x8000000e0d00720b */ /* 0x000fe20003f1e000 */
[----:B------:R-:W-:-:S12]  /*4b50*/  FADD.FTZ R9, R9, -1 ;  /* 0xbf80000009097421 */ /* 0x000fd80000010000 */
[----:B------:R-:W-:-:S07]  /*4b60*/  @!P0 FADD.FTZ R9, R9, -1 ;  /* 0xbf80000009098421 */ /* 0x000fce0000010000 */
.L_x_6993:
[----:B------:R-:W-:Y:S05]  /*4b70*/  BSYNC B2 ;  /* 0x0000000000027941 */ /* 0x000fea0003800000 */
.L_x_6992:
[----:B------:R-:W-:Y:S01]  /*4b80*/  FFMA.FTZ R0, -R14, R9, R0 ;  /* 0x000000090e007223 */ /* 0x000fe20000010100 */
[----:B------:R-:W-:Y:S06]  /*4b90*/  BRA `(.L_x_6990) ;  /* 0x00000000007c7947 */ /* 0x000fec0003800000 */
.L_x_6991:
        /* <DEDUP_REMOVED lines=15> */
.L_x_6997:
        /* <DEDUP_REMOVED lines=13> */
.L_x_6996:
[----:B------:R-:W-:Y:S05]  /*4d60*/  BSYNC B2 ;  /* 0x0000000000027941 */ /* 0x000fea0003800000 */
.L_x_6995:
[----:B------:R-:W-:-:S04]  /*4d70*/  FMUL.FTZ R0, R13, 1.1920928955078125e-07 ;  /* 0x340000000d007820 */ /* 0x000fc80000410000 */
[----:B------:R-:W-:-:S07]  /*4d80*/  FMUL.FTZ R0, R9, R0 ;  /* 0x0000000009007220 */ /* 0x000fce0000410000 */
.L_x_6990:
[----:B------:R-:W-:Y:S05]  /*4d90*/  BSYNC B0 ;  /* 0x0000000000007941 */ /* 0x000fea0003800000 */
.L_x_6989:
        /* <DEDUP_REMOVED lines=27> */
.L_x_6988:
[----:B------:R-:W-:Y:S05]  /*4f50*/  BSYNC B1 ;  /* 0x0000000000017941 */ /* 0x000fea0003800000 */
.L_x_6987:
        /* <DEDUP_REMOVED lines=39> */
.L_x_7005:
[----:B------:R-:W-:Y:S01]  /*51d0*/  FSETP.GEU.FTZ.AND P0, PT, R10, -R14, PT ;  /* 0x8000000e0a00720b */ /* 0x000fe20003f1e000 */
[----:B------:R-:W-:-:S12]  /*51e0*/  FADD.FTZ R0, R0, -1 ;  /* 0xbf80000000007421 */ /* 0x000fd80000010000 */
[----:B------:R-:W-:-:S07]  /*51f0*/  @!P0 FADD.FTZ R0, R0, -1 ;  /* 0xbf80000000008421 */ /* 0x000fce0000010000 */
.L_x_7004:
[----:B------:R-:W-:Y:S05]  /*5200*/  BSYNC B2 ;  /* 0x0000000000027941 */ /* 0x000fea0003800000 */
.L_x_7003:
[----:B------:R-:W-:Y:S01]  /*5210*/  FFMA.FTZ R13, -R14, R0, R13 ;  /* 0x000000000e0d7223 */ /* 0x000fe2000001010d */
[----:B------:R-:W-:Y:S06]  /*5220*/  BRA `(.L_x_7001) ;  /* 0x00000000007c7947 */ /* 0x000fec0003800000 */
.L_x_7002:
        /* <DEDUP_REMOVED lines=15> */
.L_x_7008:
        /* <DEDUP_REMOVED lines=13> */
.L_x_7007:
[----:B------:R-:W-:Y:S05]  /*53f0*/  BSYNC B2 ;  /* 0x0000000000027941 */ /* 0x000fea0003800000 */
.L_x_7006:
[----:B0-----:R-:W-:-:S04]  /*5400*/  FMUL.FTZ R13, R14, 1.1920928955078125e-07 ;  /* 0x340000000e0d7820 */ /* 0x001fc80000410000 */
[----:B------:R-:W-:-:S07]  /*5410*/  FMUL.FTZ R13, R10, R13 ;  /* 0x0000000d0a0d7220 */ /* 0x000fce0000410000 */
.L_x_7001:
[----:B------:R-:W-:Y:S05]  /*5420*/  BSYNC B0 ;  /* 0x0000000000007941 */ /* 0x000fea0003800000 */
.L_x_7000:
        /* <DEDUP_REMOVED lines=27> */
.L_x_6999:
[----:B------:R-:W-:Y:S05]  /*55e0*/  BSYNC B1 ;  /* 0x0000000000017941 */ /* 0x000fea0003800000 */
.L_x_6998:
        /* <DEDUP_REMOVED lines=39> */
.L_x_7016:
[----:B------:R-:W-:Y:S01]  /*5860*/  FSETP.GEU.FTZ.AND P0, PT, R15, -R18, PT ;  /* 0x800000120f00720b */ /* 0x000fe20003f1e000 */
[----:B------:R-:W-:-:S12]  /*5870*/  FADD.FTZ R11, R11, -1 ;  /* 0xbf8000000b0b7421 */ /* 0x000fd80000010000 */
[----:B------:R-:W-:-:S07]  /*5880*/  @!P0 FADD.FTZ R11, R11, -1 ;  /* 0xbf8000000b0b8421 */ /* 0x000fce0000010000 */
.L_x_7015:
[----:B------:R-:W-:Y:S05]  /*5890*/  BSYNC B2 ;  /* 0x0000000000027941 */ /* 0x000fea0003800000 */
.L_x_7014:
[----:B------:R-:W-:Y:S01]  /*58a0*/  FFMA.FTZ R0, -R18, R11, R0 ;  /* 0x0000000b12007223 */ /* 0x000fe20000010100 */
[----:B------:R-:W-:Y:S06]  /*58b0*/  BRA `(.L_x_7012) ;  /* 0x00000000007c7947 */ /* 0x000fec0003800000 */
.L_x_7013:
        /* <DEDUP_REMOVED lines=15> */
.L_x_7019:
        /* <DEDUP_REMOVED lines=13> */
.L_x_7018:
[----:B------:R-:W-:Y:S05]  /*5a80*/  BSYNC B2 ;  /* 0x0000000000027941 */ /* 0x000fea0003800000 */
.L_x_7017:
[----:B------:R-:W-:-:S04]  /*5a90*/  FMUL.FTZ R0, R15, 1.1920928955078125e-07 ;  /* 0x340000000f007820 */ /* 0x000fc80000410000 */
[----:B------:R-:W-:-:S07]  /*5aa0*/  FMUL.FTZ R0, R11, R0 ;  /* 0x000000000b007220 */ /* 0x000fce0000410000 */
.L_x_7012:
[----:B------:R-:W-:Y:S05]  /*5ab0*/  BSYNC B0 ;  /* 0x0000000000007941 */ /* 0x000fea0003800000 */
.L_x_7011:
        /* <DEDUP_REMOVED lines=27> */
.L_x_7010:
[----:B------:R-:W-:Y:S05]  /*5c70*/  BSYNC B1 ;  /* 0x0000000000017941 */ /* 0x000fea0003800000 */
.L_x_7009:
        /* <DEDUP_REMOVED lines=39> */
.L_x_7027:
[----:B------:R-:W-:Y:S01]  /*5ef0*/  FSETP.GEU.FTZ.AND P0, PT, R12, -R18, PT ;  /* 0x800000120c00720b */ /* 0x000fe20003f1e000 */
[----:B------:R-:W-:-:S12]  /*5f00*/  FADD.FTZ R0, R0, -1 ;  /* 0xbf80000000007421 */ /* 0x000fd80000010000 */
[----:B------:R-:W-:-:S07]  /*5f10*/  @!P0 FADD.FTZ R0, R0, -1 ;  /* 0xbf80000000008421 */ /* 0x000fce0000010000 */
.L_x_7026:
[----:B------:R-:W-:Y:S05]  /*5f20*/  BSYNC B2 ;  /* 0x0000000000027941 */ /* 0x000fea0003800000 */
.L_x_7025:
[----:B------:R-:W-:Y:S01]  /*5f30*/  FFMA.FTZ R15, -R18, R0, R15 ;  /* 0x00000000120f7223 */ /* 0x000fe2000001010f */
[----:B------:R-:W-:Y:S06]  /*5f40*/  BRA `(.L_x_7023) ;  /* 0x00000000007c7947 */ /* 0x000fec0003800000 */
.L_x_7024:
        /* <DEDUP_REMOVED lines=15> */
.L_x_7030:
        /* <DEDUP_REMOVED lines=13> */
.L_x_7029:
[----:B------:R-:W-:Y:S05]  /*6110*/  BSYNC B2 ;  /* 0x0000000000027941 */ /* 0x000fea0003800000 */
.L_x_7028:
[----:B0-----:R-:W-:-:S04]  /*6120*/  FMUL.FTZ R15, R18, 1.1920928955078125e-07 ;  /* 0x34000000120f7820 */ /* 0x001fc80000410000 */
[----:B------:R-:W-:-:S07]  /*6130*/  FMUL.FTZ R15, R12, R15 ;  /* 0x0000000f0c0f7220 */ /* 0x000fce0000410000 */
.L_x_7023:
[----:B------:R-:W-:Y:S05]  /*6140*/  BSYNC B0 ;  /* 0x0000000000007941 */ /* 0x000fea0003800000 */
.L_x_7022:
        /* <DEDUP_REMOVED lines=27> */
.L_x_7021:
[----:B------:R-:W-:Y:S05]  /*6300*/  BSYNC B1 ;  /* 0x0000000000017941 */ /* 0x000fea0003800000 */
.L_x_7020:
        /* <DEDUP_REMOVED lines=39> */
.L_x_7038:
[----:B------:R-:W-:Y:S01]  /*6580*/  FSETP.GEU.FTZ.AND P0, PT, R18, -R19, PT ;  /* 0x800000131200720b */ /* 0x000fe20003f1e000 */
[----:B------:R-:W-:-:S12]  /*6590*/  FADD.FTZ R0, R0, -1 ;  /* 0xbf80000000007421 */ /* 0x000fd80000010000 */
[----:B------:R-:W-:-:S07]  /*65a0*/  @!P0 FADD.FTZ R0, R0, -1 ;  /* 0xbf80000000008421 */ /* 0x000fce0000010000 */
.L_x_7037:
[----:B------:R-:W-:Y:S05]  /*65b0*/  BSYNC B2 ;  /* 0x0000000000027941 */ /* 0x000fea0003800000 */
.L_x_7036:
[----:B------:R-:W-:Y:S01]  /*65c0*/  FFMA.FTZ R15, -R19, R0, R15 ;  /* 0x00000000130f7223 */ /* 0x000fe2000001010f */
[----:B------:R-:W-:Y:S06]  /*65d0*/  BRA `(.L_x_7034) ;  /* 0x00000000007c7947 */ /* 0x000fec0003800000 */
.L_x_7035:
        /* <DEDUP_REMOVED lines=15> */
.L_x_7041:
        /* <DEDUP_REMOVED lines=13> */
.L_x_7040:
[----:B------:R-:W-:Y:S05]  /*67a0*/  BSYNC B2 ;  /* 0x0000000000027941 */ /* 0x000fea0003800000 */
.L_x_7039:
[----:B------:R-:W-:-:S04]  /*67b0*/  FMUL.FTZ R18, R18, 1.1920928955078125e-07 ;  /* 0x3400000012127820 */ /* 0x000fc80000410000 */
[----:B------:R-:W-:-:S07]  /*67c0*/  FMUL.FTZ R15, R15, R18 ;  /* 0x000000120f0f7220 */ /* 0x000fce0000410000 */
.L_x_7034:
[----:B------:R-:W-:Y:S05]  /*67d0*/  BSYNC B0 ;  /* 0x0000000000007941 */ /* 0x000fea0003800000 */
.L_x_7033:
        /* <DEDUP_REMOVED lines=27> */
.L_x_7032:
[----:B------:R-:W-:Y:S05]  /*6990*/  BSYNC B1 ;  /* 0x0000000000017941 */ /* 0x000fea0003800000 */
.L_x_7031:
        /* <DEDUP_REMOVED lines=17> */
.L_x_7044:
[----:B------:R-:W-:-:S13]  /*6ab0*/  ISETP.GE.AND P0, PT, R4, R3, PT ;  /* 0x000000030400720c */ /* 0x000fda0003f06270 */
[----:B------:R-:W-:Y:S05]  /*6ac0*/  @P0 BRA `(.L_x_7046) ;  /* 0x0000000000300947 */ /* 0x000fea0003800000 */
[----:B-1----:R-:W1:Y:S01]  /*6ad0*/  LDC.64 R6, c[0x0][0x218] ;  /* 0x00008600ff067b82 */ /* 0x002e620000000a00 */
[----:B------:R-:W-:Y:S01]  /*6ae0*/  IADD3 R13, R2, R4, RZ ;  /* 0x00000004020d7210 */ /* 0x000fe20007ffe0ff */
[----:B------:R-:W-:-:S04]  /*6af0*/  VIADD R4, R4, 0x80 ;  /* 0x0000008004047836 */ /* 0x000fc80000000000 */
[----:B-1----:R-:W-:-:S05]  /*6b00*/  IMAD.WIDE.U32 R6, R13, 0x2, R6 ;  /* 0x000000020d067825 */ /* 0x002fca00078e0006 */
[----:B-----5:R1:W-:Y:S02]  /*6b10*/  STG.E.U16 desc[UR4][R6.64], R5 ;  /* 0x0000000506007986 */ /* 0x0203e4000c101504 */
.L_x_7045:
[----:B------:R-:W-:-:S13]  /*6b20*/  ISETP.GE.AND P0, PT, R4, R3, PT ;  /* 0x000000030400720c */ /* 0x000fda0003f06270 */
[----:B------:R-:W-:Y:S05]  /*6b30*/  @P0 BRA `(.L_x_7047) ;  /* 0x0000000000300947 */ /* 0x000fea0003800000 */
[----:B01----:R-:W0:Y:S01]  /*6b40*/  LDC.64 R6, c[0x0][0x218] ;  /* 0x00008600ff067b82 */ /* 0x003e220000000a00 */
[----:B-----5:R-:W-:Y:S01]  /*6b50*/  IMAD.IADD R5, R2, 0x1, R4 ;  /* 0x0000000102057824 */ /* 0x020fe200078e0204 */
[----:B------:R-:W-:-:S03]  /*6b60*/  IADD3 R4, R4, 0x80, RZ ;  /* 0x0000008004047810 */ /* 0x000fc60007ffe0ff */
[----:B0-----:R-:W-:-:S05]  /*6b70*/  IMAD.WIDE.U32 R6, R5, 0x2, R6 ;  /* 0x0000000205067825 */ /* 0x001fca00078e0006 */
[----:B------:R2:W-:Y:S02]  /*6b80*/  STG.E.U16 desc[UR4][R6.64], R9 ;  /* 0x0000000906007986 */ /* 0x0005e4000c101504 */
.L_x_7046:
[----:B------:R-:W-:-:S13]  /*6b90*/  ISETP.GE.AND P0, PT, R4, R3, PT ;  /* 0x000000030400720c */ /* 0x000fda0003f06270 */
[----:B------:R-:W-:Y:S05]  /*6ba0*/  @P0 BRA `(.L_x_7048) ;  /* 0x0000000000340947 */ /* 0x000fea0003800000 */
[----:B-12---:R-:W1:Y:S01]  /*6bb0*/  LDC.64 R6, c[0x0][0x218] ;  /* 0x00008600ff067b82 */ /* 0x006e620000000a00 */
[----:B-----5:R-:W-:Y:S02]  /*6bc0*/  IMAD.IADD R5, R2, 0x1, R4 ;  /* 0x0000000102057824 */ /* 0x020fe400078e0204 */
[----:B------:R-:W-:Y:S02]  /*6bd0*/  VIADD R4, R4, 0x80 ;  /* 0x0000008004047836 */ /* 0x000fe40000000000 */
[----:B-1----:R-:W-:-:S05]  /*6be0*/  IMAD.WIDE.U32 R6, R5, 0x2, R6 ;  /* 0x0000000205067825 */ /* 0x002fca00078e0006 */
[----:B------:R2:W-:Y:S02]  /*6bf0*/  STG.E.U16 desc[UR4][R6.64], R10 ;  /* 0x0000000a06007986 */ /* 0x0005e4000c101504 */
.L_x_7047:
        /* <DEDUP_REMOVED lines=8> */
.L_x_7048:
[----:B------:R-:W-:Y:S05]  /*6c80*/  BSYNC B1 ;  /* 0x0000000000017941 */ /* 0x000fea0003800000 */
.L_x_7043:
[----:B------:R-:W-:-:S13]  /*6c90*/  ISETP.GE.AND P0, PT, R4, R3, PT ;  /* 0x000000030400720c */ /* 0x000fda0003f06270 */
[----:B-123--:R-:W1:Y:S01]  /*6ca0*/  @!P0 LDC.64 R6, c[0x0][0x218] ;  /* 0x00008600ff068b82 */ /* 0x00ee620000000a00 */
[----:B-----5:R-:W-:Y:S01]  /*6cb0*/  @!P0 IMAD.IADD R5, R2, 0x1, R4 ;  /* 0x0000000102058824 */ /* 0x020fe200078e0204 */
[----:B------:R-:W-:-:S03]  /*6cc0*/  @!P0 IADD3 R4, R4, 0x80, RZ ;  /* 0x0000008004048810 */ /* 0x000fc60007ffe0ff */
[----:B-1----:R-:W-:-:S05]  /*6cd0*/  @!P0 IMAD.WIDE.U32 R6, R5, 0x2, R6 ;  /* 0x0000000205068825 */ /* 0x002fca00078e0006 */
[----:B------:R3:W-:Y:S02]  /*6ce0*/  @!P0 STG.E.U16 desc[UR4][R6.64], R12 ;  /* 0x0000000c06008986 */ /* 0x0007e4000c101504 */
.L_x_7049:
[----:B------:R-:W-:Y:S05]  /*6cf0*/  BSYNC B0 ;  /* 0x0000000000007941 */ /* 0x000fea0003800000 */
.L_x_7042:
        /* <DEDUP_REMOVED lines=8> */
.L_x_7050:
        /* <DEDUP_REMOVED lines=16> */
.L_x_37796:


//--------------------- .text._ZN2at6native18elementwise_kernelILi128ELi4EZNS0_15gpu_kernel_implINS0_13AUnaryFunctorIN3c104HalfES5_S5_ZZZNS0_15binary_internal21div_floor_kernel_cudaERNS_18TensorIteratorBaseEENKUlvE1_clEvENKUlvE1_clEvEUlS5_S5_E_EEEEvS8_RKT_EUliE_EEviT1_ --------------------------
	.section	.text._ZN2at6native18elementwise_kernelILi128ELi4EZNS0_15gpu_kernel_implINS0_13AUnaryFunctorIN3c104HalfES5_S5_ZZZNS0_15binary_internal21div_floor_kernel_cudaERNS_18TensorIteratorBaseEENKUlvE1_clEvENKUlvE1_clEvEUlS5_S5_E_EEEEvS8_RKT_EUliE_EEviT1_,"ax",@progbits
	.align	128
        .global         _ZN2at6native18elementwise_kernelILi128ELi4EZNS0_15gpu_kernel_implINS0_13AUnaryFunctorIN3c104HalfES5_S5_ZZZNS0_15binary_internal21div_floor_kernel_cudaERNS_18TensorIteratorBaseEENKUlvE1_clEvENKUlvE1_clEvEUlS5_S5_E_EEEEvS8_RKT_EUliE_EEviT1_
        .type           _ZN2at6native18elementwise_kernelILi128ELi4EZNS0_15gpu_kernel_implINS0_13AUnaryFunctorIN3c104HalfES5_S5_ZZZNS0_15binary_internal21div_floor_kernel_cudaERNS_18TensorIteratorBaseEENKUlvE1_clEvENKUlvE1_clEvEUlS5_S5_E_EEEEvS8_RKT_EUliE_EEviT1_,@function
        .size           _ZN2at6native18elementwise_kernelILi128ELi4EZNS0_15gpu_kernel_implINS0_13AUnaryFunctorIN3c104HalfES5_S5_ZZZNS0_15binary_internal21div_floor_kernel_cudaERNS_18TensorIteratorBaseEENKUlvE1_clEvENKUlvE1_clEvEUlS5_S5_E_EEEEvS8_RKT_EUliE_EEviT1_,(.L_x_37797 - _ZN2at6native18elementwise_kernelILi128ELi4EZNS0_15gpu_kernel_implINS0_13AUnaryFunctorIN3c104HalfES5_S5_ZZZNS0_15binary_internal21div_floor_kernel_cudaERNS_18TensorIteratorBaseEENKUlvE1_clEvENKUlvE1_clEvEUlS5_S5_E_EEEEvS8_RKT_EUliE_EEviT1_)
        .other          _ZN2at6native18elementwise_kernelILi128ELi4EZNS0_15gpu_kernel_implINS0_13AUnaryFunctorIN3c104HalfES5_S5_ZZZNS0_15binary_internal21div_floor_kernel_cudaERNS_18TensorIteratorBaseEENKUlvE1_clEvENKUlvE1_clEvEUlS5_S5_E_EEEEvS8_RKT_EUliE_EEviT1_,@"STO_CUDA_ENTRY STV_DEFAULT"
_ZN2at6native18elementwise_kernelILi128ELi4EZNS0_15gpu_kernel_implINS0_13AUnaryFunctorIN3c104HalfES5_S5_ZZZNS0_15binary_internal21div_floor_kernel_cudaERNS_18TensorIteratorBaseEENKUlvE1_clEvENKUlvE1_clEvEUlS5_S5_E_EEEEvS8_RKT_EUliE_EEviT1_:
.text._ZN2at6native18elementwise_kernelILi128ELi4EZNS0_15gpu_kernel_implINS0_13AUnaryFunctorIN3c104HalfES5_S5_ZZZNS0_15binary_internal21div_floor_kernel_cudaERNS_18TensorIteratorBaseEENKUlvE1_clEvENKUlvE1_clEvEUlS5_S5_E_EEEEvS8_RKT_EUliE_EEviT1_:
        /* <DEDUP_REMOVED lines=312> */
.L_x_7053:
        /* <DEDUP_REMOVED lines=23> */
.L_x_7057:
[----:B------:R-:W2:Y:S02]  /*14f0*/  LDG.E.U8 R4, desc[UR36][R4.64] ;  /* 0x0000002404047981 */ /* 0x000ea4000c1e1100 */
[----:B--2---:R-:W-:-:S04]  /*1500*/  I2FP.F32.U32 R0, R4 ;  /* 0x0000000400007245 */ /* 0x004fc80000201000 */
[----:B------:R-:W-:-:S04]  /*1510*/  F2FP.F16.F32.PACK_AB R0, RZ, R0 ;  /* 0x00000000ff00723e */ /* 0x000fc800000000ff */
[----:B------:R-:W-:Y:S01]  /*1520*/  PRMT R2, R0, 0x7610, R2 ;  /* 0x0000761000027816 */ /* 0x000fe20000000002 */
[----:B------:R-:W-:Y:S06]  /*1530*/  BRA `(.L_x_7059) ;  /* 0x0000000c00b87947 */ /* 0x000fec0003800000 */
.L_x_7056:
        /* <DEDUP_REMOVED lines=11> */
.L_x_7061:
[----:B------:R-:W2:Y:S02]  /*15f0*/  LDG.E R4, desc[UR36][R4.64] ;  /* 0x0000002404047981 */ /* 0x000ea4000c1e1900 */
[----:B--2---:R-:W-:-:S04]  /*1600*/  I2FP.F32.S32 R0, R4 ;  /* 0x0000000400007245 */ /* 0x004fc80000201400 */
[----:B------:R-:W-:-:S04]  /*1610*/  F2FP.F16.F32.PACK_AB R0, RZ, R0 ;  /* 0x00000000ff00723e */ /* 0x000fc800000000ff */
[----:B------:R-:W-:Y:S01]  /*1620*/  PRMT R2, R0, 0x7610, R2 ;  /* 0x0000761000027816 */ /* 0x000fe20000000002 */
[----:B------:R-:W-:Y:S06]  /*1630*/  BRA `(.L_x_7059) ;  /* 0x0000000c00787947 */ /* 0x000fec0003800000 */
.L_x_7060:
[----:B------:R-:W2:Y:S02]  /*1640*/  LDG.E.U16 R4, desc[UR36][R4.64] ;  /* 0x0000002404047981 */ /* 0x000ea4000c1e1500 */
[----:B--2---:R-:W0:Y:S02]  /*1650*/  I2F.S16 R0, R4 ;  /* 0x0000000400007306 */ /* 0x004e240000101400 */
[----:B0-----:R-:W-:-:S04]  /*1660*/  F2FP.F16.F32.PACK_AB R0, RZ, R0 ;  /* 0x00000000ff00723e */ /* 0x001fc800000000ff */
[----:B------:R-:W-:Y:S01]  /*1670*/  PRMT R2, R0, 0x7610, R2 ;  /* 0x0000761000027816 */ /* 0x000fe20000000002 */
[----:B------:R-:W-:Y:S06]  /*1680*/  BRA `(.L_x_7059) ;  /* 0x0000000c00647947 */ /* 0x000fec0003800000 */
.L_x_7055:
        /* <DEDUP_REMOVED lines=9> */
.L_x_7063:
[----:B------:R0:W5:Y:S01]  /*1720*/  LDG.E.U16 R2, desc[UR36][R4.64] ;  /* 0x0000002404027981 */ /* 0x000162000c1e1500 */
[----:B------:R-:W-:Y:S05]  /*1730*/  BRA `(.L_x_7059) ;  /* 0x0000000c00387947 */ /* 0x000fea0003800000 */
.L_x_7062:
        /* <DEDUP_REMOVED lines=9> */
.L_x_7065:
[----:B------:R1:W5:Y:S01]  /*17d0*/  LDG.E.U16 R2, desc[UR36][R4.64] ;  /* 0x0000002404027981 */ /* 0x000362000c1e1500 */
[----:B------:R-:W-:Y:S05]  /*17e0*/  BRA `(.L_x_7059) ;  /* 0x0000000c000c7947 */ /* 0x000fea0003800000 */
.L_x_7064:
        /* <DEDUP_REMOVED lines=9> */
.L_x_7054:
        /* <DEDUP_REMOVED lines=14> */
.L_x_7068:
        /* <DEDUP_REMOVED lines=9> */
.L_x_7067:
        /* <DEDUP_REMOVED lines=28> */
.L_x_7070:
        /* <DEDUP_REMOVED lines=14> */
.L_x_7069:
[----:B------:R-:W2:Y:S02]  /*1c90*/  LDG.E.U16 R0, desc[UR36][R4.64] ;  /* 0x0000002404007981 */ /* 0x000ea4000c1e1500 */
[----:B--2---:R-:W-:-:S05]  /*1ca0*/  IMAD.U32 R0, R0, 0x10000, RZ ;  /* 0x0001000000007824 */ /* 0x004fca00078e00ff */
[----:B------:R-:W-:-:S04]  /*1cb0*/  F2FP.F16.F32.PACK_AB R0, RZ, R0 ;  /* 0x00000000ff00723e */ /* 0x000fc800000000ff */
[----:B------:R-:W-:Y:S01]  /*1cc0*/  PRMT R2, R0, 0x7610, R2 ;  /* 0x0000761000027816 */ /* 0x000fe20000000002 */
[----:B------:R-:W-:Y:S06]  /*1cd0*/  BRA `(.L_x_7059) ;  /* 0x0000000400d07947 */ /* 0x000fec0003800000 */
.L_x_7066:
        /* <DEDUP_REMOVED lines=13> */
.L_x_7073:
        /* <DEDUP_REMOVED lines=21> */
.L_x_7077:
[----:B------:R-:W-:Y:S05]  /*1f00*/  BSYNC B1 ;  /* 0x0000000000017941 */ /* 0x000fea0003800000 */
.L_x_7076:
[----:B------:R-:W-:Y:S01]  /*1f10*/  LEA R3, R0, 0x3b800000, 0x17 ;  /* 0x3b80000000037811 */ /* 0x000fe200078eb8ff */
[----:B------:R-:W-:-:S05]  /*1f20*/  IMAD.SHL.U32 R0, R2, 0x100000, RZ ;  /* 0x0010000002007824 */ /* 0x000fca00078e00ff */
[----:B------:R-:W-:-:S07]  /*1f30*/  LOP3.LUT R0, R3, R0, R4, 0xfe, !PT ;  /* 0x0000000003007212 */ /* 0x000fce00078efe04 */
.L_x_7075:
[----:B------:R-:W-:Y:S05]  /*1f40*/  BSYNC B0 ;  /* 0x0000000000007941 */ /* 0x000fea0003800000 */
.L_x_7074:
[----:B------:R-:W-:-:S04]  /*1f50*/  F2FP.F16.F32.PACK_AB R0, RZ, R0 ;  /* 0x00000000ff00723e */ /* 0x000fc800000000ff */
[----:B------:R-:W-:Y:S01]  /*1f60*/  PRMT R2, R0, 0x7610, R2 ;  /* 0x0000761000027816 */ /* 0x000fe20000000002 */
[----:B------:R-:W-:Y:S06]  /*1f70*/  BRA `(.L_x_7059) ;  /* 0x0000000400287947 */ /* 0x000fec0003800000 */
.L_x_7072:
        /* <DEDUP_REMOVED lines=21> */
.L_x_7081:
[----:B------:R-:W-:Y:S05]  /*20d0*/  BSYNC B1 ;  /* 0x0000000000017941 */ /* 0x000fea0003800000 */
.L_x_7080:
[----:B------:R-:W-:Y:S01]  /*20e0*/  LEA R3, R0, 0x37800000, 0x17 ;  /* 0x3780000000037811 */ /* 0x000fe200078eb8ff */
[----:B------:R-:W-:-:S05]  /*20f0*/  IMAD.SHL.U32 R0, R2, 0x200000, RZ ;  /* 0x0020000002007824 */ /* 0x000fca00078e00ff */
[----:B------:R-:W-:-:S07]  /*2100*/  LOP3.LUT R0, R3, R0, R4, 0xfe, !PT ;  /* 0x0000000003007212 */ /* 0x000fce00078efe04 */
.L_x_7079:
[----:B------:R-:W-:Y:S05]  /*2110*/  BSYNC B0 ;  /* 0x0000000000007941 */ /* 0x000fea0003800000 */
.L_x_7078:
[----:B------:R-:W-:-:S04]  /*2120*/  F2FP.F16.F32.PACK_AB R0, RZ, R0 ;  /* 0x00000000ff00723e */ /* 0x000fc800000000ff */
[----:B------:R-:W-:Y:S01]  /*2130*/  PRMT R2, R0, 0x7610, R2 ;  /* 0x0000761000027816 */ /* 0x000fe20000000002 */
[----:B------:R-:W-:Y:S06]  /*2140*/  BRA `(.L_x_7059) ;  /* 0x0000000000b47947 */ /* 0x000fec0003800000 */
.L_x_7071:
        /* <DEDUP_REMOVED lines=14> */
.L_x_7085:
[----:B------:R-:W-:Y:S05]  /*2230*/  BSYNC B0 ;  /* 0x0000000000007941 */ /* 0x000fea0003800000 */
.L_x_7084:
[----:B------:R-:W-:-:S04]  /*2240*/  F2FP.F16.F32.PACK_AB R0, RZ, R0 ;  /* 0x00000000ff00723e */ /* 0x000fc800000000ff */
[----:B------:R-:W-:Y:S01]  /*2250*/  PRMT R2, R0, 0x7610, R2 ;  /* 0x0000761000027816 */ /* 0x000fe20000000002 */
[----:B------:R-:W-:Y:S06]  /*2260*/  BRA `(.L_x_7059) ;  /* 0x00000000006c7947 */ /* 0x000fec0003800000 */
.L_x_7058:
        /* <DEDUP_REMOVED lines=16> */
.L_x_7086:
[----:B------:R-:W-:Y:S01]  /*2370*/  PRMT R2, RZ, 0x7610, R2 ;  /* 0x00007610ff027816 */ /* 0x000fe20000000002 */
[----:B------:R-:W-:Y:S06]  /*2380*/  BRA `(.L_x_7059) ;  /* 0x0000000000247947 */ /* 0x000fec0003800000 */
.L_x_7083:
[----:B------:R-:W2:Y:S02]  /*2390*/  LDG.E.64 R4, desc[UR36][R4.64] ;  /* 0x0000002404047981 */ /* 0x000ea4000c1e1b00 */
[----:B--2---:R-:W0:Y:S02]  /*23a0*/  I2F.U64 R0, R4 ;  /* 0x0000000400007312 */ /* 0x004e240000301000 */
[----:B0-----:R-:W-:-:S04]  /*23b0*/  F2FP.F16.F32.PACK_AB R0, RZ, R0 ;  /* 0x00000000ff00723e */ /* 0x001fc800000000ff */
[----:B------:R-:W-:Y:S01]  /*23c0*/  PRMT R2, R0, 0x7610, R2 ;  /* 0x0000761000027816 */ /* 0x000fe20000000002 */
[----:B------:R-:W-:Y:S06]  /*23d0*/  BRA `(.L_x_7059) ;  /* 0x0000000000107947 */ /* 0x000fec0003800000 */
.L_x_7082:
[----:B------:R-:W2:Y:S02]  /*23e0*/  LDG.E R4, desc[UR36][R4.64] ;  /* 0x0000002404047981 */ /* 0x000ea4000c1e1900 */
[----:B--2---:R-:W-:-:S04]  /*23f0*/  I2FP.F32.U32 R0, R4 ;  /* 0x0000000400007245 */ /* 0x004fc80000201000 */
[----:B------:R-:W-:-:S04]  /*2400*/  F2FP.F16.F32.PACK_AB R0, RZ, R0 ;  /* 0x00000000ff00723e */ /* 0x000fc800000000ff */
[----:B------:R-:W-:-:S07]  /*2410*/  PRMT R2, R0, 0x7610, R2 ;  /* 0x0000761000027816 */ /* 0x000fce0000000002 */
.L_x_7059:
[----:B-----5:R-:W-:Y:S01]  /*2420*/  HADD2.F32 R0, -RZ, R2.H0_H0 ;  /* 0x20000002ff007230 */ /* 0x020fe20000004100 */
[----:B------:R-:W2:Y:S01]  /*2430*/  LDC.U16 R3, c[0x0][0x422] ;  /* 0x00010880ff037b82 */ /* 0x000ea20000000400 */
[----:B------:R-:W-:Y:S03]  /*2440*/  BSSY B1, `(.L_x_7087) ;  /* 0x0000063000017945 */ /* 0x000fe60003800000 */
[----:B------:R-:W-:-:S13]  /*2450*/  FSETP.NEU.FTZ.AND P0, PT, R0, RZ, PT ;  /* 0x000000ff0000720b */ /* 0x000fda0003f1d000 */
[----:B01----:R-:W0:Y:S01]  /*2460*/  @!P0 MUFU.RCP R4, R0 ;  /* 0x0000000000048308 */ /* 0x003e220000001000 */
        /* <DEDUP_REMOVED lines=31> */
.L_x_7094:
[----:B------:R-:W-:Y:S01]  /*2660*/  FSETP.GEU.FTZ.AND P0, PT, R7, -R9, PT ;  /* 0x800000090700720b */ /* 0x000fe20003f1e000 */
[----:B------:R-:W-:-:S12]  /*2670*/  FADD.FTZ R5, R5, -1 ;  /* 0xbf80000005057421 */ /* 0x000fd80000010000 */
[----:B------:R-:W-:-:S07]  /*2680*/  @!P0 FADD.FTZ R5, R5, -1 ;  /* 0xbf80000005058421 */ /* 0x000fce0000010000 */
.L_x_7093:
[----:B------:R-:W-:Y:S05]  /*2690*/  BSYNC B2 ;  /* 0x0000000000027941 */ /* 0x000fea0003800000 */
.L_x_7092:
[----:B------:R-:W-:Y:S01]  /*26a0*/  FFMA.FTZ R4, -R9, R5, R4 ;  /* 0x0000000509047223 */ /* 0x000fe20000010104 */
[----:B------:R-:W-:Y:S06]  /*26b0*/  BRA `(.L_x_7090) ;  /* 0x00000000007c7947 */ /* 0x000fec0003800000 */
.L_x_7091:
        /* <DEDUP_REMOVED lines=15> */
.L_x_7097:
        /* <DEDUP_REMOVED lines=13> */
.L_x_7096:
[----:B------:R-:W-:Y:S05]  /*2880*/  BSYNC B2 ;  /* 0x0000000000027941 */ /* 0x000fea0003800000 */
.L_x_7095:
[----:B------:R-:W-:-:S04]  /*2890*/  FMUL.FTZ R5, R4, 1.1920928955078125e-07 ;  /* 0x3400000004057820 */ /* 0x000fc80000410000 */
[----:B------:R-:W-:-:S07]  /*28a0*/  FMUL.FTZ R4, R8, R5 ;  /* 0x0000000508047220 */ /* 0x000fce0000410000 */
.L_x_7090:
[----:B------:R-:W-:Y:S05]  /*28b0*/  BSYNC B0 ;  /* 0x0000000000007941 */ /* 0x000fea0003800000 */
.L_x_7089:
[C---:B------:R-:W-:Y:S01]  /*28c0*/  FSETP.GTU.FTZ.AND P0, PT, |R4|.reuse, +INF , PT ;  /* 0x7f8000000400780b */ /* 0x040fe20003f1c200 */
[----:B------:R-:W-:Y:S01]  /*28d0*/  HADD2.F32 R2, -RZ, R2.H0_H0 ;  /* 0x20000002ff027230 */ /* 0x000fe20000004100 */
        /* <DEDUP_REMOVED lines=25> */
.L_x_7088:
[----:B------:R-:W-:Y:S05]  /*2a70*/  BSYNC B1 ;  /* 0x0000000000017941 */ /* 0x000fea0003800000 */
.L_x_7087:
        /* <DEDUP_REMOVED lines=16> */
.L_x_7101:
[----:B------:R-:W-:-:S06]  /*2b80*/  HADD2.F32 R3, -RZ, R5.H0_H0 ;  /* 0x20000005ff037230 */ /* 0x000fcc0000004100 */
[----:B------:R-:W1:Y:S02]  /*2b90*/  F2I.S64.TRUNC R2, R3 ;  /* 0x0000000300027311 */ /* 0x000e64000020d900 */
[----:B-1----:R1:W-:Y:S01]  /*2ba0*/  STG.E.U8 desc[UR36][R16.64], R2 ;  /* 0x0000000210007986 */ /* 0x0023e2000c101124 */
[----:B------:R-:W-:Y:S05]  /*2bb0*/  BRA `(.L_x_7103) ;  /* 0x0000000c00847947 */ /* 0x000fea0003800000 */
.L_x_7100:
        /* <DEDUP_REMOVED lines=10> */
.L_x_7105:
[----:B------:R-:W-:-:S06]  /*2c60*/  HADD2.F32 R5, -RZ, R5.H0_H0 ;  /* 0x20000005ff057230 */ /* 0x000fcc0000004100 */
[----:B------:R-:W1:Y:S02]  /*2c70*/  F2I.FTZ.TRUNC.NTZ R5, R5 ;  /* 0x0000000500057305 */ /* 0x000e64000021f100 */
[----:B-1----:R1:W-:Y:S01]  /*2c80*/  STG.E desc[UR36][R16.64], R5 ;  /* 0x0000000510007986 */ /* 0x0023e2000c101924 */
[----:B------:R-:W-:Y:S05]  /*2c90*/  BRA `(.L_x_7103) ;  /* 0x0000000c004c7947 */ /* 0x000fea0003800000 */
.L_x_7104:
[----:B------:R-:W-:-:S06]  /*2ca0*/  HADD2.F32 R5, -RZ, R5.H0_H0 ;  /* 0x20000005ff057230 */ /* 0x000fcc0000004100 */
[----:B------:R-:W1:Y:S02]  /*2cb0*/  F2I.FTZ.TRUNC.NTZ R5, R5 ;  /* 0x0000000500057305 */ /* 0x000e64000021f100 */
[----:B-1----:R1:W-:Y:S01]  /*2cc0*/  STG.E.U16 desc[UR36][R16.64], R5 ;  /* 0x0000000510007986 */ /* 0x0023e2000c101524 */
[----:B------:R-:W-:Y:S05]  /*2cd0*/  BRA `(.L_x_7103) ;  /* 0x0000000c003c7947 */ /* 0x000fea0003800000 */
.L_x_7099:
        /* <DEDUP_REMOVED lines=9> */
.L_x_7107:
[----:B------:R1:W-:Y:S01]  /*2d70*/  STG.E.U16 desc[UR36][R16.64], R5 ;  /* 0x0000000510007986 */ /* 0x0003e2000c101524 */
[----:B------:R-:W-:Y:S05]  /*2d80*/  BRA `(.L_x_7103) ;  /* 0x0000000c00107947 */ /* 0x000fea0003800000 */
.L_x_7106:
        /* <DEDUP_REMOVED lines=10> */
.L_x_7109:
[----:B------:R-:W-:-:S05]  /*2e30*/  HADD2.F32 R0, -RZ, R5.H0_H0 ;  /* 0x20000005ff007230 */ /* 0x000fca0000004100 */
[----:B------:R-:W-:-:S04]  /*2e40*/  F2FP.F16.F32.PACK_AB R0, RZ, R0 ;  /* 0x00000000ff00723e */ /* 0x000fc800000000ff */
[----:B------:R-:W-:-:S05]  /*2e50*/  PRMT R0, R0, 0x5410, RZ ;  /* 0x0000541000007816 */ /* 0x000fca00000000ff */
[----:B------:R1:W-:Y:S01]  /*2e60*/  STG.E desc[UR36][R16.64], R0 ;  /* 0x0000000010007986 */ /* 0x0003e2000c101924 */
[----:B------:R-:W-:Y:S05]  /*2e70*/  BRA `(.L_x_7103) ;  /* 0x0000000800d47947 */ /* 0x000fea0003800000 */
.L_x_7108:
[----:B------:R-:W-:-:S05]  /*2e80*/  HADD2.F32 R2, -RZ, R5.H0_H0 ;  /* 0x20000005ff027230 */ /* 0x000fca0000004100 */
[----:B------:R-:W-:-:S06]  /*2e90*/  FMUL.FTZ R2, R2, 1 ;  /* 0x3f80000002027820 */ /* 0x000fcc0000410000 */
[----:B------:R-:W1:Y:S02]  /*2ea0*/  F2F.F64.F32 R2, R2 ;  /* 0x0000000200027310 */ /* 0x000e640000201800 */
[----:B-1----:R1:W-:Y:S01]  /*2eb0*/  STG.E.64 desc[UR36][R16.64], R2 ;  /* 0x0000000210007986 */ /* 0x0023e2000c101b24 */
[----:B------:R-:W-:Y:S05]  /*2ec0*/  BRA `(.L_x_7103) ;  /* 0x0000000800c07947 */ /* 0x000fea0003800000 */
.L_x_7098:
        /* <DEDUP_REMOVED lines=13> */
.L_x_7112:
[----:B------:R-:W-:Y:S01]  /*2fa0*/  HADD2.F32 R5, -RZ, R5.H0_H0 ;  /* 0x20000005ff057230 */ /* 0x000fe20000004100 */
[----:B------:R-:W-:-:S04]  /*2fb0*/  CS2R R6, SRZ ;  /* 0x0000000000067805 */ /* 0x000fc8000001ff00 */
[----:B------:R-:W-:-:S06]  /*2fc0*/  FMUL.FTZ R5, R5, 1 ;  /* 0x3f80000005057820 */ /* 0x000fcc0000410000 */
[----:B------:R-:W1:Y:S02]  /*2fd0*/  F2F.F64.F32 R4, R5 ;  /* 0x0000000500047310 */ /* 0x000e640000201800 */
[----:B-1----:R1:W-:Y:S01]  /*2fe0*/  STG.E.128 desc[UR36][R16.64], R4 ;  /* 0x0000000410007986 */ /* 0x0023e2000c101d24 */
[----:B------:R-:W-:Y:S05]  /*2ff0*/  BRA `(.L_x_7103) ;  /* 0x0000000800747947 */ /* 0x000fea0003800000 */
.L_x_7111:
        /* <DEDUP_REMOVED lines=21> */
.L_x_7116:
[----:B------:R-:W-:Y:S05]  /*3150*/  BSYNC B0 ;  /* 0x0000000000007941 */ /* 0x000fea0003800000 */
.L_x_7115:
[----:B------:R-:W-:-:S05]  /*3160*/  LOP3.LUT R3, R0, R3, RZ, 0xfc, !PT ;  /* 0x0000000300037212 */ /* 0x000fca00078efcff */
[----:B------:R1:W-:Y:S01]  /*3170*/  STG.E.U8 desc[UR36][R16.64], R3 ;  /* 0x0000000310007986 */ /* 0x0003e2000c101124 */
[----:B------:R-:W-:Y:S05]  /*3180*/  BRA `(.L_x_7103) ;  /* 0x0000000800107947 */ /* 0x000fea0003800000 */
.L_x_7114:
        /* <DEDUP_REMOVED lines=13> */
.L_x_7118:
[----:B------:R-:W-:Y:S01]  /*3260*/  IMAD.MOV.U32 R0, RZ, RZ, 0x7f ;  /* 0x0000007fff007424 */ /* 0x000fe200078e00ff */
[----:B------:R-:W-:-:S04]  /*3270*/  ISETP.GT.U32.AND P0, PT, R2, 0x7f800000, PT ;  /* 0x7f8000000200780c */ /* 0x000fc80003f04070 */
[----:B------:R-:W-:-:S09]  /*3280*/  SEL R0, R0, 0x7c, P0 ;  /* 0x0000007c00007807 */ /* 0x000fd20000000000 */
.L_x_7119:
[----:B------:R-:W-:Y:S05]  /*3290*/  BSYNC B0 ;  /* 0x0000000000007941 */ /* 0x000fea0003800000 */
.L_x_7117:
[----:B------:R-:W-:-:S04]  /*32a0*/  LOP3.LUT R2, R5, 0x80000000, RZ, 0xc0, !PT ;  /* 0x8000000005027812 */ /* 0x000fc800078ec0ff */
[----:B------:R-:W-:-:S04]  /*32b0*/  SHF.R.U32.HI R3, RZ, 0x18, R2 ;  /* 0x00000018ff037819 */ /* 0x000fc80000011602 */
[----:B------:R-:W-:-:S05]  /*32c0*/  LOP3.LUT R3, R0, R3, RZ, 0xfc, !PT ;  /* 0x0000000300037212 */ /* 0x000fca00078efcff */
[----:B------:R1:W-:Y:S01]  /*32d0*/  STG.E.U8 desc[UR36][R16.64], R3 ;  /* 0x0000000310007986 */ /* 0x0003e2000c101124 */
[----:B------:R-:W-:Y:S05]  /*32e0*/  BRA `(.L_x_7103) ;  /* 0x0000000400b87947 */ /* 0x000fea0003800000 */
.L_x_7113:
[----:B------:R-:W-:-:S05]  /*32f0*/  HADD2.F32 R0, -RZ, R5.H0_H0 ;  /* 0x20000005ff007230 */ /* 0x000fca0000004100 */
[----:B------:R-:W-:-:S05]  /*3300*/  F2FP.BF16.F32.PACK_AB R0, RZ, R0 ;  /* 0x00000000ff00723e */ /* 0x000fca00000010ff */
[----:B------:R1:W-:Y:S01]  /*3310*/  STG.E.U16 desc[UR36][R16.64], R0 ;  /* 0x0000000010007986 */ /* 0x0003e2000c101524 */
[----:B------:R-:W-:Y:S05]  /*3320*/  BRA `(.L_x_7103) ;  /* 0x0000000400a87947 */ /* 0x000fea0003800000 */
.L_x_7110:
        /* <DEDUP_REMOVED lines=12> */
.L_x_7122:
        /* <DEDUP_REMOVED lines=17> */
.L_x_7125:
[----:B------:R-:W-:-:S04]  /*3500*/  LOP3.LUT R2, R5, 0x80000000, RZ, 0xc0, !PT ;  /* 0x8000000005027812 */ /* 0x000fc800078ec0ff */
[----:B------:R-:W-:-:S04]  /*3510*/  SHF.R.U32.HI R3, RZ, 0x18, R2 ;  /* 0x00000018ff037819 */ /* 0x000fc80000011602 */
[----:B------:R-:W-:-:S04]  /*3520*/  LOP3.LUT R0, R0, R3, RZ, 0xfc, !PT ;  /* 0x0000000300007212 */ /* 0x000fc800078efcff */
[----:B------:R-:W-:-:S07]  /*3530*/  PRMT R8, R0, 0x7610, R8 ;  /* 0x0000761000087816 */ /* 0x000fce0000000008 */
.L_x_7124:
[----:B------:R-:W-:Y:S05]  /*3540*/  BSYNC B0 ;  /* 0x0000000000007941 */ /* 0x000fea0003800000 */
.L_x_7123:
[----:B------:R1:W-:Y:S01]  /*3550*/  STG.E.U8 desc[UR36][R16.64], R8 ;  /* 0x0000000810007986 */ /* 0x0003e2000c101124 */
[----:B------:R-:W-:Y:S05]  /*3560*/  BRA `(.L_x_7103) ;  /* 0x0000000400187947 */ /* 0x000fea0003800000 */
.L_x_7121:
        /* <DEDUP_REMOVED lines=17> */
.L_x_7128:
[----:B------:R-:W-:-:S04]  /*3680*/  LOP3.LUT R2, R5, 0x80000000, RZ, 0xc0, !PT ;  /* 0x8000000005027812 */ /* 0x000fc800078ec0ff */
[----:B------:R-:W-:-:S04]  /*3690*/  SHF.R.U32.HI R3, RZ, 0x18, R2 ;  /* 0x00000018ff037819 */ /* 0x000fc80000011602 */
[----:B------:R-:W-:-:S04]  /*36a0*/  LOP3.LUT R0, R0, R3, RZ, 0xfc, !PT ;  /* 0x0000000300007212 */ /* 0x000fc800078efcff */
[----:B------:R-:W-:-:S07]  /*36b0*/  PRMT R8, R0, 0x7610, R8 ;  /* 0x0000761000087816 */ /* 0x000fce0000000008 */
.L_x_7127:
[----:B------:R-:W-:Y:S05]  /*36c0*/  BSYNC B0 ;  /* 0x0000000000007941 */ /* 0x000fea0003800000 */
.L_x_7126:
[----:B------:R4:W-:Y:S01]  /*36d0*/  STG.E.U8 desc[UR36][R16.64], R8 ;  /* 0x0000000810007986 */ /* 0x0009e2000c101124 */
[----:B------:R-:W-:Y:S05]  /*36e0*/  BRA `(.L_x_7103) ;  /* 0x0000000000b87947 */ /* 0x000fea0003800000 */
.L_x_7120:
        /* <DEDUP_REMOVED lines=22> */
.L_x_7102:
        /* <DEDUP_REMOVED lines=16> */
.L_x_7131:
[----:B------:R-:W-:Y:S05]  /*3950*/  BRA `(.L_x_7103) ;  /* 0x00000000001c7947 */ /* 0x000fea0003800000 */
.L_x_7130:
[----:B------:R-:W-:-:S06]  /*3960*/  HADD2.F32 R2, -RZ, R5.H0_H0 ;  /* 0x20000005ff027230 */ /* 0x000fcc0000004100 */
[----:B------:R-:W1:Y:S02]  /*3970*/  F2I.U64.TRUNC R2, R2 ;  /* 0x0000000200027311 */ /* 0x000e64000020d800 */
[----:B-1----:R3:W-:Y:S01]  /*3980*/  STG.E.64 desc[UR36][R16.64], R2 ;  /* 0x0000000210007986 */ /* 0x0027e2000c101b24 */
[----:B------:R-:W-:Y:S05]  /*3990*/  BRA `(.L_x_7103) ;  /* 0x00000000000c7947 */ /* 0x000fea0003800000 */
.L_x_7129:
[----:B------:R-:W-:-:S06]  /*39a0*/  HADD2.F32 R5, -RZ, R5.H0_H0 ;  /* 0x20000005ff057230 */ /* 0x000fcc0000004100 */
[----:B------:R-:W1:Y:S02]  /*39b0*/  F2I.FTZ.U32.TRUNC.NTZ R5, R5 ;  /* 0x0000000500057305 */ /* 0x000e64000021f000 */
[----:B-1----:R1:W-:Y:S02]  /*39c0*/  STG.E desc[UR36][R16.64], R5 ;  /* 0x0000000510007986 */ /* 0x0023e4000c101924 */
.L_x_7103:
[----:B------:R-:W-:-:S07]  /*39d0*/  VIADD R19, R19, 0x80 ;  /* 0x0000008013137836 */ /* 0x000fce0000000000 */
.L_x_7052:
[----:B------:R-:W-:Y:S05]  /*39e0*/  BSYNC B6 ;  /* 0x0000000000067941 */ /* 0x000fea0003800000 */
.L_x_7051:
        /* <DEDUP_REMOVED lines=307> */
.L_x_7134:
        /* <DEDUP_REMOVED lines=23> */
.L_x_7138:
[----:B------:R-:W2:Y:S02]  /*4e90*/  LDG.E.U8 R4, desc[UR36][R4.64] ;  /* 0x0000002404047981 */ /* 0x000ea4000c1e1100 */
[----:B--2---:R-:W-:-:S04]  /*4ea0*/  I2FP.F32.U32 R0, R4 ;  /* 0x0000000400007245 */ /* 0x004fc80000201000 */
[----:B------:R-:W-:-:S04]  /*4eb0*/  F2FP.F16.F32.PACK_AB R0, RZ, R0 ;  /* 0x00000000ff00723e */ /* 0x000fc800000000ff */
[----:B------:R-:W-:Y:S01]  /*4ec0*/  PRMT R2, R0, 0x7610, R2 ;  /* 0x0000761000027816 */ /* 0x000fe20000000002 */
[----:B------:R-:W-:Y:S06]  /*4ed0*/  BRA `(.L_x_7140) ;  /* 0x0000000c00b87947 */ /* 0x000fec0003800000 */
.L_x_7137:
        /* <DEDUP_REMOVED lines=11> */
.L_x_7142:
[----:B------:R-:W2:Y:S02]  /*4f90*/  LDG.E R4, desc[UR36][R4.64] ;  /* 0x0000002404047981 */ /* 0x000ea4000c1e1900 */
[----:B--2---:R-:W-:-:S04]  /*4fa0*/  I2FP.F32.S32 R0, R4 ;  /* 0x0000000400007245 */ /* 0x004fc80000201400 */
[----:B------:R-:W-:-:S04]  /*4fb0*/  F2FP.F16.F32.PACK_AB R0, RZ, R0 ;  /* 0x00000000ff00723e */ /* 0x000fc800000000ff */
[----:B------:R-:W-:Y:S01]  /*4fc0*/  PRMT R2, R0, 0x7610, R2 ;  /* 0x0000761000027816 */ /* 0x000fe20000000002 */
[----:B------:R-:W-:Y:S06]  /*4fd0*/  BRA `(.L_x_7140) ;  /* 0x0000000c00787947 */ /* 0x000fec0003800000 */
.L_x_7141:
[----:B------:R-:W2:Y:S02]  /*4fe0*/  LDG.E.U16 R4, desc[UR36][R4.64] ;  /* 0x0000002404047981 */ /* 0x000ea4000c1e1500 */
[----:B--2---:R-:W1:Y:S02]  /*4ff0*/  I2F.S16 R0, R4 ;  /* 0x0000000400007306 */ /* 0x004e640000101400 */
[----:B-1----:R-:W-:-:S04]  /*5000*/  F2FP.F16.F32.PACK_AB R0, RZ, R0 ;  /* 0x00000000ff00723e */ /* 0x002fc800000000ff */
[----:B------:R-:W-:Y:S01]  /*5010*/  PRMT R2, R0, 0x7610, R2 ;  /* 0x0000761000027816 */ /* 0x000fe20000000002 */
[----:B------:R-:W-:Y:S06]  /*5020*/  BRA `(.L_x_7140) ;  /* 0x0000000c00647947 */ /* 0x000fec0003800000 */
.L_x_7136:
        /* <DEDUP_REMOVED lines=9> */
.L_x_7144:
[----:B------:R2:W5:Y:S01]  /*50c0*/  LDG.E.U16 R2, desc[UR36][R4.64] ;  /* 0x0000002404027981 */ /* 0x000562000c1e1500 */
[----:B------:R-:W-:Y:S05]  /*50d0*/  BRA `(.L_x_7140) ;  /* 0x0000000c00387947 */ /* 0x000fea0003800000 */
.L_x_7143:
        /* <DEDUP_REMOVED lines=9> */
.L_x_7146:
[----:B------:R1:W5:Y:S01]  /*5170*/  LDG.E.U16 R2, desc[UR36][R4.64] ;  /* 0x0000002404027981 */ /* 0x000362000c1e1500 */
[----:B------:R-:W-:Y:S05]  /*5180*/  BRA `(.L_x_7140) ;  /* 0x0000000c000c7947 */ /* 0x000fea0003800000 */
.L_x_7145:
        /* <DEDUP_REMOVED lines=9> */
.L_x_7135:
        /* <DEDUP_REMOVED lines=14> */
.L_x_7149:
        /* <DEDUP_REMOVED lines=9> */
.L_x_7148:
        /* <DEDUP_REMOVED lines=28> */
.L_x_7151:
        /* <DEDUP_REMOVED lines=14> */
.L_x_7150:
[----:B------:R-:W2:Y:S02]  /*5630*/  LDG.E.U16 R0, desc[UR36][R4.64] ;  /* 0x0000002404007981 */ /* 0x000ea4000c1e1500 */
[----:B--2---:R-:W-:-:S05]  /*5640*/  IMAD.U32 R0, R0, 0x10000, RZ ;  /* 0x0001000000007824 */ /* 0x004fca00078e00ff */
[----:B------:R-:W-:-:S04]  /*5650*/  F2FP.F16.F32.PACK_AB R0, RZ, R0 ;  /* 0x00000000ff00723e */ /* 0x000fc800000000ff */
[----:B------:R-:W-:Y:S01]  /*5660*/  PRMT R2, R0, 0x7610, R2 ;  /* 0x0000761000027816 */ /* 0x000fe20000000002 */
[----:B------:R-:W-:Y:S06]  /*5670*/  BRA `(.L_x_7140) ;  /* 0x0000000400d07947 */ /* 0x000fec0003800000 */
.L_x_7147:
        /* <DEDUP_REMOVED lines=13> */
.L_x_7154:
        /* <DEDUP_REMOVED lines=21> */
.L_x_7158:
[----:B------:R-:W-:Y:S05]  /*58a0*/  BSYNC B1 ;  /* 0x0000000000017941 */ /* 0x000fea0003800000 */
.L_x_7157:
[----:B------:R-:W-:Y:S01]  /*58b0*/  LEA R3, R0, 0x3b800000, 0x17 ;  /* 0x3b80000000037811 */ /* 0x000fe200078eb8ff */
[----:B------:R-:W-:-:S05]  /*58c0*/  IMAD.SHL.U32 R0, R2, 0x100000, RZ ;  /* 0x0010000002007824 */ /* 0x000fca00078e00ff */
[----:B------:R-:W-:-:S07]  /*58d0*/  LOP3.LUT R0, R3, R0, R4, 0xfe, !PT ;  /* 0x0000000003007212 */ /* 0x000fce00078efe04 */
.L_x_7156:
[----:B------:R-:W-:Y:S05]  /*58e0*/  BSYNC B0 ;  /* 0x0000000000007941 */ /* 0x000fea0003800000 */
.L_x_7155:
[----:B------:R-:W-:-:S04]  /*58f0*/  F2FP.F16.F32.PACK_AB R0, RZ, R0 ;  /* 0x00000000ff00723e */ /* 0x000fc800000000ff */
[----:B------:R-:W-:Y:S01]  /*5900*/  PRMT R2, R0, 0x7610, R2 ;  /* 0x0000761000027816 */ /* 0x000fe20000000002 */
[----:B------:R-:W-:Y:S06]  /*5910*/  BRA `(.L_x_7140) ;  /* 0x0000000400287947 */ /* 0x000fec0003800000 */
.L_x_7153:
        /* <DEDUP_REMOVED lines=21> */
.L_x_7162:
[----:B------:R-:W-:Y:S05]  /*5a70*/  BSYNC B1 ;  /* 0x0000000000017941 */ /* 0x000fea0003800000 */
.L_x_7161:
[----:B------:R-:W-:Y:S01]  /*5a80*/  LEA R3, R0, 0x37800000, 0x17 ;  /* 0x3780000000037811 */ /* 0x000fe200078eb8ff */
[----:B------:R-:W-:-:S05]  /*5a90*/  IMAD.SHL.U32 R0, R2, 0x200000, RZ ;  /* 0x0020000002007824 */ /* 0x000fca00078e00ff */
[----:B------:R-:W-:-:S07]  /*5aa0*/  LOP3.LUT R0, R3, R0, R4, 0xfe, !PT ;  /* 0x0000000003007212 */ /* 0x000fce00078efe04 */
.L_x_7160:
[----:B------:R-:W-:Y:S05]  /*5ab0*/  BSYNC B0 ;  /* 0x0000000000007941 */ /* 0x000fea0003800000 */
.L_x_7159:
[----:B------:R-:W-:-:S04]  /*5ac0*/  F2FP.F16.F32.PACK_AB R0, RZ, R0 ;  /* 0x00000000ff00723e */ /* 0x000fc800000000ff */
[----:B------:R-:W-:Y:S01]  /*5ad0*/  PRMT R2, R0, 0x7610, R2 ;  /* 0x0000761000027816 */ /* 0x000fe20000000002 */
[----:B------:R-:W-:Y:S06]  /*5ae0*/  BRA `(.L_x_7140) ;  /* 0x0000000000b47947 */ /* 0x000fec0003800000 */
.L_x_7152:
        /* <DEDUP_REMOVED lines=14> */
.L_x_7166:
[----:B------:R-:W-:Y:S05]  /*5bd0*/  BSYNC B0 ;  /* 0x0000000000007941 */ /* 0x000fea0003800000 */
.L_x_7165:
[----:B------:R-:W-:-:S04]  /*5be0*/  F2FP.F16.F32.PACK_AB R0, RZ, R0 ;  /* 0x00000000ff00723e */ /* 0x000fc800000000ff */
[----:B------:R-:W-:Y:S01]  /*5bf0*/  PRMT R2, R0, 0x7610, R2 ;  /* 0x0000761000027816 */ /* 0x000fe20000000002 */
[----:B------:R-:W-:Y:S06]  /*5c00*/  BRA `(.L_x_7140) ;  /* 0x00000000006c7947 */ /* 0x000fec0003800000 */
.L_x_7139:
        /* <DEDUP_REMOVED lines=16> */
.L_x_7167:
[----:B------:R-:W-:Y:S01]  /*5d10*/  PRMT R2, RZ, 0x7610, R2 ;  /* 0x00007610ff027816 */ /* 0x000fe20000000002 */
[----:B------:R-:W-:Y:S06]  /*5d20*/  BRA `(.L_x_7140) ;  /* 0x0000000000247947 */ /* 0x000fec0003800000 */
.L_x_7164:
[----:B------:R-:W2:Y:S02]  /*5d30*/  LDG.E.64 R4, desc[UR36][R4.64] ;  /* 0x0000002404047981 */ /* 0x000ea4000c1e1b00 */
[----:B--2---:R-:W1:Y:S02]  /*5d40*/  I2F.U64 R0, R4 ;  /* 0x0000000400007312 */ /* 0x004e640000301000 */
[----:B-1----:R-:W-:-:S04]  /*5d50*/  F2FP.F16.F32.PACK_AB R0, RZ, R0 ;  /* 0x00000000ff00723e */ /* 0x002fc800000000ff */
[----:B------:R-:W-:Y:S01]  /*5d60*/  PRMT R2, R0, 0x7610, R2 ;  /* 0x0000761000027816 */ /* 0x000fe20000000002 */
[----:B------:R-:W-:Y:S06]  /*5d70*/  BRA `(.L_x_7140) ;  /* 0x0000000000107947 */ /* 0x000fec0003800000 */
.L_x_7163:
[----:B------:R-:W2:Y:S02]  /*5d80*/  LDG.E R4, desc[UR36][R4.64] ;  /* 0x0000002404047981 */ /* 0x000ea4000c1e1900 */
[----:B--2---:R-:W-:-:S04]  /*5d90*/  I2FP.F32.U32 R0, R4 ;  /* 0x0000000400007245 */ /* 0x004fc80000201000 */
[----:B------:R-:W-:-:S04]  /*5da0*/  F2FP.F16.F32.PACK_AB R0, RZ, R0 ;  /* 0x00000000ff00723e */ /* 0x000fc800000000ff */
[----:B------:R-:W-:-:S07]  /*5db0*/  PRMT R2, R0, 0x7610, R2 ;  /* 0x0000761000027816 */ /* 0x000fce0000000002 */
.L_x_7140:
[----:B-----5:R-:W-:Y:S01]  /*5dc0*/  HADD2.F32 R0, -RZ, R2.H0_H0 ;  /* 0x20000002ff007230 */ /* 0x020fe20000004100 */
[----:B------:R-:W3:Y:S01]  /*5dd0*/  LDC.U16 R3, c[0x0][0x422] ;  /* 0x00010880ff037b82 */ /* 0x000ee20000000400 */
[----:B------:R-:W-:Y:S03]  /*5de0*/  BSSY B1, `(.L_x_7168) ;  /* 0x0000063000017945 */ /* 0x000fe60003800000 */
[----:B------:R-:W-:-:S13]  /*5df0*/  FSETP.NEU.FTZ.AND P0, PT, R0, RZ, PT ;  /* 0x000000ff0000720b */ /* 0x000fda0003f1d000 */
[----:B-12---:R-:W1:Y:S01]  /*5e00*/  @!P0 MUFU.RCP R4, R0 ;  /* 0x0000000000048308 */ /* 0x006e620000001000 */
[----:B---3--:R-:W-:-:S05]  /*5e10*/  HADD2.F32 R3, -RZ, R3.H0_H0 ;  /* 0x20000003ff037230 */ /* 0x008fca0000004100 */
        /* <DEDUP_REMOVED lines=30> */
.L_x_7175:
[----:B------:R-:W-:Y:S01]  /*6000*/  FSETP.GEU.FTZ.AND P0, PT, R7, -R9, PT ;  /* 0x800000090700720b */ /* 0x000fe20003f1e000 */
[----:B------:R-:W-:-:S12]  /*6010*/  FADD.FTZ R5, R5, -1 ;  /* 0xbf80000005057421 */ /* 0x000fd80000010000 */
[----:B------:R-:W-:-:S07]  /*6020*/  @!P0 FADD.FTZ R5, R5, -1 ;  /* 0xbf80000005058421 */ /* 0x000fce0000010000 */
.L_x_7174:
[----:B------:R-:W-:Y:S05]  /*6030*/  BSYNC B2 ;  /* 0x0000000000027941 */ /* 0x000fea0003800000 */
.L_x_7173:
[----:B------:R-:W-:Y:S01]  /*6040*/  FFMA.FTZ R4, -R9, R5, R4 ;  /* 0x0000000509047223 */ /* 0x000fe20000010104 */
[----:B------:R-:W-:Y:S06]  /*6050*/  BRA `(.L_x_7171) ;  /* 0x00000000007c7947 */ /* 0x000fec0003800000 */
.L_x_7172:
        /* <DEDUP_REMOVED lines=15> */
.L_x_7178:
        /* <DEDUP_REMOVED lines=13> */
.L_x_7177:
[----:B------:R-:W-:Y:S05]  /*6220*/  BSYNC B2 ;  /* 0x0000000000027941 */ /* 0x000fea0003800000 */
.L_x_7176:
[----:B------:R-:W-:-:S04]  /*6230*/  FMUL.FTZ R5, R4, 1.1920928955078125e-07 ;  /* 0x3400000004057820 */ /* 0x000fc80000410000 */
[----:B------:R-:W-:-:S07]  /*6240*/  FMUL.FTZ R4, R8, R5 ;  /* 0x0000000508047220 */ /* 0x000fce0000410000 */
.L_x_7171:
[----:B------:R-:W-:Y:S05]  /*6250*/  BSYNC B0 ;  /* 0x0000000000007941 */ /* 0x000fea0003800000 */
.L_x_7170:
        /* <DEDUP_REMOVED lines=27> */
.L_x_7169:
[----:B------:R-:W-:Y:S05]  /*6410*/  BSYNC B1 ;  /* 0x0000000000017941 */ /* 0x000fea0003800000 */
.L_x_7168:
        /* <DEDUP_REMOVED lines=16> */
.L_x_7182:
[----:B------:R-:W-:-:S06]  /*6520*/  HADD2.F32 R3, -RZ, R5.H0_H0 ;  /* 0x20000005ff037230 */ /* 0x000fcc0000004100 */
[----:B------:R-:W1:Y:S02]  /*6530*/  F2I.S64.TRUNC R2, R3 ;  /* 0x0000000300027311 */ /* 0x000e64000020d900 */
[----:B-1----:R1:W-:Y:S01]  /*6540*/  STG.E.U8 desc[UR36][R16.64], R2 ;  /* 0x0000000210007986 */ /* 0x0023e2000c101124 */
[----:B------:R-:W-:Y:S05]  /*6550*/  BRA `(.L_x_7184) ;  /* 0x0000000c00847947 */ /* 0x000fea0003800000 */
.L_x_7181:
        /* <DEDUP_REMOVED lines=10> */
.L_x_7186:
[----:B------:R-:W-:-:S06]  /*6600*/  HADD2.F32 R5, -RZ, R5.H0_H0 ;  /* 0x20000005ff057230 */ /* 0x000fcc0000004100 */
[----:B------:R-:W1:Y:S02]  /*6610*/  F2I.FTZ.TRUNC.NTZ R5, R5 ;  /* 0x0000000500057305 */ /* 0x000e64000021f100 */
[----:B-1----:R3:W-:Y:S01]  /*6620*/  STG.E desc[UR36][R16.64], R5 ;  /* 0x0000000510007986 */ /* 0x0027e2000c101924 */
[----:B------:R-:W-:Y:S05]  /*6630*/  BRA `(.L_x_7184) ;  /* 0x0000000c004c7947 */ /* 0x000fea0003800000 */
.L_x_7185:
[----:B------:R-:W-:-:S06]  /*6640*/  HADD2.F32 R5, -RZ, R5.H0_H0 ;  /* 0x20000005ff057230 */ /* 0x000fcc0000004100 */
[----:B------:R-:W1:Y:S02]  /*6650*/  F2I.FTZ.TRUNC.NTZ R5, R5 ;  /* 0x0000000500057305 */ /* 0x000e64000021f100 */
[----:B-1----:R1:W-:Y:S01]  /*6660*/  STG.E.U16 desc[UR36][R16.64], R5 ;  /* 0x0000000510007986 */ /* 0x0023e2000c101524 */
[----:B------:R-:W-:Y:S05]  /*6670*/  BRA `(.L_x_7184) ;  /* 0x0000000c003c7947 */ /* 0x000fea0003800000 */
.L_x_7180:
        /* <DEDUP_REMOVED lines=9> */
.L_x_7188:
[----:B------:R1:W-:Y:S01]  /*6710*/  STG.E.U16 desc[UR36][R16.64], R5 ;  /* 0x0000000510007986 */ /* 0x0003e2000c101524 */
[----:B------:R-:W-:Y:S05]  /*6720*/  BRA `(.L_x_7184) ;  /* 0x0000000c00107947 */ /* 0x000fea0003800000 */
.L_x_7187:
        /* <DEDUP_REMOVED lines=10> */
.L_x_7190:
[----:B------:R-:W-:-:S05]  /*67d0*/  HADD2.F32 R0, -RZ, R5.H0_H0 ;  /* 0x20000005ff007230 */ /* 0x000fca0000004100 */
[----:B------:R-:W-:-:S04]  /*67e0*/  F2FP.F16.F32.PACK_AB R0, RZ, R0 ;  /* 0x00000000ff00723e */ /* 0x000fc800000000ff */
[----:B------:R-:W-:-:S05]  /*67f0*/  PRMT R0, R0, 0x5410, RZ ;  /* 0x0000541000007816 */ /* 0x000fca00000000ff */
[----:B------:R1:W-:Y:S01]  /*6800*/  STG.E desc[UR36][R16.64], R0 ;  /* 0x0000000010007986 */ /* 0x0003e2000c101924 */
[----:B------:R-:W-:Y:S05]  /*6810*/  BRA `(.L_x_7184) ;  /* 0x0000000800d47947 */ /* 0x000fea0003800000 */
.L_x_7189:
[----:B------:R-:W-:-:S05]  /*6820*/  HADD2.F32 R2, -RZ, R5.H0_H0 ;  /* 0x20000005ff027230 */ /* 0x000fca0000004100 */
[----:B------:R-:W-:-:S06]  /*6830*/  FMUL.FTZ R2, R2, 1 ;  /* 0x3f80000002027820 */ /* 0x000fcc0000410000 */
[----:B------:R-:W1:Y:S02]  /*6840*/  F2F.F64.F32 R2, R2 ;  /* 0x0000000200027310 */ /* 0x000e640000201800 */
[----:B-1----:R1:W-:Y:S01]  /*6850*/  STG.E.64 desc[UR36][R16.64], R2 ;  /* 0x0000000210007986 */ /* 0x0023e2000c101b24 */
[----:B------:R-:W-:Y:S05]  /*6860*/  BRA `(.L_x_7184) ;  /* 0x0000000800c07947 */ /* 0x000fea0003800000 */
.L_x_7179:
        /* <DEDUP_REMOVED lines=13> */
.L_x_7193:
[----:B------:R-:W-:Y:S01]  /*6940*/  HADD2.F32 R5, -RZ, R5.H0_H0 ;  /* 0x20000005ff057230 */ /* 0x000fe20000004100 */
[----:B------:R-:W-:-:S04]  /*6950*/  CS2R R6, SRZ ;  /* 0x0000000000067805 */ /* 0x000fc8000001ff00 */
[----:B------:R-:W-:-:S06]  /*6960*/  FMUL.FTZ R5, R5, 1 ;  /* 0x3f80000005057820 */ /* 0x000fcc0000410000 */
[----:B------:R-:W1:Y:S02]  /*6970*/  F2F.F64.F32 R4, R5 ;  /* 0x0000000500047310 */ /* 0x000e640000201800 */
[----:B-1----:R1:W-:Y:S01]  /*6980*/  STG.E.128 desc[UR36][R16.64], R4 ;  /* 0x0000000410007986 */ /* 0x0023e2000c101d24 */
[----:B------:R-:W-:Y:S05]  /*6990*/  BRA `(.L_x_7184) ;  /* 0x0000000800747947 */ /* 0x000fea0003800000 */
.L_x_7192:
        /* <DEDUP_REMOVED lines=21> */
.L_x_7197:
[----:B------:R-:W-:Y:S05]  /*6af0*/  BSYNC B0 ;  /* 0x0000000000007941 */ /* 0x000fea0003800000 */
.L_x_7196:
[----:B------:R-:W-:-:S05]  /*6b00*/  LOP3.LUT R3, R0, R3, RZ, 0xfc, !PT ;  /* 0x0000000300037212 */ /* 0x000fca00078efcff */
[----:B------:R1:W-:Y:S01]  /*6b10*/  STG.E.U8 desc[UR36][R16.64], R3 ;  /* 0x0000000310007986 */ /* 0x0003e2000c101124 */
[----:B------:R-:W-:Y:S05]  /*6b20*/  BRA `(.L_x_7184) ;  /* 0x0000000800107947 */ /* 0x000fea0003800000 */
.L_x_7195:
        /* <DEDUP_REMOVED lines=13> */
.L_x_7199:
[----:B------:R-:W-:Y:S01]  /*6c00*/  IMAD.MOV.U32 R0, RZ, RZ, 0x7f ;  /* 0x0000007fff007424 */ /* 0x000fe200078e00ff */
[----:B------:R-:W-:-:S04]  /*6c10*/  ISETP.GT.U32.AND P0, PT, R2, 0x7f800000, PT ;  /* 0x7f8000000200780c */ /* 0x000fc80003f04070 */
[----:B------:R-:W-:-:S09]  /*6c20*/  SEL R0, R0, 0x7c, P0 ;  /* 0x0000007c00007807 */ /* 0x000fd20000000000 */
.L_x_7200:
[----:B------:R-:W-:Y:S05]  /*6c30*/  BSYNC B0 ;  /* 0x0000000000007941 */ /* 0x000fea0003800000 */
.L_x_7198:
[----:B------:R-:W-:-:S04]  /*6c40*/  LOP3.LUT R2, R5, 0x80000000, RZ, 0xc0, !PT ;  /* 0x8000000005027812 */ /* 0x000fc800078ec0ff */
[----:B------:R-:W-:-:S04]  /*6c50*/  SHF.R.U32.HI R3, RZ, 0x18, R2 ;  /* 0x00000018ff037819 */ /* 0x000fc80000011602 */
[----:B------:R-:W-:-:S05]  /*6c60*/  LOP3.LUT R3, R0, R3, RZ, 0xfc, !PT ;  /* 0x0000000300037212 */ /* 0x000fca00078efcff */
[----:B------:R1:W-:Y:S01]  /*6c70*/  STG.E.U8 desc[UR36][R16.64], R3 ;  /* 0x0000000310007986 */ /* 0x0003e2000c101124 */
[----:B------:R-:W-:Y:S05]  /*6c80*/  BRA `(.L_x_7184) ;  /* 0x0000000400b87947 */ /* 0x000fea0003800000 */
.L_x_7194:
[----:B------:R-:W-:-:S05]  /*6c90*/  HADD2.F32 R0, -RZ, R5.H0_H0 ;  /* 0x20000005ff007230 */ /* 0x000fca0000004100 */
[----:B------:R-:W-:-:S05]  /*6ca0*/  F2FP.BF16.F32.PACK_AB R0, RZ, R0 ;  /* 0x00000000ff00723e */ /* 0x000fca00000010ff */
[----:B------:R1:W-:Y:S01]  /*6cb0*/  STG.E.U16 desc[UR36][R16.64], R0 ;  /* 0x0000000010007986 */ /* 0x0003e2000c101524 */
[----:B------:R-:W-:Y:S05]  /*6cc0*/  BRA `(.L_x_7184) ;  /* 0x0000000400a87947 */ /* 0x000fea0003800000 */
.L_x_7191:
        /* <DEDUP_REMOVED lines=12> */
.L_x_7203:
        /* <DEDUP_REMOVED lines=17> */
.L_x_7206:
[----:B------:R-:W-:-:S04]  /*6ea0*/  LOP3.LUT R2, R5, 0x80000000, RZ, 0xc0, !PT ;  /* 0x8000000005027812 */ /* 0x000fc800078ec0ff */
[----:B------:R-:W-:-:S04]  /*6eb0*/  SHF.R.U32.HI R3, RZ, 0x18, R2 ;  /* 0x00000018ff037819 */ /* 0x000fc80000011602 */
[----:B------:R-:W-:-:S04]  /*6ec0*/  LOP3.LUT R0, R0, R3, RZ, 0xfc, !PT ;  /* 0x0000000300007212 */ /* 0x000fc800078efcff */
[----:B------:R-:W-:-:S07]  /*6ed0*/  PRMT R8, R0, 0x7610, R8 ;  /* 0x0000761000087816 */ /* 0x000fce0000000008 */
.L_x_7205:
[----:B------:R-:W-:Y:S05]  /*6ee0*/  BSYNC B0 ;  /* 0x0000000000007941 */ /* 0x000fea0003800000 */
.L_x_7204:
[----:B------:R1:W-:Y:S01]  /*6ef0*/  STG.E.U8 desc[UR36][R16.64], R8 ;  /* 0x0000000810007986 */ /* 0x0003e2000c101124 */
[----:B------:R-:W-:Y:S05]  /*6f00*/  BRA `(.L_x_7184) ;  /* 0x0000000400187947 */ /* 0x000fea0003800000 */
.L_x_7202:
        /* <DEDUP_REMOVED lines=17> */
.L_x_7209:
[----:B------:R-:W-:-:S04]  /*7020*/  LOP3.LUT R2, R5, 0x80000000, RZ, 0xc0, !PT ;  /* 0x8000000005027812 */ /* 0x000fc800078ec0ff */
[----:B------:R-:W-:-:S04]  /*7030*/  SHF.R.U32.HI R3, RZ, 0x18, R2 ;  /* 0x00000018ff037819 */ /* 0x000fc80000011602 */
[----:B------:R-:W-:-:S04]  /*7040*/  LOP3.LUT R0, R0, R3, RZ, 0xfc, !PT ;  /* 0x0000000300007212 */ /* 0x000fc800078efcff */
[----:B------:R-:W-:-:S07]  /*7050*/  PRMT R8, R0, 0x7610, R8 ;  /* 0x0000761000087816 */ /* 0x000fce0000000008 */
.L_x_7208:
[----:B------:R-:W-:Y:S05]  /*7060*/  BSYNC B0 ;  /* 0x0000000000007941 */ /* 0x000fea0003800000 */
.L_x_7207:
[----:B------:R1:W-:Y:S01]  /*7070*/  STG.E.U8 desc[UR36][R16.64], R8 ;  /* 0x0000000810007986 */ /* 0x0003e2000c101124 */
[----:B------:R-:W-:Y:S05]  /*7080*/  BRA `(.L_x_7184) ;  /* 0x0000000000b87947 */ /* 0x000fea0003800000 */
.L_x_7201:
        /* <DEDUP_REMOVED lines=22> */
.L_x_7183:
        /* <DEDUP_REMOVED lines=16> */
.L_x_7212:
[----:B------:R-:W-:Y:S05]  /*72f0*/  BRA `(.L_x_7184) ;  /* 0x00000000001c7947 */ /* 0x000fea0003800000 */
.L_x_7211:
[----:B------:R-:W-:-:S06]  /*7300*/  HADD2.F32 R2, -RZ, R5.H0_H0 ;  /* 0x20000005ff027230 */ /* 0x000fcc0000004100 */
[----:B------:R-:W1:Y:S02]  /*7310*/  F2I.U64.TRUNC R2, R2 ;  /* 0x0000000200027311 */ /* 0x000e64000020d800 */
[----:B-1----:R1:W-:Y:S01]  /*7320*/  STG.E.64 desc[UR36][R16.64], R2 ;  /* 0x0000000210007986 */ /* 0x0023e2000c101b24 */
[----:B------:R-:W-:Y:S05]  /*7330*/  BRA `(.L_x_7184) ;  /* 0x00000000000c7947 */ /* 0x000fea0003800000 */
.L_x_7210:
[----:B------:R-:W-:-:S06]  /*7340*/  HADD2.F32 R5, -RZ, R5.H0_H0 ;  /* 0x20000005ff057230 */ /* 0x000fcc0000004100 */
[----:B------:R-:W1:Y:S02]  /*7350*/  F2I.FTZ.U32.TRUNC.NTZ R5, R5 ;  /* 0x0000000500057305 */ /* 0x000e64000021f000 */
[----:B-1----:R1:W-:Y:S02]  /*7360*/  STG.E desc[UR36][R16.64], R5 ;  /* 0x0000000510007986 */ /* 0x0023e4000c101924 */
.L_x_7184:
[----:B------:R-:W-:-:S07]  /*7370*/  VIADD R19, R19, 0x80 ;  /* 0x0000008013137836 */ /* 0x000fce0000000000 */
.L_x_7133:
[----:B------:R-:W-:Y:S05]  /*7380*/  BSYNC B6 ;  /* 0x0000000000067941 */ /* 0x000fea0003800000 */
.L_x_7132:
        /* <DEDUP_REMOVED lines=307> */
.L_x_7215:
        /* <DEDUP_REMOVED lines=23> */
.L_x_7219:
[----:B------:R-:W2:Y:S02]  /*8830*/  LDG.E.U8 R4, desc[UR36][R4.64] ;  /* 0x0000002404047981 */ /* 0x000ea4000c1e1100 */
[----:B--2---:R-:W-:-:S04]  /*8840*/  I2FP.F32.U32 R0, R4 ;  /* 0x0000000400007245 */ /* 0x004fc80000201000 */
[----:B------:R-:W-:-:S04]  /*8850*/  F2FP.F16.F32.PACK_AB R0, RZ, R0 ;  /* 0x00000000ff00723e */ /* 0x000fc800000000ff */
[----:B------:R-:W-:Y:S01]  /*8860*/  PRMT R2, R0, 0x7610, R2 ;  /* 0x0000761000027816 */ /* 0x000fe20000000002 */
[----:B------:R-:W-:Y:S06]  /*8870*/  BRA `(.L_x_7221) ;  /* 0x0000000c00b87947 */ /* 0x000fec0003800000 */
.L_x_7218:
        /* <DEDUP_REMOVED lines=11> */
.L_x_7223:
[----:B------:R-:W2:Y:S02]  /*8930*/  LDG.E R4, desc[UR36][R4.64] ;  /* 0x0000002404047981 */ /* 0x000ea4000c1e1900 */
[----:B--2---:R-:W-:-:S04]  /*8940*/  I2FP.F32.S32 R0, R4 ;  /* 0x0000000400007245 */ /* 0x004fc80000201400 */
[----:B------:R-:W-:-:S04]  /*8950*/  F2FP.F16.F32.PACK_AB R0, RZ, R0 ;  /* 0x00000000ff00723e */ /* 0x000fc800000000ff */
[----:B------:R-:W-:Y:S01]  /*8960*/  PRMT R2, R0, 0x7610, R2 ;  /* 0x0000761000027816 */ /* 0x000fe20000000002 */
[----:B------:R-:W-:Y:S06]  /*8970*/  BRA `(.L_x_7221) ;  /* 0x0000000c00787947 */ /* 0x000fec0003800000 */
.L_x_7222:
[----:B------:R-:W2:Y:S02]  /*8980*/  LDG.E.U16 R4, desc[UR36][R4.64] ;  /* 0x0000002404047981 */ /* 0x000ea4000c1e1500 */
[----:B--2---:R-:W1:Y:S02]  /*8990*/  I2F.S16 R0, R4 ;  /* 0x0000000400007306 */ /* 0x004e640000101400 */
[----:B-1----:R-:W-:-:S04]  /*89a0*/  F2FP.F16.F32.PACK_AB R0, RZ, R0 ;  /* 0x00000000ff00723e */ /* 0x002fc800000000ff */
[----:B------:R-:W-:Y:S01]  /*89b0*/  PRMT R2, R0, 0x7610, R2 ;  /* 0x0000761000027816 */ /* 0x000fe20000000002 */
[----:B------:R-:W-:Y:S06]  /*89c0*/  BRA `(.L_x_7221) ;  /* 0x0000000c00647947 */ /* 0x000fec0003800000 */
.L_x_7217:
        /* <DEDUP_REMOVED lines=9> */
.L_x_7225:
[----:B------:R1:W5:Y:S01]  /*8a60*/  LDG.E.U16 R2, desc[UR36][R4.64] ;  /* 0x0000002404027981 */ /* 0x000362000c1e1500 */
[----:B------:R-:W-:Y:S05]  /*8a70*/  BRA `(.L_x_7221) ;  /* 0x0000000c00387947 */ /* 0x000fea0003800000 */
.L_x_7224:
        /* <DEDUP_REMOVED lines=9> */
.L_x_7227:
[----:B------:R2:W5:Y:S01]  /*8b10*/  LDG.E.U16 R2, desc[UR36][R4.64] ;  /* 0x0000002404027981 */ /* 0x000562000c1e1500 */
[----:B------:R-:W-:Y:S05]  /*8b20*/  BRA `(.L_x_7221) ;  /* 0x0000000c000c7947 */ /* 0x000fea0003800000 */
.L_x_7226:
        /* <DEDUP_REMOVED lines=9> */
.L_x_7216:
        /* <DEDUP_REMOVED lines=14> */
.L_x_7230:
        /* <DEDUP_REMOVED lines=9> */
.L_x_7229:
        /* <DEDUP_REMOVED lines=28> */
.L_x_7232:
        /* <DEDUP_REMOVED lines=14> */
.L_x_7231:
[----:B------:R-:W2:Y:S02]  /*8fd0*/  LDG.E.U16 R0, desc[UR36][R4.64] ;  /* 0x0000002404007981 */ /* 0x000ea4000c1e1500 */
[----:B--2---:R-:W-:-:S05]  /*8fe0*/  IMAD.U32 R0, R0, 0x10000, RZ ;  /* 0x0001000000007824 */ /* 0x004fca00078e00ff */
[----:B------:R-:W-:-:S04]  /*8ff0*/  F2FP.F16.F32.PACK_AB R0, RZ, R0 ;  /* 0x00000000ff00723e */ /* 0x000fc800000000ff */
[----:B------:R-:W-:Y:S01]  /*9000*/  PRMT R2, R0, 0x7610, R2 ;  /* 0x0000761000027816 */ /* 0x000fe20000000002 */
[----:B------:R-:W-:Y:S06]  /*9010*/  BRA `(.L_x_7221) ;  /* 0x0000000400d07947 */ /* 0x000fec0003800000 */
.L_x_7228:
        /* <DEDUP_REMOVED lines=13> */
.L_x_7235:
        /* <DEDUP_REMOVED lines=21> */
.L_x_7239:
[----:B------:R-:W-:Y:S05]  /*9240*/  BSYNC B1 ;  /* 0x0000000000017941 */ /* 0x000fea0003800000 */
.L_x_7238:
[----:B------:R-:W-:Y:S01]  /*9250*/  LEA R3, R0, 0x3b800000, 0x17 ;  /* 0x3b80000000037811 */ /* 0x000fe200078eb8ff */
[----:B------:R-:W-:-:S05]  /*9260*/  IMAD.SHL.U32 R0, R2, 0x100000, RZ ;  /* 0x0010000002007824 */ /* 0x000fca00078e00ff */
[----:B------:R-:W-:-:S07]  /*9270*/  LOP3.LUT R0, R3, R0, R4, 0xfe, !PT ;  /* 0x0000000003007212 */ /* 0x000fce00078efe04 */
.L_x_7237:
[----:B------:R-:W-:Y:S05]  /*9280*/  BSYNC B0 ;  /* 0x0000000000007941 */ /* 0x000fea0003800000 */
.L_x_7236:
[----:B------:R-:W-:-:S04]  /*9290*/  F2FP.F16.F32.PACK_AB R0, RZ, R0 ;  /* 0x00000000ff00723e */ /* 0x000fc800000000ff */
[----:B------:R-:W-:Y:S01]  /*92a0*/  PRMT R2, R0, 0x7610, R2 ;  /* 0x0000761000027816 */ /* 0x000fe20000000002 */
[----:B------:R-:W-:Y:S06]  /*92b0*/  BRA `(.L_x_7221) ;  /* 0x0000000400287947 */ /* 0x000fec0003800000 */
.L_x_7234:
        /* <DEDUP_REMOVED lines=21> */
.L_x_7243:
[----:B------:R-:W-:Y:S05]  /*9410*/  BSYNC B1 ;  /* 0x0000000000017941 */ /* 0x000fea0003800000 */
.L_x_7242:
[----:B------:R-:W-:Y:S01]  /*9420*/  LEA R3, R0, 0x37800000, 0x17 ;  /* 0x3780000000037811 */ /* 0x000fe200078eb8ff */
[----:B------:R-:W-:-:S05]  /*9430*/  IMAD.SHL.U32 R0, R2, 0x200000, RZ ;  /* 0x0020000002007824 */ /* 0x000fca00078e00ff */
[----:B------:R-:W-:-:S07]  /*9440*/  LOP3.LUT R0, R3, R0, R4, 0xfe, !PT ;  /* 0x0000000003007212 */ /* 0x000fce00078efe04 */
.L_x_7241:
[----:B------:R-:W-:Y:S05]  /*9450*/  BSYNC B0 ;  /* 0x0000000000007941 */ /* 0x000fea0003800000 */
.L_x_7240:
[----:B------:R-:W-:-:S04]  /*9460*/  F2FP.F16.F32.PACK_AB R0, RZ, R0 ;  /* 0x00000000ff00723e */ /* 0x000fc800000000ff */
[----:B------:R-:W-:Y:S01]  /*9470*/  PRMT R2, R0, 0x7610, R2 ;  /* 0x0000761000027816 */ /* 0x000fe20000000002 */
[----:B------:R-:W-:Y:S06]  /*9480*/  BRA `(.L_x_7221) ;  /* 0x0000000000b47947 */ /* 0x000fec0003800000 */
.L_x_7233:
        /* <DEDUP_REMOVED lines=14> */
.L_x_7247:
[----:B------:R-:W-:Y:S05]  /*9570*/  BSYNC B0 ;  /* 0x0000000000007941 */ /* 0x000fea0003800000 */
.L_x_7246:
[----:B------:R-:W-:-:S04]  /*9580*/  F2FP.F16.F32.PACK_AB R0, RZ, R0 ;  /* 0x00000000ff00723e */ /* 0x000fc800000000ff */
[----:B------:R-:W-:Y:S01]  /*9590*/  PRMT R2, R0, 0x7610, R2 ;  /* 0x0000761000027816 */ /* 0x000fe20000000002 */
[----:B------:R-:W-:Y:S06]  /*95a0*/  BRA `(.L_x_7221) ;  /* 0x00000000006c7947 */ /* 0x000fec0003800000 */
.L_x_7220:
        /* <DEDUP_REMOVED lines=16> */
.L_x_7248:
[----:B------:R-:W-:Y:S01]  /*96b0*/  PRMT R2, RZ, 0x7610, R2 ;  /* 0x00007610ff027816 */ /* 0x000fe20000000002 */
[----:B------:R-:W-:Y:S06]  /*96c0*/  BRA `(.L_x_7221) ;  /* 0x0000000000247947 */ /* 0x000fec0003800000 */
.L_x_7245:
[----:B------:R-:W2:Y:S02]  /*96d0*/  LDG.E.64 R4, desc[UR36][R4.64] ;  /* 0x0000002404047981 */ /* 0x000ea4000c1e1b00 */
[----:B--2---:R-:W1:Y:S02]  /*96e0*/  I2F.U64 R0, R4 ;  /* 0x0000000400007312 */ /* 0x004e640000301000 */
[----:B-1----:R-:W-:-:S04]  /*96f0*/  F2FP.F16.F32.PACK_AB R0, RZ, R0 ;  /* 0x00000000ff00723e */ /* 0x002fc800000000ff */
[----:B------:R-:W-:Y:S01]  /*9700*/  PRMT R2, R0, 0x7610, R2 ;  /* 0x0000761000027816 */ /* 0x000fe20000000002 */
[----:B------:R-:W-:Y:S06]  /*9710*/  BRA `(.L_x_7221) ;  /* 0x0000000000107947 */ /* 0x000fec0003800000 */
.L_x_7244:
[----:B------:R-:W2:Y:S02]  /*9720*/  LDG.E R4, desc[UR36][R4.64] ;  /* 0x0000002404047981 */ /* 0x000ea4000c1e1900 */
[----:B--2---:R-:W-:-:S04]  /*9730*/  I2FP.F32.U32 R0, R4 ;  /* 0x0000000400007245 */ /* 0x004fc80000201000 */
[----:B------:R-:W-:-:S04]  /*9740*/  F2FP.F16.F32.PACK_AB R0, RZ, R0 ;  /* 0x00000000ff00723e */ /* 0x000fc800000000ff */
[----:B------:R-:W-:-:S07]  /*9750*/  PRMT R2, R0, 0x7610, R2 ;  /* 0x0000761000027816 */ /* 0x000fce0000000002 */
.L_x_7221:
        /* <DEDUP_REMOVED lines=36> */
.L_x_7256:
[----:B------:R-:W-:Y:S01]  /*99a0*/  FSETP.GEU.FTZ.AND P0, PT, R7, -R9, PT ;  /* 0x800000090700720b */ /* 0x000fe20003f1e000 */
[----:B------:R-:W-:-:S12]  /*99b0*/  FADD.FTZ R5, R5, -1 ;  /* 0xbf80000005057421 */ /* 0x000fd80000010000 */
[----:B------:R-:W-:-:S07]  /*99c0*/  @!P0 FADD.FTZ R5, R5, -1 ;  /* 0xbf80000005058421 */ /* 0x000fce0000010000 */
.L_x_7255:
[----:B------:R-:W-:Y:S05]  /*99d0*/  BSYNC B2 ;  /* 0x0000000000027941 */ /* 0x000fea0003800000 */
.L_x_7254:
[----:B------:R-:W-:Y:S01]  /*99e0*/  FFMA.FTZ R4, -R9, R5, R4 ;  /* 0x0000000509047223 */ /* 0x000fe20000010104 */
[----:B------:R-:W-:Y:S06]  /*99f0*/  BRA `(.L_x_7252) ;  /* 0x00000000007c7947 */ /* 0x000fec0003800000 */
.L_x_7253:
        /* <DEDUP_REMOVED lines=15> */
.L_x_7259:
        /* <DEDUP_REMOVED lines=13> */
.L_x_7258:
[----:B------:R-:W-:Y:S05]  /*9bc0*/  BSYNC B2 ;  /* 0x0000000000027941 */ /* 0x000fea0003800000 */
.L_x_7257:
[----:B------:R-:W-:-:S04]  /*9bd0*/  FMUL.FTZ R5, R4, 1.1920928955078125e-07 ;  /* 0x3400000004057820 */ /* 0x000fc80000410000 */
[----:B------:R-:W-:-:S07]  /*9be0*/  FMUL.FTZ R4, R8, R5 ;  /* 0x0000000508047220 */ /* 0x000fce0000410000 */
.L_x_7252:
[----:B------:R-:W-:Y:S05]  /*9bf0*/  BSYNC B0 ;  /* 0x0000000000007941 */ /* 0x000fea0003800000 */
.L_x_7251:
        /* <DEDUP_REMOVED lines=27> */
.L_x_7250:
[----:B------:R-:W-:Y:S05]  /*9db0*/  BSYNC B1 ;  /* 0x0000000000017941 */ /* 0x000fea0003800000 */
.L_x_7249:
        /* <DEDUP_REMOVED lines=16> */
.L_x_7263:
[----:B------:R-:W-:-:S06]  /*9ec0*/  HADD2.F32 R3, -RZ, R5.H0_H0 ;  /* 0x20000005ff037230 */ /* 0x000fcc0000004100 */
[----:B------:R-:W1:Y:S02]  /*9ed0*/  F2I.S64.TRUNC R2, R3 ;  /* 0x0000000300027311 */ /* 0x000e64000020d900 */
[----:B-1----:R1:W-:Y:S01]  /*9ee0*/  STG.E.U8 desc[UR36][R16.64], R2 ;  /* 0x0000000210007986 */ /* 0x0023e2000c101124 */
[----:B------:R-:W-:Y:S05]  /*9ef0*/  BRA `(.L_x_7265) ;  /* 0x0000000c00847947 */ /* 0x000fea0003800000 */
.L_x_7262:
        /* <DEDUP_REMOVED lines=10> */
.L_x_7267:
[----:B------:R-:W-:-:S06]  /*9fa0*/  HADD2.F32 R5, -RZ, R5.H0_H0 ;  /* 0x20000005ff057230 */ /* 0x000fcc0000004100 */
[----:B------:R-:W1:Y:S02]  /*9fb0*/  F2I.FTZ.TRUNC.NTZ R5, R5 ;  /* 0x0000000500057305 */ /* 0x000e64000021f100 */
[----:B-1----:R1:W-:Y:S01]  /*9fc0*/  STG.E desc[UR36][R16.64], R5 ;  /* 0x0000000510007986 */ /* 0x0023e2000c101924 */
[----:B------:R-:W-:Y:S05]  /*9fd0*/  BRA `(.L_x_7265) ;  /* 0x0000000c004c7947 */ /* 0x000fea0003800000 */
.L_x_7266:
[----:B------:R-:W-:-:S06]  /*9fe0*/  HADD2.F32 R5, -RZ, R5.H0_H0 ;  /* 0x20000005ff057230 */ /* 0x000fcc0000004100 */
[----:B------:R-:W1:Y:S02]  /*9ff0*/  F2I.FTZ.TRUNC.NTZ R5, R5 ;  /* 0x0000000500057305 */ /* 0x000e64000021f100 */
[----:B-1----:R1:W-:Y:S01]  /*a000*/  STG.E.U16 desc[UR36][R16.64], R5 ;  /* 0x0000000510007986 */ /* 0x0023e2000c101524 */
[----:B------:R-:W-:Y:S05]  /*a010*/  BRA `(.L_x_7265) ;  /* 0x0000000c003c7947 */ /* 0x000fea0003800000 */
.L_x_7261:
        /* <DEDUP_REMOVED lines=9> */
.L_x_7269:
[----:B------:R1:W-:Y:S01]  /*a0b0*/  STG.E.U16 desc[UR36][R16.64], R5 ;  /* 0x0000000510007986 */ /* 0x0003e2000c101524 */
[----:B------:R-:W-:Y:S05]  /*a0c0*/  BRA `(.L_x_7265) ;  /* 0x0000000c00107947 */ /* 0x000fea0003800000 */
.L_x_7268:
        /* <DEDUP_REMOVED lines=10> */
.L_x_7271:
[----:B------:R-:W-:-:S05]  /*a170*/  HADD2.F32 R0, -RZ, R5.H0_H0 ;  /* 0x20000005ff007230 */ /* 0x000fca0000004100 */
[----:B------:R-:W-:-:S04]  /*a180*/  F2FP.F16.F32.PACK_AB R0, RZ, R0 ;  /* 0x00000000ff00723e */ /* 0x000fc800000000ff */
[----:B------:R-:W-:-:S05]  /*a190*/  PRMT R0, R0, 0x5410, RZ ;  /* 0x0000541000007816 */ /* 0x000fca00000000ff */
[----:B------:R1:W-:Y:S01]  /*a1a0*/  STG.E desc[UR36][R16.64], R0 ;  /* 0x0000000010007986 */ /* 0x0003e2000c101924 */
[----:B------:R-:W-:Y:S05]  /*a1b0*/  BRA `(.L_x_7265) ;  /* 0x0000000800d47947 */ /* 0x000fea0003800000 */
.L_x_7270:
[----:B------:R-:W-:-:S05]  /*a1c0*/  HADD2.F32 R2, -RZ, R5.H0_H0 ;  /* 0x20000005ff027230 */ /* 0x000fca0000004100 */
[----:B------:R-:W-:-:S06]  /*a1d0*/  FMUL.FTZ R2, R2, 1 ;  /* 0x3f80000002027820 */ /* 0x000fcc0000410000 */
[----:B------:R-:W1:Y:S02]  /*a1e0*/  F2F.F64.F32 R2, R2 ;  /* 0x0000000200027310 */ /* 0x000e640000201800 */
[----:B-1----:R1:W-:Y:S01]  /*a1f0*/  STG.E.64 desc[UR36][R16.64], R2 ;  /* 0x0000000210007986 */ /* 0x0023e2000c101b24 */
[----:B------:R-:W-:Y:S05]  /*a200*/  BRA `(.L_x_7265) ;  /* 0x0000000800c07947 */ /* 0x000fea0003800000 */
.L_x_7260:
        /* <DEDUP_REMOVED lines=13> */
.L_x_7274:
[----:B------:R-:W-:Y:S01]  /*a2e0*/  HADD2.F32 R5, -RZ, R5.H0_H0 ;  /* 0x20000005ff057230 */ /* 0x000fe20000004100 */
[----:B------:R-:W-:-:S04]  /*a2f0*/  CS2R R6, SRZ ;  /* 0x0000000000067805 */ /* 0x000fc8000001ff00 */
[----:B------:R-:W-:-:S06]  /*a300*/  FMUL.FTZ R5, R5, 1 ;  /* 0x3f80000005057820 */ /* 0x000fcc0000410000 */
[----:B------:R-:W1:Y:S02]  /*a310*/  F2F.F64.F32 R4, R5 ;  /* 0x0000000500047310 */ /* 0x000e640000201800 */
[----:B-1----:R1:W-:Y:S01]  /*a320*/  STG.E.128 desc[UR36][R16.64], R4 ;  /* 0x0000000410007986 */ /* 0x0023e2000c101d24 */
[----:B------:R-:W-:Y:S05]  /*a330*/  BRA `(.L_x_7265) ;  /* 0x0000000800747947 */ /* 0x000fea0003800000 */
.L_x_7273:
        /* <DEDUP_REMOVED lines=21> */
.L_x_7278:
[----:B------:R-:W-:Y:S05]  /*a490*/  BSYNC B0 ;  /* 0x0000000000007941 */ /* 0x000fea0003800000 */
.L_x_7277:
[----:B------:R-:W-:-:S05]  /*a4a0*/  LOP3.LUT R3, R0, R3, RZ, 0xfc, !PT ;  /* 0x0000000300037212 */ /* 0x000fca00078efcff */
[----:B------:R2:W-:Y:S01]  /*a4b0*/  STG.E.U8 desc[UR36][R16.64], R3 ;  /* 0x0000000310007986 */ /* 0x0005e2000c101124 */
[----:B------:R-:W-:Y:S05]  /*a4c0*/  BRA `(.L_x_7265) ;  /* 0x0000000800107947 */ /* 0x000fea0003800000 */
.L_x_7276:
        /* <DEDUP_REMOVED lines=13> */
.L_x_7280:
[----:B------:R-:W-:Y:S01]  /*a5a0*/  IMAD.MOV.U32 R0, RZ, RZ, 0x7f ;  /* 0x0000007fff007424 */ /* 0x000fe200078e00ff */
[----:B------:R-:W-:-:S04]  /*a5b0*/  ISETP.GT.U32.AND P0, PT, R2, 0x7f800000, PT ;  /* 0x7f8000000200780c */ /* 0x000fc80003f04070 */
[----:B------:R-:W-:-:S09]  /*a5c0*/  SEL R0, R0, 0x7c, P0 ;  /* 0x0000007c00007807 */ /* 0x000fd20000000000 */
.L_x_7281:
[----:B------:R-:W-:Y:S05]  /*a5d0*/  BSYNC B0 ;  /* 0x0000000000007941 */ /* 0x000fea0003800000 */
.L_x_7279:
[----:B------:R-:W-:-:S04]  /*a5e0*/  LOP3.LUT R2, R5, 0x80000000, RZ, 0xc0, !PT ;  /* 0x8000000005027812 */ /* 0x000fc800078ec0ff */
[----:B------:R-:W-:-:S04]  /*a5f0*/  SHF.R.U32.HI R3, RZ, 0x18, R2 ;  /* 0x00000018ff037819 */ /* 0x000fc80000011602 */
[----:B------:R-:W-:-:S05]  /*a600*/  LOP3.LUT R3, R0, R3, RZ, 0xfc, !PT ;  /* 0x0000000300037212 */ /* 0x000fca00078efcff */
[----:B------:R3:W-:Y:S01]  /*a610*/  STG.E.U8 desc[UR36][R16.64], R3 ;  /* 0x0000000310007986 */ /* 0x0007e2000c101124 */
[----:B------:R-:W-:Y:S05]  /*a620*/  BRA `(.L_x_7265) ;  /* 0x0000000400b87947 */ /* 0x000fea0003800000 */
.L_x_7275:
[----:B------:R-:W-:-:S05]  /*a630*/  HADD2.F32 R0, -RZ, R5.H0_H0 ;  /* 0x20000005ff007230 */ /* 0x000fca0000004100 */
[----:B------:R-:W-:-:S05]  /*a640*/  F2FP.BF16.F32.PACK_AB R0, RZ, R0 ;  /* 0x00000000ff00723e */ /* 0x000fca00000010ff */
[----:B------:R1:W-:Y:S01]  /*a650*/  STG.E.U16 desc[UR36][R16.64], R0 ;  /* 0x0000000010007986 */ /* 0x0003e2000c101524 */
[----:B------:R-:W-:Y:S05]  /*a660*/  BRA `(.L_x_7265) ;  /* 0x0000000400a87947 */ /* 0x000fea0003800000 */
.L_x_7272:
        /* <DEDUP_REMOVED lines=12> */
.L_x_7284:
        /* <DEDUP_REMOVED lines=17> */
.L_x_7287:
[----:B------:R-:W-:-:S04]  /*a840*/  LOP3.LUT R2, R5, 0x80000000, RZ, 0xc0, !PT ;  /* 0x8000000005027812 */ /* 0x000fc800078ec0ff */
[----:B------:R-:W-:-:S04]  /*a850*/  SHF.R.U32.HI R3, RZ, 0x18, R2 ;  /* 0x00000018ff037819 */ /* 0x000fc80000011602 */
[----:B------:R-:W-:-:S04]  /*a860*/  LOP3.LUT R0, R0, R3, RZ, 0xfc, !PT ;  /* 0x0000000300007212 */ /* 0x000fc800078efcff */
[----:B------:R-:W-:-:S07]  /*a870*/  PRMT R8, R0, 0x7610, R8 ;  /* 0x0000761000087816 */ /* 0x000fce0000000008 */
.L_x_7286:
[----:B------:R-:W-:Y:S05]  /*a880*/  BSYNC B0 ;  /* 0x0000000000007941 */ /* 0x000fea0003800000 */
.L_x_7285:
[----:B------:R1:W-:Y:S01]  /*a890*/  STG.E.U8 desc[UR36][R16.64], R8 ;  /* 0x0000000810007986 */ /* 0x0003e2000c101124 */
[----:B------:R-:W-:Y:S05]  /*a8a0*/  BRA `(.L_x_7265) ;  /* 0x0000000400187947 */ /* 0x000fea0003800000 */
.L_x_7283:
        /* <DEDUP_REMOVED lines=17> */
.L_x_7290:
[----:B------:R-:W-:-:S04]  /*a9c0*/  LOP3.LUT R2, R5, 0x80000000, RZ, 0xc0, !PT ;  /* 0x8000000005027812 */ /* 0x000fc800078ec0ff */
[----:B------:R-:W-:-:S04]  /*a9d0*/  SHF.R.U32.HI R3, RZ, 0x18, R2 ;  /* 0x00000018ff037819 */ /* 0x000fc80000011602 */
[----:B------:R-:W-:-:S04]  /*a9e0*/  LOP3.LUT R0, R0, R3, RZ, 0xfc, !PT ;  /* 0x0000000300007212 */ /* 0x000fc800078efcff */
[----:B------:R-:W-:-:S07]  /*a9f0*/  PRMT R8, R0, 0x7610, R8 ;  /* 0x0000761000087816 */ /* 0x000fce0000000008 */
.L_x_7289:
[----:B------:R-:W-:Y:S05]  /*aa00*/  BSYNC B0 ;  /* 0x0000000000007941 */ /* 0x000fea0003800000 */
.L_x_7288:
[----:B------:R1:W-:Y:S01]  /*aa10*/  STG.E.U8 desc[UR36][R16.64], R8 ;  /* 0x0000000810007986 */ /* 0x0003e2000c101124 */
[----:B------:R-:W-:Y:S05]  /*aa20*/  BRA `(.L_x_7265) ;  /* 0x0000000000b87947 */ /* 0x000fea0003800000 */
.L_x_7282:
        /* <DEDUP_REMOVED lines=22> */
.L_x_7264:
        /* <DEDUP_REMOVED lines=16> */
.L_x_7293:
[----:B------:R-:W-:Y:S05]  /*ac90*/  BRA `(.L_x_7265) ;  /* 0x00000000001c7947 */ /* 0x000fea0003800000 */
.L_x_7292:
[----:B------:R-:W-:-:S06]  /*aca0*/  HADD2.F32 R2, -RZ, R5.H0_H0 ;  /* 0x20000005ff027230 */ /* 0x000fcc0000004100 */
[----:B------:R-:W1:Y:S02]  /*acb0*/  F2I.U64.TRUNC R2, R2 ;  /* 0x0000000200027311 */ /* 0x000e64000020d800 */
[----:B-1----:R1:W-:Y:S01]  /*acc0*/  STG.E.64 desc[UR36][R16.64], R2 ;  /* 0x0000000210007986 */ /* 0x0023e2000c101b24 */
[----:B------:R-:W-:Y:S05]  /*acd0*/  BRA `(.L_x_7265) ;  /* 0x00000000000c7947 */ /* 0x000fea0003800000 */
.L_x_7291:
[----:B------:R-:W-:-:S06]  /*ace0*/  HADD2.F32 R5, -RZ, R5.H0_H0 ;  /* 0x20000005ff057230 */ /* 0x000fcc0000004100 */
[----:B------:R-:W1:Y:S02]  /*acf0*/  F2I.FTZ.U32.TRUNC.NTZ R5, R5 ;  /* 0x0000000500057305 */ /* 0x000e64000021f000 */
[----:B-1----:R1:W-:Y:S02]  /*ad00*/  STG.E desc[UR36][R16.64], R5 ;  /* 0x0000000510007986 */ /* 0x0023e4000c101924 */
.L_x_7265:
[----:B------:R-:W-:-:S07]  /*ad10*/  VIADD R19, R19, 0x80 ;  /* 0x0000008013137836 */ /* 0x000fce0000000000 */
.L_x_7214:
[----:B------:R-:W-:Y:S05]  /*ad20*/  BSYNC B6 ;  /* 0x0000000000067941 */ /* 0x000fea0003800000 */
.L_x_7213:
        /* <DEDUP_REMOVED lines=306> */
.L_x_7294:
        /* <DEDUP_REMOVED lines=23> */
.L_x_7298:
[----:B------:R-:W2:Y:S02]  /*c1c0*/  LDG.E.U8 R4, desc[UR36][R4.64] ;  /* 0x0000002404047981 */ /* 0x000ea4000c1e1100 */
[----:B--2---:R-:W-:-:S04]  /*c1d0*/  I2FP.F32.U32 R0, R4 ;  /* 0x0000000400007245 */ /* 0x004fc80000201000 */
[----:B------:R-:W-:-:S04]  /*c1e0*/  F2FP.F16.F32.PACK_AB R0, RZ, R0 ;  /* 0x00000000ff00723e */ /* 0x000fc800000000ff */
[----:B------:R-:W-:Y:S01]  /*c1f0*/  PRMT R2, R0, 0x7610, R2 ;  /* 0x0000761000027816 */ /* 0x000fe20000000002 */
[----:B------:R-:W-:Y:S06]  /*c200*/  BRA `(.L_x_7300) ;  /* 0x0000000c00b87947 */ /* 0x000fec0003800000 */
.L_x_7297:
        /* <DEDUP_REMOVED lines=11> */
.L_x_7302:
[----:B------:R-:W2:Y:S02]  /*c2c0*/  LDG.E R4, desc[UR36][R4.64] ;  /* 0x0000002404047981 */ /* 0x000ea4000c1e1900 */
[----:B--2---:R-:W-:-:S04]  /*c2d0*/  I2FP.F32.S32 R0, R4 ;  /* 0x0000000400007245 */ /* 0x004fc80000201400 */
[----:B------:R-:W-:-:S04]  /*c2e0*/  F2FP.F16.F32.PACK_AB R0, RZ, R0 ;  /* 0x00000000ff00723e */ /* 0x000fc800000000ff */
[----:B------:R-:W-:Y:S01]  /*c2f0*/  PRMT R2, R0, 0x7610, R2 ;  /* 0x0000761000027816 */ /* 0x000fe20000000002 */
[----:B------:R-:W-:Y:S06]  /*c300*/  BRA `(.L_x_7300) ;  /* 0x0000000c00787947 */ /* 0x000fec0003800000 */
.L_x_7301:
[----:B------:R-:W2:Y:S02]  /*c310*/  LDG.E.U16 R4, desc[UR36][R4.64] ;  /* 0x0000002404047981 */ /* 0x000ea4000c1e1500 */
[----:B--2---:R-:W1:Y:S02]  /*c320*/  I2F.S16 R0, R4 ;  /* 0x0000000400007306 */ /* 0x004e640000101400 */
[----:B-1----:R-:W-:-:S04]  /*c330*/  F2FP.F16.F32.PACK_AB R0, RZ, R0 ;  /* 0x00000000ff00723e */ /* 0x002fc800000000ff */
[----:B------:R-:W-:Y:S01]  /*c340*/  PRMT R2, R0, 0x7610, R2 ;  /* 0x0000761000027816 */ /* 0x000fe20000000002 */
[----:B------:R-:W-:Y:S06]  /*c350*/  BRA `(.L_x_7300) ;  /* 0x0000000c00647947 */ /* 0x000fec0003800000 */
.L_x_7296:
        /* <DEDUP_REMOVED lines=9> */
.L_x_7304:
[----:B------:R1:W5:Y:S01]  /*c3f0*/  LDG.E.U16 R2, desc[UR36][R4.64] ;  /* 0x0000002404027981 */ /* 0x000362000c1e1500 */
[----:B------:R-:W-:Y:S05]  /*c400*/  BRA `(.L_x_7300) ;  /* 0x0000000c00387947 */ /* 0x000fea0003800000 */
.L_x_7303:
        /* <DEDUP_REMOVED lines=9> */
.L_x_7306:
[----:B------:R2:W5:Y:S01]  /*c4a0*/  LDG.E.U16 R2, desc[UR36][R4.64] ;  /* 0x0000002404027981 */ /* 0x000562000c1e1500 */
[----:B------:R-:W-:Y:S05]  /*c4b0*/  BRA `(.L_x_7300) ;  /* 0x0000000c000c7947 */ /* 0x000fea0003800000 */
.L_x_7305:
        /* <DEDUP_REMOVED lines=9> */
.L_x_7295:
        /* <DEDUP_REMOVED lines=14> */
.L_x_7309:
        /* <DEDUP_REMOVED lines=9> */
.L_x_7308:
        /* <DEDUP_REMOVED lines=28> */
.L_x_7311:
        /* <DEDUP_REMOVED lines=14> */
.L_x_7310:
[----:B------:R-:W2:Y:S02]  /*c960*/  LDG.E.U16 R0, desc[UR36][R4.64] ;  /* 0x0000002404007981 */ /* 0x000ea4000c1e1500 */
[----:B--2---:R-:W-:-:S05]  /*c970*/  IMAD.U32 R0, R0, 0x10000, RZ ;  /* 0x0001000000007824 */ /* 0x004fca00078e00ff */
[----:B------:R-:W-:-:S04]  /*c980*/  F2FP.F16.F32.PACK_AB R0, RZ, R0 ;  /* 0x00000000ff00723e */ /* 0x000fc800000000ff */
[----:B------:R-:W-:Y:S01]  /*c990*/  PRMT R2, R0, 0x7610, R2 ;  /* 0x0000761000027816 */ /* 0x000fe20000000002 */
[----:B------:R-:W-:Y:S06]  /*c9a0*/  BRA `(.L_x_7300) ;  /* 0x0000000400d07947 */ /* 0x000fec0003800000 */
.L_x_7307:
        /* <DEDUP_REMOVED lines=13> */
.L_x_7314:
        /* <DEDUP_REMOVED lines=21> */
.L_x_7318:
[----:B------:R-:W-:Y:S05]  /*cbd0*/  BSYNC B1 ;  /* 0x0000000000017941 */ /* 0x000fea0003800000 */
.L_x_7317:
[----:B------:R-:W-:Y:S01]  /*cbe0*/  LEA R3, R0, 0x3b800000, 0x17 ;  /* 0x3b80000000037811 */ /* 0x000fe200078eb8ff */
[----:B------:R-:W-:-:S05]  /*cbf0*/  IMAD.SHL.U32 R0, R2, 0x100000, RZ ;  /* 0x0010000002007824 */ /* 0x000fca00078e00ff */
[----:B------:R-:W-:-:S07]  /*cc00*/  LOP3.LUT R0, R3, R0, R4, 0xfe, !PT ;  /* 0x0000000003007212 */ /* 0x000fce00078efe04 */
.L_x_7316:
[----:B------:R-:W-:Y:S05]  /*cc10*/  BSYNC B0 ;  /* 0x0000000000007941 */ /* 0x000fea0003800000 */
.L_x_7315:
[----:B------:R-:W-:-:S04]  /*cc20*/  F2FP.F16.F32.PACK_AB R0, RZ, R0 ;  /* 0x00000000ff00723e */ /* 0x000fc800000000ff */
[----:B------:R-:W-:Y:S01]  /*cc30*/  PRMT R2, R0, 0x7610, R2 ;  /* 0x0000761000027816 */ /* 0x000fe20000000002 */
[----:B------:R-:W-:Y:S06]  /*cc40*/  BRA `(.L_x_7300) ;  /* 0x0000000400287947 */ /* 0x000fec0003800000 */
.L_x_7313:
        /* <DEDUP_REMOVED lines=21> */
.L_x_7322:
[----:B------:R-:W-:Y:S05]  /*cda0*/  BSYNC B1 ;  /* 0x0000000000017941 */ /* 0x000fea0003800000 */
.L_x_7321:
[----:B------:R-:W-:Y:S01]  /*cdb0*/  LEA R3, R0, 0x37800000, 0x17 ;  /* 0x3780000000037811 */ /* 0x000fe200078eb8ff */
[----:B------:R-:W-:-:S05]  /*cdc0*/  IMAD.SHL.U32 R0, R2, 0x200000, RZ ;  /* 0x0020000002007824 */ /* 0x000fca00078e00ff */
[----:B------:R-:W-:-:S07]  /*cdd0*/  LOP3.LUT R0, R3, R0, R4, 0xfe, !PT ;  /* 0x0000000003007212 */ /* 0x000fce00078efe04 */
.L_x_7320:
[----:B------:R-:W-:Y:S05]  /*cde0*/  BSYNC B0 ;  /* 0x0000000000007941 */ /* 0x000fea0003800000 */
.L_x_7319:
[----:B------:R-:W-:-:S04]  /*cdf0*/  F2FP.F16.F32.PACK_AB R0, RZ, R0 ;  /* 0x00000000ff00723e */ /* 0x000fc800000000ff */
[----:B------:R-:W-:Y:S01]  /*ce00*/  PRMT R2, R0, 0x7610, R2 ;  /* 0x0000761000027816 */ /* 0x000fe20000000002 */
[----:B------:R-:W-:Y:S06]  /*ce10*/  BRA `(.L_x_7300) ;  /* 0x0000000000b47947 */ /* 0x000fec0003800000 */
.L_x_7312:
        /* <DEDUP_REMOVED lines=14> */
.L_x_7326:
[----:B------:R-:W-:Y:S05]  /*cf00*/  BSYNC B0 ;  /* 0x0000000000007941 */ /* 0x000fea0003800000 */
.L_x_7325:
[----:B------:R-:W-:-:S04]  /*cf10*/  F2FP.F16.F32.PACK_AB R0, RZ, R0 ;  /* 0x00000000ff00723e */ /* 0x000fc800000000ff */
[----:B------:R-:W-:Y:S01]  /*cf20*/  PRMT R2, R0, 0x7610, R2 ;  /* 0x0000761000027816 */ /* 0x000fe20000000002 */
[----:B------:R-:W-:Y:S06]  /*cf30*/  BRA `(.L_x_7300) ;  /* 0x00000000006c7947 */ /* 0x000fec0003800000 */
.L_x_7299:
        /* <DEDUP_REMOVED lines=16> */
.L_x_7327:
[----:B------:R-:W-:Y:S01]  /*d040*/  PRMT R2, RZ, 0x7610, R2 ;  /* 0x00007610ff027816 */ /* 0x000fe20000000002 */
[----:B------:R-:W-:Y:S06]  /*d050*/  BRA `(.L_x_7300) ;  /* 0x0000000000247947 */ /* 0x000fec0003800000 */
.L_x_7324:
[----:B------:R-:W2:Y:S02]  /*d060*/  LDG.E.64 R4, desc[UR36][R4.64] ;  /* 0x0000002404047981 */ /* 0x000ea4000c1e1b00 */
[----:B--2---:R-:W1:Y:S02]  /*d070*/  I2F.U64 R0, R4 ;  /* 0x0000000400007312 */ /* 0x004e640000301000 */
[----:B-1----:R-:W-:-:S04]  /*d080*/  F2FP.F16.F32.PACK_AB R0, RZ, R0 ;  /* 0x00000000ff00723e */ /* 0x002fc800000000ff */
[----:B------:R-:W-:Y:S01]  /*d090*/  PRMT R2, R0, 0x7610, R2 ;  /* 0x0000761000027816 */ /* 0x000fe20000000002 */
[----:B------:R-:W-:Y:S06]  /*d0a0*/  BRA `(.L_x_7300) ;  /* 0x0000000000107947 */ /* 0x000fec0003800000 */
.L_x_7323:
[----:B------:R-:W2:Y:S02]  /*d0b0*/  LDG.E R4, desc[UR36][R4.64] ;  /* 0x0000002404047981 */ /* 0x000ea4000c1e1900 */
[----:B--2---:R-:W-:-:S04]  /*d0c0*/  I2FP.F32.U32 R0, R4 ;  /* 0x0000000400007245 */ /* 0x004fc80000201000 */
[----:B------:R-:W-:-:S04]  /*d0d0*/  F2FP.F16.F32.PACK_AB R0, RZ, R0 ;  /* 0x00000000ff00723e */ /* 0x000fc800000000ff */
[----:B------:R-:W-:-:S07]  /*d0e0*/  PRMT R2, R0, 0x7610, R2 ;  /* 0x0000761000027816 */ /* 0x000fce0000000002 */
.L_x_7300:
        /* <DEDUP_REMOVED lines=36> */
.L_x_7335:
[----:B------:R-:W-:Y:S01]  /*d330*/  FSETP.GEU.FTZ.AND P0, PT, R7, -R9, PT ;  /* 0x800000090700720b */ /* 0x000fe20003f1e000 */
[----:B------:R-:W-:-:S12]  /*d340*/  FADD.FTZ R5, R5, -1 ;  /* 0xbf80000005057421 */ /* 0x000fd80000010000 */
[----:B------:R-:W-:-:S07]  /*d350*/  @!P0 FADD.FTZ R5, R5, -1 ;  /* 0xbf80000005058421 */ /* 0x000fce0000010000 */
.L_x_7334:
[----:B------:R-:W-:Y:S05]  /*d360*/  BSYNC B2 ;  /* 0x0000000000027941 */ /* 0x000fea0003800000 */
.L_x_7333:
[----:B------:R-:W-:Y:S01]  /*d370*/  FFMA.FTZ R4, -R9, R5, R4 ;  /* 0x0000000509047223 */ /* 0x000fe20000010104 */
[----:B------:R-:W-:Y:S06]  /*d380*/  BRA `(.L_x_7331) ;  /* 0x00000000007c7947 */ /* 0x000fec0003800000 */
.L_x_7332:
        /* <DEDUP_REMOVED lines=15> */
.L_x_7338:
        /* <DEDUP_REMOVED lines=13> */
.L_x_7337:
[----:B------:R-:W-:Y:S05]  /*d550*/  BSYNC B2 ;  /* 0x0000000000027941 */ /* 0x000fea0003800000 */
.L_x_7336:
[----:B------:R-:W-:-:S04]  /*d560*/  FMUL.FTZ R5, R4, 1.1920928955078125e-07 ;  /* 0x3400000004057820 */ /* 0x000fc80000410000 */
[----:B------:R-:W-:-:S07]  /*d570*/  FMUL.FTZ R4, R8, R5 ;  /* 0x0000000508047220 */ /* 0x000fce0000410000 */
.L_x_7331:
[----:B------:R-:W-:Y:S05]  /*d580*/  BSYNC B1 ;  /* 0x0000000000017941 */ /* 0x000fea0003800000 */
.L_x_7330:
        /* <DEDUP_REMOVED lines=27> */
.L_x_7329:
[----:B------:R-:W-:Y:S05]  /*d740*/  BSYNC B0 ;  /* 0x0000000000007941 */ /* 0x000fea0003800000 */
.L_x_7328:
        /* <DEDUP_REMOVED lines=14> */
[----:B-1----:R-:W-:Y:S01]  /*d830*/  STG.E.U8 desc[UR36][R16.64], R5 ;  /* 0x0000000510007986 */ /* 0x002fe2000c101124 */
[----:B------:R-:W-:Y:S05]  /*d840*/  EXIT ;  /* 0x000000000000794d */ /* 0x000fea0003800000 */
.L_x_7342:
[----:B------:R-:W-:-:S06]  /*d850*/  HADD2.F32 R3, -RZ, R5.H0_H0 ;  /* 0x20000005ff037230 */ /* 0x000fcc0000004100 */
[----:B------:R-:W1:Y:S02]  /*d860*/  F2I.S64.TRUNC R2, R3 ;  /* 0x0000000300027311 */ /* 0x000e64000020d900 */
[----:B-1----:R-:W-:Y:S01]  /*d870*/  STG.E.U8 desc[UR36][R16.64], R2 ;  /* 0x0000000210007986 */ /* 0x002fe2000c101124 */
[----:B------:R-:W-:Y:S05]  /*d880*/  EXIT ;  /* 0x000000000000794d */ /* 0x000fea0003800000 */
.L_x_7341:
        /* <DEDUP_REMOVED lines=10> */
.L_x_7345:
[----:B------:R-:W-:-:S06]  /*d930*/  HADD2.F32 R5, -RZ, R5.H0_H0 ;  /* 0x20000005ff057230 */ /* 0x000fcc0000004100 */
[----:B------:R-:W1:Y:S02]  /*d940*/  F2I.FTZ.TRUNC.NTZ R5, R5 ;  /* 0x0000000500057305 */ /* 0x000e64000021f100 */
[----:B-1----:R-:W-:Y:S01]  /*d950*/  STG.E desc[UR36][R16.64], R5 ;  /* 0x0000000510007986 */ /* 0x002fe2000c101924 */
[----:B------:R-:W-:Y:S05]  /*d960*/  EXIT ;  /* 0x000000000000794d */ /* 0x000fea0003800000 */
.L_x_7344:
[----:B------:R-:W-:-:S06]  /*d970*/  HADD2.F32 R5, -RZ, R5.H0_H0 ;  /* 0x20000005ff057230 */ /* 0x000fcc0000004100 */
[----:B------:R-:W1:Y:S02]  /*d980*/  F2I.FTZ.TRUNC.NTZ R5, R5 ;  /* 0x0000000500057305 */ /* 0x000e64000021f100 */
[----:B-1----:R-:W-:Y:S01]  /*d990*/  STG.E.U16 desc[UR36][R16.64], R5 ;  /* 0x0000000510007986 */ /* 0x002fe2000c101524 */
[----:B------:R-:W-:Y:S05]  /*d9a0*/  EXIT ;  /* 0x000000000000794d */ /* 0x000fea0003800000 */
.L_x_7340:
        /* <DEDUP_REMOVED lines=9> */
.L_x_7347:
[----:B------:R-:W-:Y:S01]  /*da40*/  STG.E.U16 desc[UR36][R16.64], R5 ;  /* 0x0000000510007986 */ /* 0x000fe2000c101524 */
[----:B------:R-:W-:Y:S05]  /*da50*/  EXIT ;  /* 0x000000000000794d */ /* 0x000fea0003800000 */
.L_x_7346:
        /* <DEDUP_REMOVED lines=10> */
.L_x_7349:
[----:B------:R-:W-:-:S05]  /*db00*/  HADD2.F32 R0, -RZ, R5.H0_H0 ;  /* 0x20000005ff007230 */ /* 0x000fca0000004100 */
[----:B------:R-:W-:-:S04]  /*db10*/  F2FP.F16.F32.PACK_AB R0, RZ, R0 ;  /* 0x00000000ff00723e */ /* 0x000fc800000000ff */
[----:B------:R-:W-:-:S05]  /*db20*/  PRMT R0, R0, 0x5410, RZ ;  /* 0x0000541000007816 */ /* 0x000fca00000000ff */
[----:B------:R-:W-:Y:S01]  /*db30*/  STG.E desc[UR36][R16.64], R0 ;  /* 0x0000000010007986 */ /* 0x000fe2000c101924 */
[----:B------:R-:W-:Y:S05]  /*db40*/  EXIT ;  /* 0x000000000000794d */ /* 0x000fea0003800000 */
.L_x_7348:
[----:B------:R-:W-:-:S05]  /*db50*/  HADD2.F32 R2, -RZ, R5.H0_H0 ;  /* 0x20000005ff027230 */ /* 0x000fca0000004100 */
[----:B------:R-:W-:-:S06]  /*db60*/  FMUL.FTZ R2, R2, 1 ;  /* 0x3f80000002027820 */ /* 0x000fcc0000410000 */
[----:B------:R-:W1:Y:S02]  /*db70*/  F2F.F64.F32 R2, R2 ;  /* 0x0000000200027310 */ /* 0x000e640000201800 */
[----:B-1----:R-:W-:Y:S01]  /*db80*/  STG.E.64 desc[UR36][R16.64], R2 ;  /* 0x0000000210007986 */ /* 0x002fe2000c101b24 */
[----:B------:R-:W-:Y:S05]  /*db90*/  EXIT ;  /* 0x000000000000794d */ /* 0x000fea0003800000 */
.L_x_7339:
        /* <DEDUP_REMOVED lines=13> */
.L_x_7352:
[----:B------:R-:W-:Y:S01]  /*dc70*/  HADD2.F32 R5, -RZ, R5.H0_H0 ;  /* 0x20000005ff057230 */ /* 0x000fe20000004100 */
[----:B------:R-:W-:-:S04]  /*dc80*/  CS2R R6, SRZ ;  /* 0x0000000000067805 */ /* 0x000fc8000001ff00 */
[----:B------:R-:W-:-:S06]  /*dc90*/  FMUL.FTZ R5, R5, 1 ;  /* 0x3f80000005057820 */ /* 0x000fcc0000410000 */
[----:B------:R-:W1:Y:S02]  /*dca0*/  F2F.F64.F32 R4, R5 ;  /* 0x0000000500047310 */ /* 0x000e640000201800 */
[----:B-1----:R-:W-:Y:S01]  /*dcb0*/  STG.E.128 desc[UR36][R16.64], R4 ;  /* 0x0000000410007986 */ /* 0x002fe2000c101d24 */
[----:B------:R-:W-:Y:S05]  /*dcc0*/  EXIT ;  /* 0x000000000000794d */ /* 0x000fea0003800000 */
.L_x_7351:
        /* <DEDUP_REMOVED lines=21> */
.L_x_7356:
[----:B------:R-:W-:Y:S05]  /*de20*/  BSYNC B0 ;  /* 0x0000000000007941 */ /* 0x000fea0003800000 */
.L_x_7355:
[----:B------:R-:W-:-:S05]  /*de30*/  LOP3.LUT R3, R0, R3, RZ, 0xfc, !PT ;  /* 0x0000000300037212 */ /* 0x000fca00078efcff */
[----:B------:R-:W-:Y:S01]  /*de40*/  STG.E.U8 desc[UR36][R16.64], R3 ;  /* 0x0000000310007986 */ /* 0x000fe2000c101124 */
[----:B------:R-:W-:Y:S05]  /*de50*/  EXIT ;  /* 0x000000000000794d */ /* 0x000fea0003800000 */
.L_x_7354:
        /* <DEDUP_REMOVED lines=13> */
.L_x_7358:
[----:B------:R-:W-:Y:S01]  /*df30*/  IMAD.MOV.U32 R0, RZ, RZ, 0x7f ;  /* 0x0000007fff007424 */ /* 0x000fe200078e00ff */
[----:B------:R-:W-:-:S04]  /*df40*/  ISETP.GT.U32.AND P0, PT, R2, 0x7f800000, PT ;  /* 0x7f8000000200780c */ /* 0x000fc80003f04070 */
[----:B------:R-:W-:-:S09]  /*df50*/  SEL R0, R0, 0x7c, P0 ;  /* 0x0000007c00007807 */ /* 0x000fd20000000000 */
.L_x_7359:
[----:B------:R-:W-:Y:S05]  /*df60*/  BSYNC B0 ;  /* 0x0000000000007941 */ /* 0x000fea0003800000 */
.L_x_7357:
[----:B------:R-:W-:-:S04]  /*df70*/  LOP3.LUT R2, R5, 0x80000000, RZ, 0xc0, !PT ;  /* 0x8000000005027812 */ /* 0x000fc800078ec0ff */
[----:B------:R-:W-:-:S04]  /*df80*/  SHF.R.U32.HI R3, RZ, 0x18, R2 ;  /* 0x00000018ff037819 */ /* 0x000fc80000011602 */
[----:B------:R-:W-:-:S05]  /*df90*/  LOP3.LUT R3, R0, R3, RZ, 0xfc, !PT ;  /* 0x0000000300037212 */ /* 0x000fca00078efcff */
[----:B------:R-:W-:Y:S01]  /*dfa0*/  STG.E.U8 desc[UR36][R16.64], R3 ;  /* 0x0000000310007986 */ /* 0x000fe2000c101124 */
[----:B------:R-:W-:Y:S05]  /*dfb0*/  EXIT ;  /* 0x000000000000794d */ /* 0x000fea0003800000 */
.L_x_7353:
[----:B------:R-:W-:-:S05]  /*dfc0*/  HADD2.F32 R0, -RZ, R5.H0_H0 ;  /* 0x20000005ff007230 */ /* 0x000fca0000004100 */
[----:B------:R-:W-:-:S05]  /*dfd0*/  F2FP.BF16.F32.PACK_AB R0, RZ, R0 ;  /* 0x00000000ff00723e */ /* 0x000fca00000010ff */
[----:B------:R-:W-:Y:S01]  /*dfe0*/  STG.E.U16 desc[UR36][R16.64], R0 ;  /* 0x0000000010007986 */ /* 0x000fe2000c101524 */
[----:B------:R-:W-:Y:S05]  /*dff0*/  EXIT ;  /* 0x000000000000794d */ /* 0x000fea0003800000 */
.L_x_7350:
        /* <DEDUP_REMOVED lines=12> */
.L_x_7362:
        /* <DEDUP_REMOVED lines=17> */
.L_x_7365:
[----:B------:R-:W-:-:S04]  /*e1d0*/  LOP3.LUT R2, R5, 0x80000000, RZ, 0xc0, !PT ;  /* 0x8000000005027812 */ /* 0x000fc800078ec0ff */
[----:B------:R-:W-:-:S04]  /*e1e0*/  SHF.R.U32.HI R3, RZ, 0x18, R2 ;  /* 0x00000018ff037819 */ /* 0x000fc80000011602 */
[----:B------:R-:W-:-:S04]  /*e1f0*/  LOP3.LUT R0, R0, R3, RZ, 0xfc, !PT ;  /* 0x0000000300007212 */ /* 0x000fc800078efcff */
[----:B------:R-:W-:-:S07]  /*e200*/  PRMT R8, R0, 0x7610, R8 ;  /* 0x0000761000087816 */ /* 0x000fce0000000008 */
.L_x_7364:
[----:B------:R-:W-:Y:S05]  /*e210*/  BSYNC B0 ;  /* 0x0000000000007941 */ /* 0x000fea0003800000 */
.L_x_7363:
[----:B------:R-:W-:Y:S01]  /*e220*/  STG.E.U8 desc[UR36][R16.64], R8 ;  /* 0x0000000810007986 */ /* 0x000fe2000c101124 */
[----:B------:R-:W-:Y:S05]  /*e230*/  EXIT ;  /* 0x000000000000794d */ /* 0x000fea0003800000 */
.L_x_7361:
        /* <DEDUP_REMOVED lines=17> */
.L_x_7368:
[----:B------:R-:W-:-:S04]  /*e350*/  LOP3.LUT R2, R5, 0x80000000, RZ, 0xc0, !PT ;  /* 0x8000000005027812 */ /* 0x000fc800078ec0ff */
[----:B------:R-:W-:-:S04]  /*e360*/  SHF.R.U32.HI R3, RZ, 0x18, R2 ;  /* 0x00000018ff037819 */ /* 0x000fc80000011602 */
[----:B------:R-:W-:-:S04]  /*e370*/  LOP3.LUT R0, R0, R3, RZ, 0xfc, !PT ;  /* 0x0000000300007212 */ /* 0x000fc800078efcff */
[----:B------:R-:W-:-:S07]  /*e380*/  PRMT R8, R0, 0x7610, R8 ;  /* 0x0000761000087816 */ /* 0x000fce0000000008 */
.L_x_7367:
[----:B------:R-:W-:Y:S05]  /*e390*/  BSYNC B0 ;  /* 0x0000000000007941 */ /* 0x000fea0003800000 */
.L_x_7366:
[----:B------:R-:W-:Y:S01]  /*e3a0*/  STG.E.U8 desc[UR36][R16.64], R8 ;  /* 0x0000000810007986 */ /* 0x000fe2000c101124 */
[----:B------:R-:W-:Y:S05]  /*e3b0*/  EXIT ;  /* 0x000000000000794d */ /* 0x000fea0003800000 */
.L_x_7360:
        /* <DEDUP_REMOVED lines=22> */
.L_x_7343:
        /* <DEDUP_REMOVED lines=16> */
.L_x_7371:
[----:B------:R-:W-:Y:S05]  /*e620*/  EXIT ;  /* 0x000000000000794d */ /* 0x000fea0003800000 */
.L_x_7370:
[----:B------:R-:W-:-:S06]  /*e630*/  HADD2.F32 R2, -RZ, R5.H0_H0 ;  /* 0x20000005ff027230 */ /* 0x000fcc0000004100 */
[----:B------:R-:W1:Y:S02]  /*e640*/  F2I.U64.TRUNC R2, R2 ;  /* 0x0000000200027311 */ /* 0x000e64000020d800 */
[----:B-1----:R-:W-:Y:S01]  /*e650*/  STG.E.64 desc[UR36][R16.64], R2 ;  /* 0x0000000210007986 */ /* 0x002fe2000c101b24 */
[----:B------:R-:W-:Y:S05]  /*e660*/  EXIT ;  /* 0x000000000000794d */ /* 0x000fea0003800000 */
.L_x_7369:
[----:B------:R-:W-:-:S06]  /*e670*/  HADD2.F32 R5, -RZ, R5.H0_H0 ;  /* 0x20000005ff057230 */ /* 0x000fcc0000004100 */
[----:B------:R-:W1:Y:S02]  /*e680*/  F2I.FTZ.U32.TRUNC.NTZ R5, R5 ;  /* 0x0000000500057305 */ /* 0x000e64000021f000 */
[----:B-1----:R-:W-:Y:S01]  /*e690*/  STG.E desc[UR36][R16.64], R5 ;  /* 0x0000000510007986 */ /* 0x002fe2000c101924 */
[----:B------:R-:W-:Y:S05]  /*e6a0*/  EXIT ;  /* 0x000000000000794d */ /* 0x000fea0003800000 */
.L_x_7372:
        /* <DEDUP_REMOVED lines=13> */
.L_x_37797:


//--------------------- .text._ZN2at6native27unrolled_elementwise_kernelINS0_13AUnaryFunctorIN3c104HalfES4_S4_ZZZNS0_15binary_internal21div_floor_kernel_cudaERNS_18TensorIteratorBaseEENKUlvE1_clEvENKUlvE1_clEvEUlS4_S4_E_EESt5arrayIPcLm2EELi4E23TrivialOffsetCalculatorILi1EjESG_NS0_6memory12LoadWithCastILi1EEENSH_13StoreWithCastILi1EEEEEviT_T0_T2_T3_T4_T5_ --------------------------
	.section	.text._ZN2at6native27unrolled_elementwise_kernelINS0_13AUnaryFunctorIN3c104HalfES4_S4_ZZZNS0_15binary_internal21div_floor_kernel_cudaERNS_18TensorIteratorBaseEENKUlvE1_clEvENKUlvE1_clEvEUlS4_S4_E_EESt5arrayIPcLm2EELi4E23TrivialOffsetCalculatorILi1EjESG_NS0_6memory12LoadWithCastILi1EEENSH_13StoreWithCastILi1EEEEEviT_T0_T2_T3_T4_T5_,"ax",@progbits
	.align	128
        .global         _ZN2at6native27unrolled_elementwise_kernelINS0_13AUnaryFunctorIN3c104HalfES4_S4_ZZZNS0_15binary_internal21div_floor_kernel_cudaERNS_18TensorIteratorBaseEENKUlvE1_clEvENKUlvE1_clEvEUlS4_S4_E_EESt5arrayIPcLm2EELi4E23TrivialOffsetCalculatorILi1EjESG_NS0_6memory12LoadWithCastILi1EEENSH_13StoreWithCastILi1EEEEEviT_T0_T2_T3_T4_T5_
        .type           _ZN2at6native27unrolled_elementwise_kernelINS0_13AUnaryFunctorIN3c104HalfES4_S4_ZZZNS0_15binary_internal21div_floor_kernel_cudaERNS_18TensorIteratorBaseEENKUlvE1_clEvENKUlvE1_clEvEUlS4_S4_E_EESt5arrayIPcLm2EELi4E23TrivialOffsetCalculatorILi1EjESG_NS0_6memory12LoadWithCastILi1EEENSH_13StoreWithCastILi1EEEEEviT_T0_T2_T3_T4_T5_,@function
        .size           _ZN2at6native27unrolled_elementwise_kernelINS0_13AUnaryFunctorIN3c104HalfES4_S4_ZZZNS0_15binary_internal21div_floor_kernel_cudaERNS_18TensorIteratorBaseEENKUlvE1_clEvENKUlvE1_clEvEUlS4_S4_E_EESt5arrayIPcLm2EELi4E23TrivialOffsetCalculatorILi1EjESG_NS0_6memory12LoadWithCastILi1EEENSH_13StoreWithCastILi1EEEEEviT_T0_T2_T3_T4_T5_,(.L_x_37798 - _ZN2at6native27unrolled_elementwise_kernelINS0_13AUnaryFunctorIN3c104HalfES4_S4_ZZZNS0_15binary_internal21div_floor_kernel_cudaERNS_18TensorIteratorBaseEENKUlvE1_clEvENKUlvE1_clEvEUlS4_S4_E_EESt5arrayIPcLm2EELi4E23TrivialOffsetCalculatorILi1EjESG_NS0_6memory12LoadWithCastILi1EEENSH_13StoreWithCastILi1EEEEEviT_T0_T2_T3_T4_T5_)
        .other          _ZN2at6native27unrolled_elementwise_kernelINS0_13AUnaryFunctorIN3c104HalfES4_S4_ZZZNS0_15binary_internal21div_floor_kernel_cudaERNS_18TensorIteratorBaseEENKUlvE1_clEvENKUlvE1_clEvEUlS4_S4_E_EESt5arrayIPcLm2EELi4E23TrivialOffsetCalculatorILi1EjESG_NS0_6memory12LoadWithCastILi1EEENSH_13StoreWithCastILi1EEEEEviT_T0_T2_T3_T4_T5_,@"STO_CUDA_ENTRY STV_DEFAULT"
_ZN2at6native27unrolled_elementwise_kernelINS0_13AUnaryFunctorIN3c104HalfES4_S4_ZZZNS0_15binary_internal21div_floor_kernel_cudaERNS_18TensorIteratorBaseEENKUlvE1_clEvENKUlvE1_clEvEUlS4_S4_E_EESt5arrayIPcLm2EELi4E23TrivialOffsetCalculatorILi1EjESG_NS0_6memory12LoadWithCastILi1EEENSH_13StoreWithCastILi1EEEEEviT_T0_T2_T3_T4_T5_:
.text._ZN2at6native27unrolled_elementwise_kernelINS0_13AUnaryFunctorIN3c104HalfES4_S4_ZZZNS0_15binary_internal21div_floor_kernel_cudaERNS_18TensorIteratorBaseEENKUlvE1_clEvENKUlvE1_clEvEUlS4_S4_E_EESt5arrayIPcLm2EELi4E23TrivialOffsetCalculatorILi1EjESG_NS0_6memory12LoadWithCastILi1EEENSH_13StoreWithCastILi1EEEEEviT_T0_T2_T3_T4_T5_:
        /* <DEDUP_REMOVED lines=36> */
.L_x_7378:
[----:B------:R-:W2:Y:S02]  /*0240*/  LDG.E.U8 R2, desc[UR36][R2.64] ;  /* 0x0000002402027981 */ /* 0x000ea4000c1e1100 */
[----:B--2---:R-:W-:-:S04]  /*0250*/  I2FP.F32.U32 R0, R2 ;  /* 0x0000000200007245 */ /* 0x004fc80000201000 */
[----:B------:R-:W-:-:S04]  /*0260*/  F2FP.F16.F32.PACK_AB R0, RZ, R0 ;  /* 0x00000000ff00723e */ /* 0x000fc800000000ff */
[----:B------:R-:W-:Y:S01]  /*0270*/  PRMT R23, R0, 0x7610, R23 ;  /* 0x0000761000177816 */ /* 0x000fe20000000017 */
[----:B------:R-:W-:Y:S06]  /*0280*/  BRA `(.L_x_7380) ;  /* 0x0000000c00bc7947 */ /* 0x000fec0003800000 */
.L_x_7377:
        /* <DEDUP_REMOVED lines=11> */
.L_x_7382:
[----:B------:R-:W2:Y:S02]  /*0340*/  LDG.E R2, desc[UR36][R2.64] ;  /* 0x0000002402027981 */ /* 0x000ea4000c1e1900 */
[----:B--2---:R-:W-:-:S04]  /*0350*/  I2FP.F32.S32 R0, R2 ;  /* 0x0000000200007245 */ /* 0x004fc80000201400 */
[----:B------:R-:W-:-:S04]  /*0360*/  F2FP.F16.F32.PACK_AB R0, RZ, R0 ;  /* 0x00000000ff00723e */ /* 0x000fc800000000ff */
[----:B------:R-:W-:Y:S01]  /*0370*/  PRMT R23, R0, 0x7610, R23 ;  /* 0x0000761000177816 */ /* 0x000fe20000000017 */
[----:B------:R-:W-:Y:S06]  /*0380*/  BRA `(.L_x_7380) ;  /* 0x0000000c007c7947 */ /* 0x000fec0003800000 */
.L_x_7381:
[----:B------:R-:W2:Y:S02]  /*0390*/  LDG.E.U16 R2, desc[UR36][R2.64] ;  /* 0x0000002402027981 */ /* 0x000ea4000c1e1500 */
[----:B--2---:R-:W0:Y:S02]  /*03a0*/  I2F.S16 R0, R2 ;  /* 0x0000000200007306 */ /* 0x004e240000101400 */
[----:B0-----:R-:W-:-:S04]  /*03b0*/  F2FP.F16.F32.PACK_AB R0, RZ, R0 ;  /* 0x00000000ff00723e */ /* 0x001fc800000000ff */
[----:B------:R-:W-:Y:S01]  /*03c0*/  PRMT R23, R0, 0x7610, R23 ;  /* 0x0000761000177816 */ /* 0x000fe20000000017 */
[----:B------:R-:W-:Y:S06]  /*03d0*/  BRA `(.L_x_7380) ;  /* 0x0000000c00687947 */ /* 0x000fec0003800000 */
.L_x_7376:
        /* <DEDUP_REMOVED lines=9> */
.L_x_7384:
[----:B------:R1:W5:Y:S01]  /*0470*/  LDG.E.U16 R23, desc[UR36][R2.64] ;  /* 0x0000002402177981 */ /* 0x000362000c1e1500 */
[----:B------:R-:W-:Y:S05]  /*0480*/  BRA `(.L_x_7380) ;  /* 0x0000000c003c7947 */ /* 0x000fea0003800000 */
.L_x_7383:
        /* <DEDUP_REMOVED lines=9> */
.L_x_7386:
[----:B------:R0:W5:Y:S01]  /*0520*/  LDG.E.U16 R23, desc[UR36][R2.64] ;  /* 0x0000002402177981 */ /* 0x000162000c1e1500 */
[----:B------:R-:W-:Y:S05]  /*0530*/  BRA `(.L_x_7380) ;  /* 0x0000000c00107947 */ /* 0x000fea0003800000 */
.L_x_7385:
        /* <DEDUP_REMOVED lines=9> */
.L_x_7375:
        /* <DEDUP_REMOVED lines=14> */
.L_x_7389:
        /* <DEDUP_REMOVED lines=9> */
.L_x_7388:
        /* <DEDUP_REMOVED lines=28> */
.L_x_7391:
        /* <DEDUP_REMOVED lines=15> */
.L_x_7390:
[----:B------:R-:W2:Y:S02]  /*09f0*/  LDG.E.U16 R0, desc[UR36][R2.64] ;  /* 0x0000002402007981 */ /* 0x000ea4000c1e1500 */
[----:B--2---:R-:W-:-:S05]  /*0a00*/  IMAD.U32 R0, R0, 0x10000, RZ ;  /* 0x0001000000007824 */ /* 0x004fca00078e00ff */
[----:B------:R-:W-:-:S04]  /*0a10*/  F2FP.F16.F32.PACK_AB R0, RZ, R0 ;  /* 0x00000000ff00723e */ /* 0x000fc800000000ff */
[----:B------:R-:W-:Y:S01]  /*0a20*/  PRMT R23, R0, 0x7610, R23 ;  /* 0x0000761000177816 */ /* 0x000fe20000000017 */
[----:B------:R-:W-:Y:S06]  /*0a30*/  BRA `(.L_x_7380) ;  /* 0x0000000400d07947 */ /* 0x000fec0003800000 */
.L_x_7387:
        /* <DEDUP_REMOVED lines=13> */
.L_x_7394:
        /* <DEDUP_REMOVED lines=21> */
.L_x_7398:
[----:B------:R-:W-:Y:S05]  /*0c60*/  BSYNC B1 ;  /* 0x0000000000017941 */ /* 0x000fea0003800000 */
.L_x_7397:
[----:B------:R-:W-:Y:S01]  /*0c70*/  LEA R3, R0, 0x3b800000, 0x17 ;  /* 0x3b80000000037811 */ /* 0x000fe200078eb8ff */
[----:B------:R-:W-:-:S05]  /*0c80*/  IMAD.SHL.U32 R0, R2, 0x100000, RZ ;  /* 0x0010000002007824 */ /* 0x000fca00078e00ff */
[----:B------:R-:W-:-:S07]  /*0c90*/  LOP3.LUT R0, R3, R0, R4, 0xfe, !PT ;  /* 0x0000000003007212 */ /* 0x000fce00078efe04 */
.L_x_7396:
[----:B------:R-:W-:Y:S05]  /*0ca0*/  BSYNC B0 ;  /* 0x0000000000007941 */ /* 0x000fea0003800000 */
.L_x_7395:
[----:B------:R-:W-:-:S04]  /*0cb0*/  F2FP.F16.F32.PACK_AB R0, RZ, R0 ;  /* 0x00000000ff00723e */ /* 0x000fc800000000ff */
[----:B------:R-:W-:Y:S01]  /*0cc0*/  PRMT R23, R0, 0x7610, R23 ;  /* 0x0000761000177816 */ /* 0x000fe20000000017 */
[----:B------:R-:W-:Y:S06]  /*0cd0*/  BRA `(.L_x_7380) ;  /* 0x0000000400287947 */ /* 0x000fec0003800000 */
.L_x_7393:
        /* <DEDUP_REMOVED lines=21> */
.L_x_7402:
[----:B------:R-:W-:Y:S05]  /*0e30*/  BSYNC B1 ;  /* 0x0000000000017941 */ /* 0x000fea0003800000 */
.L_x_7401:
[----:B------:R-:W-:Y:S01]  /*0e40*/  LEA R3, R0, 0x37800000, 0x17 ;  /* 0x3780000000037811 */ /* 0x000fe200078eb8ff */
[----:B------:R-:W-:-:S05]  /*0e50*/  IMAD.SHL.U32 R0, R2, 0x200000, RZ ;  /* 0x0020000002007824 */ /* 0x000fca00078e00ff */
[----:B------:R-:W-:-:S07]  /*0e60*/  LOP3.LUT R0, R3, R0, R4, 0xfe, !PT ;  /* 0x0000000003007212 */ /* 0x000fce00078efe04 */
.L_x_7400:
[----:B------:R-:W-:Y:S05]  /*0e70*/  BSYNC B0 ;  /* 0x0000000000007941 */ /* 0x000fea0003800000 */
.L_x_7399:
[----:B------:R-:W-:-:S04]  /*0e80*/  F2FP.F16.F32.PACK_AB R0, RZ, R0 ;  /* 0x00000000ff00723e */ /* 0x000fc800000000ff */
[----:B------:R-:W-:Y:S01]  /*0e90*/  PRMT R23, R0, 0x7610, R23 ;  /* 0x0000761000177816 */ /* 0x000fe20000000017 */
[----:B------:R-:W-:Y:S06]  /*0ea0*/  BRA `(.L_x_7380) ;  /* 0x0000000000b47947 */ /* 0x000fec0003800000 */
.L_x_7392:
        /* <DEDUP_REMOVED lines=14> */
.L_x_7406:
[----:B------:R-:W-:Y:S05]  /*0f90*/  BSYNC B0 ;  /* 0x0000000000007941 */ /* 0x000fea0003800000 */
.L_x_7405:
[----:B------:R-:W-:-:S04]  /*0fa0*/  F2FP.F16.F32.PACK_AB R0, RZ, R0 ;  /* 0x00000000ff00723e */ /* 0x000fc800000000ff */
[----:B------:R-:W-:Y:S01]  /*0fb0*/  PRMT R23, R0, 0x7610, R23 ;  /* 0x0000761000177816 */ /* 0x000fe20000000017 */
[----:B------:R-:W-:Y:S06]  /*0fc0*/  BRA `(.L_x_7380) ;  /* 0x00000000006c7947 */ /* 0x000fec0003800000 */
.L_x_7379:
        /* <DEDUP_REMOVED lines=16> */
.L_x_7407:
[----:B------:R-:W-:Y:S01]  /*10d0*/  PRMT R23, RZ, 0x7610, R23 ;  /* 0x00007610ff177816 */ /* 0x000fe20000000017 */
[----:B------:R-:W-:Y:S06]  /*10e0*/  BRA `(.L_x_7380) ;  /* 0x0000000000247947 */ /* 0x000fec0003800000 */
.L_x_7404:
[----:B------:R-:W2:Y:S02]  /*10f0*/  LDG.E.64 R2, desc[UR36][R2.64] ;  /* 0x0000002402027981 */ /* 0x000ea4000c1e1b00 */
[----:B--2---:R-:W0:Y:S02]  /*1100*/  I2F.U64 R0, R2 ;  /* 0x0000000200007312 */ /* 0x004e240000301000 */
[----:B0-----:R-:W-:-:S04]  /*1110*/  F2FP.F16.F32.PACK_AB R0, RZ, R0 ;  /* 0x00000000ff00723e */ /* 0x001fc800000000ff */
[----:B------:R-:W-:Y:S01]  /*1120*/  PRMT R23, R0, 0x7610, R23 ;  /* 0x0000761000177816 */ /* 0x000fe20000000017 */
[----:B------:R-:W-:Y:S06]  /*1130*/  BRA `(.L_x_7380) ;  /* 0x0000000000107947 */ /* 0x000fec0003800000 */
.L_x_7403:
[----:B------:R-:W2:Y:S02]  /*1140*/  LDG.E R2, desc[UR36][R2.64] ;  /* 0x0000002402027981 */ /* 0x000ea4000c1e1900 */
[----:B--2---:R-:W-:-:S04]  /*1150*/  I2FP.F32.U32 R0, R2 ;  /* 0x0000000200007245 */ /* 0x004fc80000201000 */
[----:B------:R-:W-:-:S04]  /*1160*/  F2FP.F16.F32.PACK_AB R0, RZ, R0 ;  /* 0x00000000ff00723e */ /* 0x000fc800000000ff */
[----:B------:R-:W-:-:S07]  /*1170*/  PRMT R23, R0, 0x7610, R23 ;  /* 0x0000761000177816 */ /* 0x000fce0000000017 */
.L_x_7380:
[----:B------:R-:W-:-:S07]  /*1180*/  VIADD R17, R17, 0x80 ;  /* 0x0000008011117836 */ /* 0x000fce0000000000 */
.L_x_7374:
[----:B------:R-:W-:Y:S05]  /*1190*/  BSYNC B6 ;  /* 0x0000000000067941 */ /* 0x000fea0003800000 */
.L_x_7373:
        /* <DEDUP_REMOVED lines=26> */
.L_x_7413:
[----:B------:R-:W2:Y:S02]  /*1340*/  LDG.E.U8 R2, desc[UR36][R2.64] ;  /* 0x0000002402027981 */ /* 0x000ea4000c1e1100 */
[----:B--2---:R-:W-:-:S04]  /*1350*/  I2FP.F32.U32 R0, R2 ;  /* 0x0000000200007245 */ /* 0x004fc80000201000 */
[----:B------:R-:W-:-:S04]  /*1360*/  F2FP.F16.F32.PACK_AB R0, RZ, R0 ;  /* 0x00000000ff00723e */ /* 0x000fc800000000ff */
[----:B------:R-:W-:Y:S01]  /*1370*/  PRMT R19, R0, 0x7610, R19 ;  /* 0x0000761000137816 */ /* 0x000fe20000000013 */
[----:B------:R-:W-:Y:S06]  /*1380*/  BRA `(.L_x_7415) ;  /* 0x0000000c00bc7947 */ /* 0x000fec0003800000 */
.L_x_7412:
        /* <DEDUP_REMOVED lines=11> */
.L_x_7417:
[----:B------:R-:W2:Y:S02]  /*1440*/  LDG.E R2, desc[UR36][R2.64] ;  /* 0x0000002402027981 */ /* 0x000ea4000c1e1900 */
[----:B--2---:R-:W-:-:S04]  /*1450*/  I2FP.F32.S32 R0, R2 ;  /* 0x0000000200007245 */ /* 0x004fc80000201400 */
[----:B------:R-:W-:-:S04]  /*1460*/  F2FP.F16.F32.PACK_AB R0, RZ, R0 ;  /* 0x00000000ff00723e */ /* 0x000fc800000000ff */
[----:B------:R-:W-:Y:S01]  /*1470*/  PRMT R19, R0, 0x7610, R19 ;  /* 0x0000761000137816 */ /* 0x000fe20000000013 */
[----:B------:R-:W-:Y:S06]  /*1480*/  BRA `(.L_x_7415) ;  /* 0x0000000c007c7947 */ /* 0x000fec0003800000 */
.L_x_7416:
[----:B------:R-:W2:Y:S02]  /*1490*/  LDG.E.U16 R2, desc[UR36][R2.64] ;  /* 0x0000002402027981 */ /* 0x000ea4000c1e1500 */
[----:B--2---:R-:W0:Y:S02]  /*14a0*/  I2F.S16 R0, R2 ;  /* 0x0000000200007306 */ /* 0x004e240000101400 */
[----:B0-----:R-:W-:-:S04]  /*14b0*/  F2FP.F16.F32.PACK_AB R0, RZ, R0 ;  /* 0x00000000ff00723e */ /* 0x001fc800000000ff */
[----:B------:R-:W-:Y:S01]  /*14c0*/  PRMT R19, R0, 0x7610, R19 ;  /* 0x0000761000137816 */ /* 0x000fe20000000013 */
[----:B------:R-:W-:Y:S06]  /*14d0*/  BRA `(.L_x_7415) ;  /* 0x0000000c00687947 */ /* 0x000fec0003800000 */
.L_x_7411:
        /* <DEDUP_REMOVED lines=9> */
.L_x_7419:
[----:B------:R0:W5:Y:S01]  /*1570*/  LDG.E.U16 R19, desc[UR36][R2.64] ;  /* 0x0000002402137981 */ /* 0x000162000c1e1500 */
[----:B------:R-:W-:Y:S05]  /*1580*/  BRA `(.L_x_7415) ;  /* 0x0000000c003c7947 */ /* 0x000fea0003800000 */
.L_x_7418:
        /* <DEDUP_REMOVED lines=9> */
.L_x_7421:
[----:B------:R1:W5:Y:S01]  /*1620*/  LDG.E.U16 R19, desc[UR36][R2.64] ;  /* 0x0000002402137981 */ /* 0x000362000c1e1500 */
[----:B------:R-:W-:Y:S05]  /*1630*/  BRA `(.L_x_7415) ;  /* 0x0000000c00107947 */ /* 0x000fea0003800000 */
.L_x_7420:
        /* <DEDUP_REMOVED lines=9> */
.L_x_7410:
        /* <DEDUP_REMOVED lines=14> */
.L_x_7424:
        /* <DEDUP_REMOVED lines=9> */
.L_x_7423:
        /* <DEDUP_REMOVED lines=28> */
.L_x_7426:
        /* <DEDUP_REMOVED lines=15> */
.L_x_7425:
[----:B------:R-:W2:Y:S02]  /*1af0*/  LDG.E.U16 R0, desc[UR36][R2.64] ;  /* 0x0000002402007981 */ /* 0x000ea4000c1e1500 */
[----:B--2---:R-:W-:-:S05]  /*1b00*/  IMAD.U32 R0, R0, 0x10000, RZ ;  /* 0x0001000000007824 */ /* 0x004fca00078e00ff */
[----:B------:R-:W-:-:S04]  /*1b10*/  F2FP.F16.F32.PACK_AB R0, RZ, R0 ;  /* 0x00000000ff00723e */ /* 0x000fc800000000ff */
[----:B------:R-:W-:Y:S01]  /*1b20*/  PRMT R19, R0, 0x7610, R19 ;  /* 0x0000761000137816 */ /* 0x000fe20000000013 */
[----:B------:R-:W-:Y:S06]  /*1b30*/  BRA `(.L_x_7415) ;  /* 0x0000000400d07947 */ /* 0x000fec0003800000 */
.L_x_7422:
        /* <DEDUP_REMOVED lines=13> */
.L_x_7429:
        /* <DEDUP_REMOVED lines=21> */
.L_x_7433:
[----:B------:R-:W-:Y:S05]  /*1d60*/  BSYNC B1 ;  /* 0x0000000000017941 */ /* 0x000fea0003800000 */
.L_x_7432:
[----:B------:R-:W-:Y:S01]  /*1d70*/  LEA R3, R0, 0x3b800000, 0x17 ;  /* 0x3b80000000037811 */ /* 0x000fe200078eb8ff */
[----:B------:R-:W-:-:S05]  /*1d80*/  IMAD.SHL.U32 R0, R2, 0x100000, RZ ;  /* 0x0010000002007824 */ /* 0x000fca00078e00ff */
[----:B------:R-:W-:-:S07]  /*1d90*/  LOP3.LUT R0, R3, R0, R4, 0xfe, !PT ;  /* 0x0000000003007212 */ /* 0x000fce00078efe04 */
.L_x_7431:
[----:B------:R-:W-:Y:S05]  /*1da0*/  BSYNC B0 ;  /* 0x0000000000007941 */ /* 0x000fea0003800000 */
.L_x_7430:
[----:B------:R-:W-:-:S04]  /*1db0*/  F2FP.F16.F32.PACK_AB R0, RZ, R0 ;  /* 0x00000000ff00723e */ /* 0x000fc800000000ff */
[----:B------:R-:W-:Y:S01]  /*1dc0*/  PRMT R19, R0, 0x7610, R19 ;  /* 0x0000761000137816 */ /* 0x000fe20000000013 */
[----:B------:R-:W-:Y:S06]  /*1dd0*/  BRA `(.L_x_7415) ;  /* 0x0000000400287947 */ /* 0x000fec0003800000 */
.L_x_7428:
        /* <DEDUP_REMOVED lines=21> */
.L_x_7437:
[----:B------:R-:W-:Y:S05]  /*1f30*/  BSYNC B1 ;  /* 0x0000000000017941 */ /* 0x000fea0003800000 */
.L_x_7436:
[----:B------:R-:W-:Y:S01]  /*1f40*/  LEA R3, R0, 0x37800000, 0x17 ;  /* 0x3780000000037811 */ /* 0x000fe200078eb8ff */
[----:B------:R-:W-:-:S05]  /*1f50*/  IMAD.SHL.U32 R0, R2, 0x200000, RZ ;  /* 0x0020000002007824 */ /* 0x000fca00078e00ff */
[----:B------:R-:W-:-:S07]  /*1f60*/  LOP3.LUT R0, R3, R0, R4, 0xfe, !PT ;  /* 0x0000000003007212 */ /* 0x000fce00078efe04 */
.L_x_7435:
[----:B------:R-:W-:Y:S05]  /*1f70*/  BSYNC B0 ;  /* 0x0000000000007941 */ /* 0x000fea0003800000 */
.L_x_7434:
[----:B------:R-:W-:-:S04]  /*1f80*/  F2FP.F16.F32.PACK_AB R0, RZ, R0 ;  /* 0x00000000ff00723e */ /* 0x000fc800000000ff */
[----:B------:R-:W-:Y:S01]  /*1f90*/  PRMT R19, R0, 0x7610, R19 ;  /* 0x0000761000137816 */ /* 0x000fe20000000013 */
[----:B------:R-:W-:Y:S06]  /*1fa0*/  BRA `(.L_x_7415) ;  /* 0x0000000000b47947 */ /* 0x000fec0003800000 */
.L_x_7427:
        /* <DEDUP_REMOVED lines=14> */
.L_x_7441:
[----:B------:R-:W-:Y:S05]  /*2090*/  BSYNC B0 ;  /* 0x0000000000007941 */ /* 0x000fea0003800000 */
.L_x_7440:
[----:B------:R-:W-:-:S04]  /*20a0*/  F2FP.F16.F32.PACK_AB R0, RZ, R0 ;  /* 0x00000000ff00723e */ /* 0x000fc800000000ff */
[----:B------:R-:W-:Y:S01]  /*20b0*/  PRMT R19, R0, 0x7610, R19 ;  /* 0x0000761000137816 */ /* 0x000fe20000000013 */
[----:B------:R-:W-:Y:S06]  /*20c0*/  BRA `(.L_x_7415) ;  /* 0x00000000006c7947 */ /* 0x000fec0003800000 */
.L_x_7414:
        /* <DEDUP_REMOVED lines=16> */
.L_x_7442:
[----:B------:R-:W-:Y:S01]  /*21d0*/  PRMT R19, RZ, 0x7610, R19 ;  /* 0x00007610ff137816 */ /* 0x000fe20000000013 */
[----:B------:R-:W-:Y:S06]  /*21e0*/  BRA `(.L_x_7415) ;  /* 0x0000000000247947 */ /* 0x000fec0003800000 */
.L_x_7439:
[----:B------:R-:W2:Y:S02]  /*21f0*/  LDG.E.64 R2, desc[UR36][R2.64] ;  /* 0x0000002402027981 */ /* 0x000ea4000c1e1b00 */
[----:B--2---:R-:W0:Y:S02]  /*2200*/  I2F.U64 R0, R2 ;  /* 0x0000000200007312 */ /* 0x004e240000301000 */
[----:B0-----:R-:W-:-:S04]  /*2210*/  F2FP.F16.F32.PACK_AB R0, RZ, R0 ;  /* 0x00000000ff00723e */ /* 0x001fc800000000ff */
[----:B------:R-:W-:Y:S01]  /*2220*/  PRMT R19, R0, 0x7610, R19 ;  /* 0x0000761000137816 */ /* 0x000fe20000000013 */
[----:B------:R-:W-:Y:S06]  /*2230*/  BRA `(.L_x_7415) ;  /* 0x0000000000107947 */ /* 0x000fec0003800000 */
.L_x_7438:
[----:B------:R-:W2:Y:S02]  /*2240*/  LDG.E R2, desc[UR36][R2.64] ;  /* 0x0000002402027981 */ /* 0x000ea4000c1e1900 */
[----:B--2---:R-:W-:-:S04]  /*2250*/  I2FP.F32.U32 R0, R2 ;  /* 0x0000000200007245 */ /* 0x004fc80000201000 */
[----:B------:R-:W-:-:S04]  /*2260*/  F2FP.F16.F32.PACK_AB R0, RZ, R0 ;  /* 0x00000000ff00723e */ /* 0x000fc800000000ff */
[----:B------:R-:W-:-:S07]  /*2270*/  PRMT R19, R0, 0x7610, R19 ;  /* 0x0000761000137816 */ /* 0x000fce0000000013 */
.L_x_7415:
[----:B------:R-:W-:-:S07]  /*2280*/  VIADD R17, R17, 0x80 ;  /* 0x0000008011117836 */ /* 0x000fce0000000000 */
.L_x_7409:
[----:B------:R-:W-:Y:S05]  /*2290*/  BSYNC B6 ;  /* 0x0000000000067941 */ /* 0x000fea0003800000 */
.L_x_7408:
        /* <DEDUP_REMOVED lines=28> */
.L_x_7448:
[----:B------:R-:W2:Y:S02]  /*2460*/  LDG.E.U8 R2, desc[UR36][R2.64] ;  /* 0x0000002402027981 */ /* 0x000ea4000c1e1100 */
[----:B--2---:R-:W-:-:S04]  /*2470*/  I2FP.F32.U32 R0, R2 ;  /* 0x0000000200007245 */ /* 0x004fc80000201000 */
[----:B------:R-:W-:-:S04]  /*2480*/  F2FP.F16.F32.PACK_AB R0, RZ, R0 ;  /* 0x00000000ff00723e */ /* 0x000fc800000000ff */
[----:B------:R-:W-:Y:S01]  /*2490*/  PRMT R26, R0, 0x7610, R26 ;  /* 0x00007610001a7816 */ /* 0x000fe2000000001a */
[----:B------:R-:W-:Y:S06]  /*24a0*/  BRA `(.L_x_7450) ;  /* 0x0000000c00bc7947 */ /* 0x000fec0003800000 */
.L_x_7447:
        /* <DEDUP_REMOVED lines=11> */
.L_x_7452:
[----:B------:R-:W2:Y:S02]  /*2560*/  LDG.E R2, desc[UR36][R2.64] ;  /* 0x0000002402027981 */ /* 0x000ea4000c1e1900 */
[----:B--2---:R-:W-:-:S04]  /*2570*/  I2FP.F32.S32 R0, R2 ;  /* 0x0000000200007245 */ /* 0x004fc80000201400 */
[----:B------:R-:W-:-:S04]  /*2580*/  F2FP.F16.F32.PACK_AB R0, RZ, R0 ;  /* 0x00000000ff00723e */ /* 0x000fc800000000ff */
[----:B------:R-:W-:Y:S01]  /*2590*/  PRMT R26, R0, 0x7610, R26 ;  /* 0x00007610001a7816 */ /* 0x000fe2000000001a */
[----:B------:R-:W-:Y:S06]  /*25a0*/  BRA `(.L_x_7450) ;  /* 0x0000000c007c7947 */ /* 0x000fec0003800000 */
.L_x_7451:
[----:B------:R-:W2:Y:S02]  /*25b0*/  LDG.E.U16 R2, desc[UR36][R2.64] ;  /* 0x0000002402027981 */ /* 0x000ea4000c1e1500 */
[----:B--2---:R-:W0:Y:S02]  /*25c0*/  I2F.S16 R0, R2 ;  /* 0x0000000200007306 */ /* 0x004e240000101400 */
[----:B0-----:R-:W-:-:S04]  /*25d0*/  F2FP.F16.F32.PACK_AB R0, RZ, R0 ;  /* 0x00000000ff00723e */ /* 0x001fc800000000ff */
[----:B------:R-:W-:Y:S01]  /*25e0*/  PRMT R26, R0, 0x7610, R26 ;  /* 0x00007610001a7816 */ /* 0x000fe2000000001a */
[----:B------:R-:W-:Y:S06]  /*25f0*/  BRA `(.L_x_7450) ;  /* 0x0000000c00687947 */ /* 0x000fec0003800000 */
.L_x_7446:
        /* <DEDUP_REMOVED lines=9> */
.L_x_7454:
[----:B------:R0:W5:Y:S01]  /*2690*/  LDG.E.U16 R26, desc[UR36][R2.64] ;  /* 0x00000024021a7981 */ /* 0x000162000c1e1500 */
[----:B------:R-:W-:Y:S05]  /*26a0*/  BRA `(.L_x_7450) ;  /* 0x0000000c003c7947 */ /* 0x000fea0003800000 */
.L_x_7453:
        /* <DEDUP_REMOVED lines=9> */
.L_x_7456:
[----:B------:R1:W5:Y:S01]  /*2740*/  LDG.E.U16 R26, desc[UR36][R2.64] ;  /* 0x00000024021a7981 */ /* 0x000362000c1e1500 */
[----:B------:R-:W-:Y:S05]  /*2750*/  BRA `(.L_x_7450) ;  /* 0x0000000c00107947 */ /* 0x000fea0003800000 */
.L_x_7455:
        /* <DEDUP_REMOVED lines=9> */
.L_x_7445:
        /* <DEDUP_REMOVED lines=14> */
.L_x_7459:
        /* <DEDUP_REMOVED lines=9> */
.L_x_7458:
        /* <DEDUP_REMOVED lines=28> */
.L_x_7461:
        /* <DEDUP_REMOVED lines=15> */
.L_x_7460:
[----:B------:R-:W2:Y:S02]  /*2c10*/  LDG.E.U16 R0, desc[UR36][R2.64] ;  /* 0x0000002402007981 */ /* 0x000ea4000c1e1500 */
[----:B--2---:R-:W-:-:S05]  /*2c20*/  IMAD.U32 R0, R0, 0x10000, RZ ;  /* 0x0001000000007824 */ /* 0x004fca00078e00ff */
[----:B------:R-:W-:-:S04]  /*2c30*/  F2FP.F16.F32.PACK_AB R0, RZ, R0 ;  /* 0x00000000ff00723e */ /* 0x000fc800000000ff */
[----:B------:R-:W-:Y:S01]  /*2c40*/  PRMT R26, R0, 0x7610, R26 ;  /* 0x00007610001a7816 */ /* 0x000fe2000000001a */
[----:B------:R-:W-:Y:S06]  /*2c50*/  BRA `(.L_x_7450) ;  /* 0x0000000400d07947 */ /* 0x000fec0003800000 */
.L_x_7457:
        /* <DEDUP_REMOVED lines=13> */
.L_x_7464:
        /* <DEDUP_REMOVED lines=21> */
.L_x_7468:
[----:B------:R-:W-:Y:S05]  /*2e80*/  BSYNC B1 ;  /* 0x0000000000017941 */ /* 0x000fea0003800000 */
.L_x_7467:
[----:B------:R-:W-:Y:S01]  /*2e90*/  LEA R3, R0, 0x3b800000, 0x17 ;  /* 0x3b80000000037811 */ /* 0x000fe200078eb8ff */
[----:B------:R-:W-:-:S05]  /*2ea0*/  IMAD.SHL.U32 R0, R2, 0x100000, RZ ;  /* 0x0010000002007824 */ /* 0x000fca00078e00ff */
[----:B------:R-:W-:-:S07]  /*2eb0*/  LOP3.LUT R0, R3, R0, R4, 0xfe, !PT ;  /* 0x0000000003007212 */ /* 0x000fce00078efe04 */
.L_x_7466:
[----:B------:R-:W-:Y:S05]  /*2ec0*/  BSYNC B0 ;  /* 0x0000000000007941 */ /* 0x000fea0003800000 */
.L_x_7465:
[----:B------:R-:W-:-:S04]  /*2ed0*/  F2FP.F16.F32.PACK_AB R0, RZ, R0 ;  /* 0x00000000ff00723e */ /* 0x000fc800000000ff */
[----:B------:R-:W-:Y:S01]  /*2ee0*/  PRMT R26, R0, 0x7610, R26 ;  /* 0x00007610001a7816 */ /* 0x000fe2000000001a */
[----:B------:R-:W-:Y:S06]  /*2ef0*/  BRA `(.L_x_7450) ;  /* 0x0000000400287947 */ /* 0x000fec0003800000 */
.L_x_7463:
        /* <DEDUP_REMOVED lines=21> */
.L_x_7472:
[----:B------:R-:W-:Y:S05]  /*3050*/  BSYNC B1 ;  /* 0x0000000000017941 */ /* 0x000fea0003800000 */
.L_x_7471:
[----:B------:R-:W-:Y:S01]  /*3060*/  LEA R3, R0, 0x37800000, 0x17 ;  /* 0x3780000000037811 */ /* 0x000fe200078eb8ff */
[----:B------:R-:W-:-:S05]  /*3070*/  IMAD.SHL.U32 R0, R2, 0x200000, RZ ;  /* 0x0020000002007824 */ /* 0x000fca00078e00ff */
[----:B------:R-:W-:-:S07]  /*3080*/  LOP3.LUT R0, R3, R0, R4, 0xfe, !PT ;  /* 0x0000000003007212 */ /* 0x000fce00078efe04 */
.L_x_7470:
[----:B------:R-:W-:Y:S05]  /*3090*/  BSYNC B0 ;  /* 0x0000000000007941 */ /* 0x000fea0003800000 */
.L_x_7469:
[----:B------:R-:W-:-:S04]  /*30a0*/  F2FP.F16.F32.PACK_AB R0, RZ, R0 ;  /* 0x00000000ff00723e */ /* 0x000fc800000000ff */
[----:B------:R-:W-:Y:S01]  /*30b0*/  PRMT R26, R0, 0x7610, R26 ;  /* 0x00007610001a7816 */ /* 0x000fe2000000001a */
[----:B------:R-:W-:Y:S06]  /*30c0*/  BRA `(.L_x_7450) ;  /* 0x0000000000b47947 */ /* 0x000fec0003800000 */
.L_x_7462:
        /* <DEDUP_REMOVED lines=14> */
.L_x_7476:
[----:B------:R-:W-:Y:S05]  /*31b0*/  BSYNC B0 ;  /* 0x0000000000007941 */ /* 0x000fea0003800000 */
.L_x_7475:
[----:B------:R-:W-:-:S04]  /*31c0*/  F2FP.F16.F32.PACK_AB R0, RZ, R0 ;  /* 0x00000000ff00723e */ /* 0x000fc800000000ff */
[----:B------:R-:W-:Y:S01]  /*31d0*/  PRMT R26, R0, 0x7610, R26 ;  /* 0x00007610001a7816 */ /* 0x000fe2000000001a */
[----:B------:R-:W-:Y:S06]  /*31e0*/  BRA `(.L_x_7450) ;  /* 0x00000000006c7947 */ /* 0x000fec0003800000 */
.L_x_7449:
        /* <DEDUP_REMOVED lines=16> */
.L_x_7477:
[----:B------:R-:W-:Y:S01]  /*32f0*/  PRMT R26, RZ, 0x7610, R26 ;  /* 0x00007610ff1a7816 */ /* 0x000fe2000000001a */
[----:B------:R-:W-:Y:S06]  /*3300*/  BRA `(.L_x_7450) ;  /* 0x0000000000247947 */ /* 0x000fec0003800000 */
.L_x_7474:
[----:B------:R-:W2:Y:S02]  /*3310*/  LDG.E.64 R2, desc[UR36][R2.64] ;  /* 0x0000002402027981 */ /* 0x000ea4000c1e1b00 */
[----:B--2---:R-:W0:Y:S02]  /*3320*/  I2F.U64 R0, R2 ;  /* 0x0000000200007312 */ /* 0x004e240000301000 */
[----:B0-----:R-:W-:-:S04]  /*3330*/  F2FP.F16.F32.PACK_AB R0, RZ, R0 ;  /* 0x00000000ff00723e */ /* 0x001fc800000000ff */
[----:B------:R-:W-:Y:S01]  /*3340*/  PRMT R26, R0, 0x7610, R26 ;  /* 0x00007610001a7816 */ /* 0x000fe2000000001a */
[----:B------:R-:W-:Y:S06]  /*3350*/  BRA `(.L_x_7450) ;  /* 0x0000000000107947 */ /* 0x000fec0003800000 */
.L_x_7473:
[----:B------:R-:W2:Y:S02]  /*3360*/  LDG.E R2, desc[UR36][R2.64] ;  /* 0x0000002402027981 */ /* 0x000ea4000c1e1900 */
[----:B--2---:R-:W-:-:S04]  /*3370*/  I2FP.F32.U32 R0, R2 ;  /* 0x0000000200007245 */ /* 0x004fc80000201000 */
[----:B------:R-:W-:-:S04]  /*3380*/  F2FP.F16.F32.PACK_AB R0, RZ, R0 ;  /* 0x00000000ff00723e */ /* 0x000fc800000000ff */
[----:B------:R-:W-:-:S07]  /*3390*/  PRMT R26, R0, 0x7610, R26 ;  /* 0x00007610001a7816 */ /* 0x000fce000000001a */
.L_x_7450:
[----:B------:R-:W-:-:S07]  /*33a0*/  VIADD R17, R17, 0x80 ;  /* 0x0000008011117836 */ /* 0x000fce0000000000 */
.L_x_7444:
[----:B------:R-:W-:Y:S05]  /*33b0*/  BSYNC B6 ;  /* 0x0000000000067941 */ /* 0x000fea0003800000 */
.L_x_7443:
        /* <DEDUP_REMOVED lines=25> */
.L_x_7483:
[----:B------:R-:W2:Y:S02]  /*3550*/  LDG.E.U8 R2, desc[UR36][R2.64] ;  /* 0x0000002402027981 */ /* 0x000ea4000c1e1100 */
[----:B--2---:R-:W-:-:S04]  /*3560*/  I2FP.F32.U32 R0, R2 ;  /* 0x0000000200007245 */ /* 0x004fc80000201000 */
[----:B------:R-:W-:-:S04]  /*3570*/  F2FP.F16.F32.PACK_AB R0, RZ, R0 ;  /* 0x00000000ff00723e */ /* 0x000fc800000000ff */
[----:B------:R-:W-:Y:S01]  /*3580*/  PRMT R24, R0, 0x7610, R24 ;  /* 0x0000761000187816 */ /* 0x000fe20000000018 */
[----:B------:R-:W-:Y:S06]  /*3590*/  BRA `(.L_x_7479) ;  /* 0x0000000c00bc7947 */ /* 0x000fec0003800000 */
.L_x_7482:
        /* <DEDUP_REMOVED lines=11> */
.L_x_7486:
[----:B------:R-:W2:Y:S02]  /*3650*/  LDG.E R2, desc[UR36][R2.64] ;  /* 0x0000002402027981 */ /* 0x000ea4000c1e1900 */
[----:B--2---:R-:W-:-:S04]  /*3660*/  I2FP.F32.S32 R0, R2 ;  /* 0x0000000200007245 */ /* 0x004fc80000201400 */
[----:B------:R-:W-:-:S04]  /*3670*/  F2FP.F16.F32.PACK_AB R0, RZ, R0 ;  /* 0x00000000ff00723e */ /* 0x000fc800000000ff */
[----:B------:R-:W-:Y:S01]  /*3680*/  PRMT R24, R0, 0x7610, R24 ;  /* 0x0000761000187816 */ /* 0x000fe20000000018 */
[----:B------:R-:W-:Y:S06]  /*3690*/  BRA `(.L_x_7479) ;  /* 0x0000000c007c7947 */ /* 0x000fec0003800000 */
.L_x_7485:
[----:B------:R-:W2:Y:S02]  /*36a0*/  LDG.E.U16 R2, desc[UR36][R2.64] ;  /* 0x0000002402027981 */ /* 0x000ea4000c1e1500 */
[----:B--2---:R-:W0:Y:S02]  /*36b0*/  I2F.S16 R0, R2 ;  /* 0x0000000200007306 */ /* 0x004e240000101400 */
[----:B0-----:R-:W-:-:S04]  /*36c0*/  F2FP.F16.F32.PACK_AB R0, RZ, R0 ;  /* 0x00000000ff00723e */ /* 0x001fc800000000ff */
[----:B------:R-:W-:Y:S01]  /*36d0*/  PRMT R24, R0, 0x7610, R24 ;  /* 0x0000761000187816 */ /* 0x000fe20000000018 */
[----:B------:R-:W-:Y:S06]  /*36e0*/  BRA `(.L_x_7479) ;  /* 0x0000000c00687947 */ /* 0x000fec0003800000 */
.L_x_7481:
        /* <DEDUP_REMOVED lines=9> */
.L_x_7488:
[----:B------:R2:W5:Y:S01]  /*3780*/  LDG.E.U16 R24, desc[UR36][R2.64] ;  /* 0x0000002402187981 */ /* 0x000562000c1e1500 */
[----:B------:R-:W-:Y:S05]  /*3790*/  BRA `(.L_x_7479) ;  /* 0x0000000c003c7947 */ /* 0x000fea0003800000 */
.L_x_7487:
        /* <DEDUP_REMOVED lines=9> */
.L_x_7490:
[----:B------:R3:W5:Y:S01]  /*3830*/  LDG.E.U16 R24, desc[UR36][R2.64] ;  /* 0x0000002402187981 */ /* 0x000762000c1e1500 */
[----:B------:R-:W-:Y:S05]  /*3840*/  BRA `(.L_x_7479) ;  /* 0x0000000c00107947 */ /* 0x000fea0003800000 */
.L_x_7489:
        /* <DEDUP_REMOVED lines=9> */
.L_x_7480:
        /* <DEDUP_REMOVED lines=14> */
.L_x_7493:
        /* <DEDUP_REMOVED lines=9> */
.L_x_7492:
        /* <DEDUP_REMOVED lines=28> */
.L_x_7495:
        /* <DEDUP_REMOVED lines=15> */
.L_x_7494:
[----:B------:R-:W2:Y:S02]  /*3d00*/  LDG.E.U16 R0, desc[UR36][R2.64] ;  /* 0x0000002402007981 */ /* 0x000ea4000c1e1500 */
[----:B--2---:R-:W-:-:S05]  /*3d10*/  IMAD.U32 R0, R0, 0x10000, RZ ;  /* 0x0001000000007824 */ /* 0x004fca00078e00ff */
[----:B------:R-:W-:-:S04]  /*3d20*/  F2FP.F16.F32.PACK_AB R0, RZ, R0 ;  /* 0x00000000ff00723e */ /* 0x000fc800000000ff */
[----:B------:R-:W-:Y:S01]  /*3d30*/  PRMT R24, R0, 0x7610, R24 ;  /* 0x0000761000187816 */ /* 0x000fe20000000018 */
[----:B------:R-:W-:Y:S06]  /*3d40*/  BRA `(.L_x_7479) ;  /* 0x0000000400d07947 */ /* 0x000fec0003800000 */
.L_x_7491:
        /* <DEDUP_REMOVED lines=13> */
.L_x_7498:
        /* <DEDUP_REMOVED lines=21> */
.L_x_7502:
[----:B------:R-:W-:Y:S05]  /*3f70*/  BSYNC B1 ;  /* 0x0000000000017941 */ /* 0x000fea0003800000 */
.L_x_7501:
[----:B------:R-:W-:Y:S01]  /*3f80*/  LEA R3, R0, 0x3b800000, 0x17 ;  /* 0x3b80000000037811 */ /* 0x000fe200078eb8ff */
[----:B------:R-:W-:-:S05]  /*3f90*/  IMAD.SHL.U32 R0, R2, 0x100000, RZ ;  /* 0x0010000002007824 */ /* 0x000fca00078e00ff */
[----:B------:R-:W-:-:S07]  /*3fa0*/  LOP3.LUT R0, R3, R0, R4, 0xfe, !PT ;  /* 0x0000000003007212 */ /* 0x000fce00078efe04 */
.L_x_7500:
[----:B------:R-:W-:Y:S05]  /*3fb0*/  BSYNC B0 ;  /* 0x0000000000007941 */ /* 0x000fea0003800000 */
.L_x_7499:
[----:B------:R-:W-:-:S04]  /*3fc0*/  F2FP.F16.F32.PACK_AB R0, RZ, R0 ;  /* 0x00000000ff00723e */ /* 0x000fc800000000ff */
[----:B------:R-:W-:Y:S01]  /*3fd0*/  PRMT R24, R0, 0x7610, R24 ;  /* 0x0000761000187816 */ /* 0x000fe20000000018 */
[----:B------:R-:W-:Y:S06]  /*3fe0*/  BRA `(.L_x_7479) ;  /* 0x0000000400287947 */ /* 0x000fec0003800000 */
.L_x_7497:
        /* <DEDUP_REMOVED lines=21> */
.L_x_7506:
[----:B------:R-:W-:Y:S05]  /*4140*/  BSYNC B1 ;  /* 0x0000000000017941 */ /* 0x000fea0003800000 */
.L_x_7505:
[----:B------:R-:W-:Y:S01]  /*4150*/  LEA R3, R0, 0x37800000, 0x17 ;  /* 0x3780000000037811 */ /* 0x000fe200078eb8ff */
[----:B------:R-:W-:-:S05]  /*4160*/  IMAD.SHL.U32 R0, R2, 0x200000, RZ ;  /* 0x0020000002007824 */ /* 0x000fca00078e00ff */
[----:B------:R-:W-:-:S07]  /*4170*/  LOP3.LUT R0, R3, R0, R4, 0xfe, !PT ;  /* 0x0000000003007212 */ /* 0x000fce00078efe04 */
.L_x_7504:
[----:B------:R-:W-:Y:S05]  /*4180*/  BSYNC B0 ;  /* 0x0000000000007941 */ /* 0x000fea0003800000 */
.L_x_7503:
[----:B------:R-:W-:-:S04]  /*4190*/  F2FP.F16.F32.PACK_AB R0, RZ, R0 ;  /* 0x00000000ff00723e */ /* 0x000fc800000000ff */
[----:B------:R-:W-:Y:S01]  /*41a0*/  PRMT R24, R0, 0x7610, R24 ;  /* 0x0000761000187816 */ /* 0x000fe20000000018 */
[----:B------:R-:W-:Y:S06]  /*41b0*/  BRA `(.L_x_7479) ;  /* 0x0000000000b47947 */ /* 0x000fec0003800000 */
.L_x_7496:
        /* <DEDUP_REMOVED lines=14> */
.L_x_7510:
[----:B------:R-:W-:Y:S05]  /*42a0*/  BSYNC B0 ;  /* 0x0000000000007941 */ /* 0x000fea0003800000 */
.L_x_7509:
[----:B------:R-:W-:-:S04]  /*42b0*/  F2FP.F16.F32.PACK_AB R0, RZ, R0 ;  /* 0x00000000ff00723e */ /* 0x000fc800000000ff */
[----:B------:R-:W-:Y:S01]  /*42c0*/  PRMT R24, R0, 0x7610, R24 ;  /* 0x0000761000187816 */ /* 0x000fe20000000018 */
[----:B------:R-:W-:Y:S06]  /*42d0*/  BRA `(.L_x_7479) ;  /* 0x00000000006c7947 */ /* 0x000fec0003800000 */
.L_x_7484:
        /* <DEDUP_REMOVED lines=16> */
.L_x_7511:
[----:B------:R-:W-:Y:S01]  /*43e0*/  PRMT R24, RZ, 0x7610, R24 ;  /* 0x00007610ff187816 */ /* 0x000fe20000000018 */
[----:B------:R-:W-:Y:S06]  /*43f0*/  BRA `(.L_x_7479) ;  /* 0x0000000000247947 */ /* 0x000fec0003800000 */
.L_x_7508:
[----:B------:R-:W2:Y:S02]  /*4400*/  LDG.E.64 R2, desc[UR36][R2.64] ;  /* 0x0000002402027981 */ /* 0x000ea4000c1e1b00 */
[----:B--2---:R-:W0:Y:S02]  /*4410*/  I2F.U64 R0, R2 ;  /* 0x0000000200007312 */ /* 0x004e240000301000 */
[----:B0-----:R-:W-:-:S04]  /*4420*/  F2FP.F16.F32.PACK_AB R0, RZ, R0 ;  /* 0x00000000ff00723e */ /* 0x001fc800000000ff */
[----:B------:R-:W-:Y:S01]  /*4430*/  PRMT R24, R0, 0x7610, R24 ;  /* 0x0000761000187816 */ /* 0x000fe20000000018 */
[----:B------:R-:W-:Y:S06]  /*4440*/  BRA `(.L_x_7479) ;  /* 0x0000000000107947 */ /* 0x000fec0003800000 */
.L_x_7507:
[----:B------:R-:W2:Y:S02]  /*4450*/  LDG.E R2, desc[UR36][R2.64] ;  /* 0x0000002402027981 */ /* 0x000ea4000c1e1900 */
[----:B--2---:R-:W-:-:S04]  /*4460*/  I2FP.F32.U32 R0, R2 ;  /* 0x0000000200007245 */ /* 0x004fc80000201000 */
[----:B------:R-:W-:-:S04]  /*4470*/  F2FP.F16.F32.PACK_AB R0, RZ, R0 ;  /* 0x00000000ff00723e */ /* 0x000fc800000000ff */
[----:B------:R-:W-:-:S07]  /*4480*/  PRMT R24, R0, 0x7610, R24 ;  /* 0x0000761000187816 */ /* 0x000fce0000000018 */
.L_x_7479:
[----:B------:R-:W-:Y:S05]  /*4490*/  BSYNC B6 ;  /* 0x0000000000067941 */ /* 0x000fea0003800000 */
.L_x_7478:
[----:B------:R-:W-:Y:S01]  /*44a0*/  ISETP.NE.AND P0, PT, R25, RZ, PT ;  /* 0x000000ff1900720c */ /* 0x000fe20003f05270 */
[----:B------:R-:W-:-:S12]  /*44b0*/  BSSY B1, `(.L_x_7512) ;  /* 0x0000066000017945 */ /* 0x000fd80003800000 */
[----:B------:R-:W-:Y:S05]  /*44c0*/  @P0 BRA `(.L_x_7513) ;  /* 0x0000000400900947 */ /* 0x000fea0003800000 */
[----:B0123-5:R-:W-:Y:S01]  /*44d0*/  HADD2.F32 R3, -RZ, R23.H0_H0 ;  /* 0x20000017ff037230 */ /* 0x02ffe20000004100 */
[----:B------:R-:W0:Y:S04]  /*44e0*/  LDC.U16 R2, c[0x0][0x216] ;  /* 0x00008580ff027b82 */ /* 0x000e280000000400 */
[----:B------:R-:W-:-:S13]  /*44f0*/  FSETP.NEU.FTZ.AND P0, PT, R3, RZ, PT ;  /* 0x000000ff0300720b */ /* 0x000fda0003f1d000 */
[----:B------:R-:W1:Y:S01]  /*4500*/  @!P0 MUFU.RCP R5, R3 ;  /* 0x0000000300058308 */ /* 0x000e620000001000 */
[----:B0-----:R-:W-:-:S05]  /*4510*/  HADD2.F32 R2, -RZ, R2.H0_H0 ;  /* 0x20000002ff027230 */ /* 0x001fca0000004100 */
        /* <DEDUP_REMOVED lines=30> */
.L_x_7519:
[----:B------:R-:W-:Y:S01]  /*4700*/  FSETP.GEU.FTZ.AND P0, PT, R7, -R6, PT ;  /* 0x800000060700720b */ /* 0x000fe20003f1e000 */
[----:B------:R-:W-:-:S12]  /*4710*/  FADD.FTZ R0, R0, -1 ;  /* 0xbf80000000007421 */ /* 0x000fd80000010000 */
[----:B------:R-:W-:-:S07]  /*4720*/  @!P0 FADD.FTZ R0, R0, -1 ;  /* 0xbf80000000008421 */ /* 0x000fce0000010000 */
.L_x_7518:
[----:B------:R-:W-:Y:S05]  /*4730*/  BSYNC B2 ;  /* 0x0000000000027941 */ /* 0x000fea0003800000 */
.L_x_7517:
[----:B------:R-:W-:Y:S01]  /*4740*/  FFMA.FTZ R5, -R6, R0, R5 ;  /* 0x0000000006057223 */ /* 0x000fe20000010105 */
[----:B------:R-:W-:Y:S06]  /*4750*/  BRA `(.L_x_7515) ;  /* 0x00000000007c7947 */ /* 0x000fec0003800000 */
.L_x_7516:
        /* <DEDUP_REMOVED lines=15> */
.L_x_7522:
        /* <DEDUP_REMOVED lines=13> */
.L_x_7521:
[----:B------:R-:W-:Y:S05]  /*4920*/  BSYNC B2 ;  /* 0x0000000000027941 */ /* 0x000fea0003800000 */
.L_x_7520:
[----:B------:R-:W-:-:S04]  /*4930*/  FMUL.FTZ R3, R3, 1.1920928955078125e-07 ;  /* 0x3400000003037820 */ /* 0x000fc80000410000 */
[----:B------:R-:W-:-:S07]  /*4940*/  FMUL.FTZ R5, R8, R3 ;  /* 0x0000000308057220 */ /* 0x000fce0000410000 */
.L_x_7515:
[----:B------:R-:W-:Y:S05]  /*4950*/  BSYNC B0 ;  /* 0x0000000000007941 */ /* 0x000fea0003800000 */
.L_x_7514:
[C---:B------:R-:W-:Y:S01]  /*4960*/  LOP3.LUT R0, R5.reuse, 0x80000000, R2, 0xb8, !PT ;  /* 0x8000000005007812 */ /* 0x040fe200078eb802 */
[----:B------:R-:W-:Y:S01]  /*4970*/  HADD2.F32 R23, -RZ, R23.H0_H0 ;  /* 0x20000017ff177230 */ /* 0x000fe20000004100 */
        /* <DEDUP_REMOVED lines=25> */
.L_x_7513:
[----:B------:R-:W-:Y:S05]  /*4b10*/  BSYNC B1 ;  /* 0x0000000000017941 */ /* 0x000fea0003800000 */
.L_x_7512:
[----:B------:R-:W0:Y:S01]  /*4b20*/  S2R R17, SR_TID.X ;  /* 0x0000000000117919 */ /* 0x000e220000002100 */
[----:B------:R-:W-:Y:S01]  /*4b30*/  BSSY B1, `(.L_x_7523) ;  /* 0x0000068000017945 */ /* 0x000fe20003800000 */
[----:B0123--:R-:W-:-:S05]  /*4b40*/  VIADD R3, R17, 0x80 ;  /* 0x0000008011037836 */ /* 0x00ffca0000000000 */
[----:B------:R-:W-:-:S13]  /*4b50*/  ISETP.GE.AND P0, PT, R3, R22, PT ;  /* 0x000000160300720c */ /* 0x000fda0003f06270 */
[----:B------:R-:W-:Y:S05]  /*4b60*/  @P0 BRA `(.L_x_7524) ;  /* 0x0000000400900947 */ /* 0x000fea0003800000 */
[----:B-----5:R-:W-:Y:S01]  /*4b70*/  HADD2.F32 R5, -RZ, R19.H0_H0 ;  /* 0x20000013ff057230 */ /* 0x020fe20000004100 */
        /* <DEDUP_REMOVED lines=34> */
.L_x_7530:
[----:B------:R-:W-:Y:S01]  /*4da0*/  FSETP.GEU.FTZ.AND P0, PT, R9, -R8, PT ;  /* 0x800000080900720b */ /* 0x000fe20003f1e000 */
[----:B------:R-:W-:-:S12]  /*4db0*/  FADD.FTZ R0, R0, -1 ;  /* 0xbf80000000007421 */ /* 0x000fd80000010000 */
[----:B------:R-:W-:-:S07]  /*4dc0*/  @!P0 FADD.FTZ R0, R0, -1 ;  /* 0xbf80000000008421 */ /* 0x000fce0000010000 */
.L_x_7529:
[----:B------:R-:W-:Y:S05]  /*4dd0*/  BSYNC B2 ;  /* 0x0000000000027941 */ /* 0x000fea0003800000 */
.L_x_7528:
[----:B------:R-:W-:Y:S01]  /*4de0*/  FFMA.FTZ R7, -R8, R0, R7 ;  /* 0x0000000008077223 */ /* 0x000fe20000010107 */
[----:B------:R-:W-:Y:S06]  /*4df0*/  BRA `(.L_x_7526) ;  /* 0x00000000007c7947 */ /* 0x000fec0003800000 */
.L_x_7527:
        /* <DEDUP_REMOVED lines=15> */
.L_x_7533:
        /* <DEDUP_REMOVED lines=13> */
.L_x_7532:
[----:B------:R-:W-:Y:S05]  /*4fc0*/  BSYNC B2 ;  /* 0x0000000000027941 */ /* 0x000fea0003800000 */
.L_x_7531:
[----:B------:R-:W-:-:S04]  /*4fd0*/  FMUL.FTZ R5, R5, 1.1920928955078125e-07 ;  /* 0x3400000005057820 */ /* 0x000fc80000410000 */
[----:B------:R-:W-:-:S07]  /*4fe0*/  FMUL.FTZ R7, R10, R5 ;  /* 0x000000050a077220 */ /* 0x000fce0000410000 */
.L_x_7526:
[----:B------:R-:W-:Y:S05]  /*4ff0*/  BSYNC B0 ;  /* 0x0000000000007941 */ /* 0x000fea0003800000 */
.L_x_7525:
        /* <DEDUP_REMOVED lines=27> */
.L_x_7524:
[----:B------:R-:W-:Y:S05]  /*51b0*/  BSYNC B1 ;  /* 0x0000000000017941 */ /* 0x000fea0003800000 */
.L_x_7523:
[----:B------:R-:W-:Y:S01]  /*51c0*/  VIADD R5, R17, 0x100 ;  /* 0x0000010011057836 */ /* 0x000fe20000000000 */
[----:B------:R-:W-:Y:S04]  /*51d0*/  BSSY B1, `(.L_x_7534) ;  /* 0x0000067000017945 */ /* 0x000fe80003800000 */
[----:B------:R-:W-:-:S13]  /*51e0*/  ISETP.GE.AND P0, PT, R5, R22, PT ;  /* 0x000000160500720c */ /* 0x000fda0003f06270 */
[----:B------:R-:W-:Y:S05]  /*51f0*/  @P0 BRA `(.L_x_7535) ;  /* 0x0000000400900947 */ /* 0x000fea0003800000 */
[----:B-----5:R-:W-:Y:S01]  /*5200*/  HADD2.F32 R5, -RZ, R26.H0_H0 ;  /* 0x2000001aff057230 */ /* 0x020fe20000004100 */
[----:B------:R-:W1:Y:S04]  /*5210*/  LDC.U16 R2, c[0x0][0x216] ;  /* 0x00008580ff027b82 */ /* 0x000e680000000400 */
[----:B------:R-:W-:-:S13]  /*5220*/  FSETP.NEU.FTZ.AND P0, PT, R5, RZ, PT ;  /* 0x000000ff0500720b */ /* 0x000fda0003f1d000 */
[----:B------:R-:W2:Y:S01]  /*5230*/  @!P0 MUFU.RCP R23, R5 ;  /* 0x0000000500178308 */ /* 0x000ea20000001000 */
[----:B-1----:R-:W-:-:S05]  /*5240*/  HADD2.F32 R2, -RZ, R2.H0_H0 ;  /* 0x20000002ff027230 */ /* 0x002fca0000004100 */
        /* <DEDUP_REMOVED lines=30> */
.L_x_7541:
[----:B------:R-:W-:Y:S01]  /*5430*/  FSETP.GEU.FTZ.AND P0, PT, R9, -R8, PT ;  /* 0x800000080900720b */ /* 0x000fe20003f1e000 */
[----:B------:R-:W-:-:S12]  /*5440*/  FADD.FTZ R0, R0, -1 ;  /* 0xbf80000000007421 */ /* 0x000fd80000010000 */
[----:B------:R-:W-:-:S07]  /*5450*/  @!P0 FADD.FTZ R0, R0, -1 ;  /* 0xbf80000000008421 */ /* 0x000fce0000010000 */
.L_x_7540:
[----:B------:R-:W-:Y:S05]  /*5460*/  BSYNC B2 ;  /* 0x0000000000027941 */ /* 0x000fea0003800000 */
.L_x_7539:
[----:B------:R-:W-:Y:S01]  /*5470*/  FFMA.FTZ R7, -R8, R0, R7 ;  /* 0x0000000008077223 */ /* 0x000fe20000010107 */
[----:B------:R-:W-:Y:S06]  /*5480*/  BRA `(.L_x_7537) ;  /* 0x00000000007c7947 */ /* 0x000fec0003800000 */
.L_x_7538:
        /* <DEDUP_REMOVED lines=15> */
.L_x_7544:
        /* <DEDUP_REMOVED lines=13> */
.L_x_7543:
[----:B------:R-:W-:Y:S05]  /*5650*/  BSYNC B2 ;  /* 0x0000000000027941 */ /* 0x000fea0003800000 */
.L_x_7542:
[----:B------:R-:W-:-:S04]  /*5660*/  FMUL.FTZ R5, R5, 1.1920928955078125e-07 ;  /* 0x3400000005057820 */ /* 0x000fc80000410000 */
[----:B------:R-:W-:-:S07]  /*5670*/  FMUL.FTZ R7, R10, R5 ;  /* 0x000000050a077220 */ /* 0x000fce0000410000 */
.L_x_7537:
[----:B------:R-:W-:Y:S05]  /*5680*/  BSYNC B0 ;  /* 0x0000000000007941 */ /* 0x000fea0003800000 */
.L_x_7536:
        /* <DEDUP_REMOVED lines=27> */
.L_x_7535:
[----:B------:R-:W-:Y:S05]  /*5840*/  BSYNC B1 ;  /* 0x0000000000017941 */ /* 0x000fea0003800000 */
.L_x_7534:
        /* <DEDUP_REMOVED lines=39> */
.L_x_7552:
[----:B------:R-:W-:Y:S01]  /*5ac0*/  FSETP.GEU.FTZ.AND P0, PT, R9, -R8, PT ;  /* 0x800000080900720b */ /* 0x000fe20003f1e000 */
[----:B------:R-:W-:-:S12]  /*5ad0*/  FADD.FTZ R0, R0, -1 ;  /* 0xbf80000000007421 */ /* 0x000fd80000010000 */
[----:B------:R-:W-:-:S07]  /*5ae0*/  @!P0 FADD.FTZ R0, R0, -1 ;  /* 0xbf80000000008421 */ /* 0x000fce0000010000 */
.L_x_7551:
[----:B------:R-:W-:Y:S05]  /*5af0*/  BSYNC B2 ;  /* 0x0000000000027941 */ /* 0x000fea0003800000 */
.L_x_7550:
[----:B------:R-:W-:Y:S01]  /*5b00*/  FFMA.FTZ R7, -R8, R0, R7 ;  /* 0x0000000008077223 */ /* 0x000fe20000010107 */
[----:B------:R-:W-:Y:S06]  /*5b10*/  BRA `(.L_x_7548) ;  /* 0x00000000007c7947 */ /* 0x000fec0003800000 */
.L_x_7549:
        /* <DEDUP_REMOVED lines=15> */
.L_x_7555:
        /* <DEDUP_REMOVED lines=13> */
.L_x_7554:
[----:B------:R-:W-:Y:S05]  /*5ce0*/  BSYNC B2 ;  /* 0x0000000000027941 */ /* 0x000fea0003800000 */
.L_x_7553:
[----:B------:R-:W-:-:S04]  /*5cf0*/  FMUL.FTZ R5, R5, 1.1920928955078125e-07 ;  /* 0x3400000005057820 */ /* 0x000fc80000410000 */
[----:B------:R-:W-:-:S07]  /*5d00*/  FMUL.FTZ R7, R10, R5 ;  /* 0x000000050a077220 */ /* 0x000fce0000410000 */
.L_x_7548:
[----:B------:R-:W-:Y:S05]  /*5d10*/  BSYNC B0 ;  /* 0x0000000000007941 */ /* 0x000fea0003800000 */
.L_x_7547:
        /* <DEDUP_REMOVED lines=27> */
.L_x_7546:
[----:B------:R-:W-:Y:S05]  /*5ed0*/  BSYNC B1 ;  /* 0x0000000000017941 */ /* 0x000fea0003800000 */
.L_x_7545:
        /* <DEDUP_REMOVED lines=28> */
.L_x_7562:
[----:B------:R-:W-:Y:S02]  /*60a0*/  HADD2.F32 R5, -RZ, R4.H0_H0 ;  /* 0x20000004ff057230 */ /* 0x000fe40000004100 */
[----:B------:R-:W-:-:S04]  /*60b0*/  IMAD.MOV.U32 R17, RZ, RZ, R3 ;  /* 0x000000ffff117224 */ /* 0x000fc800078e0003 */
[----:B------:R-:W1:Y:S02]  /*60c0*/  F2I.S64.TRUNC R4, R5 ;  /* 0x0000000500047311 */ /* 0x000e64000020d900 */
[----:B-1----:R1:W-:Y:S01]  /*60d0*/  STG.E.U8 desc[UR36][R8.64], R4 ;  /* 0x0000000408007986 */ /* 0x0023e2000c101124 */
[----:B------:R-:W-:Y:S05]  /*60e0*/  BRA `(.L_x_7564) ;  /* 0x0000000c00d47947 */ /* 0x000fea0003800000 */
.L_x_7561:
        /* <DEDUP_REMOVED lines=11> */
.L_x_7566:
[----:B------:R-:W-:Y:S02]  /*61a0*/  HADD2.F32 R4, -RZ, R4.H0_H0 ;  /* 0x20000004ff047230 */ /* 0x000fe40000004100 */
[----:B------:R-:W-:Y:S02]  /*61b0*/  IMAD.MOV.U32 R17, RZ, RZ, R3 ;  /* 0x000000ffff117224 */ /* 0x000fe400078e0003 */
[----:B------:R-:W1:Y:S02]  /*61c0*/  F2I.FTZ.TRUNC.NTZ R5, R4 ;  /* 0x0000000400057305 */ /* 0x000e64000021f100 */
[----:B-1----:R1:W-:Y:S01]  /*61d0*/  STG.E desc[UR36][R8.64], R5 ;  /* 0x0000000508007986 */ /* 0x0023e2000c101924 */
[----:B------:R-:W-:Y:S05]  /*61e0*/  BRA `(.L_x_7564) ;  /* 0x0000000c00947947 */ /* 0x000fea0003800000 */
.L_x_7565:
[----:B------:R-:W-:Y:S02]  /*61f0*/  HADD2.F32 R4, -RZ, R4.H0_H0 ;  /* 0x20000004ff047230 */ /* 0x000fe40000004100 */
[----:B------:R-:W-:Y:S02]  /*6200*/  IMAD.MOV.U32 R17, RZ, RZ, R3 ;  /* 0x000000ffff117224 */ /* 0x000fe400078e0003 */
[----:B------:R-:W1:Y:S02]  /*6210*/  F2I.FTZ.TRUNC.NTZ R5, R4 ;  /* 0x0000000400057305 */ /* 0x000e64000021f100 */
[----:B-1----:R1:W-:Y:S01]  /*6220*/  STG.E.U16 desc[UR36][R8.64], R5 ;  /* 0x0000000508007986 */ /* 0x0023e2000c101524 */
[----:B------:R-:W-:Y:S05]  /*6230*/  BRA `(.L_x_7564) ;  /* 0x0000000c00807947 */ /* 0x000fea0003800000 */
.L_x_7560:
        /* <DEDUP_REMOVED lines=10> */
.L_x_7568:
[----:B------:R1:W-:Y:S01]  /*62e0*/  STG.E.U16 desc[UR36][R8.64], R4 ;  /* 0x0000000408007986 */ /* 0x0003e2000c101524 */
[----:B------:R-:W-:Y:S01]  /*62f0*/  IMAD.MOV.U32 R17, RZ, RZ, R3 ;  /* 0x000000ffff117224 */ /* 0x000fe200078e0003 */
[----:B------:R-:W-:Y:S06]  /*6300*/  BRA `(.L_x_7564) ;  /* 0x0000000c004c7947 */ /* 0x000fec0003800000 */
.L_x_7567:
        /* <DEDUP_REMOVED lines=11> */
.L_x_7570:
[----:B------:R-:W-:Y:S02]  /*63c0*/  HADD2.F32 R0, -RZ, R4.H0_H0 ;  /* 0x20000004ff007230 */ /* 0x000fe40000004100 */
[----:B------:R-:W-:-:S03]  /*63d0*/  IMAD.MOV.U32 R17, RZ, RZ, R3 ;  /* 0x000000ffff117224 */ /* 0x000fc600078e0003 */
[----:B------:R-:W-:-:S04]  /*63e0*/  F2FP.F16.F32.PACK_AB R0, RZ, R0 ;  /* 0x00000000ff00723e */ /* 0x000fc800000000ff */
[----:B------:R-:W-:-:S05]  /*63f0*/  PRMT R0, R0, 0x5410, RZ ;  /* 0x0000541000007816 */ /* 0x000fca00000000ff */
[----:B------:R1:W-:Y:S01]  /*6400*/  STG.E desc[UR36][R8.64], R0 ;  /* 0x0000000008007986 */ /* 0x0003e2000c101924 */
[----:B------:R-:W-:Y:S05]  /*6410*/  BRA `(.L_x_7564) ;  /* 0x0000000c00087947 */ /* 0x000fea0003800000 */
.L_x_7569:
[----:B------:R-:W-:Y:S02]  /*6420*/  HADD2.F32 R4, -RZ, R4.H0_H0 ;  /* 0x20000004ff047230 */ /* 0x000fe40000004100 */
[----:B------:R-:W-:-:S03]  /*6430*/  IMAD.MOV.U32 R17, RZ, RZ, R3 ;  /* 0x000000ffff117224 */ /* 0x000fc600078e0003 */
[----:B------:R-:W-:-:S06]  /*6440*/  FMUL.FTZ R4, R4, 1 ;  /* 0x3f80000004047820 */ /* 0x000fcc0000410000 */
[----:B------:R-:W1:Y:S02]  /*6450*/  F2F.F64.F32 R4, R4 ;  /* 0x0000000400047310 */ /* 0x000e640000201800 */
[----:B-1----:R1:W-:Y:S01]  /*6460*/  STG.E.64 desc[UR36][R8.64], R4 ;  /* 0x0000000408007986 */ /* 0x0023e2000c101b24 */
[----:B------:R-:W-:Y:S05]  /*6470*/  BRA `(.L_x_7564) ;  /* 0x0000000800f07947 */ /* 0x000fea0003800000 */
.L_x_7559:
        /* <DEDUP_REMOVED lines=14> */
.L_x_7573:
[----:B------:R-:W-:Y:S01]  /*6560*/  HADD2.F32 R4, -RZ, R4.H0_H0 ;  /* 0x20000004ff047230 */ /* 0x000fe20000004100 */
[----:B------:R-:W-:Y:S01]  /*6570*/  CS2R R6, SRZ ;  /* 0x0000000000067805 */ /* 0x000fe2000001ff00 */
[----:B------:R-:W-:-:S03]  /*6580*/  IMAD.MOV.U32 R17, RZ, RZ, R3 ;  /* 0x000000ffff117224 */ /* 0x000fc600078e0003 */
[----:B------:R-:W-:-:S06]  /*6590*/  FMUL.FTZ R4, R4, 1 ;  /* 0x3f80000004047820 */ /* 0x000fcc0000410000 */
[----:B------:R-:W1:Y:S02]  /*65a0*/  F2F.F64.F32 R4, R4 ;  /* 0x0000000400047310 */ /* 0x000e640000201800 */
[----:B-1----:R1:W-:Y:S01]  /*65b0*/  STG.E.128 desc[UR36][R8.64], R4 ;  /* 0x0000000408007986 */ /* 0x0023e2000c101d24 */
[----:B------:R-:W-:Y:S05]  /*65c0*/  BRA `(.L_x_7564) ;  /* 0x00000008009c7947 */ /* 0x000fea0003800000 */
.L_x_7572:
        /* <DEDUP_REMOVED lines=21> */
.L_x_7577:
[----:B------:R-:W-:Y:S05]  /*6720*/  BSYNC B0 ;  /* 0x0000000000007941 */ /* 0x000fea0003800000 */
.L_x_7576:
[----:B------:R-:W-:Y:S01]  /*6730*/  LOP3.LUT R5, R0, R5, RZ, 0xfc, !PT ;  /* 0x0000000500057212 */ /* 0x000fe200078efcff */
[----:B------:R-:W-:-:S04]  /*6740*/  IMAD.MOV.U32 R17, RZ, RZ, R3 ;  /* 0x000000ffff117224 */ /* 0x000fc800078e0003 */
[----:B------:R1:W-:Y:S01]  /*6750*/  STG.E.U8 desc[UR36][R8.64], R5 ;  /* 0x0000000508007986 */ /* 0x0003e2000c101124 */
[----:B------:R-:W-:Y:S05]  /*6760*/  BRA `(.L_x_7564) ;  /* 0x0000000800347947 */ /* 0x000fea0003800000 */
.L_x_7575:
        /* <DEDUP_REMOVED lines=13> */
.L_x_7579:
[----:B------:R-:W-:Y:S01]  /*6840*/  IMAD.MOV.U32 R0, RZ, RZ, 0x7f ;  /* 0x0000007fff007424 */ /* 0x000fe200078e00ff */
[----:B------:R-:W-:-:S04]  /*6850*/  ISETP.GT.U32.AND P0, PT, R2, 0x7f800000, PT ;  /* 0x7f8000000200780c */ /* 0x000fc80003f04070 */
[----:B------:R-:W-:-:S09]  /*6860*/  SEL R0, R0, 0x7c, P0 ;  /* 0x0000007c00007807 */ /* 0x000fd20000000000 */
.L_x_7580:
[----:B------:R-:W-:Y:S05]  /*6870*/  BSYNC B0 ;  /* 0x0000000000007941 */ /* 0x000fea0003800000 */
.L_x_7578:
[----:B------:R-:W-:Y:S01]  /*6880*/  LOP3.LUT R2, R5, 0x80000000, RZ, 0xc0, !PT ;  /* 0x8000000005027812 */ /* 0x000fe200078ec0ff */
[----:B------:R-:W-:-:S03]  /*6890*/  IMAD.MOV.U32 R17, RZ, RZ, R3 ;  /* 0x000000ffff117224 */ /* 0x000fc600078e0003 */
[----:B------:R-:W-:-:S04]  /*68a0*/  SHF.R.U32.HI R5, RZ, 0x18, R2 ;  /* 0x00000018ff057819 */ /* 0x000fc80000011602 */
[----:B------:R-:W-:-:S05]  /*68b0*/  LOP3.LUT R5, R0, R5, RZ, 0xfc, !PT ;  /* 0x0000000500057212 */ /* 0x000fca00078efcff */
[----:B------:R1:W-:Y:S01]  /*68c0*/  STG.E.U8 desc[UR36][R8.64], R5 ;  /* 0x0000000508007986 */ /* 0x0003e2000c101124 */
[----:B------:R-:W-:Y:S05]  /*68d0*/  BRA `(.L_x_7564) ;  /* 0x0000000400d87947 */ /* 0x000fea0003800000 */
.L_x_7574:
[----:B------:R-:W-:Y:S02]  /*68e0*/  HADD2.F32 R0, -RZ, R4.H0_H0 ;  /* 0x20000004ff007230 */ /* 0x000fe40000004100 */
[----:B------:R-:W-:-:S03]  /*68f0*/  IMAD.MOV.U32 R17, RZ, RZ, R3 ;  /* 0x000000ffff117224 */ /* 0x000fc600078e0003 */
[----:B------:R-:W-:-:S05]  /*6900*/  F2FP.BF16.F32.PACK_AB R0, RZ, R0 ;  /* 0x00000000ff00723e */ /* 0x000fca00000010ff */
[----:B------:R1:W-:Y:S01]  /*6910*/  STG.E.U16 desc[UR36][R8.64], R0 ;  /* 0x0000000008007986 */ /* 0x0003e2000c101524 */
[----:B------:R-:W-:Y:S05]  /*6920*/  BRA `(.L_x_7564) ;  /* 0x0000000400c47947 */ /* 0x000fea0003800000 */
.L_x_7571:
        /* <DEDUP_REMOVED lines=13> */
.L_x_7583:
        /* <DEDUP_REMOVED lines=17> */
.L_x_7586:
[----:B------:R-:W-:-:S04]  /*6b10*/  LOP3.LUT R2, R5, 0x80000000, RZ, 0xc0, !PT ;  /* 0x8000000005027812 */ /* 0x000fc800078ec0ff */
[----:B------:R-:W-:-:S04]  /*6b20*/  SHF.R.U32.HI R5, RZ, 0x18, R2 ;  /* 0x00000018ff057819 */ /* 0x000fc80000011602 */
[----:B------:R-:W-:-:S04]  /*6b30*/  LOP3.LUT R0, R0, R5, RZ, 0xfc, !PT ;  /* 0x0000000500007212 */ /* 0x000fc800078efcff */
[----:B------:R-:W-:-:S07]  /*6b40*/  PRMT R4, R0, 0x7610, R4 ;  /* 0x0000761000047816 */ /* 0x000fce0000000004 */
.L_x_7585:
[----:B------:R-:W-:Y:S05]  /*6b50*/  BSYNC B0 ;  /* 0x0000000000007941 */ /* 0x000fea0003800000 */
.L_x_7584:
[----:B------:R4:W-:Y:S01]  /*6b60*/  STG.E.U8 desc[UR36][R8.64], R4 ;  /* 0x0000000408007986 */ /* 0x0009e2000c101124 */
[----:B------:R-:W-:Y:S01]  /*6b70*/  IMAD.MOV.U32 R17, RZ, RZ, R3 ;  /* 0x000000ffff117224 */ /* 0x000fe200078e0003 */
[----:B------:R-:W-:Y:S06]  /*6b80*/  BRA `(.L_x_7564) ;  /* 0x00000004002c7947 */ /* 0x000fec0003800000 */
.L_x_7582:
        /* <DEDUP_REMOVED lines=17> */
.L_x_7589:
[----:B------:R-:W-:-:S04]  /*6ca0*/  LOP3.LUT R2, R5, 0x80000000, RZ, 0xc0, !PT ;  /* 0x8000000005027812 */ /* 0x000fc800078ec0ff */
[----:B------:R-:W-:-:S04]  /*6cb0*/  SHF.R.U32.HI R5, RZ, 0x18, R2 ;  /* 0x00000018ff057819 */ /* 0x000fc80000011602 */
[----:B------:R-:W-:-:S04]  /*6cc0*/  LOP3.LUT R0, R0, R5, RZ, 0xfc, !PT ;  /* 0x0000000500007212 */ /* 0x000fc800078efcff */
[----:B------:R-:W-:-:S07]  /*6cd0*/  PRMT R4, R0, 0x7610, R4 ;  /* 0x0000761000047816 */ /* 0x000fce0000000004 */
.L_x_7588:
[----:B------:R-:W-:Y:S05]  /*6ce0*/  BSYNC B0 ;  /* 0x0000000000007941 */ /* 0x000fea0003800000 */
.L_x_7587:
[----:B------:R1:W-:Y:S01]  /*6cf0*/  STG.E.U8 desc[UR36][R8.64], R4 ;  /* 0x0000000408007986 */ /* 0x0003e2000c101124 */
[----:B------:R-:W-:Y:S01]  /*6d00*/  IMAD.MOV.U32 R17, RZ, RZ, R3 ;  /* 0x000000ffff117224 */ /* 0x000fe200078e0003 */
[----:B------:R-:W-:Y:S06]  /*6d10*/  BRA `(.L_x_7564) ;  /* 0x0000000000c87947 */ /* 0x000fec0003800000 */
.L_x_7581:
        /* <DEDUP_REMOVED lines=23> */
.L_x_7563:
        /* <DEDUP_REMOVED lines=16> */
.L_x_7592:
[----:B------:R-:W-:Y:S01]  /*6f90*/  VIADD R17, R17, 0x80 ;  /* 0x0000008011117836 */ /* 0x000fe20000000000 */
[----:B------:R-:W-:Y:S06]  /*6fa0*/  BRA `(.L_x_7564) ;  /* 0x0000000000247947 */ /* 0x000fec0003800000 */
.L_x_7591:
[----:B------:R-:W-:Y:S02]  /*6fb0*/  HADD2.F32 R4, -RZ, R4.H0_H0 ;  /* 0x20000004ff047230 */ /* 0x000fe40000004100 */
[----:B------:R-:W-:-:S04]  /*6fc0*/  IMAD.MOV.U32 R17, RZ, RZ, R3 ;  /* 0x000000ffff117224 */ /* 0x000fc800078e0003 */
[----:B------:R-:W1:Y:S02]  /*6fd0*/  F2I.U64.TRUNC R4, R4 ;  /* 0x0000000400047311 */ /* 0x000e64000020d800 */
[----:B-1----:R3:W-:Y:S01]  /*6fe0*/  STG.E.64 desc[UR36][R8.64], R4 ;  /* 0x0000000408007986 */ /* 0x0027e2000c101b24 */
[----:B------:R-:W-:Y:S05]  /*6ff0*/  BRA `(.L_x_7564) ;  /* 0x0000000000107947 */ /* 0x000fea0003800000 */
.L_x_7590:
[----:B------:R-:W-:Y:S02]  /*7000*/  HADD2.F32 R4, -RZ, R4.H0_H0 ;  /* 0x20000004ff047230 */ /* 0x000fe40000004100 */
[----:B------:R-:W-:Y:S02]  /*7010*/  IMAD.MOV.U32 R17, RZ, RZ, R3 ;  /* 0x000000ffff117224 */ /* 0x000fe400078e0003 */
[----:B------:R-:W1:Y:S02]  /*7020*/  F2I.FTZ.U32.TRUNC.NTZ R5, R4 ;  /* 0x0000000400057305 */ /* 0x000e64000021f000 */
[----:B-1----:R1:W-:Y:S03]  /*7030*/  STG.E desc[UR36][R8.64], R5 ;  /* 0x0000000508007986 */ /* 0x0023e6000c101924 */
.L_x_7564:
[----:B------:R-:W-:-:S13]  /*7040*/  ISETP.GE.AND P0, PT, R17, R22, PT ;  /* 0x000000161100720c */ /* 0x000fda0003f06270 */
[----:B------:R-:W-:Y:S05]  /*7050*/  @P0 BREAK B6 ;  /* 0x0000000000060942 */ /* 0x000fea0003800000 */
[----:B------:R-:W-:Y:S05]  /*7060*/  @P0 BRA `(.L_x_7593) ;  /* 0x0000001c00f00947 */ /* 0x000fea0003800000 */
[----:B------:R-:W0:Y:S01]  /*7070*/  LDC.64 R2, c[0x0][0x218] ;  /* 0x00008600ff027b82 */ /* 0x000e220000000a00 */
[----:B-1----:R-:W-:Y:S01]  /*7080*/  IMAD R0, R16, 0x200, R17 ;  /* 0x0000020010007824 */ /* 0x002fe200078e0211 */
[----:B---34-:R-:W-:Y:S01]  /*7090*/  PRMT R4, R18, 0x9910, RZ ;  /* 0x0000991012047816 */ /* 0x018fe200000000ff */
        /* <DEDUP_REMOVED lines=19> */
.L_x_7597:
[----:B------:R-:W-:-:S06]  /*71d0*/  HADD2.F32 R5, -RZ, R25.H0_H0 ;  /* 0x20000019ff057230 */ /* 0x000fcc0000004100 */
[----:B------:R-:W0:Y:S02]  /*71e0*/  F2I.S64.TRUNC R4, R5 ;  /* 0x0000000500047311 */ /* 0x000e24000020d900 */
[----:B0-----:R3:W-:Y:S01]  /*71f0*/  STG.E.U8 desc[UR36][R2.64], R4 ;  /* 0x0000000402007986 */ /* 0x0017e2000c101124 */
[----:B------:R-:W-:Y:S05]  /*7200*/  BRA `(.L_x_7599) ;  /* 0x0000000c00847947 */ /* 0x000fea0003800000 */
.L_x_7596:
        /* <DEDUP_REMOVED lines=10> */
.L_x_7601:
[----:B------:R-:W-:-:S06]  /*72b0*/  HADD2.F32 R25, -RZ, R25.H0_H0 ;  /* 0x20000019ff197230 */ /* 0x000fcc0000004100 */
[----:B------:R-:W0:Y:S02]  /*72c0*/  F2I.FTZ.TRUNC.NTZ R25, R25 ;  /* 0x0000001900197305 */ /* 0x000e24000021f100 */
[----:B0-----:R2:W-:Y:S01]  /*72d0*/  STG.E desc[UR36][R2.64], R25 ;  /* 0x0000001902007986 */ /* 0x0015e2000c101924 */
[----:B------:R-:W-:Y:S05]  /*72e0*/  BRA `(.L_x_7599) ;  /* 0x0000000c004c7947 */ /* 0x000fea0003800000 */
.L_x_7600:
[----:B------:R-:W-:-:S06]  /*72f0*/  HADD2.F32 R25, -RZ, R25.H0_H0 ;  /* 0x20000019ff197230 */ /* 0x000fcc0000004100 */
[----:B------:R-:W0:Y:S02]  /*7300*/  F2I.FTZ.TRUNC.NTZ R25, R25 ;  /* 0x0000001900197305 */ /* 0x000e24000021f100 */
[----:B0-----:R0:W-:Y:S01]  /*7310*/  STG.E.U16 desc[UR36][R2.64], R25 ;  /* 0x0000001902007986 */ /* 0x0011e2000c101524 */
[----:B------:R-:W-:Y:S05]  /*7320*/  BRA `(.L_x_7599) ;  /* 0x0000000c003c7947 */ /* 0x000fea0003800000 */
.L_x_7595:
        /* <DEDUP_REMOVED lines=9> */
.L_x_7603:
[----:B------:R0:W-:Y:S01]  /*73c0*/  STG.E.U16 desc[UR36][R2.64], R25 ;  /* 0x0000001902007986 */ /* 0x0001e2000c101524 */
[----:B------:R-:W-:Y:S05]  /*73d0*/  BRA `(.L_x_7599) ;  /* 0x0000000c00107947 */ /* 0x000fea0003800000 */
.L_x_7602:
        /* <DEDUP_REMOVED lines=10> */
.L_x_7605:
[----:B------:R-:W-:-:S05]  /*7480*/  HADD2.F32 R0, -RZ, R25.H0_H0 ;  /* 0x20000019ff007230 */ /* 0x000fca0000004100 */
[----:B------:R-:W-:-:S04]  /*7490*/  F2FP.F16.F32.PACK_AB R0, RZ, R0 ;  /* 0x00000000ff00723e */ /* 0x000fc800000000ff */
[----:B------:R-:W-:-:S05]  /*74a0*/  PRMT R0, R0, 0x5410, RZ ;  /* 0x0000541000007816 */ /* 0x000fca00000000ff */
[----:B------:R0:W-:Y:S01]  /*74b0*/  STG.E desc[UR36][R2.64], R0 ;  /* 0x0000000002007986 */ /* 0x0001e2000c101924 */
[----:B------:R-:W-:Y:S05]  /*74c0*/  BRA `(.L_x_7599) ;  /* 0x0000000800d47947 */ /* 0x000fea0003800000 */
.L_x_7604:
[----:B------:R-:W-:-:S05]  /*74d0*/  HADD2.F32 R4, -RZ, R25.H0_H0 ;  /* 0x20000019ff047230 */ /* 0x000fca0000004100 */
[----:B------:R-:W-:-:S06]  /*74e0*/  FMUL.FTZ R4, R4, 1 ;  /* 0x3f80000004047820 */ /* 0x000fcc0000410000 */
[----:B------:R-:W0:Y:S02]  /*74f0*/  F2F.F64.F32 R4, R4 ;  /* 0x0000000400047310 */ /* 0x000e240000201800 */
[----:B0-----:R0:W-:Y:S01]  /*7500*/  STG.E.64 desc[UR36][R2.64], R4 ;  /* 0x0000000402007986 */ /* 0x0011e2000c101b24 */
[----:B------:R-:W-:Y:S05]  /*7510*/  BRA `(.L_x_7599) ;  /* 0x0000000800c07947 */ /* 0x000fea0003800000 */
.L_x_7594:
        /* <DEDUP_REMOVED lines=13> */
.L_x_7608:
[----:B------:R-:W-:Y:S01]  /*75f0*/  HADD2.F32 R25, -RZ, R25.H0_H0 ;  /* 0x20000019ff197230 */ /* 0x000fe20000004100 */
[----:B------:R-:W-:-:S04]  /*7600*/  CS2R R6, SRZ ;  /* 0x0000000000067805 */ /* 0x000fc8000001ff00 */
[----:B------:R-:W-:-:S06]  /*7610*/  FMUL.FTZ R4, R25, 1 ;  /* 0x3f80000019047820 */ /* 0x000fcc0000410000 */
[----:B------:R-:W0:Y:S02]  /*7620*/  F2F.F64.F32 R4, R4 ;  /* 0x0000000400047310 */ /* 0x000e240000201800 */
[----:B0-----:R0:W-:Y:S01]  /*7630*/  STG.E.128 desc[UR36][R2.64], R4 ;  /* 0x0000000402007986 */ /* 0x0011e2000c101d24 */
[----:B------:R-:W-:Y:S05]  /*7640*/  BRA `(.L_x_7599) ;  /* 0x0000000800747947 */ /* 0x000fea0003800000 */
.L_x_7607:
        /* <DEDUP_REMOVED lines=21> */
.L_x_7612:
[----:B------:R-:W-:Y:S05]  /*77a0*/  BSYNC B0 ;  /* 0x0000000000007941 */ /* 0x000fea0003800000 */
.L_x_7611:
[----:B------:R-:W-:-:S05]  /*77b0*/  LOP3.LUT R5, R0, R5, RZ, 0xfc, !PT ;  /* 0x0000000500057212 */ /* 0x000fca00078efcff */
[----:B------:R0:W-:Y:S01]  /*77c0*/  STG.E.U8 desc[UR36][R2.64], R5 ;  /* 0x0000000502007986 */ /* 0x0001e2000c101124 */
[----:B------:R-:W-:Y:S05]  /*77d0*/  BRA `(.L_x_7599) ;  /* 0x0000000800107947 */ /* 0x000fea0003800000 */
.L_x_7610:
        /* <DEDUP_REMOVED lines=13> */
.L_x_7614:
[----:B------:R-:W-:Y:S01]  /*78b0*/  IMAD.MOV.U32 R0, RZ, RZ, 0x7f ;  /* 0x0000007fff007424 */ /* 0x000fe200078e00ff */
[----:B------:R-:W-:-:S04]  /*78c0*/  ISETP.GT.U32.AND P0, PT, R4, 0x7f800000, PT ;  /* 0x7f8000000400780c */ /* 0x000fc80003f04070 */
[----:B------:R-:W-:-:S09]  /*78d0*/  SEL R0, R0, 0x7c, P0 ;  /* 0x0000007c00007807 */ /* 0x000fd20000000000 */
.L_x_7615:
[----:B------:R-:W-:Y:S05]  /*78e0*/  BSYNC B0 ;  /* 0x0000000000007941 */ /* 0x000fea0003800000 */
.L_x_7613:
[----:B------:R-:W-:-:S04]  /*78f0*/  LOP3.LUT R4, R25, 0x80000000, RZ, 0xc0, !PT ;  /* 0x8000000019047812 */ /* 0x000fc800078ec0ff */
[----:B------:R-:W-:-:S04]  /*7900*/  SHF.R.U32.HI R5, RZ, 0x18, R4 ;  /* 0x00000018ff057819 */ /* 0x000fc80000011604 */
[----:B------:R-:W-:-:S05]  /*7910*/  LOP3.LUT R5, R0, R5, RZ, 0xfc, !PT ;  /* 0x0000000500057212 */ /* 0x000fca00078efcff */
[----:B------:R0:W-:Y:S01]  /*7920*/  STG.E.U8 desc[UR36][R2.64], R5 ;  /* 0x0000000502007986 */ /* 0x0001e2000c101124 */
[----:B------:R-:W-:Y:S05]  /*7930*/  BRA `(.L_x_7599) ;  /* 0x0000000400b87947 */ /* 0x000fea0003800000 */
.L_x_7609:
[----:B------:R-:W-:-:S05]  /*7940*/  HADD2.F32 R0, -RZ, R25.H0_H0 ;  /* 0x20000019ff007230 */ /* 0x000fca0000004100 */
[----:B------:R-:W-:-:S05]  /*7950*/  F2FP.BF16.F32.PACK_AB R0, RZ, R0 ;  /* 0x00000000ff00723e */ /* 0x000fca00000010ff */
[----:B------:R0:W-:Y:S01]  /*7960*/  STG.E.U16 desc[UR36][R2.64], R0 ;  /* 0x0000000002007986 */ /* 0x0001e2000c101524 */
[----:B------:R-:W-:Y:S05]  /*7970*/  BRA `(.L_x_7599) ;  /* 0x0000000400a87947 */ /* 0x000fea0003800000 */
.L_x_7606:
        /* <DEDUP_REMOVED lines=12> */
.L_x_7618:
        /* <DEDUP_REMOVED lines=17> */
.L_x_7621:
[----:B------:R-:W-:-:S04]  /*7b50*/  LOP3.LUT R0, R25, 0x80000000, RZ, 0xc0, !PT ;  /* 0x8000000019007812 */ /* 0x000fc800078ec0ff */
[----:B------:R-:W-:-:S04]  /*7b60*/  SHF.R.U32.HI R5, RZ, 0x18, R0 ;  /* 0x00000018ff057819 */ /* 0x000fc80000011600 */
[----:B------:R-:W-:-:S04]  /*7b70*/  LOP3.LUT R4, R4, R5, RZ, 0xfc, !PT ;  /* 0x0000000504047212 */ /* 0x000fc800078efcff */
[----:B------:R-:W-:-:S07]  /*7b80*/  PRMT R0, R4, 0x7610, R0 ;  /* 0x0000761004007816 */ /* 0x000fce0000000000 */
.L_x_7620:
[----:B------:R-:W-:Y:S05]  /*7b90*/  BSYNC B0 ;  /* 0x0000000000007941 */ /* 0x000fea0003800000 */
.L_x_7619:
[----:B------:R0:W-:Y:S01]  /*7ba0*/  STG.E.U8 desc[UR36][R2.64], R0 ;  /* 0x0000000002007986 */ /* 0x0001e2000c101124 */
[----:B------:R-:W-:Y:S05]  /*7bb0*/  BRA `(.L_x_7599) ;  /* 0x0000000400187947 */ /* 0x000fea0003800000 */
.L_x_7617:
        /* <DEDUP_REMOVED lines=17> */
.L_x_7624:
[----:B------:R-:W-:-:S04]  /*7cd0*/  LOP3.LUT R0, R25, 0x80000000, RZ, 0xc0, !PT ;  /* 0x8000000019007812 */ /* 0x000fc800078ec0ff */
[----:B------:R-:W-:-:S04]  /*7ce0*/  SHF.R.U32.HI R5, RZ, 0x18, R0 ;  /* 0x00000018ff057819 */ /* 0x000fc80000011600 */
[----:B------:R-:W-:-:S04]  /*7cf0*/  LOP3.LUT R4, R4, R5, RZ, 0xfc, !PT ;  /* 0x0000000504047212 */ /* 0x000fc800078efcff */
[----:B------:R-:W-:-:S07]  /*7d00*/  PRMT R0, R4, 0x7610, R0 ;  /* 0x0000761004007816 */ /* 0x000fce0000000000 */
.L_x_7623:
[----:B------:R-:W-:Y:S05]  /*7d10*/  BSYNC B0 ;  /* 0x0000000000007941 */ /* 0x000fea0003800000 */
.L_x_7622:
[----:B------:R0:W-:Y:S01]  /*7d20*/  STG.E.U8 desc[UR36][R2.64], R0 ;  /* 0x0000000002007986 */ /* 0x0001e2000c101124 */
[----:B------:R-:W-:Y:S05]  /*7d30*/  BRA `(.L_x_7599) ;  /* 0x0000000000b87947 */ /* 0x000fea0003800000 */
.L_x_7616:
        /* <DEDUP_REMOVED lines=22> */
.L_x_7598:
        /* <DEDUP_REMOVED lines=16> */
.L_x_7627:
[----:B------:R-:W-:Y:S05]  /*7fa0*/  BRA `(.L_x_7599) ;  /* 0x00000000001c7947 */ /* 0x000fea0003800000 */
.L_x_7626:
[----:B------:R-:W-:-:S06]  /*7fb0*/  HADD2.F32 R4, -RZ, R25.H0_H0 ;  /* 0x20000019ff047230 */ /* 0x000fcc0000004100 */
[----:B------:R-:W0:Y:S02]  /*7fc0*/  F2I.U64.TRUNC R4, R4 ;  /* 0x0000000400047311 */ /* 0x000e24000020d800 */
[----:B0-----:R0:W-:Y:S01]  /*7fd0*/  STG.E.64 desc[UR36][R2.64], R4 ;  /* 0x0000000402007986 */ /* 0x0011e2000c101b24 */
[----:B------:R-:W-:Y:S05]  /*7fe0*/  BRA `(.L_x_7599) ;  /* 0x00000000000c7947 */ /* 0x000fea0003800000 */
.L_x_7625:
[----:B------:R-:W-:-:S06]  /*7ff0*/  HADD2.F32 R25, -RZ, R25.H0_H0 ;  /* 0x20000019ff197230 */ /* 0x000fcc0000004100 */
[----:B------:R-:W0:Y:S02]  /*8000*/  F2I.FTZ.U32.TRUNC.NTZ R25, R25 ;  /* 0x0000001900197305 */ /* 0x000e24000021f000 */
[----:B0-----:R0:W-:Y:S02]  /*8010*/  STG.E desc[UR36][R2.64], R25 ;  /* 0x0000001902007986 */ /* 0x0011e4000c101924 */
.L_x_7599:
[----:B------:R-:W-:-:S07]  /*8020*/  VIADD R17, R17, 0x80 ;  /* 0x0000008011117836 */ /* 0x000fce0000000000 */
.L_x_7558:
[----:B------:R-:W-:-:S13]  /*8030*/  ISETP.GE.AND P0, PT, R17, R22, PT ;  /* 0x000000161100720c */ /* 0x000fda0003f06270 */
[----:B------:R-:W-:Y:S05]  /*8040*/  @P0 BREAK B6 ;  /* 0x0000000000060942 */ /* 0x000fea0003800000 */
[----:B------:R-:W-:Y:S05]  /*8050*/  @P0 BRA `(.L_x_7593) ;  /* 0x0000000c00f40947 */ /* 0x000fea0003800000 */
[----:B------:R-:W-:Y:S05]  /*8060*/  BSYNC B6 ;  /* 0x0000000000067941 */ /* 0x000fea0003800000 */
.L_x_7557:
        /* <DEDUP_REMOVED lines=19> */
[----:B------:R-:W0:Y:S02]  /*81a0*/  F2I.FTZ.TRUNC.NTZ R23, R23 ;  /* 0x0000001700177305 */ /* 0x000e24000021f100 */
[----:B0-----:R0:W-:Y:S01]  /*81b0*/  STG.E.U8 desc[UR36][R2.64], R23 ;  /* 0x0000001702007986 */ /* 0x0011e2000c101124 */
[----:B------:R-:W-:Y:S05]  /*81c0*/  BRA `(.L_x_7633) ;  /* 0x0000000c00947947 */ /* 0x000fea0003800000 */
.L_x_7631:
[----:B-----5:R-:W-:-:S06]  /*81d0*/  HADD2.F32 R5, -RZ, R23.H0_H0 ;  /* 0x20000017ff057230 */ /* 0x020fcc0000004100 */
[----:B------:R-:W0:Y:S02]  /*81e0*/  F2I.S64.TRUNC R4, R5 ;  /* 0x0000000500047311 */ /* 0x000e24000020d900 */
[----:B0-----:R0:W-:Y:S01]  /*81f0*/  STG.E.U8 desc[UR36][R2.64], R4 ;  /* 0x0000000402007986 */ /* 0x0011e2000c101124 */
[----:B------:R-:W-:Y:S05]  /*8200*/  BRA `(.L_x_7633) ;  /* 0x0000000c00847947 */ /* 0x000fea0003800000 */
.L_x_7630:
[----:B------:R-:W-:-:S13]  /*8210*/  ISETP.NE.AND P0, PT, R0, 0x2, PT ;  /* 0x000000020000780c */ /* 0x000fda0003f05270 */
[----:B------:R-:W-:Y:S05]  /*8220*/  @!P0 BRA `(.L_x_7634) ;  /* 0x0000000000308947 */ /* 0x000fea0003800000 */
[----:B------:R-:W-:-:S13]  /*8230*/  ISETP.NE.AND P0, PT, R0, 0x3, PT ;  /* 0x000000030000780c */ /* 0x000fda0003f05270 */
[----:B------:R-:W-:Y:S05]  /*8240*/  @!P0 BRA `(.L_x_7635) ;  /* 0x0000000000188947 */ /* 0x000fea0003800000 */
[----:B------:R-:W-:-:S13]  /*8250*/  ISETP.NE.AND P0, PT, R0, 0x4, PT ;  /* 0x000000040000780c */ /* 0x000fda0003f05270 */
[----:B------:R-:W-:Y:S05]  /*8260*/  @P0 BRA `(.L_x_7632) ;  /* 0x0000000c000c0947 */ /* 0x000fea0003800000 */
[----:B-----5:R-:W-:-:S06]  /*8270*/  HADD2.F32 R4, -RZ, R23.H0_H0 ;  /* 0x20000017ff047230 */ /* 0x020fcc0000004100 */
[----:B------:R-:W0:Y:S02]  /*8280*/  F2I.S64.TRUNC R4, R4 ;  /* 0x0000000400047311 */ /* 0x000e24000020d900 */
[----:B0-----:R0:W-:Y:S01]  /*8290*/  STG.E.64 desc[UR36][R2.64], R4 ;  /* 0x0000000402007986 */ /* 0x0011e2000c101b24 */
[----:B------:R-:W-:Y:S05]  /*82a0*/  BRA `(.L_x_7633) ;  /* 0x0000000c005c7947 */ /* 0x000fea0003800000 */
.L_x_7635:
[----:B-----5:R-:W-:-:S06]  /*82b0*/  HADD2.F32 R23, -RZ, R23.H0_H0 ;  /* 0x20000017ff177230 */ /* 0x020fcc0000004100 */
[----:B------:R-:W0:Y:S02]  /*82c0*/  F2I.FTZ.TRUNC.NTZ R23, R23 ;  /* 0x0000001700177305 */ /* 0x000e24000021f100 */
[----:B0-----:R0:W-:Y:S01]  /*82d0*/  STG.E desc[UR36][R2.64], R23 ;  /* 0x0000001702007986 */ /* 0x0011e2000c101924 */
[----:B------:R-:W-:Y:S05]  /*82e0*/  BRA `(.L_x_7633) ;  /* 0x0000000c004c7947 */ /* 0x000fea0003800000 */
.L_x_7634:
[----:B-----5:R-:W-:-:S06]  /*82f0*/  HADD2.F32 R23, -RZ, R23.H0_H0 ;  /* 0x20000017ff177230 */ /* 0x020fcc0000004100 */
[----:B------:R-:W0:Y:S02]  /*8300*/  F2I.FTZ.TRUNC.NTZ R23, R23 ;  /* 0x0000001700177305 */ /* 0x000e24000021f100 */
[----:B0-----:R0:W-:Y:S01]  /*8310*/  STG.E.U16 desc[UR36][R2.64], R23 ;  /* 0x0000001702007986 */ /* 0x0011e2000c101524 */
[----:B------:R-:W-:Y:S05]  /*8320*/  BRA `(.L_x_7633) ;  /* 0x0000000c003c7947 */ /* 0x000fea0003800000 */
.L_x_7629:
        /* <DEDUP_REMOVED lines=9> */
.L_x_7637:
[----:B-----5:R0:W-:Y:S01]  /*83c0*/  STG.E.U16 desc[UR36][R2.64], R23 ;  /* 0x0000001702007986 */ /* 0x0201e2000c101524 */
[----:B------:R-:W-:Y:S05]  /*83d0*/  BRA `(.L_x_7633) ;  /* 0x0000000c00107947 */ /* 0x000fea0003800000 */
.L_x_7636:
        /* <DEDUP_REMOVED lines=10> */
.L_x_7639:
[----:B-----5:R-:W-:-:S05]  /*8480*/  HADD2.F32 R0, -RZ, R23.H0_H0 ;  /* 0x20000017ff007230 */ /* 0x020fca0000004100 */
[----:B------:R-:W-:-:S04]  /*8490*/  F2FP.F16.F32.PACK_AB R0, RZ, R0 ;  /* 0x00000000ff00723e */ /* 0x000fc800000000ff */
[----:B------:R-:W-:-:S05]  /*84a0*/  PRMT R0, R0, 0x5410, RZ ;  /* 0x0000541000007816 */ /* 0x000fca00000000ff */
[----:B------:R3:W-:Y:S01]  /*84b0*/  STG.E desc[UR36][R2.64], R0 ;  /* 0x0000000002007986 */ /* 0x0007e2000c101924 */
[----:B------:R-:W-:Y:S05]  /*84c0*/  BRA `(.L_x_7633) ;  /* 0x0000000800d47947 */ /* 0x000fea0003800000 */
.L_x_7638:
[----:B-----5:R-:W-:-:S05]  /*84d0*/  HADD2.F32 R4, -RZ, R23.H0_H0 ;  /* 0x20000017ff047230 */ /* 0x020fca0000004100 */
[----:B------:R-:W-:-:S06]  /*84e0*/  FMUL.FTZ R4, R4, 1 ;  /* 0x3f80000004047820 */ /* 0x000fcc0000410000 */
[----:B------:R-:W0:Y:S02]  /*84f0*/  F2F.F64.F32 R4, R4 ;  /* 0x0000000400047310 */ /* 0x000e240000201800 */
[----:B0-----:R4:W-:Y:S01]  /*8500*/  STG.E.64 desc[UR36][R2.64], R4 ;  /* 0x0000000402007986 */ /* 0x0019e2000c101b24 */
[----:B------:R-:W-:Y:S05]  /*8510*/  BRA `(.L_x_7633) ;  /* 0x0000000800c07947 */ /* 0x000fea0003800000 */
.L_x_7628:
        /* <DEDUP_REMOVED lines=13> */
.L_x_7642:
[----:B-----5:R-:W-:Y:S01]  /*85f0*/  HADD2.F32 R23, -RZ, R23.H0_H0 ;  /* 0x20000017ff177230 */ /* 0x020fe20000004100 */
[----:B------:R-:W-:-:S04]  /*8600*/  CS2R R6, SRZ ;  /* 0x0000000000067805 */ /* 0x000fc8000001ff00 */
[----:B------:R-:W-:-:S06]  /*8610*/  FMUL.FTZ R4, R23, 1 ;  /* 0x3f80000017047820 */ /* 0x000fcc0000410000 */
[----:B------:R-:W0:Y:S02]  /*8620*/  F2F.F64.F32 R4, R4 ;  /* 0x0000000400047310 */ /* 0x000e240000201800 */
[----:B0-----:R0:W-:Y:S01]  /*8630*/  STG.E.128 desc[UR36][R2.64], R4 ;  /* 0x0000000402007986 */ /* 0x0011e2000c101d24 */
[----:B------:R-:W-:Y:S05]  /*8640*/  BRA `(.L_x_7633) ;  /* 0x0000000800747947 */ /* 0x000fea0003800000 */
.L_x_7641:
        /* <DEDUP_REMOVED lines=21> */
.L_x_7646:
[----:B------:R-:W-:Y:S05]  /*87a0*/  BSYNC B0 ;  /* 0x0000000000007941 */ /* 0x000fea0003800000 */
.L_x_7645:
[----:B------:R-:W-:-:S05]  /*87b0*/  LOP3.LUT R5, R0, R5, RZ, 0xfc, !PT ;  /* 0x0000000500057212 */ /* 0x000fca00078efcff */
[----:B------:R0:W-:Y:S01]  /*87c0*/  STG.E.U8 desc[UR36][R2.64], R5 ;  /* 0x0000000502007986 */ /* 0x0001e2000c101124 */
[----:B------:R-:W-:Y:S05]  /*87d0*/  BRA `(.L_x_7633) ;  /* 0x0000000800107947 */ /* 0x000fea0003800000 */
.L_x_7644:
        /* <DEDUP_REMOVED lines=13> */
.L_x_7648:
[----:B------:R-:W-:Y:S01]  /*88b0*/  IMAD.MOV.U32 R0, RZ, RZ, 0x7f ;  /* 0x0000007fff007424 */ /* 0x000fe200078e00ff */
[----:B------:R-:W-:-:S04]  /*88c0*/  ISETP.GT.U32.AND P0, PT, R4, 0x7f800000, PT ;  /* 0x7f8000000400780c */ /* 0x000fc80003f04070 */
[----:B------:R-:W-:-:S09]  /*88d0*/  SEL R0, R0, 0x7c, P0 ;  /* 0x0000007c00007807 */ /* 0x000fd20000000000 */
.L_x_7649:
[----:B------:R-:W-:Y:S05]  /*88e0*/  BSYNC B0 ;  /* 0x0000000000007941 */ /* 0x000fea0003800000 */
.L_x_7647:
[----:B------:R-:W-:-:S04]  /*88f0*/  LOP3.LUT R4, R23, 0x80000000, RZ, 0xc0, !PT ;  /* 0x8000000017047812 */ /* 0x000fc800078ec0ff */
[----:B------:R-:W-:-:S04]  /*8900*/  SHF.R.U32.HI R5, RZ, 0x18, R4 ;  /* 0x00000018ff057819 */ /* 0x000fc80000011604 */
[----:B------:R-:W-:-:S05]  /*8910*/  LOP3.LUT R5, R0, R5, RZ, 0xfc, !PT ;  /* 0x0000000500057212 */ /* 0x000fca00078efcff */
[----:B------:R0:W-:Y:S01]  /*8920*/  STG.E.U8 desc[UR36][R2.64], R5 ;  /* 0x0000000502007986 */ /* 0x0001e2000c101124 */
[----:B------:R-:W-:Y:S05]  /*8930*/  BRA `(.L_x_7633) ;  /* 0x0000000400b87947 */ /* 0x000fea0003800000 */
.L_x_7643:
[----:B-----5:R-:W-:-:S05]  /*8940*/  HADD2.F32 R0, -RZ, R23.H0_H0 ;  /* 0x20000017ff007230 */ /* 0x020fca0000004100 */
[----:B------:R-:W-:-:S05]  /*8950*/  F2FP.BF16.F32.PACK_AB R0, RZ, R0 ;  /* 0x00000000ff00723e */ /* 0x000fca00000010ff */
[----:B------:R0:W-:Y:S01]  /*8960*/  STG.E.U16 desc[UR36][R2.64], R0 ;  /* 0x0000000002007986 */ /* 0x0001e2000c101524 */
[----:B------:R-:W-:Y:S05]  /*8970*/  BRA `(.L_x_7633) ;  /* 0x0000000400a87947 */ /* 0x000fea0003800000 */
.L_x_7640:
        /* <DEDUP_REMOVED lines=9> */
[----:B------:R-:W0:Y:S02]  /*8a10*/  F2I.FTZ.U32.TRUNC.NTZ R5, R5 ;  /* 0x0000000500057305 */ /* 0x000e24000021f000 */
[----:B0-----:R0:W-:Y:S01]  /*8a20*/  STG.E.U16 desc[UR36][R2.64], R5 ;  /* 0x0000000502007986 */ /* 0x0011e2000c101524 */
[----:B------:R-:W-:Y:S05]  /*8a30*/  BRA `(.L_x_7633) ;  /* 0x0000000400787947 */ /* 0x000fea0003800000 */
.L_x_7652:
        /* <DEDUP_REMOVED lines=17> */
.L_x_7655:
[----:B------:R-:W-:-:S04]  /*8b50*/  LOP3.LUT R0, R23, 0x80000000, RZ, 0xc0, !PT ;  /* 0x8000000017007812 */ /* 0x000fc800078ec0ff */
[----:B------:R-:W-:-:S04]  /*8b60*/  SHF.R.U32.HI R5, RZ, 0x18, R0 ;  /* 0x00000018ff057819 */ /* 0x000fc80000011600 */
[----:B------:R-:W-:-:S04]  /*8b70*/  LOP3.LUT R4, R4, R5, RZ, 0xfc, !PT ;  /* 0x0000000504047212 */ /* 0x000fc800078efcff */
[----:B------:R-:W-:-:S07]  /*8b80*/  PRMT R0, R4, 0x7610, R0 ;  /* 0x0000761004007816 */ /* 0x000fce0000000000 */
.L_x_7654:
[----:B------:R-:W-:Y:S05]  /*8b90*/  BSYNC B0 ;  /* 0x0000000000007941 */ /* 0x000fea0003800000 */
.L_x_7653:
[----:B------:R0:W-:Y:S01]  /*8ba0*/  STG.E.U8 desc[UR36][R2.64], R0 ;  /* 0x0000000002007986 */ /* 0x0001e2000c101124 */
[----:B------:R-:W-:Y:S05]  /*8bb0*/  BRA `(.L_x_7633) ;  /* 0x0000000400187947 */ /* 0x000fea0003800000 */
.L_x_7651:
        /* <DEDUP_REMOVED lines=17> */
.L_x_7658:
[----:B------:R-:W-:-:S04]  /*8cd0*/  LOP3.LUT R0, R23, 0x80000000, RZ, 0xc0, !PT ;  /* 0x8000000017007812 */ /* 0x000fc800078ec0ff */
[----:B------:R-:W-:-:S04]  /*8ce0*/  SHF.R.U32.HI R5, RZ, 0x18, R0 ;  /* 0x00000018ff057819 */ /* 0x000fc80000011600 */
[----:B------:R-:W-:-:S04]  /*8cf0*/  LOP3.LUT R4, R4, R5, RZ, 0xfc, !PT ;  /* 0x0000000504047212 */ /* 0x000fc800078efcff */
[----:B------:R-:W-:-:S07]  /*8d00*/  PRMT R0, R4, 0x7610, R0 ;  /* 0x0000761004007816 */ /* 0x000fce0000000000 */
.L_x_7657:
[----:B------:R-:W-:Y:S05]  /*8d10*/  BSYNC B0 ;  /* 0x0000000000007941 */ /* 0x000fea0003800000 */
.L_x_7656:
[----:B------:R0:W-:Y:S01]  /*8d20*/  STG.E.U8 desc[UR36][R2.64], R0 ;  /* 0x0000000002007986 */ /* 0x0001e2000c101124 */
[----:B------:R-:W-:Y:S05]  /*8d30*/  BRA `(.L_x_7633) ;  /* 0x0000000000b87947 */ /* 0x000fea0003800000 */
.L_x_7650:
        /* <DEDUP_REMOVED lines=22> */
.L_x_7632:
        /* <DEDUP_REMOVED lines=16> */
.L_x_7661:
[----:B------:R-:W-:Y:S05]  /*8fa0*/  BRA `(.L_x_7633) ;  /* 0x00000000001c7947 */ /* 0x000fea0003800000 */
.L_x_7660:
[----:B-----5:R-:W-:-:S06]  /*8fb0*/  HADD2.F32 R4, -RZ, R23.H0_H0 ;  /* 0x20000017ff047230 */ /* 0x020fcc0000004100 */
[----:B------:R-:W0:Y:S02]  /*8fc0*/  F2I.U64.TRUNC R4, R4 ;  /* 0x0000000400047311 */ /* 0x000e24000020d800 */
[----:B0-----:R0:W-:Y:S01]  /*8fd0*/  STG.E.64 desc[UR36][R2.64], R4 ;  /* 0x0000000402007986 */ /* 0x0011e2000c101b24 */
[----:B------:R-:W-:Y:S05]  /*8fe0*/  BRA `(.L_x_7633) ;  /* 0x00000000000c7947 */ /* 0x000fea0003800000 */
.L_x_7659:
[----:B-----5:R-:W-:-:S06]  /*8ff0*/  HADD2.F32 R23, -RZ, R23.H0_H0 ;  /* 0x20000017ff177230 */ /* 0x020fcc0000004100 */
[----:B------:R-:W0:Y:S02]  /*9000*/  F2I.FTZ.U32.TRUNC.NTZ R23, R23 ;  /* 0x0000001700177305 */ /* 0x000e24000021f000 */
[----:B0-----:R0:W-:Y:S02]  /*9010*/  STG.E desc[UR36][R2.64], R23 ;  /* 0x0000001702007986 */ /* 0x0011e4000c101924 */
.L_x_7633:
[----:B------:R-:W-:-:S07]  /*9020*/  VIADD R17, R17, 0x80 ;  /* 0x0000008011117836 */ /* 0x000fce0000000000 */
.L_x_7593:
[----:B------:R-:W-:Y:S05]  /*9030*/  BSYNC B7 ;  /* 0x0000000000077941 */ /* 0x000fea0003800000 */
.L_x_7556:
        /* <DEDUP_REMOVED lines=21> */
[----:B0-----:R-:W-:Y:S01]  /*9190*/  STG.E.U8 desc[UR36][R2.64], R19 ;  /* 0x0000001302007986 */ /* 0x001fe2000c101124 */
[----:B------:R-:W-:Y:S05]  /*91a0*/  EXIT ;  /* 0x000000000000794d */ /* 0x000fea0003800000 */
.L_x_7665:
[----:B-----5:R-:W-:-:S06]  /*91b0*/  HADD2.F32 R5, -RZ, R19.H0_H0 ;  /* 0x20000013ff057230 */ /* 0x020fcc0000004100 */
[----:B------:R-:W0:Y:S02]  /*91c0*/  F2I.S64.TRUNC R4, R5 ;  /* 0x0000000500047311 */ /* 0x000e24000020d900 */
[----:B0-----:R-:W-:Y:S01]  /*91d0*/  STG.E.U8 desc[UR36][R2.64], R4 ;  /* 0x0000000402007986 */ /* 0x001fe2000c101124 */
[----:B------:R-:W-:Y:S05]  /*91e0*/  EXIT ;  /* 0x000000000000794d */ /* 0x000fea0003800000 */
.L_x_7664:
        /* <DEDUP_REMOVED lines=8> */
[----:B0-----:R-:W-:Y:S01]  /*9270*/  STG.E.64 desc[UR36][R2.64], R4 ;  /* 0x0000000402007986 */ /* 0x001fe2000c101b24 */
[----:B------:R-:W-:Y:S05]  /*9280*/  EXIT ;  /* 0x000000000000794d */ /* 0x000fea0003800000 */
.L_x_7668:
[----:B-----5:R-:W-:-:S06]  /*9290*/  HADD2.F32 R19, -RZ, R19.H0_H0 ;  /* 0x20000013ff137230 */ /* 0x020fcc0000004100 */
[----:B------:R-:W0:Y:S02]  /*92a0*/  F2I.FTZ.TRUNC.NTZ R19, R19 ;  /* 0x0000001300137305 */ /* 0x000e24000021f100 */
[----:B0-----:R-:W-:Y:S01]  /*92b0*/  STG.E desc[UR36][R2.64], R19 ;  /* 0x0000001302007986 */ /* 0x001fe2000c101924 */
[----:B------:R-:W-:Y:S05]  /*92c0*/  EXIT ;  /* 0x000000000000794d */ /* 0x000fea0003800000 */
.L_x_7667:
[----:B-----5:R-:W-:-:S06]  /*92d0*/  HADD2.F32 R19, -RZ, R19.H0_H0 ;  /* 0x20000013ff137230 */ /* 0x020fcc0000004100 */
[----:B------:R-:W0:Y:S02]  /*92e0*/  F2I.FTZ.TRUNC.NTZ R19, R19 ;  /* 0x0000001300137305 */ /* 0x000e24000021f100 */
[----:B0-----:R-:W-:Y:S01]  /*92f0*/  STG.E.U16 desc[UR36][R2.64], R19 ;  /* 0x0000001302007986 */ /* 0x001fe2000c101524 */
[----:B------:R-:W-:Y:S05]  /*9300*/  EXIT ;  /* 0x000000000000794d */ /* 0x000fea0003800000 */
.L_x_7663:
        /* <DEDUP_REMOVED lines=9> */
.L_x_7670:
[----:B-----5:R-:W-:Y:S01]  /*93a0*/  STG.E.U16 desc[UR36][R2.64], R19 ;  /* 0x0000001302007986 */ /* 0x020fe2000c101524 */
[----:B------:R-:W-:Y:S05]  /*93b0*/  EXIT ;  /* 0x000000000000794d */ /* 0x000fea0003800000 */
.L_x_7669:
        /* <DEDUP_REMOVED lines=10> */
.L_x_7672:
[----:B-----5:R-:W-:-:S05]  /*9460*/  HADD2.F32 R0, -RZ, R19.H0_H0 ;  /* 0x20000013ff007230 */ /* 0x020fca0000004100 */
[----:B------:R-:W-:-:S04]  /*9470*/  F2FP.F16.F32.PACK_AB R0, RZ, R0 ;  /* 0x00000000ff00723e */ /* 0x000fc800000000ff */
[----:B------:R-:W-:-:S05]  /*9480*/  PRMT R0, R0, 0x5410, RZ ;  /* 0x0000541000007816 */ /* 0x000fca00000000ff */
[----:B------:R-:W-:Y:S01]  /*9490*/  STG.E desc[UR36][R2.64], R0 ;  /* 0x0000000002007986 */ /* 0x000fe2000c101924 */
[----:B------:R-:W-:Y:S05]  /*94a0*/  EXIT ;  /* 0x000000000000794d */ /* 0x000fea0003800000 */
.L_x_7671:
[----:B-----5:R-:W-:-:S05]  /*94b0*/  HADD2.F32 R4, -RZ, R19.H0_H0 ;  /* 0x20000013ff047230 */ /* 0x020fca0000004100 */
[----:B------:R-:W-:-:S06]  /*94c0*/  FMUL.FTZ R4, R4, 1 ;  /* 0x3f80000004047820 */ /* 0x000fcc0000410000 */
[----:B------:R-:W0:Y:S02]  /*94d0*/  F2F.F64.F32 R4, R4 ;  /* 0x0000000400047310 */ /* 0x000e240000201800 */
[----:B0-----:R-:W-:Y:S01]  /*94e0*/  STG.E.64 desc[UR36][R2.64], R4 ;  /* 0x0000000402007986 */ /* 0x001fe2000c101b24 */
[----:B------:R-:W-:Y:S05]  /*94f0*/  EXIT ;  /* 0x000000000000794d */ /* 0x000fea0003800000 */
.L_x_7662:
        /* <DEDUP_REMOVED lines=13> */
.L_x_7675:
[----:B-----5:R-:W-:Y:S01]  /*95d0*/  HADD2.F32 R19, -RZ, R19.H0_H0 ;  /* 0x20000013ff137230 */ /* 0x020fe20000004100 */
[----:B------:R-:W-:-:S04]  /*95e0*/  CS2R R6, SRZ ;  /* 0x0000000000067805 */ /* 0x000fc8000001ff00 */
[----:B------:R-:W-:-:S06]  /*95f0*/  FMUL.FTZ R4, R19, 1 ;  /* 0x3f80000013047820 */ /* 0x000fcc0000410000 */
[----:B------:R-:W0:Y:S02]  /*9600*/  F2F.F64.F32 R4, R4 ;  /* 0x0000000400047310 */ /* 0x000e240000201800 */
[----:B0-----:R-:W-:Y:S01]  /*9610*/  STG.E.128 desc[UR36][R2.64], R4 ;  /* 0x0000000402007986 */ /* 0x001fe2000c101d24 */
[----:B------:R-:W-:Y:S05]  /*9620*/  EXIT ;  /* 0x000000000000794d */ /* 0x000fea0003800000 */
.L_x_7674:
        /* <DEDUP_REMOVED lines=21> */
.L_x_7679:
[----:B------:R-:W-:Y:S05]  /*9780*/  BSYNC B0 ;  /* 0x0000000000007941 */ /* 0x000fea0003800000 */
.L_x_7678:
[----:B------:R-:W-:-:S05]  /*9790*/  LOP3.LUT R5, R0, R5, RZ, 0xfc, !PT ;  /* 0x0000000500057212 */ /* 0x000fca00078efcff */
[----:B------:R-:W-:Y:S01]  /*97a0*/  STG.E.U8 desc[UR36][R2.64], R5 ;  /* 0x0000000502007986 */ /* 0x000fe2000c101124 */
[----:B------:R-:W-:Y:S05]  /*97b0*/  EXIT ;  /* 0x000000000000794d */ /* 0x000fea0003800000 */
.L_x_7677:
        /* <DEDUP_REMOVED lines=13> */
.L_x_7681:
[----:B------:R-:W-:Y:S01]  /*9890*/  IMAD.MOV.U32 R0, RZ, RZ, 0x7f ;  /* 0x0000007fff007424 */ /* 0x000fe200078e00ff */
[----:B------:R-:W-:-:S04]  /*98a0*/  ISETP.GT.U32.AND P0, PT, R4, 0x7f800000, PT ;  /* 0x7f8000000400780c */ /* 0x000fc80003f04070 */
[----:B------:R-:W-:-:S09]  /*98b0*/  SEL R0, R0, 0x7c, P0 ;  /* 0x0000007c00007807 */ /* 0x000fd20000000000 */
.L_x_7682:
[----:B------:R-:W-:Y:S05]  /*98c0*/  BSYNC B0 ;  /* 0x0000000000007941 */ /* 0x000fea0003800000 */
.L_x_7680:
[----:B------:R-:W-:-:S04]  /*98d0*/  LOP3.LUT R4, R19, 0x80000000, RZ, 0xc0, !PT ;  /* 0x8000000013047812 */ /* 0x000fc800078ec0ff */
[----:B------:R-:W-:-:S04]  /*98e0*/  SHF.R.U32.HI R5, RZ, 0x18, R4 ;  /* 0x00000018ff057819 */ /* 0x000fc80000011604 */
[----:B------:R-:W-:-:S05]  /*98f0*/  LOP3.LUT R5, R0, R5, RZ, 0xfc, !PT ;  /* 0x0000000500057212 */ /* 0x000fca00078efcff */
[----:B------:R-:W-:Y:S01]  /*9900*/  STG.E.U8 desc[UR36][R2.64], R5 ;  /* 0x0000000502007986 */ /* 0x000fe2000c101124 */
[----:B------:R-:W-:Y:S05]  /*9910*/  EXIT ;  /* 0x000000000000794d */ /* 0x000fea0003800000 */
.L_x_7676:
[----:B-----5:R-:W-:-:S05]  /*9920*/  HADD2.F32 R0, -RZ, R19.H0_H0 ;  /* 0x20000013ff007230 */ /* 0x020fca0000004100 */
[----:B------:R-:W-:-:S05]  /*9930*/  F2FP.BF16.F32.PACK_AB R0, RZ, R0 ;  /* 0x00000000ff00723e */ /* 0x000fca00000010ff */
[----:B------:R-:W-:Y:S01]  /*9940*/  STG.E.U16 desc[UR36][R2.64], R0 ;  /* 0x0000000002007986 */ /* 0x000fe2000c101524 */
[----:B------:R-:W-:Y:S05]  /*9950*/  EXIT ;  /* 0x000000000000794d */ /* 0x000fea0003800000 */
.L_x_7673:
        /* <DEDUP_REMOVED lines=10> */
[----:B0-----:R-:W-:Y:S01]  /*9a00*/  STG.E.U16 desc[UR36][R2.64], R5 ;  /* 0x0000000502007986 */ /* 0x001fe2000c101524 */
[----:B------:R-:W-:Y:S05]  /*9a10*/  EXIT ;  /* 0x000000000000794d */ /* 0x000fea0003800000 */
.L_x_7685:
        /* <DEDUP_REMOVED lines=17> */
.L_x_7688:
[----:B------:R-:W-:-:S04]  /*9b30*/  LOP3.LUT R0, R19, 0x80000000, RZ, 0xc0, !PT ;  /* 0x8000000013007812 */ /* 0x000fc800078ec0ff */
[----:B------:R-:W-:-:S04]  /*9b40*/  SHF.R.U32.HI R5, RZ, 0x18, R0 ;  /* 0x00000018ff057819 */ /* 0x000fc80000011600 */
[----:B------:R-:W-:-:S04]  /*9b50*/  LOP3.LUT R4, R4, R5, RZ, 0xfc, !PT ;  /* 0x0000000504047212 */ /* 0x000fc800078efcff */
[----:B------:R-:W-:-:S07]  /*9b60*/  PRMT R0, R4, 0x7610, R0 ;  /* 0x0000761004007816 */ /* 0x000fce0000000000 */
.L_x_7687:
[----:B------:R-:W-:Y:S05]  /*9b70*/  BSYNC B0 ;  /* 0x0000000000007941 */ /* 0x000fea0003800000 */
.L_x_7686:
[----:B------:R-:W-:Y:S01]  /*9b80*/  STG.E.U8 desc[UR36][R2.64], R0 ;  /* 0x0000000002007986 */ /* 0x000fe2000c101124 */
[----:B------:R-:W-:Y:S05]  /*9b90*/  EXIT ;  /* 0x000000000000794d */ /* 0x000fea0003800000 */
.L_x_7684:
        /* <DEDUP_REMOVED lines=17> */
.L_x_7691:
[----:B------:R-:W-:-:S04]  /*9cb0*/  LOP3.LUT R0, R19, 0x80000000, RZ, 0xc0, !PT ;  /* 0x8000000013007812 */ /* 0x000fc800078ec0ff */
[----:B------:R-:W-:-:S04]  /*9cc0*/  SHF.R.U32.HI R5, RZ, 0x18, R0 ;  /* 0x00000018ff057819 */ /* 0x000fc80000011600 */
[----:B------:R-:W-:-:S04]  /*9cd0*/  LOP3.LUT R4, R4, R5, RZ, 0xfc, !PT ;  /* 0x0000000504047212 */ /* 0x000fc800078efcff */
[----:B------:R-:W-:-:S07]  /*9ce0*/  PRMT R0, R4, 0x7610, R0 ;  /* 0x0000761004007816 */ /* 0x000fce0000000000 */
.L_x_7690:
[----:B------:R-:W-:Y:S05]  /*9cf0*/  BSYNC B0 ;  /* 0x0000000000007941 */ /* 0x000fea0003800000 */
.L_x_7689:
[----:B------:R-:W-:Y:S01]  /*9d00*/  STG.E.U8 desc[UR36][R2.64], R0 ;  /* 0x0000000002007986 */ /* 0x000fe2000c101124 */
[----:B------:R-:W-:Y:S05]  /*9d10*/  EXIT ;  /* 0x000000000000794d */ /* 0x000fea0003800000 */
.L_x_7683:
        /* <DEDUP_REMOVED lines=22> */
.L_x_7666:
        /* <DEDUP_REMOVED lines=15> */
[----:B-1---5:R-:W-:Y:S05]  /*9f70*/  CALL.ABS.NOINC R2 ;  /* 0x0000000002007343 */ /* 0x022fea0003c00000 */
.L_x_7694:
[----:B------:R-:W-:Y:S05]  /*9f80*/  EXIT ;  /* 0x000000000000794d */ /* 0x000fea0003800000 */
.L_x_7693:
[----:B-----5:R-:W-:-:S06]  /*9f90*/  HADD2.F32 R4, -RZ, R19.H0_H0 ;  /* 0x20000013ff047230 */ /* 0x020fcc0000004100 */
[----:B------:R-:W0:Y:S02]  /*9fa0*/  F2I.U64.TRUNC R4, R4 ;  /* 0x0000000400047311 */ /* 0x000e24000020d800 */
[----:B0-----:R-:W-:Y:S01]  /*9fb0*/  STG.E.64 desc[UR36][R2.64], R4 ;  /* 0x0000000402007986 */ /* 0x001fe2000c101b24 */
[----:B------:R-:W-:Y:S05]  /*9fc0*/  EXIT ;  /* 0x000000000000794d */ /* 0x000fea0003800000 */
.L_x_7692:
[----:B-----5:R-:W-:-:S06]  /*9fd0*/  HADD2.F32 R19, -RZ, R19.H0_H0 ;  /* 0x20000013ff137230 */ /* 0x020fcc0000004100 */
[----:B------:R-:W0:Y:S02]  /*9fe0*/  F2I.FTZ.U32.TRUNC.NTZ R19, R19 ;  /* 0x0000001300137305 */ /* 0x000e24000021f000 */
[----:B0-----:R-:W-:Y:S01]  /*9ff0*/  STG.E desc[UR36][R2.64], R19 ;  /* 0x0000001302007986 */ /* 0x001fe2000c101924 */
[----:B------:R-:W-:Y:S05]  /*a000*/  EXIT ;  /* 0x000000000000794d */ /* 0x000fea0003800000 */
.L_x_7695:
        /* <DEDUP_REMOVED lines=15> */
.L_x_37798:


//--------------------- .text._ZN2at6native18elementwise_kernelILi128ELi4EZNS0_22gpu_kernel_impl_nocastINS0_13AUnaryFunctorIN3c104HalfES5_S5_ZZZNS0_15binary_internal21div_floor_kernel_cudaERNS_18TensorIteratorBaseEENKUlvE1_clEvENKUlvE1_clEvEUlS5_S5_E_EEEEvS8_RKT_EUliE_EEviT1_ --------------------------
	.section	.text._ZN2at6native18elementwise_kernelILi128ELi4EZNS0_22gpu_kernel_impl_nocastINS0_13AUnaryFunctorIN3c104HalfES5_S5_ZZZNS0_15binary_internal21div_floor_kernel_cudaERNS_18TensorIteratorBaseEENKUlvE1_clEvENKUlvE1_clEvEUlS5_S5_E_EEEEvS8_RKT_EUliE_EEviT1_,"ax",@progbits
	.align	128
        .global         _ZN2at6native18elementwise_kernelILi128ELi4EZNS0_22gpu_kernel_impl_nocastINS0_13AUnaryFunctorIN3c104HalfES5_S5_ZZZNS0_15binary_internal21div_floor_kernel_cudaERNS_18TensorIteratorBaseEENKUlvE1_clEvENKUlvE1_clEvEUlS5_S5_E_EEEEvS8_RKT_EUliE_EEviT1_
        .type           _ZN2at6native18elementwise_kernelILi128ELi4EZNS0_22gpu_kernel_impl_nocastINS0_13AUnaryFunctorIN3c104HalfES5_S5_ZZZNS0_15binary_internal21div_floor_kernel_cudaERNS_18TensorIteratorBaseEENKUlvE1_clEvENKUlvE1_clEvEUlS5_S5_E_EEEEvS8_RKT_EUliE_EEviT1_,@function
        .size           _ZN2at6native18elementwise_kernelILi128ELi4EZNS0_22gpu_kernel_impl_nocastINS0_13AUnaryFunctorIN3c104HalfES5_S5_ZZZNS0_15binary_internal21div_floor_kernel_cudaERNS_18TensorIteratorBaseEENKUlvE1_clEvENKUlvE1_clEvEUlS5_S5_E_EEEEvS8_RKT_EUliE_EEviT1_,(.L_x_37799 - _ZN2at6native18elementwise_kernelILi128ELi4EZNS0_22gpu_kernel_impl_nocastINS0_13AUnaryFunctorIN3c104HalfES5_S5_ZZZNS0_15binary_internal21div_floor_kernel_cudaERNS_18TensorIteratorBaseEENKUlvE1_clEvENKUlvE1_clEvEUlS5_S5_E_EEEEvS8_RKT_EUliE_EEviT1_)
        .other          _ZN2at6native18elementwise_kernelILi128ELi4EZNS0_22gpu_kernel_impl_nocastINS0_13AUnaryFunctorIN3c104HalfES5_S5_ZZZNS0_15binary_internal21div_floor_kernel_cudaERNS_18TensorIteratorBaseEENKUlvE1_clEvENKUlvE1_clEvEUlS5_S5_E_EEEEvS8_RKT_EUliE_EEviT1_,@"STO_CUDA_ENTRY STV_DEFAULT"
_ZN2at6native18elementwise_kernelILi128ELi4EZNS0_22gpu_kernel_impl_nocastINS0_13AUnaryFunctorIN3c104HalfES5_S5_ZZZNS0_15binary_internal21div_floor_kernel_cudaERNS_18TensorIteratorBaseEENKUlvE1_clEvENKUlvE1_clEvEUlS5_S5_E_EEEEvS8_RKT_EUliE_EEviT1_:
.text._ZN2at6native18elementwise_kernelILi128ELi4EZNS0_22gpu_kernel_impl_nocastINS0_13AUnaryFunctorIN3c104HalfES5_S5_ZZZNS0_15binary_internal21div_floor_kernel_cudaERNS_18TensorIteratorBaseEENKUlvE1_clEvENKUlvE1_clEvEUlS5_S5_E_EEEEvS8_RKT_EUliE_EEviT1_:
        /* <DEDUP_REMOVED lines=311> */
.L_x_7698:
        /* <DEDUP_REMOVED lines=9> */
[----:B0-----:R-:W-:Y:S02]  /*1400*/  HADD2.F32 R6, -RZ, R6.H0_H0 ;  /* 0x20000006ff067230 */ /* 0x001fe40000004100 */
        /* <DEDUP_REMOVED lines=33> */
.L_x_7706:
[----:B------:R-:W-:Y:S01]  /*1620*/  FSETP.GEU.FTZ.AND P0, PT, R11, -R10, PT ;  /* 0x8000000a0b00720b */ /* 0x000fe20003f1e000 */
[----:B------:R-:W-:-:S12]  /*1630*/  FADD.FTZ R0, R0, -1 ;  /* 0xbf80000000007421 */ /* 0x000fd80000010000 */
[----:B------:R-:W-:-:S07]  /*1640*/  @!P0 FADD.FTZ R0, R0, -1 ;  /* 0xbf80000000008421 */ /* 0x000fce0000010000 */
.L_x_7705:
[----:B------:R-:W-:Y:S05]  /*1650*/  BSYNC B3 ;  /* 0x0000000000037941 */ /* 0x000fea0003800000 */
.L_x_7704:
[----:B------:R-:W-:Y:S01]  /*1660*/  FFMA.FTZ R9, -R10, R0, R9 ;  /* 0x000000000a097223 */ /* 0x000fe20000010109 */
[----:B------:R-:W-:Y:S06]  /*1670*/  BRA `(.L_x_7702) ;  /* 0x00000000007c7947 */ /* 0x000fec0003800000 */
.L_x_7703:
        /* <DEDUP_REMOVED lines=15> */
.L_x_7709:
        /* <DEDUP_REMOVED lines=13> */
.L_x_7708:
[----:B------:R-:W-:Y:S05]  /*1840*/  BSYNC B3 ;  /* 0x0000000000037941 */ /* 0x000fea0003800000 */
.L_x_7707:
[----:B------:R-:W-:-:S04]  /*1850*/  FMUL.FTZ R7, R7, 1.1920928955078125e-07 ;  /* 0x3400000007077820 */ /* 0x000fc80000410000 */
[----:B------:R-:W-:-:S07]  /*1860*/  FMUL.FTZ R9, R12, R7 ;  /* 0x000000070c097220 */ /* 0x000fce0000410000 */
.L_x_7702:
[----:B------:R-:W-:Y:S05]  /*1870*/  BSYNC B0 ;  /* 0x0000000000007941 */ /* 0x000fea0003800000 */
.L_x_7701:
        /* <DEDUP_REMOVED lines=27> */
.L_x_7700:
[----:B------:R-:W-:Y:S05]  /*1a30*/  BSYNC B1 ;  /* 0x0000000000017941 */ /* 0x000fea0003800000 */
.L_x_7699:
[----:B------:R1:W-:Y:S01]  /*1a40*/  STG.E.U16 desc[UR4][R4.64], R10 ;  /* 0x0000000a04007986 */ /* 0x0003e2000c101504 */
[----:B------:R-:W-:-:S07]  /*1a50*/  IADD3 R3, R3, 0x80, RZ ;  /* 0x0000008003037810 */ /* 0x000fce0007ffe0ff */
.L_x_7697:
[----:B------:R-:W-:Y:S05]  /*1a60*/  BSYNC B2 ;  /* 0x0000000000027941 */ /* 0x000fea0003800000 */
.L_x_7696:
        /* <DEDUP_REMOVED lines=290> */
[----:B------:R-:W-:Y:S02]  /*2c90*/  SHF.R.U32.HI R11, RZ, UR7, R10 ;  /* 0x00000007ff0b7c19 */ /* 0x000fe4000801160a */
[----:B------:R-:W-:-:S03]  /*2ca0*/  @P0 MOV R10, RZ ;  /* 0x000000ff000a0202 */ /* 0x000fc60000000f00 */
[----:B------:R-:W2:Y:S01]  /*2cb0*/  @P0 LDC R15, c[0x0][0x33c] ;  /* 0x0000cf00ff0f0b82 */ /* 0x000ea20000000800 */
[----:B------:R-:W-:-:S04]  /*2cc0*/  IMAD.MOV R6, RZ, RZ, -R11 ;  /* 0x000000ffff067224 */ /* 0x000fc800078e0a0b */
[----:B------:R-:W-:Y:S01]  /*2cd0*/  IMAD R6, R6, UR8, R7 ;  /* 0x0000000806067c24 */ /* 0x000fe2000f8e0207 */
[----:B------:R-:W-:Y:S02]  /*2ce0*/  ULDC.64 UR8, c[0x0][0x400] ;  /* 0x0001000000087ab9 */ /* 0x000fe40000000a00 */
        /* <DEDUP_REMOVED lines=9> */
.L_x_7712:
        /* <DEDUP_REMOVED lines=9> */
[----:B-1----:R-:W-:Y:S02]  /*2e10*/  HADD2.F32 R6, -RZ, R6.H0_H0 ;  /* 0x20000006ff067230 */ /* 0x002fe40000004100 */
[----:B--2---:R-:W-:-:S05]  /*2e20*/  HADD2.F32 R7, -RZ, R2.H0_H0 ;  /* 0x20000002ff077230 */ /* 0x004fca0000004100 */
        /* <DEDUP_REMOVED lines=32> */
.L_x_7720:
[----:B------:R-:W-:Y:S01]  /*3030*/  FSETP.GEU.FTZ.AND P0, PT, R11, -R10, PT ;  /* 0x8000000a0b00720b */ /* 0x000fe20003f1e000 */
[----:B------:R-:W-:-:S12]  /*3040*/  FADD.FTZ R0, R0, -1 ;  /* 0xbf80000000007421 */ /* 0x000fd80000010000 */
[----:B------:R-:W-:-:S07]  /*3050*/  @!P0 FADD.FTZ R0, R0, -1 ;  /* 0xbf80000000008421 */ /* 0x000fce0000010000 */
.L_x_7719:
[----:B------:R-:W-:Y:S05]  /*3060*/  BSYNC B3 ;  /* 0x0000000000037941 */ /* 0x000fea0003800000 */
.L_x_7718:
[----:B------:R-:W-:Y:S01]  /*3070*/  FFMA.FTZ R9, -R10, R0, R9 ;  /* 0x000000000a097223 */ /* 0x000fe20000010109 */
[----:B------:R-:W-:Y:S06]  /*3080*/  BRA `(.L_x_7716) ;  /* 0x00000000007c7947 */ /* 0x000fec0003800000 */
.L_x_7717:
        /* <DEDUP_REMOVED lines=15> */
.L_x_7723:
        /* <DEDUP_REMOVED lines=13> */
.L_x_7722:
[----:B------:R-:W-:Y:S05]  /*3250*/  BSYNC B3 ;  /* 0x0000000000037941 */ /* 0x000fea0003800000 */
.L_x_7721:
[----:B------:R-:W-:-:S04]  /*3260*/  FMUL.FTZ R7, R7, 1.1920928955078125e-07 ;  /* 0x3400000007077820 */ /* 0x000fc80000410000 */
[----:B------:R-:W-:-:S07]  /*3270*/  FMUL.FTZ R9, R12, R7 ;  /* 0x000000070c097220 */ /* 0x000fce0000410000 */
.L_x_7716:
[----:B------:R-:W-:Y:S05]  /*3280*/  BSYNC B1 ;  /* 0x0000000000017941 */ /* 0x000fea0003800000 */
.L_x_7715:
        /* <DEDUP_REMOVED lines=27> */
.L_x_7714:
[----:B------:R-:W-:Y:S05]  /*3440*/  BSYNC B2 ;  /* 0x0000000000027941 */ /* 0x000fea0003800000 */
.L_x_7713:
[----:B------:R2:W-:Y:S01]  /*3450*/  STG.E.U16 desc[UR4][R4.64], R10 ;  /* 0x0000000a04007986 */ /* 0x0005e2000c101504 */
[----:B------:R-:W-:-:S04]  /*3460*/  IADD3 R3, R3, 0x80, RZ ;  /* 0x0000008003037810 */ /* 0x000fc80007ffe0ff */
[----:B------:R-:W-:-:S13]  /*3470*/  ISETP.GE.AND P0, PT, R3, UR6, PT ;  /* 0x0000000603007c0c */ /* 0x000fda000bf06270 */
[----:B--2---:R-:W-:Y:S05]  /*3480*/  @P0 BRA `(.L_x_7711) ;  /* 0x0000001800740947 */ /* 0x004fea0003800000 */
        /* <DEDUP_REMOVED lines=302> */
.L_x_7724:
        /* <DEDUP_REMOVED lines=43> */
.L_x_7732:
[----:B------:R-:W-:Y:S01]  /*4a20*/  FSETP.GEU.FTZ.AND P0, PT, R11, -R10, PT ;  /* 0x8000000a0b00720b */ /* 0x000fe20003f1e000 */
[----:B------:R-:W-:-:S12]  /*4a30*/  FADD.FTZ R0, R0, -1 ;  /* 0xbf80000000007421 */ /* 0x000fd80000010000 */
[----:B------:R-:W-:-:S07]  /*4a40*/  @!P0 FADD.FTZ R0, R0, -1 ;  /* 0xbf80000000008421 */ /* 0x000fce0000010000 */
.L_x_7731:
[----:B------:R-:W-:Y:S05]  /*4a50*/  BSYNC B3 ;  /* 0x0000000000037941 */ /* 0x000fea0003800000 */
.L_x_7730:
[----:B------:R-:W-:Y:S01]  /*4a60*/  FFMA.FTZ R9, -R10, R0, R9 ;  /* 0x000000000a097223 */ /* 0x000fe20000010109 */
[----:B------:R-:W-:Y:S06]  /*4a70*/  BRA `(.L_x_7728) ;  /* 0x00000000007c7947 */ /* 0x000fec0003800000 */
.L_x_7729:
        /* <DEDUP_REMOVED lines=15> */
.L_x_7735:
        /* <DEDUP_REMOVED lines=13> */
.L_x_7734:
[----:B------:R-:W-:Y:S05]  /*4c40*/  BSYNC B3 ;  /* 0x0000000000037941 */ /* 0x000fea0003800000 */
.L_x_7733:
[----:B------:R-:W-:-:S04]  /*4c50*/  FMUL.FTZ R7, R7, 1.1920928955078125e-07 ;  /* 0x3400000007077820 */ /* 0x000fc80000410000 */
[----:B------:R-:W-:-:S07]  /*4c60*/  FMUL.FTZ R9, R12, R7 ;  /* 0x000000070c097220 */ /* 0x000fce0000410000 */
.L_x_7728:
[----:B------:R-:W-:Y:S05]  /*4c70*/  BSYNC B1 ;  /* 0x0000000000017941 */ /* 0x000fea0003800000 */
.L_x_7727:
        /* <DEDUP_REMOVED lines=27> */
.L_x_7726:
[----:B------:R-:W-:Y:S05]  /*4e30*/  BSYNC B2 ;  /* 0x0000000000027941 */ /* 0x000fea0003800000 */
.L_x_7725:
[----:B------:R2:W-:Y:S01]  /*4e40*/  STG.E.U16 desc[UR4][R4.64], R10 ;  /* 0x0000000a04007986 */ /* 0x0005e2000c101504 */
[----:B------:R-:W-:-:S07]  /*4e50*/  IADD3 R3, R3, 0x80, RZ ;  /* 0x0000008003037810 */ /* 0x000fce0007ffe0ff */
.L_x_7711:
[----:B------:R-:W-:Y:S05]  /*4e60*/  BSYNC B0 ;  /* 0x0000000000007941 */ /* 0x000fea0003800000 */
.L_x_7710:
        /* <DEDUP_REMOVED lines=290> */
[----:B------:R-:W-:Y:S01]  /*6090*/  @P0 IMAD.MOV.U32 R6, RZ, RZ, RZ ;  /* 0x000000ffff060224 */ /* 0x000fe200078e00ff */
[----:B------:R-:W-:Y:S01]  /*60a0*/  ULDC.64 UR6, c[0x0][0x400] ;  /* 0x0001000000067ab9 */ /* 0x000fe20000000a00 */
[----:B------:R-:W-:-:S05]  /*60b0*/  IADD3 R9, -R7, RZ, RZ ;  /* 0x000000ff07097210 */ /* 0x000fca0007ffe1ff */
        /* <DEDUP_REMOVED lines=11> */
.L_x_7736:
        /* <DEDUP_REMOVED lines=8> */
[----:B-1----:R-:W-:Y:S02]  /*61f0*/  HADD2.F32 R6, -RZ, R6.H0_H0 ;  /* 0x20000006ff067230 */ /* 0x002fe40000004100 */
[----:B--2---:R-:W-:-:S05]  /*6200*/  HADD2.F32 R7, -RZ, R4.H0_H0 ;  /* 0x20000004ff077230 */ /* 0x004fca0000004100 */
[----:B------:R-:W-:-:S13]  /*6210*/  FSETP.NEU.FTZ.AND P0, PT, R7, RZ, PT ;  /* 0x000000ff0700720b */ /* 0x000fda0003f1d000 */
[----:B------:R-:W1:Y:S02]  /*6220*/  @!P0 MUFU.RCP R3, R7 ;  /* 0x0000000700038308 */ /* 0x000e640000001000 */
[----:B-1----:R-:W-:Y:S01]  /*6230*/  @!P0 FMUL.FTZ R0, R6, R3 ;  /* 0x0000000306008220 */ /* 0x002fe20000410000 */
[----:B------:R-:W-:-:S04]  /*6240*/  IADD3.X R3, RZ, UR7, RZ, P1, !PT ;  /* 0x00000007ff037c10 */ /* 0x000fc80008ffe4ff */
        /* <DEDUP_REMOVED lines=29> */
.L_x_7744:
[----:B------:R-:W-:Y:S01]  /*6420*/  FSETP.GEU.FTZ.AND P0, PT, R9, -R10, PT ;  /* 0x8000000a0900720b */ /* 0x000fe20003f1e000 */
[----:B------:R-:W-:-:S12]  /*6430*/  FADD.FTZ R0, R0, -1 ;  /* 0xbf80000000007421 */ /* 0x000fd80000010000 */
[----:B------:R-:W-:-:S07]  /*6440*/  @!P0 FADD.FTZ R0, R0, -1 ;  /* 0xbf80000000008421 */ /* 0x000fce0000010000 */
.L_x_7743:
[----:B------:R-:W-:Y:S05]  /*6450*/  BSYNC B2 ;  /* 0x0000000000027941 */ /* 0x000fea0003800000 */
.L_x_7742:
[----:B------:R-:W-:Y:S01]  /*6460*/  FFMA.FTZ R5, -R10, R0, R5 ;  /* 0x000000000a057223 */ /* 0x000fe20000010105 */
[----:B------:R-:W-:Y:S06]  /*6470*/  BRA `(.L_x_7740) ;  /* 0x00000000007c7947 */ /* 0x000fec0003800000 */
.L_x_7741:
        /* <DEDUP_REMOVED lines=15> */
.L_x_7747:
[----:B------:R-:W-:-:S04]  /*6570*/  VIMNMX.U32 R7, R8, 0xb800000, PT ;  /* 0x0b80000008077848 */ /* 0x000fc80003fe0000 */
[C---:B------:R-:W-:Y:S02]  /*6580*/  IADD3 R5, R7.reuse, R5, RZ ;  /* 0x0000000507057210 */ /* 0x040fe40007ffe0ff */
[----:B------:R-:W-:-:S03]  /*6590*/  IADD3 R8, -R7, R8, RZ ;  /* 0x0000000807087210 */ /* 0x000fc60007ffe1ff */
        /* <DEDUP_REMOVED lines=10> */
.L_x_7746:
[----:B------:R-:W-:Y:S05]  /*6640*/  BSYNC B2 ;  /* 0x0000000000027941 */ /* 0x000fea0003800000 */
.L_x_7745:
[----:B------:R-:W-:-:S04]  /*6650*/  FMUL.FTZ R0, R5, 1.1920928955078125e-07 ;  /* 0x3400000005007820 */ /* 0x000fc80000410000 */
[----:B------:R-:W-:-:S07]  /*6660*/  FMUL.FTZ R5, R11, R0 ;  /* 0x000000000b057220 */ /* 0x000fce0000410000 */
.L_x_7740:
[----:B------:R-:W-:Y:S05]  /*6670*/  BSYNC B1 ;  /* 0x0000000000017941 */ /* 0x000fea0003800000 */
.L_x_7739:
[C---:B------:R-:W-:Y:S01]  /*6680*/  LOP3.LUT R0, R5.reuse, 0x80000000, R6, 0xb8, !PT ;  /* 0x8000000005007812 */ /* 0x040fe200078eb806 */
[----:B------:R-:W-:Y:S01]  /*6690*/  HADD2.F32 R4, -RZ, R4.H0_H0 ;  /* 0x20000004ff047230 */ /* 0x000fe20000004100 */
[----:B------:R-:W-:-:S04]  /*66a0*/  FSETP.GTU.FTZ.AND P0, PT, |R5|, +INF , PT ;  /* 0x7f8000000500780b */ /* 0x000fc80003f1c200 */
[----:B------:R-:W-:Y:S02]  /*66b0*/  FSEL R5, R5, R0, P0 ;  /* 0x0000000005057208 */ /* 0x000fe40000000000 */
[----:B------:R-:W2:Y:S01]  /*66c0*/  MUFU.RCP R0, R4 ;  /* 0x0000000400007308 */ /* 0x000ea20000001000 */
        /* <DEDUP_REMOVED lines=22> */
.L_x_7738:
[----:B------:R-:W-:Y:S05]  /*6830*/  BSYNC B0 ;  /* 0x0000000000007941 */ /* 0x000fea0003800000 */
.L_x_7737:
[----:B------:R-:W-:Y:S01]  /*6840*/  STG.E.U16 desc[UR4][R2.64], R9 ;  /* 0x0000000902007986 */ /* 0x000fe2000c101504 */
[----:B------:R-:W-:Y:S05]  /*6850*/  EXIT ;  /* 0x000000000000794d */ /* 0x000fea0003800000 */
.L_x_7748:
        /* <DEDUP_REMOVED lines=10> */
.L_x_37799:


//--------------------- .text._ZN2at6native27unrolled_elementwise_kernelINS0_13AUnaryFunctorIN3c104HalfES4_S4_ZZZNS0_15binary_internal21div_floor_kernel_cudaERNS_18TensorIteratorBaseEENKUlvE1_clEvENKUlvE1_clEvEUlS4_S4_E_EESt5arrayIPcLm2EELi4E23TrivialOffsetCalculatorILi1EjESG_NS0_6memory15LoadWithoutCastENSH_16StoreWithoutCastEEEviT_T0_T2_T3_T4_T5_ --------------------------
	.section	.text._ZN2at6native27unrolled_elementwise_kernelINS0_13AUnaryFunctorIN3c104HalfES4_S4_ZZZNS0_15binary_internal21div_floor_kernel_cudaERNS_18TensorIteratorBaseEENKUlvE1_clEvENKUlvE1_clEvEUlS4_S4_E_EESt5arrayIPcLm2EELi4E23TrivialOffsetCalculatorILi1EjESG_NS0_6memory15LoadWithoutCastENSH_16StoreWithoutCastEEEviT_T0_T2_T3_T4_T5_,"ax",@progbits
	.align	128
        .global         _ZN2at6native27unrolled_elementwise_kernelINS0_13AUnaryFunctorIN3c104HalfES4_S4_ZZZNS0_15binary_internal21div_floor_kernel_cudaERNS_18TensorIteratorBaseEENKUlvE1_clEvENKUlvE1_clEvEUlS4_S4_E_EESt5arrayIPcLm2EELi4E23TrivialOffsetCalculatorILi1EjESG_NS0_6memory15LoadWithoutCastENSH_16StoreWithoutCastEEEviT_T0_T2_T3_T4_T5_
        .type           _ZN2at6native27unrolled_elementwise_kernelINS0_13AUnaryFunctorIN3c104HalfES4_S4_ZZZNS0_15binary_internal21div_floor_kernel_cudaERNS_18TensorIteratorBaseEENKUlvE1_clEvENKUlvE1_clEvEUlS4_S4_E_EESt5arrayIPcLm2EELi4E23TrivialOffsetCalculatorILi1EjESG_NS0_6memory15LoadWithoutCastENSH_16StoreWithoutCastEEEviT_T0_T2_T3_T4_T5_,@function
        .size           _ZN2at6native27unrolled_elementwise_kernelINS0_13AUnaryFunctorIN3c104HalfES4_S4_ZZZNS0_15binary_internal21div_floor_kernel_cudaERNS_18TensorIteratorBaseEENKUlvE1_clEvENKUlvE1_clEvEUlS4_S4_E_EESt5arrayIPcLm2EELi4E23TrivialOffsetCalculatorILi1EjESG_NS0_6memory15LoadWithoutCastENSH_16StoreWithoutCastEEEviT_T0_T2_T3_T4_T5_,(.L_x_37800 - _ZN2at6native27unrolled_elementwise_kernelINS0_13AUnaryFunctorIN3c104HalfES4_S4_ZZZNS0_15binary_internal21div_floor_kernel_cudaERNS_18TensorIteratorBaseEENKUlvE1_clEvENKUlvE1_clEvEUlS4_S4_E_EESt5arrayIPcLm2EELi4E23TrivialOffsetCalculatorILi1EjESG_NS0_6memory15LoadWithoutCastENSH_16StoreWithoutCastEEEviT_T0_T2_T3_T4_T5_)
        .other          _ZN2at6native27unrolled_elementwise_kernelINS0_13AUnaryFunctorIN3c104HalfES4_S4_ZZZNS0_15binary_internal21div_floor_kernel_cudaERNS_18TensorIteratorBaseEENKUlvE1_clEvENKUlvE1_clEvEUlS4_S4_E_EESt5arrayIPcLm2EELi4E23TrivialOffsetCalculatorILi1EjESG_NS0_6memory15LoadWithoutCastENSH_16StoreWithoutCastEEEviT_T0_T2_T3_T4_T5_,@"STO_CUDA_ENTRY STV_DEFAULT"
_ZN2at6native27unrolled_elementwise_kernelINS0_13AUnaryFunctorIN3c104HalfES4_S4_ZZZNS0_15binary_internal21div_floor_kernel_cudaERNS_18TensorIteratorBaseEENKUlvE1_clEvENKUlvE1_clEvEUlS4_S4_E_EESt5arrayIPcLm2EELi4E23TrivialOffsetCalculatorILi1EjESG_NS0_6memory15LoadWithoutCastENSH_16StoreWithoutCastEEEviT_T0_T2_T3_T4_T5_:
.text._ZN2at6native27unrolled_elementwise_kernelINS0_13AUnaryFunctorIN3c104HalfES4_S4_ZZZNS0_15binary_internal21div_floor_kernel_cudaERNS_18TensorIteratorBaseEENKUlvE1_clEvENKUlvE1_clEvEUlS4_S4_E_EESt5arrayIPcLm2EELi4E23TrivialOffsetCalculatorILi1EjESG_NS0_6memory15LoadWithoutCastENSH_16StoreWithoutCastEEEviT_T0_T2_T3_T4_T5_:
        /* <DEDUP_REMOVED lines=36> */
[----:B-----5:R-:W-:Y:S01]  /*0240*/  HADD2.F32 R11, -RZ, R10.H0_H0 ;  /* 0x2000000aff0b7230 */ /* 0x020fe20000004100 */
[----:B0-----:R-:W0:Y:S04]  /*0250*/  LDC.U16 R6, c[0x0][0x216] ;  /* 0x00008580ff067b82 */ /* 0x001e280000000400 */
        /* <DEDUP_REMOVED lines=33> */
.L_x_7756:
[----:B------:R-:W-:Y:S01]  /*0470*/  FSETP.GEU.FTZ.AND P0, PT, R13, -R14, PT ;  /* 0x8000000e0d00720b */ /* 0x000fe20003f1e000 */
[----:B------:R-:W-:-:S12]  /*0480*/  FADD.FTZ R0, R0, -1 ;  /* 0xbf80000000007421 */ /* 0x000fd80000010000 */
[----:B------:R-:W-:-:S07]  /*0490*/  @!P0 FADD.FTZ R0, R0, -1 ;  /* 0xbf80000000008421 */ /* 0x000fce0000010000 */
.L_x_7755:
[----:B------:R-:W-:Y:S05]  /*04a0*/  BSYNC B2 ;  /* 0x0000000000027941 */ /* 0x000fea0003800000 */
.L_x_7754:
[----:B------:R-:W-:Y:S01]  /*04b0*/  FFMA.FTZ R7, -R14, R0, R7 ;  /* 0x000000000e077223 */ /* 0x000fe20000010107 */
[----:B------:R-:W-:Y:S06]  /*04c0*/  BRA `(.L_x_7752) ;  /* 0x00000000007c7947 */ /* 0x000fec0003800000 */
.L_x_7753:
        /* <DEDUP_REMOVED lines=13> */
[----:B------:R-:W-:-:S04]  /*05a0*/  LOP3.LUT R16, R0, 0x3f800000, RZ, 0xfc, !PT ;  /* 0x3f80000000107812 */ /* 0x000fc800078efcff */
[----:B------:R0:W1:Y:S03]  /*05b0*/  MUFU.RCP R0, R16 ;  /* 0x0000001000007308 */ /* 0x0000660000001000 */
.L_x_7759:
        /* <DEDUP_REMOVED lines=13> */
.L_x_7758:
[----:B------:R-:W-:Y:S05]  /*0690*/  BSYNC B2 ;  /* 0x0000000000027941 */ /* 0x000fea0003800000 */
.L_x_7757:
[----:B------:R-:W-:-:S04]  /*06a0*/  FMUL.FTZ R0, R7, 1.1920928955078125e-07 ;  /* 0x3400000007007820 */ /* 0x000fc80000410000 */
[----:B------:R-:W-:-:S07]  /*06b0*/  FMUL.FTZ R7, R15, R0 ;  /* 0x000000000f077220 */ /* 0x000fce0000410000 */
.L_x_7752:
[----:B------:R-:W-:Y:S05]  /*06c0*/  BSYNC B0 ;  /* 0x0000000000007941 */ /* 0x000fea0003800000 */
.L_x_7751:
        /* <DEDUP_REMOVED lines=27> */
.L_x_7750:
[----:B------:R-:W-:Y:S05]  /*0880*/  BSYNC B1 ;  /* 0x0000000000017941 */ /* 0x000fea0003800000 */
.L_x_7749:
[----:B0-----:R-:W-:Y:S01]  /*0890*/  VIADD R6, R4, 0x80 ;  /* 0x0000008004067836 */ /* 0x001fe20000000000 */
[----:B------:R-:W-:Y:S04]  /*08a0*/  BSSY B1, `(.L_x_7760) ;  /* 0x0000067000017945 */ /* 0x000fe80003800000 */
        /* <DEDUP_REMOVED lines=37> */
.L_x_7767:
[----:B------:R-:W-:Y:S01]  /*0b00*/  FSETP.GEU.FTZ.AND P0, PT, R15, -R14, PT ;  /* 0x8000000e0f00720b */ /* 0x000fe20003f1e000 */
[----:B------:R-:W-:-:S12]  /*0b10*/  FADD.FTZ R0, R0, -1 ;  /* 0xbf80000000007421 */ /* 0x000fd80000010000 */
[----:B------:R-:W-:-:S07]  /*0b20*/  @!P0 FADD.FTZ R0, R0, -1 ;  /* 0xbf80000000008421 */ /* 0x000fce0000010000 */
.L_x_7766:
[----:B------:R-:W-:Y:S05]  /*0b30*/  BSYNC B2 ;  /* 0x0000000000027941 */ /* 0x000fea0003800000 */
.L_x_7765:
[----:B------:R-:W-:Y:S01]  /*0b40*/  FFMA.FTZ R11, -R14, R0, R11 ;  /* 0x000000000e0b7223 */ /* 0x000fe2000001010b */
[----:B------:R-:W-:Y:S06]  /*0b50*/  BRA `(.L_x_7763) ;  /* 0x00000000007c7947 */ /* 0x000fec0003800000 */
.L_x_7764:
        /* <DEDUP_REMOVED lines=15> */
.L_x_7770:
        /* <DEDUP_REMOVED lines=13> */
.L_x_7769:
[----:B------:R-:W-:Y:S05]  /*0d20*/  BSYNC B2 ;  /* 0x0000000000027941 */ /* 0x000fea0003800000 */
.L_x_7768:
[----:B------:R-:W-:-:S04]  /*0d30*/  FMUL.FTZ R11, R11, 1.1920928955078125e-07 ;  /* 0x340000000b0b7820 */ /* 0x000fc80000410000 */
[----:B------:R-:W-:-:S07]  /*0d40*/  FMUL.FTZ R11, R16, R11 ;  /* 0x0000000b100b7220 */ /* 0x000fce0000410000 */
.L_x_7763:
[----:B------:R-:W-:Y:S05]  /*0d50*/  BSYNC B0 ;  /* 0x0000000000007941 */ /* 0x000fea0003800000 */
.L_x_7762:
        /* <DEDUP_REMOVED lines=27> */
.L_x_7761:
[----:B------:R-:W-:Y:S05]  /*0f10*/  BSYNC B1 ;  /* 0x0000000000017941 */ /* 0x000fea0003800000 */
.L_x_7760:
[----:B------:R-:W-:Y:S01]  /*0f20*/  IADD3 R0, R4, 0x100, RZ ;  /* 0x0000010004007810 */ /* 0x000fe20007ffe0ff */
[----:B------:R-:W-:Y:S03]  /*0f30*/  BSSY B1, `(.L_x_7771) ;  /* 0x0000067000017945 */ /* 0x000fe60003800000 */
        /* <DEDUP_REMOVED lines=37> */
.L_x_7778:
[----:B------:R-:W-:Y:S01]  /*1190*/  FSETP.GEU.FTZ.AND P0, PT, R13, -R17, PT ;  /* 0x800000110d00720b */ /* 0x000fe20003f1e000 */
[----:B------:R-:W-:-:S12]  /*11a0*/  FADD.FTZ R15, R15, -1 ;  /* 0xbf8000000f0f7421 */ /* 0x000fd80000010000 */
[----:B------:R-:W-:-:S07]  /*11b0*/  @!P0 FADD.FTZ R15, R15, -1 ;  /* 0xbf8000000f0f8421 */ /* 0x000fce0000010000 */
.L_x_7777:
[----:B------:R-:W-:Y:S05]  /*11c0*/  BSYNC B2 ;  /* 0x0000000000027941 */ /* 0x000fea0003800000 */
.L_x_7776:
[----:B------:R-:W-:Y:S01]  /*11d0*/  FFMA.FTZ R10, -R17, R15, R10 ;  /* 0x0000000f110a7223 */ /* 0x000fe2000001010a */
[----:B------:R-:W-:Y:S06]  /*11e0*/  BRA `(.L_x_7774) ;  /* 0x00000000007c7947 */ /* 0x000fec0003800000 */
.L_x_7775:
[C---:B------:R-:W-:Y:S01]  /*11f0*/  VIADD R12, R15.reuse, 0xf4800000 ;  /* 0xf48000000f0c7836 */ /* 0x040fe20000000000 */
        /* <DEDUP_REMOVED lines=14> */
.L_x_7781:
        /* <DEDUP_REMOVED lines=13> */
.L_x_7780:
[----:B------:R-:W-:Y:S05]  /*13b0*/  BSYNC B2 ;  /* 0x0000000000027941 */ /* 0x000fea0003800000 */
.L_x_7779:
[----:B------:R-:W-:-:S04]  /*13c0*/  FMUL.FTZ R13, R10, 1.1920928955078125e-07 ;  /* 0x340000000a0d7820 */ /* 0x000fc80000410000 */
[----:B------:R-:W-:-:S07]  /*13d0*/  FMUL.FTZ R10, R14, R13 ;  /* 0x0000000d0e0a7220 */ /* 0x000fce0000410000 */
.L_x_7774:
[----:B------:R-:W-:Y:S05]  /*13e0*/  BSYNC B0 ;  /* 0x0000000000007941 */ /* 0x000fea0003800000 */
.L_x_7773:
[C---:B------:R-:W-:Y:S01]  /*13f0*/  FSETP.GTU.FTZ.AND P0, PT, |R10|.reuse, +INF , PT ;  /* 0x7f8000000a00780b */ /* 0x040fe20003f1c200 */
[----:B------:R-:W-:Y:S01]  /*1400*/  HADD2.F32 R12, -RZ, R8.H0_H0 ;  /* 0x20000008ff0c7230 */ /* 0x000fe20000004100 */
        /* <DEDUP_REMOVED lines=25> */
.L_x_7772:
[----:B------:R-:W-:Y:S05]  /*15a0*/  BSYNC B1 ;  /* 0x0000000000017941 */ /* 0x000fea0003800000 */
.L_x_7771:
[----:B------:R-:W-:Y:S01]  /*15b0*/  VIADD R0, R4, 0x180 ;  /* 0x0000018004007836 */ /* 0x000fe20000000000 */
[----:B------:R-:W-:Y:S04]  /*15c0*/  BSSY B1, `(.L_x_7782) ;  /* 0x0000067000017945 */ /* 0x000fe80003800000 */
[----:B------:R-:W-:-:S13]  /*15d0*/  ISETP.GE.AND P0, PT, R0, R3, PT ;  /* 0x000000030000720c */ /* 0x000fda0003f06270 */
[----:B------:R-:W-:Y:S05]  /*15e0*/  @P0 BRA `(.L_x_7783) ;  /* 0x0000000400900947 */ /* 0x000fea0003800000 */
[----:B-----5:R-:W-:Y:S01]  /*15f0*/  HADD2.F32 R9, -RZ, R5.H0_H0 ;  /* 0x20000005ff097230 */ /* 0x020fe20000004100 */
[----:B------:R-:W2:Y:S04]  /*1600*/  LDC.U16 R8, c[0x0][0x216] ;  /* 0x00008580ff087b82 */ /* 0x000ea80000000400 */
[----:B------:R-:W-:-:S13]  /*1610*/  FSETP.NEU.FTZ.AND P0, PT, R9, RZ, PT ;  /* 0x000000ff0900720b */ /* 0x000fda0003f1d000 */
[----:B------:R-:W3:Y:S01]  /*1620*/  @!P0 MUFU.RCP R13, R9 ;  /* 0x00000009000d8308 */ /* 0x000ee20000001000 */
[----:B--2---:R-:W-:-:S05]  /*1630*/  HADD2.F32 R8, -RZ, R8.H0_H0 ;  /* 0x20000008ff087230 */ /* 0x004fca0000004100 */
[----:B---3--:R-:W-:-:S05]  /*1640*/  @!P0 FMUL.FTZ R0, R8, R13 ;  /* 0x0000000d08008220 */ /* 0x008fca0000410000 */
        /* <DEDUP_REMOVED lines=29> */
.L_x_7789:
[----:B------:R-:W-:Y:S01]  /*1820*/  FSETP.GEU.FTZ.AND P0, PT, R15, -R14, PT ;  /* 0x8000000e0f00720b */ /* 0x000fe20003f1e000 */
[----:B------:R-:W-:-:S12]  /*1830*/  FADD.FTZ R0, R0, -1 ;  /* 0xbf80000000007421 */ /* 0x000fd80000010000 */
[----:B------:R-:W-:-:S07]  /*1840*/  @!P0 FADD.FTZ R0, R0, -1 ;  /* 0xbf80000000008421 */ /* 0x000fce0000010000 */
.L_x_7788:
[----:B------:R-:W-:Y:S05]  /*1850*/  BSYNC B2 ;  /* 0x0000000000027941 */ /* 0x000fea0003800000 */
.L_x_7787:
[----:B------:R-:W-:Y:S01]  /*1860*/  FFMA.FTZ R13, -R14, R0, R13 ;  /* 0x000000000e0d7223 */ /* 0x000fe2000001010d */
[----:B------:R-:W-:Y:S06]  /*1870*/  BRA `(.L_x_7785) ;  /* 0x00000000007c7947 */ /* 0x000fec0003800000 */
.L_x_7786:
        /* <DEDUP_REMOVED lines=10> */
[----:B-1----:R-:W-:-:S09]  /*1920*/  FSEL R16, R13, +QNAN , !P0 ;  /* 0x7fffffff0d107808 */ /* 0x002fd20004000000 */
[----:B------:R-:W-:Y:S05]  /*1930*/  @!P1 BRA `(.L_x_7791) ;  /* 0x0000000000409947 */ /* 0x000fea0003800000 */
[----:B------:R-:W-:-:S04]  /*1940*/  LOP3.LUT R0, R14, 0x7fffff, RZ, 0xc0, !PT ;  /* 0x007fffff0e007812 */ /* 0x000fc800078ec0ff */
[----:B0-----:R-:W-:-:S04]  /*1950*/  LOP3.LUT R18, R0, 0x3f800000, RZ, 0xfc, !PT ;  /* 0x3f80000000127812 */ /* 0x001fc800078efcff */
[----:B------:R0:W1:Y:S03]  /*1960*/  MUFU.RCP R0, R18 ;  /* 0x0000001200007308 */ /* 0x0000660000001000 */
.L_x_7792:
        /* <DEDUP_REMOVED lines=13> */
.L_x_7791:
[----:B------:R-:W-:Y:S05]  /*1a40*/  BSYNC B2 ;  /* 0x0000000000027941 */ /* 0x000fea0003800000 */
.L_x_7790:
[----:B------:R-:W-:-:S04]  /*1a50*/  FMUL.FTZ R9, R9, 1.1920928955078125e-07 ;  /* 0x3400000009097820 */ /* 0x000fc80000410000 */
[----:B------:R-:W-:-:S07]  /*1a60*/  FMUL.FTZ R13, R16, R9 ;  /* 0x00000009100d7220 */ /* 0x000fce0000410000 */
.L_x_7785:
[----:B------:R-:W-:Y:S05]  /*1a70*/  BSYNC B0 ;  /* 0x0000000000007941 */ /* 0x000fea0003800000 */
.L_x_7784:
        /* <DEDUP_REMOVED lines=27> */
.L_x_7783:
[----:B------:R-:W-:Y:S05]  /*1c30*/  BSYNC B1 ;  /* 0x0000000000017941 */ /* 0x000fea0003800000 */
.L_x_7782:
[----:B------:R-:W-:Y:S01]  /*1c40*/  ISETP.GE.AND P0, PT, R4, R3, PT ;  /* 0x000000030400720c */ /* 0x000fe20003f06270 */
[----:B------:R-:W-:Y:S04]  /*1c50*/  BSSY B0, `(.L_x_7793) ;  /* 0x0000017000007945 */ /* 0x000fe80003800000 */
[----:B------:R-:W-:Y:S08]  /*1c60*/  BSSY B1, `(.L_x_7794) ;  /* 0x000000f000017945 */ /* 0x000ff00003800000 */
[----:B------:R-:W-:Y:S05]  /*1c70*/  @P0 BRA `(.L_x_7795) ;  /* 0x0000000000340947 */ /* 0x000fea0003800000 */
[----:B-----5:R-:W2:Y:S01]  /*1c80*/  LDC.64 R8, c[0x0][0x218] ;  /* 0x00008600ff087b82 */ /* 0x020ea20000000a00 */
[----:B------:R-:W-:Y:S01]  /*1c90*/  LEA R5, R2, R4, 0x9 ;  /* 0x0000000402057211 */ /* 0x000fe200078e48ff */
[----:B------:R-:W-:-:S05]  /*1ca0*/  IMAD.MOV.U32 R4, RZ, RZ, R6 ;  /* 0x000000ffff047224 */ /* 0x000fca00078e0006 */
[----:B------:R-:W-:-:S13]  /*1cb0*/  ISETP.GE.AND P0, PT, R4, R3, PT ;  /* 0x000000030400720c */ /* 0x000fda0003f06270 */
[----:B------:R-:W-:Y:S05]  /*1cc0*/  @P0 BREAK B1 ;  /* 0x0000000000010942 */ /* 0x000fea0003800000 */
[----:B--2---:R-:W-:-:S05]  /*1cd0*/  IMAD.WIDE.U32 R8, R5, 0x2, R8 ;  /* 0x0000000205087825 */ /* 0x004fca00078e0008 */
[----:B------:R2:W-:Y:S01]  /*1ce0*/  STG.E.U16 desc[UR4][R8.64], R7 ;  /* 0x0000000708007986 */ /* 0x0005e2000c101504 */
[----:B------:R-:W-:Y:S05]  /*1cf0*/  @P0 BRA `(.L_x_7796) ;  /* 0x0000000000300947 */ /* 0x000fea0003800000 */
[----:B--2---:R-:W2:Y:S01]  /*1d00*/  LDC.64 R6, c[0x0][0x218] ;  /* 0x00008600ff067b82 */ /* 0x004ea20000000a00 */
[----:B------:R-:W-:Y:S01]  /*1d10*/  LEA R5, R2, R4, 0x9 ;  /* 0x0000000402057211 */ /* 0x000fe200078e48ff */
[----:B------:R-:W-:-:S04]  /*1d20*/  VIADD R4, R4, 0x80 ;  /* 0x0000008004047836 */ /* 0x000fc80000000000 */
[----:B--2---:R-:W-:-:S05]  /*1d30*/  IMAD.WIDE.U32 R6, R5, 0x2, R6 ;  /* 0x0000000205067825 */ /* 0x004fca00078e0006 */
[----:B------:R2:W-:Y:S02]  /*1d40*/  STG.E.U16 desc[UR4][R6.64], R11 ;  /* 0x0000000b06007986 */ /* 0x0005e4000c101504 */
.L_x_7795:
[----:B------:R-:W-:Y:S05]  /*1d50*/  BSYNC B1 ;  /* 0x0000000000017941 */ /* 0x000fea0003800000 */
.L_x_7794:
[----:B------:R-:W-:-:S13]  /*1d60*/  ISETP.GE.AND P0, PT, R4, R3, PT ;  /* 0x000000030400720c */ /* 0x000fda0003f06270 */
[----:B--2---:R-:W2:Y:S01]  /*1d70*/  @!P0 LDC.64 R6, c[0x0][0x218] ;  /* 0x00008600ff068b82 */ /* 0x004ea20000000a00 */
[----:B-----5:R-:W-:Y:S01]  /*1d80*/  @!P0 LEA R5, R2, R4, 0x9 ;  /* 0x0000000402058211 */ /* 0x020fe200078e48ff */
[----:B------:R-:W-:-:S04]  /*1d90*/  @!P0 VIADD R4, R4, 0x80 ;  /* 0x0000008004048836 */ /* 0x000fc80000000000 */
[----:B--2---:R-:W-:-:S05]  /*1da0*/  @!P0 IMAD.WIDE.U32 R6, R5, 0x2, R6 ;  /* 0x0000000205068825 */ /* 0x004fca00078e0006 */
[----:B------:R3:W-:Y:S02]  /*1db0*/  @!P0 STG.E.U16 desc[UR4][R6.64], R10 ;  /* 0x0000000a06008986 */ /* 0x0007e4000c101504 */
.L_x_7796:
[----:B------:R-:W-:Y:S05]  /*1dc0*/  BSYNC B0 ;  /* 0x0000000000007941 */ /* 0x000fea0003800000 */
.L_x_7793:
[----:B------:R-:W-:Y:S05]  /*1dd0*/  WARPSYNC.ALL ;  /* 0x0000000000007948 */ /* 0x000fea0003800000 */
[----:B------:R-:W-:-:S13]  /*1de0*/  ISETP.GE.AND P0, PT, R4, R3, PT ;  /* 0x000000030400720c */ /* 0x000fda0003f06270 */
[----:B------:R-:W-:Y:S05]  /*1df0*/  @P0 EXIT ;  /* 0x000000000000094d */ /* 0x000fea0003800000 */
[----:B--23--:R-:W2:Y:S01]  /*1e00*/  LDC.64 R6, c[0x0][0x218] ;  /* 0x00008600ff067b82 */ /* 0x00cea20000000a00 */
[----:B------:R-:W-:-:S05]  /*1e10*/  LEA R3, R2, R4, 0x9 ;  /* 0x0000000402037211 */ /* 0x000fca00078e48ff */
[----:B--2---:R-:W-:-:S05]  /*1e20*/  IMAD.WIDE.U32 R2, R3, 0x2, R6 ;  /* 0x0000000203027825 */ /* 0x004fca00078e0006 */
[----:B------:R-:W-:Y:S01]  /*1e30*/  STG.E.U16 desc[UR4][R2.64], R0 ;  /* 0x0000000002007986 */ /* 0x000fe2000c101504 */
[----:B------:R-:W-:Y:S05]  /*1e40*/  EXIT ;  /* 0x000000000000794d */ /* 0x000fea0003800000 */
.L_x_7797:
        /* <DEDUP_REMOVED lines=11> */
.L_x_37800:


//--------------------- .text._ZN2at6native29vectorized_elementwise_kernelILi2ENS0_13AUnaryFunctorIN3c104HalfES4_S4_ZZZNS0_15binary_internal21div_floor_kernel_cudaERNS_18TensorIteratorBaseEENKUlvE1_clEvENKUlvE1_clEvEUlS4_S4_E_EESt5arrayIPcLm2EEEEviT0_T1_ --------------------------
	.section	.text._ZN2at6native29vectorized_elementwise_kernelILi2ENS0_13AUnaryFunctorIN3c104HalfES4_S4_ZZZNS0_15binary_internal21div_floor_kernel_cudaERNS_18TensorIteratorBaseEENKUlvE1_clEvENKUlvE1_clEvEUlS4_S4_E_EESt5arrayIPcLm2EEEEviT0_T1_,"ax",@progbits
	.align	128
        .global         _ZN2at6native29vectorized_elementwise_kernelILi2ENS0_13AUnaryFunctorIN3c104HalfES4_S4_ZZZNS0_15binary_internal21div_floor_kernel_cudaERNS_18TensorIteratorBaseEENKUlvE1_clEvENKUlvE1_clEvEUlS4_S4_E_EESt5arrayIPcLm2EEEEviT0_T1_
        .type           _ZN2at6native29vectorized_elementwise_kernelILi2ENS0_13AUnaryFunctorIN3c104HalfES4_S4_ZZZNS0_15binary_internal21div_floor_kernel_cudaERNS_18TensorIteratorBaseEENKUlvE1_clEvENKUlvE1_clEvEUlS4_S4_E_EESt5arrayIPcLm2EEEEviT0_T1_,@function
        .size           _ZN2at6native29vectorized_elementwise_kernelILi2ENS0_13AUnaryFunctorIN3c104HalfES4_S4_ZZZNS0_15binary_internal21div_floor_kernel_cudaERNS_18TensorIteratorBaseEENKUlvE1_clEvENKUlvE1_clEvEUlS4_S4_E_EESt5arrayIPcLm2EEEEviT0_T1_,(.L_x_37801 - _ZN2at6native29vectorized_elementwise_kernelILi2ENS0_13AUnaryFunctorIN3c104HalfES4_S4_ZZZNS0_15binary_internal21div_floor_kernel_cudaERNS_18TensorIteratorBaseEENKUlvE1_clEvENKUlvE1_clEvEUlS4_S4_E_EESt5arrayIPcLm2EEEEviT0_T1_)
        .other          _ZN2at6native29vectorized_elementwise_kernelILi2ENS0_13AUnaryFunctorIN3c104HalfES4_S4_ZZZNS0_15binary_internal21div_floor_kernel_cudaERNS_18TensorIteratorBaseEENKUlvE1_clEvENKUlvE1_clEvEUlS4_S4_E_EESt5arrayIPcLm2EEEEviT0_T1_,@"STO_CUDA_ENTRY STV_DEFAULT"
_ZN2at6native29vectorized_elementwise_kernelILi2ENS0_13AUnaryFunctorIN3c104HalfES4_S4_ZZZNS0_15binary_internal21div_floor_kernel_cudaERNS_18TensorIteratorBaseEENKUlvE1_clEvENKUlvE1_clEvEUlS4_S4_E_EESt5arrayIPcLm2EEEEviT0_T1_:
.text._ZN2at6native29vectorized_elementwise_kernelILi2ENS0_13AUnaryFunctorIN3c104HalfES4_S4_ZZZNS0_15binary_internal21div_floor_kernel_cudaERNS_18TensorIteratorBaseEENKUlvE1_clEvENKUlvE1_clEvEUlS4_S4_E_EESt5arrayIPcLm2EEEEviT0_T1_:
        /* <DEDUP_REMOVED lines=16> */
[----:B------:R-:W1:Y:S01]  /*0100*/  LDC.U16 R3, c[0x0][0x216] ;  /* 0x00008580ff037b82 */ /* 0x000e620000000400 */
[----:B------:R-:W-:Y:S01]  /*0110*/  BSSY B1, `(.L_x_7799) ;  /* 0x0000063000017945 */ /* 0x000fe20003800000 */
[----:B-1----:R-:W-:-:S02]  /*0120*/  HADD2.F32 R3, -RZ, R3.H0_H0 ;  /* 0x20000003ff037230 */ /* 0x002fc40000004100 */
[----:B--2---:R-:W-:-:S05]  /*0130*/  HADD2.F32 R12, -RZ, R6.H0_H0 ;  /* 0x20000006ff0c7230 */ /* 0x004fca0000004100 */
[----:B------:R-:W-:-:S13]  /*0140*/  FSETP.NEU.FTZ.AND P0, PT, R12, RZ, PT ;  /* 0x000000ff0c00720b */ /* 0x000fda0003f1d000 */
[----:B------:R-:W1:Y:S02]  /*0150*/  @!P0 MUFU.RCP R0, R12 ;  /* 0x0000000c00008308 */ /* 0x000e640000001000 */
        /* <DEDUP_REMOVED lines=30> */
.L_x_7806:
[----:B------:R-:W-:Y:S01]  /*0340*/  FSETP.GEU.FTZ.AND P0, PT, R11, -R0, PT ;  /* 0x800000000b00720b */ /* 0x000fe20003f1e000 */
[----:B------:R-:W-:-:S12]  /*0350*/  FADD.FTZ R16, R16, -1 ;  /* 0xbf80000010107421 */ /* 0x000fd80000010000 */
[----:B------:R-:W-:-:S07]  /*0360*/  @!P0 FADD.FTZ R16, R16, -1 ;  /* 0xbf80000010108421 */ /* 0x000fce0000010000 */
.L_x_7805:
[----:B------:R-:W-:Y:S05]  /*0370*/  BSYNC B2 ;  /* 0x0000000000027941 */ /* 0x000fea0003800000 */
.L_x_7804:
[----:B------:R-:W-:Y:S01]  /*0380*/  FFMA.FTZ R5, -R0, R16, R5 ;  /* 0x0000001000057223 */ /* 0x000fe20000010105 */
[----:B------:R-:W-:Y:S06]  /*0390*/  BRA `(.L_x_7802) ;  /* 0x00000000007c7947 */ /* 0x000fec0003800000 */
.L_x_7803:
        /* <DEDUP_REMOVED lines=15> */
.L_x_7809:
        /* <DEDUP_REMOVED lines=13> */
.L_x_7808:
[----:B------:R-:W-:Y:S05]  /*0560*/  BSYNC B2 ;  /* 0x0000000000027941 */ /* 0x000fea0003800000 */
.L_x_7807:
[----:B------:R-:W-:-:S04]  /*0570*/  FMUL.FTZ R0, R7, 1.1920928955078125e-07 ;  /* 0x3400000007007820 */ /* 0x000fc80000410000 */
[----:B0-----:R-:W-:-:S07]  /*0580*/  FMUL.FTZ R5, R13, R0 ;  /* 0x000000000d057220 */ /* 0x001fce0000410000 */
.L_x_7802:
[----:B------:R-:W-:Y:S05]  /*0590*/  BSYNC B0 ;  /* 0x0000000000007941 */ /* 0x000fea0003800000 */
.L_x_7801:
        /* <DEDUP_REMOVED lines=26> */
.L_x_7800:
[----:B------:R-:W-:Y:S05]  /*0740*/  BSYNC B1 ;  /* 0x0000000000017941 */ /* 0x000fea0003800000 */
.L_x_7799:
[----:B------:R-:W-:Y:S01]  /*0750*/  HADD2.F32 R12, -RZ, R6.H1_H1 ;  /* 0x30000006ff0c7230 */ /* 0x000fe20000004100 */
[----:B------:R-:W-:Y:S04]  /*0760*/  BSSY B1, `(.L_x_7810) ;  /* 0x0000061000017945 */ /* 0x000fe80003800000 */
        /* <DEDUP_REMOVED lines=32> */
.L_x_7817:
[----:B------:R-:W-:Y:S01]  /*0970*/  FSETP.GEU.FTZ.AND P0, PT, R13, -R0, PT ;  /* 0x800000000d00720b */ /* 0x000fe20003f1e000 */
[----:B------:R-:W-:-:S12]  /*0980*/  FADD.FTZ R6, R6, -1 ;  /* 0xbf80000006067421 */ /* 0x000fd80000010000 */
[----:B------:R-:W-:-:S07]  /*0990*/  @!P0 FADD.FTZ R6, R6, -1 ;  /* 0xbf80000006068421 */ /* 0x000fce0000010000 */
.L_x_7816:
[----:B------:R-:W-:Y:S05]  /*09a0*/  BSYNC B2 ;  /* 0x0000000000027941 */ /* 0x000fea0003800000 */
.L_x_7815:
[----:B------:R-:W-:Y:S01]  /*09b0*/  FFMA.FTZ R7, -R0, R6, R7 ;  /* 0x0000000600077223 */ /* 0x000fe20000010107 */
[----:B------:R-:W-:Y:S06]  /*09c0*/  BRA `(.L_x_7813) ;  /* 0x00000000007c7947 */ /* 0x000fec0003800000 */
.L_x_7814:
        /* <DEDUP_REMOVED lines=15> */
.L_x_7820:
        /* <DEDUP_REMOVED lines=13> */
.L_x_7819:
[----:B------:R-:W-:Y:S05]  /*0b90*/  BSYNC B2 ;  /* 0x0000000000027941 */ /* 0x000fea0003800000 */
.L_x_7818:
[----:B0-----:R-:W-:-:S04]  /*0ba0*/  FMUL.FTZ R7, R6, 1.1920928955078125e-07 ;  /* 0x3400000006077820 */ /* 0x001fc80000410000 */
[----:B------:R-:W-:-:S07]  /*0bb0*/  FMUL.FTZ R7, R16, R7 ;  /* 0x0000000710077220 */ /* 0x000fce0000410000 */
.L_x_7813:
[----:B------:R-:W-:Y:S05]  /*0bc0*/  BSYNC B0 ;  /* 0x0000000000007941 */ /* 0x000fea0003800000 */
.L_x_7812:
        /* <DEDUP_REMOVED lines=26> */
.L_x_7811:
[----:B------:R-:W-:Y:S05]  /*0d70*/  BSYNC B1 ;  /* 0x0000000000017941 */ /* 0x000fea0003800000 */
.L_x_7810:
[----:B-----5:R-:W-:Y:S01]  /*0d80*/  HADD2.F32 R12, -RZ, R10.H0_H0 ;  /* 0x2000000aff0c7230 */ /* 0x020fe20000004100 */
        /* <DEDUP_REMOVED lines=33> */
.L_x_7828:
[----:B------:R-:W-:Y:S01]  /*0fa0*/  FSETP.GEU.FTZ.AND P0, PT, R13, -R0, PT ;  /* 0x800000000d00720b */ /* 0x000fe20003f1e000 */
[----:B------:R-:W-:-:S12]  /*0fb0*/  FADD.FTZ R16, R16, -1 ;  /* 0xbf80000010107421 */ /* 0x000fd80000010000 */
[----:B------:R-:W-:-:S07]  /*0fc0*/  @!P0 FADD.FTZ R16, R16, -1 ;  /* 0xbf80000010108421 */ /* 0x000fce0000010000 */
.L_x_7827:
[----:B------:R-:W-:Y:S05]  /*0fd0*/  BSYNC B2 ;  /* 0x0000000000027941 */ /* 0x000fea0003800000 */
.L_x_7826:
[----:B------:R-:W-:Y:S01]  /*0fe0*/  FFMA.FTZ R7, -R0, R16, R7 ;  /* 0x0000001000077223 */ /* 0x000fe20000010107 */
[----:B------:R-:W-:Y:S06]  /*0ff0*/  BRA `(.L_x_7824) ;  /* 0x00000000007c7947 */ /* 0x000fec0003800000 */
.L_x_7825:
        /* <DEDUP_REMOVED lines=15> */
.L_x_7831:
        /* <DEDUP_REMOVED lines=13> */
.L_x_7830:
[----:B------:R-:W-:Y:S05]  /*11c0*/  BSYNC B2 ;  /* 0x0000000000027941 */ /* 0x000fea0003800000 */
.L_x_7829:
[----:B------:R-:W-:-:S04]  /*11d0*/  FMUL.FTZ R0, R11, 1.1920928955078125e-07 ;  /* 0x340000000b007820 */ /* 0x000fc80000410000 */
[----:B0-----:R-:W-:-:S07]  /*11e0*/  FMUL.FTZ R7, R15, R0 ;  /* 0x000000000f077220 */ /* 0x001fce0000410000 */
.L_x_7824:
[----:B------:R-:W-:Y:S05]  /*11f0*/  BSYNC B0 ;  /* 0x0000000000007941 */ /* 0x000fea0003800000 */
.L_x_7823:
        /* <DEDUP_REMOVED lines=26> */
.L_x_7822:
[----:B------:R-:W-:Y:S05]  /*13a0*/  BSYNC B1 ;  /* 0x0000000000017941 */ /* 0x000fea0003800000 */
.L_x_7821:
        /* <DEDUP_REMOVED lines=34> */
.L_x_7839:
[----:B------:R-:W-:Y:S01]  /*15d0*/  FSETP.GEU.FTZ.AND P0, PT, R15, -R0, PT ;  /* 0x800000000f00720b */ /* 0x000fe20003f1e000 */
[----:B------:R-:W-:-:S12]  /*15e0*/  FADD.FTZ R12, R12, -1 ;  /* 0xbf8000000c0c7421 */ /* 0x000fd80000010000 */
[----:B------:R-:W-:-:S07]  /*15f0*/  @!P0 FADD.FTZ R12, R12, -1 ;  /* 0xbf8000000c0c8421 */ /* 0x000fce0000010000 */
.L_x_7838:
[----:B------:R-:W-:Y:S05]  /*1600*/  BSYNC B2 ;  /* 0x0000000000027941 */ /* 0x000fea0003800000 */
.L_x_7837:
[----:B------:R-:W-:Y:S01]  /*1610*/  FFMA.FTZ R11, -R0, R12, R11 ;  /* 0x0000000c000b7223 */ /* 0x000fe2000001010b */
[----:B------:R-:W-:Y:S06]  /*1620*/  BRA `(.L_x_7835) ;  /* 0x00000000007c7947 */ /* 0x000fec0003800000 */
.L_x_7836:
        /* <DEDUP_REMOVED lines=15> */
.L_x_7842:
        /* <DEDUP_REMOVED lines=13> */
.L_x_7841:
[----:B------:R-:W-:Y:S05]  /*17f0*/  BSYNC B2 ;  /* 0x0000000000027941 */ /* 0x000fea0003800000 */
.L_x_7840:
[----:B------:R-:W-:-:S04]  /*1800*/  FMUL.FTZ R12, R12, 1.1920928955078125e-07 ;  /* 0x340000000c0c7820 */ /* 0x000fc80000410000 */
[----:B0-----:R-:W-:-:S07]  /*1810*/  FMUL.FTZ R11, R17, R12 ;  /* 0x0000000c110b7220 */ /* 0x001fce0000410000 */
.L_x_7835:
[----:B------:R-:W-:Y:S05]  /*1820*/  BSYNC B0 ;  /* 0x0000000000007941 */ /* 0x000fea0003800000 */
.L_x_7834:
        /* <DEDUP_REMOVED lines=26> */
.L_x_7833:
[----:B------:R-:W-:Y:S05]  /*19d0*/  BSYNC B1 ;  /* 0x0000000000017941 */ /* 0x000fea0003800000 */
.L_x_7832:
[----:B------:R-:W-:Y:S01]  /*19e0*/  HADD2.F32 R10, -RZ, R9.H0_H0 ;  /* 0x20000009ff0a7230 */ /* 0x000fe20000004100 */
        /* <DEDUP_REMOVED lines=33> */
.L_x_7850:
[----:B------:R-:W-:Y:S01]  /*1c00*/  FSETP.GEU.FTZ.AND P0, PT, R15, -R0, PT ;  /* 0x800000000f00720b */ /* 0x000fe20003f1e000 */
[----:B------:R-:W-:-:S12]  /*1c10*/  FADD.FTZ R12, R12, -1 ;  /* 0xbf8000000c0c7421 */ /* 0x000fd80000010000 */
[----:B------:R-:W-:-:S07]  /*1c20*/  @!P0 FADD.FTZ R12, R12, -1 ;  /* 0xbf8000000c0c8421 */ /* 0x000fce0000010000 */
.L_x_7849:
[----:B------:R-:W-:Y:S05]  /*1c30*/  BSYNC B2 ;  /* 0x0000000000027941 */ /* 0x000fea0003800000 */
.L_x_7848:
[----:B------:R-:W-:Y:S01]  /*1c40*/  FFMA.FTZ R13, -R0, R12, R13 ;  /* 0x0000000c000d7223 */ /* 0x000fe2000001010d */
[----:B------:R-:W-:Y:S06]  /*1c50*/  BRA `(.L_x_7846) ;  /* 0x00000000007c7947 */ /* 0x000fec0003800000 */
.L_x_7847:
        /* <DEDUP_REMOVED lines=15> */
.L_x_7853:
        /* <DEDUP_REMOVED lines=13> */
.L_x_7852:
[----:B------:R-:W-:Y:S05]  /*1e20*/  BSYNC B2 ;  /* 0x0000000000027941 */ /* 0x000fea0003800000 */
.L_x_7851:
[----:B0-----:R-:W-:-:S04]  /*1e30*/  FMUL.FTZ R13, R12, 1.1920928955078125e-07 ;  /* 0x340000000c0d7820 */ /* 0x001fc80000410000 */
[----:B------:R-:W-:-:S07]  /*1e40*/  FMUL.FTZ R13, R18, R13 ;  /* 0x0000000d120d7220 */ /* 0x000fce0000410000 */
.L_x_7846:
[----:B------:R-:W-:Y:S05]  /*1e50*/  BSYNC B0 ;  /* 0x0000000000007941 */ /* 0x000fea0003800000 */
.L_x_7845:
        /* <DEDUP_REMOVED lines=26> */
.L_x_7844:
[----:B------:R-:W-:Y:S05]  /*2000*/  BSYNC B1 ;  /* 0x0000000000017941 */ /* 0x000fea0003800000 */
.L_x_7843:
        /* <DEDUP_REMOVED lines=34> */
.L_x_7861:
[----:B------:R-:W-:Y:S01]  /*2230*/  FSETP.GEU.FTZ.AND P0, PT, R15, -R0, PT ;  /* 0x800000000f00720b */ /* 0x000fe20003f1e000 */
[----:B------:R-:W-:-:S12]  /*2240*/  FADD.FTZ R16, R16, -1 ;  /* 0xbf80000010107421 */ /* 0x000fd80000010000 */
[----:B------:R-:W-:-:S07]  /*2250*/  @!P0 FADD.FTZ R16, R16, -1 ;  /* 0xbf80000010108421 */ /* 0x000fce0000010000 */
.L_x_7860:
[----:B------:R-:W-:Y:S05]  /*2260*/  BSYNC B2 ;  /* 0x0000000000027941 */ /* 0x000fea0003800000 */
.L_x_7859:
[----:B------:R-:W-:Y:S01]  /*2270*/  FFMA.FTZ R9, -R0, R16, R9 ;  /* 0x0000001000097223 */ /* 0x000fe20000010109 */
[----:B------:R-:W-:Y:S06]  /*2280*/  BRA `(.L_x_7857) ;  /* 0x00000000007c7947 */ /* 0x000fec0003800000 */
.L_x_7858:
        /* <DEDUP_REMOVED lines=15> */
.L_x_7864:
        /* <DEDUP_REMOVED lines=13> */
.L_x_7863:
[----:B------:R-:W-:Y:S05]  /*2450*/  BSYNC B2 ;  /* 0x0000000000027941 */ /* 0x000fea0003800000 */
.L_x_7862:
[----:B------:R-:W-:-:S04]  /*2460*/  FMUL.FTZ R0, R13, 1.1920928955078125e-07 ;  /* 0x340000000d007820 */ /* 0x000fc80000410000 */
[----:B0-----:R-:W-:-:S07]  /*2470*/  FMUL.FTZ R9, R17, R0 ;  /* 0x0000000011097220 */ /* 0x001fce0000410000 */
.L_x_7857:
[----:B------:R-:W-:Y:S05]  /*2480*/  BSYNC B0 ;  /* 0x0000000000007941 */ /* 0x000fea0003800000 */
.L_x_7856:
        /* <DEDUP_REMOVED lines=26> */
.L_x_7855:
[----:B------:R-:W-:Y:S05]  /*2630*/  BSYNC B1 ;  /* 0x0000000000017941 */ /* 0x000fea0003800000 */
.L_x_7854:
        /* <DEDUP_REMOVED lines=34> */
.L_x_7872:
[----:B------:R-:W-:Y:S01]  /*2860*/  FSETP.GEU.FTZ.AND P0, PT, R17, -R0, PT ;  /* 0x800000001100720b */ /* 0x000fe20003f1e000 */
[----:B------:R-:W-:-:S12]  /*2870*/  FADD.FTZ R14, R14, -1 ;  /* 0xbf8000000e0e7421 */ /* 0x000fd80000010000 */
[----:B------:R-:W-:-:S07]  /*2880*/  @!P0 FADD.FTZ R14, R14, -1 ;  /* 0xbf8000000e0e8421 */ /* 0x000fce0000010000 */
.L_x_7871:
[----:B------:R-:W-:Y:S05]  /*2890*/  BSYNC B2 ;  /* 0x0000000000027941 */ /* 0x000fea0003800000 */
.L_x_7870:
[----:B------:R-:W-:Y:S01]  /*28a0*/  FFMA.FTZ R13, -R0, R14, R13 ;  /* 0x0000000e000d7223 */ /* 0x000fe2000001010d */
[----:B------:R-:W-:Y:S06]  /*28b0*/  BRA `(.L_x_7868) ;  /* 0x00000000007c7947 */ /* 0x000fec0003800000 */
.L_x_7869:
        /* <DEDUP_REMOVED lines=15> */
.L_x_7875:
        /* <DEDUP_REMOVED lines=13> */
.L_x_7874:
[----:B------:R-:W-:Y:S05]  /*2a80*/  BSYNC B2 ;  /* 0x0000000000027941 */ /* 0x000fea0003800000 */
.L_x_7873:
[----:B------:R-:W-:-:S04]  /*2a90*/  FMUL.FTZ R14, R14, 1.1920928955078125e-07 ;  /* 0x340000000e0e7820 */ /* 0x000fc80000410000 */
[----:B------:R-:W-:-:S07]  /*2aa0*/  FMUL.FTZ R13, R13, R14 ;  /* 0x0000000e0d0d7220 */ /* 0x000fce0000410000 */
.L_x_7868:
[----:B------:R-:W-:Y:S05]  /*2ab0*/  BSYNC B0 ;  /* 0x0000000000007941 */ /* 0x000fea0003800000 */
.L_x_7867:
        /* <DEDUP_REMOVED lines=26> */
.L_x_7866:
[----:B------:R-:W-:Y:S05]  /*2c60*/  BSYNC B1 ;  /* 0x0000000000017941 */ /* 0x000fea0003800000 */
.L_x_7865:
[----:B------:R-:W-:Y:S01]  /*2c70*/  HADD2.F32 R8, -RZ, R8.H1_H1 ;  /* 0x30000008ff087230 */ /* 0x000fe20000004100 */
[----:B------:R-:W-:Y:S04]  /*2c80*/  BSSY B1, `(.L_x_7876) ;  /* 0x0000061000017945 */ /* 0x000fe80003800000 */
        /* <DEDUP_REMOVED lines=32> */
.L_x_7883:
[----:B------:R-:W-:Y:S01]  /*2e90*/  FSETP.GEU.FTZ.AND P0, PT, R17, -R0, PT ;  /* 0x800000001100720b */ /* 0x000fe20003f1e000 */
[----:B------:R-:W-:-:S12]  /*2ea0*/  FADD.FTZ R10, R10, -1 ;  /* 0xbf8000000a0a7421 */ /* 0x000fd80000010000 */
[----:B------:R-:W-:-:S07]  /*2eb0*/  @!P0 FADD.FTZ R10, R10, -1 ;  /* 0xbf8000000a0a8421 */ /* 0x000fce0000010000 */
.L_x_7882:
[----:B------:R-:W-:Y:S05]  /*2ec0*/  BSYNC B2 ;  /* 0x0000000000027941 */ /* 0x000fea0003800000 */
.L_x_7881:
[----:B------:R-:W-:Y:S01]  /*2ed0*/  FFMA.FTZ R15, -R0, R10, R15 ;  /* 0x0000000a000f7223 */ /* 0x000fe2000001010f */
[----:B------:R-:W-:Y:S06]  /*2ee0*/  BRA `(.L_x_7879) ;  /* 0x00000000007c7947 */ /* 0x000fec0003800000 */
.L_x_7880:
        /* <DEDUP_REMOVED lines=15> */
.L_x_7886:
        /* <DEDUP_REMOVED lines=13> */
.L_x_7885:
[----:B------:R-:W-:Y:S05]  /*30b0*/  BSYNC B2 ;  /* 0x0000000000027941 */ /* 0x000fea0003800000 */
.L_x_7884:
[----:B0-----:R-:W-:-:S04]  /*30c0*/  FMUL.FTZ R15, R14, 1.1920928955078125e-07 ;  /* 0x340000000e0f7820 */ /* 0x001fc80000410000 */
[----:B------:R-:W-:-:S07]  /*30d0*/  FMUL.FTZ R15, R10, R15 ;  /* 0x0000000f0a0f7220 */ /* 0x000fce0000410000 */
.L_x_7879:
[----:B------:R-:W-:Y:S05]  /*30e0*/  BSYNC B0 ;  /* 0x0000000000007941 */ /* 0x000fea0003800000 */
.L_x_7878:
        /* <DEDUP_REMOVED lines=26> */
.L_x_7877:
[----:B------:R-:W-:Y:S05]  /*3290*/  BSYNC B1 ;  /* 0x0000000000017941 */ /* 0x000fea0003800000 */
.L_x_7876:
        /* <DEDUP_REMOVED lines=12> */
.L_x_7798:
        /* <DEDUP_REMOVED lines=15> */
[----:B------:R-:W-:Y:S01]  /*3450*/  ISETP.GE.AND P4, PT, R27, R3, PT ;  /* 0x000000031b00720c */ /* 0x000fe20003f86270 */
[----:B-1----:R-:W-:-:S05]  /*3460*/  @!P6 IMAD.WIDE.U32 R6, R9, 0x2, R6 ;  /* 0x000000020906e825 */ /* 0x002fca00078e0006 */
[----:B------:R1:W5:Y:S07]  /*3470*/  @!P6 LDG.E.U16 R5, desc[UR4][R6.64] ;  /* 0x000000040605e981 */ /* 0x00036e000c1e1500 */
[----:B------:R-:W-:Y:S01]  /*3480*/  @!P4 IMAD.IADD R29, R2, 0x1, R27 ;  /* 0x00000001021dc824 */ /* 0x000fe200078e021b */
[----:B------:R-:W3:Y:S01]  /*3490*/  @!P4 LDC.64 R14, c[0x0][0x220] ;  /* 0x00008800ff0ecb82 */ /* 0x000ee20000000a00 */
[----:B------:R-:W-:-:S05]  /*34a0*/  @!P4 VIADD R27, R27, 0x80 ;  /* 0x000000801b1bc836 */ /* 0x000fca0000000000 */
[----:B------:R-:W-:-:S13]  /*34b0*/  ISETP.GE.AND P3, PT, R27, R3, PT ;  /* 0x000000031b00720c */ /* 0x000fda0003f66270 */
[----:B------:R-:W-:Y:S01]  /*34c0*/  @!P3 IMAD.IADD R25, R2, 0x1, R27 ;  /* 0x000000010219b824 */ /* 0x000fe200078e021b */
[----:B------:R-:W-:Y:S01]  /*34d0*/  @!P3 IADD3 R27, R27, 0x80, RZ ;  /* 0x000000801b1bb810 */ /* 0x000fe20007ffe0ff */
[----:B-1----:R-:W1:Y:S03]  /*34e0*/  @!P3 LDC.64 R6, c[0x0][0x220] ;  /* 0x00008800ff06bb82 */ /* 0x002e660000000a00 */
[----:B------:R-:W-:-:S13]  /*34f0*/  ISETP.GE.AND P2, PT, R27, R3, PT ;  /* 0x000000031b00720c */ /* 0x000fda0003f46270 */
[----:B------:R-:W-:Y:S01]  /*3500*/  @!P2 IMAD.IADD R23, R2, 0x1, R27 ;  /* 0x000000010217a824 */ /* 0x000fe200078e021b */
[----:B------:R-:W4:Y:S01]  /*3510*/  @!P2 LDC.64 R8, c[0x0][0x220] ;  /* 0x00008800ff08ab82 */ /* 0x000f220000000a00 */
[----:B------:R-:W-:-:S05]  /*3520*/  @!P2 VIADD R27, R27, 0x80 ;  /* 0x000000801b1ba836 */ /* 0x000fca0000000000 */
        /* <DEDUP_REMOVED lines=65> */
.L_x_7894:
[----:B------:R-:W-:Y:S01]  /*3940*/  FSETP.GEU.FTZ.AND P0, PT, R9, -R13, PT ;  /* 0x8000000d0900720b */ /* 0x000fe20003f1e000 */
[----:B------:R-:W-:-:S12]  /*3950*/  FADD.FTZ R11, R11, -1 ;  /* 0xbf8000000b0b7421 */ /* 0x000fd80000010000 */
[----:B------:R-:W-:-:S07]  /*3960*/  @!P0 FADD.FTZ R11, R11, -1 ;  /* 0xbf8000000b0b8421 */ /* 0x000fce0000010000 */
.L_x_7893:
[----:B------:R-:W-:Y:S05]  /*3970*/  BSYNC B2 ;  /* 0x0000000000027941 */ /* 0x000fea0003800000 */
.L_x_7892:
[----:B------:R-:W-:Y:S01]  /*3980*/  FFMA.FTZ R6, -R13, R11, R6 ;  /* 0x0000000b0d067223 */ /* 0x000fe20000010106 */
[----:B------:R-:W-:Y:S06]  /*3990*/  BRA `(.L_x_7890) ;  /* 0x00000000007c7947 */ /* 0x000fec0003800000 */
.L_x_7891:
        /* <DEDUP_REMOVED lines=15> */
.L_x_7897:
        /* <DEDUP_REMOVED lines=13> */
.L_x_7896:
[----:B------:R-:W-:Y:S05]  /*3b60*/  BSYNC B2 ;  /* 0x0000000000027941 */ /* 0x000fea0003800000 */
.L_x_7895:
[----:B------:R-:W-:-:S04]  /*3b70*/  FMUL.FTZ R9, R8, 1.1920928955078125e-07 ;  /* 0x3400000008097820 */ /* 0x000fc80000410000 */
[----:B------:R-:W-:-:S07]  /*3b80*/  FMUL.FTZ R6, R6, R9 ;  /* 0x0000000906067220 */ /* 0x000fce0000410000 */
.L_x_7890:
[----:B------:R-:W-:Y:S05]  /*3b90*/  BSYNC B0 ;  /* 0x0000000000007941 */ /* 0x000fea0003800000 */
.L_x_7889:
        /* <DEDUP_REMOVED lines=27> */
.L_x_7888:
[----:B------:R-:W-:Y:S05]  /*3d50*/  BSYNC B1 ;  /* 0x0000000000017941 */ /* 0x000fea0003800000 */
.L_x_7887:
        /* <DEDUP_REMOVED lines=39> */
.L_x_7905:
[----:B------:R-:W-:Y:S01]  /*3fd0*/  FSETP.GEU.FTZ.AND P0, PT, R12, -R13, PT ;  /* 0x8000000d0c00720b */ /* 0x000fe20003f1e000 */
[----:B------:R-:W-:-:S12]  /*3fe0*/  FADD.FTZ R7, R7, -1 ;  /* 0xbf80000007077421 */ /* 0x000fd80000010000 */
[----:B------:R-:W-:-:S07]  /*3ff0*/  @!P0 FADD.FTZ R7, R7, -1 ;  /* 0xbf80000007078421 */ /* 0x000fce0000010000 */
.L_x_7904:
[----:B------:R-:W-:Y:S05]  /*4000*/  BSYNC B2 ;  /* 0x0000000000027941 */ /* 0x000fea0003800000 */
.L_x_7903:
[----:B------:R-:W-:Y:S01]  /*4010*/  FFMA.FTZ R0, -R13, R7, R0 ;  /* 0x000000070d007223 */ /* 0x000fe20000010100 */
[----:B------:R-:W-:Y:S06]  /*4020*/  BRA `(.L_x_7901) ;  /* 0x00000000007c7947 */ /* 0x000fec0003800000 */
.L_x_7902:
        /* <DEDUP_REMOVED lines=15> */
.L_x_7908:
        /* <DEDUP_REMOVED lines=13> */
.L_x_7907:
[----:B------:R-:W-:Y:S05]  /*41f0*/  BSYNC B2 ;  /* 0x0000000000027941 */ /* 0x000fea0003800000 */
.L_x_7906:
[----:B------:R-:W-:-:S04]  /*4200*/  FMUL.FTZ R0, R11, 1.1920928955078125e-07 ;  /* 0x340000000b007820 */ /* 0x000fc80000410000 */
[----:B------:R-:W-:-:S07]  /*4210*/  FMUL.FTZ R0, R7, R0 ;  /* 0x0000000007007220 */ /* 0x000fce0000410000 */
.L_x_7901:
[----:B------:R-:W-:Y:S05]  /*4220*/  BSYNC B0 ;  /* 0x0000000000007941 */ /* 0x000fea0003800000 */
.L_x_7900:
[C---:B------:R-:W-:Y:S01]  /*4230*/  FSETP.GTU.FTZ.AND P0, PT, |R0|.reuse, +INF , PT ;  /* 0x7f8000000000780b */ /* 0x040fe20003f1c200 */
[----:B0-----:R-:W-:Y:S01]  /*4240*/  HADD2.F32 R10, -RZ, R5.H0_H0 ;  /* 0x20000005ff0a7230 */ /* 0x001fe20000004100 */
[----:B------:R-:W-:-:S03]  /*4250*/  LOP3.LUT R7, R0, 0x80000000, R9, 0xb8, !PT ;  /* 0x8000000000077812 */ /* 0x000fc600078eb809 */
[----:B------:R-:W0:Y:S01]  /*4260*/  MUFU.RCP R5, R10 ;  /* 0x0000000a00057308 */ /* 0x000e220000001000 */
        /* <DEDUP_REMOVED lines=23> */
.L_x_7899:
[----:B------:R-:W-:Y:S05]  /*43e0*/  BSYNC B1 ;  /* 0x0000000000017941 */ /* 0x000fea0003800000 */
.L_x_7898:
[----:B------:R-:W-:Y:S01]  /*43f0*/  VIADD R0, R4, 0x100 ;  /* 0x0000010004007836 */ /* 0x000fe20000000000 */
        /* <DEDUP_REMOVED lines=38> */
.L_x_7916:
[----:B------:R-:W-:Y:S01]  /*4660*/  FSETP.GEU.FTZ.AND P0, PT, R12, -R13, PT ;  /* 0x8000000d0c00720b */ /* 0x000fe20003f1e000 */
[----:B------:R-:W-:-:S12]  /*4670*/  FADD.FTZ R5, R5, -1 ;  /* 0xbf80000005057421 */ /* 0x000fd80000010000 */
[----:B------:R-:W-:-:S07]  /*4680*/  @!P0 FADD.FTZ R5, R5, -1 ;  /* 0xbf80000005058421 */ /* 0x000fce0000010000 */
.L_x_7915:
[----:B------:R-:W-:Y:S05]  /*4690*/  BSYNC B2 ;  /* 0x0000000000027941 */ /* 0x000fea0003800000 */
.L_x_7914:
[----:B------:R-:W-:Y:S01]  /*46a0*/  FFMA.FTZ R0, -R13, R5, R0 ;  /* 0x000000050d007223 */ /* 0x000fe20000010100 */
[----:B------:R-:W-:Y:S06]  /*46b0*/  BRA `(.L_x_7912) ;  /* 0x00000000007c7947 */ /* 0x000fec0003800000 */
.L_x_7913:
        /* <DEDUP_REMOVED lines=15> */
.L_x_7919:
        /* <DEDUP_REMOVED lines=13> */
.L_x_7918:
[----:B------:R-:W-:Y:S05]  /*4880*/  BSYNC B2 ;  /* 0x0000000000027941 */ /* 0x000fea0003800000 */
.L_x_7917:
[----:B------:R-:W-:-:S04]  /*4890*/  FMUL.FTZ R0, R11, 1.1920928955078125e-07 ;  /* 0x340000000b007820 */ /* 0x000fc80000410000 */
[----:B------:R-:W-:-:S07]  /*48a0*/  FMUL.FTZ R0, R5, R0 ;  /* 0x0000000005007220 */ /* 0x000fce0000410000 */
.L_x_7912:
[----:B------:R-:W-:Y:S05]  /*48b0*/  BSYNC B0 ;  /* 0x0000000000007941 */ /* 0x000fea0003800000 */
.L_x_7911:
        /* <DEDUP_REMOVED lines=27> */
.L_x_7910:
[----:B------:R-:W-:Y:S05]  /*4a70*/  BSYNC B1 ;  /* 0x0000000000017941 */ /* 0x000fea0003800000 */
.L_x_7909:
[----:B------:R-:W-:Y:S01]  /*4a80*/  IADD3 R0, R4, 0x180, RZ ;  /* 0x0000018004007810 */ /* 0x000fe20007ffe0ff */
[----:B------:R-:W-:Y:S03]  /*4a90*/  BSSY B1, `(.L_x_7920) ;  /* 0x0000067000017945 */ /* 0x000fe60003800000 */
[----:B------:R-:W-:-:S13]  /*4aa0*/  ISETP.GE.AND P0, PT, R0, R3, PT ;  /* 0x000000030000720c */ /* 0x000fda0003f06270 */
        /* <DEDUP_REMOVED lines=36> */
.L_x_7927:
[----:B------:R-:W-:Y:S01]  /*4cf0*/  FSETP.GEU.FTZ.AND P0, PT, R13, -R14, PT ;  /* 0x8000000e0d00720b */ /* 0x000fe20003f1e000 */
[----:B------:R-:W-:-:S12]  /*4d00*/  FADD.FTZ R0, R0, -1 ;  /* 0xbf80000000007421 */ /* 0x000fd80000010000 */
[----:B------:R-:W-:-:S07]  /*4d10*/  @!P0 FADD.FTZ R0, R0, -1 ;  /* 0xbf80000000008421 */ /* 0x000fce0000010000 */
.L_x_7926:
[----:B------:R-:W-:Y:S05]  /*4d20*/  BSYNC B2 ;  /* 0x0000000000027941 */ /* 0x000fea0003800000 */
.L_x_7925:
[----:B------:R-:W-:Y:S01]  /*4d30*/  FFMA.FTZ R9, -R14, R0, R9 ;  /* 0x000000000e097223 */ /* 0x000fe20000010109 */
[----:B------:R-:W-:Y:S06]  /*4d40*/  BRA `(.L_x_7923) ;  /* 0x00000000007c7947 */ /* 0x000fec0003800000 */
.L_x_7924:
        /* <DEDUP_REMOVED lines=15> */
.L_x_7930:
        /* <DEDUP_REMOVED lines=13> */
.L_x_7929:
[----:B------:R-:W-:Y:S05]  /*4f10*/  BSYNC B2 ;  /* 0x0000000000027941 */ /* 0x000fea0003800000 */
.L_x_7928:
[----:B------:R-:W-:-:S04]  /*4f20*/  FMUL.FTZ R12, R12, 1.1920928955078125e-07 ;  /* 0x340000000c0c7820 */ /* 0x000fc80000410000 */
[----:B------:R-:W-:-:S07]  /*4f30*/  FMUL.FTZ R9, R9, R12 ;  /* 0x0000000c09097220 */ /* 0x000fce0000410000 */
.L_x_7923:
[----:B------:R-:W-:Y:S05]  /*4f40*/  BSYNC B0 ;  /* 0x0000000000007941 */ /* 0x000fea0003800000 */
.L_x_7922:
[C---:B------:R-:W-:Y:S01]  /*4f50*/  FSETP.GTU.FTZ.AND P0, PT, |R9|.reuse, +INF , PT ;  /* 0x7f8000000900780b */ /* 0x040fe20003f1c200 */
[----:B------:R-:W-:Y:S01]  /*4f60*/  HADD2.F32 R24, -RZ, R24.H0_H0 ;  /* 0x20000018ff187230 */ /* 0x000fe20000004100 */
        /* <DEDUP_REMOVED lines=25> */
.L_x_7921:
[----:B------:R-:W-:Y:S05]  /*5100*/  BSYNC B1 ;  /* 0x0000000000017941 */ /* 0x000fea0003800000 */
.L_x_7920:
[----:B------:R-:W-:Y:S01]  /*5110*/  VIADD R0, R4, 0x200 ;  /* 0x0000020004007836 */ /* 0x000fe20000000000 */
[----:B------:R-:W-:Y:S04]  /*5120*/  BSSY B1, `(.L_x_7931) ;  /* 0x0000067000017945 */ /* 0x000fe80003800000 */
[----:B------:R-:W-:-:S13]  /*5130*/  ISETP.GE.AND P0, PT, R0, R3, PT ;  /* 0x000000030000720c */ /* 0x000fda0003f06270 */
[----:B------:R-:W-:Y:S05]  /*5140*/  @P0 BRA `(.L_x_7932) ;  /* 0x0000000400900947 */ /* 0x000fea0003800000 */
[----:B-----5:R-:W-:Y:S01]  /*5150*/  HADD2.F32 R0, -RZ, R23.H0_H0 ;  /* 0x20000017ff007230 */ /* 0x020fe20000004100 */
[----:B------:R-:W1:Y:S04]  /*5160*/  LDC.U16 R11, c[0x0][0x216] ;  /* 0x00008580ff0b7b82 */ /* 0x000e680000000400 */
[----:B------:R-:W-:-:S13]  /*5170*/  FSETP.NEU.FTZ.AND P0, PT, R0, RZ, PT ;  /* 0x000000ff0000720b */ /* 0x000fda0003f1d000 */
[----:B0-----:R-:W0:Y:S01]  /*5180*/  @!P0 MUFU.RCP R10, R0 ;  /* 0x00000000000a8308 */ /* 0x001e220000001000 */
[----:B-1----:R-:W-:-:S05]  /*5190*/  HADD2.F32 R11, -RZ, R11.H0_H0 ;  /* 0x2000000bff0b7230 */ /* 0x002fca0000004100 */
        /* <DEDUP_REMOVED lines=30> */
.L_x_7938:
[----:B------:R-:W-:Y:S01]  /*5380*/  FSETP.GEU.FTZ.AND P0, PT, R13, -R19, PT ;  /* 0x800000130d00720b */ /* 0x000fe20003f1e000 */
[----:B------:R-:W-:-:S12]  /*5390*/  FADD.FTZ R15, R15, -1 ;  /* 0xbf8000000f0f7421 */ /* 0x000fd80000010000 */
[----:B------:R-:W-:-:S07]  /*53a0*/  @!P0 FADD.FTZ R15, R15, -1 ;  /* 0xbf8000000f0f8421 */ /* 0x000fce0000010000 */
.L_x_7937:
[----:B------:R-:W-:Y:S05]  /*53b0*/  BSYNC B2 ;  /* 0x0000000000027941 */ /* 0x000fea0003800000 */
.L_x_7936:
[----:B------:R-:W-:Y:S01]  /*53c0*/  FFMA.FTZ R10, -R19, R15, R10 ;  /* 0x0000000f130a7223 */ /* 0x000fe2000001010a */
[----:B------:R-:W-:Y:S06]  /*53d0*/  BRA `(.L_x_7934) ;  /* 0x00000000007c7947 */ /* 0x000fec0003800000 */
.L_x_7935:
        /* <DEDUP_REMOVED lines=15> */
.L_x_7941:
        /* <DEDUP_REMOVED lines=13> */
.L_x_7940:
[----:B------:R-:W-:Y:S05]  /*55a0*/  BSYNC B2 ;  /* 0x0000000000027941 */ /* 0x000fea0003800000 */
.L_x_7939:
[----:B------:R-:W-:-:S04]  /*55b0*/  FMUL.FTZ R13, R13, 1.1920928955078125e-07 ;  /* 0x340000000d0d7820 */ /* 0x000fc80000410000 */
[----:B------:R-:W-:-:S07]  /*55c0*/  FMUL.FTZ R10, R10, R13 ;  /* 0x0000000d0a0a7220 */ /* 0x000fce0000410000 */
.L_x_7934:
[----:B------:R-:W-:Y:S05]  /*55d0*/  BSYNC B0 ;  /* 0x0000000000007941 */ /* 0x000fea0003800000 */
.L_x_7933:
        /* <DEDUP_REMOVED lines=27> */
.L_x_7932:
[----:B------:R-:W-:Y:S05]  /*5790*/  BSYNC B1 ;  /* 0x0000000000017941 */ /* 0x000fea0003800000 */
.L_x_7931:
        /* <DEDUP_REMOVED lines=39> */
.L_x_7949:
[----:B------:R-:W-:Y:S01]  /*5a10*/  FSETP.GEU.FTZ.AND P0, PT, R15, -R18, PT ;  /* 0x800000120f00720b */ /* 0x000fe20003f1e000 */
[----:B------:R-:W-:-:S12]  /*5a20*/  FADD.FTZ R0, R0, -1 ;  /* 0xbf80000000007421 */ /* 0x000fd80000010000 */
[----:B------:R-:W-:-:S07]  /*5a30*/  @!P0 FADD.FTZ R0, R0, -1 ;  /* 0xbf80000000008421 */ /* 0x000fce0000010000 */
.L_x_7948:
[----:B------:R-:W-:Y:S05]  /*5a40*/  BSYNC B2 ;  /* 0x0000000000027941 */ /* 0x000fea0003800000 */
.L_x_7947:
[----:B------:R-:W-:Y:S01]  /*5a50*/  FFMA.FTZ R11, -R18, R0, R11 ;  /* 0x00000000120b7223 */ /* 0x000fe2000001010b */
[----:B------:R-:W-:Y:S06]  /*5a60*/  BRA `(.L_x_7945) ;  /* 0x00000000007c7947 */ /* 0x000fec0003800000 */
.L_x_7946:
        /* <DEDUP_REMOVED lines=15> */
.L_x_7952:
        /* <DEDUP_REMOVED lines=13> */
.L_x_7951:
[----:B------:R-:W-:Y:S05]  /*5c30*/  BSYNC B2 ;  /* 0x0000000000027941 */ /* 0x000fea0003800000 */
.L_x_7950:
[----:B------:R-:W-:-:S04]  /*5c40*/  FMUL.FTZ R14, R14, 1.1920928955078125e-07 ;  /* 0x340000000e0e7820 */ /* 0x000fc80000410000 */
[----:B------:R-:W-:-:S07]  /*5c50*/  FMUL.FTZ R11, R11, R14 ;  /* 0x0000000e0b0b7220 */ /* 0x000fce0000410000 */
.L_x_7945:
[----:B------:R-:W-:Y:S05]  /*5c60*/  BSYNC B0 ;  /* 0x0000000000007941 */ /* 0x000fea0003800000 */
.L_x_7944:
[C---:B------:R-:W-:Y:S01]  /*5c70*/  FSETP.GTU.FTZ.AND P0, PT, |R11|.reuse, +INF , PT ;  /* 0x7f8000000b00780b */ /* 0x040fe20003f1c200 */
[----:B------:R-:W-:Y:S01]  /*5c80*/  HADD2.F32 R21, -RZ, R21.H0_H0 ;  /* 0x20000015ff157230 */ /* 0x000fe20000004100 */
        /* <DEDUP_REMOVED lines=25> */
.L_x_7943:
[----:B------:R-:W-:Y:S05]  /*5e20*/  BSYNC B1 ;  /* 0x0000000000017941 */ /* 0x000fea0003800000 */
.L_x_7942:
        /* <DEDUP_REMOVED lines=39> */
.L_x_7960:
[----:B------:R-:W-:Y:S01]  /*60a0*/  FSETP.GEU.FTZ.AND P0, PT, R15, -R21, PT ;  /* 0x800000150f00720b */ /* 0x000fe20003f1e000 */
[----:B------:R-:W-:-:S12]  /*60b0*/  FADD.FTZ R19, R19, -1 ;  /* 0xbf80000013137421 */ /* 0x000fd80000010000 */
[----:B------:R-:W-:-:S07]  /*60c0*/  @!P0 FADD.FTZ R19, R19, -1 ;  /* 0xbf80000013138421 */ /* 0x000fce0000010000 */
.L_x_7959:
[----:B------:R-:W-:Y:S05]  /*60d0*/  BSYNC B2 ;  /* 0x0000000000027941 */ /* 0x000fea0003800000 */
.L_x_7958:
[----:B------:R-:W-:Y:S01]  /*60e0*/  FFMA.FTZ R12, -R21, R19, R12 ;  /* 0x00000013150c7223 */ /* 0x000fe2000001010c */
[----:B------:R-:W-:Y:S06]  /*60f0*/  BRA `(.L_x_7956) ;  /* 0x00000000007c7947 */ /* 0x000fec0003800000 */
.L_x_7957:
        /* <DEDUP_REMOVED lines=15> */
.L_x_7963:
        /* <DEDUP_REMOVED lines=13> */
.L_x_7962:
[----:B------:R-:W-:Y:S05]  /*62c0*/  BSYNC B2 ;  /* 0x0000000000027941 */ /* 0x000fea0003800000 */
.L_x_7961:
[----:B------:R-:W-:-:S04]  /*62d0*/  FMUL.FTZ R15, R15, 1.1920928955078125e-07 ;  /* 0x340000000f0f7820 */ /* 0x000fc80000410000 */
[----:B------:R-:W-:-:S07]  /*62e0*/  FMUL.FTZ R12, R12, R15 ;  /* 0x0000000f0c0c7220 */ /* 0x000fce0000410000 */
.L_x_7956:
[----:B------:R-:W-:Y:S05]  /*62f0*/  BSYNC B0 ;  /* 0x0000000000007941 */ /* 0x000fea0003800000 */
.L_x_7955:
        /* <DEDUP_REMOVED lines=27> */
.L_x_7954:
[----:B------:R-:W-:Y:S05]  /*64b0*/  BSYNC B1 ;  /* 0x0000000000017941 */ /* 0x000fea0003800000 */
.L_x_7953:
        /* <DEDUP_REMOVED lines=39> */
.L_x_7971:
[----:B------:R-:W-:Y:S01]  /*6730*/  FSETP.GEU.FTZ.AND P0, PT, R15, -R19, PT ;  /* 0x800000130f00720b */ /* 0x000fe20003f1e000 */
[----:B------:R-:W-:-:S12]  /*6740*/  FADD.FTZ R17, R17, -1 ;  /* 0xbf80000011117421 */ /* 0x000fd80000010000 */
[----:B------:R-:W-:-:S07]  /*6750*/  @!P0 FADD.FTZ R17, R17, -1 ;  /* 0xbf80000011118421 */ /* 0x000fce0000010000 */
.L_x_7970:
[----:B------:R-:W-:Y:S05]  /*6760*/  BSYNC B2 ;  /* 0x0000000000027941 */ /* 0x000fea0003800000 */
.L_x_7969:
[----:B------:R-:W-:Y:S01]  /*6770*/  FFMA.FTZ R14, -R19, R17, R14 ;  /* 0x00000011130e7223 */ /* 0x000fe2000001010e */
[----:B------:R-:W-:Y:S06]  /*6780*/  BRA `(.L_x_7967) ;  /* 0x00000000007c7947 */ /* 0x000fec0003800000 */
.L_x_7968:
        /* <DEDUP_REMOVED lines=15> */
.L_x_7974:
        /* <DEDUP_REMOVED lines=13> */
.L_x_7973:
[----:B------:R-:W-:Y:S05]  /*6950*/  BSYNC B2 ;  /* 0x0000000000027941 */ /* 0x000fea0003800000 */
.L_x_7972:
[----:B------:R-:W-:-:S04]  /*6960*/  FMUL.FTZ R17, R17, 1.1920928955078125e-07 ;  /* 0x3400000011117820 */ /* 0x000fc80000410000 */
[----:B------:R-:W-:-:S07]  /*6970*/  FMUL.FTZ R14, R14, R17 ;  /* 0x000000110e0e7220 */ /* 0x000fce0000410000 */
.L_x_7967:
[----:B------:R-:W-:Y:S05]  /*6980*/  BSYNC B0 ;  /* 0x0000000000007941 */ /* 0x000fea0003800000 */
.L_x_7966:
[C---:B------:R-:W-:Y:S01]  /*6990*/  FSETP.GTU.FTZ.AND P0, PT, |R14|.reuse, +INF , PT ;  /* 0x7f8000000e00780b */ /* 0x040fe20003f1c200 */
[----:B------:R-:W-:Y:S01]  /*69a0*/  HADD2.F32 R16, -RZ, R16.H0_H0 ;  /* 0x20000010ff107230 */ /* 0x000fe20000004100 */
        /* <DEDUP_REMOVED lines=25> */
.L_x_7965:
[----:B------:R-:W-:Y:S05]  /*6b40*/  BSYNC B1 ;  /* 0x0000000000017941 */ /* 0x000fea0003800000 */
.L_x_7964:
[----:B------:R-:W-:Y:S01]  /*6b50*/  ISETP.GE.AND P0, PT, R4, R3, PT ;  /* 0x000000030400720c */ /* 0x000fe20003f06270 */
[----:B------:R-:W-:Y:S04]  /*6b60*/  BSSY B0, `(.L_x_7975) ;  /* 0x0000034000007945 */ /* 0x000fe80003800000 */
[----:B------:R-:W-:Y:S08]  /*6b70*/  BSSY B1, `(.L_x_7976) ;  /* 0x000002c000017945 */ /* 0x000ff00003800000 */
[----:B------:R-:W-:Y:S05]  /*6b80*/  @P0 BRA `(.L_x_7977) ;  /* 0x0000000000340947 */ /* 0x000fea0003800000 */
[----:B------:R-:W1:Y:S01]  /*6b90*/  LDC.64 R14, c[0x0][0x218] ;  /* 0x00008600ff0e7b82 */ /* 0x000e620000000a00 */
[----:B------:R-:W-:Y:S01]  /*6ba0*/  IMAD.IADD R13, R2, 0x1, R4 ;  /* 0x00000001020d7824 */ /* 0x000fe200078e0204 */
[----:B------:R-:W-:-:S04]  /*6bb0*/  MOV R4, R8 ;  /* 0x0000000800047202 */ /* 0x000fc80000000f00 */
[----:B------:R-:W-:Y:S01]  /*6bc0*/  ISETP.GE.AND P0, PT, R4, R3, PT ;  /* 0x000000030400720c */ /* 0x000fe20003f06270 */
[----:B-1----:R-:W-:-:S05]  /*6bd0*/  IMAD.WIDE.U32 R14, R13, 0x2, R14 ;  /* 0x000000020d0e7825 */ /* 0x002fca00078e000e */
[----:B------:R1:W-:Y:S07]  /*6be0*/  STG.E.U16 desc[UR4][R14.64], R6 ;  /* 0x000000060e007986 */ /* 0x0003ee000c101504 */
[----:B------:R-:W-:Y:S05]  /*6bf0*/  @P0 BRA `(.L_x_7978) ;  /* 0x0000000000340947 */ /* 0x000fea0003800000 */
[----:B-1----:R-:W1:Y:S01]  /*6c00*/  LDC.64 R14, c[0x0][0x218] ;  /* 0x00008600ff0e7b82 */ /* 0x002e620000000a00 */
[----:B------:R-:W-:Y:S01]  /*6c10*/  IMAD.IADD R13, R2, 0x1, R4 ;  /* 0x00000001020d7824 */ /* 0x000fe200078e0204 */
[----:B------:R-:W-:Y:S01]  /*6c20*/  PRMT R8, R7, 0x7610, R8 ;  /* 0x0000761007087816 */ /* 0x000fe20000000008 */
[----:B------:R-:W-:Y:S02]  /*6c30*/  VIADD R4, R4, 0x80 ;  /* 0x0000008004047836 */ /* 0x000fe40000000000 */
[----:B-1----:R-:W-:-:S05]  /*6c40*/  IMAD.WIDE.U32 R6, R13, 0x2, R14 ;  /* 0x000000020d067825 */ /* 0x002fca00078e000e */
[----:B------:R1:W-:Y:S02]  /*6c50*/  STG.E.U16 desc[UR4][R6.64], R8 ;  /* 0x0000000806007986 */ /* 0x0003e4000c101504 */
.L_x_7977:
[----:B------:R-:W-:-:S13]  /*6c60*/  ISETP.GE.AND P0, PT, R4, R3, PT ;  /* 0x000000030400720c */ /* 0x000fda0003f06270 */
[----:B------:R-:W-:Y:S05]  /*6c70*/  @P0 BRA `(.L_x_7979) ;  /* 0x0000000000300947 */ /* 0x000fea0003800000 */
[----:B-1----:R-:W1:Y:S01]  /*6c80*/  LDC.64 R6, c[0x0][0x218] ;  /* 0x00008600ff067b82 */ /* 0x002e620000000a00 */
[----:B------:R-:W-:Y:S01]  /*6c90*/  IADD3 R13, R2, R4, RZ ;  /* 0x00000004020d7210 */ /* 0x000fe20007ffe0ff */
[----:B------:R-:W-:-:S04]  /*6ca0*/  VIADD R4, R4, 0x80 ;  /* 0x0000008004047836 */ /* 0x000fc80000000000 */
[----:B-1----:R-:W-:-:S05]  /*6cb0*/  IMAD.WIDE.U32 R6, R13, 0x2, R6 ;  /* 0x000000020d067825 */ /* 0x002fca00078e0006 */
[----:B-----5:R2:W-:Y:S02]  /*6cc0*/  STG.E.U16 desc[UR4][R6.64], R5 ;  /* 0x0000000506007986 */ /* 0x0205e4000c101504 */
.L_x_7978:
[----:B------:R-:W-:-:S13]  /*6cd0*/  ISETP.GE.AND P0, PT, R4, R3, PT ;  /* 0x000000030400720c */ /* 0x000fda0003f06270 */
[----:B------:R-:W-:Y:S05]  /*6ce0*/  @P0 BRA `(.L_x_7980) ;  /* 0x0000000000300947 */ /* 0x000fea0003800000 */
[----:B-12---:R-:W1:Y:S01]  /*6cf0*/  LDC.64 R6, c[0x0][0x218] ;  /* 0x00008600ff067b82 */ /* 0x006e620000000a00 */
[----:B-----5:R-:W-:Y:S01]  /*6d00*/  IMAD.IADD R5, R2, 0x1, R4 ;  /* 0x0000000102057824 */ /* 0x020fe200078e0204 */
[----:B------:R-:W-:-:S03]  /*6d10*/  IADD3 R4, R4, 0x80, RZ ;  /* 0x0000008004047810 */ /* 0x000fc60007ffe0ff */
[----:B-1----:R-:W-:-:S05]  /*6d20*/  IMAD.WIDE.U32 R6, R5, 0x2, R6 ;  /* 0x0000000205067825 */ /* 0x002fca00078e0006 */
[----:B------:R2:W-:Y:S02]  /*6d30*/  STG.E.U16 desc[UR4][R6.64], R9 ;  /* 0x0000000906007986 */ /* 0x0005e4000c101504 */
.L_x_7979:
[----:B------:R-:W-:-:S13]  /*6d40*/  ISETP.GE.AND P0, PT, R4, R3, PT ;  /* 0x000000030400720c */ /* 0x000fda0003f06270 */
[----:B------:R-:W-:Y:S05]  /*6d50*/  @P0 BRA `(.L_x_7981) ;  /* 0x0000000000340947 */ /* 0x000fea0003800000 */
[----:B-12---:R-:W1:Y:S01]  /*6d60*/  LDC.64 R6, c[0x0][0x218] ;  /* 0x00008600ff067b82 */ /* 0x006e620000000a00 */
[----:B-----5:R-:W-:Y:S02]  /*6d70*/  IMAD.IADD R5, R2, 0x1, R4 ;  /* 0x0000000102057824 */ /* 0x020fe400078e0204 */
[----:B------:R-:W-:Y:S02]  /*6d80*/  VIADD R4, R4, 0x80 ;  /* 0x0000008004047836 */ /* 0x000fe40000000000 */
[----:B-1----:R-:W-:-:S05]  /*6d90*/  IMAD.WIDE.U32 R6, R5, 0x2, R6 ;  /* 0x0000000205067825 */ /* 0x002fca00078e0006 */
[----:B------:R3:W-:Y:S02]  /*6da0*/  STG.E.U16 desc[UR4][R6.64], R10 ;  /* 0x0000000a06007986 */ /* 0x0007e4000c101504 */
.L_x_7980:
[----:B------:R-:W-:-:S13]  /*6db0*/  ISETP.GE.AND P0, PT, R4, R3, PT ;  /* 0x000000030400720c */ /* 0x000fda0003f06270 */
[----:B------:R-:W-:Y:S05]  /*6dc0*/  @P0 BREAK B1 ;  /* 0x0000000000010942 */ /* 0x000fea0003800000 */
[----:B------:R-:W-:Y:S05]  /*6dd0*/  @P0 BRA `(.L_x_7982) ;  /* 0x0000000000300947 */ /* 0x000fea0003800000 */
[----:B-123--:R-:W1:Y:S01]  /*6de0*/  LDC.64 R6, c[0x0][0x218] ;  /* 0x00008600ff067b82 */ /* 0x00ee620000000a00 */
[----:B-----5:R-:W-:Y:S01]  /*6df0*/  IADD3 R5, R2, R4, RZ ;  /* 0x0000000402057210 */ /* 0x020fe20007ffe0ff */
[----:B------:R-:W-:-:S04]  /*6e00*/  VIADD R4, R4, 0x80 ;  /* 0x0000008004047836 */ /* 0x000fc80000000000 */
[----:B-1----:R-:W-:-:S05]  /*6e10*/  IMAD.WIDE.U32 R6, R5, 0x2, R6 ;  /* 0x0000000205067825 */ /* 0x002fca00078e0006 */
[----:B------:R3:W-:Y:S02]  /*6e20*/  STG.E.U16 desc[UR4][R6.64], R11 ;  /* 0x0000000b06007986 */ /* 0x0007e4000c101504 */
.L_x_7981:
[----:B------:R-:W-:Y:S05]  /*6e30*/  BSYNC B1 ;  /* 0x0000000000017941 */ /* 0x000fea0003800000 */
.L_x_7976:
[----:B------:R-:W-:-:S13]  /*6e40*/  ISETP.GE.AND P0, PT, R4, R3, PT ;  /* 0x000000030400720c */ /* 0x000fda0003f06270 */
[----:B-123--:R-:W1:Y:S01]  /*6e50*/  @!P0 LDC.64 R6, c[0x0][0x218] ;  /* 0x00008600ff068b82 */ /* 0x00ee620000000a00 */
[----:B-----5:R-:W-:Y:S01]  /*6e60*/  @!P0 IMAD.IADD R5, R2, 0x1, R4 ;  /* 0x0000000102058824 */ /* 0x020fe200078e0204 */
[----:B------:R-:W-:-:S03]  /*6e70*/  @!P0 IADD3 R4, R4, 0x80, RZ ;  /* 0x0000008004048810 */ /* 0x000fc60007ffe0ff */
[----:B-1----:R-:W-:-:S05]  /*6e80*/  @!P0 IMAD.WIDE.U32 R6, R5, 0x2, R6 ;  /* 0x0000000205068825 */ /* 0x002fca00078e0006 */
[----:B------:R4:W-:Y:S02]  /*6e90*/  @!P0 STG.E.U16 desc[UR4][R6.64], R12 ;  /* 0x0000000c06008986 */ /* 0x0009e4000c101504 */
.L_x_7982:
[----:B------:R-:W-:Y:S05]  /*6ea0*/  BSYNC B0 ;  /* 0x0000000000007941 */ /* 0x000fea0003800000 */
.L_x_7975:
        /* <DEDUP_REMOVED lines=8> */
.L_x_7983:
        /* <DEDUP_REMOVED lines=13> */
.L_x_37801:


//--------------------- .text._ZN2at6native29vectorized_elementwise_kernelILi4ENS0_13AUnaryFunctorIN3c104HalfES4_S4_ZZZNS0_15binary_internal21div_floor_kernel_cudaERNS_18TensorIteratorBaseEENKUlvE1_clEvENKUlvE1_clEvEUlS4_S4_E_EESt5arrayIPcLm2EEEEviT0_T1_ --------------------------
	.section	.text._ZN2at6native29vectorized_elementwise_kernelILi4ENS0_13AUnaryFunctorIN3c104HalfES4_S4_ZZZNS0_15binary_internal21div_floor_kernel_cudaERNS_18TensorIteratorBaseEENKUlvE1_clEvENKUlvE1_clEvEUlS4_S4_E_EESt5arrayIPcLm2EEEEviT0_T1_,"ax",@progbits
	.align	128
        .global         _ZN2at6native29vectorized_elementwise_kernelILi4ENS0_13AUnaryFunctorIN3c104HalfES4_S4_ZZZNS0_15binary_internal21div_floor_kernel_cudaERNS_18TensorIteratorBaseEENKUlvE1_clEvENKUlvE1_clEvEUlS4_S4_E_EESt5arrayIPcLm2EEEEviT0_T1_
        .type           _ZN2at6native29vectorized_elementwise_kernelILi4ENS0_13AUnaryFunctorIN3c104HalfES4_S4_ZZZNS0_15binary_internal21div_floor_kernel_cudaERNS_18TensorIteratorBaseEENKUlvE1_clEvENKUlvE1_clEvEUlS4_S4_E_EESt5arrayIPcLm2EEEEviT0_T1_,@function
        .size           _ZN2at6native29vectorized_elementwise_kernelILi4ENS0_13AUnaryFunctorIN3c104HalfES4_S4_ZZZNS0_15binary_internal21div_floor_kernel_cudaERNS_18TensorIteratorBaseEENKUlvE1_clEvENKUlvE1_clEvEUlS4_S4_E_EESt5arrayIPcLm2EEEEviT0_T1_,(.L_x_37802 - _ZN2at6native29vectorized_elementwise_kernelILi4ENS0_13AUnaryFunctorIN3c104HalfES4_S4_ZZZNS0_15binary_internal21div_floor_kernel_cudaERNS_18TensorIteratorBaseEENKUlvE1_clEvENKUlvE1_clEvEUlS4_S4_E_EESt5arrayIPcLm2EEEEviT0_T1_)
        .other          _ZN2at6native29vectorized_elementwise_kernelILi4ENS0_13AUnaryFunctorIN3c104HalfES4_S4_ZZZNS0_15binary_internal21div_floor_kernel_cudaERNS_18TensorIteratorBaseEENKUlvE1_clEvENKUlvE1_clEvEUlS4_S4_E_EESt5arrayIPcLm2EEEEviT0_T1_,@"STO_CUDA_ENTRY STV_DEFAULT"
_ZN2at6native29vectorized_elementwise_kernelILi4ENS0_13AUnaryFunctorIN3c104HalfES4_S4_ZZZNS0_15binary_internal21div_floor_kernel_cudaERNS_18TensorIteratorBaseEENKUlvE1_clEvENKUlvE1_clEvEUlS4_S4_E_EESt5arrayIPcLm2EEEEviT0_T1_:
.text._ZN2at6native29vectorized_elementwise_kernelILi4ENS0_13AUnaryFunctorIN3c104HalfES4_S4_ZZZNS0_15binary_internal21div_floor_kernel_cudaERNS_18TensorIteratorBaseEENKUlvE1_clEvENKUlvE1_clEvEUlS4_S4_E_EESt5arrayIPcLm2EEEEviT0_T1_:
        /* <DEDUP_REMOVED lines=14> */
[----:B------:R-:W1:Y:S01]  /*00e0*/  LDC.U16 R3, c[0x0][0x216] ;  /* 0x00008580ff037b82 */ /* 0x000e620000000400 */
[----:B------:R-:W-:Y:S01]  /*00f0*/  BSSY B1, `(.L_x_7985) ;  /* 0x0000063000017945 */ /* 0x000fe20003800000 */
[----:B-1----:R-:W-:Y:S02]  /*0100*/  HADD2.F32 R3, -RZ, R3.H0_H0 ;  /* 0x20000003ff037230 */ /* 0x002fe40000004100 */
        /* <DEDUP_REMOVED lines=33> */
.L_x_7992:
[----:B------:R-:W-:Y:S01]  /*0320*/  FSETP.GEU.FTZ.AND P0, PT, R13, -R0, PT ;  /* 0x800000000d00720b */ /* 0x000fe20003f1e000 */
[----:B------:R-:W-:-:S12]  /*0330*/  FADD.FTZ R14, R14, -1 ;  /* 0xbf8000000e0e7421 */ /* 0x000fd80000010000 */
[----:B------:R-:W-:-:S07]  /*0340*/  @!P0 FADD.FTZ R14, R14, -1 ;  /* 0xbf8000000e0e8421 */ /* 0x000fce0000010000 */
.L_x_7991:
[----:B------:R-:W-:Y:S05]  /*0350*/  BSYNC B2 ;  /* 0x0000000000027941 */ /* 0x000fea0003800000 */
.L_x_7990:
[----:B------:R-:W-:Y:S01]  /*0360*/  FFMA.FTZ R7, -R0, R14, R7 ;  /* 0x0000000e00077223 */ /* 0x000fe20000010107 */
[----:B------:R-:W-:Y:S06]  /*0370*/  BRA `(.L_x_7988) ;  /* 0x00000000007c7947 */ /* 0x000fec0003800000 */
.L_x_7989:
        /* <DEDUP_REMOVED lines=15> */
.L_x_7995:
        /* <DEDUP_REMOVED lines=13> */
.L_x_7994:
[----:B------:R-:W-:Y:S05]  /*0540*/  BSYNC B2 ;  /* 0x0000000000027941 */ /* 0x000fea0003800000 */
.L_x_7993:
[----:B------:R-:W-:-:S04]  /*0550*/  FMUL.FTZ R0, R11, 1.1920928955078125e-07 ;  /* 0x340000000b007820 */ /* 0x000fc80000410000 */
[----:B0-----:R-:W-:-:S07]  /*0560*/  FMUL.FTZ R7, R15, R0 ;  /* 0x000000000f077220 */ /* 0x001fce0000410000 */
.L_x_7988:
[----:B------:R-:W-:Y:S05]  /*0570*/  BSYNC B0 ;  /* 0x0000000000007941 */ /* 0x000fea0003800000 */
.L_x_7987:
        /* <DEDUP_REMOVED lines=26> */
.L_x_7986:
[----:B------:R-:W-:Y:S05]  /*0720*/  BSYNC B1 ;  /* 0x0000000000017941 */ /* 0x000fea0003800000 */
.L_x_7985:
        /* <DEDUP_REMOVED lines=34> */
.L_x_8003:
[----:B------:R-:W-:Y:S01]  /*0950*/  FSETP.GEU.FTZ.AND P0, PT, R13, -R0, PT ;  /* 0x800000000d00720b */ /* 0x000fe20003f1e000 */
[----:B------:R-:W-:-:S12]  /*0960*/  FADD.FTZ R8, R8, -1 ;  /* 0xbf80000008087421 */ /* 0x000fd80000010000 */
[----:B------:R-:W-:-:S07]  /*0970*/  @!P0 FADD.FTZ R8, R8, -1 ;  /* 0xbf80000008088421 */ /* 0x000fce0000010000 */
.L_x_8002:
[----:B------:R-:W-:Y:S05]  /*0980*/  BSYNC B2 ;  /* 0x0000000000027941 */ /* 0x000fea0003800000 */
.L_x_8001:
[----:B------:R-:W-:Y:S01]  /*0990*/  FFMA.FTZ R11, -R0, R8, R11 ;  /* 0x00000008000b7223 */ /* 0x000fe2000001010b */
[----:B------:R-:W-:Y:S06]  /*09a0*/  BRA `(.L_x_7999) ;  /* 0x00000000007c7947 */ /* 0x000fec0003800000 */
.L_x_8000:
        /* <DEDUP_REMOVED lines=15> */
.L_x_8006:
        /* <DEDUP_REMOVED lines=13> */
.L_x_8005:
[----:B------:R-:W-:Y:S05]  /*0b70*/  BSYNC B2 ;  /* 0x0000000000027941 */ /* 0x000fea0003800000 */
.L_x_8004:
[----:B0-----:R-:W-:-:S04]  /*0b80*/  FMUL.FTZ R11, R8, 1.1920928955078125e-07 ;  /* 0x34000000080b7820 */ /* 0x001fc80000410000 */
[----:B------:R-:W-:-:S07]  /*0b90*/  FMUL.FTZ R11, R16, R11 ;  /* 0x0000000b100b7220 */ /* 0x000fce0000410000 */
.L_x_7999:
[----:B------:R-:W-:Y:S05]  /*0ba0*/  BSYNC B0 ;  /* 0x0000000000007941 */ /* 0x000fea0003800000 */
.L_x_7998:
        /* <DEDUP_REMOVED lines=26> */
.L_x_7997:
[----:B------:R-:W-:Y:S05]  /*0d50*/  BSYNC B1 ;  /* 0x0000000000017941 */ /* 0x000fea0003800000 */
.L_x_7996:
        /* <DEDUP_REMOVED lines=34> */
.L_x_8014:
[----:B------:R-:W-:Y:S01]  /*0f80*/  FSETP.GEU.FTZ.AND P0, PT, R15, -R0, PT ;  /* 0x800000000f00720b */ /* 0x000fe20003f1e000 */
[----:B------:R-:W-:-:S12]  /*0f90*/  FADD.FTZ R10, R10, -1 ;  /* 0xbf8000000a0a7421 */ /* 0x000fd80000010000 */
[----:B------:R-:W-:-:S07]  /*0fa0*/  @!P0 FADD.FTZ R10, R10, -1 ;  /* 0xbf8000000a0a8421 */ /* 0x000fce0000010000 */
.L_x_8013:
[----:B------:R-:W-:Y:S05]  /*0fb0*/  BSYNC B2 ;  /* 0x0000000000027941 */ /* 0x000fea0003800000 */
.L_x_8012:
[----:B------:R-:W-:Y:S01]  /*0fc0*/  FFMA.FTZ R11, -R0, R10, R11 ;  /* 0x0000000a000b7223 */ /* 0x000fe2000001010b */
[----:B------:R-:W-:Y:S06]  /*0fd0*/  BRA `(.L_x_8010) ;  /* 0x00000000007c7947 */ /* 0x000fec0003800000 */
.L_x_8011:
        /* <DEDUP_REMOVED lines=15> */
.L_x_8017:
        /* <DEDUP_REMOVED lines=13> */
.L_x_8016:
[----:B------:R-:W-:Y:S05]  /*11a0*/  BSYNC B2 ;  /* 0x0000000000027941 */ /* 0x000fea0003800000 */
.L_x_8015:
[----:B------:R-:W-:-:S04]  /*11b0*/  FMUL.FTZ R10, R10, 1.1920928955078125e-07 ;  /* 0x340000000a0a7820 */ /* 0x000fc80000410000 */
[----:B0-----:R-:W-:-:S07]  /*11c0*/  FMUL.FTZ R11, R17, R10 ;  /* 0x0000000a110b7220 */ /* 0x001fce0000410000 */
.L_x_8010:
[----:B------:R-:W-:Y:S05]  /*11d0*/  BSYNC B0 ;  /* 0x0000000000007941 */ /* 0x000fea0003800000 */
.L_x_8009:
        /* <DEDUP_REMOVED lines=26> */
.L_x_8008:
[----:B------:R-:W-:Y:S05]  /*1380*/  BSYNC B1 ;  /* 0x0000000000017941 */ /* 0x000fea0003800000 */
.L_x_8007:
        /* <DEDUP_REMOVED lines=34> */
.L_x_8025:
[----:B------:R-:W-:Y:S01]  /*15b0*/  FSETP.GEU.FTZ.AND P0, PT, R13, -R0, PT ;  /* 0x800000000d00720b */ /* 0x000fe20003f1e000 */
[----:B------:R-:W-:-:S12]  /*15c0*/  FADD.FTZ R16, R16, -1 ;  /* 0xbf80000010107421 */ /* 0x000fd80000010000 */
[----:B------:R-:W-:-:S07]  /*15d0*/  @!P0 FADD.FTZ R16, R16, -1 ;  /* 0xbf80000010108421 */ /* 0x000fce0000010000 */
.L_x_8024:
[----:B------:R-:W-:Y:S05]  /*15e0*/  BSYNC B2 ;  /* 0x0000000000027941 */ /* 0x000fea0003800000 */
.L_x_8023:
[----:B------:R-:W-:Y:S01]  /*15f0*/  FFMA.FTZ R9, -R0, R16, R9 ;  /* 0x0000001000097223 */ /* 0x000fe20000010109 */
[----:B------:R-:W-:Y:S06]  /*1600*/  BRA `(.L_x_8021) ;  /* 0x00000000007c7947 */ /* 0x000fec0003800000 */
.L_x_8022:
        /* <DEDUP_REMOVED lines=15> */
.L_x_8028:
        /* <DEDUP_REMOVED lines=13> */
.L_x_8027:
[----:B------:R-:W-:Y:S05]  /*17d0*/  BSYNC B2 ;  /* 0x0000000000027941 */ /* 0x000fea0003800000 */
.L_x_8026:
[----:B------:R-:W-:-:S04]  /*17e0*/  FMUL.FTZ R0, R11, 1.1920928955078125e-07 ;  /* 0x340000000b007820 */ /* 0x000fc80000410000 */
[----:B0-----:R-:W-:-:S07]  /*17f0*/  FMUL.FTZ R9, R15, R0 ;  /* 0x000000000f097220 */ /* 0x001fce0000410000 */
.L_x_8021:
[----:B------:R-:W-:Y:S05]  /*1800*/  BSYNC B0 ;  /* 0x0000000000007941 */ /* 0x000fea0003800000 */
.L_x_8020:
        /* <DEDUP_REMOVED lines=26> */
.L_x_8019:
[----:B------:R-:W-:Y:S05]  /*19b0*/  BSYNC B1 ;  /* 0x0000000000017941 */ /* 0x000fea0003800000 */
.L_x_8018:
        /* <DEDUP_REMOVED lines=34> */
.L_x_8036:
[----:B------:R-:W-:Y:S01]  /*1be0*/  FSETP.GEU.FTZ.AND P0, PT, R15, -R0, PT ;  /* 0x800000000f00720b */ /* 0x000fe20003f1e000 */
[----:B------:R-:W-:-:S12]  /*1bf0*/  FADD.FTZ R16, R16, -1 ;  /* 0xbf80000010107421 */ /* 0x000fd80000010000 */
[----:B------:R-:W-:-:S07]  /*1c00*/  @!P0 FADD.FTZ R16, R16, -1 ;  /* 0xbf80000010108421 */ /* 0x000fce0000010000 */
.L_x_8035:
[----:B------:R-:W-:Y:S05]  /*1c10*/  BSYNC B2 ;  /* 0x0000000000027941 */ /* 0x000fea0003800000 */
.L_x_8034:
[----:B------:R-:W-:Y:S01]  /*1c20*/  FFMA.FTZ R11, -R0, R16, R11 ;  /* 0x00000010000b7223 */ /* 0x000fe2000001010b */
[----:B------:R-:W-:Y:S06]  /*1c30*/  BRA `(.L_x_8032) ;  /* 0x00000000007c7947 */ /* 0x000fec0003800000 */
.L_x_8033:
        /* <DEDUP_REMOVED lines=15> */
.L_x_8039:
        /* <DEDUP_REMOVED lines=13> */
.L_x_8038:
[----:B------:R-:W-:Y:S05]  /*1e00*/  BSYNC B2 ;  /* 0x0000000000027941 */ /* 0x000fea0003800000 */
.L_x_8037:
[----:B------:R-:W-:-:S04]  /*1e10*/  FMUL.FTZ R0, R13, 1.1920928955078125e-07 ;  /* 0x340000000d007820 */ /* 0x000fc80000410000 */
[----:B0-----:R-:W-:-:S07]  /*1e20*/  FMUL.FTZ R11, R17, R0 ;  /* 0x00000000110b7220 */ /* 0x001fce0000410000 */
.L_x_8032:
[----:B------:R-:W-:Y:S05]  /*1e30*/  BSYNC B0 ;  /* 0x0000000000007941 */ /* 0x000fea0003800000 */
.L_x_8031:
        /* <DEDUP_REMOVED lines=26> */
.L_x_8030:
[----:B------:R-:W-:Y:S05]  /*1fe0*/  BSYNC B1 ;  /* 0x0000000000017941 */ /* 0x000fea0003800000 */
.L_x_8029:
        /* <DEDUP_REMOVED lines=34> */
.L_x_8047:
[----:B------:R-:W-:Y:S01]  /*2210*/  FSETP.GEU.FTZ.AND P0, PT, R15, -R0, PT ;  /* 0x800000000f00720b */ /* 0x000fe20003f1e000 */
[----:B------:R-:W-:-:S12]  /*2220*/  FADD.FTZ R12, R12, -1 ;  /* 0xbf8000000c0c7421 */ /* 0x000fd80000010000 */
[----:B------:R-:W-:-:S07]  /*2230*/  @!P0 FADD.FTZ R12, R12, -1 ;  /* 0xbf8000000c0c8421 */ /* 0x000fce0000010000 */
.L_x_8046:
[----:B------:R-:W-:Y:S05]  /*2240*/  BSYNC B2 ;  /* 0x0000000000027941 */ /* 0x000fea0003800000 */
.L_x_8045:
[----:B------:R-:W-:Y:S01]  /*2250*/  FFMA.FTZ R13, -R0, R12, R13 ;  /* 0x0000000c000d7223 */ /* 0x000fe2000001010d */
[----:B------:R-:W-:Y:S06]  /*2260*/  BRA `(.L_x_8043) ;  /* 0x00000000007c7947 */ /* 0x000fec0003800000 */
.L_x_8044:
        /* <DEDUP_REMOVED lines=15> */
.L_x_8050:
        /* <DEDUP_REMOVED lines=13> */
.L_x_8049:
[----:B------:R-:W-:Y:S05]  /*2430*/  BSYNC B2 ;  /* 0x0000000000027941 */ /* 0x000fea0003800000 */
.L_x_8048:
[----:B0-----:R-:W-:-:S04]  /*2440*/  FMUL.FTZ R13, R12, 1.1920928955078125e-07 ;  /* 0x340000000c0d7820 */ /* 0x001fc80000410000 */
[----:B------:R-:W-:-:S07]  /*2450*/  FMUL.FTZ R13, R18, R13 ;  /* 0x0000000d120d7220 */ /* 0x000fce0000410000 */
.L_x_8043:
[----:B------:R-:W-:Y:S05]  /*2460*/  BSYNC B0 ;  /* 0x0000000000007941 */ /* 0x000fea0003800000 */
.L_x_8042:
        /* <DEDUP_REMOVED lines=26> */
.L_x_8041:
[----:B------:R-:W-:Y:S05]  /*2610*/  BSYNC B1 ;  /* 0x0000000000017941 */ /* 0x000fea0003800000 */
.L_x_8040:
        /* <DEDUP_REMOVED lines=34> */
.L_x_8058:
[----:B------:R-:W-:Y:S01]  /*2840*/  FSETP.GEU.FTZ.AND P0, PT, R17, -R0, PT ;  /* 0x800000001100720b */ /* 0x000fe20003f1e000 */
[----:B------:R-:W-:-:S12]  /*2850*/  FADD.FTZ R14, R14, -1 ;  /* 0xbf8000000e0e7421 */ /* 0x000fd80000010000 */
[----:B------:R-:W-:-:S07]  /*2860*/  @!P0 FADD.FTZ R14, R14, -1 ;  /* 0xbf8000000e0e8421 */ /* 0x000fce0000010000 */
.L_x_8057:
[----:B------:R-:W-:Y:S05]  /*2870*/  BSYNC B2 ;  /* 0x0000000000027941 */ /* 0x000fea0003800000 */
.L_x_8056:
[----:B------:R-:W-:Y:S01]  /*2880*/  FFMA.FTZ R13, -R0, R14, R13 ;  /* 0x0000000e000d7223 */ /* 0x000fe2000001010d */
[----:B------:R-:W-:Y:S06]  /*2890*/  BRA `(.L_x_8054) ;  /* 0x00000000007c7947 */ /* 0x000fec0003800000 */
.L_x_8055:
        /* <DEDUP_REMOVED lines=15> */
.L_x_8061:
        /* <DEDUP_REMOVED lines=13> */
.L_x_8060:
[----:B------:R-:W-:Y:S05]  /*2a60*/  BSYNC B2 ;  /* 0x0000000000027941 */ /* 0x000fea0003800000 */
.L_x_8059:
[----:B------:R-:W-:-:S04]  /*2a70*/  FMUL.FTZ R14, R14, 1.1920928955078125e-07 ;  /* 0x340000000e0e7820 */ /* 0x000fc80000410000 */
[----:B------:R-:W-:-:S07]  /*2a80*/  FMUL.FTZ R13, R13, R14 ;  /* 0x0000000e0d0d7220 */ /* 0x000fce0000410000 */
.L_x_8054:
[----:B------:R-:W-:Y:S05]  /*2a90*/  BSYNC B0 ;  /* 0x0000000000007941 */ /* 0x000fea0003800000 */
.L_x_8053:
        /* <DEDUP_REMOVED lines=26> */
.L_x_8052:
[----:B------:R-:W-:Y:S05]  /*2c40*/  BSYNC B1 ;  /* 0x0000000000017941 */ /* 0x000fea0003800000 */
.L_x_8051:
        /* <DEDUP_REMOVED lines=34> */
.L_x_8069:
[----:B------:R-:W-:Y:S01]  /*2e70*/  FSETP.GEU.FTZ.AND P0, PT, R17, -R0, PT ;  /* 0x800000001100720b */ /* 0x000fe20003f1e000 */
[----:B------:R-:W-:-:S12]  /*2e80*/  FADD.FTZ R14, R14, -1 ;  /* 0xbf8000000e0e7421 */ /* 0x000fd80000010000 */
[----:B------:R-:W-:-:S07]  /*2e90*/  @!P0 FADD.FTZ R14, R14, -1 ;  /* 0xbf8000000e0e8421 */ /* 0x000fce0000010000 */
.L_x_8068:
[----:B------:R-:W-:Y:S05]  /*2ea0*/  BSYNC B2 ;  /* 0x0000000000027941 */ /* 0x000fea0003800000 */
.L_x_8067:
[----:B------:R-:W-:Y:S01]  /*2eb0*/  FFMA.FTZ R5, -R0, R14, R5 ;  /* 0x0000000e00057223 */ /* 0x000fe20000010105 */
[----:B------:R-:W-:Y:S06]  /*2ec0*/  BRA `(.L_x_8065) ;  /* 0x00000000007c7947 */ /* 0x000fec0003800000 */
.L_x_8066:
        /* <DEDUP_REMOVED lines=15> */
.L_x_8072:
        /* <DEDUP_REMOVED lines=13> */
.L_x_8071:
[----:B------:R-:W-:Y:S05]  /*3090*/  BSYNC B2 ;  /* 0x0000000000027941 */ /* 0x000fea0003800000 */
.L_x_8070:
[----:B------:R-:W-:-:S04]  /*30a0*/  FMUL.FTZ R14, R14, 1.1920928955078125e-07 ;  /* 0x340000000e0e7820 */ /* 0x000fc80000410000 */
[----:B------:R-:W-:-:S07]  /*30b0*/  FMUL.FTZ R5, R5, R14 ;  /* 0x0000000e05057220 */ /* 0x000fce0000410000 */
.L_x_8065:
[----:B------:R-:W-:Y:S05]  /*30c0*/  BSYNC B0 ;  /* 0x0000000000007941 */ /* 0x000fea0003800000 */
.L_x_8064:
        /* <DEDUP_REMOVED lines=26> */
.L_x_8063:
[----:B------:R-:W-:Y:S05]  /*3270*/  BSYNC B1 ;  /* 0x0000000000017941 */ /* 0x000fea0003800000 */
.L_x_8062:
        /* <DEDUP_REMOVED lines=10> */
.L_x_7984:
        /* <DEDUP_REMOVED lines=94> */
.L_x_8080:
[----:B------:R-:W-:Y:S01]  /*3900*/  FSETP.GEU.FTZ.AND P0, PT, R9, -R13, PT ;  /* 0x8000000d0900720b */ /* 0x000fe20003f1e000 */
[----:B------:R-:W-:-:S12]  /*3910*/  FADD.FTZ R11, R11, -1 ;  /* 0xbf8000000b0b7421 */ /* 0x000fd80000010000 */
[----:B------:R-:W-:-:S07]  /*3920*/  @!P0 FADD.FTZ R11, R11, -1 ;  /* 0xbf8000000b0b8421 */ /* 0x000fce0000010000 */
.L_x_8079:
[----:B------:R-:W-:Y:S05]  /*3930*/  BSYNC B2 ;  /* 0x0000000000027941 */ /* 0x000fea0003800000 */
.L_x_8078:
[----:B------:R-:W-:Y:S01]  /*3940*/  FFMA.FTZ R6, -R13, R11, R6 ;  /* 0x0000000b0d067223 */ /* 0x000fe20000010106 */
[----:B------:R-:W-:Y:S06]  /*3950*/  BRA `(.L_x_8076) ;  /* 0x00000000007c7947 */ /* 0x000fec0003800000 */
.L_x_8077:
        /* <DEDUP_REMOVED lines=15> */
.L_x_8083:
        /* <DEDUP_REMOVED lines=13> */
.L_x_8082:
[----:B------:R-:W-:Y:S05]  /*3b20*/  BSYNC B2 ;  /* 0x0000000000027941 */ /* 0x000fea0003800000 */
.L_x_8081:
[----:B------:R-:W-:-:S04]  /*3b30*/  FMUL.FTZ R9, R8, 1.1920928955078125e-07 ;  /* 0x3400000008097820 */ /* 0x000fc80000410000 */
[----:B------:R-:W-:-:S07]  /*3b40*/  FMUL.FTZ R6, R6, R9 ;  /* 0x0000000906067220 */ /* 0x000fce0000410000 */
.L_x_8076:
[----:B------:R-:W-:Y:S05]  /*3b50*/  BSYNC B0 ;  /* 0x0000000000007941 */ /* 0x000fea0003800000 */
.L_x_8075:
        /* <DEDUP_REMOVED lines=27> */
.L_x_8074:
[----:B------:R-:W-:Y:S05]  /*3d10*/  BSYNC B1 ;  /* 0x0000000000017941 */ /* 0x000fea0003800000 */
.L_x_8073:
        /* <DEDUP_REMOVED lines=39> */
.L_x_8091:
[----:B------:R-:W-:Y:S01]  /*3f90*/  FSETP.GEU.FTZ.AND P0, PT, R12, -R13, PT ;  /* 0x8000000d0c00720b */ /* 0x000fe20003f1e000 */
[----:B------:R-:W-:-:S12]  /*3fa0*/  FADD.FTZ R7, R7, -1 ;  /* 0xbf80000007077421 */ /* 0x000fd80000010000 */
[----:B------:R-:W-:-:S07]  /*3fb0*/  @!P0 FADD.FTZ R7, R7, -1 ;  /* 0xbf80000007078421 */ /* 0x000fce0000010000 */
.L_x_8090:
[----:B------:R-:W-:Y:S05]  /*3fc0*/  BSYNC B2 ;  /* 0x0000000000027941 */ /* 0x000fea0003800000 */
.L_x_8089:
[----:B------:R-:W-:Y:S01]  /*3fd0*/  FFMA.FTZ R0, -R13, R7, R0 ;  /* 0x000000070d007223 */ /* 0x000fe20000010100 */
[----:B------:R-:W-:Y:S06]  /*3fe0*/  BRA `(.L_x_8087) ;  /* 0x00000000007c7947 */ /* 0x000fec0003800000 */
.L_x_8088:
        /* <DEDUP_REMOVED lines=15> */
.L_x_8094:
        /* <DEDUP_REMOVED lines=13> */
.L_x_8093:
[----:B------:R-:W-:Y:S05]  /*41b0*/  BSYNC B2 ;  /* 0x0000000000027941 */ /* 0x000fea0003800000 */
.L_x_8092:
[----:B------:R-:W-:-:S04]  /*41c0*/  FMUL.FTZ R0, R11, 1.1920928955078125e-07 ;  /* 0x340000000b007820 */ /* 0x000fc80000410000 */
[----:B------:R-:W-:-:S07]  /*41d0*/  FMUL.FTZ R0, R7, R0 ;  /* 0x0000000007007220 */ /* 0x000fce0000410000 */
.L_x_8087:
[----:B------:R-:W-:Y:S05]  /*41e0*/  BSYNC B0 ;  /* 0x0000000000007941 */ /* 0x000fea0003800000 */
.L_x_8086:
        /* <DEDUP_REMOVED lines=27> */
.L_x_8085:
[----:B------:R-:W-:Y:S05]  /*43a0*/  BSYNC B1 ;  /* 0x0000000000017941 */ /* 0x000fea0003800000 */
.L_x_8084:
        /* <DEDUP_REMOVED lines=39> */
.L_x_8102:
[----:B------:R-:W-:Y:S01]  /*4620*/  FSETP.GEU.FTZ.AND P0, PT, R12, -R13, PT ;  /* 0x8000000d0c00720b */ /* 0x000fe20003f1e000 */
[----:B------:R-:W-:-:S12]  /*4630*/  FADD.FTZ R5, R5, -1 ;  /* 0xbf80000005057421 */ /* 0x000fd80000010000 */
[----:B------:R-:W-:-:S07]  /*4640*/  @!P0 FADD.FTZ R5, R5, -1 ;  /* 0xbf80000005058421 */ /* 0x000fce0000010000 */
.L_x_8101:
[----:B------:R-:W-:Y:S05]  /*4650*/  BSYNC B2 ;  /* 0x0000000000027941 */ /* 0x000fea0003800000 */
.L_x_8100:
[----:B------:R-:W-:Y:S01]  /*4660*/  FFMA.FTZ R0, -R13, R5, R0 ;  /* 0x000000050d007223 */ /* 0x000fe20000010100 */
[----:B------:R-:W-:Y:S06]  /*4670*/  BRA `(.L_x_8098) ;  /* 0x00000000007c7947 */ /* 0x000fec0003800000 */
.L_x_8099:
        /* <DEDUP_REMOVED lines=15> */
.L_x_8105:
        /* <DEDUP_REMOVED lines=13> */
.L_x_8104:
[----:B------:R-:W-:Y:S05]  /*4840*/  BSYNC B2 ;  /* 0x0000000000027941 */ /* 0x000fea0003800000 */
.L_x_8103:
[----:B------:R-:W-:-:S04]  /*4850*/  FMUL.FTZ R0, R11, 1.1920928955078125e-07 ;  /* 0x340000000b007820 */ /* 0x000fc80000410000 */
[----:B------:R-:W-:-:S07]  /*4860*/  FMUL.FTZ R0, R5, R0 ;  /* 0x0000000005007220 */ /* 0x000fce0000410000 */
.L_x_8098:
[----:B------:R-:W-:Y:S05]  /*4870*/  BSYNC B0 ;  /* 0x0000000000007941 */ /* 0x000fea0003800000 */
.L_x_8097:
        /* <DEDUP_REMOVED lines=27> */
.L_x_8096:
[----:B------:R-:W-:Y:S05]  /*4a30*/  BSYNC B1 ;  /* 0x0000000000017941 */ /* 0x000fea0003800000 */
.L_x_8095:
        /* <DEDUP_REMOVED lines=39> */
.L_x_8113:
[----:B------:R-:W-:Y:S01]  /*4cb0*/  FSETP.GEU.FTZ.AND P0, PT, R13, -R14, PT ;  /* 0x8000000e0d00720b */ /* 0x000fe20003f1e000 */
[----:B------:R-:W-:-:S12]  /*4cc0*/  FADD.FTZ R0, R0, -1 ;  /* 0xbf80000000007421 */ /* 0x000fd80000010000 */
[----:B------:R-:W-:-:S07]  /*4cd0*/  @!P0 FADD.FTZ R0, R0, -1 ;  /* 0xbf80000000008421 */ /* 0x000fce0000010000 */
.L_x_8112:
[----:B------:R-:W-:Y:S05]  /*4ce0*/  BSYNC B2 ;  /* 0x0000000000027941 */ /* 0x000fea0003800000 */
.L_x_8111:
[----:B------:R-:W-:Y:S01]  /*4cf0*/  FFMA.FTZ R9, -R14, R0, R9 ;  /* 0x000000000e097223 */ /* 0x000fe20000010109 */
[----:B------:R-:W-:Y:S06]  /*4d00*/  BRA `(.L_x_8109) ;  /* 0x00000000007c7947 */ /* 0x000fec0003800000 */
.L_x_8110:
        /* <DEDUP_REMOVED lines=15> */
.L_x_8116:
        /* <DEDUP_REMOVED lines=13> */
.L_x_8115:
[----:B------:R-:W-:Y:S05]  /*4ed0*/  BSYNC B2 ;  /* 0x0000000000027941 */ /* 0x000fea0003800000 */
.L_x_8114:
[----:B------:R-:W-:-:S04]  /*4ee0*/  FMUL.FTZ R12, R12, 1.1920928955078125e-07 ;  /* 0x340000000c0c7820 */ /* 0x000fc80000410000 */
[----:B------:R-:W-:-:S07]  /*4ef0*/  FMUL.FTZ R9, R9, R12 ;  /* 0x0000000c09097220 */ /* 0x000fce0000410000 */
.L_x_8109:
[----:B------:R-:W-:Y:S05]  /*4f00*/  BSYNC B0 ;  /* 0x0000000000007941 */ /* 0x000fea0003800000 */
.L_x_8108:
        /* <DEDUP_REMOVED lines=27> */
.L_x_8107:
[----:B------:R-:W-:Y:S05]  /*50c0*/  BSYNC B1 ;  /* 0x0000000000017941 */ /* 0x000fea0003800000 */
.L_x_8106:
        /* <DEDUP_REMOVED lines=39> */
.L_x_8124:
[----:B------:R-:W-:Y:S01]  /*5340*/  FSETP.GEU.FTZ.AND P0, PT, R13, -R19, PT ;  /* 0x800000130d00720b */ /* 0x000fe20003f1e000 */
[----:B------:R-:W-:-:S12]  /*5350*/  FADD.FTZ R15, R15, -1 ;  /* 0xbf8000000f0f7421 */ /* 0x000fd80000010000 */
[----:B------:R-:W-:-:S07]  /*5360*/  @!P0 FADD.FTZ R15, R15, -1 ;  /* 0xbf8000000f0f8421 */ /* 0x000fce0000010000 */
.L_x_8123:
[----:B------:R-:W-:Y:S05]  /*5370*/  BSYNC B2 ;  /* 0x0000000000027941 */ /* 0x000fea0003800000 */
.L_x_8122:
[----:B------:R-:W-:Y:S01]  /*5380*/  FFMA.FTZ R10, -R19, R15, R10 ;  /* 0x0000000f130a7223 */ /* 0x000fe2000001010a */
[----:B------:R-:W-:Y:S06]  /*5390*/  BRA `(.L_x_8120) ;  /* 0x00000000007c7947 */ /* 0x000fec0003800000 */
.L_x_8121:
        /* <DEDUP_REMOVED lines=15> */
.L_x_8127:
        /* <DEDUP_REMOVED lines=13> */
.L_x_8126:
[----:B------:R-:W-:Y:S05]  /*5560*/  BSYNC B2 ;  /* 0x0000000000027941 */ /* 0x000fea0003800000 */
.L_x_8125:
[----:B------:R-:W-:-:S04]  /*5570*/  FMUL.FTZ R13, R13, 1.1920928955078125e-07 ;  /* 0x340000000d0d7820 */ /* 0x000fc80000410000 */
[----:B------:R-:W-:-:S07]  /*5580*/  FMUL.FTZ R10, R10, R13 ;  /* 0x0000000d0a0a7220 */ /* 0x000fce0000410000 */
.L_x_8120:
[----:B------:R-:W-:Y:S05]  /*5590*/  BSYNC B0 ;  /* 0x0000000000007941 */ /* 0x000fea0003800000 */
.L_x_8119:
        /* <DEDUP_REMOVED lines=27> */
.L_x_8118:
[----:B------:R-:W-:Y:S05]  /*5750*/  BSYNC B1 ;  /* 0x0000000000017941 */ /* 0x000fea0003800000 */
.L_x_8117:
        /* <DEDUP_REMOVED lines=39> */
.L_x_8135:
[----:B------:R-:W-:Y:S01]  /*59d0*/  FSETP.GEU.FTZ.AND P0, PT, R15, -R18, PT ;  /* 0x800000120f00720b */ /* 0x000fe20003f1e000 */
[----:B------:R-:W-:-:S12]  /*59e0*/  FADD.FTZ R0, R0, -1 ;  /* 0xbf80000000007421 */ /* 0x000fd80000010000 */
[----:B------:R-:W-:-:S07]  /*59f0*/  @!P0 FADD.FTZ R0, R0, -1 ;  /* 0xbf80000000008421 */ /* 0x000fce0000010000 */
.L_x_8134:
[----:B------:R-:W-:Y:S05]  /*5a00*/  BSYNC B2 ;  /* 0x0000000000027941 */ /* 0x000fea0003800000 */
.L_x_8133:
[----:B------:R-:W-:Y:S01]  /*5a10*/  FFMA.FTZ R11, -R18, R0, R11 ;  /* 0x00000000120b7223 */ /* 0x000fe2000001010b */
[----:B------:R-:W-:Y:S06]  /*5a20*/  BRA `(.L_x_8131) ;  /* 0x00000000007c7947 */ /* 0x000fec0003800000 */
.L_x_8132:
        /* <DEDUP_REMOVED lines=15> */
.L_x_8138:
        /* <DEDUP_REMOVED lines=13> */
.L_x_8137:
[----:B------:R-:W-:Y:S05]  /*5bf0*/  BSYNC B2 ;  /* 0x0000000000027941 */ /* 0x000fea0003800000 */
.L_x_8136:
[----:B------:R-:W-:-:S04]  /*5c00*/  FMUL.FTZ R14, R14, 1.1920928955078125e-07 ;  /* 0x340000000e0e7820 */ /* 0x000fc80000410000 */
[----:B------:R-:W-:-:S07]  /*5c10*/  FMUL.FTZ R11, R11, R14 ;  /* 0x0000000e0b0b7220 */ /* 0x000fce0000410000 */
.L_x_8131:
[----:B------:R-:W-:Y:S05]  /*5c20*/  BSYNC B0 ;  /* 0x0000000000007941 */ /* 0x000fea0003800000 */
.L_x_8130:
        /* <DEDUP_REMOVED lines=27> */
.L_x_8129:
[----:B------:R-:W-:Y:S05]  /*5de0*/  BSYNC B1 ;  /* 0x0000000000017941 */ /* 0x000fea0003800000 */
.L_x_8128:
        /* <DEDUP_REMOVED lines=39> */
.L_x_8146:
[----:B------:R-:W-:Y:S01]  /*6060*/  FSETP.GEU.FTZ.AND P0, PT, R15, -R21, PT ;  /* 0x800000150f00720b */ /* 0x000fe20003f1e000 */
[----:B------:R-:W-:-:S12]  /*6070*/  FADD.FTZ R19, R19, -1 ;  /* 0xbf80000013137421 */ /* 0x000fd80000010000 */
[----:B------:R-:W-:-:S07]  /*6080*/  @!P0 FADD.FTZ R19, R19, -1 ;  /* 0xbf80000013138421 */ /* 0x000fce0000010000 */
.L_x_8145:
[----:B------:R-:W-:Y:S05]  /*6090*/  BSYNC B2 ;  /* 0x0000000000027941 */ /* 0x000fea0003800000 */
.L_x_8144:
[----:B------:R-:W-:Y:S01]  /*60a0*/  FFMA.FTZ R12, -R21, R19, R12 ;  /* 0x00000013150c7223 */ /* 0x000fe2000001010c */
[----:B------:R-:W-:Y:S06]  /*60b0*/  BRA `(.L_x_8142) ;  /* 0x00000000007c7947 */ /* 0x000fec0003800000 */
.L_x_8143:
        /* <DEDUP_REMOVED lines=15> */
.L_x_8149:
        /* <DEDUP_REMOVED lines=13> */
.L_x_8148:
[----:B------:R-:W-:Y:S05]  /*6280*/  BSYNC B2 ;  /* 0x0000000000027941 */ /* 0x000fea0003800000 */
.L_x_8147:
[----:B------:R-:W-:-:S04]  /*6290*/  FMUL.FTZ R15, R15, 1.1920928955078125e-07 ;  /* 0x340000000f0f7820 */ /* 0x000fc80000410000 */
[----:B------:R-:W-:-:S07]  /*62a0*/  FMUL.FTZ R12, R12, R15 ;  /* 0x0000000f0c0c7220 */ /* 0x000fce0000410000 */
.L_x_8142:
[----:B------:R-:W-:Y:S05]  /*62b0*/  BSYNC B0 ;  /* 0x0000000000007941 */ /* 0x000fea0003800000 */
.L_x_8141:
        /* <DEDUP_REMOVED lines=27> */
.L_x_8140:
[----:B------:R-:W-:Y:S05]  /*6470*/  BSYNC B1 ;  /* 0x0000000000017941 */ /* 0x000fea0003800000 */
.L_x_8139:
        /* <DEDUP_REMOVED lines=39> */
.L_x_8157:
[----:B------:R-:W-:Y:S01]  /*66f0*/  FSETP.GEU.FTZ.AND P0, PT, R15, -R19, PT ;  /* 0x800000130f00720b */ /* 0x000fe20003f1e000 */
[----:B------:R-:W-:-:S12]  /*6700*/  FADD.FTZ R17, R17, -1 ;  /* 0xbf80000011117421 */ /* 0x000fd80000010000 */
[----:B------:R-:W-:-:S07]  /*6710*/  @!P0 FADD.FTZ R17, R17, -1 ;  /* 0xbf80000011118421 */ /* 0x000fce0000010000 */
.L_x_8156:
[----:B------:R-:W-:Y:S05]  /*6720*/  BSYNC B2 ;  /* 0x0000000000027941 */ /* 0x000fea0003800000 */
.L_x_8155:
[----:B------:R-:W-:Y:S01]  /*6730*/  FFMA.FTZ R14, -R19, R17, R14 ;  /* 0x00000011130e7223 */ /* 0x000fe2000001010e */
[----:B------:R-:W-:Y:S06]  /*6740*/  BRA `(.L_x_8153) ;  /* 0x00000000007c7947 */ /* 0x000fec0003800000 */
.L_x_8154:
        /* <DEDUP_REMOVED lines=15> */
.L_x_8160:
        /* <DEDUP_REMOVED lines=13> */
.L_x_8159:
[----:B------:R-:W-:Y:S05]  /*6910*/  BSYNC B2 ;  /* 0x0000000000027941 */ /* 0x000fea0003800000 */
.L_x_8158:
[----:B------:R-:W-:-:S04]  /*6920*/  FMUL.FTZ R17, R17, 1.1920928955078125e-07 ;  /* 0x3400000011117820 */ /* 0x000fc80000410000 */
[----:B------:R-:W-:-:S07]  /*6930*/  FMUL.FTZ R14, R14, R17 ;  /* 0x000000110e0e7220 */ /* 0x000fce0000410000 */
.L_x_8153:
[----:B------:R-:W-:Y:S05]  /*6940*/  BSYNC B0 ;  /* 0x0000000000007941 */ /* 0x000fea0003800000 */
.L_x_8152:
        /* <DEDUP_REMOVED lines=27> */
.L_x_8151:
[----:B------:R-:W-:Y:S05]  /*6b00*/  BSYNC B1 ;  /* 0x0000000000017941 */ /* 0x000fea0003800000 */
.L_x_8150:
        /* <DEDUP_REMOVED lines=17> */
.L_x_8163:
[----:B------:R-:W-:-:S13]  /*6c20*/  ISETP.GE.AND P0, PT, R4, R3, PT ;  /* 0x000000030400720c */ /* 0x000fda0003f06270 */
[----:B------:R-:W-:Y:S05]  /*6c30*/  @P0 BRA `(.L_x_8165) ;  /* 0x0000000000300947 */ /* 0x000fea0003800000 */
[----:B-1----:R-:W1:Y:S01]  /*6c40*/  LDC.64 R6, c[0x0][0x218] ;  /* 0x00008600ff067b82 */ /* 0x002e620000000a00 */
[----:B------:R-:W-:Y:S01]  /*6c50*/  IADD3 R13, R2, R4, RZ ;  /* 0x00000004020d7210 */ /* 0x000fe20007ffe0ff */
[----:B------:R-:W-:-:S04]  /*6c60*/  VIADD R4, R4, 0x80 ;  /* 0x0000008004047836 */ /* 0x000fc80000000000 */
[----:B-1----:R-:W-:-:S05]  /*6c70*/  IMAD.WIDE.U32 R6, R13, 0x2, R6 ;  /* 0x000000020d067825 */ /* 0x002fca00078e0006 */
[----:B-----5:R2:W-:Y:S02]  /*6c80*/  STG.E.U16 desc[UR4][R6.64], R5 ;  /* 0x0000000506007986 */ /* 0x0205e4000c101504 */
.L_x_8164:
[----:B------:R-:W-:-:S13]  /*6c90*/  ISETP.GE.AND P0, PT, R4, R3, PT ;  /* 0x000000030400720c */ /* 0x000fda0003f06270 */
[----:B------:R-:W-:Y:S05]  /*6ca0*/  @P0 BRA `(.L_x_8166) ;  /* 0x0000000000300947 */ /* 0x000fea0003800000 */
[----:B-12---:R-:W1:Y:S01]  /*6cb0*/  LDC.64 R6, c[0x0][0x218] ;  /* 0x00008600ff067b82 */ /* 0x006e620000000a00 */
[----:B-----5:R-:W-:Y:S01]  /*6cc0*/  IMAD.IADD R5, R2, 0x1, R4 ;  /* 0x0000000102057824 */ /* 0x020fe200078e0204 */
[----:B------:R-:W-:-:S03]  /*6cd0*/  IADD3 R4, R4, 0x80, RZ ;  /* 0x0000008004047810 */ /* 0x000fc60007ffe0ff */
[----:B-1----:R-:W-:-:S05]  /*6ce0*/  IMAD.WIDE.U32 R6, R5, 0x2, R6 ;  /* 0x0000000205067825 */ /* 0x002fca00078e0006 */
[----:B------:R2:W-:Y:S02]  /*6cf0*/  STG.E.U16 desc[UR4][R6.64], R9 ;  /* 0x0000000906007986 */ /* 0x0005e4000c101504 */
.L_x_8165:
[----:B------:R-:W-:-:S13]  /*6d00*/  ISETP.GE.AND P0, PT, R4, R3, PT ;  /* 0x000000030400720c */ /* 0x000fda0003f06270 */
[----:B------:R-:W-:Y:S05]  /*6d10*/  @P0 BRA `(.L_x_8167) ;  /* 0x0000000000340947 */ /* 0x000fea0003800000 */
[----:B-12---:R-:W1:Y:S01]  /*6d20*/  LDC.64 R6, c[0x0][0x218] ;  /* 0x00008600ff067b82 */ /* 0x006e620000000a00 */
[----:B-----5:R-:W-:Y:S02]  /*6d30*/  IMAD.IADD R5, R2, 0x1, R4 ;  /* 0x0000000102057824 */ /* 0x020fe400078e0204 */
[----:B------:R-:W-:Y:S02]  /*6d40*/  VIADD R4, R4, 0x80 ;  /* 0x0000008004047836 */ /* 0x000fe40000000000 */
[----:B-1----:R-:W-:-:S05]  /*6d50*/  IMAD.WIDE.U32 R6, R5, 0x2, R6 ;  /* 0x0000000205067825 */ /* 0x002fca00078e0006 */
[----:B------:R3:W-:Y:S02]  /*6d60*/  STG.E.U16 desc[UR4][R6.64], R10 ;  /* 0x0000000a06007986 */ /* 0x0007e4000c101504 */
.L_x_8166:
        /* <DEDUP_REMOVED lines=8> */
.L_x_8167:
[----:B------:R-:W-:Y:S05]  /*6df0*/  BSYNC B1 ;  /* 0x0000000000017941 */ /* 0x000fea0003800000 */
.L_x_8162:
[----:B------:R-:W-:-:S13]  /*6e00*/  ISETP.GE.AND P0, PT, R4, R3, PT ;  /* 0x000000030400720c */ /* 0x000fda0003f06270 */
[----:B-123--:R-:W1:Y:S01]  /*6e10*/  @!P0 LDC.64 R6, c[0x0][0x218] ;  /* 0x00008600ff068b82 */ /* 0x00ee620000000a00 */
[----:B-----5:R-:W-:Y:S01]  /*6e20*/  @!P0 IMAD.IADD R5, R2, 0x1, R4 ;  /* 0x0000000102058824 */ /* 0x020fe200078e0204 */
[----:B------:R-:W-:-:S03]  /*6e30*/  @!P0 IADD3 R4, R4, 0x80, RZ ;  /* 0x0000008004048810 */ /* 0x000fc60007ffe0ff */
[----:B-1----:R-:W-:-:S05]  /*6e40*/  @!P0 IMAD.WIDE.U32 R6, R5, 0x2, R6 ;  /* 0x0000000205068825 */ /* 0x002fca00078e0006 */
[----:B------:R4:W-:Y:S02]  /*6e50*/  @!P0 STG.E.U16 desc[UR4][R6.64], R12 ;  /* 0x0000000c06008986 */ /* 0x0009e4000c101504 */
.L_x_8168:
[----:B------:R-:W-:Y:S05]  /*6e60*/  BSYNC B0 ;  /* 0x0000000000007941 */ /* 0x000fea0003800000 */
.L_x_8161:
        /* <DEDUP_REMOVED lines=8> */
.L_x_8169:
        /* <DEDUP_REMOVED lines=9> */
.L_x_37802:


//--------------------- .text._ZN2at6native29vectorized_elementwise_kernelILi8ENS0_13AUnaryFunctorIN3c104HalfES4_S4_ZZZNS0_15binary_internal21div_floor_kernel_cudaERNS_18TensorIteratorBaseEENKUlvE1_clEvENKUlvE1_clEvEUlS4_S4_E_EESt5arrayIPcLm2EEEEviT0_T1_ --------------------------
	.section	.text._ZN2at6native29vectorized_elementwise_kernelILi8ENS0_13AUnaryFunctorIN3c104HalfES4_S4_ZZZNS0_15binary_internal21div_floor_kernel_cudaERNS_18TensorIteratorBaseEENKUlvE1_clEvENKUlvE1_clEvEUlS4_S4_E_EESt5arrayIPcLm2EEEEviT0_T1_,"ax",@progbits
	.align	128
        .global         _ZN2at6native29vectorized_elementwise_kernelILi8ENS0_13AUnaryFunctorIN3c104HalfES4_S4_ZZZNS0_15binary_internal21div_floor_kernel_cudaERNS_18TensorIteratorBaseEENKUlvE1_clEvENKUlvE1_clEvEUlS4_S4_E_EESt5arrayIPcLm2EEEEviT0_T1_
        .type           _ZN2at6native29vectorized_elementwise_kernelILi8ENS0_13AUnaryFunctorIN3c104HalfES4_S4_ZZZNS0_15binary_internal21div_floor_kernel_cudaERNS_18TensorIteratorBaseEENKUlvE1_clEvENKUlvE1_clEvEUlS4_S4_E_EESt5arrayIPcLm2EEEEviT0_T1_,@function
        .size           _ZN2at6native29vectorized_elementwise_kernelILi8ENS0_13AUnaryFunctorIN3c104HalfES4_S4_ZZZNS0_15binary_internal21div_floor_kernel_cudaERNS_18TensorIteratorBaseEENKUlvE1_clEvENKUlvE1_clEvEUlS4_S4_E_EESt5arrayIPcLm2EEEEviT0_T1_,(.L_x_37803 - _ZN2at6native29vectorized_elementwise_kernelILi8ENS0_13AUnaryFunctorIN3c104HalfES4_S4_ZZZNS0_15binary_internal21div_floor_kernel_cudaERNS_18TensorIteratorBaseEENKUlvE1_clEvENKUlvE1_clEvEUlS4_S4_E_EESt5arrayIPcLm2EEEEviT0_T1_)
        .other          _ZN2at6native29vectorized_elementwise_kernelILi8ENS0_13AUnaryFunctorIN3c104HalfES4_S4_ZZZNS0_15binary_internal21div_floor_kernel_cudaERNS_18TensorIteratorBaseEENKUlvE1_clEvENKUlvE1_clEvEUlS4_S4_E_EESt5arrayIPcLm2EEEEviT0_T1_,@"STO_CUDA_ENTRY STV_DEFAULT"
_ZN2at6native29vectorized_elementwise_kernelILi8ENS0_13AUnaryFunctorIN3c104HalfES4_S4_ZZZNS0_15binary_internal21div_floor_kernel_cudaERNS_18TensorIteratorBaseEENKUlvE1_clEvENKUlvE1_clEvEUlS4_S4_E_EESt5arrayIPcLm2EEEEviT0_T1_:
.text._ZN2at6native29vectorized_elementwise_kernelILi8ENS0_13AUnaryFunctorIN3c104HalfES4_S4_ZZZNS0_15binary_internal21div_floor_kernel_cudaERNS_18TensorIteratorBaseEENKUlvE1_clEvENKUlvE1_clEvEUlS4_S4_E_EESt5arrayIPcLm2EEEEviT0_T1_:
        /* <DEDUP_REMOVED lines=13> */
[----:B------:R-:W0:Y:S01]  /*00d0*/  LDC.U16 R8, c[0x0][0x216] ;  /* 0x00008580ff087b82 */ /* 0x000e220000000400 */
[----:B------:R-:W-:Y:S01]  /*00e0*/  BSSY B1, `(.L_x_8171) ;  /* 0x0000063000017945 */ /* 0x000fe20003800000 */
        /* <DEDUP_REMOVED lines=34> */
.L_x_8178:
[----:B------:R-:W-:Y:S01]  /*0310*/  FSETP.GEU.FTZ.AND P0, PT, R13, -R0, PT ;  /* 0x800000000d00720b */ /* 0x000fe20003f1e000 */
[----:B------:R-:W-:-:S12]  /*0320*/  FADD.FTZ R10, R10, -1 ;  /* 0xbf8000000a0a7421 */ /* 0x000fd80000010000 */
[----:B------:R-:W-:-:S07]  /*0330*/  @!P0 FADD.FTZ R10, R10, -1 ;  /* 0xbf8000000a0a8421 */ /* 0x000fce0000010000 */
.L_x_8177:
[----:B------:R-:W-:Y:S05]  /*0340*/  BSYNC B2 ;  /* 0x0000000000027941 */ /* 0x000fea0003800000 */
.L_x_8176:
[----:B------:R-:W-:Y:S01]  /*0350*/  FFMA.FTZ R3, -R0, R10, R3 ;  /* 0x0000000a00037223 */ /* 0x000fe20000010103 */
[----:B------:R-:W-:Y:S06]  /*0360*/  BRA `(.L_x_8174) ;  /* 0x00000000007c7947 */ /* 0x000fec0003800000 */
.L_x_8175:
        /* <DEDUP_REMOVED lines=15> */
.L_x_8181:
        /* <DEDUP_REMOVED lines=13> */
.L_x_8180:
[----:B------:R-:W-:Y:S05]  /*0530*/  BSYNC B2 ;  /* 0x0000000000027941 */ /* 0x000fea0003800000 */
.L_x_8179:
[----:B0-----:R-:W-:-:S04]  /*0540*/  FMUL.FTZ R3, R10, 1.1920928955078125e-07 ;  /* 0x340000000a037820 */ /* 0x001fc80000410000 */
[----:B------:R-:W-:-:S07]  /*0550*/  FMUL.FTZ R3, R16, R3 ;  /* 0x0000000310037220 */ /* 0x000fce0000410000 */
.L_x_8174:
[----:B------:R-:W-:Y:S05]  /*0560*/  BSYNC B0 ;  /* 0x0000000000007941 */ /* 0x000fea0003800000 */
.L_x_8173:
[C---:B------:R-:W-:Y:S01]  /*0570*/  FSETP.GTU.FTZ.AND P0, PT, |R3|.reuse, +INF , PT ;  /* 0x7f8000000300780b */ /* 0x040fe20003f1c200 */
[----:B------:R-:W0:Y:S01]  /*0580*/  MUFU.RCP R10, R11 ;  /* 0x0000000b000a7308 */ /* 0x000e220000001000 */
[----:B------:R-:W-:Y:S02]  /*0590*/  LOP3.LUT R0, R3, 0x80000000, R8, 0xb8, !PT ;  /* 0x8000000003007812 */ /* 0x000fe400078eb808 */
        /* <DEDUP_REMOVED lines=23> */
.L_x_8172:
[----:B------:R-:W-:Y:S05]  /*0710*/  BSYNC B1 ;  /* 0x0000000000017941 */ /* 0x000fea0003800000 */
.L_x_8171:
        /* <DEDUP_REMOVED lines=34> */
.L_x_8189:
[----:B------:R-:W-:Y:S01]  /*0940*/  FSETP.GEU.FTZ.AND P0, PT, R12, -R0, PT ;  /* 0x800000000c00720b */ /* 0x000fe20003f1e000 */
[----:B------:R-:W-:-:S12]  /*0950*/  FADD.FTZ R4, R4, -1 ;  /* 0xbf80000004047421 */ /* 0x000fd80000010000 */
[----:B------:R-:W-:-:S07]  /*0960*/  @!P0 FADD.FTZ R4, R4, -1 ;  /* 0xbf80000004048421 */ /* 0x000fce0000010000 */
.L_x_8188:
[----:B------:R-:W-:Y:S05]  /*0970*/  BSYNC B2 ;  /* 0x0000000000027941 */ /* 0x000fea0003800000 */
.L_x_8187:
[----:B------:R-:W-:Y:S01]  /*0980*/  FFMA.FTZ R13, -R0, R4, R13 ;  /* 0x00000004000d7223 */ /* 0x000fe2000001010d */
[----:B------:R-:W-:Y:S06]  /*0990*/  BRA `(.L_x_8185) ;  /* 0x00000000007c7947 */ /* 0x000fec0003800000 */
.L_x_8186:
        /* <DEDUP_REMOVED lines=15> */
.L_x_8192:
        /* <DEDUP_REMOVED lines=13> */
.L_x_8191:
[----:B------:R-:W-:Y:S05]  /*0b60*/  BSYNC B2 ;  /* 0x0000000000027941 */ /* 0x000fea0003800000 */
.L_x_8190:
[----:B------:R-:W-:-:S04]  /*0b70*/  FMUL.FTZ R13, R4, 1.1920928955078125e-07 ;  /* 0x34000000040d7820 */ /* 0x000fc80000410000 */
[----:B------:R-:W-:-:S07]  /*0b80*/  FMUL.FTZ R13, R14, R13 ;  /* 0x0000000d0e0d7220 */ /* 0x000fce0000410000 */
.L_x_8185:
[----:B------:R-:W-:Y:S05]  /*0b90*/  BSYNC B0 ;  /* 0x0000000000007941 */ /* 0x000fea0003800000 */
.L_x_8184:
        /* <DEDUP_REMOVED lines=26> */
.L_x_8183:
[----:B------:R-:W-:Y:S05]  /*0d40*/  BSYNC B1 ;  /* 0x0000000000017941 */ /* 0x000fea0003800000 */
.L_x_8182:
[----:B------:R-:W-:Y:S01]  /*0d50*/  HADD2.F32 R11, -RZ, R5.H0_H0 ;  /* 0x20000005ff0b7230 */ /* 0x000fe20000004100 */
        /* <DEDUP_REMOVED lines=33> */
.L_x_8200:
[----:B------:R-:W-:Y:S01]  /*0f70*/  FSETP.GEU.FTZ.AND P0, PT, R14, -R0, PT ;  /* 0x800000000e00720b */ /* 0x000fe20003f1e000 */
[----:B------:R-:W-:-:S12]  /*0f80*/  FADD.FTZ R10, R10, -1 ;  /* 0xbf8000000a0a7421 */ /* 0x000fd80000010000 */
[----:B------:R-:W-:-:S07]  /*0f90*/  @!P0 FADD.FTZ R10, R10, -1 ;  /* 0xbf8000000a0a8421 */ /* 0x000fce0000010000 */
.L_x_8199:
[----:B------:R-:W-:Y:S05]  /*0fa0*/  BSYNC B2 ;  /* 0x0000000000027941 */ /* 0x000fea0003800000 */
.L_x_8198:
[----:B------:R-:W-:Y:S01]  /*0fb0*/  FFMA.FTZ R13, -R0, R10, R13 ;  /* 0x0000000a000d7223 */ /* 0x000fe2000001010d */
[----:B------:R-:W-:Y:S06]  /*0fc0*/  BRA `(.L_x_8196) ;  /* 0x00000000007c7947 */ /* 0x000fec0003800000 */
.L_x_8197:
        /* <DEDUP_REMOVED lines=15> */
.L_x_8203:
        /* <DEDUP_REMOVED lines=13> */
.L_x_8202:
[----:B------:R-:W-:Y:S05]  /*1190*/  BSYNC B2 ;  /* 0x0000000000027941 */ /* 0x000fea0003800000 */
.L_x_8201:
[----:B0-----:R-:W-:-:S04]  /*11a0*/  FMUL.FTZ R13, R10, 1.1920928955078125e-07 ;  /* 0x340000000a0d7820 */ /* 0x001fc80000410000 */
[----:B------:R-:W-:-:S07]  /*11b0*/  FMUL.FTZ R13, R16, R13 ;  /* 0x0000000d100d7220 */ /* 0x000fce0000410000 */
.L_x_8196:
[----:B------:R-:W-:Y:S05]  /*11c0*/  BSYNC B0 ;  /* 0x0000000000007941 */ /* 0x000fea0003800000 */
.L_x_8195:
        /* <DEDUP_REMOVED lines=26> */
.L_x_8194:
[----:B------:R-:W-:Y:S05]  /*1370*/  BSYNC B1 ;  /* 0x0000000000017941 */ /* 0x000fea0003800000 */
.L_x_8193:
        /* <DEDUP_REMOVED lines=16> */
[----:B0-----:R-:W0:Y:S01]  /*1480*/  MUFU.RCP R12, R0 ;  /* 0x00000000000c7308 */ /* 0x001e220000001000 */
        /* <DEDUP_REMOVED lines=17> */
.L_x_8211:
[----:B------:R-:W-:Y:S01]  /*15a0*/  FSETP.GEU.FTZ.AND P0, PT, R14, -R0, PT ;  /* 0x800000000e00720b */ /* 0x000fe20003f1e000 */
[----:B------:R-:W-:-:S12]  /*15b0*/  FADD.FTZ R12, R12, -1 ;  /* 0xbf8000000c0c7421 */ /* 0x000fd80000010000 */
[----:B------:R-:W-:-:S07]  /*15c0*/  @!P0 FADD.FTZ R12, R12, -1 ;  /* 0xbf8000000c0c8421 */ /* 0x000fce0000010000 */
.L_x_8210:
[----:B------:R-:W-:Y:S05]  /*15d0*/  BSYNC B2 ;  /* 0x0000000000027941 */ /* 0x000fea0003800000 */
.L_x_8209:
[----:B------:R-:W-:Y:S01]  /*15e0*/  FFMA.FTZ R5, -R0, R12, R5 ;  /* 0x0000000c00057223 */ /* 0x000fe20000010105 */
[----:B------:R-:W-:Y:S06]  /*15f0*/  BRA `(.L_x_8207) ;  /* 0x00000000007c7947 */ /* 0x000fec0003800000 */
.L_x_8208:
[----:B0-----:R-:W-:Y:S01]  /*1600*/  VIADD R12, R0, 0xf4800000 ;  /* 0xf4800000000c7836 */ /* 0x001fe20000000000 */
        /* <DEDUP_REMOVED lines=14> */
.L_x_8214:
        /* <DEDUP_REMOVED lines=13> */
.L_x_8213:
[----:B------:R-:W-:Y:S05]  /*17c0*/  BSYNC B2 ;  /* 0x0000000000027941 */ /* 0x000fea0003800000 */
.L_x_8212:
[----:B------:R-:W-:-:S04]  /*17d0*/  FMUL.FTZ R12, R12, 1.1920928955078125e-07 ;  /* 0x340000000c0c7820 */ /* 0x000fc80000410000 */
[----:B0-----:R-:W-:-:S07]  /*17e0*/  FMUL.FTZ R5, R17, R12 ;  /* 0x0000000c11057220 */ /* 0x001fce0000410000 */
.L_x_8207:
[----:B------:R-:W-:Y:S05]  /*17f0*/  BSYNC B0 ;  /* 0x0000000000007941 */ /* 0x000fea0003800000 */
.L_x_8206:
[C---:B------:R-:W-:Y:S01]  /*1800*/  FSETP.GTU.FTZ.AND P0, PT, |R5|.reuse, +INF , PT ;  /* 0x7f8000000500780b */ /* 0x040fe20003f1c200 */
[----:B0-----:R-:W0:Y:S01]  /*1810*/  MUFU.RCP R12, R11 ;  /* 0x0000000b000c7308 */ /* 0x001e220000001000 */
        /* <DEDUP_REMOVED lines=24> */
.L_x_8205:
[----:B------:R-:W-:Y:S05]  /*19a0*/  BSYNC B1 ;  /* 0x0000000000017941 */ /* 0x000fea0003800000 */
.L_x_8204:
        /* <DEDUP_REMOVED lines=34> */
.L_x_8222:
[----:B------:R-:W-:Y:S01]  /*1bd0*/  FSETP.GEU.FTZ.AND P0, PT, R15, -R0, PT ;  /* 0x800000000f00720b */ /* 0x000fe20003f1e000 */
[----:B------:R-:W-:-:S12]  /*1be0*/  FADD.FTZ R12, R12, -1 ;  /* 0xbf8000000c0c7421 */ /* 0x000fd80000010000 */
[----:B------:R-:W-:-:S07]  /*1bf0*/  @!P0 FADD.FTZ R12, R12, -1 ;  /* 0xbf8000000c0c8421 */ /* 0x000fce0000010000 */
.L_x_8221:
[----:B------:R-:W-:Y:S05]  /*1c00*/  BSYNC B2 ;  /* 0x0000000000027941 */ /* 0x000fea0003800000 */
.L_x_8220:
[----:B------:R-:W-:Y:S01]  /*1c10*/  FFMA.FTZ R13, -R0, R12, R13 ;  /* 0x0000000c000d7223 */ /* 0x000fe2000001010d */
[----:B------:R-:W-:Y:S06]  /*1c20*/  BRA `(.L_x_8218) ;  /* 0x00000000007c7947 */ /* 0x000fec0003800000 */
.L_x_8219:
        /* <DEDUP_REMOVED lines=15> */
.L_x_8225:
        /* <DEDUP_REMOVED lines=13> */
.L_x_8224:
[----:B------:R-:W-:Y:S05]  /*1df0*/  BSYNC B2 ;  /* 0x0000000000027941 */ /* 0x000fea0003800000 */
.L_x_8223:
[----:B0-----:R-:W-:-:S04]  /*1e00*/  FMUL.FTZ R13, R12, 1.1920928955078125e-07 ;  /* 0x340000000c0d7820 */ /* 0x001fc80000410000 */
[----:B------:R-:W-:-:S07]  /*1e10*/  FMUL.FTZ R13, R18, R13 ;  /* 0x0000000d120d7220 */ /* 0x000fce0000410000 */
.L_x_8218:
[----:B------:R-:W-:Y:S05]  /*1e20*/  BSYNC B0 ;  /* 0x0000000000007941 */ /* 0x000fea0003800000 */
.L_x_8217:
        /* <DEDUP_REMOVED lines=26> */
.L_x_8216:
[----:B------:R-:W-:Y:S05]  /*1fd0*/  BSYNC B1 ;  /* 0x0000000000017941 */ /* 0x000fea0003800000 */
.L_x_8215:
        /* <DEDUP_REMOVED lines=34> */
.L_x_8233:
[----:B------:R-:W-:Y:S01]  /*2200*/  FSETP.GEU.FTZ.AND P0, PT, R15, -R0, PT ;  /* 0x800000000f00720b */ /* 0x000fe20003f1e000 */
[----:B------:R-:W-:-:S12]  /*2210*/  FADD.FTZ R6, R6, -1 ;  /* 0xbf80000006067421 */ /* 0x000fd80000010000 */
[----:B------:R-:W-:-:S07]  /*2220*/  @!P0 FADD.FTZ R6, R6, -1 ;  /* 0xbf80000006068421 */ /* 0x000fce0000010000 */
.L_x_8232:
[----:B------:R-:W-:Y:S05]  /*2230*/  BSYNC B2 ;  /* 0x0000000000027941 */ /* 0x000fea0003800000 */
.L_x_8231:
[----:B------:R-:W-:Y:S01]  /*2240*/  FFMA.FTZ R13, -R0, R6, R13 ;  /* 0x00000006000d7223 */ /* 0x000fe2000001010d */
[----:B------:R-:W-:Y:S06]  /*2250*/  BRA `(.L_x_8229) ;  /* 0x00000000007c7947 */ /* 0x000fec0003800000 */
.L_x_8230:
        /* <DEDUP_REMOVED lines=15> */
.L_x_8236:
        /* <DEDUP_REMOVED lines=13> */
.L_x_8235:
[----:B------:R-:W-:Y:S05]  /*2420*/  BSYNC B2 ;  /* 0x0000000000027941 */ /* 0x000fea0003800000 */
.L_x_8234:
[----:B0-----:R-:W-:-:S04]  /*2430*/  FMUL.FTZ R13, R6, 1.1920928955078125e-07 ;  /* 0x34000000060d7820 */ /* 0x001fc80000410000 */
[----:B------:R-:W-:-:S07]  /*2440*/  FMUL.FTZ R13, R18, R13 ;  /* 0x0000000d120d7220 */ /* 0x000fce0000410000 */
.L_x_8229:
[----:B------:R-:W-:Y:S05]  /*2450*/  BSYNC B0 ;  /* 0x0000000000007941 */ /* 0x000fea0003800000 */
.L_x_8228:
        /* <DEDUP_REMOVED lines=26> */
.L_x_8227:
[----:B------:R-:W-:Y:S05]  /*2600*/  BSYNC B1 ;  /* 0x0000000000017941 */ /* 0x000fea0003800000 */
.L_x_8226:
        /* <DEDUP_REMOVED lines=34> */
.L_x_8244:
[----:B------:R-:W-:Y:S01]  /*2830*/  FSETP.GEU.FTZ.AND P0, PT, R16, -R0, PT ;  /* 0x800000001000720b */ /* 0x000fe20003f1e000 */
[----:B------:R-:W-:-:S12]  /*2840*/  FADD.FTZ R14, R14, -1 ;  /* 0xbf8000000e0e7421 */ /* 0x000fd80000010000 */
[----:B------:R-:W-:-:S07]  /*2850*/  @!P0 FADD.FTZ R14, R14, -1 ;  /* 0xbf8000000e0e8421 */ /* 0x000fce0000010000 */
.L_x_8243:
[----:B------:R-:W-:Y:S05]  /*2860*/  BSYNC B2 ;  /* 0x0000000000027941 */ /* 0x000fea0003800000 */
.L_x_8242:
[----:B------:R-:W-:Y:S01]  /*2870*/  FFMA.FTZ R13, -R0, R14, R13 ;  /* 0x0000000e000d7223 */ /* 0x000fe2000001010d */
[----:B------:R-:W-:Y:S06]  /*2880*/  BRA `(.L_x_8240) ;  /* 0x00000000007c7947 */ /* 0x000fec0003800000 */
.L_x_8241:
        /* <DEDUP_REMOVED lines=15> */
.L_x_8247:
        /* <DEDUP_REMOVED lines=13> */
.L_x_8246:
[----:B------:R-:W-:Y:S05]  /*2a50*/  BSYNC B2 ;  /* 0x0000000000027941 */ /* 0x000fea0003800000 */
.L_x_8245:
[----:B------:R-:W-:-:S04]  /*2a60*/  FMUL.FTZ R14, R14, 1.1920928955078125e-07 ;  /* 0x340000000e0e7820 */ /* 0x000fc80000410000 */
[----:B------:R-:W-:-:S07]  /*2a70*/  FMUL.FTZ R13, R13, R14 ;  /* 0x0000000e0d0d7220 */ /* 0x000fce0000410000 */
.L_x_8240:
[----:B------:R-:W-:Y:S05]  /*2a80*/  BSYNC B0 ;  /* 0x0000000000007941 */ /* 0x000fea0003800000 */
.L_x_8239:
        /* <DEDUP_REMOVED lines=26> */
.L_x_8238:
[----:B------:R-:W-:Y:S05]  /*2c30*/  BSYNC B1 ;  /* 0x0000000000017941 */ /* 0x000fea0003800000 */
.L_x_8237:
        /* <DEDUP_REMOVED lines=34> */
.L_x_8255:
[----:B------:R-:W-:Y:S01]  /*2e60*/  FSETP.GEU.FTZ.AND P0, PT, R16, -R0, PT ;  /* 0x800000001000720b */ /* 0x000fe20003f1e000 */
[----:B------:R-:W-:-:S12]  /*2e70*/  FADD.FTZ R14, R14, -1 ;  /* 0xbf8000000e0e7421 */ /* 0x000fd80000010000 */
[----:B------:R-:W-:-:S07]  /*2e80*/  @!P0 FADD.FTZ R14, R14, -1 ;  /* 0xbf8000000e0e8421 */ /* 0x000fce0000010000 */
.L_x_8254:
[----:B------:R-:W-:Y:S05]  /*2e90*/  BSYNC B2 ;  /* 0x0000000000027941 */ /* 0x000fea0003800000 */
.L_x_8253:
[----:B------:R-:W-:Y:S01]  /*2ea0*/  FFMA.FTZ R11, -R0, R14, R11 ;  /* 0x0000000e000b7223 */ /* 0x000fe2000001010b */
[----:B------:R-:W-:Y:S06]  /*2eb0*/  BRA `(.L_x_8251) ;  /* 0x00000000007c7947 */ /* 0x000fec0003800000 */
.L_x_8252:
        /* <DEDUP_REMOVED lines=15> */
.L_x_8258:
        /* <DEDUP_REMOVED lines=13> */
.L_x_8257:
[----:B------:R-:W-:Y:S05]  /*3080*/  BSYNC B2 ;  /* 0x0000000000027941 */ /* 0x000fea0003800000 */
.L_x_8256:
[----:B------:R-:W-:-:S04]  /*3090*/  FMUL.FTZ R14, R14, 1.1920928955078125e-07 ;  /* 0x340000000e0e7820 */ /* 0x000fc80000410000 */
[----:B------:R-:W-:-:S07]  /*30a0*/  FMUL.FTZ R11, R11, R14 ;  /* 0x0000000e0b0b7220 */ /* 0x000fce0000410000 */
.L_x_8251:
[----:B------:R-:W-:Y:S05]  /*30b0*/  BSYNC B0 ;  /* 0x0000000000007941 */ /* 0x000fea0003800000 */
.L_x_8250:
        /* <DEDUP_REMOVED lines=16> */
[----:B0-----:R-:W-:Y:S01]  /*31c0*/  @!P0 F2FP.F16.F32.PACK_AB R16, RZ, R0 ;  /* 0x00000000ff10823e */ /* 0x001fe200000000ff */
        /* <DEDUP_REMOVED lines=9> */
.L_x_8249:
[----:B------:R-:W-:Y:S05]  /*3260*/  BSYNC B1 ;  /* 0x0000000000017941 */ /* 0x000fea0003800000 */
.L_x_8248:
[----:B------:R-:W0:Y:S01]  /*3270*/  LDC.64 R14, c[0x0][0x218] ;  /* 0x00008600ff0e7b82 */ /* 0x000e220000000a00 */
        /* <DEDUP_REMOVED lines=8> */
.L_x_8170:
        /* <DEDUP_REMOVED lines=94> */
.L_x_8266:
[----:B------:R-:W-:Y:S01]  /*38e0*/  FSETP.GEU.FTZ.AND P0, PT, R9, -R13, PT ;  /* 0x8000000d0900720b */ /* 0x000fe20003f1e000 */
[----:B------:R-:W-:-:S12]  /*38f0*/  FADD.FTZ R11, R11, -1 ;  /* 0xbf8000000b0b7421 */ /* 0x000fd80000010000 */
[----:B------:R-:W-:-:S07]  /*3900*/  @!P0 FADD.FTZ R11, R11, -1 ;  /* 0xbf8000000b0b8421 */ /* 0x000fce0000010000 */
.L_x_8265:
[----:B------:R-:W-:Y:S05]  /*3910*/  BSYNC B2 ;  /* 0x0000000000027941 */ /* 0x000fea0003800000 */
.L_x_8264:
[----:B------:R-:W-:Y:S01]  /*3920*/  FFMA.FTZ R6, -R13, R11, R6 ;  /* 0x0000000b0d067223 */ /* 0x000fe20000010106 */
[----:B------:R-:W-:Y:S06]  /*3930*/  BRA `(.L_x_8262) ;  /* 0x00000000007c7947 */ /* 0x000fec0003800000 */
.L_x_8263:
        /* <DEDUP_REMOVED lines=15> */
.L_x_8269:
        /* <DEDUP_REMOVED lines=13> */
.L_x_8268:
[----:B------:R-:W-:Y:S05]  /*3b00*/  BSYNC B2 ;  /* 0x0000000000027941 */ /* 0x000fea0003800000 */
.L_x_8267:
[----:B------:R-:W-:-:S04]  /*3b10*/  FMUL.FTZ R9, R8, 1.1920928955078125e-07 ;  /* 0x3400000008097820 */ /* 0x000fc80000410000 */
[----:B------:R-:W-:-:S07]  /*3b20*/  FMUL.FTZ R6, R6, R9 ;  /* 0x0000000906067220 */ /* 0x000fce0000410000 */
.L_x_8262:
[----:B------:R-:W-:Y:S05]  /*3b30*/  BSYNC B0 ;  /* 0x0000000000007941 */ /* 0x000fea0003800000 */
.L_x_8261:
        /* <DEDUP_REMOVED lines=27> */
.L_x_8260:
[----:B------:R-:W-:Y:S05]  /*3cf0*/  BSYNC B1 ;  /* 0x0000000000017941 */ /* 0x000fea0003800000 */
.L_x_8259:
        /* <DEDUP_REMOVED lines=39> */
.L_x_8277:
[----:B------:R-:W-:Y:S01]  /*3f70*/  FSETP.GEU.FTZ.AND P0, PT, R12, -R13, PT ;  /* 0x8000000d0c00720b */ /* 0x000fe20003f1e000 */
[----:B------:R-:W-:-:S12]  /*3f80*/  FADD.FTZ R7, R7, -1 ;  /* 0xbf80000007077421 */ /* 0x000fd80000010000 */
[----:B------:R-:W-:-:S07]  /*3f90*/  @!P0 FADD.FTZ R7, R7, -1 ;  /* 0xbf80000007078421 */ /* 0x000fce0000010000 */
.L_x_8276:
[----:B------:R-:W-:Y:S05]  /*3fa0*/  BSYNC B2 ;  /* 0x0000000000027941 */ /* 0x000fea0003800000 */
.L_x_8275:
[----:B------:R-:W-:Y:S01]  /*3fb0*/  FFMA.FTZ R0, -R13, R7, R0 ;  /* 0x000000070d007223 */ /* 0x000fe20000010100 */
[----:B------:R-:W-:Y:S06]  /*3fc0*/  BRA `(.L_x_8273) ;  /* 0x00000000007c7947 */ /* 0x000fec0003800000 */
.L_x_8274:
        /* <DEDUP_REMOVED lines=15> */
.L_x_8280:
        /* <DEDUP_REMOVED lines=13> */
.L_x_8279:
[----:B------:R-:W-:Y:S05]  /*4190*/  BSYNC B2 ;  /* 0x0000000000027941 */ /* 0x000fea0003800000 */
.L_x_8278:
[----:B------:R-:W-:-:S04]  /*41a0*/  FMUL.FTZ R0, R11, 1.1920928955078125e-07 ;  /* 0x340000000b007820 */ /* 0x000fc80000410000 */
[----:B------:R-:W-:-:S07]  /*41b0*/  FMUL.FTZ R0, R7, R0 ;  /* 0x0000000007007220 */ /* 0x000fce0000410000 */
.L_x_8273:
[----:B------:R-:W-:Y:S05]  /*41c0*/  BSYNC B0 ;  /* 0x0000000000007941 */ /* 0x000fea0003800000 */
.L_x_8272:
        /* <DEDUP_REMOVED lines=27> */
.L_x_8271:
[----:B------:R-:W-:Y:S05]  /*4380*/  BSYNC B1 ;  /* 0x0000000000017941 */ /* 0x000fea0003800000 */
.L_x_8270:
        /* <DEDUP_REMOVED lines=39> */
.L_x_8288:
[----:B------:R-:W-:Y:S01]  /*4600*/  FSETP.GEU.FTZ.AND P0, PT, R12, -R13, PT ;  /* 0x8000000d0c00720b */ /* 0x000fe20003f1e000 */
[----:B------:R-:W-:-:S12]  /*4610*/  FADD.FTZ R5, R5, -1 ;  /* 0xbf80000005057421 */ /* 0x000fd80000010000 */
[----:B------:R-:W-:-:S07]  /*4620*/  @!P0 FADD.FTZ R5, R5, -1 ;  /* 0xbf80000005058421 */ /* 0x000fce0000010000 */
.L_x_8287:
[----:B------:R-:W-:Y:S05]  /*4630*/  BSYNC B2 ;  /* 0x0000000000027941 */ /* 0x000fea0003800000 */
.L_x_8286:
[----:B------:R-:W-:Y:S01]  /*4640*/  FFMA.FTZ R0, -R13, R5, R0 ;  /* 0x000000050d007223 */ /* 0x000fe20000010100 */
[----:B------:R-:W-:Y:S06]  /*4650*/  BRA `(.L_x_8284) ;  /* 0x00000000007c7947 */ /* 0x000fec0003800000 */
.L_x_8285:
        /* <DEDUP_REMOVED lines=15> */
.L_x_8291:
        /* <DEDUP_REMOVED lines=13> */
.L_x_8290:
[----:B------:R-:W-:Y:S05]  /*4820*/  BSYNC B2 ;  /* 0x0000000000027941 */ /* 0x000fea0003800000 */
.L_x_8289:
[----:B------:R-:W-:-:S04]  /*4830*/  FMUL.FTZ R0, R11, 1.1920928955078125e-07 ;  /* 0x340000000b007820 */ /* 0x000fc80000410000 */
[----:B------:R-:W-:-:S07]  /*4840*/  FMUL.FTZ R0, R5, R0 ;  /* 0x0000000005007220 */ /* 0x000fce0000410000 */
.L_x_8284:
[----:B------:R-:W-:Y:S05]  /*4850*/  BSYNC B0 ;  /* 0x0000000000007941 */ /* 0x000fea0003800000 */
.L_x_8283:
        /* <DEDUP_REMOVED lines=27> */
.L_x_8282:
[----:B------:R-:W-:Y:S05]  /*4a10*/  BSYNC B1 ;  /* 0x0000000000017941 */ /* 0x000fea0003800000 */
.L_x_8281:
        /* <DEDUP_REMOVED lines=39> */
.L_x_8299:
[----:B------:R-:W-:Y:S01]  /*4c90*/  FSETP.GEU.FTZ.AND P0, PT, R13, -R14, PT ;  /* 0x8000000e0d00720b */ /* 0x000fe20003f1e000 */
[----:B------:R-:W-:-:S12]  /*4ca0*/  FADD.FTZ R0, R0, -1 ;  /* 0xbf80000000007421 */ /* 0x000fd80000010000 */
[----:B------:R-:W-:-:S07]  /*4cb0*/  @!P0 FADD.FTZ R0, R0, -1 ;  /* 0xbf80000000008421 */ /* 0x000fce0000010000 */
.L_x_8298:
[----:B------:R-:W-:Y:S05]  /*4cc0*/  BSYNC B2 ;  /* 0x0000000000027941 */ /* 0x000fea0003800000 */
.L_x_8297:
[----:B------:R-:W-:Y:S01]  /*4cd0*/  FFMA.FTZ R9, -R14, R0, R9 ;  /* 0x000000000e097223 */ /* 0x000fe20000010109 */
[----:B------:R-:W-:Y:S06]  /*4ce0*/  BRA `(.L_x_8295) ;  /* 0x00000000007c7947 */ /* 0x000fec0003800000 */
.L_x_8296:
        /* <DEDUP_REMOVED lines=15> */
.L_x_8302:
        /* <DEDUP_REMOVED lines=13> */
.L_x_8301:
[----:B------:R-:W-:Y:S05]  /*4eb0*/  BSYNC B2 ;  /* 0x0000000000027941 */ /* 0x000fea0003800000 */
.L_x_8300:
[----:B------:R-:W-:-:S04]  /*4ec0*/  FMUL.FTZ R12, R12, 1.1920928955078125e-07 ;  /* 0x340000000c0c7820 */ /* 0x000fc80000410000 */
[----:B------:R-:W-:-:S07]  /*4ed0*/  FMUL.FTZ R9, R9, R12 ;  /* 0x0000000c09097220 */ /* 0x000fce0000410000 */
.L_x_8295:
[----:B------:R-:W-:Y:S05]  /*4ee0*/  BSYNC B0 ;  /* 0x0000000000007941 */ /* 0x000fea0003800000 */
.L_x_8294:
        /* <DEDUP_REMOVED lines=27> */
.L_x_8293:
[----:B------:R-:W-:Y:S05]  /*50a0*/  BSYNC B1 ;  /* 0x0000000000017941 */ /* 0x000fea0003800000 */
.L_x_8292:
        /* <DEDUP_REMOVED lines=39> */
.L_x_8310:
[----:B------:R-:W-:Y:S01]  /*5320*/  FSETP.GEU.FTZ.AND P0, PT, R13, -R19, PT ;  /* 0x800000130d00720b */ /* 0x000fe20003f1e000 */
[----:B------:R-:W-:-:S12]  /*5330*/  FADD.FTZ R15, R15, -1 ;  /* 0xbf8000000f0f7421 */ /* 0x000fd80000010000 */
[----:B------:R-:W-:-:S07]  /*5340*/  @!P0 FADD.FTZ R15, R15, -1 ;  /* 0xbf8000000f0f8421 */ /* 0x000fce0000010000 */
.L_x_8309:
[----:B------:R-:W-:Y:S05]  /*5350*/  BSYNC B2 ;  /* 0x0000000000027941 */ /* 0x000fea0003800000 */
.L_x_8308:
[----:B------:R-:W-:Y:S01]  /*5360*/  FFMA.FTZ R10, -R19, R15, R10 ;  /* 0x0000000f130a7223 */ /* 0x000fe2000001010a */
[----:B------:R-:W-:Y:S06]  /*5370*/  BRA `(.L_x_8306) ;  /* 0x00000000007c7947 */ /* 0x000fec0003800000 */
.L_x_8307:
        /* <DEDUP_REMOVED lines=15> */
.L_x_8313:
        /* <DEDUP_REMOVED lines=13> */
.L_x_8312:
[----:B------:R-:W-:Y:S05]  /*5540*/  BSYNC B2 ;  /* 0x0000000000027941 */ /* 0x000fea0003800000 */
.L_x_8311:
[----:B------:R-:W-:-:S04]  /*5550*/  FMUL.FTZ R13, R13, 1.1920928955078125e-07 ;  /* 0x340000000d0d7820 */ /* 0x000fc80000410000 */
[----:B------:R-:W-:-:S07]  /*5560*/  FMUL.FTZ R10, R10, R13 ;  /* 0x0000000d0a0a7220 */ /* 0x000fce0000410000 */
.L_x_8306:
[----:B------:R-:W-:Y:S05]  /*5570*/  BSYNC B0 ;  /* 0x0000000000007941 */ /* 0x000fea0003800000 */
.L_x_8305:
        /* <DEDUP_REMOVED lines=27> */
.L_x_8304:
[----:B------:R-:W-:Y:S05]  /*5730*/  BSYNC B1 ;  /* 0x0000000000017941 */ /* 0x000fea0003800000 */
.L_x_8303:
        /* <DEDUP_REMOVED lines=39> */
.L_x_8321:
[----:B------:R-:W-:Y:S01]  /*59b0*/  FSETP.GEU.FTZ.AND P0, PT, R15, -R18, PT ;  /* 0x800000120f00720b */ /* 0x000fe20003f1e000 */
[----:B------:R-:W-:-:S12]  /*59c0*/  FADD.FTZ R0, R0, -1 ;  /* 0xbf80000000007421 */ /* 0x000fd80000010000 */
[----:B------:R-:W-:-:S07]  /*59d0*/  @!P0 FADD.FTZ R0, R0, -1 ;  /* 0xbf80000000008421 */ /* 0x000fce0000010000 */
.L_x_8320:
[----:B------:R-:W-:Y:S05]  /*59e0*/  BSYNC B2 ;  /* 0x0000000000027941 */ /* 0x000fea0003800000 */
.L_x_8319:
[----:B------:R-:W-:Y:S01]  /*59f0*/  FFMA.FTZ R11, -R18, R0, R11 ;  /* 0x00000000120b7223 */ /* 0x000fe2000001010b */
[----:B------:R-:W-:Y:S06]  /*5a00*/  BRA `(.L_x_8317) ;  /* 0x00000000007c7947 */ /* 0x000fec0003800000 */
.L_x_8318:
        /* <DEDUP_REMOVED lines=15> */
.L_x_8324:
        /* <DEDUP_REMOVED lines=13> */
.L_x_8323:
[----:B------:R-:W-:Y:S05]  /*5bd0*/  BSYNC B2 ;  /* 0x0000000000027941 */ /* 0x000fea0003800000 */
.L_x_8322:
[----:B------:R-:W-:-:S04]  /*5be0*/  FMUL.FTZ R14, R14, 1.1920928955078125e-07 ;  /* 0x340000000e0e7820 */ /* 0x000fc80000410000 */
[----:B------:R-:W-:-:S07]  /*5bf0*/  FMUL.FTZ R11, R11, R14 ;  /* 0x0000000e0b0b7220 */ /* 0x000fce0000410000 */
.L_x_8317:
[----:B------:R-:W-:Y:S05]  /*5c00*/  BSYNC B0 ;  /* 0x0000000000007941 */ /* 0x000fea0003800000 */
.L_x_8316:
        /* <DEDUP_REMOVED lines=27> */
.L_x_8315:
[----:B------:R-:W-:Y:S05]  /*5dc0*/  BSYNC B1 ;  /* 0x0000000000017941 */ /* 0x000fea0003800000 */
.L_x_8314:
        /* <DEDUP_REMOVED lines=39> */
.L_x_8332:
[----:B------:R-:W-:Y:S01]  /*6040*/  FSETP.GEU.FTZ.AND P0, PT, R15, -R21, PT ;  /* 0x800000150f00720b */ /* 0x000fe20003f1e000 */
[----:B------:R-:W-:-:S12]  /*6050*/  FADD.FTZ R19, R19, -1 ;  /* 0xbf80000013137421 */ /* 0x000fd80000010000 */
[----:B------:R-:W-:-:S07]  /*6060*/  @!P0 FADD.FTZ R19, R19, -1 ;  /* 0xbf80000013138421 */ /* 0x000fce0000010000 */
.L_x_8331:
[----:B------:R-:W-:Y:S05]  /*6070*/  BSYNC B2 ;  /* 0x0000000000027941 */ /* 0x000fea0003800000 */
.L_x_8330:
[----:B------:R-:W-:Y:S01]  /*6080*/  FFMA.FTZ R12, -R21, R19, R12 ;  /* 0x00000013150c7223 */ /* 0x000fe2000001010c */
[----:B------:R-:W-:Y:S06]  /*6090*/  BRA `(.L_x_8328) ;  /* 0x00000000007c7947 */ /* 0x000fec0003800000 */
.L_x_8329:
        /* <DEDUP_REMOVED lines=15> */
.L_x_8335:
        /* <DEDUP_REMOVED lines=13> */
.L_x_8334:
[----:B------:R-:W-:Y:S05]  /*6260*/  BSYNC B2 ;  /* 0x0000000000027941 */ /* 0x000fea0003800000 */
.L_x_8333:
[----:B------:R-:W-:-:S04]  /*6270*/  FMUL.FTZ R15, R15, 1.1920928955078125e-07 ;  /* 0x340000000f0f7820 */ /* 0x000fc80000410000 */
[----:B------:R-:W-:-:S07]  /*6280*/  FMUL.FTZ R12, R12, R15 ;  /* 0x0000000f0c0c7220 */ /* 0x000fce0000410000 */
.L_x_8328:
[----:B------:R-:W-:Y:S05]  /*6290*/  BSYNC B0 ;  /* 0x0000000000007941 */ /* 0x000fea0003800000 */
.L_x_8327:
        /* <DEDUP_REMOVED lines=27> */
.L_x_8326:
[----:B------:R-:W-:Y:S05]  /*6450*/  BSYNC B1 ;  /* 0x0000000000017941 */ /* 0x000fea0003800000 */
.L_x_8325:
        /* <DEDUP_REMOVED lines=39> */
.L_x_8343:
[----:B------:R-:W-:Y:S01]  /*66d0*/  FSETP.GEU.FTZ.AND P0, PT, R15, -R19, PT ;  /* 0x800000130f00720b */ /* 0x000fe20003f1e000 */
[----:B------:R-:W-:-:S12]  /*66e0*/  FADD.FTZ R17, R17, -1 ;  /* 0xbf80000011117421 */ /* 0x000fd80000010000 */
[----:B------:R-:W-:-:S07]  /*66f0*/  @!P0 FADD.FTZ R17, R17, -1 ;  /* 0xbf80000011118421 */ /* 0x000fce0000010000 */
.L_x_8342:
[----:B------:R-:W-:Y:S05]  /*6700*/  BSYNC B2 ;  /* 0x0000000000027941 */ /* 0x000fea0003800000 */
.L_x_8341:
[----:B------:R-:W-:Y:S01]  /*6710*/  FFMA.FTZ R14, -R19, R17, R14 ;  /* 0x00000011130e7223 */ /* 0x000fe2000001010e */
[----:B------:R-:W-:Y:S06]  /*6720*/  BRA `(.L_x_8339) ;  /* 0x00000000007c7947 */ /* 0x000fec0003800000 */
.L_x_8340:
        /* <DEDUP_REMOVED lines=15> */
.L_x_8346:
        /* <DEDUP_REMOVED lines=13> */
.L_x_8345:
[----:B------:R-:W-:Y:S05]  /*68f0*/  BSYNC B2 ;  /* 0x0000000000027941 */ /* 0x000fea0003800000 */
.L_x_8344:
[----:B------:R-:W-:-:S04]  /*6900*/  FMUL.FTZ R17, R17, 1.1920928955078125e-07 ;  /* 0x3400000011117820 */ /* 0x000fc80000410000 */
[----:B------:R-:W-:-:S07]  /*6910*/  FMUL.FTZ R14, R14, R17 ;  /* 0x000000110e0e7220 */ /* 0x000fce0000410000 */
.L_x_8339:
[----:B------:R-:W-:Y:S05]  /*6920*/  BSYNC B0 ;  /* 0x0000000000007941 */ /* 0x000fea0003800000 */
.L_x_8338:
        /* <DEDUP_REMOVED lines=27> */
.L_x_8337:
[----:B------:R-:W-:Y:S05]  /*6ae0*/  BSYNC B1 ;  /* 0x0000000000017941 */ /* 0x000fea0003800000 */
.L_x_8336:
        /* <DEDUP_REMOVED lines=17> */
.L_x_8349:
[----:B------:R-:W-:-:S13]  /*6c00*/  ISETP.GE.AND P0, PT, R4, R3, PT ;  /* 0x000000030400720c */ /* 0x000fda0003f06270 */
[----:B------:R-:W-:Y:S05]  /*6c10*/  @P0 BRA `(.L_x_8351) ;  /* 0x0000000000300947 */ /* 0x000fea0003800000 */
[----:B-1----:R-:W1:Y:S01]  /*6c20*/  LDC.64 R6, c[0x0][0x218] ;  /* 0x00008600ff067b82 */ /* 0x002e620000000a00 */
[----:B------:R-:W-:Y:S01]  /*6c30*/  IADD3 R13, R2, R4, RZ ;  /* 0x00000004020d7210 */ /* 0x000fe20007ffe0ff */
[----:B------:R-:W-:-:S04]  /*6c40*/  VIADD R4, R4, 0x80 ;  /* 0x0000008004047836 */ /* 0x000fc80000000000 */
[----:B-1----:R-:W-:-:S05]  /*6c50*/  IMAD.WIDE.U32 R6, R13, 0x2, R6 ;  /* 0x000000020d067825 */ /* 0x002fca00078e0006 */
[----:B-----5:R2:W-:Y:S02]  /*6c60*/  STG.E.U16 desc[UR4][R6.64], R5 ;  /* 0x0000000506007986 */ /* 0x0205e4000c101504 */
.L_x_8350:
[----:B------:R-:W-:-:S13]  /*6c70*/  ISETP.GE.AND P0, PT, R4, R3, PT ;  /* 0x000000030400720c */ /* 0x000fda0003f06270 */
[----:B------:R-:W-:Y:S05]  /*6c80*/  @P0 BRA `(.L_x_8352) ;  /* 0x0000000000300947 */ /* 0x000fea0003800000 */
[----:B-12---:R-:W1:Y:S01]  /*6c90*/  LDC.64 R6, c[0x0][0x218] ;  /* 0x00008600ff067b82 */ /* 0x006e620000000a00 */
[----:B-----5:R-:W-:Y:S01]  /*6ca0*/  IMAD.IADD R5, R2, 0x1, R4 ;  /* 0x0000000102057824 */ /* 0x020fe200078e0204 */
[----:B------:R-:W-:-:S03]  /*6cb0*/  IADD3 R4, R4, 0x80, RZ ;  /* 0x0000008004047810 */ /* 0x000fc60007ffe0ff */
[----:B-1----:R-:W-:-:S05]  /*6cc0*/  IMAD.WIDE.U32 R6, R5, 0x2, R6 ;  /* 0x0000000205067825 */ /* 0x002fca00078e0006 */
[----:B------:R2:W-:Y:S02]  /*6cd0*/  STG.E.U16 desc[UR4][R6.64], R9 ;  /* 0x0000000906007986 */ /* 0x0005e4000c101504 */
.L_x_8351:
[----:B------:R-:W-:-:S13]  /*6ce0*/  ISETP.GE.AND P0, PT, R4, R3, PT ;  /* 0x000000030400720c */ /* 0x000fda0003f06270 */
[----:B------:R-:W-:Y:S05]  /*6cf0*/  @P0 BRA `(.L_x_8353) ;  /* 0x0000000000340947 */ /* 0x000fea0003800000 */
[----:B-12---:R-:W1:Y:S01]  /*6d00*/  LDC.64 R6, c[0x0][0x218] ;  /* 0x00008600ff067b82 */ /* 0x006e620000000a00 */
[----:B-----5:R-:W-:Y:S02]  /*6d10*/  IMAD.IADD R5, R2, 0x1, R4 ;  /* 0x0000000102057824 */ /* 0x020fe400078e0204 */
[----:B------:R-:W-:Y:S02]  /*6d20*/  VIADD R4, R4, 0x80 ;  /* 0x0000008004047836 */ /* 0x000fe40000000000 */
[----:B-1----:R-:W-:-:S05]  /*6d30*/  IMAD.WIDE.U32 R6, R5, 0x2, R6 ;  /* 0x0000000205067825 */ /* 0x002fca00078e0006 */
[----:B------:R3:W-:Y:S02]  /*6d40*/  STG.E.U16 desc[UR4][R6.64], R10 ;  /* 0x0000000a06007986 */ /* 0x0007e4000c101504 */
.L_x_8352:
        /* <DEDUP_REMOVED lines=8> */
.L_x_8353:
[----:B------:R-:W-:Y:S05]  /*6dd0*/  BSYNC B1 ;  /* 0x0000000000017941 */ /* 0x000fea0003800000 */
.L_x_8348:
[----:B------:R-:W-:-:S13]  /*6de0*/  ISETP.GE.AND P0, PT, R4, R3, PT ;  /* 0x000000030400720c */ /* 0x000fda0003f06270 */
[----:B-123--:R-:W1:Y:S01]  /*6df0*/  @!P0 LDC.64 R6, c[0x0][0x218] ;  /* 0x00008600ff068b82 */ /* 0x00ee620000000a00 */
[----:B-----5:R-:W-:Y:S01]  /*6e00*/  @!P0 IMAD.IADD R5, R2, 0x1, R4 ;  /* 0x0000000102058824 */ /* 0x020fe200078e0204 */
[----:B------:R-:W-:-:S03]  /*6e10*/  @!P0 IADD3 R4, R4, 0x80, RZ ;  /* 0x0000008004048810 */ /* 0x000fc60007ffe0ff */
[----:B-1----:R-:W-:-:S05]  /*6e20*/  @!P0 IMAD.WIDE.U32 R6, R5, 0x2, R6 ;  /* 0x0000000205068825 */ /* 0x002fca00078e0006 */
[----:B------:R4:W-:Y:S02]  /*6e30*/  @!P0 STG.E.U16 desc[UR4][R6.64], R12 ;  /* 0x0000000c06008986 */ /* 0x0009e4000c101504 */
.L_x_8354:
[----:B------:R-:W-:Y:S05]  /*6e40*/  BSYNC B0 ;  /* 0x0000000000007941 */ /* 0x000fea0003800000 */
.L_x_8347:
        /* <DEDUP_REMOVED lines=8> */
.L_x_8355:
        /* <DEDUP_REMOVED lines=11> */
.L_x_37803:


//--------------------- .text._ZN2at6native18elementwise_kernelILi128ELi4EZNS0_15gpu_kernel_implINS0_13BinaryFunctorIfffZZZNS0_15binary_internal21div_floor_kernel_cudaERNS_18TensorIteratorBaseEENKUlvE1_clEvENKUlvE0_clEvEUlffE_EEEEvS6_RKT_EUliE_EEviT1_ --------------------------
	.section	.text._ZN2at6native18elementwise_kernelILi128ELi4EZNS0_15gpu_kernel_implINS0_13BinaryFunctorIfffZZZNS0_15binary_internal21div_floor_kernel_cudaERNS_18TensorIteratorBaseEENKUlvE1_clEvENKUlvE0_clEvEUlffE_EEEEvS6_RKT_EUliE_EEviT1_,"ax",@progbits
	.align	128
        .global         _ZN2at6native18elementwise_kernelILi128ELi4EZNS0_15gpu_kernel_implINS0_13BinaryFunctorIfffZZZNS0_15binary_internal21div_floor_kernel_cudaERNS_18TensorIteratorBaseEENKUlvE1_clEvENKUlvE0_clEvEUlffE_EEEEvS6_RKT_EUliE_EEviT1_
        .type           _ZN2at6native18elementwise_kernelILi128ELi4EZNS0_15gpu_kernel_implINS0_13BinaryFunctorIfffZZZNS0_15binary_internal21div_floor_kernel_cudaERNS_18TensorIteratorBaseEENKUlvE1_clEvENKUlvE0_clEvEUlffE_EEEEvS6_RKT_EUliE_EEviT1_,@function
        .size           _ZN2at6native18elementwise_kernelILi128ELi4EZNS0_15gpu_kernel_implINS0_13BinaryFunctorIfffZZZNS0_15binary_internal21div_floor_kernel_cudaERNS_18TensorIteratorBaseEENKUlvE1_clEvENKUlvE0_clEvEUlffE_EEEEvS6_RKT_EUliE_EEviT1_,(.L_x_37804 - _ZN2at6native18elementwise_kernelILi128ELi4EZNS0_15gpu_kernel_implINS0_13BinaryFunctorIfffZZZNS0_15binary_internal21div_floor_kernel_cudaERNS_18TensorIteratorBaseEENKUlvE1_clEvENKUlvE0_clEvEUlffE_EEEEvS6_RKT_EUliE_EEviT1_)
        .other          _ZN2at6native18elementwise_kernelILi128ELi4EZNS0_15gpu_kernel_implINS0_13BinaryFunctorIfffZZZNS0_15binary_internal21div_floor_kernel_cudaERNS_18TensorIteratorBaseEENKUlvE1_clEvENKUlvE0_clEvEUlffE_EEEEvS6_RKT_EUliE_EEviT1_,@"STO_CUDA_ENTRY STV_DEFAULT"
_ZN2at6native18elementwise_kernelILi128ELi4EZNS0_15gpu_kernel_implINS0_13BinaryFunctorIfffZZZNS0_15binary_internal21div_floor_kernel_cudaERNS_18TensorIteratorBaseEENKUlvE1_clEvENKUlvE0_clEvEUlffE_EEEEvS6_RKT_EUliE_EEviT1_:
.text._ZN2at6native18elementwise_kernelILi128ELi4EZNS0_15gpu_kernel_implINS0_13BinaryFunctorIfffZZZNS0_15binary_internal21div_floor_kernel_cudaERNS_18TensorIteratorBaseEENKUlvE1_clEvENKUlvE0_clEvEUlffE_EEEEvS6_RKT_EUliE_EEviT1_:
        /* <DEDUP_REMOVED lines=363> */
.L_x_8358:
[----:B------:R-:W0:Y:S01]  /*16b0*/  LDC.U8 R5, c[0x0][0x492] ;  /* 0x00012480ff057b82 */ /* 0x000e220000000000 */
[----:B------:R-:W-:Y:S01]  /*16c0*/  ULDC.64 UR4, c[0x0][0x478] ;  /* 0x00011e0000047ab9 */ /* 0x000fe20000000a00 */
[----:B------:R-:W-:Y:S01]  /*16d0*/  ULDC.64 UR6, c[0x0][0x480] ;  /* 0x0001200000067ab9 */ /* 0x000fe20000000a00 */
[----:B------:R-:W-:Y:S01]  /*16e0*/  IADD3 R16, P1, R16, UR4, RZ ;  /* 0x0000000410107c10 */ /* 0x000fe2000ff3e0ff */
[----:B------:R-:W-:Y:S01]  /*16f0*/  BSSY B6, `(.L_x_8359) ;  /* 0x00000e0000067945 */ /* 0x000fe20003800000 */
        /* <DEDUP_REMOVED lines=15> */
[----:B--2---:R0:W1:Y:S01]  /*17f0*/  I2F.S16 R22, R2 ;  /* 0x0000000200167306 */ /* 0x0040620000101400 */
[----:B------:R-:W-:Y:S05]  /*1800*/  BRA `(.L_x_8365) ;  /* 0x0000000c00387947 */ /* 0x000fea0003800000 */
.L_x_8363:
[----:B------:R-:W2:Y:S02]  /*1810*/  LDG.E.U8 R2, desc[UR36][R2.64] ;  /* 0x0000002402027981 */ /* 0x000ea4000c1e1100 */
[----:B--2---:R-:W-:Y:S01]  /*1820*/  I2FP.F32.U32 R22, R2 ;  /* 0x0000000200167245 */ /* 0x004fe20000201000 */
[----:B------:R-:W-:Y:S06]  /*1830*/  BRA `(.L_x_8365) ;  /* 0x0000000c002c7947 */ /* 0x000fec0003800000 */
.L_x_8362:
[----:B------:R-:W-:-:S13]  /*1840*/  ISETP.NE.AND P0, PT, R4, 0x2, PT ;  /* 0x000000020400780c */ /* 0x000fda0003f05270 */
[----:B------:R-:W-:Y:S05]  /*1850*/  @!P0 BRA `(.L_x_8366) ;  /* 0x0000000000288947 */ /* 0x000fea0003800000 */
[----:B------:R-:W-:-:S13]  /*1860*/  ISETP.NE.AND P0, PT, R4, 0x3, PT ;  /* 0x000000030400780c */ /* 0x000fda0003f05270 */
[----:B------:R-:W-:Y:S05]  /*1870*/  @!P0 BRA `(.L_x_8367) ;  /* 0x0000000000148947 */ /* 0x000fea0003800000 */
[----:B------:R-:W-:-:S13]  /*1880*/  ISETP.NE.AND P0, PT, R4, 0x4, PT ;  /* 0x000000040400780c */ /* 0x000fda0003f05270 */
[----:B------:R-:W-:Y:S05]  /*1890*/  @P0 BRA `(.L_x_8364) ;  /* 0x0000000800b80947 */ /* 0x000fea0003800000 */
[----:B------:R-:W2:Y:S02]  /*18a0*/  LDG.E.64 R22, desc[UR36][R2.64] ;  /* 0x0000002402167981 */ /* 0x000ea4000c1e1b00 */
[----:B--2---:R4:W0:Y:S01]  /*18b0*/  I2F.S64 R22, R22 ;  /* 0x0000001600167312 */ /* 0x0048220000301400 */
[----:B------:R-:W-:Y:S05]  /*18c0*/  BRA `(.L_x_8365) ;  /* 0x0000000c00087947 */ /* 0x000fea0003800000 */
.L_x_8367:
[----:B------:R-:W2:Y:S02]  /*18d0*/  LDG.E R2, desc[UR36][R2.64] ;  /* 0x0000002402027981 */ /* 0x000ea4000c1e1900 */
[----:B--2---:R-:W-:Y:S01]  /*18e0*/  I2FP.F32.S32 R22, R2 ;  /* 0x0000000200167245 */ /* 0x004fe20000201400 */
[----:B------:R-:W-:Y:S06]  /*18f0*/  BRA `(.L_x_8365) ;  /* 0x0000000800fc7947 */ /* 0x000fec0003800000 */
.L_x_8366:
[----:B------:R-:W2:Y:S02]  /*1900*/  LDG.E.U16 R2, desc[UR36][R2.64] ;  /* 0x0000002402027981 */ /* 0x000ea4000c1e1500 */
[----:B--2---:R0:W1:Y:S01]  /*1910*/  I2F.S16 R22, R2 ;  /* 0x0000000200167306 */ /* 0x0040620000101400 */
[----:B------:R-:W-:Y:S05]  /*1920*/  BRA `(.L_x_8365) ;  /* 0x0000000800f07947 */ /* 0x000fea0003800000 */
.L_x_8361:
[----:B------:R-:W-:-:S13]  /*1930*/  ISETP.GT.AND P0, PT, R4, 0x6, PT ;  /* 0x000000060400780c */ /* 0x000fda0003f04270 */
[----:B------:R-:W-:Y:S05]  /*1940*/  @P0 BRA `(.L_x_8368) ;  /* 0x0000000000240947 */ /* 0x000fea0003800000 */
[----:B------:R-:W-:-:S13]  /*1950*/  ISETP.NE.AND P0, PT, R4, 0x5, PT ;  /* 0x000000050400780c */ /* 0x000fda0003f05270 */
[----:B------:R-:W-:Y:S05]  /*1960*/  @!P0 BRA `(.L_x_8369) ;  /* 0x0000000000108947 */ /* 0x000fea0003800000 */
[----:B------:R-:W-:-:S13]  /*1970*/  ISETP.NE.AND P0, PT, R4, 0x6, PT ;  /* 0x000000060400780c */ /* 0x000fda0003f05270 */
[----:B------:R-:W-:Y:S05]  /*1980*/  @P0 BRA `(.L_x_8364) ;  /* 0x00000008007c0947 */ /* 0x000fea0003800000 */
[----:B------:R2:W5:Y:S01]  /*1990*/  LDG.E R22, desc[UR36][R2.64] ;  /* 0x0000002402167981 */ /* 0x000562000c1e1900 */
[----:B------:R-:W-:Y:S05]  /*19a0*/  BRA `(.L_x_8365) ;  /* 0x0000000800d07947 */ /* 0x000fea0003800000 */
.L_x_8369:
[----:B------:R-:W2:Y:S02]  /*19b0*/  LDG.E.U16 R2, desc[UR36][R2.64] ;  /* 0x0000002402027981 */ /* 0x000ea4000c1e1500 */
[----:B--2---:R-:W-:Y:S01]  /*19c0*/  HADD2.F32 R22, -RZ, R2.H0_H0 ;  /* 0x20000002ff167230 */ /* 0x004fe20000004100 */
[----:B------:R-:W-:Y:S06]  /*19d0*/  BRA `(.L_x_8365) ;  /* 0x0000000800c47947 */ /* 0x000fec0003800000 */
.L_x_8368:
[----:B------:R-:W-:-:S13]  /*19e0*/  ISETP.NE.AND P0, PT, R4, 0x7, PT ;  /* 0x000000070400780c */ /* 0x000fda0003f05270 */
[----:B------:R-:W-:Y:S05]  /*19f0*/  @!P0 BRA `(.L_x_8370) ;  /* 0x0000000000248947 */ /* 0x000fea0003800000 */
[----:B------:R-:W-:-:S13]  /*1a00*/  ISETP.NE.AND P0, PT, R4, 0x8, PT ;  /* 0x000000080400780c */ /* 0x000fda0003f05270 */
[----:B------:R-:W-:Y:S05]  /*1a10*/  @!P0 BRA `(.L_x_8371) ;  /* 0x0000000000108947 */ /* 0x000fea0003800000 */
[----:B------:R-:W-:-:S13]  /*1a20*/  ISETP.NE.AND P0, PT, R4, 0x9, PT ;  /* 0x000000090400780c */ /* 0x000fda0003f05270 */
[----:B------:R-:W-:Y:S05]  /*1a30*/  @P0 BRA `(.L_x_8364) ;  /* 0x0000000800500947 */ /* 0x000fea0003800000 */
[----:B------:R3:W5:Y:S01]  /*1a40*/  LDG.E R22, desc[UR36][R2.64] ;  /* 0x0000002402167981 */ /* 0x000762000c1e1900 */
[----:B------:R-:W-:Y:S05]  /*1a50*/  BRA `(.L_x_8365) ;  /* 0x0000000800a47947 */ /* 0x000fea0003800000 */
.L_x_8371:
[----:B------:R-:W2:Y:S02]  /*1a60*/  LDG.E.U16 R2, desc[UR36][R2.64] ;  /* 0x0000002402027981 */ /* 0x000ea4000c1e1500 */
[----:B--2---:R-:W-:Y:S01]  /*1a70*/  HADD2.F32 R22, -RZ, R2.H0_H0 ;  /* 0x20000002ff167230 */ /* 0x004fe20000004100 */
[----:B------:R-:W-:Y:S06]  /*1a80*/  BRA `(.L_x_8365) ;  /* 0x0000000800987947 */ /* 0x000fec0003800000 */
.L_x_8370:
[----:B------:R-:W2:Y:S01]  /*1a90*/  LDG.E.64 R2, desc[UR36][R2.64] ;  /* 0x0000002402027981 */ /* 0x000ea2000c1e1b00 */
[----:B------:R-:W-:Y:S01]  /*1aa0*/  UMOV UR4, 0xf0000000 ;  /* 0xf000000000047882 */ /* 0x000fe20000000000 */
[----:B------:R-:W-:Y:S01]  /*1ab0*/  UMOV UR5, 0x380fffff ;  /* 0x380fffff00057882 */ /* 0x000fe20000000000 */
[----:B--2---:R-:W0:Y:S01]  /*1ac0*/  F2F.F32.F64 R22, R2 ;  /* 0x0000000200167310 */ /* 0x004e220000301000 */
[----:B------:R-:W-:-:S14]  /*1ad0*/  DSETP.GEU.AND P0, PT, |R2|, UR4, PT ;  /* 0x0000000402007e2a */ /* 0x000fdc000bf0e200 */
[----:B0-----:R-:W-:Y:S01]  /*1ae0*/  @!P0 FMUL R22, R22, 1.175494350822287508e-38 ;  /* 0x0080000016168820 */ /* 0x001fe20000400000 */
[----:B------:R-:W-:Y:S06]  /*1af0*/  BRA `(.L_x_8365) ;  /* 0x00000008007c7947 */ /* 0x000fec0003800000 */
.L_x_8360:
        /* <DEDUP_REMOVED lines=10> */
[----:B------:R-:W-:Y:S01]  /*1ba0*/  FSEL R22, RZ, 1, !P0 ;  /* 0x3f800000ff167808 */ /* 0x000fe20004000000 */
[----:B------:R-:W-:Y:S08]  /*1bb0*/  BRA `(.L_x_8365) ;  /* 0x00000008004c7947 */ /* 0x000ff00003800000 */
.L_x_8374:
[----:B------:R-:W2:Y:S01]  /*1bc0*/  LDG.E.64 R2, desc[UR36][R2.64] ;  /* 0x0000002402027981 */ /* 0x000ea2000c1e1b00 */
[----:B------:R-:W-:Y:S01]  /*1bd0*/  UMOV UR4, 0xf0000000 ;  /* 0xf000000000047882 */ /* 0x000fe20000000000 */
[----:B------:R-:W-:Y:S01]  /*1be0*/  UMOV UR5, 0x380fffff ;  /* 0x380fffff00057882 */ /* 0x000fe20000000000 */
[----:B--2---:R-:W0:Y:S01]  /*1bf0*/  F2F.F32.F64 R22, R2 ;  /* 0x0000000200167310 */ /* 0x004e220000301000 */
[----:B------:R-:W-:-:S14]  /*1c00*/  DSETP.GEU.AND P0, PT, |R2|, UR4, PT ;  /* 0x0000000402007e2a */ /* 0x000fdc000bf0e200 */
[----:B0-----:R-:W-:Y:S01]  /*1c10*/  @!P0 FMUL R22, R22, 1.175494350822287508e-38 ;  /* 0x0080000016168820 */ /* 0x001fe20000400000 */
[----:B------:R-:W-:Y:S06]  /*1c20*/  BRA `(.L_x_8365) ;  /* 0x0000000800307947 */ /* 0x000fec0003800000 */
.L_x_8373:
        /* <DEDUP_REMOVED lines=16> */
[----:B------:R-:W-:Y:S01]  /*1d30*/  SEL R5, R4, RZ, P0 ;  /* 0x000000ff04057207 */ /* 0x000fe20000000000 */
[----:B------:R-:W-:-:S04]  /*1d40*/  VIADD R4, R0, 0x1000000 ;  /* 0x0100000000047836 */ /* 0x000fc80000000000 */
[----:B------:R-:W-:Y:S01]  /*1d50*/  IMAD R6, R5, R6, 0x3c000000 ;  /* 0x3c00000005067424 */ /* 0x000fe200078e0206 */
[----:B------:R-:W-:Y:S02]  /*1d60*/  SHF.L.U32 R5, R0, R5, RZ ;  /* 0x0000000500057219 */ /* 0x000fe400000006ff */
[----:B------:R-:W-:Y:S02]  /*1d70*/  SHF.R.S32.HI R4, RZ, 0x8, R4 ;  /* 0x00000008ff047819 */ /* 0x000fe40000011404 */
[----:B------:R-:W-:-:S04]  /*1d80*/  LEA.HI R5, R5, R6, RZ, 0x1c ;  /* 0x0000000605057211 */ /* 0x000fc800078fe0ff */
[----:B------:R-:W-:-:S04]  /*1d90*/  LOP3.LUT R5, R5, 0x7f800000, R4, 0xf8, !PT ;  /* 0x7f80000005057812 */ /* 0x000fc800078ef804 */
[----:B------:R-:W-:-:S04]  /*1da0*/  LOP3.LUT R5, R5, R2, RZ, 0x30, !PT ;  /* 0x0000000205057212 */ /* 0x000fc800078e30ff */
[----:B------:R-:W-:Y:S01]  /*1db0*/  LOP3.LUT R22, R5, 0x80000000, R22, 0xf8, !PT ;  /* 0x8000000005167812 */ /* 0x000fe200078ef816 */
[----:B------:R-:W-:Y:S06]  /*1dc0*/  BRA `(.L_x_8365) ;  /* 0x0000000400c87947 */ /* 0x000fec0003800000 */
.L_x_8376:
        /* <DEDUP_REMOVED lines=11> */
[----:B------:R-:W-:Y:S01]  /*1e80*/  LOP3.LUT R22, R22, 0x80000000, R5, 0xf8, !PT ;  /* 0x8000000016167812 */ /* 0x000fe200078ef805 */
[----:B------:R-:W-:Y:S06]  /*1e90*/  BRA `(.L_x_8365) ;  /* 0x0000000400947947 */ /* 0x000fec0003800000 */
.L_x_8375:
[----:B------:R-:W2:Y:S02]  /*1ea0*/  LDG.E.U16 R2, desc[UR36][R2.64] ;  /* 0x0000002402027981 */ /* 0x000ea4000c1e1500 */
[----:B--2---:R-:W-:Y:S01]  /*1eb0*/  IMAD.U32 R22, R2, 0x10000, RZ ;  /* 0x0001000002167824 */ /* 0x004fe200078e00ff */
[----:B------:R-:W-:Y:S06]  /*1ec0*/  BRA `(.L_x_8365) ;  /* 0x0000000400887947 */ /* 0x000fec0003800000 */
.L_x_8372:
        /* <DEDUP_REMOVED lines=9> */
[----:B--2---:R-:W-:Y:S01]  /*1f60*/  I2FP.F32.U32 R22, R2 ;  /* 0x0000000200167245 */ /* 0x004fe20000201000 */
[----:B------:R-:W-:Y:S06]  /*1f70*/  BRA `(.L_x_8365) ;  /* 0x00000004005c7947 */ /* 0x000fec0003800000 */
.L_x_8379:
[----:B------:R-:W2:Y:S01]  /*1f80*/  LDG.E.U8 R2, desc[UR36][R2.64] ;  /* 0x0000002402027981 */ /* 0x000ea2000c1e1100 */
        /* <DEDUP_REMOVED lines=19> */
.L_x_8381:
[----:B------:R-:W-:Y:S05]  /*20c0*/  BSYNC B0 ;  /* 0x0000000000007941 */ /* 0x000fea0003800000 */
.L_x_8380:
[----:B------:R-:W-:Y:S01]  /*20d0*/  IMAD.SHL.U32 R2, R2, 0x100000, RZ ;  /* 0x0010000002027824 */ /* 0x000fe200078e00ff */
[----:B------:R-:W-:-:S04]  /*20e0*/  LEA R3, R0, 0x3b800000, 0x17 ;  /* 0x3b80000000037811 */ /* 0x000fc800078eb8ff */
[----:B------:R-:W-:Y:S01]  /*20f0*/  LOP3.LUT R22, R3, R2, R22, 0xfe, !PT ;  /* 0x0000000203167212 */ /* 0x000fe200078efe16 */
[----:B------:R-:W-:Y:S06]  /*2100*/  BRA `(.L_x_8365) ;  /* 0x0000000000f87947 */ /* 0x000fec0003800000 */
.L_x_8378:
        /* <DEDUP_REMOVED lines=20> */
.L_x_8383:
[----:B------:R-:W-:Y:S05]  /*2250*/  BSYNC B0 ;  /* 0x0000000000007941 */ /* 0x000fea0003800000 */
.L_x_8382:
[----:B------:R-:W-:Y:S01]  /*2260*/  IMAD.SHL.U32 R2, R2, 0x200000, RZ ;  /* 0x0020000002027824 */ /* 0x000fe200078e00ff */
[----:B------:R-:W-:-:S04]  /*2270*/  LEA R3, R0, 0x37800000, 0x17 ;  /* 0x3780000000037811 */ /* 0x000fc800078eb8ff */
[----:B------:R-:W-:Y:S01]  /*2280*/  LOP3.LUT R22, R3, R2, R22, 0xfe, !PT ;  /* 0x0000000203167212 */ /* 0x000fe200078efe16 */
[----:B------:R-:W-:Y:S06]  /*2290*/  BRA `(.L_x_8365) ;  /* 0x0000000000947947 */ /* 0x000fec0003800000 */
.L_x_8377:
[----:B------:R-:W-:-:S13]  /*22a0*/  ISETP.NE.AND P0, PT, R4, 0x1c, PT ;  /* 0x0000001c0400780c */ /* 0x000fda0003f05270 */
[----:B------:R-:W-:Y:S05]  /*22b0*/  @!P0 BRA `(.L_x_8384) ;  /* 0x0000000000848947 */ /* 0x000fea0003800000 */
[----:B------:R-:W-:-:S13]  /*22c0*/  ISETP.NE.AND P0, PT, R4, 0x1d, PT ;  /* 0x0000001d0400780c */ /* 0x000fda0003f05270 */
[----:B------:R-:W-:Y:S05]  /*22d0*/  @!P0 BRA `(.L_x_8385) ;  /* 0x0000000000708947 */ /* 0x000fea0003800000 */
[----:B------:R-:W-:-:S13]  /*22e0*/  ISETP.NE.AND P0, PT, R4, 0x2c, PT ;  /* 0x0000002c0400780c */ /* 0x000fda0003f05270 */
[----:B------:R-:W-:Y:S05]  /*22f0*/  @P0 BRA `(.L_x_8364) ;  /* 0x0000000000200947 */ /* 0x000fea0003800000 */
[----:B------:R-:W2:Y:S01]  /*2300*/  LDG.E.U8 R2, desc[UR36][R2.64] ;  /* 0x0000002402027981 */ /* 0x000ea2000c1e1100 */
[----:B------:R-:W-:Y:S01]  /*2310*/  IMAD.MOV.U32 R22, RZ, RZ, 0x400000 ;  /* 0x00400000ff167424 */ /* 0x000fe200078e00ff */
[----:B--2---:R-:W-:-:S13]  /*2320*/  ISETP.NE.AND P0, PT, R2, RZ, PT ;  /* 0x000000ff0200720c */ /* 0x004fda0003f05270 */
[----:B------:R-:W-:Y:S05]  /*2330*/  @!P0 BRA `(.L_x_8365) ;  /* 0x00000000006c8947 */ /* 0x000fea0003800000 */
[----:B------:R-:W-:-:S13]  /*2340*/  ISETP.NE.AND P0, PT, R2, 0xff, PT ;  /* 0x000000ff0200780c */ /* 0x000fda0003f05270 */
[----:B------:R-:W-:Y:S02]  /*2350*/  @!P0 IMAD.MOV.U32 R22, RZ, RZ, 0x7f800001 ;  /* 0x7f800001ff168424 */ /* 0x000fe400078e00ff */
[----:B------:R-:W-:Y:S01]  /*2360*/  @P0 IMAD.SHL.U32 R22, R2, 0x800000, RZ ;  /* 0x0080000002160824 */ /* 0x000fe200078e00ff */
[----:B------:R-:W-:Y:S06]  /*2370*/  BRA `(.L_x_8365) ;  /* 0x00000000005c7947 */ /* 0x000fec0003800000 */
.L_x_8364:
        /* <DEDUP_REMOVED lines=16> */
.L_x_8386:
[----:B------:R-:W-:Y:S01]  /*2480*/  IMAD.MOV.U32 R22, RZ, RZ, RZ ;  /* 0x000000ffff167224 */ /* 0x000fe200078e00ff */
[----:B------:R-:W-:Y:S06]  /*2490*/  BRA `(.L_x_8365) ;  /* 0x0000000000147947 */ /* 0x000fec0003800000 */
.L_x_8385:
[----:B------:R-:W2:Y:S02]  /*24a0*/  LDG.E.64 R22, desc[UR36][R2.64] ;  /* 0x0000002402167981 */ /* 0x000ea4000c1e1b00 */
[----:B--2---:R0:W1:Y:S01]  /*24b0*/  I2F.U64 R22, R22 ;  /* 0x0000001600167312 */ /* 0x0040620000301000 */
[----:B------:R-:W-:Y:S05]  /*24c0*/  BRA `(.L_x_8365) ;  /* 0x0000000000087947 */ /* 0x000fea0003800000 */
.L_x_8384:
[----:B------:R-:W2:Y:S02]  /*24d0*/  LDG.E R2, desc[UR36][R2.64] ;  /* 0x0000002402027981 */ /* 0x000ea4000c1e1900 */
[----:B--2---:R-:W-:-:S07]  /*24e0*/  I2FP.F32.U32 R22, R2 ;  /* 0x0000000200167245 */ /* 0x004fce0000201000 */
.L_x_8365:
[----:B------:R-:W-:Y:S05]  /*24f0*/  BSYNC B6 ;  /* 0x0000000000067941 */ /* 0x000fea0003800000 */
.L_x_8359:
[----:B0-23--:R-:W0:Y:S01]  /*2500*/  LDC.U8 R2, c[0x0][0x493] ;  /* 0x000124c0ff027b82 */ /* 0x00de220000000000 */
[----:B------:R-:W-:Y:S01]  /*2510*/  ULDC.64 UR4, c[0x0][0x488] ;  /* 0x0001220000047ab9 */ /* 0x000fe20000000a00 */
[----:B------:R-:W-:Y:S01]  /*2520*/  BSSY B6, `(.L_x_8387) ;  /* 0x00000df000067945 */ /* 0x000fe20003800000 */
        /* <DEDUP_REMOVED lines=14> */
[----:B--2---:R-:W0:Y:S01]  /*2610*/  I2F.S16 R3, R3 ;  /* 0x0000000300037306 */ /* 0x004e220000101400 */
[----:B------:R-:W-:Y:S05]  /*2620*/  BRA `(.L_x_8393) ;  /* 0x0000000c00387947 */ /* 0x000fea0003800000 */
.L_x_8391:
[----:B------:R-:W2:Y:S02]  /*2630*/  LDG.E.U8 R3, desc[UR36][R4.64] ;  /* 0x0000002404037981 */ /* 0x000ea4000c1e1100 */
[----:B--2---:R-:W-:Y:S01]  /*2640*/  I2FP.F32.U32 R3, R3 ;  /* 0x0000000300037245 */ /* 0x004fe20000201000 */
[----:B------:R-:W-:Y:S06]  /*2650*/  BRA `(.L_x_8393) ;  /* 0x0000000c002c7947 */ /* 0x000fec0003800000 */
.L_x_8390:
[----:B------:R-:W-:-:S13]  /*2660*/  ISETP.NE.AND P0, PT, R0, 0x2, PT ;  /* 0x000000020000780c */ /* 0x000fda0003f05270 */
[----:B------:R-:W-:Y:S05]  /*2670*/  @!P0 BRA `(.L_x_8394) ;  /* 0x0000000000288947 */ /* 0x000fea0003800000 */
[----:B------:R-:W-:-:S13]  /*2680*/  ISETP.NE.AND P0, PT, R0, 0x3, PT ;  /* 0x000000030000780c */ /* 0x000fda0003f05270 */
[----:B------:R-:W-:Y:S05]  /*2690*/  @!P0 BRA `(.L_x_8395) ;  /* 0x0000000000148947 */ /* 0x000fea0003800000 */
[----:B------:R-:W-:-:S13]  /*26a0*/  ISETP.NE.AND P0, PT, R0, 0x4, PT ;  /* 0x000000040000780c */ /* 0x000fda0003f05270 */
[----:B------:R-:W-:Y:S05]  /*26b0*/  @P0 BRA `(.L_x_8392) ;  /* 0x0000000800b80947 */ /* 0x000fea0003800000 */
[----:B------:R-:W2:Y:S02]  /*26c0*/  LDG.E.64 R2, desc[UR36][R4.64] ;  /* 0x0000002404027981 */ /* 0x000ea4000c1e1b00 */
[----:B--2---:R0:W2:Y:S01]  /*26d0*/  I2F.S64 R3, R2 ;  /* 0x0000000200037312 */ /* 0x0040a20000301400 */
[----:B------:R-:W-:Y:S05]  /*26e0*/  BRA `(.L_x_8393) ;  /* 0x0000000c00087947 */ /* 0x000fea0003800000 */
.L_x_8395:
[----:B------:R-:W2:Y:S02]  /*26f0*/  LDG.E R3, desc[UR36][R4.64] ;  /* 0x0000002404037981 */ /* 0x000ea4000c1e1900 */
[----:B--2---:R-:W-:Y:S01]  /*2700*/  I2FP.F32.S32 R3, R3 ;  /* 0x0000000300037245 */ /* 0x004fe20000201400 */
[----:B------:R-:W-:Y:S06]  /*2710*/  BRA `(.L_x_8393) ;  /* 0x0000000800fc7947 */ /* 0x000fec0003800000 */
.L_x_8394:
[----:B------:R-:W2:Y:S02]  /*2720*/  LDG.E.U16 R3, desc[UR36][R4.64] ;  /* 0x0000002404037981 */ /* 0x000ea4000c1e1500 */
[----:B--2---:R-:W0:Y:S01]  /*2730*/  I2F.S16 R3, R3 ;  /* 0x0000000300037306 */ /* 0x004e220000101400 */
[----:B------:R-:W-:Y:S05]  /*2740*/  BRA `(.L_x_8393) ;  /* 0x0000000800f07947 */ /* 0x000fea0003800000 */
.L_x_8389:
        /* <DEDUP_REMOVED lines=8> */
.L_x_8397:
[----:B------:R-:W2:Y:S02]  /*27d0*/  LDG.E.U16 R3, desc[UR36][R4.64] ;  /* 0x0000002404037981 */ /* 0x000ea4000c1e1500 */
[----:B--2---:R-:W-:Y:S01]  /*27e0*/  HADD2.F32 R3, -RZ, R3.H0_H0 ;  /* 0x20000003ff037230 */ /* 0x004fe20000004100 */
[----:B------:R-:W-:Y:S06]  /*27f0*/  BRA `(.L_x_8393) ;  /* 0x0000000800c47947 */ /* 0x000fec0003800000 */
.L_x_8396:
        /* <DEDUP_REMOVED lines=8> */
.L_x_8399:
[----:B------:R-:W2:Y:S02]  /*2880*/  LDG.E.U16 R3, desc[UR36][R4.64] ;  /* 0x0000002404037981 */ /* 0x000ea4000c1e1500 */
[----:B--2---:R-:W-:Y:S01]  /*2890*/  HADD2.F32 R3, -RZ, R3.H0_H0 ;  /* 0x20000003ff037230 */ /* 0x004fe20000004100 */
[----:B------:R-:W-:Y:S06]  /*28a0*/  BRA `(.L_x_8393) ;  /* 0x0000000800987947 */ /* 0x000fec0003800000 */
.L_x_8398:
[----:B------:R-:W2:Y:S01]  /*28b0*/  LDG.E.64 R4, desc[UR36][R4.64] ;  /* 0x0000002404047981 */ /* 0x000ea2000c1e1b00 */
[----:B------:R-:W-:Y:S01]  /*28c0*/  UMOV UR4, 0xf0000000 ;  /* 0xf000000000047882 */ /* 0x000fe20000000000 */
[----:B------:R-:W-:Y:S01]  /*28d0*/  UMOV UR5, 0x380fffff ;  /* 0x380fffff00057882 */ /* 0x000fe20000000000 */
[----:B--2---:R-:W0:Y:S01]  /*28e0*/  F2F.F32.F64 R3, R4 ;  /* 0x0000000400037310 */ /* 0x004e220000301000 */
[----:B------:R-:W-:-:S14]  /*28f0*/  DSETP.GEU.AND P0, PT, |R4|, UR4, PT ;  /* 0x0000000404007e2a */ /* 0x000fdc000bf0e200 */
[----:B0-----:R-:W-:Y:S01]  /*2900*/  @!P0 FMUL R3, R3, 1.175494350822287508e-38 ;  /* 0x0080000003038820 */ /* 0x001fe20000400000 */
[----:B------:R-:W-:Y:S06]  /*2910*/  BRA `(.L_x_8393) ;  /* 0x00000008007c7947 */ /* 0x000fec0003800000 */
.L_x_8388:
        /* <DEDUP_REMOVED lines=12> */
.L_x_8402:
[----:B------:R-:W2:Y:S01]  /*29e0*/  LDG.E.64 R4, desc[UR36][R4.64] ;  /* 0x0000002404047981 */ /* 0x000ea2000c1e1b00 */
[----:B------:R-:W-:Y:S01]  /*29f0*/  UMOV UR4, 0xf0000000 ;  /* 0xf000000000047882 */ /* 0x000fe20000000000 */
[----:B------:R-:W-:Y:S01]  /*2a00*/  UMOV UR5, 0x380fffff ;  /* 0x380fffff00057882 */ /* 0x000fe20000000000 */
[----:B--2---:R-:W0:Y:S01]  /*2a10*/  F2F.F32.F64 R3, R4 ;  /* 0x0000000400037310 */ /* 0x004e220000301000 */
[----:B------:R-:W-:-:S14]  /*2a20*/  DSETP.GEU.AND P0, PT, |R4|, UR4, PT ;  /* 0x0000000404007e2a */ /* 0x000fdc000bf0e200 */
[----:B0-----:R-:W-:Y:S01]  /*2a30*/  @!P0 FMUL R3, R3, 1.175494350822287508e-38 ;  /* 0x0080000003038820 */ /* 0x001fe20000400000 */
[----:B------:R-:W-:Y:S06]  /*2a40*/  BRA `(.L_x_8393) ;  /* 0x0000000800307947 */ /* 0x000fec0003800000 */
.L_x_8401:
        /* <DEDUP_REMOVED lines=26> */
.L_x_8404:
        /* <DEDUP_REMOVED lines=11> */
[----:B------:R-:W-:Y:S01]  /*2ca0*/  LOP3.LUT R3, R3, 0x80000000, R0, 0xf8, !PT ;  /* 0x8000000003037812 */ /* 0x000fe200078ef800 */
[----:B------:R-:W-:Y:S06]  /*2cb0*/  BRA `(.L_x_8393) ;  /* 0x0000000400947947 */ /* 0x000fec0003800000 */
.L_x_8403:
[----:B------:R-:W2:Y:S02]  /*2cc0*/  LDG.E.U16 R3, desc[UR36][R4.64] ;  /* 0x0000002404037981 */ /* 0x000ea4000c1e1500 */
[----:B--2---:R-:W-:Y:S01]  /*2cd0*/  IMAD.U32 R3, R3, 0x10000, RZ ;  /* 0x0001000003037824 */ /* 0x004fe200078e00ff */
[----:B------:R-:W-:Y:S06]  /*2ce0*/  BRA `(.L_x_8393) ;  /* 0x0000000400887947 */ /* 0x000fec0003800000 */
.L_x_8400:
        /* <DEDUP_REMOVED lines=11> */
.L_x_8407:
        /* <DEDUP_REMOVED lines=20> */
.L_x_8409:
[----:B------:R-:W-:Y:S05]  /*2ee0*/  BSYNC B0 ;  /* 0x0000000000007941 */ /* 0x000fea0003800000 */
.L_x_8408:
[----:B------:R-:W-:Y:S01]  /*2ef0*/  IMAD.SHL.U32 R2, R2, 0x100000, RZ ;  /* 0x0010000002027824 */ /* 0x000fe200078e00ff */
[----:B------:R-:W-:-:S04]  /*2f00*/  LEA R3, R0, 0x3b800000, 0x17 ;  /* 0x3b80000000037811 */ /* 0x000fc800078eb8ff */
[----:B------:R-:W-:Y:S01]  /*2f10*/  LOP3.LUT R3, R3, R2, R4, 0xfe, !PT ;  /* 0x0000000203037212 */ /* 0x000fe200078efe04 */
[----:B------:R-:W-:Y:S06]  /*2f20*/  BRA `(.L_x_8393) ;  /* 0x0000000000f87947 */ /* 0x000fec0003800000 */
.L_x_8406:
        /* <DEDUP_REMOVED lines=20> */
.L_x_8411:
[----:B------:R-:W-:Y:S05]  /*3070*/  BSYNC B0 ;  /* 0x0000000000007941 */ /* 0x000fea0003800000 */
.L_x_8410:
[----:B------:R-:W-:Y:S01]  /*3080*/  IMAD.SHL.U32 R2, R2, 0x200000, RZ ;  /* 0x0020000002027824 */ /* 0x000fe200078e00ff */
[----:B------:R-:W-:-:S04]  /*3090*/  LEA R3, R0, 0x37800000, 0x17 ;  /* 0x3780000000037811 */ /* 0x000fc800078eb8ff */
[----:B------:R-:W-:Y:S01]  /*30a0*/  LOP3.LUT R3, R3, R2, R4, 0xfe, !PT ;  /* 0x0000000203037212 */ /* 0x000fe200078efe04 */
[----:B------:R-:W-:Y:S06]  /*30b0*/  BRA `(.L_x_8393) ;  /* 0x0000000000947947 */ /* 0x000fec0003800000 */
.L_x_8405:
        /* <DEDUP_REMOVED lines=14> */
.L_x_8392:
        /* <DEDUP_REMOVED lines=15> */
[----:B01--45:R-:W-:Y:S05]  /*3290*/  CALL.ABS.NOINC R2 ;  /* 0x0000000002007343 */ /* 0x033fea0003c00000 */
.L_x_8414:
[----:B------:R-:W-:Y:S01]  /*32a0*/  IMAD.MOV.U32 R3, RZ, RZ, RZ ;  /* 0x000000ffff037224 */ /* 0x000fe200078e00ff */
[----:B------:R-:W-:Y:S06]  /*32b0*/  BRA `(.L_x_8393) ;  /* 0x0000000000147947 */ /* 0x000fec0003800000 */
.L_x_8413:
[----:B------:R-:W2:Y:S02]  /*32c0*/  LDG.E.64 R2, desc[UR36][R4.64] ;  /* 0x0000002404027981 */ /* 0x000ea4000c1e1b00 */
[----:B--2---:R0:W2:Y:S01]  /*32d0*/  I2F.U64 R3, R2 ;  /* 0x0000000200037312 */ /* 0x0040a20000301000 */
[----:B------:R-:W-:Y:S05]  /*32e0*/  BRA `(.L_x_8393) ;  /* 0x0000000000087947 */ /* 0x000fea0003800000 */
.L_x_8412:
[----:B------:R-:W2:Y:S02]  /*32f0*/  LDG.E R3, desc[UR36][R4.64] ;  /* 0x0000002404037981 */ /* 0x000ea4000c1e1900 */
[----:B--2---:R-:W-:-:S07]  /*3300*/  I2FP.F32.U32 R3, R3 ;  /* 0x0000000300037245 */ /* 0x004fce0000201000 */
.L_x_8393:
[----:B------:R-:W-:Y:S05]  /*3310*/  BSYNC B6 ;  /* 0x0000000000067941 */ /* 0x000fea0003800000 */
.L_x_8387:
[----:B0-2--5:R-:W-:Y:S01]  /*3320*/  FSETP.NEU.FTZ.AND P0, PT, R3, RZ, PT ;  /* 0x000000ff0300720b */ /* 0x025fe20003f1d000 */
[----:B------:R-:W-:-:S12]  /*3330*/  BSSY B1, `(.L_x_8415) ;  /* 0x0000058000017945 */ /* 0x000fd80003800000 */
[----:B---3--:R-:W1:Y:S02]  /*3340*/  @!P0 MUFU.RCP R5, R3 ;  /* 0x0000000300058308 */ /* 0x008e640000001000 */
[----:B-1----:R-:W-:Y:S01]  /*3350*/  @!P0 FMUL.FTZ R2, R5, R22 ;  /* 0x0000001605028220 */ /* 0x002fe20000410000 */
        /* <DEDUP_REMOVED lines=28> */
.L_x_8422:
[----:B------:R-:W-:Y:S01]  /*3520*/  FSETP.GEU.FTZ.AND P0, PT, R6, -R4, PT ;  /* 0x800000040600720b */ /* 0x000fe20003f1e000 */
[----:B------:R-:W-:-:S12]  /*3530*/  FADD.FTZ R0, R0, -1 ;  /* 0xbf80000000007421 */ /* 0x000fd80000010000 */
[----:B------:R-:W-:-:S07]  /*3540*/  @!P0 FADD.FTZ R0, R0, -1 ;  /* 0xbf80000000008421 */ /* 0x000fce0000010000 */
.L_x_8421:
[----:B------:R-:W-:Y:S05]  /*3550*/  BSYNC B2 ;  /* 0x0000000000027941 */ /* 0x000fea0003800000 */
.L_x_8420:
[----:B------:R-:W-:Y:S01]  /*3560*/  FFMA.FTZ R5, -R4, R0, R5 ;  /* 0x0000000004057223 */ /* 0x000fe20000010105 */
[----:B------:R-:W-:Y:S06]  /*3570*/  BRA `(.L_x_8418) ;  /* 0x00000000007c7947 */ /* 0x000fec0003800000 */
.L_x_8419:
        /* <DEDUP_REMOVED lines=15> */
.L_x_8425:
        /* <DEDUP_REMOVED lines=13> */
.L_x_8424:
[----:B------:R-:W-:Y:S05]  /*3740*/  BSYNC B2 ;  /* 0x0000000000027941 */ /* 0x000fea0003800000 */
.L_x_8423:
[----:B------:R-:W-:-:S04]  /*3750*/  FMUL.FTZ R5, R2, 1.1920928955078125e-07 ;  /* 0x3400000002057820 */ /* 0x000fc80000410000 */
[----:B------:R-:W-:-:S07]  /*3760*/  FMUL.FTZ R5, R6, R5 ;  /* 0x0000000506057220 */ /* 0x000fce0000410000 */
.L_x_8418:
[----:B------:R-:W-:Y:S05]  /*3770*/  BSYNC B0 ;  /* 0x0000000000007941 */ /* 0x000fea0003800000 */
.L_x_8417:
[C---:B------:R-:W-:Y:S01]  /*3780*/  FSETP.GTU.FTZ.AND P0, PT, |R5|.reuse, +INF , PT ;  /* 0x7f8000000500780b */ /* 0x040fe20003f1c200 */
[----:B------:R-:W1:Y:S01]  /*3790*/  MUFU.RCP R4, R3 ;  /* 0x0000000300047308 */ /* 0x000e620000001000 */
[----:B------:R-:W-:Y:S02]  /*37a0*/  LOP3.LUT R0, R5, 0x80000000, R22, 0xb8, !PT ;  /* 0x8000000005007812 */ /* 0x000fe400078eb816 */
[----:B------:R-:W-:Y:S02]  /*37b0*/  FSETP.GEU.FTZ.AND P2, PT, R3, RZ, PT ;  /* 0x000000ff0300720b */ /* 0x000fe40003f5e000 */
[----:B------:R-:W-:-:S04]  /*37c0*/  FSEL R5, R5, R0, P0 ;  /* 0x0000000005057208 */ /* 0x000fc80000000000 */
[C---:B------:R-:W-:Y:S02]  /*37d0*/  FSETP.NEU.FTZ.AND P0, PT, R5.reuse, RZ, PT ;  /* 0x000000ff0500720b */ /* 0x040fe40003f1d000 */
[C---:B------:R-:W-:Y:S01]  /*37e0*/  FSETP.GEU.FTZ.AND P1, PT, R5.reuse, RZ, PT ;  /* 0x000000ff0500720b */ /* 0x040fe20003f3e000 */
[----:B------:R-:W-:-:S03]  /*37f0*/  FADD.FTZ R5, -R5, R22 ;  /* 0x0000001605057221 */ /* 0x000fc60000010100 */
[----:B------:R-:W-:Y:S01]  /*3800*/  PLOP3.LUT P0, PT, P0, P2, P1, 0x60, 0x0 ;  /* 0x000000000000781c */ /* 0x000fe20000704c10 */
[----:B-1----:R-:W-:-:S12]  /*3810*/  FMUL.FTZ R5, R5, R4 ;  /* 0x0000000405057220 */ /* 0x002fd80000410000 */
[----:B------:R-:W-:-:S05]  /*3820*/  @P0 FADD.FTZ R5, R5, -1 ;  /* 0xbf80000005050421 */ /* 0x000fca0000010000 */
[----:B------:R-:W-:-:S13]  /*3830*/  FSETP.NEU.FTZ.AND P0, PT, R5, RZ, PT ;  /* 0x000000ff0500720b */ /* 0x000fda0003f1d000 */
[----:B------:R-:W1:Y:S02]  /*3840*/  @P0 FRND.FTZ.FLOOR R0, R5 ;  /* 0x0000000500000307 */ /* 0x000e640000215000 */
[----:B-1----:R-:W-:-:S05]  /*3850*/  @P0 FADD.FTZ R2, R5, -R0 ;  /* 0x8000000005020221 */ /* 0x002fca0000010000 */
[----:B------:R-:W-:Y:S01]  /*3860*/  FSETP.GT.AND P1, PT, R2, 0.5, P0 ;  /* 0x3f0000000200780b */ /* 0x000fe20000724000 */
[----:B------:R-:W-:-:S05]  /*3870*/  @!P0 FMUL.FTZ R2, R4, R22 ;  /* 0x0000001604028220 */ /* 0x000fca0000410000 */
[----:B------:R-:W-:-:S07]  /*3880*/  @!P0 LOP3.LUT R2, RZ, 0x80000000, R2, 0xb8, !PT ;  /* 0x80000000ff028812 */ /* 0x000fce00078eb802 */
[----:B------:R-:W-:-:S04]  /*3890*/  @P1 FADD.FTZ R0, R0, 1 ;  /* 0x3f80000000001421 */ /* 0x000fc80000010000 */
[----:B------:R-:W-:-:S07]  /*38a0*/  @P0 IMAD.MOV.U32 R2, RZ, RZ, R0 ;  /* 0x000000ffff020224 */ /* 0x000fce00078e0000 */
.L_x_8416:
[----:B------:R-:W-:Y:S05]  /*38b0*/  BSYNC B1 ;  /* 0x0000000000017941 */ /* 0x000fea0003800000 */
.L_x_8415:
        /* <DEDUP_REMOVED lines=12> */
[----:B------:R-:W1:Y:S02]  /*3980*/  F2I.FTZ.TRUNC.NTZ R3, R2 ;  /* 0x0000000200037305 */ /* 0x000e64000021f100 */
[----:B-1----:R1:W-:Y:S01]  /*3990*/  STG.E.U8 desc[UR36][R16.64], R3 ;  /* 0x0000000310007986 */ /* 0x0023e2000c101124 */
[----:B------:R-:W-:Y:S05]  /*39a0*/  BRA `(.L_x_8431) ;  /* 0x0000000c00507947 */ /* 0x000fea0003800000 */
.L_x_8429:
[----:B------:R-:W1:Y:S02]  /*39b0*/  F2I.S64.TRUNC R2, R2 ;  /* 0x0000000200027311 */ /* 0x000e64000020d900 */
[----:B-1----:R-:W-:-:S05]  /*39c0*/  IMAD.MOV.U32 R5, RZ, RZ, R2 ;  /* 0x000000ffff057224 */ /* 0x002fca00078e0002 */
[----:B------:R2:W-:Y:S01]  /*39d0*/  STG.E.U8 desc[UR36][R16.64], R5 ;  /* 0x0000000510007986 */ /* 0x0005e2000c101124 */
[----:B------:R-:W-:Y:S05]  /*39e0*/  BRA `(.L_x_8431) ;  /* 0x0000000c00407947 */ /* 0x000fea0003800000 */
.L_x_8428:
[----:B------:R-:W-:-:S13]  /*39f0*/  ISETP.NE.AND P0, PT, R0, 0x2, PT ;  /* 0x000000020000780c */ /* 0x000fda0003f05270 */
[----:B------:R-:W-:Y:S05]  /*3a00*/  @!P0 BRA `(.L_x_8432) ;  /* 0x0000000000288947 */ /* 0x000fea0003800000 */
[----:B------:R-:W-:-:S13]  /*3a10*/  ISETP.NE.AND P0, PT, R0, 0x3, PT ;  /* 0x000000030000780c */ /* 0x000fda0003f05270 */
[----:B------:R-:W-:Y:S05]  /*3a20*/  @!P0 BRA `(.L_x_8433) ;  /* 0x0000000000148947 */ /* 0x000fea0003800000 */
[----:B------:R-:W-:-:S13]  /*3a30*/  ISETP.NE.AND P0, PT, R0, 0x4, PT ;  /* 0x000000040000780c */ /* 0x000fda0003f05270 */
[----:B------:R-:W-:Y:S05]  /*3a40*/  @P0 BRA `(.L_x_8430) ;  /* 0x0000000800d00947 */ /* 0x000fea0003800000 */
[----:B------:R-:W1:Y:S02]  /*3a50*/  F2I.S64.TRUNC R2, R2 ;  /* 0x0000000200027311 */ /* 0x000e64000020d900 */
[----:B-1----:R1:W-:Y:S01]  /*3a60*/  STG.E.64 desc[UR36][R16.64], R2 ;  /* 0x0000000210007986 */ /* 0x0023e2000c101b24 */
[----:B------:R-:W-:Y:S05]  /*3a70*/  BRA `(.L_x_8431) ;  /* 0x0000000c001c7947 */ /* 0x000fea0003800000 */
.L_x_8433:
[----:B------:R-:W1:Y:S02]  /*3a80*/  F2I.FTZ.TRUNC.NTZ R3, R2 ;  /* 0x0000000200037305 */ /* 0x000e64000021f100 */
[----:B-1----:R1:W-:Y:S01]  /*3a90*/  STG.E desc[UR36][R16.64], R3 ;  /* 0x0000000310007986 */ /* 0x0023e2000c101924 */
[----:B------:R-:W-:Y:S05]  /*3aa0*/  BRA `(.L_x_8431) ;  /* 0x0000000c00107947 */ /* 0x000fea0003800000 */
.L_x_8432:
[----:B------:R-:W1:Y:S02]  /*3ab0*/  F2I.FTZ.TRUNC.NTZ R3, R2 ;  /* 0x0000000200037305 */ /* 0x000e64000021f100 */
[----:B-1----:R3:W-:Y:S01]  /*3ac0*/  STG.E.U16 desc[UR36][R16.64], R3 ;  /* 0x0000000310007986 */ /* 0x0027e2000c101524 */
[----:B------:R-:W-:Y:S05]  /*3ad0*/  BRA `(.L_x_8431) ;  /* 0x0000000c00047947 */ /* 0x000fea0003800000 */
.L_x_8427:
[----:B------:R-:W-:-:S13]  /*3ae0*/  ISETP.GT.AND P0, PT, R0, 0x6, PT ;  /* 0x000000060000780c */ /* 0x000fda0003f04270 */
[----:B------:R-:W-:Y:S05]  /*3af0*/  @P0 BRA `(.L_x_8434) ;  /* 0x0000000000240947 */ /* 0x000fea0003800000 */
[----:B------:R-:W-:-:S13]  /*3b00*/  ISETP.NE.AND P0, PT, R0, 0x5, PT ;  /* 0x000000050000780c */ /* 0x000fda0003f05270 */
[----:B------:R-:W-:Y:S05]  /*3b10*/  @!P0 BRA `(.L_x_8435) ;  /* 0x0000000000108947 */ /* 0x000fea0003800000 */
[----:B------:R-:W-:-:S13]  /*3b20*/  ISETP.NE.AND P0, PT, R0, 0x6, PT ;  /* 0x000000060000780c */ /* 0x000fda0003f05270 */
[----:B------:R-:W-:Y:S05]  /*3b30*/  @P0 BRA `(.L_x_8430) ;  /* 0x0000000800940947 */ /* 0x000fea0003800000 */
[----:B------:R1:W-:Y:S01]  /*3b40*/  STG.E desc[UR36][R16.64], R2 ;  /* 0x0000000210007986 */ /* 0x0003e2000c101924 */
[----:B------:R-:W-:Y:S05]  /*3b50*/  BRA `(.L_x_8431) ;  /* 0x0000000800e47947 */ /* 0x000fea0003800000 */
.L_x_8435:
[----:B------:R-:W-:-:S05]  /*3b60*/  F2FP.F16.F32.PACK_AB R2, RZ, R2 ;  /* 0x00000002ff02723e */ /* 0x000fca00000000ff */
[----:B------:R1:W-:Y:S01]  /*3b70*/  STG.E.U16 desc[UR36][R16.64], R2 ;  /* 0x0000000210007986 */ /* 0x0003e2000c101524 */
[----:B------:R-:W-:Y:S05]  /*3b80*/  BRA `(.L_x_8431) ;  /* 0x0000000800d87947 */ /* 0x000fea0003800000 */
.L_x_8434:
[----:B------:R-:W-:-:S13]  /*3b90*/  ISETP.NE.AND P0, PT, R0, 0x7, PT ;  /* 0x000000070000780c */ /* 0x000fda0003f05270 */
[----:B------:R-:W-:Y:S05]  /*3ba0*/  @!P0 BRA `(.L_x_8436) ;  /* 0x00000000002c8947 */ /* 0x000fea0003800000 */
[----:B------:R-:W-:-:S13]  /*3bb0*/  ISETP.NE.AND P0, PT, R0, 0x8, PT ;  /* 0x000000080000780c */ /* 0x000fda0003f05270 */
[----:B------:R-:W-:Y:S05]  /*3bc0*/  @!P0 BRA `(.L_x_8437) ;  /* 0x0000000000148947 */ /* 0x000fea0003800000 */
[----:B------:R-:W-:-:S13]  /*3bd0*/  ISETP.NE.AND P0, PT, R0, 0x9, PT ;  /* 0x000000090000780c */ /* 0x000fda0003f05270 */
[----:B------:R-:W-:Y:S05]  /*3be0*/  @P0 BRA `(.L_x_8430) ;  /* 0x0000000800680947 */ /* 0x000fea0003800000 */
[----:B------:R-:W-:-:S05]  /*3bf0*/  IMAD.MOV.U32 R3, RZ, RZ, RZ ;  /* 0x000000ffff037224 */ /* 0x000fca00078e00ff */
[----:B------:R1:W-:Y:S01]  /*3c00*/  STG.E.64 desc[UR36][R16.64], R2 ;  /* 0x0000000210007986 */ /* 0x0003e2000c101b24 */
[----:B------:R-:W-:Y:S05]  /*3c10*/  BRA `(.L_x_8431) ;  /* 0x0000000800b47947 */ /* 0x000fea0003800000 */
.L_x_8437:
[----:B------:R-:W-:-:S04]  /*3c20*/  F2FP.F16.F32.PACK_AB R3, RZ, R2 ;  /* 0x00000002ff03723e */ /* 0x000fc800000000ff */
[----:B------:R-:W-:-:S05]  /*3c30*/  PRMT R3, R3, 0x5410, RZ ;  /* 0x0000541003037816 */ /* 0x000fca00000000ff */
[----:B------:R1:W-:Y:S01]  /*3c40*/  STG.E desc[UR36][R16.64], R3 ;  /* 0x0000000310007986 */ /* 0x0003e2000c101924 */
[----:B------:R-:W-:Y:S05]  /*3c50*/  BRA `(.L_x_8431) ;  /* 0x0000000800a47947 */ /* 0x000fea0003800000 */
.L_x_8436:
[----:B------:R-:W-:-:S06]  /*3c60*/  FMUL.FTZ R2, R2, 1 ;  /* 0x3f80000002027820 */ /* 0x000fcc0000410000 */
[----:B------:R-:W1:Y:S02]  /*3c70*/  F2F.F64.F32 R2, R2 ;  /* 0x0000000200027310 */ /* 0x000e640000201800 */
[----:B-1----:R1:W-:Y:S01]  /*3c80*/  STG.E.64 desc[UR36][R16.64], R2 ;  /* 0x0000000210007986 */ /* 0x0023e2000c101b24 */
[----:B------:R-:W-:Y:S05]  /*3c90*/  BRA `(.L_x_8431) ;  /* 0x0000000800947947 */ /* 0x000fea0003800000 */
.L_x_8426:
        /* <DEDUP_REMOVED lines=8> */
[----:B------:R-:W-:-:S04]  /*3d20*/  FSETP.NEU.FTZ.AND P0, PT, R2, RZ, PT ;  /* 0x000000ff0200720b */ /* 0x000fc80003f1d000 */
[----:B------:R-:W-:-:S05]  /*3d30*/  SEL R3, RZ, 0x1, !P0 ;  /* 0x00000001ff037807 */ /* 0x000fca0004000000 */
[----:B------:R1:W-:Y:S01]  /*3d40*/  STG.E.U8 desc[UR36][R16.64], R3 ;  /* 0x0000000310007986 */ /* 0x0003e2000c101124 */
[----:B------:R-:W-:Y:S05]  /*3d50*/  BRA `(.L_x_8431) ;  /* 0x0000000800647947 */ /* 0x000fea0003800000 */
.L_x_8440:
[----:B------:R-:W-:Y:S01]  /*3d60*/  FMUL.FTZ R4, R2, 1 ;  /* 0x3f80000002047820 */ /* 0x000fe20000410000 */
[----:B------:R-:W-:-:S05]  /*3d70*/  CS2R R6, SRZ ;  /* 0x0000000000067805 */ /* 0x000fca000001ff00 */
[----:B------:R-:W1:Y:S02]  /*3d80*/  F2F.F64.F32 R4, R4 ;  /* 0x0000000400047310 */ /* 0x000e640000201800 */
[----:B-1----:R1:W-:Y:S01]  /*3d90*/  STG.E.128 desc[UR36][R16.64], R4 ;  /* 0x0000000410007986 */ /* 0x0023e2000c101d24 */
[----:B------:R-:W-:Y:S05]  /*3da0*/  BRA `(.L_x_8431) ;  /* 0x0000000800507947 */ /* 0x000fea0003800000 */
.L_x_8439:
[----:B------:R-:W-:-:S13]  /*3db0*/  ISETP.NE.AND P0, PT, R0, 0xf, PT ;  /* 0x0000000f0000780c */ /* 0x000fda0003f05270 */
[----:B------:R-:W-:Y:S05]  /*3dc0*/  @!P0 BRA `(.L_x_8441) ;  /* 0x0000000000ac8947 */ /* 0x000fea0003800000 */
[----:B------:R-:W-:-:S13]  /*3dd0*/  ISETP.NE.AND P0, PT, R0, 0x17, PT ;  /* 0x000000170000780c */ /* 0x000fda0003f05270 */
[----:B------:R-:W-:Y:S05]  /*3de0*/  @!P0 BRA `(.L_x_8442) ;  /* 0x0000000000508947 */ /* 0x000fea0003800000 */
[----:B------:R-:W-:-:S13]  /*3df0*/  ISETP.NE.AND P0, PT, R0, 0x18, PT ;  /* 0x000000180000780c */ /* 0x000fda0003f05270 */
[----:B------:R-:W-:Y:S05]  /*3e00*/  @P0 BRA `(.L_x_8430) ;  /* 0x0000000400e00947 */ /* 0x000fea0003800000 */
[C---:B------:R-:W-:Y:S01]  /*3e10*/  LOP3.LUT R4, R2.reuse, 0x7fffffff, RZ, 0xc0, !PT ;  /* 0x7fffffff02047812 */ /* 0x040fe200078ec0ff */
[----:B------:R-:W-:Y:S01]  /*3e20*/  BSSY B0, `(.L_x_8443) ;  /* 0x000000d000007945 */ /* 0x000fe20003800000 */
[----:B------:R-:W-:Y:S02]  /*3e30*/  LOP3.LUT R0, R2, 0x80000000, RZ, 0xc0, !PT ;  /* 0x8000000002007812 */ /* 0x000fe400078ec0ff */
[----:B------:R-:W-:Y:S02]  /*3e40*/  ISETP.GT.U32.AND P0, PT, R4, 0x43efffff, PT ;  /* 0x43efffff0400780c */ /* 0x000fe40003f04070 */
[----:B------:R-:W-:Y:S01]  /*3e50*/  SHF.R.U32.HI R5, RZ, 0x18, R0 ;  /* 0x00000018ff057819 */ /* 0x000fe20000011600 */
[----:B------:R-:W-:-:S10]  /*3e60*/  IMAD.MOV.U32 R0, RZ, RZ, 0x7f ;  /* 0x0000007fff007424 */ /* 0x000fd400078e00ff */
[----:B------:R-:W-:Y:S05]  /*3e70*/  @P0 BRA `(.L_x_8444) ;  /* 0x00000000001c0947 */ /* 0x000fea0003800000 */
[----:B------:R-:W-:-:S13]  /*3e80*/  ISETP.GE.U32.AND P0, PT, R4, 0x3c800000, PT ;  /* 0x3c8000000400780c */ /* 0x000fda0003f06070 */
[----:B------:R-:W-:-:S04]  /*3e90*/  @P0 SHF.R.U32.HI R0, RZ, 0x14, R2 ;  /* 0x00000014ff000819 */ /* 0x000fc80000011602 */
[----:B------:R-:W-:-:S04]  /*3ea0*/  @P0 LOP3.LUT R3, R0, 0x1, RZ, 0xc0, !PT ;  /* 0x0000000100030812 */ /* 0x000fc800078ec0ff */
[----:B------:R-:W-:Y:S01]  /*3eb0*/  @P0 IADD3 R3, R2, 0x407ffff, R3 ;  /* 0x0407ffff02030810 */ /* 0x000fe20007ffe003 */
[----:B------:R-:W-:-:S03]  /*3ec0*/  @!P0 FADD.FTZ R2, R4, 16384 ;  /* 0x4680000004028421 */ /* 0x000fc60000010000 */
[----:B------:R-:W-:Y:S01]  /*3ed0*/  @P0 SHF.R.U32.HI R0, RZ, 0x14, R3 ;  /* 0x00000014ff000819 */ /* 0x000fe20000011603 */
[----:B------:R-:W-:-:S07]  /*3ee0*/  @!P0 VIADD R0, R2, 0xb9800000 ;  /* 0xb980000002008836 */ /* 0x000fce0000000000 */
.L_x_8444:
[----:B------:R-:W-:Y:S05]  /*3ef0*/  BSYNC B0 ;  /* 0x0000000000007941 */ /* 0x000fea0003800000 */
.L_x_8443:
[----:B------:R-:W-:-:S05]  /*3f00*/  LOP3.LUT R5, R0, R5, RZ, 0xfc, !PT ;  /* 0x0000000500057212 */ /* 0x000fca00078efcff */
[----:B------:R1:W-:Y:S01]  /*3f10*/  STG.E.U8 desc[UR36][R16.64], R5 ;  /* 0x0000000510007986 */ /* 0x0003e2000c101124 */
[----:B------:R-:W-:Y:S05]  /*3f20*/  BRA `(.L_x_8431) ;  /* 0x0000000400f07947 */ /* 0x000fea0003800000 */
.L_x_8442:
[----:B------:R-:W-:Y:S01]  /*3f30*/  LOP3.LUT R4, R2, 0x7fffffff, RZ, 0xc0, !PT ;  /* 0x7fffffff02047812 */ /* 0x000fe200078ec0ff */
[----:B------:R-:W-:Y:S03]  /*3f40*/  BSSY B0, `(.L_x_8445) ;  /* 0x000000e000007945 */ /* 0x000fe60003800000 */
[----:B------:R-:W-:-:S13]  /*3f50*/  ISETP.GT.U32.AND P0, PT, R4, 0x477fffff, PT ;  /* 0x477fffff0400780c */ /* 0x000fda0003f04070 */
[----:B------:R-:W-:Y:S05]  /*3f60*/  @P0 BRA `(.L_x_8446) ;  /* 0x0000000000200947 */ /* 0x000fea0003800000 */
[----:B------:R-:W-:-:S13]  /*3f70*/  ISETP.GE.U32.AND P0, PT, R4, 0x38800000, PT ;  /* 0x388000000400780c */ /* 0x000fda0003f06070 */
[----:B------:R-:W-:-:S04]  /*3f80*/  @P0 SHF.R.U32.HI R0, RZ, 0x15, R2 ;  /* 0x00000015ff000819 */ /* 0x000fc80000011602 */
[----:B------:R-:W-:-:S04]  /*3f90*/  @P0 LOP3.LUT R3, R0, 0x1, RZ, 0xc0, !PT ;  /* 0x0000000100030812 */ /* 0x000fc800078ec0ff */
[----:B------:R-:W-:Y:S01]  /*3fa0*/  @P0 IADD3 R0, R2, 0x80fffff, R3 ;  /* 0x080fffff02000810 */ /* 0x000fe20007ffe003 */
[----:B------:R-:W-:-:S03]  /*3fb0*/  @!P0 FADD.FTZ R3, R4, 128 ;  /* 0x4300000004038421 */ /* 0x000fc60000010000 */
[----:B------:R-:W-:Y:S01]  /*3fc0*/  @P0 SHF.R.U32.HI R0, RZ, 0x15, R0 ;  /* 0x00000015ff000819 */ /* 0x000fe20000011600 */
[----:B------:R-:W-:Y:S01]  /*3fd0*/  @!P0 VIADD R0, R3, 0xbd000000 ;  /* 0xbd00000003008836 */ /* 0x000fe20000000000 */
[----:B------:R-:W-:Y:S06]  /*3fe0*/  BRA `(.L_x_8447) ;  /* 0x00000000000c7947 */ /* 0x000fec0003800000 */
.L_x_8446:
[----:B------:R-:W-:Y:S01]  /*3ff0*/  IMAD.MOV.U32 R0, RZ, RZ, 0x7f ;  /* 0x0000007fff007424 */ /* 0x000fe200078e00ff */
[----:B------:R-:W-:-:S04]  /*4000*/  ISETP.GT.U32.AND P0, PT, R4, 0x7f800000, PT ;  /* 0x7f8000000400780c */ /* 0x000fc80003f04070 */
[----:B------:R-:W-:-:S09]  /*4010*/  SEL R0, R0, 0x7c, P0 ;  /* 0x0000007c00007807 */ /* 0x000fd20000000000 */
.L_x_8447:
[----:B------:R-:W-:Y:S05]  /*4020*/  BSYNC B0 ;  /* 0x0000000000007941 */ /* 0x000fea0003800000 */
.L_x_8445:
[----:B------:R-:W-:-:S04]  /*4030*/  LOP3.LUT R2, R2, 0x80000000, RZ, 0xc0, !PT ;  /* 0x8000000002027812 */ /* 0x000fc800078ec0ff */
[----:B------:R-:W-:-:S04]  /*4040*/  SHF.R.U32.HI R3, RZ, 0x18, R2 ;  /* 0x00000018ff037819 */ /* 0x000fc80000011602 */
[----:B------:R-:W-:-:S05]  /*4050*/  LOP3.LUT R3, R0, R3, RZ, 0xfc, !PT ;  /* 0x0000000300037212 */ /* 0x000fca00078efcff */
[----:B------:R1:W-:Y:S01]  /*4060*/  STG.E.U8 desc[UR36][R16.64], R3 ;  /* 0x0000000310007986 */ /* 0x0003e2000c101124 */
[----:B------:R-:W-:Y:S05]  /*4070*/  BRA `(.L_x_8431) ;  /* 0x00000004009c7947 */ /* 0x000fea0003800000 */
.L_x_8441:
[----:B------:R-:W-:-:S05]  /*4080*/  F2FP.BF16.F32.PACK_AB R2, RZ, R2 ;  /* 0x00000002ff02723e */ /* 0x000fca00000010ff */
[----:B------:R1:W-:Y:S01]  /*4090*/  STG.E.U16 desc[UR36][R16.64], R2 ;  /* 0x0000000210007986 */ /* 0x0003e2000c101524 */
[----:B------:R-:W-:Y:S05]  /*40a0*/  BRA `(.L_x_8431) ;  /* 0x0000000400907947 */ /* 0x000fea0003800000 */
.L_x_8438:
        /* <DEDUP_REMOVED lines=8> */
[----:B------:R-:W1:Y:S02]  /*4130*/  F2I.FTZ.U32.TRUNC.NTZ R3, R2 ;  /* 0x0000000200037305 */ /* 0x000e64000021f000 */
[----:B-1----:R1:W-:Y:S01]  /*4140*/  STG.E.U16 desc[UR36][R16.64], R3 ;  /* 0x0000000310007986 */ /* 0x0023e2000c101524 */
[----:B------:R-:W-:Y:S05]  /*4150*/  BRA `(.L_x_8431) ;  /* 0x0000000400647947 */ /* 0x000fea0003800000 */
.L_x_8450:
[----:B------:R-:W-:Y:S01]  /*4160*/  LOP3.LUT R3, R2, 0x7fffffff, RZ, 0xc0, !PT ;  /* 0x7fffffff02037812 */ /* 0x000fe200078ec0ff */
[----:B------:R-:W-:Y:S01]  /*4170*/  BSSY B0, `(.L_x_8451) ;  /* 0x0000013000007945 */ /* 0x000fe20003800000 */
[----:B0-----:R-:W-:Y:S02]  /*4180*/  IMAD.MOV.U32 R8, RZ, RZ, 0x80 ;  /* 0x00000080ff087424 */ /* 0x001fe400078e00ff */
        /* <DEDUP_REMOVED lines=13> */
.L_x_8453:
[----:B------:R-:W-:-:S04]  /*4260*/  LOP3.LUT R2, R2, 0x80000000, RZ, 0xc0, !PT ;  /* 0x8000000002027812 */ /* 0x000fc800078ec0ff */
[----:B------:R-:W-:-:S04]  /*4270*/  SHF.R.U32.HI R3, RZ, 0x18, R2 ;  /* 0x00000018ff037819 */ /* 0x000fc80000011602 */
[----:B------:R-:W-:-:S04]  /*4280*/  LOP3.LUT R0, R0, R3, RZ, 0xfc, !PT ;  /* 0x0000000300007212 */ /* 0x000fc800078efcff */
[----:B------:R-:W-:-:S07]  /*4290*/  PRMT R8, R0, 0x7610, R8 ;  /* 0x0000761000087816 */ /* 0x000fce0000000008 */
.L_x_8452:
[----:B------:R-:W-:Y:S05]  /*42a0*/  BSYNC B0 ;  /* 0x0000000000007941 */ /* 0x000fea0003800000 */
.L_x_8451:
[----:B------:R0:W-:Y:S01]  /*42b0*/  STG.E.U8 desc[UR36][R16.64], R8 ;  /* 0x0000000810007986 */ /* 0x0001e2000c101124 */
[----:B------:R-:W-:Y:S05]  /*42c0*/  BRA `(.L_x_8431) ;  /* 0x0000000400087947 */ /* 0x000fea0003800000 */
.L_x_8449:
        /* <DEDUP_REMOVED lines=16> */
.L_x_8456:
[----:B------:R-:W-:-:S04]  /*43d0*/  LOP3.LUT R2, R2, 0x80000000, RZ, 0xc0, !PT ;  /* 0x8000000002027812 */ /* 0x000fc800078ec0ff */
[----:B------:R-:W-:-:S04]  /*43e0*/  SHF.R.U32.HI R3, RZ, 0x18, R2 ;  /* 0x00000018ff037819 */ /* 0x000fc80000011602 */
[----:B------:R-:W-:-:S04]  /*43f0*/  LOP3.LUT R0, R0, R3, RZ, 0xfc, !PT ;  /* 0x0000000300007212 */ /* 0x000fc800078efcff */
[----:B------:R-:W-:-:S07]  /*4400*/  PRMT R8, R0, 0x7610, R8 ;  /* 0x0000761000087816 */ /* 0x000fce0000000008 */
.L_x_8455:
[----:B------:R-:W-:Y:S05]  /*4410*/  BSYNC B0 ;  /* 0x0000000000007941 */ /* 0x000fea0003800000 */
.L_x_8454:
[----:B------:R0:W-:Y:S01]  /*4420*/  STG.E.U8 desc[UR36][R16.64], R8 ;  /* 0x0000000810007986 */ /* 0x0001e2000c101124 */
[----:B------:R-:W-:Y:S05]  /*4430*/  BRA `(.L_x_8431) ;  /* 0x0000000000ac7947 */ /* 0x000fea0003800000 */
.L_x_8448:
[----:B------:R-:W-:-:S13]  /*4440*/  ISETP.NE.AND P0, PT, R0, 0x1c, PT ;  /* 0x0000001c0000780c */ /* 0x000fda0003f05270 */
[----:B------:R-:W-:Y:S05]  /*4450*/  @!P0 BRA `(.L_x_8457) ;  /* 0x00000000009c8947 */ /* 0x000fea0003800000 */
[----:B------:R-:W-:-:S13]  /*4460*/  ISETP.NE.AND P0, PT, R0, 0x1d, PT ;  /* 0x0000001d0000780c */ /* 0x000fda0003f05270 */
[----:B------:R-:W-:Y:S05]  /*4470*/  @!P0 BRA `(.L_x_8458) ;  /* 0x0000000000888947 */ /* 0x000fea0003800000 */
[----:B------:R-:W-:-:S13]  /*4480*/  ISETP.NE.AND P0, PT, R0, 0x2c, PT ;  /* 0x0000002c0000780c */ /* 0x000fda0003f05270 */
[----:B------:R-:W-:Y:S05]  /*4490*/  @P0 BRA `(.L_x_8430) ;  /* 0x00000000003c0947 */ /* 0x000fea0003800000 */
        /* <DEDUP_REMOVED lines=15> */
.L_x_8430:
        /* <DEDUP_REMOVED lines=11> */
[----:B0-----:R-:W-:Y:S02]  /*4640*/  IMAD.MOV.U32 R8, RZ, RZ, 0x65 ;  /* 0x00000065ff087424 */ /* 0x001fe400078e00ff */
[----:B------:R-:W-:Y:S02]  /*4650*/  IMAD.MOV.U32 R12, RZ, RZ, 0x1 ;  /* 0x00000001ff0c7424 */ /* 0x000fe400078e00ff */
[----:B-1----:R-:W-:-:S07]  /*4660*/  IMAD.MOV.U32 R13, RZ, RZ, RZ ;  /* 0x000000ffff0d7224 */ /* 0x002fce00078e00ff */
[----:B------:R-:W-:-:S07]  /*4670*/  LEPC R20, `(.L_x_8459) ;  /* 0x000000001014794e */ /* 0x000fce0000000000 */
[----:B--2-4-:R-:W-:Y:S05]  /*4680*/  CALL.ABS.NOINC R2 ;  /* 0x0000000002007343 */ /* 0x014fea0003c00000 */
.L_x_8459:
[----:B------:R-:W-:Y:S05]  /*4690*/  BRA `(.L_x_8431) ;  /* 0x0000000000147947 */ /* 0x000fea0003800000 */
.L_x_8458:
[----:B------:R-:W1:Y:S02]  /*46a0*/  F2I.U64.TRUNC R2, R2 ;  /* 0x0000000200027311 */ /* 0x000e64000020d800 */
[----:B-1----:R1:W-:Y:S01]  /*46b0*/  STG.E.64 desc[UR36][R16.64], R2 ;  /* 0x0000000210007986 */ /* 0x0023e2000c101b24 */
[----:B------:R-:W-:Y:S05]  /*46c0*/  BRA `(.L_x_8431) ;  /* 0x0000000000087947 */ /* 0x000fea0003800000 */
.L_x_8457:
[----:B------:R-:W1:Y:S02]  /*46d0*/  F2I.FTZ.U32.TRUNC.NTZ R3, R2 ;  /* 0x0000000200037305 */ /* 0x000e64000021f000 */
[----:B-1----:R1:W-:Y:S02]  /*46e0*/  STG.E desc[UR36][R16.64], R3 ;  /* 0x0000000310007986 */ /* 0x0023e4000c101924 */
.L_x_8431:
[----:B------:R-:W-:-:S07]  /*46f0*/  VIADD R19, R19, 0x80 ;  /* 0x0000008013137836 */ /* 0x000fce0000000000 */
.L_x_8357:
[----:B------:R-:W-:Y:S05]  /*4700*/  BSYNC B7 ;  /* 0x0000000000077941 */ /* 0x000fea0003800000 */
.L_x_8356:
[----:B------:R-:W-:Y:S01]  /*4710*/  ULDC UR4, c[0x0][0x210] ;  /* 0x0000840000047ab9 */ /* 0x000fe20000000800 */
[----:B------:R-:W-:Y:S01]  /*4720*/  BSSY B7, `(.L_x_8460) ;  /* 0x000046a000077945 */ /* 0x000fe20003800000 */
[----:B------:R-:W-:-:S13]  /*4730*/  ISETP.GE.AND P0, PT, R19, UR4, PT ;  /* 0x0000000413007c0c */ /* 0x000fda000bf06270 */
[----:B------:R-:W-:Y:S05]  /*4740*/  @P0 BRA `(.L_x_8461) ;  /* 0x00000044009c0947 */ /* 0x000fea0003800000 */
[----:B-1----:R-:W1:Y:S01]  /*4750*/  LDC R6, c[0x0][0x218] ;  /* 0x00008600ff067b82 */ /* 0x002e620000000800 */
[----:B------:R-:W-:Y:S02]  /*4760*/  IMAD.MOV.U32 R18, RZ, RZ, RZ ;  /* 0x000000ffff127224 */ /* 0x000fe400078e00ff */
[----:B------:R-:W-:Y:S02]  /*4770*/  IMAD.MOV.U32 R0, RZ, RZ, RZ ;  /* 0x000000ffff007224 */ /* 0x000fe400078e00ff */
[----:B0-23--:R-:W-:Y:S01]  /*4780*/  IMAD.MOV.U32 R16, RZ, RZ, RZ ;  /* 0x000000ffff107224 */ /* 0x00dfe200078e00ff */
        /* <DEDUP_REMOVED lines=350> */
.L_x_8462:
        /* <DEDUP_REMOVED lines=22> */
.L_x_8467:
[----:B------:R-:W2:Y:S02]  /*5ed0*/  LDG.E.U8 R2, desc[UR36][R2.64] ;  /* 0x0000002402027981 */ /* 0x000ea4000c1e1100 */
[----:B--2---:R-:W-:Y:S01]  /*5ee0*/  I2FP.F32.U32 R22, R2 ;  /* 0x0000000200167245 */ /* 0x004fe20000201000 */
[----:B------:R-:W-:Y:S06]  /*5ef0*/  BRA `(.L_x_8469) ;  /* 0x0000000c002c7947 */ /* 0x000fec0003800000 */
.L_x_8466:
[----:B------:R-:W-:-:S13]  /*5f00*/  ISETP.NE.AND P0, PT, R4, 0x2, PT ;  /* 0x000000020400780c */ /* 0x000fda0003f05270 */
[----:B------:R-:W-:Y:S05]  /*5f10*/  @!P0 BRA `(.L_x_8470) ;  /* 0x0000000000288947 */ /* 0x000fea0003800000 */
[----:B------:R-:W-:-:S13]  /*5f20*/  ISETP.NE.AND P0, PT, R4, 0x3, PT ;  /* 0x000000030400780c */ /* 0x000fda0003f05270 */
[----:B------:R-:W-:Y:S05]  /*5f30*/  @!P0 BRA `(.L_x_8471) ;  /* 0x0000000000148947 */ /* 0x000fea0003800000 */
[----:B------:R-:W-:-:S13]  /*5f40*/  ISETP.NE.AND P0, PT, R4, 0x4, PT ;  /* 0x000000040400780c */ /* 0x000fda0003f05270 */
[----:B------:R-:W-:Y:S05]  /*5f50*/  @P0 BRA `(.L_x_8468) ;  /* 0x0000000800b80947 */ /* 0x000fea0003800000 */
[----:B----4-:R-:W2:Y:S02]  /*5f60*/  LDG.E.64 R22, desc[UR36][R2.64] ;  /* 0x0000002402167981 */ /* 0x010ea4000c1e1b00 */
[----:B--2---:R2:W3:Y:S01]  /*5f70*/  I2F.S64 R22, R22 ;  /* 0x0000001600167312 */ /* 0x0044e20000301400 */
[----:B------:R-:W-:Y:S05]  /*5f80*/  BRA `(.L_x_8469) ;  /* 0x0000000c00087947 */ /* 0x000fea0003800000 */
.L_x_8471:
[----:B------:R-:W2:Y:S02]  /*5f90*/  LDG.E R2, desc[UR36][R2.64] ;  /* 0x0000002402027981 */ /* 0x000ea4000c1e1900 */
[----:B--2---:R-:W-:Y:S01]  /*5fa0*/  I2FP.F32.S32 R22, R2 ;  /* 0x0000000200167245 */ /* 0x004fe20000201400 */
[----:B------:R-:W-:Y:S06]  /*5fb0*/  BRA `(.L_x_8469) ;  /* 0x0000000800fc7947 */ /* 0x000fec0003800000 */
.L_x_8470:
[----:B------:R-:W2:Y:S02]  /*5fc0*/  LDG.E.U16 R2, desc[UR36][R2.64] ;  /* 0x0000002402027981 */ /* 0x000ea4000c1e1500 */
[----:B--2---:R0:W1:Y:S01]  /*5fd0*/  I2F.S16 R22, R2 ;  /* 0x0000000200167306 */ /* 0x0040620000101400 */
[----:B------:R-:W-:Y:S05]  /*5fe0*/  BRA `(.L_x_8469) ;  /* 0x0000000800f07947 */ /* 0x000fea0003800000 */
.L_x_8465:
        /* <DEDUP_REMOVED lines=8> */
.L_x_8473:
[----:B------:R-:W2:Y:S02]  /*6070*/  LDG.E.U16 R2, desc[UR36][R2.64] ;  /* 0x0000002402027981 */ /* 0x000ea4000c1e1500 */
[----:B--2---:R-:W-:Y:S01]  /*6080*/  HADD2.F32 R22, -RZ, R2.H0_H0 ;  /* 0x20000002ff167230 */ /* 0x004fe20000004100 */
[----:B------:R-:W-:Y:S06]  /*6090*/  BRA `(.L_x_8469) ;  /* 0x0000000800c47947 */ /* 0x000fec0003800000 */
.L_x_8472:
        /* <DEDUP_REMOVED lines=8> */
.L_x_8475:
[----:B------:R-:W2:Y:S02]  /*6120*/  LDG.E.U16 R2, desc[UR36][R2.64] ;  /* 0x0000002402027981 */ /* 0x000ea4000c1e1500 */
[----:B--2---:R-:W-:Y:S01]  /*6130*/  HADD2.F32 R22, -RZ, R2.H0_H0 ;  /* 0x20000002ff167230 */ /* 0x004fe20000004100 */
[----:B------:R-:W-:Y:S06]  /*6140*/  BRA `(.L_x_8469) ;  /* 0x0000000800987947 */ /* 0x000fec0003800000 */
.L_x_8474:
[----:B------:R-:W2:Y:S01]  /*6150*/  LDG.E.64 R2, desc[UR36][R2.64] ;  /* 0x0000002402027981 */ /* 0x000ea2000c1e1b00 */
[----:B------:R-:W-:Y:S01]  /*6160*/  UMOV UR4, 0xf0000000 ;  /* 0xf000000000047882 */ /* 0x000fe20000000000 */
[----:B------:R-:W-:Y:S01]  /*6170*/  UMOV UR5, 0x380fffff ;  /* 0x380fffff00057882 */ /* 0x000fe20000000000 */
[----:B--2---:R-:W0:Y:S01]  /*6180*/  F2F.F32.F64 R22, R2 ;  /* 0x0000000200167310 */ /* 0x004e220000301000 */
[----:B------:R-:W-:-:S14]  /*6190*/  DSETP.GEU.AND P0, PT, |R2|, UR4, PT ;  /* 0x0000000402007e2a */ /* 0x000fdc000bf0e200 */
[----:B0-----:R-:W-:Y:S01]  /*61a0*/  @!P0 FMUL R22, R22, 1.175494350822287508e-38 ;  /* 0x0080000016168820 */ /* 0x001fe20000400000 */
[----:B------:R-:W-:Y:S06]  /*61b0*/  BRA `(.L_x_8469) ;  /* 0x00000008007c7947 */ /* 0x000fec0003800000 */
.L_x_8464:
        /* <DEDUP_REMOVED lines=12> */
.L_x_8478:
[----:B------:R-:W2:Y:S01]  /*6280*/  LDG.E.64 R2, desc[UR36][R2.64] ;  /* 0x0000002402027981 */ /* 0x000ea2000c1e1b00 */
[----:B------:R-:W-:Y:S01]  /*6290*/  UMOV UR4, 0xf0000000 ;  /* 0xf000000000047882 */ /* 0x000fe20000000000 */
[----:B------:R-:W-:Y:S01]  /*62a0*/  UMOV UR5, 0x380fffff ;  /* 0x380fffff00057882 */ /* 0x000fe20000000000 */
[----:B--2---:R-:W0:Y:S01]  /*62b0*/  F2F.F32.F64 R22, R2 ;  /* 0x0000000200167310 */ /* 0x004e220000301000 */
[----:B------:R-:W-:-:S14]  /*62c0*/  DSETP.GEU.AND P0, PT, |R2|, UR4, PT ;  /* 0x0000000402007e2a */ /* 0x000fdc000bf0e200 */
[----:B0-----:R-:W-:Y:S01]  /*62d0*/  @!P0 FMUL R22, R22, 1.175494350822287508e-38 ;  /* 0x0080000016168820 */ /* 0x001fe20000400000 */
[----:B------:R-:W-:Y:S06]  /*62e0*/  BRA `(.L_x_8469) ;  /* 0x0000000800307947 */ /* 0x000fec0003800000 */
.L_x_8477:
        /* <DEDUP_REMOVED lines=26> */
.L_x_8480:
        /* <DEDUP_REMOVED lines=13> */
.L_x_8479:
[----:B------:R-:W2:Y:S02]  /*6560*/  LDG.E.U16 R2, desc[UR36][R2.64] ;  /* 0x0000002402027981 */ /* 0x000ea4000c1e1500 */
[----:B--2---:R-:W-:Y:S01]  /*6570*/  IMAD.U32 R22, R2, 0x10000, RZ ;  /* 0x0001000002167824 */ /* 0x004fe200078e00ff */
[----:B------:R-:W-:Y:S06]  /*6580*/  BRA `(.L_x_8469) ;  /* 0x0000000400887947 */ /* 0x000fec0003800000 */
.L_x_8476:
        /* <DEDUP_REMOVED lines=11> */
.L_x_8483:
        /* <DEDUP_REMOVED lines=20> */
.L_x_8485:
[----:B------:R-:W-:Y:S05]  /*6780*/  BSYNC B0 ;  /* 0x0000000000007941 */ /* 0x000fea0003800000 */
.L_x_8484:
[----:B------:R-:W-:Y:S01]  /*6790*/  IMAD.SHL.U32 R2, R2, 0x100000, RZ ;  /* 0x0010000002027824 */ /* 0x000fe200078e00ff */
[----:B------:R-:W-:-:S04]  /*67a0*/  LEA R3, R0, 0x3b800000, 0x17 ;  /* 0x3b80000000037811 */ /* 0x000fc800078eb8ff */
[----:B------:R-:W-:Y:S01]  /*67b0*/  LOP3.LUT R22, R3, R2, R22, 0xfe, !PT ;  /* 0x0000000203167212 */ /* 0x000fe200078efe16 */
[----:B------:R-:W-:Y:S06]  /*67c0*/  BRA `(.L_x_8469) ;  /* 0x0000000000f87947 */ /* 0x000fec0003800000 */
.L_x_8482:
        /* <DEDUP_REMOVED lines=20> */
.L_x_8487:
[----:B------:R-:W-:Y:S05]  /*6910*/  BSYNC B0 ;  /* 0x0000000000007941 */ /* 0x000fea0003800000 */
.L_x_8486:
[----:B------:R-:W-:Y:S01]  /*6920*/  IMAD.SHL.U32 R2, R2, 0x200000, RZ ;  /* 0x0020000002027824 */ /* 0x000fe200078e00ff */
[----:B------:R-:W-:-:S04]  /*6930*/  LEA R3, R0, 0x37800000, 0x17 ;  /* 0x3780000000037811 */ /* 0x000fc800078eb8ff */
[----:B------:R-:W-:Y:S01]  /*6940*/  LOP3.LUT R22, R3, R2, R22, 0xfe, !PT ;  /* 0x0000000203167212 */ /* 0x000fe200078efe16 */
[----:B------:R-:W-:Y:S06]  /*6950*/  BRA `(.L_x_8469) ;  /* 0x0000000000947947 */ /* 0x000fec0003800000 */
.L_x_8481:
        /* <DEDUP_REMOVED lines=14> */
.L_x_8468:
        /* <DEDUP_REMOVED lines=15> */
[----:B0---4-:R-:W-:Y:S05]  /*6b30*/  CALL.ABS.NOINC R2 ;  /* 0x0000000002007343 */ /* 0x011fea0003c00000 */
.L_x_8490:
[----:B------:R-:W-:Y:S01]  /*6b40*/  IMAD.MOV.U32 R22, RZ, RZ, RZ ;  /* 0x000000ffff167224 */ /* 0x000fe200078e00ff */
[----:B------:R-:W-:Y:S06]  /*6b50*/  BRA `(.L_x_8469) ;  /* 0x0000000000147947 */ /* 0x000fec0003800000 */
.L_x_8489:
[----:B----4-:R-:W2:Y:S02]  /*6b60*/  LDG.E.64 R22, desc[UR36][R2.64] ;  /* 0x0000002402167981 */ /* 0x010ea4000c1e1b00 */
[----:B--2---:R0:W1:Y:S01]  /*6b70*/  I2F.U64 R22, R22 ;  /* 0x0000001600167312 */ /* 0x0040620000301000 */
[----:B------:R-:W-:Y:S05]  /*6b80*/  BRA `(.L_x_8469) ;  /* 0x0000000000087947 */ /* 0x000fea0003800000 */
.L_x_8488:
[----:B------:R-:W2:Y:S02]  /*6b90*/  LDG.E R2, desc[UR36][R2.64] ;  /* 0x0000002402027981 */ /* 0x000ea4000c1e1900 */
[----:B--2---:R-:W-:-:S07]  /*6ba0*/  I2FP.F32.U32 R22, R2 ;  /* 0x0000000200167245 */ /* 0x004fce0000201000 */
.L_x_8469:
[----:B------:R-:W-:Y:S05]  /*6bb0*/  BSYNC B6 ;  /* 0x0000000000067941 */ /* 0x000fea0003800000 */
.L_x_8463:
[----:B0-----:R-:W0:Y:S01]  /*6bc0*/  LDC.U8 R2, c[0x0][0x493] ;  /* 0x000124c0ff027b82 */ /* 0x001e220000000000 */
        /* <DEDUP_REMOVED lines=18> */
.L_x_8495:
[----:B------:R-:W2:Y:S02]  /*6cf0*/  LDG.E.U8 R3, desc[UR36][R4.64] ;  /* 0x0000002404037981 */ /* 0x000ea4000c1e1100 */
[----:B--2---:R-:W-:Y:S01]  /*6d00*/  I2FP.F32.U32 R3, R3 ;  /* 0x0000000300037245 */ /* 0x004fe20000201000 */
[----:B------:R-:W-:Y:S06]  /*6d10*/  BRA `(.L_x_8497) ;  /* 0x0000000c002c7947 */ /* 0x000fec0003800000 */
.L_x_8494:
        /* <DEDUP_REMOVED lines=9> */
.L_x_8499:
[----:B------:R-:W2:Y:S02]  /*6db0*/  LDG.E R3, desc[UR36][R4.64] ;  /* 0x0000002404037981 */ /* 0x000ea4000c1e1900 */
[----:B--2---:R-:W-:Y:S01]  /*6dc0*/  I2FP.F32.S32 R3, R3 ;  /* 0x0000000300037245 */ /* 0x004fe20000201400 */
[----:B------:R-:W-:Y:S06]  /*6dd0*/  BRA `(.L_x_8497) ;  /* 0x0000000800fc7947 */ /* 0x000fec0003800000 */
.L_x_8498:
[----:B------:R-:W2:Y:S02]  /*6de0*/  LDG.E.U16 R3, desc[UR36][R4.64] ;  /* 0x0000002404037981 */ /* 0x000ea4000c1e1500 */
[----:B--2---:R-:W0:Y:S01]  /*6df0*/  I2F.S16 R3, R3 ;  /* 0x0000000300037306 */ /* 0x004e220000101400 */
[----:B------:R-:W-:Y:S05]  /*6e00*/  BRA `(.L_x_8497) ;  /* 0x0000000800f07947 */ /* 0x000fea0003800000 */
.L_x_8493:
        /* <DEDUP_REMOVED lines=8> */
.L_x_8501:
[----:B------:R-:W2:Y:S02]  /*6e90*/  LDG.E.U16 R3, desc[UR36][R4.64] ;  /* 0x0000002404037981 */ /* 0x000ea4000c1e1500 */
[----:B--2---:R-:W-:Y:S01]  /*6ea0*/  HADD2.F32 R3, -RZ, R3.H0_H0 ;  /* 0x20000003ff037230 */ /* 0x004fe20000004100 */
[----:B------:R-:W-:Y:S06]  /*6eb0*/  BRA `(.L_x_8497) ;  /* 0x0000000800c47947 */ /* 0x000fec0003800000 */
.L_x_8500:
        /* <DEDUP_REMOVED lines=8> */
.L_x_8503:
[----:B------:R-:W2:Y:S02]  /*6f40*/  LDG.E.U16 R3, desc[UR36][R4.64] ;  /* 0x0000002404037981 */ /* 0x000ea4000c1e1500 */
[----:B--2---:R-:W-:Y:S01]  /*6f50*/  HADD2.F32 R3, -RZ, R3.H0_H0 ;  /* 0x20000003ff037230 */ /* 0x004fe20000004100 */
[----:B------:R-:W-:Y:S06]  /*6f60*/  BRA `(.L_x_8497) ;  /* 0x0000000800987947 */ /* 0x000fec0003800000 */
.L_x_8502:
[----:B------:R-:W2:Y:S01]  /*6f70*/  LDG.E.64 R4, desc[UR36][R4.64] ;  /* 0x0000002404047981 */ /* 0x000ea2000c1e1b00 */
[----:B------:R-:W-:Y:S01]  /*6f80*/  UMOV UR4, 0xf0000000 ;  /* 0xf000000000047882 */ /* 0x000fe20000000000 */
[----:B------:R-:W-:Y:S01]  /*6f90*/  UMOV UR5, 0x380fffff ;  /* 0x380fffff00057882 */ /* 0x000fe20000000000 */
[----:B--2---:R-:W0:Y:S01]  /*6fa0*/  F2F.F32.F64 R3, R4 ;  /* 0x0000000400037310 */ /* 0x004e220000301000 */
[----:B------:R-:W-:-:S14]  /*6fb0*/  DSETP.GEU.AND P0, PT, |R4|, UR4, PT ;  /* 0x0000000404007e2a */ /* 0x000fdc000bf0e200 */
[----:B0-----:R-:W-:Y:S01]  /*6fc0*/  @!P0 FMUL R3, R3, 1.175494350822287508e-38 ;  /* 0x0080000003038820 */ /* 0x001fe20000400000 */
[----:B------:R-:W-:Y:S06]  /*6fd0*/  BRA `(.L_x_8497) ;  /* 0x00000008007c7947 */ /* 0x000fec0003800000 */
.L_x_8492:
        /* <DEDUP_REMOVED lines=12> */
.L_x_8506:
[----:B------:R-:W2:Y:S01]  /*70a0*/  LDG.E.64 R4, desc[UR36][R4.64] ;  /* 0x0000002404047981 */ /* 0x000ea2000c1e1b00 */
[----:B------:R-:W-:Y:S01]  /*70b0*/  UMOV UR4, 0xf0000000 ;  /* 0xf000000000047882 */ /* 0x000fe20000000000 */
[----:B------:R-:W-:Y:S01]  /*70c0*/  UMOV UR5, 0x380fffff ;  /* 0x380fffff00057882 */ /* 0x000fe20000000000 */
[----:B--2---:R-:W0:Y:S01]  /*70d0*/  F2F.F32.F64 R3, R4 ;  /* 0x0000000400037310 */ /* 0x004e220000301000 */
[----:B------:R-:W-:-:S14]  /*70e0*/  DSETP.GEU.AND P0, PT, |R4|, UR4, PT ;  /* 0x0000000404007e2a */ /* 0x000fdc000bf0e200 */
[----:B0-----:R-:W-:Y:S01]  /*70f0*/  @!P0 FMUL R3, R3, 1.175494350822287508e-38 ;  /* 0x0080000003038820 */ /* 0x001fe20000400000 */
[----:B------:R-:W-:Y:S06]  /*7100*/  BRA `(.L_x_8497) ;  /* 0x0000000800307947 */ /* 0x000fec0003800000 */
.L_x_8505:
        /* <DEDUP_REMOVED lines=26> */
.L_x_8508:
        /* <DEDUP_REMOVED lines=13> */
.L_x_8507:
[----:B------:R-:W2:Y:S02]  /*7380*/  LDG.E.U16 R3, desc[UR36][R4.64] ;  /* 0x0000002404037981 */ /* 0x000ea4000c1e1500 */
[----:B--2---:R-:W-:Y:S01]  /*7390*/  IMAD.U32 R3, R3, 0x10000, RZ ;  /* 0x0001000003037824 */ /* 0x004fe200078e00ff */
[----:B------:R-:W-:Y:S06]  /*73a0*/  BRA `(.L_x_8497) ;  /* 0x0000000400887947 */ /* 0x000fec0003800000 */
.L_x_8504:
        /* <DEDUP_REMOVED lines=11> */
.L_x_8511:
        /* <DEDUP_REMOVED lines=20> */
.L_x_8513:
[----:B------:R-:W-:Y:S05]  /*75a0*/  BSYNC B0 ;  /* 0x0000000000007941 */ /* 0x000fea0003800000 */
.L_x_8512:
[----:B------:R-:W-:Y:S01]  /*75b0*/  IMAD.SHL.U32 R2, R2, 0x100000, RZ ;  /* 0x0010000002027824 */ /* 0x000fe200078e00ff */
[----:B------:R-:W-:-:S04]  /*75c0*/  LEA R3, R0, 0x3b800000, 0x17 ;  /* 0x3b80000000037811 */ /* 0x000fc800078eb8ff */
[----:B------:R-:W-:Y:S01]  /*75d0*/  LOP3.LUT R3, R3, R2, R4, 0xfe, !PT ;  /* 0x0000000203037212 */ /* 0x000fe200078efe04 */
[----:B------:R-:W-:Y:S06]  /*75e0*/  BRA `(.L_x_8497) ;  /* 0x0000000000f87947 */ /* 0x000fec0003800000 */
.L_x_8510:
        /* <DEDUP_REMOVED lines=20> */
.L_x_8515:
[----:B------:R-:W-:Y:S05]  /*7730*/  BSYNC B0 ;  /* 0x0000000000007941 */ /* 0x000fea0003800000 */
.L_x_8514:
[----:B------:R-:W-:Y:S01]  /*7740*/  IMAD.SHL.U32 R2, R2, 0x200000, RZ ;  /* 0x0020000002027824 */ /* 0x000fe200078e00ff */
[----:B------:R-:W-:-:S04]  /*7750*/  LEA R3, R0, 0x37800000, 0x17 ;  /* 0x3780000000037811 */ /* 0x000fc800078eb8ff */
[----:B------:R-:W-:Y:S01]  /*7760*/  LOP3.LUT R3, R3, R2, R4, 0xfe, !PT ;  /* 0x0000000203037212 */ /* 0x000fe200078efe04 */
[----:B------:R-:W-:Y:S06]  /*7770*/  BRA `(.L_x_8497) ;  /* 0x0000000000947947 */ /* 0x000fec0003800000 */
.L_x_8509:
        /* <DEDUP_REMOVED lines=14> */
.L_x_8496:
        /* <DEDUP_REMOVED lines=15> */
[----:B012345:R-:W-:Y:S05]  /*7950*/  CALL.ABS.NOINC R2 ;  /* 0x0000000002007343 */ /* 0x03ffea0003c00000 */
.L_x_8518:
[----:B------:R-:W-:Y:S01]  /*7960*/  IMAD.MOV.U32 R3, RZ, RZ, RZ ;  /* 0x000000ffff037224 */ /* 0x000fe200078e00ff */
[----:B------:R-:W-:Y:S06]  /*7970*/  BRA `(.L_x_8497) ;  /* 0x0000000000147947 */ /* 0x000fec0003800000 */
.L_x_8517:
[----:B------:R-:W2:Y:S02]  /*7980*/  LDG.E.64 R2, desc[UR36][R4.64] ;  /* 0x0000002404027981 */ /* 0x000ea4000c1e1b00 */
[----:B--2---:R0:W2:Y:S01]  /*7990*/  I2F.U64 R3, R2 ;  /* 0x0000000200037312 */ /* 0x0040a20000301000 */
[----:B------:R-:W-:Y:S05]  /*79a0*/  BRA `(.L_x_8497) ;  /* 0x0000000000087947 */ /* 0x000fea0003800000 */
.L_x_8516:
[----:B------:R-:W2:Y:S02]  /*79b0*/  LDG.E R3, desc[UR36][R4.64] ;  /* 0x0000002404037981 */ /* 0x000ea4000c1e1900 */
[----:B--2---:R-:W-:-:S07]  /*79c0*/  I2FP.F32.U32 R3, R3 ;  /* 0x0000000300037245 */ /* 0x004fce0000201000 */
.L_x_8497:
[----:B------:R-:W-:Y:S05]  /*79d0*/  BSYNC B6 ;  /* 0x0000000000067941 */ /* 0x000fea0003800000 */
.L_x_8491:
[----:B0-2--5:R-:W-:Y:S01]  /*79e0*/  FSETP.NEU.FTZ.AND P0, PT, R3, RZ, PT ;  /* 0x000000ff0300720b */ /* 0x025fe20003f1d000 */
[----:B------:R-:W-:-:S12]  /*79f0*/  BSSY B1, `(.L_x_8519) ;  /* 0x0000058000017945 */ /* 0x000fd80003800000 */
[----:B------:R-:W1:Y:S02]  /*7a00*/  @!P0 MUFU.RCP R5, R3 ;  /* 0x0000000300058308 */ /* 0x000e640000001000 */
[----:B-1-3--:R-:W-:Y:S01]  /*7a10*/  @!P0 FMUL.FTZ R2, R5, R22 ;  /* 0x0000001605028220 */ /* 0x00afe20000410000 */
        /* <DEDUP_REMOVED lines=28> */
.L_x_8526:
[----:B------:R-:W-:Y:S01]  /*7be0*/  FSETP.GEU.FTZ.AND P0, PT, R6, -R4, PT ;  /* 0x800000040600720b */ /* 0x000fe20003f1e000 */
[----:B------:R-:W-:-:S12]  /*7bf0*/  FADD.FTZ R0, R0, -1 ;  /* 0xbf80000000007421 */ /* 0x000fd80000010000 */
[----:B------:R-:W-:-:S07]  /*7c00*/  @!P0 FADD.FTZ R0, R0, -1 ;  /* 0xbf80000000008421 */ /* 0x000fce0000010000 */
.L_x_8525:
[----:B------:R-:W-:Y:S05]  /*7c10*/  BSYNC B2 ;  /* 0x0000000000027941 */ /* 0x000fea0003800000 */
.L_x_8524:
[----:B------:R-:W-:Y:S01]  /*7c20*/  FFMA.FTZ R5, -R4, R0, R5 ;  /* 0x0000000004057223 */ /* 0x000fe20000010105 */
[----:B------:R-:W-:Y:S06]  /*7c30*/  BRA `(.L_x_8522) ;  /* 0x00000000007c7947 */ /* 0x000fec0003800000 */
.L_x_8523:
        /* <DEDUP_REMOVED lines=15> */
.L_x_8529:
        /* <DEDUP_REMOVED lines=13> */
.L_x_8528:
[----:B------:R-:W-:Y:S05]  /*7e00*/  BSYNC B2 ;  /* 0x0000000000027941 */ /* 0x000fea0003800000 */
.L_x_8527:
[----:B------:R-:W-:-:S04]  /*7e10*/  FMUL.FTZ R5, R2, 1.1920928955078125e-07 ;  /* 0x3400000002057820 */ /* 0x000fc80000410000 */
[----:B------:R-:W-:-:S07]  /*7e20*/  FMUL.FTZ R5, R6, R5 ;  /* 0x0000000506057220 */ /* 0x000fce0000410000 */
.L_x_8522:
[----:B------:R-:W-:Y:S05]  /*7e30*/  BSYNC B0 ;  /* 0x0000000000007941 */ /* 0x000fea0003800000 */
.L_x_8521:
        /* <DEDUP_REMOVED lines=19> */
.L_x_8520:
[----:B------:R-:W-:Y:S05]  /*7f70*/  BSYNC B1 ;  /* 0x0000000000017941 */ /* 0x000fea0003800000 */
.L_x_8519:
        /* <DEDUP_REMOVED lines=15> */
.L_x_8533:
[----:B------:R-:W1:Y:S02]  /*8070*/  F2I.S64.TRUNC R2, R2 ;  /* 0x0000000200027311 */ /* 0x000e64000020d900 */
[----:B-1----:R-:W-:-:S05]  /*8080*/  IMAD.MOV.U32 R5, RZ, RZ, R2 ;  /* 0x000000ffff057224 */ /* 0x002fca00078e0002 */
[----:B------:R1:W-:Y:S01]  /*8090*/  STG.E.U8 desc[UR36][R16.64], R5 ;  /* 0x0000000510007986 */ /* 0x0003e2000c101124 */
[----:B------:R-:W-:Y:S05]  /*80a0*/  BRA `(.L_x_8535) ;  /* 0x0000000c00407947 */ /* 0x000fea0003800000 */
.L_x_8532:
        /* <DEDUP_REMOVED lines=9> */
.L_x_8537:
[----:B------:R-:W1:Y:S02]  /*8140*/  F2I.FTZ.TRUNC.NTZ R3, R2 ;  /* 0x0000000200037305 */ /* 0x000e64000021f100 */
[----:B-1----:R1:W-:Y:S01]  /*8150*/  STG.E desc[UR36][R16.64], R3 ;  /* 0x0000000310007986 */ /* 0x0023e2000c101924 */
[----:B------:R-:W-:Y:S05]  /*8160*/  BRA `(.L_x_8535) ;  /* 0x0000000c00107947 */ /* 0x000fea0003800000 */
.L_x_8536:
[----:B------:R-:W1:Y:S02]  /*8170*/  F2I.FTZ.TRUNC.NTZ R3, R2 ;  /* 0x0000000200037305 */ /* 0x000e64000021f100 */
[----:B-1----:R3:W-:Y:S01]  /*8180*/  STG.E.U16 desc[UR36][R16.64], R3 ;  /* 0x0000000310007986 */ /* 0x0027e2000c101524 */
[----:B------:R-:W-:Y:S05]  /*8190*/  BRA `(.L_x_8535) ;  /* 0x0000000c00047947 */ /* 0x000fea0003800000 */
.L_x_8531:
        /* <DEDUP_REMOVED lines=8> */
.L_x_8539:
[----:B------:R-:W-:-:S05]  /*8220*/  F2FP.F16.F32.PACK_AB R2, RZ, R2 ;  /* 0x00000002ff02723e */ /* 0x000fca00000000ff */
[----:B------:R1:W-:Y:S01]  /*8230*/  STG.E.U16 desc[UR36][R16.64], R2 ;  /* 0x0000000210007986 */ /* 0x0003e2000c101524 */
[----:B------:R-:W-:Y:S05]  /*8240*/  BRA `(.L_x_8535) ;  /* 0x0000000800d87947 */ /* 0x000fea0003800000 */
.L_x_8538:
        /* <DEDUP_REMOVED lines=9> */
.L_x_8541:
[----:B------:R-:W-:-:S04]  /*82e0*/  F2FP.F16.F32.PACK_AB R3, RZ, R2 ;  /* 0x00000002ff03723e */ /* 0x000fc800000000ff */
[----:B------:R-:W-:-:S05]  /*82f0*/  PRMT R3, R3, 0x5410, RZ ;  /* 0x0000541003037816 */ /* 0x000fca00000000ff */
[----:B------:R1:W-:Y:S01]  /*8300*/  STG.E desc[UR36][R16.64], R3 ;  /* 0x0000000310007986 */ /* 0x0003e2000c101924 */
[----:B------:R-:W-:Y:S05]  /*8310*/  BRA `(.L_x_8535) ;  /* 0x0000000800a47947 */ /* 0x000fea0003800000 */
.L_x_8540:
[----:B------:R-:W-:-:S06]  /*8320*/  FMUL.FTZ R2, R2, 1 ;  /* 0x3f80000002027820 */ /* 0x000fcc0000410000 */
[----:B------:R-:W1:Y:S02]  /*8330*/  F2F.F64.F32 R2, R2 ;  /* 0x0000000200027310 */ /* 0x000e640000201800 */
[----:B-1----:R1:W-:Y:S01]  /*8340*/  STG.E.64 desc[UR36][R16.64], R2 ;  /* 0x0000000210007986 */ /* 0x0023e2000c101b24 */
[----:B------:R-:W-:Y:S05]  /*8350*/  BRA `(.L_x_8535) ;  /* 0x0000000800947947 */ /* 0x000fea0003800000 */
.L_x_8530:
        /* <DEDUP_REMOVED lines=12> */
.L_x_8544:
[----:B------:R-:W-:Y:S01]  /*8420*/  FMUL.FTZ R4, R2, 1 ;  /* 0x3f80000002047820 */ /* 0x000fe20000410000 */
[----:B------:R-:W-:-:S05]  /*8430*/  CS2R R6, SRZ ;  /* 0x0000000000067805 */ /* 0x000fca000001ff00 */
[----:B------:R-:W1:Y:S02]  /*8440*/  F2F.F64.F32 R4, R4 ;  /* 0x0000000400047310 */ /* 0x000e640000201800 */
[----:B-1----:R1:W-:Y:S01]  /*8450*/  STG.E.128 desc[UR36][R16.64], R4 ;  /* 0x0000000410007986 */ /* 0x0023e2000c101d24 */
[----:B------:R-:W-:Y:S05]  /*8460*/  BRA `(.L_x_8535) ;  /* 0x0000000800507947 */ /* 0x000fea0003800000 */
.L_x_8543:
        /* <DEDUP_REMOVED lines=20> */
.L_x_8548:
[----:B------:R-:W-:Y:S05]  /*85b0*/  BSYNC B0 ;  /* 0x0000000000007941 */ /* 0x000fea0003800000 */
.L_x_8547:
[----:B------:R-:W-:-:S05]  /*85c0*/  LOP3.LUT R5, R0, R5, RZ, 0xfc, !PT ;  /* 0x0000000500057212 */ /* 0x000fca00078efcff */
[----:B------:R1:W-:Y:S01]  /*85d0*/  STG.E.U8 desc[UR36][R16.64], R5 ;  /* 0x0000000510007986 */ /* 0x0003e2000c101124 */
[----:B------:R-:W-:Y:S05]  /*85e0*/  BRA `(.L_x_8535) ;  /* 0x0000000400f07947 */ /* 0x000fea0003800000 */
.L_x_8546:
        /* <DEDUP_REMOVED lines=12> */
.L_x_8550:
[----:B------:R-:W-:Y:S01]  /*86b0*/  IMAD.MOV.U32 R0, RZ, RZ, 0x7f ;  /* 0x0000007fff007424 */ /* 0x000fe200078e00ff */
[----:B------:R-:W-:-:S04]  /*86c0*/  ISETP.GT.U32.AND P0, PT, R4, 0x7f800000, PT ;  /* 0x7f8000000400780c */ /* 0x000fc80003f04070 */
[----:B------:R-:W-:-:S09]  /*86d0*/  SEL R0, R0, 0x7c, P0 ;  /* 0x0000007c00007807 */ /* 0x000fd20000000000 */
.L_x_8551:
[----:B------:R-:W-:Y:S05]  /*86e0*/  BSYNC B0 ;  /* 0x0000000000007941 */ /* 0x000fea0003800000 */
.L_x_8549:
[----:B------:R-:W-:-:S04]  /*86f0*/  LOP3.LUT R2, R2, 0x80000000, RZ, 0xc0, !PT ;  /* 0x8000000002027812 */ /* 0x000fc800078ec0ff */
[----:B------:R-:W-:-:S04]  /*8700*/  SHF.R.U32.HI R3, RZ, 0x18, R2 ;  /* 0x00000018ff037819 */ /* 0x000fc80000011602 */
[----:B------:R-:W-:-:S05]  /*8710*/  LOP3.LUT R3, R0, R3, RZ, 0xfc, !PT ;  /* 0x0000000300037212 */ /* 0x000fca00078efcff */
[----:B------:R1:W-:Y:S01]  /*8720*/  STG.E.U8 desc[UR36][R16.64], R3 ;  /* 0x0000000310007986 */ /* 0x0003e2000c101124 */
[----:B------:R-:W-:Y:S05]  /*8730*/  BRA `(.L_x_8535) ;  /* 0x00000004009c7947 */ /* 0x000fea0003800000 */
.L_x_8545:
[----:B------:R-:W-:-:S05]  /*8740*/  F2FP.BF16.F32.PACK_AB R2, RZ, R2 ;  /* 0x00000002ff02723e */ /* 0x000fca00000010ff */
[----:B------:R1:W-:Y:S01]  /*8750*/  STG.E.U16 desc[UR36][R16.64], R2 ;  /* 0x0000000210007986 */ /* 0x0003e2000c101524 */
[----:B------:R-:W-:Y:S05]  /*8760*/  BRA `(.L_x_8535) ;  /* 0x0000000400907947 */ /* 0x000fea0003800000 */
.L_x_8542:
        /* <DEDUP_REMOVED lines=11> */
.L_x_8554:
        /* <DEDUP_REMOVED lines=16> */
.L_x_8557:
[----:B------:R-:W-:-:S04]  /*8920*/  LOP3.LUT R2, R2, 0x80000000, RZ, 0xc0, !PT ;  /* 0x8000000002027812 */ /* 0x000fc800078ec0ff */
[----:B------:R-:W-:-:S04]  /*8930*/  SHF.R.U32.HI R3, RZ, 0x18, R2 ;  /* 0x00000018ff037819 */ /* 0x000fc80000011602 */
[----:B------:R-:W-:-:S04]  /*8940*/  LOP3.LUT R0, R0, R3, RZ, 0xfc, !PT ;  /* 0x0000000300007212 */ /* 0x000fc800078efcff */
[----:B------:R-:W-:-:S07]  /*8950*/  PRMT R8, R0, 0x7610, R8 ;  /* 0x0000761000087816 */ /* 0x000fce0000000008 */
.L_x_8556:
[----:B------:R-:W-:Y:S05]  /*8960*/  BSYNC B0 ;  /* 0x0000000000007941 */ /* 0x000fea0003800000 */
.L_x_8555:
[----:B------:R0:W-:Y:S01]  /*8970*/  STG.E.U8 desc[UR36][R16.64], R8 ;  /* 0x0000000810007986 */ /* 0x0001e2000c101124 */
[----:B------:R-:W-:Y:S05]  /*8980*/  BRA `(.L_x_8535) ;  /* 0x0000000400087947 */ /* 0x000fea0003800000 */
.L_x_8553:
        /* <DEDUP_REMOVED lines=16> */
.L_x_8560:
[----:B------:R-:W-:-:S04]  /*8a90*/  LOP3.LUT R2, R2, 0x80000000, RZ, 0xc0, !PT ;  /* 0x8000000002027812 */ /* 0x000fc800078ec0ff */
[----:B------:R-:W-:-:S04]  /*8aa0*/  SHF.R.U32.HI R3, RZ, 0x18, R2 ;  /* 0x00000018ff037819 */ /* 0x000fc80000011602 */
[----:B------:R-:W-:-:S04]  /*8ab0*/  LOP3.LUT R0, R0, R3, RZ, 0xfc, !PT ;  /* 0x0000000300007212 */ /* 0x000fc800078efcff */
[----:B------:R-:W-:-:S07]  /*8ac0*/  PRMT R8, R0, 0x7610, R8 ;  /* 0x0000761000087816 */ /* 0x000fce0000000008 */
.L_x_8559:
[----:B------:R-:W-:Y:S05]  /*8ad0*/  BSYNC B0 ;  /* 0x0000000000007941 */ /* 0x000fea0003800000 */
.L_x_8558:
[----:B------:R0:W-:Y:S01]  /*8ae0*/  STG.E.U8 desc[UR36][R16.64], R8 ;  /* 0x0000000810007986 */ /* 0x0001e2000c101124 */
[----:B------:R-:W-:Y:S05]  /*8af0*/  BRA `(.L_x_8535) ;  /* 0x0000000000ac7947 */ /* 0x000fea0003800000 */
.L_x_8552:
        /* <DEDUP_REMOVED lines=21> */
.L_x_8534:
        /* <DEDUP_REMOVED lines=16> */
.L_x_8563:
[----:B------:R-:W-:Y:S05]  /*8d50*/  BRA `(.L_x_8535) ;  /* 0x0000000000147947 */ /* 0x000fea0003800000 */
.L_x_8562:
[----:B------:R-:W1:Y:S02]  /*8d60*/  F2I.U64.TRUNC R2, R2 ;  /* 0x0000000200027311 */ /* 0x000e64000020d800 */
[----:B-1----:R1:W-:Y:S01]  /*8d70*/  STG.E.64 desc[UR36][R16.64], R2 ;  /* 0x0000000210007986 */ /* 0x0023e2000c101b24 */
[----:B------:R-:W-:Y:S05]  /*8d80*/  BRA `(.L_x_8535) ;  /* 0x0000000000087947 */ /* 0x000fea0003800000 */
.L_x_8561:
[----:B------:R-:W1:Y:S02]  /*8d90*/  F2I.FTZ.U32.TRUNC.NTZ R3, R2 ;  /* 0x0000000200037305 */ /* 0x000e64000021f000 */
[----:B-1----:R1:W-:Y:S02]  /*8da0*/  STG.E desc[UR36][R16.64], R3 ;  /* 0x0000000310007986 */ /* 0x0023e4000c101924 */
.L_x_8535:
[----:B------:R-:W-:-:S07]  /*8db0*/  VIADD R19, R19, 0x80 ;  /* 0x0000008013137836 */ /* 0x000fce0000000000 */
.L_x_8461:
[----:B------:R-:W-:Y:S05]  /*8dc0*/  BSYNC B7 ;  /* 0x0000000000077941 */ /* 0x000fea0003800000 */
.L_x_8460:
        /* <DEDUP_REMOVED lines=358> */
.L_x_8566:
        /* <DEDUP_REMOVED lines=22> */
.L_x_8571:
[----:B------:R-:W2:Y:S02]  /*a590*/  LDG.E.U8 R2, desc[UR36][R2.64] ;  /* 0x0000002402027981 */ /* 0x000ea4000c1e1100 */
[----:B--2---:R-:W-:Y:S01]  /*a5a0*/  I2FP.F32.U32 R22, R2 ;  /* 0x0000000200167245 */ /* 0x004fe20000201000 */
[----:B------:R-:W-:Y:S06]  /*a5b0*/  BRA `(.L_x_8573) ;  /* 0x0000000c002c7947 */ /* 0x000fec0003800000 */
.L_x_8570:
[----:B------:R-:W-:-:S13]  /*a5c0*/  ISETP.NE.AND P0, PT, R4, 0x2, PT ;  /* 0x000000020400780c */ /* 0x000fda0003f05270 */
[----:B------:R-:W-:Y:S05]  /*a5d0*/  @!P0 BRA `(.L_x_8574) ;  /* 0x0000000000288947 */ /* 0x000fea0003800000 */
[----:B------:R-:W-:-:S13]  /*a5e0*/  ISETP.NE.AND P0, PT, R4, 0x3, PT ;  /* 0x000000030400780c */ /* 0x000fda0003f05270 */
[----:B------:R-:W-:Y:S05]  /*a5f0*/  @!P0 BRA `(.L_x_8575) ;  /* 0x0000000000148947 */ /* 0x000fea0003800000 */
[----:B------:R-:W-:-:S13]  /*a600*/  ISETP.NE.AND P0, PT, R4, 0x4, PT ;  /* 0x000000040400780c */ /* 0x000fda0003f05270 */
[----:B------:R-:W-:Y:S05]  /*a610*/  @P0 BRA `(.L_x_8572) ;  /* 0x0000000800b80947 */ /* 0x000fea0003800000 */
[----:B----4-:R-:W2:Y:S02]  /*a620*/  LDG.E.64 R22, desc[UR36][R2.64] ;  /* 0x0000002402167981 */ /* 0x010ea4000c1e1b00 */
[----:B--2---:R0:W1:Y:S01]  /*a630*/  I2F.S64 R22, R22 ;  /* 0x0000001600167312 */ /* 0x0040620000301400 */
[----:B------:R-:W-:Y:S05]  /*a640*/  BRA `(.L_x_8573) ;  /* 0x0000000c00087947 */ /* 0x000fea0003800000 */
.L_x_8575:
[----:B------:R-:W2:Y:S02]  /*a650*/  LDG.E R2, desc[UR36][R2.64] ;  /* 0x0000002402027981 */ /* 0x000ea4000c1e1900 */
[----:B--2---:R-:W-:Y:S01]  /*a660*/  I2FP.F32.S32 R22, R2 ;  /* 0x0000000200167245 */ /* 0x004fe20000201400 */
[----:B------:R-:W-:Y:S06]  /*a670*/  BRA `(.L_x_8573) ;  /* 0x0000000800fc7947 */ /* 0x000fec0003800000 */
.L_x_8574:
[----:B------:R-:W2:Y:S02]  /*a680*/  LDG.E.U16 R2, desc[UR36][R2.64] ;  /* 0x0000002402027981 */ /* 0x000ea4000c1e1500 */
[----:B--2---:R2:W3:Y:S01]  /*a690*/  I2F.S16 R22, R2 ;  /* 0x0000000200167306 */ /* 0x0044e20000101400 */
[----:B------:R-:W-:Y:S05]  /*a6a0*/  BRA `(.L_x_8573) ;  /* 0x0000000800f07947 */ /* 0x000fea0003800000 */
.L_x_8569:
        /* <DEDUP_REMOVED lines=8> */
.L_x_8577:
[----:B------:R-:W2:Y:S02]  /*a730*/  LDG.E.U16 R2, desc[UR36][R2.64] ;  /* 0x0000002402027981 */ /* 0x000ea4000c1e1500 */
[----:B--2---:R-:W-:Y:S01]  /*a740*/  HADD2.F32 R22, -RZ, R2.H0_H0 ;  /* 0x20000002ff167230 */ /* 0x004fe20000004100 */
[----:B------:R-:W-:Y:S06]  /*a750*/  BRA `(.L_x_8573) ;  /* 0x0000000800c47947 */ /* 0x000fec0003800000 */
.L_x_8576:
        /* <DEDUP_REMOVED lines=8> */
.L_x_8579:
[----:B------:R-:W2:Y:S02]  /*a7e0*/  LDG.E.U16 R2, desc[UR36][R2.64] ;  /* 0x0000002402027981 */ /* 0x000ea4000c1e1500 */
[----:B--2---:R-:W-:Y:S01]  /*a7f0*/  HADD2.F32 R22, -RZ, R2.H0_H0 ;  /* 0x20000002ff167230 */ /* 0x004fe20000004100 */
[----:B------:R-:W-:Y:S06]  /*a800*/  BRA `(.L_x_8573) ;  /* 0x0000000800987947 */ /* 0x000fec0003800000 */
.L_x_8578:
[----:B------:R-:W2:Y:S01]  /*a810*/  LDG.E.64 R2, desc[UR36][R2.64] ;  /* 0x0000002402027981 */ /* 0x000ea2000c1e1b00 */
[----:B------:R-:W-:Y:S01]  /*a820*/  UMOV UR4, 0xf0000000 ;  /* 0xf000000000047882 */ /* 0x000fe20000000000 */
[----:B------:R-:W-:Y:S01]  /*a830*/  UMOV UR5, 0x380fffff ;  /* 0x380fffff00057882 */ /* 0x000fe20000000000 */
[----:B--2---:R-:W0:Y:S01]  /*a840*/  F2F.F32.F64 R22, R2 ;  /* 0x0000000200167310 */ /* 0x004e220000301000 */
[----:B------:R-:W-:-:S14]  /*a850*/  DSETP.GEU.AND P0, PT, |R2|, UR4, PT ;  /* 0x0000000402007e2a */ /* 0x000fdc000bf0e200 */
[----:B0-----:R-:W-:Y:S01]  /*a860*/  @!P0 FMUL R22, R22, 1.175494350822287508e-38 ;  /* 0x0080000016168820 */ /* 0x001fe20000400000 */
[----:B------:R-:W-:Y:S06]  /*a870*/  BRA `(.L_x_8573) ;  /* 0x00000008007c7947 */ /* 0x000fec0003800000 */
.L_x_8568:
        /* <DEDUP_REMOVED lines=12> */
.L_x_8582:
[----:B------:R-:W2:Y:S01]  /*a940*/  LDG.E.64 R2, desc[UR36][R2.64] ;  /* 0x0000002402027981 */ /* 0x000ea2000c1e1b00 */
[----:B------:R-:W-:Y:S01]  /*a950*/  UMOV UR4, 0xf0000000 ;  /* 0xf000000000047882 */ /* 0x000fe20000000000 */
[----:B------:R-:W-:Y:S01]  /*a960*/  UMOV UR5, 0x380fffff ;  /* 0x380fffff00057882 */ /* 0x000fe20000000000 */
[----:B--2---:R-:W0:Y:S01]  /*a970*/  F2F.F32.F64 R22, R2 ;  /* 0x0000000200167310 */ /* 0x004e220000301000 */
[----:B------:R-:W-:-:S14]  /*a980*/  DSETP.GEU.AND P0, PT, |R2|, UR4, PT ;  /* 0x0000000402007e2a */ /* 0x000fdc000bf0e200 */
[----:B0-----:R-:W-:Y:S01]  /*a990*/  @!P0 FMUL R22, R22, 1.175494350822287508e-38 ;  /* 0x0080000016168820 */ /* 0x001fe20000400000 */
[----:B------:R-:W-:Y:S06]  /*a9a0*/  BRA `(.L_x_8573) ;  /* 0x0000000800307947 */ /* 0x000fec0003800000 */
.L_x_8581:
        /* <DEDUP_REMOVED lines=26> */
.L_x_8584:
        /* <DEDUP_REMOVED lines=13> */
.L_x_8583:
[----:B------:R-:W2:Y:S02]  /*ac20*/  LDG.E.U16 R2, desc[UR36][R2.64] ;  /* 0x0000002402027981 */ /* 0x000ea4000c1e1500 */
[----:B--2---:R-:W-:Y:S01]  /*ac30*/  IMAD.U32 R22, R2, 0x10000, RZ ;  /* 0x0001000002167824 */ /* 0x004fe200078e00ff */
[----:B------:R-:W-:Y:S06]  /*ac40*/  BRA `(.L_x_8573) ;  /* 0x0000000400887947 */ /* 0x000fec0003800000 */
.L_x_8580:
        /* <DEDUP_REMOVED lines=11> */
.L_x_8587:
        /* <DEDUP_REMOVED lines=20> */
.L_x_8589:
[----:B------:R-:W-:Y:S05]  /*ae40*/  BSYNC B0 ;  /* 0x0000000000007941 */ /* 0x000fea0003800000 */
.L_x_8588:
[----:B------:R-:W-:Y:S01]  /*ae50*/  IMAD.SHL.U32 R2, R2, 0x100000, RZ ;  /* 0x0010000002027824 */ /* 0x000fe200078e00ff */
[----:B------:R-:W-:-:S04]  /*ae60*/  LEA R3, R0, 0x3b800000, 0x17 ;  /* 0x3b80000000037811 */ /* 0x000fc800078eb8ff */
[----:B------:R-:W-:Y:S01]  /*ae70*/  LOP3.LUT R22, R3, R2, R22, 0xfe, !PT ;  /* 0x0000000203167212 */ /* 0x000fe200078efe16 */
[----:B------:R-:W-:Y:S06]  /*ae80*/  BRA `(.L_x_8573) ;  /* 0x0000000000f87947 */ /* 0x000fec0003800000 */
.L_x_8586:
        /* <DEDUP_REMOVED lines=20> */
.L_x_8591:
[----:B------:R-:W-:Y:S05]  /*afd0*/  BSYNC B0 ;  /* 0x0000000000007941 */ /* 0x000fea0003800000 */
.L_x_8590:
[----:B------:R-:W-:Y:S01]  /*afe0*/  IMAD.SHL.U32 R2, R2, 0x200000, RZ ;  /* 0x0020000002027824 */ /* 0x000fe200078e00ff */
[----:B------:R-:W-:-:S04]  /*aff0*/  LEA R3, R0, 0x37800000, 0x17 ;  /* 0x3780000000037811 */ /* 0x000fc800078eb8ff */
[----:B------:R-:W-:Y:S01]  /*b000*/  LOP3.LUT R22, R3, R2, R22, 0xfe, !PT ;  /* 0x0000000203167212 */ /* 0x000fe200078efe16 */
[----:B------:R-:W-:Y:S06]  /*b010*/  BRA `(.L_x_8573) ;  /* 0x0000000000947947 */ /* 0x000fec0003800000 */
.L_x_8585:
        /* <DEDUP_REMOVED lines=14> */
.L_x_8572:
        /* <DEDUP_REMOVED lines=16> */
.L_x_8594:
[----:B------:R-:W-:Y:S01]  /*b200*/  IMAD.MOV.U32 R22, RZ, RZ, RZ ;  /* 0x000000ffff167224 */ /* 0x000fe200078e00ff */
[----:B------:R-:W-:Y:S06]  /*b210*/  BRA `(.L_x_8573) ;  /* 0x0000000000147947 */ /* 0x000fec0003800000 */
.L_x_8593:
[----:B----4-:R-:W2:Y:S02]  /*b220*/  LDG.E.64 R22, desc[UR36][R2.64] ;  /* 0x0000002402167981 */ /* 0x010ea4000c1e1b00 */
[----:B--2---:R0:W1:Y:S01]  /*b230*/  I2F.U64 R22, R22 ;  /* 0x0000001600167312 */ /* 0x0040620000301000 */
[----:B------:R-:W-:Y:S05]  /*b240*/  BRA `(.L_x_8573) ;  /* 0x0000000000087947 */ /* 0x000fea0003800000 */
.L_x_8592:
[----:B------:R-:W2:Y:S02]  /*b250*/  LDG.E R2, desc[UR36][R2.64] ;  /* 0x0000002402027981 */ /* 0x000ea4000c1e1900 */
[----:B--2---:R-:W-:-:S07]  /*b260*/  I2FP.F32.U32 R22, R2 ;  /* 0x0000000200167245 */ /* 0x004fce0000201000 */
.L_x_8573:
[----:B------:R-:W-:Y:S05]  /*b270*/  BSYNC B6 ;  /* 0x0000000000067941 */ /* 0x000fea0003800000 */
.L_x_8567:
[----:B012---:R-:W0:Y:S01]  /*b280*/  LDC.U8 R2, c[0x0][0x493] ;  /* 0x000124c0ff027b82 */ /* 0x007e220000000000 */
        /* <DEDUP_REMOVED lines=18> */
.L_x_8599:
[----:B------:R-:W2:Y:S02]  /*b3b0*/  LDG.E.U8 R3, desc[UR36][R4.64] ;  /* 0x0000002404037981 */ /* 0x000ea4000c1e1100 */
[----:B--2---:R-:W-:Y:S01]  /*b3c0*/  I2FP.F32.U32 R3, R3 ;  /* 0x0000000300037245 */ /* 0x004fe20000201000 */
[----:B------:R-:W-:Y:S06]  /*b3d0*/  BRA `(.L_x_8601) ;  /* 0x0000000c002c7947 */ /* 0x000fec0003800000 */
.L_x_8598:
[----:B------:R-:W-:-:S13]  /*b3e0*/  ISETP.NE.AND P0, PT, R0, 0x2, PT ;  /* 0x000000020000780c */ /* 0x000fda0003f05270 */
[----:B------:R-:W-:Y:S05]  /*b3f0*/  @!P0 BRA `(.L_x_8602) ;  /* 0x0000000000288947 */ /* 0x000fea0003800000 */
[----:B------:R-:W-:-:S13]  /*b400*/  ISETP.NE.AND P0, PT, R0, 0x3, PT ;  /* 0x000000030000780c */ /* 0x000fda0003f05270 */
[----:B------:R-:W-:Y:S05]  /*b410*/  @!P0 BRA `(.L_x_8603) ;  /* 0x0000000000148947 */ /* 0x000fea0003800000 */
[----:B------:R-:W-:-:S13]  /*b420*/  ISETP.NE.AND P0, PT, R0, 0x4, PT ;  /* 0x000000040000780c */ /* 0x000fda0003f05270 */
[----:B------:R-:W-:Y:S05]  /*b430*/  @P0 BRA `(.L_x_8600) ;  /* 0x0000000800b80947 */ /* 0x000fea0003800000 */
[----:B------:R-:W2:Y:S02]  /*b440*/  LDG.E.64 R2, desc[UR36][R4.64] ;  /* 0x0000002404027981 */ /* 0x000ea4000c1e1b00 */
[----:B--2---:R0:W1:Y:S01]  /*b450*/  I2F.S64 R3, R2 ;  /* 0x0000000200037312 */ /* 0x0040620000301400 */
[----:B------:R-:W-:Y:S05]  /*b460*/  BRA `(.L_x_8601) ;  /* 0x0000000c00087947 */ /* 0x000fea0003800000 */
.L_x_8603:
[----:B------:R-:W2:Y:S02]  /*b470*/  LDG.E R3, desc[UR36][R4.64] ;  /* 0x0000002404037981 */ /* 0x000ea4000c1e1900 */
[----:B--2---:R-:W-:Y:S01]  /*b480*/  I2FP.F32.S32 R3, R3 ;  /* 0x0000000300037245 */ /* 0x004fe20000201400 */
[----:B------:R-:W-:Y:S06]  /*b490*/  BRA `(.L_x_8601) ;  /* 0x0000000800fc7947 */ /* 0x000fec0003800000 */
.L_x_8602:
[----:B------:R-:W2:Y:S02]  /*b4a0*/  LDG.E.U16 R3, desc[UR36][R4.64] ;  /* 0x0000002404037981 */ /* 0x000ea4000c1e1500 */
[----:B--2---:R-:W0:Y:S01]  /*b4b0*/  I2F.S16 R3, R3 ;  /* 0x0000000300037306 */ /* 0x004e220000101400 */
[----:B------:R-:W-:Y:S05]  /*b4c0*/  BRA `(.L_x_8601) ;  /* 0x0000000800f07947 */ /* 0x000fea0003800000 */
.L_x_8597:
        /* <DEDUP_REMOVED lines=8> */
.L_x_8605:
[----:B------:R-:W2:Y:S02]  /*b550*/  LDG.E.U16 R3, desc[UR36][R4.64] ;  /* 0x0000002404037981 */ /* 0x000ea4000c1e1500 */
[----:B--2---:R-:W-:Y:S01]  /*b560*/  HADD2.F32 R3, -RZ, R3.H0_H0 ;  /* 0x20000003ff037230 */ /* 0x004fe20000004100 */
[----:B------:R-:W-:Y:S06]  /*b570*/  BRA `(.L_x_8601) ;  /* 0x0000000800c47947 */ /* 0x000fec0003800000 */
.L_x_8604:
        /* <DEDUP_REMOVED lines=8> */
.L_x_8607:
[----:B------:R-:W2:Y:S02]  /*b600*/  LDG.E.U16 R3, desc[UR36][R4.64] ;  /* 0x0000002404037981 */ /* 0x000ea4000c1e1500 */
[----:B--2---:R-:W-:Y:S01]  /*b610*/  HADD2.F32 R3, -RZ, R3.H0_H0 ;  /* 0x20000003ff037230 */ /* 0x004fe20000004100 */
[----:B------:R-:W-:Y:S06]  /*b620*/  BRA `(.L_x_8601) ;  /* 0x0000000800987947 */ /* 0x000fec0003800000 */
.L_x_8606:
[----:B------:R-:W2:Y:S01]  /*b630*/  LDG.E.64 R4, desc[UR36][R4.64] ;  /* 0x0000002404047981 */ /* 0x000ea2000c1e1b00 */
[----:B------:R-:W-:Y:S01]  /*b640*/  UMOV UR4, 0xf0000000 ;  /* 0xf000000000047882 */ /* 0x000fe20000000000 */
[----:B------:R-:W-:Y:S01]  /*b650*/  UMOV UR5, 0x380fffff ;  /* 0x380fffff00057882 */ /* 0x000fe20000000000 */
[----:B--2---:R-:W0:Y:S01]  /*b660*/  F2F.F32.F64 R3, R4 ;  /* 0x0000000400037310 */ /* 0x004e220000301000 */
[----:B------:R-:W-:-:S14]  /*b670*/  DSETP.GEU.AND P0, PT, |R4|, UR4, PT ;  /* 0x0000000404007e2a */ /* 0x000fdc000bf0e200 */
[----:B0-----:R-:W-:Y:S01]  /*b680*/  @!P0 FMUL R3, R3, 1.175494350822287508e-38 ;  /* 0x0080000003038820 */ /* 0x001fe20000400000 */
[----:B------:R-:W-:Y:S06]  /*b690*/  BRA `(.L_x_8601) ;  /* 0x00000008007c7947 */ /* 0x000fec0003800000 */
.L_x_8596:
        /* <DEDUP_REMOVED lines=12> */
.L_x_8610:
[----:B------:R-:W2:Y:S01]  /*b760*/  LDG.E.64 R4, desc[UR36][R4.64] ;  /* 0x0000002404047981 */ /* 0x000ea2000c1e1b00 */
[----:B------:R-:W-:Y:S01]  /*b770*/  UMOV UR4, 0xf0000000 ;  /* 0xf000000000047882 */ /* 0x000fe20000000000 */
[----:B------:R-:W-:Y:S01]  /*b780*/  UMOV UR5, 0x380fffff ;  /* 0x380fffff00057882 */ /* 0x000fe20000000000 */
[----:B--2---:R-:W0:Y:S01]  /*b790*/  F2F.F32.F64 R3, R4 ;  /* 0x0000000400037310 */ /* 0x004e220000301000 */
[----:B------:R-:W-:-:S14]  /*b7a0*/  DSETP.GEU.AND P0, PT, |R4|, UR4, PT ;  /* 0x0000000404007e2a */ /* 0x000fdc000bf0e200 */
[----:B0-----:R-:W-:Y:S01]  /*b7b0*/  @!P0 FMUL R3, R3, 1.175494350822287508e-38 ;  /* 0x0080000003038820 */ /* 0x001fe20000400000 */
[----:B------:R-:W-:Y:S06]  /*b7c0*/  BRA `(.L_x_8601) ;  /* 0x0000000800307947 */ /* 0x000fec0003800000 */
.L_x_8609:
        /* <DEDUP_REMOVED lines=26> */
.L_x_8612:
        /* <DEDUP_REMOVED lines=13> */
.L_x_8611:
[----:B------:R-:W2:Y:S02]  /*ba40*/  LDG.E.U16 R3, desc[UR36][R4.64] ;  /* 0x0000002404037981 */ /* 0x000ea4000c1e1500 */
[----:B--2---:R-:W-:Y:S01]  /*ba50*/  IMAD.U32 R3, R3, 0x10000, RZ ;  /* 0x0001000003037824 */ /* 0x004fe200078e00ff */
[----:B------:R-:W-:Y:S06]  /*ba60*/  BRA `(.L_x_8601) ;  /* 0x0000000400887947 */ /* 0x000fec0003800000 */
.L_x_8608:
        /* <DEDUP_REMOVED lines=11> */
.L_x_8615:
        /* <DEDUP_REMOVED lines=20> */
.L_x_8617:
[----:B------:R-:W-:Y:S05]  /*bc60*/  BSYNC B0 ;  /* 0x0000000000007941 */ /* 0x000fea0003800000 */
.L_x_8616:
[----:B------:R-:W-:Y:S01]  /*bc70*/  IMAD.SHL.U32 R2, R2, 0x100000, RZ ;  /* 0x0010000002027824 */ /* 0x000fe200078e00ff */
[----:B------:R-:W-:-:S04]  /*bc80*/  LEA R3, R0, 0x3b800000, 0x17 ;  /* 0x3b80000000037811 */ /* 0x000fc800078eb8ff */
[----:B------:R-:W-:Y:S01]  /*bc90*/  LOP3.LUT R3, R3, R2, R4, 0xfe, !PT ;  /* 0x0000000203037212 */ /* 0x000fe200078efe04 */
[----:B------:R-:W-:Y:S06]  /*bca0*/  BRA `(.L_x_8601) ;  /* 0x0000000000f87947 */ /* 0x000fec0003800000 */
.L_x_8614:
        /* <DEDUP_REMOVED lines=20> */
.L_x_8619:
[----:B------:R-:W-:Y:S05]  /*bdf0*/  BSYNC B0 ;  /* 0x0000000000007941 */ /* 0x000fea0003800000 */
.L_x_8618:
[----:B------:R-:W-:Y:S01]  /*be00*/  IMAD.SHL.U32 R2, R2, 0x200000, RZ ;  /* 0x0020000002027824 */ /* 0x000fe200078e00ff */
[----:B------:R-:W-:-:S04]  /*be10*/  LEA R3, R0, 0x37800000, 0x17 ;  /* 0x3780000000037811 */ /* 0x000fc800078eb8ff */
[----:B------:R-:W-:Y:S01]  /*be20*/  LOP3.LUT R3, R3, R2, R4, 0xfe, !PT ;  /* 0x0000000203037212 */ /* 0x000fe200078efe04 */
[----:B------:R-:W-:Y:S06]  /*be30*/  BRA `(.L_x_8601) ;  /* 0x0000000000947947 */ /* 0x000fec0003800000 */
.L_x_8613:
        /* <DEDUP_REMOVED lines=14> */
.L_x_8600:
        /* <DEDUP_REMOVED lines=16> */
.L_x_8622:
[----:B------:R-:W-:Y:S01]  /*c020*/  IMAD.MOV.U32 R3, RZ, RZ, RZ ;  /* 0x000000ffff037224 */ /* 0x000fe200078e00ff */
[----:B------:R-:W-:Y:S06]  /*c030*/  BRA `(.L_x_8601) ;  /* 0x0000000000147947 */ /* 0x000fec0003800000 */
.L_x_8621:
[----:B------:R-:W2:Y:S02]  /*c040*/  LDG.E.64 R2, desc[UR36][R4.64] ;  /* 0x0000002404027981 */ /* 0x000ea4000c1e1b00 */
[----:B--2---:R0:W1:Y:S01]  /*c050*/  I2F.U64 R3, R2 ;  /* 0x0000000200037312 */ /* 0x0040620000301000 */
[----:B------:R-:W-:Y:S05]  /*c060*/  BRA `(.L_x_8601) ;  /* 0x0000000000087947 */ /* 0x000fea0003800000 */
.L_x_8620:
[----:B------:R-:W2:Y:S02]  /*c070*/  LDG.E R3, desc[UR36][R4.64] ;  /* 0x0000002404037981 */ /* 0x000ea4000c1e1900 */
[----:B--2---:R-:W-:-:S07]  /*c080*/  I2FP.F32.U32 R3, R3 ;  /* 0x0000000300037245 */ /* 0x004fce0000201000 */
.L_x_8601:
[----:B------:R-:W-:Y:S05]  /*c090*/  BSYNC B6 ;  /* 0x0000000000067941 */ /* 0x000fea0003800000 */
.L_x_8595:
[----:B01---5:R-:W-:Y:S01]  /*c0a0*/  FSETP.NEU.FTZ.AND P0, PT, R3, RZ, PT ;  /* 0x000000ff0300720b */ /* 0x023fe20003f1d000 */
[----:B------:R-:W-:-:S12]  /*c0b0*/  BSSY B1, `(.L_x_8623) ;  /* 0x0000058000017945 */ /* 0x000fd80003800000 */
[----:B--2---:R-:W3:Y:S02]  /*c0c0*/  @!P0 MUFU.RCP R5, R3 ;  /* 0x0000000300058308 */ /* 0x004ee40000001000 */
[----:B---3--:R-:W-:Y:S01]  /*c0d0*/  @!P0 FMUL.FTZ R2, R5, R22 ;  /* 0x0000001605028220 */ /* 0x008fe20000410000 */
        /* <DEDUP_REMOVED lines=28> */
.L_x_8630:
[----:B------:R-:W-:Y:S01]  /*c2a0*/  FSETP.GEU.FTZ.AND P0, PT, R6, -R4, PT ;  /* 0x800000040600720b */ /* 0x000fe20003f1e000 */
[----:B------:R-:W-:-:S12]  /*c2b0*/  FADD.FTZ R0, R0, -1 ;  /* 0xbf80000000007421 */ /* 0x000fd80000010000 */
[----:B------:R-:W-:-:S07]  /*c2c0*/  @!P0 FADD.FTZ R0, R0, -1 ;  /* 0xbf80000000008421 */ /* 0x000fce0000010000 */
.L_x_8629:
[----:B------:R-:W-:Y:S05]  /*c2d0*/  BSYNC B2 ;  /* 0x0000000000027941 */ /* 0x000fea0003800000 */
.L_x_8628:
[----:B------:R-:W-:Y:S01]  /*c2e0*/  FFMA.FTZ R5, -R4, R0, R5 ;  /* 0x0000000004057223 */ /* 0x000fe20000010105 */
[----:B------:R-:W-:Y:S06]  /*c2f0*/  BRA `(.L_x_8626) ;  /* 0x00000000007c7947 */ /* 0x000fec0003800000 */
.L_x_8627:
        /* <DEDUP_REMOVED lines=15> */
.L_x_8633:
        /* <DEDUP_REMOVED lines=13> */
.L_x_8632:
[----:B------:R-:W-:Y:S05]  /*c4c0*/  BSYNC B2 ;  /* 0x0000000000027941 */ /* 0x000fea0003800000 */
.L_x_8631:
[----:B------:R-:W-:-:S04]  /*c4d0*/  FMUL.FTZ R5, R2, 1.1920928955078125e-07 ;  /* 0x3400000002057820 */ /* 0x000fc80000410000 */
[----:B------:R-:W-:-:S07]  /*c4e0*/  FMUL.FTZ R5, R6, R5 ;  /* 0x0000000506057220 */ /* 0x000fce0000410000 */
.L_x_8626:
[----:B------:R-:W-:Y:S05]  /*c4f0*/  BSYNC B0 ;  /* 0x0000000000007941 */ /* 0x000fea0003800000 */
.L_x_8625:
        /* <DEDUP_REMOVED lines=19> */
.L_x_8624:
[----:B------:R-:W-:Y:S05]  /*c630*/  BSYNC B1 ;  /* 0x0000000000017941 */ /* 0x000fea0003800000 */
.L_x_8623:
        /* <DEDUP_REMOVED lines=15> */
.L_x_8637:
[----:B------:R-:W1:Y:S02]  /*c730*/  F2I.S64.TRUNC R2, R2 ;  /* 0x0000000200027311 */ /* 0x000e64000020d900 */
[----:B-1----:R-:W-:-:S05]  /*c740*/  IMAD.MOV.U32 R5, RZ, RZ, R2 ;  /* 0x000000ffff057224 */ /* 0x002fca00078e0002 */
[----:B------:R1:W-:Y:S01]  /*c750*/  STG.E.U8 desc[UR36][R16.64], R5 ;  /* 0x0000000510007986 */ /* 0x0003e2000c101124 */
[----:B------:R-:W-:Y:S05]  /*c760*/  BRA `(.L_x_8639) ;  /* 0x0000000c00407947 */ /* 0x000fea0003800000 */
.L_x_8636:
        /* <DEDUP_REMOVED lines=9> */
.L_x_8641:
[----:B------:R-:W1:Y:S02]  /*c800*/  F2I.FTZ.TRUNC.NTZ R3, R2 ;  /* 0x0000000200037305 */ /* 0x000e64000021f100 */
[----:B-1----:R1:W-:Y:S01]  /*c810*/  STG.E desc[UR36][R16.64], R3 ;  /* 0x0000000310007986 */ /* 0x0023e2000c101924 */
[----:B------:R-:W-:Y:S05]  /*c820*/  BRA `(.L_x_8639) ;  /* 0x0000000c00107947 */ /* 0x000fea0003800000 */
.L_x_8640:
[----:B------:R-:W1:Y:S02]  /*c830*/  F2I.FTZ.TRUNC.NTZ R3, R2 ;  /* 0x0000000200037305 */ /* 0x000e64000021f100 */
[----:B-1----:R1:W-:Y:S01]  /*c840*/  STG.E.U16 desc[UR36][R16.64], R3 ;  /* 0x0000000310007986 */ /* 0x0023e2000c101524 */
[----:B------:R-:W-:Y:S05]  /*c850*/  BRA `(.L_x_8639) ;  /* 0x0000000c00047947 */ /* 0x000fea0003800000 */
.L_x_8635:
        /* <DEDUP_REMOVED lines=8> */
.L_x_8643:
[----:B------:R-:W-:-:S05]  /*c8e0*/  F2FP.F16.F32.PACK_AB R2, RZ, R2 ;  /* 0x00000002ff02723e */ /* 0x000fca00000000ff */
[----:B------:R1:W-:Y:S01]  /*c8f0*/  STG.E.U16 desc[UR36][R16.64], R2 ;  /* 0x0000000210007986 */ /* 0x0003e2000c101524 */
[----:B------:R-:W-:Y:S05]  /*c900*/  BRA `(.L_x_8639) ;  /* 0x0000000800d87947 */ /* 0x000fea0003800000 */
.L_x_8642:
        /* <DEDUP_REMOVED lines=9> */
.L_x_8645:
[----:B------:R-:W-:-:S04]  /*c9a0*/  F2FP.F16.F32.PACK_AB R3, RZ, R2 ;  /* 0x00000002ff03723e */ /* 0x000fc800000000ff */
[----:B------:R-:W-:-:S05]  /*c9b0*/  PRMT R3, R3, 0x5410, RZ ;  /* 0x0000541003037816 */ /* 0x000fca00000000ff */
[----:B------:R1:W-:Y:S01]  /*c9c0*/  STG.E desc[UR36][R16.64], R3 ;  /* 0x0000000310007986 */ /* 0x0003e2000c101924 */
[----:B------:R-:W-:Y:S05]  /*c9d0*/  BRA `(.L_x_8639) ;  /* 0x0000000800a47947 */ /* 0x000fea0003800000 */
.L_x_8644:
[----:B------:R-:W-:-:S06]  /*c9e0*/  FMUL.FTZ R2, R2, 1 ;  /* 0x3f80000002027820 */ /* 0x000fcc0000410000 */
[----:B------:R-:W1:Y:S02]  /*c9f0*/  F2F.F64.F32 R2, R2 ;  /* 0x0000000200027310 */ /* 0x000e640000201800 */
[----:B-1----:R1:W-:Y:S01]  /*ca00*/  STG.E.64 desc[UR36][R16.64], R2 ;  /* 0x0000000210007986 */ /* 0x0023e2000c101b24 */
[----:B------:R-:W-:Y:S05]  /*ca10*/  BRA `(.L_x_8639) ;  /* 0x0000000800947947 */ /* 0x000fea0003800000 */
.L_x_8634:
        /* <DEDUP_REMOVED lines=12> */
.L_x_8648:
[----:B------:R-:W-:Y:S01]  /*cae0*/  FMUL.FTZ R4, R2, 1 ;  /* 0x3f80000002047820 */ /* 0x000fe20000410000 */
[----:B------:R-:W-:-:S05]  /*caf0*/  CS2R R6, SRZ ;  /* 0x0000000000067805 */ /* 0x000fca000001ff00 */
[----:B------:R-:W1:Y:S02]  /*cb00*/  F2F.F64.F32 R4, R4 ;  /* 0x0000000400047310 */ /* 0x000e640000201800 */
[----:B-1----:R1:W-:Y:S01]  /*cb10*/  STG.E.128 desc[UR36][R16.64], R4 ;  /* 0x0000000410007986 */ /* 0x0023e2000c101d24 */
[----:B------:R-:W-:Y:S05]  /*cb20*/  BRA `(.L_x_8639) ;  /* 0x0000000800507947 */ /* 0x000fea0003800000 */
.L_x_8647:
        /* <DEDUP_REMOVED lines=20> */
.L_x_8652:
[----:B------:R-:W-:Y:S05]  /*cc70*/  BSYNC B0 ;  /* 0x0000000000007941 */ /* 0x000fea0003800000 */
.L_x_8651:
[----:B------:R-:W-:-:S05]  /*cc80*/  LOP3.LUT R5, R0, R5, RZ, 0xfc, !PT ;  /* 0x0000000500057212 */ /* 0x000fca00078efcff */
[----:B------:R1:W-:Y:S01]  /*cc90*/  STG.E.U8 desc[UR36][R16.64], R5 ;  /* 0x0000000510007986 */ /* 0x0003e2000c101124 */
[----:B------:R-:W-:Y:S05]  /*cca0*/  BRA `(.L_x_8639) ;  /* 0x0000000400f07947 */ /* 0x000fea0003800000 */
.L_x_8650:
        /* <DEDUP_REMOVED lines=12> */
.L_x_8654:
[----:B------:R-:W-:Y:S01]  /*cd70*/  IMAD.MOV.U32 R0, RZ, RZ, 0x7f ;  /* 0x0000007fff007424 */ /* 0x000fe200078e00ff */
[----:B------:R-:W-:-:S04]  /*cd80*/  ISETP.GT.U32.AND P0, PT, R4, 0x7f800000, PT ;  /* 0x7f8000000400780c */ /* 0x000fc80003f04070 */
[----:B------:R-:W-:-:S09]  /*cd90*/  SEL R0, R0, 0x7c, P0 ;  /* 0x0000007c00007807 */ /* 0x000fd20000000000 */
.L_x_8655:
[----:B------:R-:W-:Y:S05]  /*cda0*/  BSYNC B0 ;  /* 0x0000000000007941 */ /* 0x000fea0003800000 */
.L_x_8653:
[----:B------:R-:W-:-:S04]  /*cdb0*/  LOP3.LUT R2, R2, 0x80000000, RZ, 0xc0, !PT ;  /* 0x8000000002027812 */ /* 0x000fc800078ec0ff */
[----:B------:R-:W-:-:S04]  /*cdc0*/  SHF.R.U32.HI R3, RZ, 0x18, R2 ;  /* 0x00000018ff037819 */ /* 0x000fc80000011602 */
[----:B------:R-:W-:-:S05]  /*cdd0*/  LOP3.LUT R3, R0, R3, RZ, 0xfc, !PT ;  /* 0x0000000300037212 */ /* 0x000fca00078efcff */
[----:B------:R1:W-:Y:S01]  /*cde0*/  STG.E.U8 desc[UR36][R16.64], R3 ;  /* 0x0000000310007986 */ /* 0x0003e2000c101124 */
[----:B------:R-:W-:Y:S05]  /*cdf0*/  BRA `(.L_x_8639) ;  /* 0x00000004009c7947 */ /* 0x000fea0003800000 */
.L_x_8649:
[----:B------:R-:W-:-:S05]  /*ce00*/  F2FP.BF16.F32.PACK_AB R2, RZ, R2 ;  /* 0x00000002ff02723e */ /* 0x000fca00000010ff */
[----:B------:R1:W-:Y:S01]  /*ce10*/  STG.E.U16 desc[UR36][R16.64], R2 ;  /* 0x0000000210007986 */ /* 0x0003e2000c101524 */
[----:B------:R-:W-:Y:S05]  /*ce20*/  BRA `(.L_x_8639) ;  /* 0x0000000400907947 */ /* 0x000fea0003800000 */
.L_x_8646:
        /* <DEDUP_REMOVED lines=11> */
.L_x_8658:
        /* <DEDUP_REMOVED lines=16> */
.L_x_8661:
[----:B------:R-:W-:-:S04]  /*cfe0*/  LOP3.LUT R2, R2, 0x80000000, RZ, 0xc0, !PT ;  /* 0x8000000002027812 */ /* 0x000fc800078ec0ff */
[----:B------:R-:W-:-:S04]  /*cff0*/  SHF.R.U32.HI R3, RZ, 0x18, R2 ;  /* 0x00000018ff037819 */ /* 0x000fc80000011602 */
[----:B------:R-:W-:-:S04]  /*d000*/  LOP3.LUT R0, R0, R3, RZ, 0xfc, !PT ;  /* 0x0000000300007212 */ /* 0x000fc800078efcff */
[----:B------:R-:W-:-:S07]  /*d010*/  PRMT R8, R0, 0x7610, R8 ;  /* 0x0000761000087816 */ /* 0x000fce0000000008 */
.L_x_8660:
[----:B------:R-:W-:Y:S05]  /*d020*/  BSYNC B0 ;  /* 0x0000000000007941 */ /* 0x000fea0003800000 */
.L_x_8659:
[----:B------:R0:W-:Y:S01]  /*d030*/  STG.E.U8 desc[UR36][R16.64], R8 ;  /* 0x0000000810007986 */ /* 0x0001e2000c101124 */
[----:B------:R-:W-:Y:S05]  /*d040*/  BRA `(.L_x_8639) ;  /* 0x0000000400087947 */ /* 0x000fea0003800000 */
.L_x_8657:
        /* <DEDUP_REMOVED lines=16> */
.L_x_8664:
[----:B------:R-:W-:-:S04]  /*d150*/  LOP3.LUT R2, R2, 0x80000000, RZ, 0xc0, !PT ;  /* 0x8000000002027812 */ /* 0x000fc800078ec0ff */
[----:B------:R-:W-:-:S04]  /*d160*/  SHF.R.U32.HI R3, RZ, 0x18, R2 ;  /* 0x00000018ff037819 */ /* 0x000fc80000011602 */
[----:B------:R-:W-:-:S04]  /*d170*/  LOP3.LUT R0, R0, R3, RZ, 0xfc, !PT ;  /* 0x0000000300007212 */ /* 0x000fc800078efcff */
[----:B------:R-:W-:-:S07]  /*d180*/  PRMT R8, R0, 0x7610, R8 ;  /* 0x0000761000087816 */ /* 0x000fce0000000008 */
.L_x_8663:
[----:B------:R-:W-:Y:S05]  /*d190*/  BSYNC B0 ;  /* 0x0000000000007941 */ /* 0x000fea0003800000 */
.L_x_8662:
[----:B------:R0:W-:Y:S01]  /*d1a0*/  STG.E.U8 desc[UR36][R16.64], R8 ;  /* 0x0000000810007986 */ /* 0x0001e2000c101124 */
[----:B------:R-:W-:Y:S05]  /*d1b0*/  BRA `(.L_x_8639) ;  /* 0x0000000000ac7947 */ /* 0x000fea0003800000 */
.L_x_8656:
        /* <DEDUP_REMOVED lines=21> */
.L_x_8638:
        /* <DEDUP_REMOVED lines=16> */
.L_x_8667:
[----:B------:R-:W-:Y:S05]  /*d410*/  BRA `(.L_x_8639) ;  /* 0x0000000000147947 */ /* 0x000fea0003800000 */
.L_x_8666:
[----:B------:R-:W1:Y:S02]  /*d420*/  F2I.U64.TRUNC R2, R2 ;  /* 0x0000000200027311 */ /* 0x000e64000020d800 */
[----:B-1----:R2:W-:Y:S01]  /*d430*/  STG.E.64 desc[UR36][R16.64], R2 ;  /* 0x0000000210007986 */ /* 0x0025e2000c101b24 */
[----:B------:R-:W-:Y:S05]  /*d440*/  BRA `(.L_x_8639) ;  /* 0x0000000000087947 */ /* 0x000fea0003800000 */
.L_x_8665:
[----:B------:R-:W1:Y:S02]  /*d450*/  F2I.FTZ.U32.TRUNC.NTZ R3, R2 ;  /* 0x0000000200037305 */ /* 0x000e64000021f000 */
[----:B-1----:R1:W-:Y:S02]  /*d460*/  STG.E desc[UR36][R16.64], R3 ;  /* 0x0000000310007986 */ /* 0x0023e4000c101924 */
.L_x_8639:
[----:B------:R-:W-:-:S07]  /*d470*/  VIADD R19, R19, 0x80 ;  /* 0x0000008013137836 */ /* 0x000fce0000000000 */
.L_x_8565:
[----:B------:R-:W-:Y:S05]  /*d480*/  BSYNC B7 ;  /* 0x0000000000077941 */ /* 0x000fea0003800000 */
.L_x_8564:
[----:B------:R-:W-:Y:S02]  /*d490*/  ULDC UR4, c[0x0][0x210] ;  /* 0x0000840000047ab9 */ /* 0x000fe40000000800 */
[----:B------:R-:W-:-:S13]  /*d4a0*/  ISETP.GE.AND P0, PT, R19, UR4, PT ;  /* 0x0000000413007c0c */ /* 0x000fda000bf06270 */
[----:B------:R-:W-:Y:S05]  /*d4b0*/  @P0 EXIT ;  /* 0x000000000000094d */ /* 0x000fea0003800000 */
        /* <DEDUP_REMOVED lines=354> */
.L_x_8668:
        /* <DEDUP_REMOVED lines=22> */
.L_x_8673:
[----:B------:R-:W2:Y:S02]  /*ec40*/  LDG.E.U8 R2, desc[UR36][R2.64] ;  /* 0x0000002402027981 */ /* 0x000ea4000c1e1100 */
[----:B--2---:R-:W-:Y:S01]  /*ec50*/  I2FP.F32.U32 R19, R2 ;  /* 0x0000000200137245 */ /* 0x004fe20000201000 */
[----:B------:R-:W-:Y:S06]  /*ec60*/  BRA `(.L_x_8675) ;  /* 0x0000000c002c7947 */ /* 0x000fec0003800000 */
.L_x_8672:
        /* <DEDUP_REMOVED lines=9> */
.L_x_8677:
[----:B------:R-:W2:Y:S02]  /*ed00*/  LDG.E R2, desc[UR36][R2.64] ;  /* 0x0000002402027981 */ /* 0x000ea4000c1e1900 */
[----:B--2---:R-:W-:Y:S01]  /*ed10*/  I2FP.F32.S32 R19, R2 ;  /* 0x0000000200137245 */ /* 0x004fe20000201400 */
[----:B------:R-:W-:Y:S06]  /*ed20*/  BRA `(.L_x_8675) ;  /* 0x0000000800fc7947 */ /* 0x000fec0003800000 */
.L_x_8676:
[----:B------:R-:W2:Y:S02]  /*ed30*/  LDG.E.U16 R2, desc[UR36][R2.64] ;  /* 0x0000002402027981 */ /* 0x000ea4000c1e1500 */
[----:B--2---:R2:W3:Y:S01]  /*ed40*/  I2F.S16 R19, R2 ;  /* 0x0000000200137306 */ /* 0x0044e20000101400 */
[----:B------:R-:W-:Y:S05]  /*ed50*/  BRA `(.L_x_8675) ;  /* 0x0000000800f07947 */ /* 0x000fea0003800000 */
.L_x_8671:
        /* <DEDUP_REMOVED lines=8> */
.L_x_8679:
[----:B------:R-:W2:Y:S02]  /*ede0*/  LDG.E.U16 R2, desc[UR36][R2.64] ;  /* 0x0000002402027981 */ /* 0x000ea4000c1e1500 */
[----:B--2---:R-:W-:Y:S01]  /*edf0*/  HADD2.F32 R19, -RZ, R2.H0_H0 ;  /* 0x20000002ff137230 */ /* 0x004fe20000004100 */
[----:B------:R-:W-:Y:S06]  /*ee00*/  BRA `(.L_x_8675) ;  /* 0x0000000800c47947 */ /* 0x000fec0003800000 */
.L_x_8678:
        /* <DEDUP_REMOVED lines=8> */
.L_x_8681:
[----:B------:R-:W2:Y:S02]  /*ee90*/  LDG.E.U16 R2, desc[UR36][R2.64] ;  /* 0x0000002402027981 */ /* 0x000ea4000c1e1500 */
[----:B--2---:R-:W-:Y:S01]  /*eea0*/  HADD2.F32 R19, -RZ, R2.H0_H0 ;  /* 0x20000002ff137230 */ /* 0x004fe20000004100 */
[----:B------:R-:W-:Y:S06]  /*eeb0*/  BRA `(.L_x_8675) ;  /* 0x0000000800987947 */ /* 0x000fec0003800000 */
.L_x_8680:
[----:B------:R-:W2:Y:S01]  /*eec0*/  LDG.E.64 R2, desc[UR36][R2.64] ;  /* 0x0000002402027981 */ /* 0x000ea2000c1e1b00 */
[----:B------:R-:W-:Y:S01]  /*eed0*/  UMOV UR4, 0xf0000000 ;  /* 0xf000000000047882 */ /* 0x000fe20000000000 */
[----:B------:R-:W-:Y:S01]  /*eee0*/  UMOV UR5, 0x380fffff ;  /* 0x380fffff00057882 */ /* 0x000fe20000000000 */
[----:B--2---:R-:W0:Y:S01]  /*eef0*/  F2F.F32.F64 R19, R2 ;  /* 0x0000000200137310 */ /* 0x004e220000301000 */
[----:B------:R-:W-:-:S14]  /*ef00*/  DSETP.GEU.AND P0, PT, |R2|, UR4, PT ;  /* 0x0000000402007e2a */ /* 0x000fdc000bf0e200 */
[----:B0-----:R-:W-:Y:S01]  /*ef10*/  @!P0 FMUL R19, R19, 1.175494350822287508e-38 ;  /* 0x0080000013138820 */ /* 0x001fe20000400000 */
[----:B------:R-:W-:Y:S06]  /*ef20*/  BRA `(.L_x_8675) ;  /* 0x00000008007c7947 */ /* 0x000fec0003800000 */
.L_x_8670:
        /* <DEDUP_REMOVED lines=12> */
.L_x_8684:
[----:B------:R-:W2:Y:S01]  /*eff0*/  LDG.E.64 R2, desc[UR36][R2.64] ;  /* 0x0000002402027981 */ /* 0x000ea2000c1e1b00 */
[----:B------:R-:W-:Y:S01]  /*f000*/  UMOV UR4, 0xf0000000 ;  /* 0xf000000000047882 */ /* 0x000fe20000000000 */
[----:B------:R-:W-:Y:S01]  /*f010*/  UMOV UR5, 0x380fffff ;  /* 0x380fffff00057882 */ /* 0x000fe20000000000 */
[----:B--2---:R-:W0:Y:S01]  /*f020*/  F2F.F32.F64 R19, R2 ;  /* 0x0000000200137310 */ /* 0x004e220000301000 */
[----:B------:R-:W-:-:S14]  /*f030*/  DSETP.GEU.AND P0, PT, |R2|, UR4, PT ;  /* 0x0000000402007e2a */ /* 0x000fdc000bf0e200 */
[----:B0-----:R-:W-:Y:S01]  /*f040*/  @!P0 FMUL R19, R19, 1.175494350822287508e-38 ;  /* 0x0080000013138820 */ /* 0x001fe20000400000 */
[----:B------:R-:W-:Y:S06]  /*f050*/  BRA `(.L_x_8675) ;  /* 0x0000000800307947 */ /* 0x000fec0003800000 */
.L_x_8683:
        /* <DEDUP_REMOVED lines=26> */
.L_x_8686:
        /* <DEDUP_REMOVED lines=13> */
.L_x_8685:
[----:B------:R-:W2:Y:S02]  /*f2d0*/  LDG.E.U16 R2, desc[UR36][R2.64] ;  /* 0x0000002402027981 */ /* 0x000ea4000c1e1500 */
[----:B--2---:R-:W-:Y:S01]  /*f2e0*/  IMAD.U32 R19, R2, 0x10000, RZ ;  /* 0x0001000002137824 */ /* 0x004fe200078e00ff */
[----:B------:R-:W-:Y:S06]  /*f2f0*/  BRA `(.L_x_8675) ;  /* 0x0000000400887947 */ /* 0x000fec0003800000 */
.L_x_8682:
        /* <DEDUP_REMOVED lines=11> */
.L_x_8689:
        /* <DEDUP_REMOVED lines=20> */
.L_x_8691:
[----:B------:R-:W-:Y:S05]  /*f4f0*/  BSYNC B0 ;  /* 0x0000000000007941 */ /* 0x000fea0003800000 */
.L_x_8690:
[----:B------:R-:W-:Y:S01]  /*f500*/  IMAD.SHL.U32 R2, R2, 0x100000, RZ ;  /* 0x0010000002027824 */ /* 0x000fe200078e00ff */
[----:B------:R-:W-:-:S04]  /*f510*/  LEA R0, R0, 0x3b800000, 0x17 ;  /* 0x3b80000000007811 */ /* 0x000fc800078eb8ff */
[----:B------:R-:W-:Y:S01]  /*f520*/  LOP3.LUT R19, R0, R2, R19, 0xfe, !PT ;  /* 0x0000000200137212 */ /* 0x000fe200078efe13 */
[----:B------:R-:W-:Y:S06]  /*f530*/  BRA `(.L_x_8675) ;  /* 0x0000000000f87947 */ /* 0x000fec0003800000 */
.L_x_8688:
        /* <DEDUP_REMOVED lines=20> */
.L_x_8693:
[----:B------:R-:W-:Y:S05]  /*f680*/  BSYNC B0 ;  /* 0x0000000000007941 */ /* 0x000fea0003800000 */
.L_x_8692:
[----:B------:R-:W-:Y:S01]  /*f690*/  IMAD.SHL.U32 R2, R2, 0x200000, RZ ;  /* 0x0020000002027824 */ /* 0x000fe200078e00ff */
[----:B------:R-:W-:-:S04]  /*f6a0*/  LEA R0, R0, 0x37800000, 0x17 ;  /* 0x3780000000007811 */ /* 0x000fc800078eb8ff */
[----:B------:R-:W-:Y:S01]  /*f6b0*/  LOP3.LUT R19, R0, R2, R19, 0xfe, !PT ;  /* 0x0000000200137212 */ /* 0x000fe200078efe13 */
[----:B------:R-:W-:Y:S06]  /*f6c0*/  BRA `(.L_x_8675) ;  /* 0x0000000000947947 */ /* 0x000fec0003800000 */
.L_x_8687:
        /* <DEDUP_REMOVED lines=14> */
.L_x_8674:
        /* <DEDUP_REMOVED lines=16> */
.L_x_8696:
[----:B------:R-:W-:Y:S01]  /*f8b0*/  IMAD.MOV.U32 R19, RZ, RZ, RZ ;  /* 0x000000ffff137224 */ /* 0x000fe200078e00ff */
[----:B------:R-:W-:Y:S06]  /*f8c0*/  BRA `(.L_x_8675) ;  /* 0x0000000000147947 */ /* 0x000fec0003800000 */
.L_x_8695:
[----:B------:R-:W2:Y:S02]  /*f8d0*/  LDG.E.64 R2, desc[UR36][R2.64] ;  /* 0x0000002402027981 */ /* 0x000ea4000c1e1b00 */
[----:B--2---:R0:W1:Y:S01]  /*f8e0*/  I2F.U64 R19, R2 ;  /* 0x0000000200137312 */ /* 0x0040620000301000 */
[----:B------:R-:W-:Y:S05]  /*f8f0*/  BRA `(.L_x_8675) ;  /* 0x0000000000087947 */ /* 0x000fea0003800000 */
.L_x_8694:
[----:B------:R-:W2:Y:S02]  /*f900*/  LDG.E R2, desc[UR36][R2.64] ;  /* 0x0000002402027981 */ /* 0x000ea4000c1e1900 */
[----:B--2---:R-:W-:-:S07]  /*f910*/  I2FP.F32.U32 R19, R2 ;  /* 0x0000000200137245 */ /* 0x004fce0000201000 */
.L_x_8675:
[----:B------:R-:W-:Y:S05]  /*f920*/  BSYNC B6 ;  /* 0x0000000000067941 */ /* 0x000fea0003800000 */
.L_x_8669:
[----:B0-2---:R-:W0:Y:S01]  /*f930*/  LDC.U8 R2, c[0x0][0x493] ;  /* 0x000124c0ff027b82 */ /* 0x005e220000000000 */
        /* <DEDUP_REMOVED lines=18> */
.L_x_8701:
[----:B------:R-:W2:Y:S02]  /*fa60*/  LDG.E.U8 R2, desc[UR36][R4.64] ;  /* 0x0000002404027981 */ /* 0x000ea4000c1e1100 */
[----:B--2---:R-:W-:Y:S01]  /*fa70*/  I2FP.F32.U32 R2, R2 ;  /* 0x0000000200027245 */ /* 0x004fe20000201000 */
[----:B------:R-:W-:Y:S06]  /*fa80*/  BRA `(.L_x_8703) ;  /* 0x0000000c002c7947 */ /* 0x000fec0003800000 */
.L_x_8700:
        /* <DEDUP_REMOVED lines=9> */
.L_x_8705:
[----:B------:R-:W2:Y:S02]  /*fb20*/  LDG.E R2, desc[UR36][R4.64] ;  /* 0x0000002404027981 */ /* 0x000ea4000c1e1900 */
[----:B--2---:R-:W-:Y:S01]  /*fb30*/  I2FP.F32.S32 R2, R2 ;  /* 0x0000000200027245 */ /* 0x004fe20000201400 */
[----:B------:R-:W-:Y:S06]  /*fb40*/  BRA `(.L_x_8703) ;  /* 0x0000000800fc7947 */ /* 0x000fec0003800000 */
.L_x_8704:
[----:B------:R-:W2:Y:S02]  /*fb50*/  LDG.E.U16 R2, desc[UR36][R4.64] ;  /* 0x0000002404027981 */ /* 0x000ea4000c1e1500 */
[----:B--2---:R-:W0:Y:S01]  /*fb60*/  I2F.S16 R2, R2 ;  /* 0x0000000200027306 */ /* 0x004e220000101400 */
[----:B------:R-:W-:Y:S05]  /*fb70*/  BRA `(.L_x_8703) ;  /* 0x0000000800f07947 */ /* 0x000fea0003800000 */
.L_x_8699:
        /* <DEDUP_REMOVED lines=8> */
.L_x_8707:
[----:B------:R-:W2:Y:S02]  /*fc00*/  LDG.E.U16 R2, desc[UR36][R4.64] ;  /* 0x0000002404027981 */ /* 0x000ea4000c1e1500 */
[----:B--2---:R-:W-:Y:S01]  /*fc10*/  HADD2.F32 R2, -RZ, R2.H0_H0 ;  /* 0x20000002ff027230 */ /* 0x004fe20000004100 */
[----:B------:R-:W-:Y:S06]  /*fc20*/  BRA `(.L_x_8703) ;  /* 0x0000000800c47947 */ /* 0x000fec0003800000 */
.L_x_8706:
        /* <DEDUP_REMOVED lines=8> */
.L_x_8709:
[----:B------:R-:W2:Y:S02]  /*fcb0*/  LDG.E.U16 R2, desc[UR36][R4.64] ;  /* 0x0000002404027981 */ /* 0x000ea4000c1e1500 */
[----:B--2---:R-:W-:Y:S01]  /*fcc0*/  HADD2.F32 R2, -RZ, R2.H0_H0 ;  /* 0x20000002ff027230 */ /* 0x004fe20000004100 */
[----:B------:R-:W-:Y:S06]  /*fcd0*/  BRA `(.L_x_8703) ;  /* 0x0000000800987947 */ /* 0x000fec0003800000 */
.L_x_8708:
[----:B------:R-:W2:Y:S01]  /*fce0*/  LDG.E.64 R4, desc[UR36][R4.64] ;  /* 0x0000002404047981 */ /* 0x000ea2000c1e1b00 */
[----:B------:R-:W-:Y:S01]  /*fcf0*/  UMOV UR4, 0xf0000000 ;  /* 0xf000000000047882 */ /* 0x000fe20000000000 */
[----:B------:R-:W-:Y:S01]  /*fd00*/  UMOV UR5, 0x380fffff ;  /* 0x380fffff00057882 */ /* 0x000fe20000000000 */
[----:B--2---:R-:W0:Y:S01]  /*fd10*/  F2F.F32.F64 R2, R4 ;  /* 0x0000000400027310 */ /* 0x004e220000301000 */
[----:B------:R-:W-:-:S14]  /*fd20*/  DSETP.GEU.AND P0, PT, |R4|, UR4, PT ;  /* 0x0000000404007e2a */ /* 0x000fdc000bf0e200 */
[----:B0-----:R-:W-:Y:S01]  /*fd30*/  @!P0 FMUL R2, R2, 1.175494350822287508e-38 ;  /* 0x0080000002028820 */ /* 0x001fe20000400000 */
[----:B------:R-:W-:Y:S06]  /*fd40*/  BRA `(.L_x_8703) ;  /* 0x00000008007c7947 */ /* 0x000fec0003800000 */
.L_x_8698:
        /* <DEDUP_REMOVED lines=12> */
.L_x_8712:
[----:B------:R-:W2:Y:S01]  /*fe10*/  LDG.E.64 R4, desc[UR36][R4.64] ;  /* 0x0000002404047981 */ /* 0x000ea2000c1e1b00 */
[----:B------:R-:W-:Y:S01]  /*fe20*/  UMOV UR4, 0xf0000000 ;  /* 0xf000000000047882 */ /* 0x000fe20000000000 */
[----:B------:R-:W-:Y:S01]  /*fe30*/  UMOV UR5, 0x380fffff ;  /* 0x380fffff00057882 */ /* 0x000fe20000000000 */
[----:B--2---:R-:W0:Y:S01]  /*fe40*/  F2F.F32.F64 R2, R4 ;  /* 0x0000000400027310 */ /* 0x004e220000301000 */
[----:B------:R-:W-:-:S14]  /*fe50*/  DSETP.GEU.AND P0, PT, |R4|, UR4, PT ;  /* 0x0000000404007e2a */ /* 0x000fdc000bf0e200 */
[----:B0-----:R-:W-:Y:S01]  /*fe60*/  @!P0 FMUL R2, R2, 1.175494350822287508e-38 ;  /* 0x0080000002028820 */ /* 0x001fe20000400000 */
[----:B------:R-:W-:Y:S06]  /*fe70*/  BRA `(.L_x_8703) ;  /* 0x0000000800307947 */ /* 0x000fec0003800000 */
.L_x_8711:
        /* <DEDUP_REMOVED lines=24> */
[----:B------:R-:W-:Y:S01]  /*10000*/  LOP3.LUT R2, R3, 0x80000000, R2, 0xf8, !PT ;  /* 0x8000000003027812 */ /* 0x000fe200078ef802 */
[----:B------:R-:W-:Y:S06]  /*10010*/  BRA `(.L_x_8703) ;  /* 0x0000000400c87947 */ /* 0x000fec0003800000 */
.L_x_8714:
        /* <DEDUP_REMOVED lines=11> */
[----:B------:R-:W-:Y:S01]  /*100d0*/  LOP3.LUT R2, R2, 0x80000000, R3, 0xf8, !PT ;  /* 0x8000000002027812 */ /* 0x000fe200078ef803 */
[----:B------:R-:W-:Y:S06]  /*100e0*/  BRA `(.L_x_8703) ;  /* 0x0000000400947947 */ /* 0x000fec0003800000 */
.L_x_8713:
[----:B------:R-:W2:Y:S02]  /*100f0*/  LDG.E.U16 R2, desc[UR36][R4.64] ;  /* 0x0000002404027981 */ /* 0x000ea4000c1e1500 */
[----:B--2---:R-:W-:Y:S01]  /*10100*/  IMAD.U32 R2, R2, 0x10000, RZ ;  /* 0x0001000002027824 */ /* 0x004fe200078e00ff */
[----:B------:R-:W-:Y:S06]  /*10110*/  BRA `(.L_x_8703) ;  /* 0x0000000400887947 */ /* 0x000fec0003800000 */
.L_x_8710:
        /* <DEDUP_REMOVED lines=11> */
.L_x_8717:
        /* <DEDUP_REMOVED lines=20> */
.L_x_8719:
[----:B------:R-:W-:Y:S05]  /*10310*/  BSYNC B0 ;  /* 0x0000000000007941 */ /* 0x000fea0003800000 */
.L_x_8718:
[----:B------:R-:W-:Y:S01]  /*10320*/  IMAD.SHL.U32 R2, R2, 0x100000, RZ ;  /* 0x0010000002027824 */ /* 0x000fe200078e00ff */
[----:B------:R-:W-:-:S04]  /*10330*/  LEA R3, R0, 0x3b800000, 0x17 ;  /* 0x3b80000000037811 */ /* 0x000fc800078eb8ff */
[----:B------:R-:W-:Y:S01]  /*10340*/  LOP3.LUT R2, R3, R2, R4, 0xfe, !PT ;  /* 0x0000000203027212 */ /* 0x000fe200078efe04 */
[----:B------:R-:W-:Y:S06]  /*10350*/  BRA `(.L_x_8703) ;  /* 0x0000000000f87947 */ /* 0x000fec0003800000 */
.L_x_8716:
        /* <DEDUP_REMOVED lines=20> */
.L_x_8721:
[----:B------:R-:W-:Y:S05]  /*104a0*/  BSYNC B0 ;  /* 0x0000000000007941 */ /* 0x000fea0003800000 */
.L_x_8720:
[----:B------:R-:W-:Y:S01]  /*104b0*/  IMAD.SHL.U32 R2, R2, 0x200000, RZ ;  /* 0x0020000002027824 */ /* 0x000fe200078e00ff */
[----:B------:R-:W-:-:S04]  /*104c0*/  LEA R3, R0, 0x37800000, 0x17 ;  /* 0x3780000000037811 */ /* 0x000fc800078eb8ff */
[----:B------:R-:W-:Y:S01]  /*104d0*/  LOP3.LUT R2, R3, R2, R4, 0xfe, !PT ;  /* 0x0000000203027212 */ /* 0x000fe200078efe04 */
[----:B------:R-:W-:Y:S06]  /*104e0*/  BRA `(.L_x_8703) ;  /* 0x0000000000947947 */ /* 0x000fec0003800000 */
.L_x_8715:
        /* <DEDUP_REMOVED lines=14> */
.L_x_8702:
        /* <DEDUP_REMOVED lines=15> */
[----:B01-345:R-:W-:Y:S05]  /*106c0*/  CALL.ABS.NOINC R2 ;  /* 0x0000000002007343 */ /* 0x03bfea0003c00000 */
.L_x_8724:
[----:B------:R-:W-:Y:S01]  /*106d0*/  IMAD.MOV.U32 R2, RZ, RZ, RZ ;  /* 0x000000ffff027224 */ /* 0x000fe200078e00ff */
[----:B------:R-:W-:Y:S06]  /*106e0*/  BRA `(.L_x_8703) ;  /* 0x0000000000147947 */ /* 0x000fec0003800000 */
.L_x_8723:
[----:B------:R-:W2:Y:S02]  /*106f0*/  LDG.E.64 R2, desc[UR36][R4.64] ;  /* 0x0000002404027981 */ /* 0x000ea4000c1e1b00 */
[----:B--2---:R0:W2:Y:S01]  /*10700*/  I2F.U64 R2, R2 ;  /* 0x0000000200027312 */ /* 0x0040a20000301000 */
[----:B------:R-:W-:Y:S05]  /*10710*/  BRA `(.L_x_8703) ;  /* 0x0000000000087947 */ /* 0x000fea0003800000 */
.L_x_8722:
[----:B------:R-:W2:Y:S02]  /*10720*/  LDG.E R2, desc[UR36][R4.64] ;  /* 0x0000002404027981 */ /* 0x000ea4000c1e1900 */
[----:B--2---:R-:W-:-:S07]  /*10730*/  I2FP.F32.U32 R2, R2 ;  /* 0x0000000200027245 */ /* 0x004fce0000201000 */
.L_x_8703:
[----:B------:R-:W-:Y:S05]  /*10740*/  BSYNC B6 ;  /* 0x0000000000067941 */ /* 0x000fea0003800000 */
.L_x_8697:
        /* <DEDUP_REMOVED lines=32> */
.L_x_8732:
[----:B------:R-:W-:Y:S01]  /*10950*/  FSETP.GEU.FTZ.AND P0, PT, R5, -R7, PT ;  /* 0x800000070500720b */ /* 0x000fe20003f1e000 */
[----:B------:R-:W-:-:S12]  /*10960*/  FADD.FTZ R3, R3, -1 ;  /* 0xbf80000003037421 */ /* 0x000fd80000010000 */
[----:B------:R-:W-:-:S07]  /*10970*/  @!P0 FADD.FTZ R3, R3, -1 ;  /* 0xbf80000003038421 */ /* 0x000fce0000010000 */
.L_x_8731:
[----:B------:R-:W-:Y:S05]  /*10980*/  BSYNC B2 ;  /* 0x0000000000027941 */ /* 0x000fea0003800000 */
.L_x_8730:
[----:B------:R-:W-:Y:S01]  /*10990*/  FFMA.FTZ R0, -R7, R3, R0 ;  /* 0x0000000307007223 */ /* 0x000fe20000010100 */
[----:B------:R-:W-:Y:S06]  /*109a0*/  BRA `(.L_x_8728) ;  /* 0x00000000007c7947 */ /* 0x000fec0003800000 */
.L_x_8729:
        /* <DEDUP_REMOVED lines=15> */
.L_x_8735:
        /* <DEDUP_REMOVED lines=13> */
.L_x_8734:
[----:B------:R-:W-:Y:S05]  /*10b70*/  BSYNC B2 ;  /* 0x0000000000027941 */ /* 0x000fea0003800000 */
.L_x_8733:
[----:B------:R-:W-:-:S04]  /*10b80*/  FMUL.FTZ R3, R3, 1.1920928955078125e-07 ;  /* 0x3400000003037820 */ /* 0x000fc80000410000 */
[----:B------:R-:W-:-:S07]  /*10b90*/  FMUL.FTZ R0, R8, R3 ;  /* 0x0000000308007220 */ /* 0x000fce0000410000 */
.L_x_8728:
[----:B------:R-:W-:Y:S05]  /*10ba0*/  BSYNC B1 ;  /* 0x0000000000017941 */ /* 0x000fea0003800000 */
.L_x_8727:
        /* <DEDUP_REMOVED lines=19> */
.L_x_8726:
[----:B------:R-:W-:Y:S05]  /*10ce0*/  BSYNC B0 ;  /* 0x0000000000007941 */ /* 0x000fea0003800000 */
.L_x_8725:
        /* <DEDUP_REMOVED lines=13> */
[----:B-1----:R-:W-:Y:S01]  /*10dc0*/  STG.E.U8 desc[UR36][R16.64], R3 ;  /* 0x0000000310007986 */ /* 0x002fe2000c101124 */
[----:B------:R-:W-:Y:S05]  /*10dd0*/  EXIT ;  /* 0x000000000000794d */ /* 0x000fea0003800000 */
.L_x_8739:
[----:B------:R-:W1:Y:S02]  /*10de0*/  F2I.S64.TRUNC R4, R4 ;  /* 0x0000000400047311 */ /* 0x000e64000020d900 */
[----:B-1----:R-:W-:-:S05]  /*10df0*/  IMAD.MOV.U32 R3, RZ, RZ, R4 ;  /* 0x000000ffff037224 */ /* 0x002fca00078e0004 */
[----:B------:R-:W-:Y:S01]  /*10e00*/  STG.E.U8 desc[UR36][R16.64], R3 ;  /* 0x0000000310007986 */ /* 0x000fe2000c101124 */
[----:B------:R-:W-:Y:S05]  /*10e10*/  EXIT ;  /* 0x000000000000794d */ /* 0x000fea0003800000 */
.L_x_8738:
[----:B------:R-:W-:-:S13]  /*10e20*/  ISETP.NE.AND P0, PT, R0, 0x2, PT ;  /* 0x000000020000780c */ /* 0x000fda0003f05270 */
[----:B------:R-:W-:Y:S05]  /*10e30*/  @!P0 BRA `(.L_x_8741) ;  /* 0x0000000000288947 */ /* 0x000fea0003800000 */
[----:B------:R-:W-:-:S13]  /*10e40*/  ISETP.NE.AND P0, PT, R0, 0x3, PT ;  /* 0x000000030000780c */ /* 0x000fda0003f05270 */
[----:B------:R-:W-:Y:S05]  /*10e50*/  @!P0 BRA `(.L_x_8742) ;  /* 0x0000000000148947 */ /* 0x000fea0003800000 */
[----:B------:R-:W-:-:S13]  /*10e60*/  ISETP.NE.AND P0, PT, R0, 0x4, PT ;  /* 0x000000040000780c */ /* 0x000fda0003f05270 */
[----:B------:R-:W-:Y:S05]  /*10e70*/  @P0 BRA `(.L_x_8740) ;  /* 0x0000000800d00947 */ /* 0x000fea0003800000 */
[----:B------:R-:W1:Y:S02]  /*10e80*/  F2I.S64.TRUNC R4, R4 ;  /* 0x0000000400047311 */ /* 0x000e64000020d900 */
[----:B-1----:R-:W-:Y:S01]  /*10e90*/  STG.E.64 desc[UR36][R16.64], R4 ;  /* 0x0000000410007986 */ /* 0x002fe2000c101b24 */
[----:B------:R-:W-:Y:S05]  /*10ea0*/  EXIT ;  /* 0x000000000000794d */ /* 0x000fea0003800000 */
.L_x_8742:
[----:B------:R-:W1:Y:S02]  /*10eb0*/  F2I.FTZ.TRUNC.NTZ R3, R4 ;  /* 0x0000000400037305 */ /* 0x000e64000021f100 */
[----:B-1----:R-:W-:Y:S01]  /*10ec0*/  STG.E desc[UR36][R16.64], R3 ;  /* 0x0000000310007986 */ /* 0x002fe2000c101924 */
[----:B------:R-:W-:Y:S05]  /*10ed0*/  EXIT ;  /* 0x000000000000794d */ /* 0x000fea0003800000 */
.L_x_8741:
[----:B------:R-:W1:Y:S02]  /*10ee0*/  F2I.FTZ.TRUNC.NTZ R3, R4 ;  /* 0x0000000400037305 */ /* 0x000e64000021f100 */
[----:B-1----:R-:W-:Y:S01]  /*10ef0*/  STG.E.U16 desc[UR36][R16.64], R3 ;  /* 0x0000000310007986 */ /* 0x002fe2000c101524 */
[----:B------:R-:W-:Y:S05]  /*10f00*/  EXIT ;  /* 0x000000000000794d */ /* 0x000fea0003800000 */
.L_x_8737:
[----:B------:R-:W-:-:S13]  /*10f10*/  ISETP.GT.AND P0, PT, R0, 0x6, PT ;  /* 0x000000060000780c */ /* 0x000fda0003f04270 */
[----:B------:R-:W-:Y:S05]  /*10f20*/  @P0 BRA `(.L_x_8743) ;  /* 0x0000000000240947 */ /* 0x000fea0003800000 */
[----:B------:R-:W-:-:S13]  /*10f30*/  ISETP.NE.AND P0, PT, R0, 0x5, PT ;  /* 0x000000050000780c */ /* 0x000fda0003f05270 */
[----:B------:R-:W-:Y:S05]  /*10f40*/  @!P0 BRA `(.L_x_8744) ;  /* 0x0000000000108947 */ /* 0x000fea0003800000 */
[----:B------:R-:W-:-:S13]  /*10f50*/  ISETP.NE.AND P0, PT, R0, 0x6, PT ;  /* 0x000000060000780c */ /* 0x000fda0003f05270 */
[----:B------:R-:W-:Y:S05]  /*10f60*/  @P0 BRA `(.L_x_8740) ;  /* 0x0000000800940947 */ /* 0x000fea0003800000 */
[----:B------:R-:W-:Y:S01]  /*10f70*/  STG.E desc[UR36][R16.64], R4 ;  /* 0x0000000410007986 */ /* 0x000fe2000c101924 */
[----:B------:R-:W-:Y:S05]  /*10f80*/  EXIT ;  /* 0x000000000000794d */ /* 0x000fea0003800000 */
.L_x_8744:
[----:B------:R-:W-:-:S05]  /*10f90*/  F2FP.F16.F32.PACK_AB R4, RZ, R4 ;  /* 0x00000004ff04723e */ /* 0x000fca00000000ff */
[----:B------:R-:W-:Y:S01]  /*10fa0*/  STG.E.U16 desc[UR36][R16.64], R4 ;  /* 0x0000000410007986 */ /* 0x000fe2000c101524 */
[----:B------:R-:W-:Y:S05]  /*10fb0*/  EXIT ;  /* 0x000000000000794d */ /* 0x000fea0003800000 */
.L_x_8743:
[----:B------:R-:W-:-:S13]  /*10fc0*/  ISETP.NE.AND P0, PT, R0, 0x7, PT ;  /* 0x000000070000780c */ /* 0x000fda0003f05270 */
[----:B------:R-:W-:Y:S05]  /*10fd0*/  @!P0 BRA `(.L_x_8745) ;  /* 0x00000000002c8947 */ /* 0x000fea0003800000 */
[----:B------:R-:W-:-:S13]  /*10fe0*/  ISETP.NE.AND P0, PT, R0, 0x8, PT ;  /* 0x000000080000780c */ /* 0x000fda0003f05270 */
[----:B------:R-:W-:Y:S05]  /*10ff0*/  @!P0 BRA `(.L_x_8746) ;  /* 0x0000000000148947 */ /* 0x000fea0003800000 */
[----:B------:R-:W-:-:S13]  /*11000*/  ISETP.NE.AND P0, PT, R0, 0x9, PT ;  /* 0x000000090000780c */ /* 0x000fda0003f05270 */
[----:B------:R-:W-:Y:S05]  /*11010*/  @P0 BRA `(.L_x_8740) ;  /* 0x0000000800680947 */ /* 0x000fea0003800000 */
[----:B------:R-:W-:-:S05]  /*11020*/  IMAD.MOV.U32 R5, RZ, RZ, RZ ;  /* 0x000000ffff057224 */ /* 0x000fca00078e00ff */
[----:B------:R-:W-:Y:S01]  /*11030*/  STG.E.64 desc[UR36][R16.64], R4 ;  /* 0x0000000410007986 */ /* 0x000fe2000c101b24 */
[----:B------:R-:W-:Y:S05]  /*11040*/  EXIT ;  /* 0x000000000000794d */ /* 0x000fea0003800000 */
.L_x_8746:
[----:B------:R-:W-:-:S04]  /*11050*/  F2FP.F16.F32.PACK_AB R3, RZ, R4 ;  /* 0x00000004ff03723e */ /* 0x000fc800000000ff */
[----:B------:R-:W-:-:S05]  /*11060*/  PRMT R3, R3, 0x5410, RZ ;  /* 0x0000541003037816 */ /* 0x000fca00000000ff */
[----:B------:R-:W-:Y:S01]  /*11070*/  STG.E desc[UR36][R16.64], R3 ;  /* 0x0000000310007986 */ /* 0x000fe2000c101924 */
[----:B------:R-:W-:Y:S05]  /*11080*/  EXIT ;  /* 0x000000000000794d */ /* 0x000fea0003800000 */
.L_x_8745:
[----:B------:R-:W-:-:S06]  /*11090*/  FMUL.FTZ R2, R4, 1 ;  /* 0x3f80000004027820 */ /* 0x000fcc0000410000 */
[----:B------:R-:W1:Y:S02]  /*110a0*/  F2F.F64.F32 R2, R2 ;  /* 0x0000000200027310 */ /* 0x000e640000201800 */
[----:B-1----:R-:W-:Y:S01]  /*110b0*/  STG.E.64 desc[UR36][R16.64], R2 ;  /* 0x0000000210007986 */ /* 0x002fe2000c101b24 */
[----:B------:R-:W-:Y:S05]  /*110c0*/  EXIT ;  /* 0x000000000000794d */ /* 0x000fea0003800000 */
.L_x_8736:
        /* <DEDUP_REMOVED lines=10> */
[----:B------:R-:W-:Y:S01]  /*11170*/  STG.E.U8 desc[UR36][R16.64], R3 ;  /* 0x0000000310007986 */ /* 0x000fe2000c101124 */
[----:B------:R-:W-:Y:S05]  /*11180*/  EXIT ;  /* 0x000000000000794d */ /* 0x000fea0003800000 */
.L_x_8749:
[----:B------:R-:W-:Y:S01]  /*11190*/  FMUL.FTZ R4, R4, 1 ;  /* 0x3f80000004047820 */ /* 0x000fe20000410000 */
[----:B------:R-:W-:-:S05]  /*111a0*/  CS2R R6, SRZ ;  /* 0x0000000000067805 */ /* 0x000fca000001ff00 */
[----:B------:R-:W1:Y:S02]  /*111b0*/  F2F.F64.F32 R4, R4 ;  /* 0x0000000400047310 */ /* 0x000e640000201800 */
[----:B-1----:R-:W-:Y:S01]  /*111c0*/  STG.E.128 desc[UR36][R16.64], R4 ;  /* 0x0000000410007986 */ /* 0x002fe2000c101d24 */
[----:B------:R-:W-:Y:S05]  /*111d0*/  EXIT ;  /* 0x000000000000794d */ /* 0x000fea0003800000 */
.L_x_8748:
        /* <DEDUP_REMOVED lines=20> */
.L_x_8753:
[----:B------:R-:W-:Y:S05]  /*11320*/  BSYNC B0 ;  /* 0x0000000000007941 */ /* 0x000fea0003800000 */
.L_x_8752:
[----:B------:R-:W-:-:S05]  /*11330*/  LOP3.LUT R5, R0, R5, RZ, 0xfc, !PT ;  /* 0x0000000500057212 */ /* 0x000fca00078efcff */
[----:B------:R-:W-:Y:S01]  /*11340*/  STG.E.U8 desc[UR36][R16.64], R5 ;  /* 0x0000000510007986 */ /* 0x000fe2000c101124 */
[----:B------:R-:W-:Y:S05]  /*11350*/  EXIT ;  /* 0x000000000000794d */ /* 0x000fea0003800000 */
.L_x_8751:
[----:B------:R-:W-:Y:S01]  /*11360*/  LOP3.LUT R2, R4, 0x7fffffff, RZ, 0xc0, !PT ;  /* 0x7fffffff04027812 */ /* 0x000fe200078ec0ff */
[----:B------:R-:W-:Y:S03]  /*11370*/  BSSY B0, `(.L_x_8754) ;  /* 0x000000e000007945 */ /* 0x000fe60003800000 */
        /* <DEDUP_REMOVED lines=10> */
.L_x_8755:
[----:B------:R-:W-:Y:S01]  /*11420*/  IMAD.MOV.U32 R0, RZ, RZ, 0x7f ;  /* 0x0000007fff007424 */ /* 0x000fe200078e00ff */
[----:B------:R-:W-:-:S04]  /*11430*/  ISETP.GT.U32.AND P0, PT, R2, 0x7f800000, PT ;  /* 0x7f8000000200780c */ /* 0x000fc80003f04070 */
[----:B------:R-:W-:-:S09]  /*11440*/  SEL R0, R0, 0x7c, P0 ;  /* 0x0000007c00007807 */ /* 0x000fd20000000000 */
.L_x_8756:
[----:B------:R-:W-:Y:S05]  /*11450*/  BSYNC B0 ;  /* 0x0000000000007941 */ /* 0x000fea0003800000 */
.L_x_8754:
[----:B------:R-:W-:-:S04]  /*11460*/  LOP3.LUT R4, R4, 0x80000000, RZ, 0xc0, !PT ;  /* 0x8000000004047812 */ /* 0x000fc800078ec0ff */
[----:B------:R-:W-:-:S04]  /*11470*/  SHF.R.U32.HI R3, RZ, 0x18, R4 ;  /* 0x00000018ff037819 */ /* 0x000fc80000011604 */
[----:B------:R-:W-:-:S05]  /*11480*/  LOP3.LUT R3, R0, R3, RZ, 0xfc, !PT ;  /* 0x0000000300037212 */ /* 0x000fca00078efcff */
[----:B------:R-:W-:Y:S01]  /*11490*/  STG.E.U8 desc[UR36][R16.64], R3 ;  /* 0x0000000310007986 */ /* 0x000fe2000c101124 */
[----:B------:R-:W-:Y:S05]  /*114a0*/  EXIT ;  /* 0x000000000000794d */ /* 0x000fea0003800000 */
.L_x_8750:
[----:B------:R-:W-:-:S05]  /*114b0*/  F2FP.BF16.F32.PACK_AB R4, RZ, R4 ;  /* 0x00000004ff04723e */ /* 0x000fca00000010ff */
[----:B------:R-:W-:Y:S01]  /*114c0*/  STG.E.U16 desc[UR36][R16.64], R4 ;  /* 0x0000000410007986 */ /* 0x000fe2000c101524 */
[----:B------:R-:W-:Y:S05]  /*114d0*/  EXIT ;  /* 0x000000000000794d */ /* 0x000fea0003800000 */
.L_x_8747:
        /* <DEDUP_REMOVED lines=9> */
[----:B-1----:R-:W-:Y:S01]  /*11570*/  STG.E.U16 desc[UR36][R16.64], R3 ;  /* 0x0000000310007986 */ /* 0x002fe2000c101524 */
[----:B------:R-:W-:Y:S05]  /*11580*/  EXIT ;  /* 0x000000000000794d */ /* 0x000fea0003800000 */
.L_x_8759:
[----:B------:R-:W-:Y:S01]  /*11590*/  LOP3.LUT R2, R4, 0x7fffffff, RZ, 0xc0, !PT ;  /* 0x7fffffff04027812 */ /* 0x000fe200078ec0ff */
[----:B------:R-:W-:Y:S01]  /*115a0*/  BSSY B0, `(.L_x_8760) ;  /* 0x0000013000007945 */ /* 0x000fe20003800000 */
[----:B------:R-:W-:Y:S02]  /*115b0*/  IMAD.MOV.U32 R8, RZ, RZ, 0x80 ;  /* 0x00000080ff087424 */ /* 0x000fe400078e00ff */
        /* <DEDUP_REMOVED lines=13> */
.L_x_8762:
[----:B------:R-:W-:-:S04]  /*11690*/  LOP3.LUT R4, R4, 0x80000000, RZ, 0xc0, !PT ;  /* 0x8000000004047812 */ /* 0x000fc800078ec0ff */
[----:B------:R-:W-:-:S04]  /*116a0*/  SHF.R.U32.HI R3, RZ, 0x18, R4 ;  /* 0x00000018ff037819 */ /* 0x000fc80000011604 */
[----:B------:R-:W-:-:S04]  /*116b0*/  LOP3.LUT R0, R0, R3, RZ, 0xfc, !PT ;  /* 0x0000000300007212 */ /* 0x000fc800078efcff */
[----:B------:R-:W-:-:S07]  /*116c0*/  PRMT R8, R0, 0x7610, R8 ;  /* 0x0000761000087816 */ /* 0x000fce0000000008 */
.L_x_8761:
[----:B------:R-:W-:Y:S05]  /*116d0*/  BSYNC B0 ;  /* 0x0000000000007941 */ /* 0x000fea0003800000 */
.L_x_8760:
[----:B------:R-:W-:Y:S01]  /*116e0*/  STG.E.U8 desc[UR36][R16.64], R8 ;  /* 0x0000000810007986 */ /* 0x000fe2000c101124 */
[----:B------:R-:W-:Y:S05]  /*116f0*/  EXIT ;  /* 0x000000000000794d */ /* 0x000fea0003800000 */
.L_x_8758:
        /* <DEDUP_REMOVED lines=16> */
.L_x_8765:
[----:B------:R-:W-:-:S04]  /*11800*/  LOP3.LUT R4, R4, 0x80000000, RZ, 0xc0, !PT ;  /* 0x8000000004047812 */ /* 0x000fc800078ec0ff */
[----:B------:R-:W-:-:S04]  /*11810*/  SHF.R.U32.HI R3, RZ, 0x18, R4 ;  /* 0x00000018ff037819 */ /* 0x000fc80000011604 */
[----:B------:R-:W-:-:S04]  /*11820*/  LOP3.LUT R0, R0, R3, RZ, 0xfc, !PT ;  /* 0x0000000300007212 */ /* 0x000fc800078efcff */
[----:B------:R-:W-:-:S07]  /*11830*/  PRMT R8, R0, 0x7610, R8 ;  /* 0x0000761000087816 */ /* 0x000fce0000000008 */
.L_x_8764:
[----:B------:R-:W-:Y:S05]  /*11840*/  BSYNC B0 ;  /* 0x0000000000007941 */ /* 0x000fea0003800000 */
.L_x_8763:
[----:B------:R-:W-:Y:S01]  /*11850*/  STG.E.U8 desc[UR36][R16.64], R8 ;  /* 0x0000000810007986 */ /* 0x000fe2000c101124 */
[----:B------:R-:W-:Y:S05]  /*11860*/  EXIT ;  /* 0x000000000000794d */ /* 0x000fea0003800000 */
.L_x_8757:
        /* <DEDUP_REMOVED lines=21> */
.L_x_8740:
        /* <DEDUP_REMOVED lines=15> */
[----:B--2-4-:R-:W-:Y:S05]  /*11ab0*/  CALL.ABS.NOINC R2 ;  /* 0x0000000002007343 */ /* 0x014fea0003c00000 */
.L_x_8768:
[----:B------:R-:W-:Y:S05]  /*11ac0*/  EXIT ;  /* 0x000000000000794d */ /* 0x000fea0003800000 */
.L_x_8767:
[----:B------:R-:W1:Y:S02]  /*11ad0*/  F2I.U64.TRUNC R4, R4 ;  /* 0x0000000400047311 */ /* 0x000e64000020d800 */
[----:B-1----:R-:W-:Y:S01]  /*11ae0*/  STG.E.64 desc[UR36][R16.64], R4 ;  /* 0x0000000410007986 */ /* 0x002fe2000c101b24 */
[----:B------:R-:W-:Y:S05]  /*11af0*/  EXIT ;  /* 0x000000000000794d */ /* 0x000fea0003800000 */
.L_x_8766:
[----:B------:R-:W1:Y:S02]  /*11b00*/  F2I.FTZ.U32.TRUNC.NTZ R3, R4 ;  /* 0x0000000400037305 */ /* 0x000e64000021f000 */
[----:B-1----:R-:W-:Y:S01]  /*11b10*/  STG.E desc[UR36][R16.64], R3 ;  /* 0x0000000310007986 */ /* 0x002fe2000c101924 */
[----:B------:R-:W-:Y:S05]  /*11b20*/  EXIT ;  /* 0x000000000000794d */ /* 0x000fea0003800000 */
.L_x_8769:
        /* <DEDUP_REMOVED lines=13> */
.L_x_37804:


//--------------------- .text._ZN2at6native27unrolled_elementwise_kernelINS0_13BinaryFunctorIfffZZZNS0_15binary_internal21div_floor_kernel_cudaERNS_18TensorIteratorBaseEENKUlvE1_clEvENKUlvE0_clEvEUlffE_EESt5arrayIPcLm3EELi4E23TrivialOffsetCalculatorILi2EjESD_ILi1EjENS0_6memory12LoadWithCastILi2EEENSG_13StoreWithCastILi1EEEEEviT_T0_T2_T3_T4_T5_ --------------------------
	.section	.text._ZN2at6native27unrolled_elementwise_kernelINS0_13BinaryFunctorIfffZZZNS0_15binary_internal21div_floor_kernel_cudaERNS_18TensorIteratorBaseEENKUlvE1_clEvENKUlvE0_clEvEUlffE_EESt5arrayIPcLm3EELi4E23TrivialOffsetCalculatorILi2EjESD_ILi1EjENS0_6memory12LoadWithCastILi2EEENSG_13StoreWithCastILi1EEEEEviT_T0_T2_T3_T4_T5_,"ax",@progbits
	.align	128
        .global         _ZN2at6native27unrolled_elementwise_kernelINS0_13BinaryFunctorIfffZZZNS0_15binary_internal21div_floor_kernel_cudaERNS_18TensorIteratorBaseEENKUlvE1_clEvENKUlvE0_clEvEUlffE_EESt5arrayIPcLm3EELi4E23TrivialOffsetCalculatorILi2EjESD_ILi1EjENS0_6memory12LoadWithCastILi2EEENSG_13StoreWithCastILi1EEEEEviT_T0_T2_T3_T4_T5_
        .type           _ZN2at6native27unrolled_elementwise_kernelINS0_13BinaryFunctorIfffZZZNS0_15binary_internal21div_floor_kernel_cudaERNS_18TensorIteratorBaseEENKUlvE1_clEvENKUlvE0_clEvEUlffE_EESt5arrayIPcLm3EELi4E23TrivialOffsetCalculatorILi2EjESD_ILi1EjENS0_6memory12LoadWithCastILi2EEENSG_13StoreWithCastILi1EEEEEviT_T0_T2_T3_T4_T5_,@function
        .size           _ZN2at6native27unrolled_elementwise_kernelINS0_13BinaryFunctorIfffZZZNS0_15binary_internal21div_floor_kernel_cudaERNS_18TensorIteratorBaseEENKUlvE1_clEvENKUlvE0_clEvEUlffE_EESt5arrayIPcLm3EELi4E23TrivialOffsetCalculatorILi2EjESD_ILi1EjENS0_6memory12LoadWithCastILi2EEENSG_13StoreWithCastILi1EEEEEviT_T0_T2_T3_T4_T5_,(.L_x_37805 - _ZN2at6native27unrolled_elementwise_kernelINS0_13BinaryFunctorIfffZZZNS0_15binary_internal21div_floor_kernel_cudaERNS_18TensorIteratorBaseEENKUlvE1_clEvENKUlvE0_clEvEUlffE_EESt5arrayIPcLm3EELi4E23TrivialOffsetCalculatorILi2EjESD_ILi1EjENS0_6memory12LoadWithCastILi2EEENSG_13StoreWithCastILi1EEEEEviT_T0_T2_T3_T4_T5_)
        .other          _ZN2at6native27unrolled_elementwise_kernelINS0_13BinaryFunctorIfffZZZNS0_15binary_internal21div_floor_kernel_cudaERNS_18TensorIteratorBaseEENKUlvE1_clEvENKUlvE0_clEvEUlffE_EESt5arrayIPcLm3EELi4E23TrivialOffsetCalculatorILi2EjESD_ILi1EjENS0_6memory12LoadWithCastILi2EEENSG_13StoreWithCastILi1EEEEEviT_T0_T2_T3_T4_T5_,@"STO_CUDA_ENTRY STV_DEFAULT"
_ZN2at6native27unrolled_elementwise_kernelINS0_13BinaryFunctorIfffZZZNS0_15binary_internal21div_floor_kernel_cudaERNS_18TensorIteratorBaseEENKUlvE1_clEvENKUlvE0_clEvEUlffE_EESt5arrayIPcLm3EELi4E23TrivialOffsetCalculatorILi2EjESD_ILi1EjENS0_6memory12LoadWithCastILi2EEENSG_13StoreWithCastILi1EEEEEviT_T0_T2_T3_T4_T5_:
.text._ZN2at6native27unrolled_elementwise_kernelINS0_13BinaryFunctorIfffZZZNS0_15binary_internal21div_floor_kernel_cudaERNS_18TensorIteratorBaseEENKUlvE1_clEvENKUlvE0_clEvEUlffE_EESt5arrayIPcLm3EELi4E23TrivialOffsetCalculatorILi2EjESD_ILi1EjENS0_6memory12LoadWithCastILi2EEENSG_13StoreWithCastILi1EEEEEviT_T0_T2_T3_T4_T5_:
[----:B------:R-:W0:Y:S01]  /*0000*/  LDC R1, c[0x0][0x28] ;  /* 0x00000a00ff017b82 */ /* 0x000e220000000800 */
[----:B------:R-:W1:Y:S07]  /*0010*/  S2R R2, SR_CTAID.X ;  /* 0x0000000000027919 */ /* 0x000e6e0000002500 */
[----:B------:R-:W1:Y:S01]  /*0020*/  LDC R17, c[0x0][0x210] ;  /* 0x00008400ff117b82 */ /* 0x000e620000000800 */
[----:B------:R-:W-:Y:S01]  /*0030*/  ULDC.64 UR36, c[0x0][0x208] ;  /* 0x0000820000247ab9 */ /* 0x000fe20000000a00 */
[----:B------:R-:W-:Y:S01]  /*0040*/  BSSY B7, `(.L_x_8770) ;  /* 0x00001d4000077945 */ /* 0x000fe20003800000 */
[----:B------:R-:W2:Y:S01]  /*0050*/  S2R R25, SR_TID.X ;  /* 0x0000000000197919 */ /* 0x000ea20000002100 */
[----:B------:R-:W-:-:S02]  /*0060*/  IMAD.MOV.U32 R27, RZ, RZ, RZ ;  /* 0x000000ffff1b7224 */ /* 0x000fc400078e00ff */
[----:B------:R-:W-:Y:S02]  /*0070*/  IMAD.MOV.U32 R29, RZ, RZ, RZ ;  /* 0x000000ffff1d7224 */ /* 0x000fe400078e00ff */
[----:B------:R-:W3:Y:S01]  /*0080*/  LDC.U8 R26, c[0x0][0x234] ;  /* 0x00008d00ff1a7b82 */ /* 0x000ee20000000000 */
[----:B------:R-:W-:-:S07]  /*0090*/  IMAD.MOV.U32 R18, RZ, RZ, RZ ;  /* 0x000000ffff127224 */ /* 0x000fce00078e00ff */
[----:B------:R-:W4:Y:S01]  /*00a0*/  LDC.U8 R16, c[0x0][0x235] ;  /* 0x00008d40ff107b82 */ /* 0x000f220000000000 */
[----:B-1----:R-:W-:-:S05]  /*00b0*/  IMAD R17, R2, -0x200, R17 ;  /* 0xfffffe0002117824 */ /* 0x002fca00078e0211 */
[----:B--2---:R-:W-:-:S13]  /*00c0*/  ISETP.GE.AND P0, PT, R25, R17, PT ;  /* 0x000000111900720c */ /* 0x004fda0003f06270 */
[----:B0--34-:R-:W-:Y:S05]  /*00d0*/  @P0 BRA `(.L_x_8771) ;  /* 0x0000001c00280947 */ /* 0x019fea0003800000 */
[----:B------:R-:W0:Y:S01]  /*00e0*/  LDC.64 R4, c[0x0][0x220] ;  /* 0x00008800ff047b82 */ /* 0x000e220000000a00 */
[----:B------:R-:W-:Y:S01]  /*00f0*/  PRMT R0, R26, 0x9910, RZ ;  /* 0x000099101a007816 */ /* 0x000fe200000000ff */
[----:B------:R-:W-:Y:S01]  /*0100*/  IMAD R25, R2, 0x200, R25 ;  /* 0x0000020002197824 */ /* 0x000fe200078e0219 */
[----:B------:R-:W-:Y:S01]  /*0110*/  ULDC UR4, c[0x0][0x238] ;  /* 0x00008e0000047ab9 */ /* 0x000fe20000000800 */
[----:B------:R-:W-:Y:S01]  /*0120*/  BSSY B6, `(.L_x_8772) ;  /* 0x00000e0000067945 */ /* 0x000fe20003800000 */
        /* <DEDUP_REMOVED lines=14> */
[----:B--2---:R4:W0:Y:S01]  /*0210*/  I2F.S16 R29, R4 ;  /* 0x00000004001d7306 */ /* 0x0048220000101400 */
[----:B------:R-:W-:Y:S05]  /*0220*/  BRA `(.L_x_8778) ;  /* 0x0000000c003c7947 */ /* 0x000fea0003800000 */
.L_x_8776:
[----:B------:R-:W2:Y:S02]  /*0230*/  LDG.E.U8 R4, desc[UR36][R4.64] ;  /* 0x0000002404047981 */ /* 0x000ea4000c1e1100 */
[----:B--2---:R-:W-:Y:S01]  /*0240*/  I2FP.F32.U32 R29, R4 ;  /* 0x00000004001d7245 */ /* 0x004fe20000201000 */
[----:B------:R-:W-:Y:S06]  /*0250*/  BRA `(.L_x_8778) ;  /* 0x0000000c00307947 */ /* 0x000fec0003800000 */
.L_x_8775:
        /* <DEDUP_REMOVED lines=9> */
.L_x_8780:
[----:B------:R-:W2:Y:S02]  /*02f0*/  LDG.E R4, desc[UR36][R4.64] ;  /* 0x0000002404047981 */ /* 0x000ea4000c1e1900 */
[----:B--2---:R-:W-:Y:S01]  /*0300*/  I2FP.F32.S32 R29, R4 ;  /* 0x00000004001d7245 */ /* 0x004fe20000201400 */
[----:B------:R-:W-:Y:S06]  /*0310*/  BRA `(.L_x_8778) ;  /* 0x0000000c00007947 */ /* 0x000fec0003800000 */
.L_x_8779:
[----:B------:R-:W2:Y:S02]  /*0320*/  LDG.E.U16 R4, desc[UR36][R4.64] ;  /* 0x0000002404047981 */ /* 0x000ea4000c1e1500 */
[----:B--2---:R2:W3:Y:S01]  /*0330*/  I2F.S16 R29, R4 ;  /* 0x00000004001d7306 */ /* 0x0044e20000101400 */
[----:B------:R-:W-:Y:S05]  /*0340*/  BRA `(.L_x_8778) ;  /* 0x0000000800f47947 */ /* 0x000fea0003800000 */
.L_x_8774:
        /* <DEDUP_REMOVED lines=8> */
.L_x_8782:
[----:B------:R-:W2:Y:S02]  /*03d0*/  LDG.E.U16 R4, desc[UR36][R4.64] ;  /* 0x0000002404047981 */ /* 0x000ea4000c1e1500 */
[----:B--2---:R-:W-:Y:S01]  /*03e0*/  HADD2.F32 R29, -RZ, R4.H0_H0 ;  /* 0x20000004ff1d7230 */ /* 0x004fe20000004100 */
[----:B------:R-:W-:Y:S06]  /*03f0*/  BRA `(.L_x_8778) ;  /* 0x0000000800c87947 */ /* 0x000fec0003800000 */
.L_x_8781:
        /* <DEDUP_REMOVED lines=8> */
.L_x_8784:
[----:B------:R-:W2:Y:S02]  /*0480*/  LDG.E.U16 R4, desc[UR36][R4.64] ;  /* 0x0000002404047981 */ /* 0x000ea4000c1e1500 */
[----:B--2---:R-:W-:Y:S01]  /*0490*/  HADD2.F32 R29, -RZ, R4.H0_H0 ;  /* 0x20000004ff1d7230 */ /* 0x004fe20000004100 */
[----:B------:R-:W-:Y:S06]  /*04a0*/  BRA `(.L_x_8778) ;  /* 0x00000008009c7947 */ /* 0x000fec0003800000 */
.L_x_8783:
[----:B------:R-:W2:Y:S01]  /*04b0*/  LDG.E.64 R4, desc[UR36][R4.64] ;  /* 0x0000002404047981 */ /* 0x000ea2000c1e1b00 */
[----:B------:R-:W-:Y:S01]  /*04c0*/  UMOV UR4, 0xf0000000 ;  /* 0xf000000000047882 */ /* 0x000fe20000000000 */
[----:B------:R-:W-:Y:S01]  /*04d0*/  UMOV UR5, 0x380fffff ;  /* 0x380fffff00057882 */ /* 0x000fe20000000000 */
[----:B--2---:R-:W0:Y:S01]  /*04e0*/  F2F.F32.F64 R29, R4 ;  /* 0x00000004001d7310 */ /* 0x004e220000301000 */
[----:B------:R-:W-:-:S14]  /*04f0*/  DSETP.GEU.AND P0, PT, |R4|, UR4, PT ;  /* 0x0000000404007e2a */ /* 0x000fdc000bf0e200 */
[----:B0-----:R-:W-:Y:S01]  /*0500*/  @!P0 FMUL R29, R29, 1.175494350822287508e-38 ;  /* 0x008000001d1d8820 */ /* 0x001fe20000400000 */
[----:B------:R-:W-:Y:S06]  /*0510*/  BRA `(.L_x_8778) ;  /* 0x0000000800807947 */ /* 0x000fec0003800000 */
.L_x_8773:
        /* <DEDUP_REMOVED lines=12> */
.L_x_8787:
[----:B------:R-:W2:Y:S01]  /*05e0*/  LDG.E.64 R4, desc[UR36][R4.64] ;  /* 0x0000002404047981 */ /* 0x000ea2000c1e1b00 */
[----:B------:R-:W-:Y:S01]  /*05f0*/  UMOV UR4, 0xf0000000 ;  /* 0xf000000000047882 */ /* 0x000fe20000000000 */
[----:B------:R-:W-:Y:S01]  /*0600*/  UMOV UR5, 0x380fffff ;  /* 0x380fffff00057882 */ /* 0x000fe20000000000 */
[----:B--2---:R-:W0:Y:S01]  /*0610*/  F2F.F32.F64 R29, R4 ;  /* 0x00000004001d7310 */ /* 0x004e220000301000 */
[----:B------:R-:W-:-:S14]  /*0620*/  DSETP.GEU.AND P0, PT, |R4|, UR4, PT ;  /* 0x0000000404007e2a */ /* 0x000fdc000bf0e200 */
[----:B0-----:R-:W-:Y:S01]  /*0630*/  @!P0 FMUL R29, R29, 1.175494350822287508e-38 ;  /* 0x008000001d1d8820 */ /* 0x001fe20000400000 */
[----:B------:R-:W-:Y:S06]  /*0640*/  BRA `(.L_x_8778) ;  /* 0x0000000800347947 */ /* 0x000fec0003800000 */
.L_x_8786:
        /* <DEDUP_REMOVED lines=26> */
.L_x_8789:
[----:B------:R-:W2:Y:S02]  /*07f0*/  LDG.E.U8 R4, desc[UR36][R4.64] ;  /* 0x0000002404047981 */ /* 0x000ea4000c1e1100 */
[----:B--2---:R-:W-:-:S05]  /*0800*/  IMAD.SHL.U32 R0, R4, 0x2000000, RZ ;  /* 0x0200000004007824 */ /* 0x004fca00078e00ff */
[----:B------:R-:W-:-:S13]  /*0810*/  ISETP.GE.U32.AND P0, PT, R0, 0x8000000, PT ;  /* 0x080000000000780c */ /* 0x000fda0003f06070 */
[C---:B------:R-:W-:Y:S02]  /*0820*/  @P0 IMAD.SHL.U32 R3, R4.reuse, 0x200000, RZ ;  /* 0x0020000004030824 */ /* 0x040fe400078e00ff */
[----:B------:R-:W-:-:S03]  /*0830*/  @!P0 IMAD.SHL.U32 R0, R4, 0x100, RZ ;  /* 0x0000010004008824 */ /* 0x000fc600078e00ff */
[----:B------:R-:W-:Y:S02]  /*0840*/  @P0 LOP3.LUT R3, R3, 0xfe00000, RZ, 0xc0, !PT ;  /* 0x0fe0000003030812 */ /* 0x000fe400078ec0ff */
        /* <DEDUP_REMOVED lines=8> */
.L_x_8788:
[----:B------:R-:W2:Y:S02]  /*08d0*/  LDG.E.U16 R4, desc[UR36][R4.64] ;  /* 0x0000002404047981 */ /* 0x000ea4000c1e1500 */
[----:B--2---:R-:W-:Y:S01]  /*08e0*/  IMAD.U32 R29, R4, 0x10000, RZ ;  /* 0x00010000041d7824 */ /* 0x004fe200078e00ff */
[----:B------:R-:W-:Y:S06]  /*08f0*/  BRA `(.L_x_8778) ;  /* 0x0000000400887947 */ /* 0x000fec0003800000 */
.L_x_8785:
        /* <DEDUP_REMOVED lines=11> */
.L_x_8792:
        /* <DEDUP_REMOVED lines=20> */
.L_x_8794:
[----:B------:R-:W-:Y:S05]  /*0af0*/  BSYNC B0 ;  /* 0x0000000000007941 */ /* 0x000fea0003800000 */
.L_x_8793:
[----:B------:R-:W-:Y:S01]  /*0b00*/  IMAD.SHL.U32 R3, R3, 0x100000, RZ ;  /* 0x0010000003037824 */ /* 0x000fe200078e00ff */
[----:B------:R-:W-:-:S04]  /*0b10*/  LEA R0, R0, 0x3b800000, 0x17 ;  /* 0x3b80000000007811 */ /* 0x000fc800078eb8ff */
[----:B------:R-:W-:Y:S01]  /*0b20*/  LOP3.LUT R29, R0, R3, R29, 0xfe, !PT ;  /* 0x00000003001d7212 */ /* 0x000fe200078efe1d */
[----:B------:R-:W-:Y:S06]  /*0b30*/  BRA `(.L_x_8778) ;  /* 0x0000000000f87947 */ /* 0x000fec0003800000 */
.L_x_8791:
        /* <DEDUP_REMOVED lines=20> */
.L_x_8796:
[----:B------:R-:W-:Y:S05]  /*0c80*/  BSYNC B0 ;  /* 0x0000000000007941 */ /* 0x000fea0003800000 */
.L_x_8795:
[----:B------:R-:W-:Y:S01]  /*0c90*/  IMAD.SHL.U32 R3, R3, 0x200000, RZ ;  /* 0x0020000003037824 */ /* 0x000fe200078e00ff */
[----:B------:R-:W-:-:S04]  /*0ca0*/  LEA R0, R0, 0x37800000, 0x17 ;  /* 0x3780000000007811 */ /* 0x000fc800078eb8ff */
[----:B------:R-:W-:Y:S01]  /*0cb0*/  LOP3.LUT R29, R0, R3, R29, 0xfe, !PT ;  /* 0x00000003001d7212 */ /* 0x000fe200078efe1d */
[----:B------:R-:W-:Y:S06]  /*0cc0*/  BRA `(.L_x_8778) ;  /* 0x0000000000947947 */ /* 0x000fec0003800000 */
.L_x_8790:
        /* <DEDUP_REMOVED lines=14> */
.L_x_8777:
        /* <DEDUP_REMOVED lines=16> */
.L_x_8799:
[----:B------:R-:W-:Y:S01]  /*0eb0*/  IMAD.MOV.U32 R29, RZ, RZ, RZ ;  /* 0x000000ffff1d7224 */ /* 0x000fe200078e00ff */
[----:B------:R-:W-:Y:S06]  /*0ec0*/  BRA `(.L_x_8778) ;  /* 0x0000000000147947 */ /* 0x000fec0003800000 */
.L_x_8798:
[----:B------:R-:W2:Y:S02]  /*0ed0*/  LDG.E.64 R4, desc[UR36][R4.64] ;  /* 0x0000002404047981 */ /* 0x000ea4000c1e1b00 */
[----:B--2---:R0:W1:Y:S01]  /*0ee0*/  I2F.U64 R29, R4 ;  /* 0x00000004001d7312 */ /* 0x0040620000301000 */
[----:B------:R-:W-:Y:S05]  /*0ef0*/  BRA `(.L_x_8778) ;  /* 0x0000000000087947 */ /* 0x000fea0003800000 */
.L_x_8797:
[----:B------:R-:W2:Y:S02]  /*0f00*/  LDG.E R4, desc[UR36][R4.64] ;  /* 0x0000002404047981 */ /* 0x000ea4000c1e1900 */
[----:B--2---:R-:W-:-:S07]  /*0f10*/  I2FP.F32.U32 R29, R4 ;  /* 0x00000004001d7245 */ /* 0x004fce0000201000 */
.L_x_8778:
[----:B------:R-:W-:Y:S05]  /*0f20*/  BSYNC B6 ;  /* 0x0000000000067941 */ /* 0x000fea0003800000 */
.L_x_8772:
[----:B0-2-4-:R-:W0:Y:S01]  /*0f30*/  LDC.64 R4, c[0x0][0x228] ;  /* 0x00008a00ff047b82 */ /* 0x015e220000000a00 */
[----:B------:R-:W-:Y:S01]  /*0f40*/  PRMT R0, R16, 0x9910, RZ ;  /* 0x0000991010007816 */ /* 0x000fe200000000ff */
[----:B------:R-:W-:Y:S01]  /*0f50*/  ULDC UR4, c[0x0][0x23c] ;  /* 0x00008f0000047ab9 */ /* 0x000fe20000000800 */
[----:B------:R-:W-:Y:S01]  /*0f60*/  BSSY B6, `(.L_x_8800) ;  /* 0x00000df000067945 */ /* 0x000fe20003800000 */
        /* <DEDUP_REMOVED lines=14> */
[----:B--2---:R0:W2:Y:S01]  /*1050*/  I2F.S16 R18, R4 ;  /* 0x0000000400127306 */ /* 0x0040a20000101400 */
[----:B------:R-:W-:Y:S05]  /*1060*/  BRA `(.L_x_8806) ;  /* 0x0000000c00387947 */ /* 0x000fea0003800000 */
.L_x_8804:
[----:B------:R-:W2:Y:S02]  /*1070*/  LDG.E.U8 R4, desc[UR36][R4.64] ;  /* 0x0000002404047981 */ /* 0x000ea4000c1e1100 */
[----:B--2---:R-:W-:Y:S01]  /*1080*/  I2FP.F32.U32 R18, R4 ;  /* 0x0000000400127245 */ /* 0x004fe20000201000 */
[----:B------:R-:W-:Y:S06]  /*1090*/  BRA `(.L_x_8806) ;  /* 0x0000000c002c7947 */ /* 0x000fec0003800000 */
.L_x_8803:
        /* <DEDUP_REMOVED lines=9> */
.L_x_8808:
[----:B------:R-:W2:Y:S02]  /*1130*/  LDG.E R4, desc[UR36][R4.64] ;  /* 0x0000002404047981 */ /* 0x000ea4000c1e1900 */
[----:B--2---:R-:W-:Y:S01]  /*1140*/  I2FP.F32.S32 R18, R4 ;  /* 0x0000000400127245 */ /* 0x004fe20000201400 */
[----:B------:R-:W-:Y:S06]  /*1150*/  BRA `(.L_x_8806) ;  /* 0x0000000800fc7947 */ /* 0x000fec0003800000 */
.L_x_8807:
[----:B------:R-:W2:Y:S02]  /*1160*/  LDG.E.U16 R4, desc[UR36][R4.64] ;  /* 0x0000002404047981 */ /* 0x000ea4000c1e1500 */
[----:B--2---:R0:W2:Y:S01]  /*1170*/  I2F.S16 R18, R4 ;  /* 0x0000000400127306 */ /* 0x0040a20000101400 */
[----:B------:R-:W-:Y:S05]  /*1180*/  BRA `(.L_x_8806) ;  /* 0x0000000800f07947 */ /* 0x000fea0003800000 */
.L_x_8802:
        /* <DEDUP_REMOVED lines=8> */
.L_x_8810:
[----:B------:R-:W2:Y:S02]  /*1210*/  LDG.E.U16 R4, desc[UR36][R4.64] ;  /* 0x0000002404047981 */ /* 0x000ea4000c1e1500 */
[----:B--2---:R-:W-:Y:S01]  /*1220*/  HADD2.F32 R18, -RZ, R4.H0_H0 ;  /* 0x20000004ff127230 */ /* 0x004fe20000004100 */
[----:B------:R-:W-:Y:S06]  /*1230*/  BRA `(.L_x_8806) ;  /* 0x0000000800c47947 */ /* 0x000fec0003800000 */
.L_x_8809:
        /* <DEDUP_REMOVED lines=8> */
.L_x_8812:
[----:B------:R-:W2:Y:S02]  /*12c0*/  LDG.E.U16 R4, desc[UR36][R4.64] ;  /* 0x0000002404047981 */ /* 0x000ea4000c1e1500 */
[----:B--2---:R-:W-:Y:S01]  /*12d0*/  HADD2.F32 R18, -RZ, R4.H0_H0 ;  /* 0x20000004ff127230 */ /* 0x004fe20000004100 */
[----:B------:R-:W-:Y:S06]  /*12e0*/  BRA `(.L_x_8806) ;  /* 0x0000000800987947 */ /* 0x000fec0003800000 */
.L_x_8811:
[----:B------:R-:W2:Y:S01]  /*12f0*/  LDG.E.64 R4, desc[UR36][R4.64] ;  /* 0x0000002404047981 */ /* 0x000ea2000c1e1b00 */
[----:B------:R-:W-:Y:S01]  /*1300*/  UMOV UR4, 0xf0000000 ;  /* 0xf000000000047882 */ /* 0x000fe20000000000 */
[----:B------:R-:W-:Y:S01]  /*1310*/  UMOV UR5, 0x380fffff ;  /* 0x380fffff00057882 */ /* 0x000fe20000000000 */
[----:B--2---:R-:W0:Y:S01]  /*1320*/  F2F.F32.F64 R18, R4 ;  /* 0x0000000400127310 */ /* 0x004e220000301000 */
[----:B------:R-:W-:-:S14]  /*1330*/  DSETP.GEU.AND P0, PT, |R4|, UR4, PT ;  /* 0x0000000404007e2a */ /* 0x000fdc000bf0e200 */
[----:B0-----:R-:W-:Y:S01]  /*1340*/  @!P0 FMUL R18, R18, 1.175494350822287508e-38 ;  /* 0x0080000012128820 */ /* 0x001fe20000400000 */
[----:B------:R-:W-:Y:S06]  /*1350*/  BRA `(.L_x_8806) ;  /* 0x00000008007c7947 */ /* 0x000fec0003800000 */
.L_x_8801:
        /* <DEDUP_REMOVED lines=12> */
.L_x_8815:
[----:B------:R-:W2:Y:S01]  /*1420*/  LDG.E.64 R4, desc[UR36][R4.64] ;  /* 0x0000002404047981 */ /* 0x000ea2000c1e1b00 */
[----:B------:R-:W-:Y:S01]  /*1430*/  UMOV UR4, 0xf0000000 ;  /* 0xf000000000047882 */ /* 0x000fe20000000000 */
[----:B------:R-:W-:Y:S01]  /*1440*/  UMOV UR5, 0x380fffff ;  /* 0x380fffff00057882 */ /* 0x000fe20000000000 */
[----:B--2---:R-:W0:Y:S01]  /*1450*/  F2F.F32.F64 R18, R4 ;  /* 0x0000000400127310 */ /* 0x004e220000301000 */
[----:B------:R-:W-:-:S14]  /*1460*/  DSETP.GEU.AND P0, PT, |R4|, UR4, PT ;  /* 0x0000000404007e2a */ /* 0x000fdc000bf0e200 */
[----:B0-----:R-:W-:Y:S01]  /*1470*/  @!P0 FMUL R18, R18, 1.175494350822287508e-38 ;  /* 0x0080000012128820 */ /* 0x001fe20000400000 */
[----:B------:R-:W-:Y:S06]  /*1480*/  BRA `(.L_x_8806) ;  /* 0x0000000800307947 */ /* 0x000fec0003800000 */
.L_x_8814:
        /* <DEDUP_REMOVED lines=26> */
.L_x_8817:
        /* <DEDUP_REMOVED lines=8> */
[----:B------:R-:W-:Y:S01]  /*16b0*/  @P0 FMUL.FTZ R18, R3, 1.9259299443872358531e-34 ;  /* 0x0780000003120820 */ /* 0x000fe20000410000 */
[----:B------:R-:W-:Y:S02]  /*16c0*/  IMAD.SHL.U32 R3, R4, 0x1000000, RZ ;  /* 0x0100000004037824 */ /* 0x000fe400078e00ff */
[----:B------:R-:W-:-:S05]  /*16d0*/  @!P0 FADD.FTZ R18, R0, -0.5 ;  /* 0xbf00000000128421 */ /* 0x000fca0000010000 */
[----:B------:R-:W-:Y:S01]  /*16e0*/  LOP3.LUT R18, R18, 0x80000000, R3, 0xf8, !PT ;  /* 0x8000000012127812 */ /* 0x000fe200078ef803 */
[----:B------:R-:W-:Y:S06]  /*16f0*/  BRA `(.L_x_8806) ;  /* 0x0000000400947947 */ /* 0x000fec0003800000 */
.L_x_8816:
[----:B------:R-:W2:Y:S02]  /*1700*/  LDG.E.U16 R4, desc[UR36][R4.64] ;  /* 0x0000002404047981 */ /* 0x000ea4000c1e1500 */
[----:B--2---:R-:W-:Y:S01]  /*1710*/  IMAD.U32 R18, R4, 0x10000, RZ ;  /* 0x0001000004127824 */ /* 0x004fe200078e00ff */
[----:B------:R-:W-:Y:S06]  /*1720*/  BRA `(.L_x_8806) ;  /* 0x0000000400887947 */ /* 0x000fec0003800000 */
.L_x_8813:
        /* <DEDUP_REMOVED lines=11> */
.L_x_8820:
        /* <DEDUP_REMOVED lines=20> */
.L_x_8822:
[----:B------:R-:W-:Y:S05]  /*1920*/  BSYNC B0 ;  /* 0x0000000000007941 */ /* 0x000fea0003800000 */
.L_x_8821:
[----:B------:R-:W-:Y:S01]  /*1930*/  IMAD.SHL.U32 R3, R3, 0x100000, RZ ;  /* 0x0010000003037824 */ /* 0x000fe200078e00ff */
[----:B------:R-:W-:-:S04]  /*1940*/  LEA R5, R0, 0x3b800000, 0x17 ;  /* 0x3b80000000057811 */ /* 0x000fc800078eb8ff */
[----:B------:R-:W-:Y:S01]  /*1950*/  LOP3.LUT R18, R5, R3, R18, 0xfe, !PT ;  /* 0x0000000305127212 */ /* 0x000fe200078efe12 */
[----:B------:R-:W-:Y:S06]  /*1960*/  BRA `(.L_x_8806) ;  /* 0x0000000000f87947 */ /* 0x000fec0003800000 */
.L_x_8819:
        /* <DEDUP_REMOVED lines=20> */
.L_x_8824:
[----:B------:R-:W-:Y:S05]  /*1ab0*/  BSYNC B0 ;  /* 0x0000000000007941 */ /* 0x000fea0003800000 */
.L_x_8823:
[----:B------:R-:W-:Y:S01]  /*1ac0*/  IMAD.SHL.U32 R3, R3, 0x200000, RZ ;  /* 0x0020000003037824 */ /* 0x000fe200078e00ff */
[----:B------:R-:W-:-:S04]  /*1ad0*/  LEA R5, R0, 0x37800000, 0x17 ;  /* 0x3780000000057811 */ /* 0x000fc800078eb8ff */
[----:B------:R-:W-:Y:S01]  /*1ae0*/  LOP3.LUT R18, R5, R3, R18, 0xfe, !PT ;  /* 0x0000000305127212 */ /* 0x000fe200078efe12 */
[----:B------:R-:W-:Y:S06]  /*1af0*/  BRA `(.L_x_8806) ;  /* 0x0000000000947947 */ /* 0x000fec0003800000 */
.L_x_8818:
        /* <DEDUP_REMOVED lines=14> */
.L_x_8805:
        /* <DEDUP_REMOVED lines=15> */
[----:B01-3-5:R-:W-:Y:S05]  /*1cd0*/  CALL.ABS.NOINC R14 ;  /* 0x000000000e007343 */ /* 0x02bfea0003c00000 */
.L_x_8827:
[----:B------:R-:W-:Y:S01]  /*1ce0*/  IMAD.MOV.U32 R18, RZ, RZ, RZ ;  /* 0x000000ffff127224 */ /* 0x000fe200078e00ff */
[----:B------:R-:W-:Y:S06]  /*1cf0*/  BRA `(.L_x_8806) ;  /* 0x0000000000147947 */ /* 0x000fec0003800000 */
.L_x_8826:
[----:B------:R-:W2:Y:S02]  /*1d00*/  LDG.E.64 R18, desc[UR36][R4.64] ;  /* 0x0000002404127981 */ /* 0x000ea4000c1e1b00 */
[----:B--2---:R0:W2:Y:S01]  /*1d10*/  I2F.U64 R18, R18 ;  /* 0x0000001200127312 */ /* 0x0040a20000301000 */
[----:B------:R-:W-:Y:S05]  /*1d20*/  BRA `(.L_x_8806) ;  /* 0x0000000000087947 */ /* 0x000fea0003800000 */
.L_x_8825:
[----:B------:R-:W2:Y:S02]  /*1d30*/  LDG.E R4, desc[UR36][R4.64] ;  /* 0x0000002404047981 */ /* 0x000ea4000c1e1900 */
[----:B--2---:R-:W-:-:S07]  /*1d40*/  I2FP.F32.U32 R18, R4 ;  /* 0x0000000400127245 */ /* 0x004fce0000201000 */
.L_x_8806:
[----:B------:R-:W-:Y:S05]  /*1d50*/  BSYNC B6 ;  /* 0x0000000000067941 */ /* 0x000fea0003800000 */
.L_x_8800:
[----:B------:R-:W0:Y:S02]  /*1d60*/  S2R R25, SR_TID.X ;  /* 0x0000000000197919 */ /* 0x000e240000002100 */
[----:B0-----:R-:W-:-:S07]  /*1d70*/  VIADD R25, R25, 0x80 ;  /* 0x0000008019197836 */ /* 0x001fce0000000000 */
.L_x_8771:
[----:B------:R-:W-:Y:S05]  /*1d80*/  BSYNC B7 ;  /* 0x0000000000077941 */ /* 0x000fea0003800000 */
.L_x_8770:
[----:B------:R-:W-:Y:S01]  /*1d90*/  ISETP.GE.AND P0, PT, R25, R17, PT ;  /* 0x000000111900720c */ /* 0x000fe20003f06270 */
[----:B------:R-:W-:Y:S01]  /*1da0*/  BSSY B7, `(.L_x_8828) ;  /* 0x00001cb000077945 */ /* 0x000fe20003800000 */
[----:B------:R-:W-:-:S11]  /*1db0*/  IMAD.MOV.U32 R22, RZ, RZ, RZ ;  /* 0x000000ffff167224 */ /* 0x000fd600078e00ff */
[----:B------:R-:W-:Y:S05]  /*1dc0*/  @P0 BRA `(.L_x_8829) ;  /* 0x0000001c00200947 */ /* 0x000fea0003800000 */
[----:B----4-:R-:W0:Y:S01]  /*1dd0*/  LDC.64 R4, c[0x0][0x220] ;  /* 0x00008800ff047b82 */ /* 0x010e220000000a00 */
        /* <DEDUP_REMOVED lines=17> */
[----:B------:R-:W4:Y:S02]  /*1ef0*/  LDG.E.S8 R4, desc[UR36][R4.64] ;  /* 0x0000002404047981 */ /* 0x000f24000c1e1300 */
[----:B----4-:R0:W4:Y:S01]  /*1f00*/  I2F.S16 R27, R4 ;  /* 0x00000004001b7306 */ /* 0x0101220000101400 */
[----:B------:R-:W-:Y:S05]  /*1f10*/  BRA `(.L_x_8836) ;  /* 0x0000000c00387947 */ /* 0x000fea0003800000 */
.L_x_8834:
[----:B------:R-:W4:Y:S02]  /*1f20*/  LDG.E.U8 R4, desc[UR36][R4.64] ;  /* 0x0000002404047981 */ /* 0x000f24000c1e1100 */
[----:B----4-:R-:W-:Y:S01]  /*1f30*/  I2FP.F32.U32 R27, R4 ;  /* 0x00000004001b7245 */ /* 0x010fe20000201000 */
[----:B------:R-:W-:Y:S06]  /*1f40*/  BRA `(.L_x_8836) ;  /* 0x0000000c002c7947 */ /* 0x000fec0003800000 */
.L_x_8833:
[----:B------:R-:W-:-:S13]  /*1f50*/  ISETP.NE.AND P0, PT, R0, 0x2, PT ;  /* 0x000000020000780c */ /* 0x000fda0003f05270 */
[----:B------:R-:W-:Y:S05]  /*1f60*/  @!P0 BRA `(.L_x_8837) ;  /* 0x0000000000288947 */ /* 0x000fea0003800000 */
[----:B------:R-:W-:-:S13]  /*1f70*/  ISETP.NE.AND P0, PT, R0, 0x3, PT ;  /* 0x000000030000780c */ /* 0x000fda0003f05270 */
[----:B------:R-:W-:Y:S05]  /*1f80*/  @!P0 BRA `(.L_x_8838) ;  /* 0x0000000000148947 */ /* 0x000fea0003800000 */
[----:B------:R-:W-:-:S13]  /*1f90*/  ISETP.NE.AND P0, PT, R0, 0x4, PT ;  /* 0x000000040000780c */ /* 0x000fda0003f05270 */
[----:B------:R-:W-:Y:S05]  /*1fa0*/  @P0 BRA `(.L_x_8835) ;  /* 0x0000000800b80947 */ /* 0x000fea0003800000 */
[----:B------:R-:W4:Y:S02]  /*1fb0*/  LDG.E.64 R4, desc[UR36][R4.64] ;  /* 0x0000002404047981 */ /* 0x000f24000c1e1b00 */
[----:B----4-:R0:W4:Y:S01]  /*1fc0*/  I2F.S64 R27, R4 ;  /* 0x00000004001b7312 */ /* 0x0101220000301400 */
[----:B------:R-:W-:Y:S05]  /*1fd0*/  BRA `(.L_x_8836) ;  /* 0x0000000c00087947 */ /* 0x000fea0003800000 */
.L_x_8838:
[----:B------:R-:W4:Y:S02]  /*1fe0*/  LDG.E R4, desc[UR36][R4.64] ;  /* 0x0000002404047981 */ /* 0x000f24000c1e1900 */
[----:B----4-:R-:W-:Y:S01]  /*1ff0*/  I2FP.F32.S32 R27, R4 ;  /* 0x00000004001b7245 */ /* 0x010fe20000201400 */
[----:B------:R-:W-:Y:S06]  /*2000*/  BRA `(.L_x_8836) ;  /* 0x0000000800fc7947 */ /* 0x000fec0003800000 */
.L_x_8837:
[----:B------:R-:W4:Y:S02]  /*2010*/  LDG.E.U16 R4, desc[UR36][R4.64] ;  /* 0x0000002404047981 */ /* 0x000f24000c1e1500 */
[----:B----4-:R0:W4:Y:S01]  /*2020*/  I2F.S16 R27, R4 ;  /* 0x00000004001b7306 */ /* 0x0101220000101400 */
[----:B------:R-:W-:Y:S05]  /*2030*/  BRA `(.L_x_8836) ;  /* 0x0000000800f07947 */ /* 0x000fea0003800000 */
.L_x_8832:
        /* <DEDUP_REMOVED lines=8> */
.L_x_8840:
[----:B------:R-:W4:Y:S02]  /*20c0*/  LDG.E.U16 R4, desc[UR36][R4.64] ;  /* 0x0000002404047981 */ /* 0x000f24000c1e1500 */
[----:B----4-:R-:W-:Y:S01]  /*20d0*/  HADD2.F32 R27, -RZ, R4.H0_H0 ;  /* 0x20000004ff1b7230 */ /* 0x010fe20000004100 */
[----:B------:R-:W-:Y:S06]  /*20e0*/  BRA `(.L_x_8836) ;  /* 0x0000000800c47947 */ /* 0x000fec0003800000 */
.L_x_8839:
        /* <DEDUP_REMOVED lines=8> */
.L_x_8842:
[----:B------:R-:W4:Y:S02]  /*2170*/  LDG.E.U16 R4, desc[UR36][R4.64] ;  /* 0x0000002404047981 */ /* 0x000f24000c1e1500 */
[----:B----4-:R-:W-:Y:S01]  /*2180*/  HADD2.F32 R27, -RZ, R4.H0_H0 ;  /* 0x20000004ff1b7230 */ /* 0x010fe20000004100 */
[----:B------:R-:W-:Y:S06]  /*2190*/  BRA `(.L_x_8836) ;  /* 0x0000000800987947 */ /* 0x000fec0003800000 */
.L_x_8841:
[----:B------:R-:W4:Y:S01]  /*21a0*/  LDG.E.64 R4, desc[UR36][R4.64] ;  /* 0x0000002404047981 */ /* 0x000f22000c1e1b00 */
[----:B------:R-:W-:Y:S01]  /*21b0*/  UMOV UR4, 0xf0000000 ;  /* 0xf000000000047882 */ /* 0x000fe20000000000 */
[----:B------:R-:W-:Y:S01]  /*21c0*/  UMOV UR5, 0x380fffff ;  /* 0x380fffff00057882 */ /* 0x000fe20000000000 */
[----:B----4-:R-:W0:Y:S01]  /*21d0*/  F2F.F32.F64 R27, R4 ;  /* 0x00000004001b7310 */ /* 0x010e220000301000 */
[----:B------:R-:W-:-:S14]  /*21e0*/  DSETP.GEU.AND P0, PT, |R4|, UR4, PT ;  /* 0x0000000404007e2a */ /* 0x000fdc000bf0e200 */
[----:B0-----:R-:W-:Y:S01]  /*21f0*/  @!P0 FMUL R27, R27, 1.175494350822287508e-38 ;  /* 0x008000001b1b8820 */ /* 0x001fe20000400000 */
[----:B------:R-:W-:Y:S06]  /*2200*/  BRA `(.L_x_8836) ;  /* 0x00000008007c7947 */ /* 0x000fec0003800000 */
.L_x_8831:
        /* <DEDUP_REMOVED lines=8> */
[----:B------:R-:W4:Y:S02]  /*2290*/  LDG.E.U8 R4, desc[UR36][R4.64] ;  /* 0x0000002404047981 */ /* 0x000f24000c1e1100 */
[----:B----4-:R-:W-:-:S04]  /*22a0*/  ISETP.NE.AND P0, PT, R4, RZ, PT ;  /* 0x000000ff0400720c */ /* 0x010fc80003f05270 */
[----:B------:R-:W-:Y:S01]  /*22b0*/  FSEL R27, RZ, 1, !P0 ;  /* 0x3f800000ff1b7808 */ /* 0x000fe20004000000 */
[----:B------:R-:W-:Y:S08]  /*22c0*/  BRA `(.L_x_8836) ;  /* 0x00000008004c7947 */ /* 0x000ff00003800000 */
.L_x_8845:
[----:B------:R-:W4:Y:S01]  /*22d0*/  LDG.E.64 R4, desc[UR36][R4.64] ;  /* 0x0000002404047981 */ /* 0x000f22000c1e1b00 */
[----:B------:R-:W-:Y:S01]  /*22e0*/  UMOV UR4, 0xf0000000 ;  /* 0xf000000000047882 */ /* 0x000fe20000000000 */
[----:B------:R-:W-:Y:S01]  /*22f0*/  UMOV UR5, 0x380fffff ;  /* 0x380fffff00057882 */ /* 0x000fe20000000000 */
[----:B----4-:R-:W0:Y:S01]  /*2300*/  F2F.F32.F64 R27, R4 ;  /* 0x00000004001b7310 */ /* 0x010e220000301000 */
[----:B------:R-:W-:-:S14]  /*2310*/  DSETP.GEU.AND P0, PT, |R4|, UR4, PT ;  /* 0x0000000404007e2a */ /* 0x000fdc000bf0e200 */
[----:B0-----:R-:W-:Y:S01]  /*2320*/  @!P0 FMUL R27, R27, 1.175494350822287508e-38 ;  /* 0x008000001b1b8820 */ /* 0x001fe20000400000 */
[----:B------:R-:W-:Y:S06]  /*2330*/  BRA `(.L_x_8836) ;  /* 0x0000000800307947 */ /* 0x000fec0003800000 */
.L_x_8844:
[----:B------:R-:W-:-:S13]  /*2340*/  ISETP.NE.AND P0, PT, R0, 0xf, PT ;  /* 0x0000000f0000780c */ /* 0x000fda0003f05270 */
[----:B------:R-:W-:Y:S05]  /*2350*/  @!P0 BRA `(.L_x_8846) ;  /* 0x0000000000948947 */ /* 0x000fea0003800000 */
[----:B------:R-:W-:-:S13]  /*2360*/  ISETP.NE.AND P0, PT, R0, 0x17, PT ;  /* 0x000000170000780c */ /* 0x000fda0003f05270 */
[----:B------:R-:W-:Y:S05]  /*2370*/  @!P0 BRA `(.L_x_8847) ;  /* 0x0000000000588947 */ /* 0x000fea0003800000 */
[----:B------:R-:W-:-:S13]  /*2380*/  ISETP.NE.AND P0, PT, R0, 0x18, PT ;  /* 0x000000180000780c */ /* 0x000fda0003f05270 */
[----:B------:R-:W-:Y:S05]  /*2390*/  @P0 BRA `(.L_x_8835) ;  /* 0x0000000400bc0947 */ /* 0x000fea0003800000 */
[----:B------:R-:W4:Y:S01]  /*23a0*/  LDG.E.U8 R27, desc[UR36][R4.64] ;  /* 0x00000024041b7981 */ /* 0x000f22000c1e1100 */
[----:B------:R-:W-:Y:S02]  /*23b0*/  IMAD.MOV.U32 R8, RZ, RZ, -0x800000 ;  /* 0xff800000ff087424 */ /* 0x000fe400078e00ff */
[----:B----4-:R-:W-:-:S05]  /*23c0*/  IMAD.SHL.U32 R27, R27, 0x1000000, RZ ;  /* 0x010000001b1b7824 */ /* 0x010fca00078e00ff */
        /* <DEDUP_REMOVED lines=17> */
.L_x_8847:
[----:B------:R-:W4:Y:S02]  /*24e0*/  LDG.E.U8 R4, desc[UR36][R4.64] ;  /* 0x0000002404047981 */ /* 0x000f24000c1e1100 */
[----:B----4-:R-:W-:-:S05]  /*24f0*/  IMAD.SHL.U32 R0, R4, 0x2000000, RZ ;  /* 0x0200000004007824 */ /* 0x010fca00078e00ff */
        /* <DEDUP_REMOVED lines=11> */
.L_x_8846:
[----:B------:R-:W4:Y:S02]  /*25b0*/  LDG.E.U16 R4, desc[UR36][R4.64] ;  /* 0x0000002404047981 */ /* 0x000f24000c1e1500 */
[----:B----4-:R-:W-:Y:S01]  /*25c0*/  IMAD.U32 R27, R4, 0x10000, RZ ;  /* 0x00010000041b7824 */ /* 0x010fe200078e00ff */
[----:B------:R-:W-:Y:S06]  /*25d0*/  BRA `(.L_x_8836) ;  /* 0x0000000400887947 */ /* 0x000fec0003800000 */
.L_x_8843:
        /* <DEDUP_REMOVED lines=8> */
[----:B------:R-:W4:Y:S02]  /*2660*/  LDG.E.U16 R4, desc[UR36][R4.64] ;  /* 0x0000002404047981 */ /* 0x000f24000c1e1500 */
[----:B----4-:R-:W-:Y:S01]  /*2670*/  I2FP.F32.U32 R27, R4 ;  /* 0x00000004001b7245 */ /* 0x010fe20000201000 */
[----:B------:R-:W-:Y:S06]  /*2680*/  BRA `(.L_x_8836) ;  /* 0x00000004005c7947 */ /* 0x000fec0003800000 */
.L_x_8850:
[----:B------:R-:W4:Y:S01]  /*2690*/  LDG.E.U8 R3, desc[UR36][R4.64] ;  /* 0x0000002404037981 */ /* 0x000f22000c1e1100 */
[----:B------:R-:W-:Y:S01]  /*26a0*/  IMAD.MOV.U32 R27, RZ, RZ, RZ ;  /* 0x000000ffff1b7224 */ /* 0x000fe200078e00ff */
[----:B----4-:R-:W-:-:S13]  /*26b0*/  ISETP.NE.AND P0, PT, R3, RZ, PT ;  /* 0x000000ff0300720c */ /* 0x010fda0003f05270 */
        /* <DEDUP_REMOVED lines=17> */
.L_x_8852:
[----:B------:R-:W-:Y:S05]  /*27d0*/  BSYNC B0 ;  /* 0x0000000000007941 */ /* 0x000fea0003800000 */
.L_x_8851:
[----:B------:R-:W-:Y:S01]  /*27e0*/  IMAD.SHL.U32 R3, R3, 0x100000, RZ ;  /* 0x0010000003037824 */ /* 0x000fe200078e00ff */
[----:B------:R-:W-:-:S04]  /*27f0*/  LEA R0, R0, 0x3b800000, 0x17 ;  /* 0x3b80000000007811 */ /* 0x000fc800078eb8ff */
[----:B------:R-:W-:Y:S01]  /*2800*/  LOP3.LUT R27, R0, R3, R27, 0xfe, !PT ;  /* 0x00000003001b7212 */ /* 0x000fe200078efe1b */
[----:B------:R-:W-:Y:S06]  /*2810*/  BRA `(.L_x_8836) ;  /* 0x0000000000f87947 */ /* 0x000fec0003800000 */
.L_x_8849:
        /* <DEDUP_REMOVED lines=20> */
.L_x_8854:
[----:B------:R-:W-:Y:S05]  /*2960*/  BSYNC B0 ;  /* 0x0000000000007941 */ /* 0x000fea0003800000 */
.L_x_8853:
[----:B------:R-:W-:Y:S01]  /*2970*/  IMAD.SHL.U32 R3, R3, 0x200000, RZ ;  /* 0x0020000003037824 */ /* 0x000fe200078e00ff */
[----:B------:R-:W-:-:S04]  /*2980*/  LEA R0, R0, 0x37800000, 0x17 ;  /* 0x3780000000007811 */ /* 0x000fc800078eb8ff */
[----:B------:R-:W-:Y:S01]  /*2990*/  LOP3.LUT R27, R0, R3, R27, 0xfe, !PT ;  /* 0x00000003001b7212 */ /* 0x000fe200078efe1b */
[----:B------:R-:W-:Y:S06]  /*29a0*/  BRA `(.L_x_8836) ;  /* 0x0000000000947947 */ /* 0x000fec0003800000 */
.L_x_8848:
[----:B------:R-:W-:-:S13]  /*29b0*/  ISETP.NE.AND P0, PT, R0, 0x1c, PT ;  /* 0x0000001c0000780c */ /* 0x000fda0003f05270 */
[----:B------:R-:W-:Y:S05]  /*29c0*/  @!P0 BRA `(.L_x_8855) ;  /* 0x0000000000848947 */ /* 0x000fea0003800000 */
[----:B------:R-:W-:-:S13]  /*29d0*/  ISETP.NE.AND P0, PT, R0, 0x1d, PT ;  /* 0x0000001d0000780c */ /* 0x000fda0003f05270 */
[----:B------:R-:W-:Y:S05]  /*29e0*/  @!P0 BRA `(.L_x_8856) ;  /* 0x0000000000708947 */ /* 0x000fea0003800000 */
[----:B------:R-:W-:-:S13]  /*29f0*/  ISETP.NE.AND P0, PT, R0, 0x2c, PT ;  /* 0x0000002c0000780c */ /* 0x000fda0003f05270 */
[----:B------:R-:W-:Y:S05]  /*2a00*/  @P0 BRA `(.L_x_8835) ;  /* 0x0000000000200947 */ /* 0x000fea0003800000 */
[----:B------:R-:W4:Y:S01]  /*2a10*/  LDG.E.U8 R4, desc[UR36][R4.64] ;  /* 0x0000002404047981 */ /* 0x000f22000c1e1100 */
[----:B------:R-:W-:Y:S01]  /*2a20*/  IMAD.MOV.U32 R27, RZ, RZ, 0x400000 ;  /* 0x00400000ff1b7424 */ /* 0x000fe200078e00ff */
[----:B----4-:R-:W-:-:S13]  /*2a30*/  ISETP.NE.AND P0, PT, R4, RZ, PT ;  /* 0x000000ff0400720c */ /* 0x010fda0003f05270 */
[----:B------:R-:W-:Y:S05]  /*2a40*/  @!P0 BRA `(.L_x_8836) ;  /* 0x00000000006c8947 */ /* 0x000fea0003800000 */
[----:B------:R-:W-:-:S13]  /*2a50*/  ISETP.NE.AND P0, PT, R4, 0xff, PT ;  /* 0x000000ff0400780c */ /* 0x000fda0003f05270 */
[----:B------:R-:W-:Y:S02]  /*2a60*/  @!P0 IMAD.MOV.U32 R27, RZ, RZ, 0x7f800001 ;  /* 0x7f800001ff1b8424 */ /* 0x000fe400078e00ff */
[----:B------:R-:W-:Y:S01]  /*2a70*/  @P0 IMAD.SHL.U32 R27, R4, 0x800000, RZ ;  /* 0x00800000041b0824 */ /* 0x000fe200078e00ff */
[----:B------:R-:W-:Y:S06]  /*2a80*/  BRA `(.L_x_8836) ;  /* 0x00000000005c7947 */ /* 0x000fec0003800000 */
.L_x_8835:
        /* <DEDUP_REMOVED lines=16> */
.L_x_8857:
[----:B------:R-:W-:Y:S01]  /*2b90*/  IMAD.MOV.U32 R27, RZ, RZ, RZ ;  /* 0x000000ffff1b7224 */ /* 0x000fe200078e00ff */
[----:B------:R-:W-:Y:S06]  /*2ba0*/  BRA `(.L_x_8836) ;  /* 0x0000000000147947 */ /* 0x000fec0003800000 */
.L_x_8856:
[----:B------:R-:W4:Y:S02]  /*2bb0*/  LDG.E.64 R4, desc[UR36][R4.64] ;  /* 0x0000002404047981 */ /* 0x000f24000c1e1b00 */
[----:B----4-:R0:W4:Y:S01]  /*2bc0*/  I2F.U64 R27, R4 ;  /* 0x00000004001b7312 */ /* 0x0101220000301000 */
[----:B------:R-:W-:Y:S05]  /*2bd0*/  BRA `(.L_x_8836) ;  /* 0x0000000000087947 */ /* 0x000fea0003800000 */
.L_x_8855:
[----:B------:R-:W4:Y:S02]  /*2be0*/  LDG.E R4, desc[UR36][R4.64] ;  /* 0x0000002404047981 */ /* 0x000f24000c1e1900 */
[----:B----4-:R-:W-:-:S07]  /*2bf0*/  I2FP.F32.U32 R27, R4 ;  /* 0x00000004001b7245 */ /* 0x010fce0000201000 */
.L_x_8836:
[----:B------:R-:W-:Y:S05]  /*2c00*/  BSYNC B6 ;  /* 0x0000000000067941 */ /* 0x000fea0003800000 */
.L_x_8830:
[----:B0-----:R-:W0:Y:S01]  /*2c10*/  LDC.64 R4, c[0x0][0x228] ;  /* 0x00008a00ff047b82 */ /* 0x001e220000000a00 */
        /* <DEDUP_REMOVED lines=19> */
.L_x_8862:
[----:B------:R-:W2:Y:S02]  /*2d50*/  LDG.E.U8 R4, desc[UR36][R4.64] ;  /* 0x0000002404047981 */ /* 0x000ea4000c1e1100 */
[----:B--2---:R-:W-:Y:S01]  /*2d60*/  I2FP.F32.U32 R22, R4 ;  /* 0x0000000400167245 */ /* 0x004fe20000201000 */
[----:B------:R-:W-:Y:S06]  /*2d70*/  BRA `(.L_x_8864) ;  /* 0x0000000c002c7947 */ /* 0x000fec0003800000 */
.L_x_8861:
        /* <DEDUP_REMOVED lines=9> */
.L_x_8866:
[----:B------:R-:W2:Y:S02]  /*2e10*/  LDG.E R4, desc[UR36][R4.64] ;  /* 0x0000002404047981 */ /* 0x000ea4000c1e1900 */
[----:B--2---:R-:W-:Y:S01]  /*2e20*/  I2FP.F32.S32 R22, R4 ;  /* 0x0000000400167245 */ /* 0x004fe20000201400 */
[----:B------:R-:W-:Y:S06]  /*2e30*/  BRA `(.L_x_8864) ;  /* 0x0000000800fc7947 */ /* 0x000fec0003800000 */
.L_x_8865:
[----:B------:R-:W2:Y:S02]  /*2e40*/  LDG.E.U16 R4, desc[UR36][R4.64] ;  /* 0x0000002404047981 */ /* 0x000ea4000c1e1500 */
[----:B--2---:R0:W2:Y:S01]  /*2e50*/  I2F.S16 R22, R4 ;  /* 0x0000000400167306 */ /* 0x0040a20000101400 */
[----:B------:R-:W-:Y:S05]  /*2e60*/  BRA `(.L_x_8864) ;  /* 0x0000000800f07947 */ /* 0x000fea0003800000 */
.L_x_8860:
        /* <DEDUP_REMOVED lines=8> */
.L_x_8868:
[----:B------:R-:W2:Y:S02]  /*2ef0*/  LDG.E.U16 R4, desc[UR36][R4.64] ;  /* 0x0000002404047981 */ /* 0x000ea4000c1e1500 */
[----:B--2---:R-:W-:Y:S01]  /*2f00*/  HADD2.F32 R22, -RZ, R4.H0_H0 ;  /* 0x20000004ff167230 */ /* 0x004fe20000004100 */
[----:B------:R-:W-:Y:S06]  /*2f10*/  BRA `(.L_x_8864) ;  /* 0x0000000800c47947 */ /* 0x000fec0003800000 */
.L_x_8867:
        /* <DEDUP_REMOVED lines=8> */
.L_x_8870:
[----:B------:R-:W2:Y:S02]  /*2fa0*/  LDG.E.U16 R4, desc[UR36][R4.64] ;  /* 0x0000002404047981 */ /* 0x000ea4000c1e1500 */
[----:B--2---:R-:W-:Y:S01]  /*2fb0*/  HADD2.F32 R22, -RZ, R4.H0_H0 ;  /* 0x20000004ff167230 */ /* 0x004fe20000004100 */
[----:B------:R-:W-:Y:S06]  /*2fc0*/  BRA `(.L_x_8864) ;  /* 0x0000000800987947 */ /* 0x000fec0003800000 */
.L_x_8869:
[----:B------:R-:W2:Y:S01]  /*2fd0*/  LDG.E.64 R4, desc[UR36][R4.64] ;  /* 0x0000002404047981 */ /* 0x000ea2000c1e1b00 */
[----:B------:R-:W-:Y:S01]  /*2fe0*/  UMOV UR4, 0xf0000000 ;  /* 0xf000000000047882 */ /* 0x000fe20000000000 */
[----:B------:R-:W-:Y:S01]  /*2ff0*/  UMOV UR5, 0x380fffff ;  /* 0x380fffff00057882 */ /* 0x000fe20000000000 */
[----:B--2---:R-:W0:Y:S01]  /*3000*/  F2F.F32.F64 R22, R4 ;  /* 0x0000000400167310 */ /* 0x004e220000301000 */
[----:B------:R-:W-:-:S14]  /*3010*/  DSETP.GEU.AND P0, PT, |R4|, UR4, PT ;  /* 0x0000000404007e2a */ /* 0x000fdc000bf0e200 */
[----:B0-----:R-:W-:Y:S01]  /*3020*/  @!P0 FMUL R22, R22, 1.175494350822287508e-38 ;  /* 0x0080000016168820 */ /* 0x001fe20000400000 */
[----:B------:R-:W-:Y:S06]  /*3030*/  BRA `(.L_x_8864) ;  /* 0x00000008007c7947 */ /* 0x000fec0003800000 */
.L_x_8859:
        /* <DEDUP_REMOVED lines=12> */
.L_x_8873:
[----:B------:R-:W2:Y:S01]  /*3100*/  LDG.E.64 R4, desc[UR36][R4.64] ;  /* 0x0000002404047981 */ /* 0x000ea2000c1e1b00 */
[----:B------:R-:W-:Y:S01]  /*3110*/  UMOV UR4, 0xf0000000 ;  /* 0xf000000000047882 */ /* 0x000fe20000000000 */
[----:B------:R-:W-:Y:S01]  /*3120*/  UMOV UR5, 0x380fffff ;  /* 0x380fffff00057882 */ /* 0x000fe20000000000 */
[----:B--2---:R-:W0:Y:S01]  /*3130*/  F2F.F32.F64 R22, R4 ;  /* 0x0000000400167310 */ /* 0x004e220000301000 */
[----:B------:R-:W-:-:S14]  /*3140*/  DSETP.GEU.AND P0, PT, |R4|, UR4, PT ;  /* 0x0000000404007e2a */ /* 0x000fdc000bf0e200 */
[----:B0-----:R-:W-:Y:S01]  /*3150*/  @!P0 FMUL R22, R22, 1.175494350822287508e-38 ;  /* 0x0080000016168820 */ /* 0x001fe20000400000 */
[----:B------:R-:W-:Y:S06]  /*3160*/  BRA `(.L_x_8864) ;  /* 0x0000000800307947 */ /* 0x000fec0003800000 */
.L_x_8872:
        /* <DEDUP_REMOVED lines=26> */
.L_x_8875:
        /* <DEDUP_REMOVED lines=13> */
.L_x_8874:
[----:B------:R-:W2:Y:S02]  /*33e0*/  LDG.E.U16 R4, desc[UR36][R4.64] ;  /* 0x0000002404047981 */ /* 0x000ea4000c1e1500 */
[----:B--2---:R-:W-:Y:S01]  /*33f0*/  IMAD.U32 R22, R4, 0x10000, RZ ;  /* 0x0001000004167824 */ /* 0x004fe200078e00ff */
[----:B------:R-:W-:Y:S06]  /*3400*/  BRA `(.L_x_8864) ;  /* 0x0000000400887947 */ /* 0x000fec0003800000 */
.L_x_8871:
        /* <DEDUP_REMOVED lines=11> */
.L_x_8878:
        /* <DEDUP_REMOVED lines=20> */
.L_x_8880:
[----:B------:R-:W-:Y:S05]  /*3600*/  BSYNC B0 ;  /* 0x0000000000007941 */ /* 0x000fea0003800000 */
.L_x_8879:
[----:B------:R-:W-:Y:S01]  /*3610*/  IMAD.SHL.U32 R3, R3, 0x100000, RZ ;  /* 0x0010000003037824 */ /* 0x000fe200078e00ff */
[----:B------:R-:W-:-:S04]  /*3620*/  LEA R5, R0, 0x3b800000, 0x17 ;  /* 0x3b80000000057811 */ /* 0x000fc800078eb8ff */
[----:B------:R-:W-:Y:S01]  /*3630*/  LOP3.LUT R22, R5, R3, R22, 0xfe, !PT ;  /* 0x0000000305167212 */ /* 0x000fe200078efe16 */
[----:B------:R-:W-:Y:S06]  /*3640*/  BRA `(.L_x_8864) ;  /* 0x0000000000f87947 */ /* 0x000fec0003800000 */
.L_x_8877:
        /* <DEDUP_REMOVED lines=20> */
.L_x_8882:
[----:B------:R-:W-:Y:S05]  /*3790*/  BSYNC B0 ;  /* 0x0000000000007941 */ /* 0x000fea0003800000 */
.L_x_8881:
[----:B------:R-:W-:Y:S01]  /*37a0*/  IMAD.SHL.U32 R3, R3, 0x200000, RZ ;  /* 0x0020000003037824 */ /* 0x000fe200078e00ff */
[----:B------:R-:W-:-:S04]  /*37b0*/  LEA R5, R0, 0x37800000, 0x17 ;  /* 0x3780000000057811 */ /* 0x000fc800078eb8ff */
[----:B------:R-:W-:Y:S01]  /*37c0*/  LOP3.LUT R22, R5, R3, R22, 0xfe, !PT ;  /* 0x0000000305167212 */ /* 0x000fe200078efe16 */
[----:B------:R-:W-:Y:S06]  /*37d0*/  BRA `(.L_x_8864) ;  /* 0x0000000000947947 */ /* 0x000fec0003800000 */
.L_x_8876:
        /* <DEDUP_REMOVED lines=14> */
.L_x_8863:
        /* <DEDUP_REMOVED lines=16> */
.L_x_8885:
[----:B------:R-:W-:Y:S01]  /*39c0*/  IMAD.MOV.U32 R22, RZ, RZ, RZ ;  /* 0x000000ffff167224 */ /* 0x000fe200078e00ff */
[----:B------:R-:W-:Y:S06]  /*39d0*/  BRA `(.L_x_8864) ;  /* 0x0000000000147947 */ /* 0x000fec0003800000 */
.L_x_8884:
[----:B------:R-:W2:Y:S02]  /*39e0*/  LDG.E.64 R22, desc[UR36][R4.64] ;  /* 0x0000002404167981 */ /* 0x000ea4000c1e1b00 */
[----:B--2---:R0:W2:Y:S01]  /*39f0*/  I2F.U64 R22, R22 ;  /* 0x0000001600167312 */ /* 0x0040a20000301000 */
[----:B------:R-:W-:Y:S05]  /*3a00*/  BRA `(.L_x_8864) ;  /* 0x0000000000087947 */ /* 0x000fea0003800000 */
.L_x_8883:
[----:B------:R-:W2:Y:S02]  /*3a10*/  LDG.E R4, desc[UR36][R4.64] ;  /* 0x0000002404047981 */ /* 0x000ea4000c1e1900 */
[----:B--2---:R-:W-:-:S07]  /*3a20*/  I2FP.F32.U32 R22, R4 ;  /* 0x0000000400167245 */ /* 0x004fce0000201000 */
.L_x_8864:
[----:B------:R-:W-:Y:S05]  /*3a30*/  BSYNC B6 ;  /* 0x0000000000067941 */ /* 0x000fea0003800000 */
.L_x_8858:
[----:B------:R-:W-:-:S07]  /*3a40*/  VIADD R25, R25, 0x80 ;  /* 0x0000008019197836 */ /* 0x000fce0000000000 */
.L_x_8829:
[----:B------:R-:W-:Y:S05]  /*3a50*/  BSYNC B7 ;  /* 0x0000000000077941 */ /* 0x000fea0003800000 */
.L_x_8828:
[----:B------:R-:W-:Y:S01]  /*3a60*/  ISETP.GE.AND P0, PT, R25, R17, PT ;  /* 0x000000111900720c */ /* 0x000fe20003f06270 */
[----:B------:R-:W-:Y:S01]  /*3a70*/  BSSY B7, `(.L_x_8886) ;  /* 0x00001ce000077945 */ /* 0x000fe20003800000 */
[----:B------:R-:W-:Y:S02]  /*3a80*/  IMAD.MOV.U32 R16, RZ, RZ, RZ ;  /* 0x000000ffff107224 */ /* 0x000fe400078e00ff */
[----:B------:R-:W-:Y:S02]  /*3a90*/  IMAD.MOV.U32 R24, RZ, RZ, RZ ;  /* 0x000000ffff187224 */ /* 0x000fe400078e00ff */
[----:B0-----:R-:W-:-:S07]  /*3aa0*/  IMAD.MOV.U32 R23, RZ, RZ, RZ ;  /* 0x000000ffff177224 */ /* 0x001fce00078e00ff */
        /* <DEDUP_REMOVED lines=22> */
.L_x_8892:
[----:B------:R-:W4:Y:S02]  /*3c10*/  LDG.E.U8 R4, desc[UR36][R4.64] ;  /* 0x0000002404047981 */ /* 0x000f24000c1e1100 */
[----:B----4-:R-:W-:Y:S01]  /*3c20*/  I2FP.F32.U32 R24, R4 ;  /* 0x0000000400187245 */ /* 0x010fe20000201000 */
[----:B------:R-:W-:Y:S06]  /*3c30*/  BRA `(.L_x_8894) ;  /* 0x0000000c002c7947 */ /* 0x000fec0003800000 */
.L_x_8891:
        /* <DEDUP_REMOVED lines=9> */
.L_x_8896:
[----:B------:R-:W4:Y:S02]  /*3cd0*/  LDG.E R4, desc[UR36][R4.64] ;  /* 0x0000002404047981 */ /* 0x000f24000c1e1900 */
[----:B----4-:R-:W-:Y:S01]  /*3ce0*/  I2FP.F32.S32 R24, R4 ;  /* 0x0000000400187245 */ /* 0x010fe20000201400 */
[----:B------:R-:W-:Y:S06]  /*3cf0*/  BRA `(.L_x_8894) ;  /* 0x0000000800fc7947 */ /* 0x000fec0003800000 */
.L_x_8895:
[----:B------:R-:W4:Y:S02]  /*3d00*/  LDG.E.U16 R4, desc[UR36][R4.64] ;  /* 0x0000002404047981 */ /* 0x000f24000c1e1500 */
[----:B----4-:R0:W4:Y:S01]  /*3d10*/  I2F.S16 R24, R4 ;  /* 0x0000000400187306 */ /* 0x0101220000101400 */
[----:B------:R-:W-:Y:S05]  /*3d20*/  BRA `(.L_x_8894) ;  /* 0x0000000800f07947 */ /* 0x000fea0003800000 */
.L_x_8890:
        /* <DEDUP_REMOVED lines=8> */
.L_x_8898:
[----:B------:R-:W4:Y:S02]  /*3db0*/  LDG.E.U16 R4, desc[UR36][R4.64] ;  /* 0x0000002404047981 */ /* 0x000f24000c1e1500 */
[----:B----4-:R-:W-:Y:S01]  /*3dc0*/  HADD2.F32 R24, -RZ, R4.H0_H0 ;  /* 0x20000004ff187230 */ /* 0x010fe20000004100 */
[----:B------:R-:W-:Y:S06]  /*3dd0*/  BRA `(.L_x_8894) ;  /* 0x0000000800c47947 */ /* 0x000fec0003800000 */
.L_x_8897:
        /* <DEDUP_REMOVED lines=8> */
.L_x_8900:
[----:B------:R-:W4:Y:S02]  /*3e60*/  LDG.E.U16 R4, desc[UR36][R4.64] ;  /* 0x0000002404047981 */ /* 0x000f24000c1e1500 */
[----:B----4-:R-:W-:Y:S01]  /*3e70*/  HADD2.F32 R24, -RZ, R4.H0_H0 ;  /* 0x20000004ff187230 */ /* 0x010fe20000004100 */
[----:B------:R-:W-:Y:S06]  /*3e80*/  BRA `(.L_x_8894) ;  /* 0x0000000800987947 */ /* 0x000fec0003800000 */
.L_x_8899:
[----:B------:R-:W4:Y:S01]  /*3e90*/  LDG.E.64 R4, desc[UR36][R4.64] ;  /* 0x0000002404047981 */ /* 0x000f22000c1e1b00 */
[----:B------:R-:W-:Y:S01]  /*3ea0*/  UMOV UR4, 0xf0000000 ;  /* 0xf000000000047882 */ /* 0x000fe20000000000 */
[----:B------:R-:W-:Y:S01]  /*3eb0*/  UMOV UR5, 0x380fffff ;  /* 0x380fffff00057882 */ /* 0x000fe20000000000 */
[----:B----4-:R-:W0:Y:S01]  /*3ec0*/  F2F.F32.F64 R24, R4 ;  /* 0x0000000400187310 */ /* 0x010e220000301000 */
[----:B------:R-:W-:-:S14]  /*3ed0*/  DSETP.GEU.AND P0, PT, |R4|, UR4, PT ;  /* 0x0000000404007e2a */ /* 0x000fdc000bf0e200 */
[----:B0-----:R-:W-:Y:S01]  /*3ee0*/  @!P0 FMUL R24, R24, 1.175494350822287508e-38 ;  /* 0x0080000018188820 */ /* 0x001fe20000400000 */
[----:B------:R-:W-:Y:S06]  /*3ef0*/  BRA `(.L_x_8894) ;  /* 0x00000008007c7947 */ /* 0x000fec0003800000 */
.L_x_8889:
        /* <DEDUP_REMOVED lines=12> */
.L_x_8903:
[----:B------:R-:W4:Y:S01]  /*3fc0*/  LDG.E.64 R4, desc[UR36][R4.64] ;  /* 0x0000002404047981 */ /* 0x000f22000c1e1b00 */
[----:B------:R-:W-:Y:S01]  /*3fd0*/  UMOV UR4, 0xf0000000 ;  /* 0xf000000000047882 */ /* 0x000fe20000000000 */
[----:B------:R-:W-:Y:S01]  /*3fe0*/  UMOV UR5, 0x380fffff ;  /* 0x380fffff00057882 */ /* 0x000fe20000000000 */
[----:B----4-:R-:W0:Y:S01]  /*3ff0*/  F2F.F32.F64 R24, R4 ;  /* 0x0000000400187310 */ /* 0x010e220000301000 */
[----:B------:R-:W-:-:S14]  /*4000*/  DSETP.GEU.AND P0, PT, |R4|, UR4, PT ;  /* 0x0000000404007e2a */ /* 0x000fdc000bf0e200 */
[----:B0-----:R-:W-:Y:S01]  /*4010*/  @!P0 FMUL R24, R24, 1.175494350822287508e-38 ;  /* 0x0080000018188820 */ /* 0x001fe20000400000 */
[----:B------:R-:W-:Y:S06]  /*4020*/  BRA `(.L_x_8894) ;  /* 0x0000000800307947 */ /* 0x000fec0003800000 */
.L_x_8902:
        /* <DEDUP_REMOVED lines=26> */
.L_x_8905:
        /* <DEDUP_REMOVED lines=13> */
.L_x_8904:
[----:B------:R-:W4:Y:S02]  /*42a0*/  LDG.E.U16 R4, desc[UR36][R4.64] ;  /* 0x0000002404047981 */ /* 0x000f24000c1e1500 */
[----:B----4-:R-:W-:Y:S01]  /*42b0*/  IMAD.U32 R24, R4, 0x10000, RZ ;  /* 0x0001000004187824 */ /* 0x010fe200078e00ff */
[----:B------:R-:W-:Y:S06]  /*42c0*/  BRA `(.L_x_8894) ;  /* 0x0000000400887947 */ /* 0x000fec0003800000 */
.L_x_8901:
        /* <DEDUP_REMOVED lines=11> */
.L_x_8908:
        /* <DEDUP_REMOVED lines=20> */
.L_x_8910:
[----:B------:R-:W-:Y:S05]  /*44c0*/  BSYNC B0 ;  /* 0x0000000000007941 */ /* 0x000fea0003800000 */
.L_x_8909:
[----:B------:R-:W-:Y:S01]  /*44d0*/  IMAD.SHL.U32 R3, R3, 0x100000, RZ ;  /* 0x0010000003037824 */ /* 0x000fe200078e00ff */
[----:B------:R-:W-:-:S04]  /*44e0*/  LEA R5, R0, 0x3b800000, 0x17 ;  /* 0x3b80000000057811 */ /* 0x000fc800078eb8ff */
[----:B------:R-:W-:Y:S01]  /*44f0*/  LOP3.LUT R24, R5, R3, R24, 0xfe, !PT ;  /* 0x0000000305187212 */ /* 0x000fe200078efe18 */
[----:B------:R-:W-:Y:S06]  /*4500*/  BRA `(.L_x_8894) ;  /* 0x0000000000f87947 */ /* 0x000fec0003800000 */
.L_x_8907:
        /* <DEDUP_REMOVED lines=20> */
.L_x_8912:
[----:B------:R-:W-:Y:S05]  /*4650*/  BSYNC B0 ;  /* 0x0000000000007941 */ /* 0x000fea0003800000 */
.L_x_8911:
[----:B------:R-:W-:Y:S01]  /*4660*/  IMAD.SHL.U32 R3, R3, 0x200000, RZ ;  /* 0x0020000003037824 */ /* 0x000fe200078e00ff */
[----:B------:R-:W-:-:S04]  /*4670*/  LEA R5, R0, 0x37800000, 0x17 ;  /* 0x3780000000057811 */ /* 0x000fc800078eb8ff */
[----:B------:R-:W-:Y:S01]  /*4680*/  LOP3.LUT R24, R5, R3, R24, 0xfe, !PT ;  /* 0x0000000305187212 */ /* 0x000fe200078efe18 */
[----:B------:R-:W-:Y:S06]  /*4690*/  BRA `(.L_x_8894) ;  /* 0x0000000000947947 */ /* 0x000fec0003800000 */
.L_x_8906:
        /* <DEDUP_REMOVED lines=14> */
.L_x_8893:
        /* <DEDUP_REMOVED lines=16> */
.L_x_8915:
[----:B------:R-:W-:Y:S01]  /*4880*/  IMAD.MOV.U32 R24, RZ, RZ, RZ ;  /* 0x000000ffff187224 */ /* 0x000fe200078e00ff */
[----:B------:R-:W-:Y:S06]  /*4890*/  BRA `(.L_x_8894) ;  /* 0x0000000000147947 */ /* 0x000fec0003800000 */
.L_x_8914:
[----:B------:R-:W4:Y:S02]  /*48a0*/  LDG.E.64 R4, desc[UR36][R4.64] ;  /* 0x0000002404047981 */ /* 0x000f24000c1e1b00 */
[----:B----4-:R0:W4:Y:S01]  /*48b0*/  I2F.U64 R24, R4 ;  /* 0x0000000400187312 */ /* 0x0101220000301000 */
[----:B------:R-:W-:Y:S05]  /*48c0*/  BRA `(.L_x_8894) ;  /* 0x0000000000087947 */ /* 0x000fea0003800000 */
.L_x_8913:
[----:B------:R-:W4:Y:S02]  /*48d0*/  LDG.E R4, desc[UR36][R4.64] ;  /* 0x0000002404047981 */ /* 0x000f24000c1e1900 */
[----:B----4-:R-:W-:-:S07]  /*48e0*/  I2FP.F32.U32 R24, R4 ;  /* 0x0000000400187245 */ /* 0x010fce0000201000 */
.L_x_8894:
[----:B------:R-:W-:Y:S05]  /*48f0*/  BSYNC B6 ;  /* 0x0000000000067941 */ /* 0x000fea0003800000 */
.L_x_8888:
[----:B------:R-:W1:Y:S01]  /*4900*/  LDC.U8 R3, c[0x0][0x235] ;  /* 0x00008d40ff037b82 */ /* 0x000e620000000000 */
[----:B------:R-:W-:Y:S01]  /*4910*/  ULDC UR4, c[0x0][0x23c] ;  /* 0x00008f0000047ab9 */ /* 0x000fe20000000800 */
[----:B------:R-:W-:Y:S01]  /*4920*/  BSSY B6, `(.L_x_8916) ;  /* 0x00000e1000067945 */ /* 0x000fe20003800000 */
        /* <DEDUP_REMOVED lines=18> */
.L_x_8920:
[----:B------:R-:W2:Y:S02]  /*4a50*/  LDG.E.U8 R4, desc[UR36][R4.64] ;  /* 0x0000002404047981 */ /* 0x000ea4000c1e1100 */
[----:B--2---:R-:W-:Y:S01]  /*4a60*/  I2FP.F32.U32 R23, R4 ;  /* 0x0000000400177245 */ /* 0x004fe20000201000 */
[----:B------:R-:W-:Y:S06]  /*4a70*/  BRA `(.L_x_8922) ;  /* 0x0000000c002c7947 */ /* 0x000fec0003800000 */
.L_x_8919:
        /* <DEDUP_REMOVED lines=9> */
.L_x_8924:
[----:B------:R-:W2:Y:S02]  /*4b10*/  LDG.E R4, desc[UR36][R4.64] ;  /* 0x0000002404047981 */ /* 0x000ea4000c1e1900 */
[----:B--2---:R-:W-:Y:S01]  /*4b20*/  I2FP.F32.S32 R23, R4 ;  /* 0x0000000400177245 */ /* 0x004fe20000201400 */
[----:B------:R-:W-:Y:S06]  /*4b30*/  BRA `(.L_x_8922) ;  /* 0x0000000800fc7947 */ /* 0x000fec0003800000 */
.L_x_8923:
[----:B------:R-:W2:Y:S02]  /*4b40*/  LDG.E.U16 R4, desc[UR36][R4.64] ;  /* 0x0000002404047981 */ /* 0x000ea4000c1e1500 */
[----:B--2---:R0:W1:Y:S01]  /*4b50*/  I2F.S16 R23, R4 ;  /* 0x0000000400177306 */ /* 0x0040620000101400 */
[----:B------:R-:W-:Y:S05]  /*4b60*/  BRA `(.L_x_8922) ;  /* 0x0000000800f07947 */ /* 0x000fea0003800000 */
.L_x_8918:
        /* <DEDUP_REMOVED lines=8> */
.L_x_8926:
[----:B------:R-:W2:Y:S02]  /*4bf0*/  LDG.E.U16 R4, desc[UR36][R4.64] ;  /* 0x0000002404047981 */ /* 0x000ea4000c1e1500 */
[----:B--2---:R-:W-:Y:S01]  /*4c00*/  HADD2.F32 R23, -RZ, R4.H0_H0 ;  /* 0x20000004ff177230 */ /* 0x004fe20000004100 */
[----:B------:R-:W-:Y:S06]  /*4c10*/  BRA `(.L_x_8922) ;  /* 0x0000000800c47947 */ /* 0x000fec0003800000 */
.L_x_8925:
        /* <DEDUP_REMOVED lines=8> */
.L_x_8928:
[----:B------:R-:W2:Y:S02]  /*4ca0*/  LDG.E.U16 R4, desc[UR36][R4.64] ;  /* 0x0000002404047981 */ /* 0x000ea4000c1e1500 */
[----:B--2---:R-:W-:Y:S01]  /*4cb0*/  HADD2.F32 R23, -RZ, R4.H0_H0 ;  /* 0x20000004ff177230 */ /* 0x004fe20000004100 */
[----:B------:R-:W-:Y:S06]  /*4cc0*/  BRA `(.L_x_8922) ;  /* 0x0000000800987947 */ /* 0x000fec0003800000 */
.L_x_8927:
[----:B------:R-:W2:Y:S01]  /*4cd0*/  LDG.E.64 R4, desc[UR36][R4.64] ;  /* 0x0000002404047981 */ /* 0x000ea2000c1e1b00 */
[----:B------:R-:W-:Y:S01]  /*4ce0*/  UMOV UR4, 0xf0000000 ;  /* 0xf000000000047882 */ /* 0x000fe20000000000 */
[----:B------:R-:W-:Y:S01]  /*4cf0*/  UMOV UR5, 0x380fffff ;  /* 0x380fffff00057882 */ /* 0x000fe20000000000 */
[----:B--2---:R-:W0:Y:S01]  /*4d00*/  F2F.F32.F64 R23, R4 ;  /* 0x0000000400177310 */ /* 0x004e220000301000 */
[----:B------:R-:W-:-:S14]  /*4d10*/  DSETP.GEU.AND P0, PT, |R4|, UR4, PT ;  /* 0x0000000404007e2a */ /* 0x000fdc000bf0e200 */
[----:B0-----:R-:W-:Y:S01]  /*4d20*/  @!P0 FMUL R23, R23, 1.175494350822287508e-38 ;  /* 0x0080000017178820 */ /* 0x001fe20000400000 */
[----:B------:R-:W-:Y:S06]  /*4d30*/  BRA `(.L_x_8922) ;  /* 0x00000008007c7947 */ /* 0x000fec0003800000 */
.L_x_8917:
        /* <DEDUP_REMOVED lines=12> */
.L_x_8931:
[----:B------:R-:W2:Y:S01]  /*4e00*/  LDG.E.64 R4, desc[UR36][R4.64] ;  /* 0x0000002404047981 */ /* 0x000ea2000c1e1b00 */
[----:B------:R-:W-:Y:S01]  /*4e10*/  UMOV UR4, 0xf0000000 ;  /* 0xf000000000047882 */ /* 0x000fe20000000000 */
[----:B------:R-:W-:Y:S01]  /*4e20*/  UMOV UR5, 0x380fffff ;  /* 0x380fffff00057882 */ /* 0x000fe20000000000 */
[----:B--2---:R-:W0:Y:S01]  /*4e30*/  F2F.F32.F64 R23, R4 ;  /* 0x0000000400177310 */ /* 0x004e220000301000 */
[----:B------:R-:W-:-:S14]  /*4e40*/  DSETP.GEU.AND P0, PT, |R4|, UR4, PT ;  /* 0x0000000404007e2a */ /* 0x000fdc000bf0e200 */
[----:B0-----:R-:W-:Y:S01]  /*4e50*/  @!P0 FMUL R23, R23, 1.175494350822287508e-38 ;  /* 0x0080000017178820 */ /* 0x001fe20000400000 */
[----:B------:R-:W-:Y:S06]  /*4e60*/  BRA `(.L_x_8922) ;  /* 0x0000000800307947 */ /* 0x000fec0003800000 */
.L_x_8930:
        /* <DEDUP_REMOVED lines=26> */
.L_x_8933:
        /* <DEDUP_REMOVED lines=13> */
.L_x_8932:
[----:B------:R-:W2:Y:S02]  /*50e0*/  LDG.E.U16 R4, desc[UR36][R4.64] ;  /* 0x0000002404047981 */ /* 0x000ea4000c1e1500 */
[----:B--2---:R-:W-:Y:S01]  /*50f0*/  IMAD.U32 R23, R4, 0x10000, RZ ;  /* 0x0001000004177824 */ /* 0x004fe200078e00ff */
[----:B------:R-:W-:Y:S06]  /*5100*/  BRA `(.L_x_8922) ;  /* 0x0000000400887947 */ /* 0x000fec0003800000 */
.L_x_8929:
        /* <DEDUP_REMOVED lines=11> */
.L_x_8936:
        /* <DEDUP_REMOVED lines=20> */
.L_x_8938:
[----:B------:R-:W-:Y:S05]  /*5300*/  BSYNC B0 ;  /* 0x0000000000007941 */ /* 0x000fea0003800000 */
.L_x_8937:
[----:B------:R-:W-:Y:S01]  /*5310*/  IMAD.SHL.U32 R3, R3, 0x100000, RZ ;  /* 0x0010000003037824 */ /* 0x000fe200078e00ff */
[----:B------:R-:W-:-:S04]  /*5320*/  LEA R0, R0, 0x3b800000, 0x17 ;  /* 0x3b80000000007811 */ /* 0x000fc800078eb8ff */
[----:B------:R-:W-:Y:S01]  /*5330*/  LOP3.LUT R23, R0, R3, R23, 0xfe, !PT ;  /* 0x0000000300177212 */ /* 0x000fe200078efe17 */
[----:B------:R-:W-:Y:S06]  /*5340*/  BRA `(.L_x_8922) ;  /* 0x0000000000f87947 */ /* 0x000fec0003800000 */
.L_x_8935:
        /* <DEDUP_REMOVED lines=20> */
.L_x_8940:
[----:B------:R-:W-:Y:S05]  /*5490*/  BSYNC B0 ;  /* 0x0000000000007941 */ /* 0x000fea0003800000 */
.L_x_8939:
[----:B------:R-:W-:Y:S01]  /*54a0*/  IMAD.SHL.U32 R3, R3, 0x200000, RZ ;  /* 0x0020000003037824 */ /* 0x000fe200078e00ff */
[----:B------:R-:W-:-:S04]  /*54b0*/  LEA R0, R0, 0x37800000, 0x17 ;  /* 0x3780000000007811 */ /* 0x000fc800078eb8ff */
[----:B------:R-:W-:Y:S01]  /*54c0*/  LOP3.LUT R23, R0, R3, R23, 0xfe, !PT ;  /* 0x0000000300177212 */ /* 0x000fe200078efe17 */
[----:B------:R-:W-:Y:S06]  /*54d0*/  BRA `(.L_x_8922) ;  /* 0x0000000000947947 */ /* 0x000fec0003800000 */
.L_x_8934:
        /* <DEDUP_REMOVED lines=14> */
.L_x_8921:
        /* <DEDUP_REMOVED lines=16> */
.L_x_8943:
[----:B------:R-:W-:Y:S01]  /*56c0*/  IMAD.MOV.U32 R23, RZ, RZ, RZ ;  /* 0x000000ffff177224 */ /* 0x000fe200078e00ff */
[----:B------:R-:W-:Y:S06]  /*56d0*/  BRA `(.L_x_8922) ;  /* 0x0000000000147947 */ /* 0x000fec0003800000 */
.L_x_8942:
[----:B------:R-:W2:Y:S02]  /*56e0*/  LDG.E.64 R4, desc[UR36][R4.64] ;  /* 0x0000002404047981 */ /* 0x000ea4000c1e1b00 */
[----:B--2---:R0:W1:Y:S01]  /*56f0*/  I2F.U64 R23, R4 ;  /* 0x0000000400177312 */ /* 0x0040620000301000 */
[----:B------:R-:W-:Y:S05]  /*5700*/  BRA `(.L_x_8922) ;  /* 0x0000000000087947 */ /* 0x000fea0003800000 */
.L_x_8941:
[----:B------:R-:W2:Y:S02]  /*5710*/  LDG.E R4, desc[UR36][R4.64] ;  /* 0x0000002404047981 */ /* 0x000ea4000c1e1900 */
[----:B--2---:R-:W-:-:S07]  /*5720*/  I2FP.F32.U32 R23, R4 ;  /* 0x0000000400177245 */ /* 0x004fce0000201000 */
.L_x_8922:
[----:B------:R-:W-:Y:S05]  /*5730*/  BSYNC B6 ;  /* 0x0000000000067941 */ /* 0x000fea0003800000 */
.L_x_8916:
[----:B------:R-:W-:-:S07]  /*5740*/  VIADD R25, R25, 0x80 ;  /* 0x0000008019197836 */ /* 0x000fce0000000000 */
.L_x_8887:
[----:B------:R-:W-:Y:S05]  /*5750*/  BSYNC B7 ;  /* 0x0000000000077941 */ /* 0x000fea0003800000 */
.L_x_8886:
[----:B------:R-:W-:Y:S01]  /*5760*/  ISETP.GE.AND P0, PT, R25, R17, PT ;  /* 0x000000111900720c */ /* 0x000fe20003f06270 */
[----:B------:R-:W-:Y:S01]  /*5770*/  BSSY B7, `(.L_x_8944) ;  /* 0x00001c6000077945 */ /* 0x000fe20003800000 */
[----:B------:R-:W-:-:S11]  /*5780*/  IMAD.MOV.U32 R19, RZ, RZ, RZ ;  /* 0x000000ffff137224 */ /* 0x000fd600078e00ff */
[----:B------:R-:W-:Y:S05]  /*5790*/  @P0 BRA `(.L_x_8945) ;  /* 0x0000001c000c0947 */ /* 0x000fea0003800000 */
[----:B0---4-:R-:W0:Y:S01]  /*57a0*/  LDC.64 R4, c[0x0][0x220] ;  /* 0x00008800ff047b82 */ /* 0x011e220000000a00 */
        /* <DEDUP_REMOVED lines=20> */
.L_x_8950:
[----:B------:R-:W4:Y:S02]  /*58f0*/  LDG.E.U8 R4, desc[UR36][R4.64] ;  /* 0x0000002404047981 */ /* 0x000f24000c1e1100 */
[----:B----4-:R-:W-:Y:S01]  /*5900*/  I2FP.F32.U32 R19, R4 ;  /* 0x0000000400137245 */ /* 0x010fe20000201000 */
[----:B------:R-:W-:Y:S06]  /*5910*/  BRA `(.L_x_8952) ;  /* 0x0000000c002c7947 */ /* 0x000fec0003800000 */
.L_x_8949:
        /* <DEDUP_REMOVED lines=9> */
.L_x_8954:
[----:B------:R-:W4:Y:S02]  /*59b0*/  LDG.E R4, desc[UR36][R4.64] ;  /* 0x0000002404047981 */ /* 0x000f24000c1e1900 */
[----:B----4-:R-:W-:Y:S01]  /*59c0*/  I2FP.F32.S32 R19, R4 ;  /* 0x0000000400137245 */ /* 0x010fe20000201400 */
[----:B------:R-:W-:Y:S06]  /*59d0*/  BRA `(.L_x_8952) ;  /* 0x0000000800fc7947 */ /* 0x000fec0003800000 */
.L_x_8953:
[----:B------:R-:W4:Y:S02]  /*59e0*/  LDG.E.U16 R4, desc[UR36][R4.64] ;  /* 0x0000002404047981 */ /* 0x000f24000c1e1500 */
[----:B----4-:R0:W4:Y:S01]  /*59f0*/  I2F.S16 R19, R4 ;  /* 0x0000000400137306 */ /* 0x0101220000101400 */
[----:B------:R-:W-:Y:S05]  /*5a00*/  BRA `(.L_x_8952) ;  /* 0x0000000800f07947 */ /* 0x000fea0003800000 */
.L_x_8948:
        /* <DEDUP_REMOVED lines=8> */
.L_x_8956:
[----:B------:R-:W4:Y:S02]  /*5a90*/  LDG.E.U16 R4, desc[UR36][R4.64] ;  /* 0x0000002404047981 */ /* 0x000f24000c1e1500 */
[----:B----4-:R-:W-:Y:S01]  /*5aa0*/  HADD2.F32 R19, -RZ, R4.H0_H0 ;  /* 0x20000004ff137230 */ /* 0x010fe20000004100 */
[----:B------:R-:W-:Y:S06]  /*5ab0*/  BRA `(.L_x_8952) ;  /* 0x0000000800c47947 */ /* 0x000fec0003800000 */
.L_x_8955:
        /* <DEDUP_REMOVED lines=8> */
.L_x_8958:
[----:B------:R-:W4:Y:S02]  /*5b40*/  LDG.E.U16 R4, desc[UR36][R4.64] ;  /* 0x0000002404047981 */ /* 0x000f24000c1e1500 */
[----:B----4-:R-:W-:Y:S01]  /*5b50*/  HADD2.F32 R19, -RZ, R4.H0_H0 ;  /* 0x20000004ff137230 */ /* 0x010fe20000004100 */
[----:B------:R-:W-:Y:S06]  /*5b60*/  BRA `(.L_x_8952) ;  /* 0x0000000800987947 */ /* 0x000fec0003800000 */
.L_x_8957:
[----:B------:R-:W4:Y:S01]  /*5b70*/  LDG.E.64 R4, desc[UR36][R4.64] ;  /* 0x0000002404047981 */ /* 0x000f22000c1e1b00 */
[----:B------:R-:W-:Y:S01]  /*5b80*/  UMOV UR4, 0xf0000000 ;  /* 0xf000000000047882 */ /* 0x000fe20000000000 */
[----:B------:R-:W-:Y:S01]  /*5b90*/  UMOV UR5, 0x380fffff ;  /* 0x380fffff00057882 */ /* 0x000fe20000000000 */
[----:B----4-:R-:W0:Y:S01]  /*5ba0*/  F2F.F32.F64 R19, R4 ;  /* 0x0000000400137310 */ /* 0x010e220000301000 */
[----:B------:R-:W-:-:S14]  /*5bb0*/  DSETP.GEU.AND P0, PT, |R4|, UR4, PT ;  /* 0x0000000404007e2a */ /* 0x000fdc000bf0e200 */
[----:B0-----:R-:W-:Y:S01]  /*5bc0*/  @!P0 FMUL R19, R19, 1.175494350822287508e-38 ;  /* 0x0080000013138820 */ /* 0x001fe20000400000 */
[----:B------:R-:W-:Y:S06]  /*5bd0*/  BRA `(.L_x_8952) ;  /* 0x00000008007c7947 */ /* 0x000fec0003800000 */
.L_x_8947:
        /* <DEDUP_REMOVED lines=12> */
.L_x_8961:
[----:B------:R-:W4:Y:S01]  /*5ca0*/  LDG.E.64 R4, desc[UR36][R4.64] ;  /* 0x0000002404047981 */ /* 0x000f22000c1e1b00 */
[----:B------:R-:W-:Y:S01]  /*5cb0*/  UMOV UR4, 0xf0000000 ;  /* 0xf000000000047882 */ /* 0x000fe20000000000 */
[----:B------:R-:W-:Y:S01]  /*5cc0*/  UMOV UR5, 0x380fffff ;  /* 0x380fffff00057882 */ /* 0x000fe20000000000 */
[----:B----4-:R-:W0:Y:S01]  /*5cd0*/  F2F.F32.F64 R19, R4 ;  /* 0x0000000400137310 */ /* 0x010e220000301000 */
[----:B------:R-:W-:-:S14]  /*5ce0*/  DSETP.GEU.AND P0, PT, |R4|, UR4, PT ;  /* 0x0000000404007e2a */ /* 0x000fdc000bf0e200 */
[----:B0-----:R-:W-:Y:S01]  /*5cf0*/  @!P0 FMUL R19, R19, 1.175494350822287508e-38 ;  /* 0x0080000013138820 */ /* 0x001fe20000400000 */
[----:B------:R-:W-:Y:S06]  /*5d00*/  BRA `(.L_x_8952) ;  /* 0x0000000800307947 */ /* 0x000fec0003800000 */
.L_x_8960:
        /* <DEDUP_REMOVED lines=26> */
.L_x_8963:
        /* <DEDUP_REMOVED lines=13> */
.L_x_8962:
[----:B------:R-:W4:Y:S02]  /*5f80*/  LDG.E.U16 R4, desc[UR36][R4.64] ;  /* 0x0000002404047981 */ /* 0x000f24000c1e1500 */
[----:B----4-:R-:W-:Y:S01]  /*5f90*/  IMAD.U32 R19, R4, 0x10000, RZ ;  /* 0x0001000004137824 */ /* 0x010fe200078e00ff */
[----:B------:R-:W-:Y:S06]  /*5fa0*/  BRA `(.L_x_8952) ;  /* 0x0000000400887947 */ /* 0x000fec0003800000 */
.L_x_8959:
        /* <DEDUP_REMOVED lines=11> */
.L_x_8966:
        /* <DEDUP_REMOVED lines=20> */
.L_x_8968:
[----:B------:R-:W-:Y:S05]  /*61a0*/  BSYNC B0 ;  /* 0x0000000000007941 */ /* 0x000fea0003800000 */
.L_x_8967:
[----:B------:R-:W-:Y:S01]  /*61b0*/  IMAD.SHL.U32 R3, R3, 0x100000, RZ ;  /* 0x0010000003037824 */ /* 0x000fe200078e00ff */
[----:B------:R-:W-:-:S04]  /*61c0*/  LEA R0, R0, 0x3b800000, 0x17 ;  /* 0x3b80000000007811 */ /* 0x000fc800078eb8ff */
[----:B------:R-:W-:Y:S01]  /*61d0*/  LOP3.LUT R19, R0, R3, R19, 0xfe, !PT ;  /* 0x0000000300137212 */ /* 0x000fe200078efe13 */
[----:B------:R-:W-:Y:S06]  /*61e0*/  BRA `(.L_x_8952) ;  /* 0x0000000000f87947 */ /* 0x000fec0003800000 */
.L_x_8965:
        /* <DEDUP_REMOVED lines=20> */
.L_x_8970:
[----:B------:R-:W-:Y:S05]  /*6330*/  BSYNC B0 ;  /* 0x0000000000007941 */ /* 0x000fea0003800000 */
.L_x_8969:
[----:B------:R-:W-:Y:S01]  /*6340*/  IMAD.SHL.U32 R3, R3, 0x200000, RZ ;  /* 0x0020000003037824 */ /* 0x000fe200078e00ff */
[----:B------:R-:W-:-:S04]  /*6350*/  LEA R0, R0, 0x37800000, 0x17 ;  /* 0x3780000000007811 */ /* 0x000fc800078eb8ff */
[----:B------:R-:W-:Y:S01]  /*6360*/  LOP3.LUT R19, R0, R3, R19, 0xfe, !PT ;  /* 0x0000000300137212 */ /* 0x000fe200078efe13 */
[----:B------:R-:W-:Y:S06]  /*6370*/  BRA `(.L_x_8952) ;  /* 0x0000000000947947 */ /* 0x000fec0003800000 */
.L_x_8964:
        /* <DEDUP_REMOVED lines=14> */
.L_x_8951:
        /* <DEDUP_REMOVED lines=16> */
.L_x_8973:
[----:B------:R-:W-:Y:S01]  /*6560*/  IMAD.MOV.U32 R19, RZ, RZ, RZ ;  /* 0x000000ffff137224 */ /* 0x000fe200078e00ff */
[----:B------:R-:W-:Y:S06]  /*6570*/  BRA `(.L_x_8952) ;  /* 0x0000000000147947 */ /* 0x000fec0003800000 */
.L_x_8972:
[----:B------:R-:W4:Y:S02]  /*6580*/  LDG.E.64 R4, desc[UR36][R4.64] ;  /* 0x0000002404047981 */ /* 0x000f24000c1e1b00 */
[----:B----4-:R0:W4:Y:S01]  /*6590*/  I2F.U64 R19, R4 ;  /* 0x0000000400137312 */ /* 0x0101220000301000 */
[----:B------:R-:W-:Y:S05]  /*65a0*/  BRA `(.L_x_8952) ;  /* 0x0000000000087947 */ /* 0x000fea0003800000 */
.L_x_8971:
[----:B------:R-:W4:Y:S02]  /*65b0*/  LDG.E R4, desc[UR36][R4.64] ;  /* 0x0000002404047981 */ /* 0x000f24000c1e1900 */
[----:B----4-:R-:W-:-:S07]  /*65c0*/  I2FP.F32.U32 R19, R4 ;  /* 0x0000000400137245 */ /* 0x010fce0000201000 */
.L_x_8952:
[----:B------:R-:W-:Y:S05]  /*65d0*/  BSYNC B6 ;  /* 0x0000000000067941 */ /* 0x000fea0003800000 */
.L_x_8946:
        /* <DEDUP_REMOVED lines=20> */
.L_x_8977:
[----:B------:R-:W2:Y:S02]  /*6720*/  LDG.E.U8 R4, desc[UR36][R4.64] ;  /* 0x0000002404047981 */ /* 0x000ea4000c1e1100 */
[----:B--2---:R-:W-:Y:S01]  /*6730*/  I2FP.F32.U32 R16, R4 ;  /* 0x0000000400107245 */ /* 0x004fe20000201000 */
[----:B------:R-:W-:Y:S06]  /*6740*/  BRA `(.L_x_8945) ;  /* 0x0000000c00207947 */ /* 0x000fec0003800000 */
.L_x_8976:
        /* <DEDUP_REMOVED lines=9> */
.L_x_8980:
[----:B------:R-:W2:Y:S02]  /*67e0*/  LDG.E R4, desc[UR36][R4.64] ;  /* 0x0000002404047981 */ /* 0x000ea4000c1e1900 */
[----:B--2---:R-:W-:Y:S01]  /*67f0*/  I2FP.F32.S32 R16, R4 ;  /* 0x0000000400107245 */ /* 0x004fe20000201400 */
[----:B------:R-:W-:Y:S06]  /*6800*/  BRA `(.L_x_8945) ;  /* 0x0000000800f07947 */ /* 0x000fec0003800000 */
.L_x_8979:
[----:B------:R-:W2:Y:S02]  /*6810*/  LDG.E.U16 R4, desc[UR36][R4.64] ;  /* 0x0000002404047981 */ /* 0x000ea4000c1e1500 */
[----:B--2---:R0:W1:Y:S01]  /*6820*/  I2F.S16 R16, R4 ;  /* 0x0000000400107306 */ /* 0x0040620000101400 */
[----:B------:R-:W-:Y:S05]  /*6830*/  BRA `(.L_x_8945) ;  /* 0x0000000800e47947 */ /* 0x000fea0003800000 */
.L_x_8975:
        /* <DEDUP_REMOVED lines=8> */
.L_x_8982:
[----:B------:R-:W2:Y:S02]  /*68c0*/  LDG.E.U16 R4, desc[UR36][R4.64] ;  /* 0x0000002404047981 */ /* 0x000ea4000c1e1500 */
[----:B--2---:R-:W-:Y:S01]  /*68d0*/  HADD2.F32 R16, -RZ, R4.H0_H0 ;  /* 0x20000004ff107230 */ /* 0x004fe20000004100 */
[----:B------:R-:W-:Y:S06]  /*68e0*/  BRA `(.L_x_8945) ;  /* 0x0000000800b87947 */ /* 0x000fec0003800000 */
.L_x_8981:
        /* <DEDUP_REMOVED lines=8> */
.L_x_8984:
[----:B------:R-:W2:Y:S02]  /*6970*/  LDG.E.U16 R4, desc[UR36][R4.64] ;  /* 0x0000002404047981 */ /* 0x000ea4000c1e1500 */
[----:B--2---:R-:W-:Y:S01]  /*6980*/  HADD2.F32 R16, -RZ, R4.H0_H0 ;  /* 0x20000004ff107230 */ /* 0x004fe20000004100 */
[----:B------:R-:W-:Y:S06]  /*6990*/  BRA `(.L_x_8945) ;  /* 0x00000008008c7947 */ /* 0x000fec0003800000 */
.L_x_8983:
[----:B------:R-:W2:Y:S01]  /*69a0*/  LDG.E.64 R4, desc[UR36][R4.64] ;  /* 0x0000002404047981 */ /* 0x000ea2000c1e1b00 */
[----:B------:R-:W-:Y:S01]  /*69b0*/  UMOV UR4, 0xf0000000 ;  /* 0xf000000000047882 */ /* 0x000fe20000000000 */
[----:B------:R-:W-:Y:S01]  /*69c0*/  UMOV UR5, 0x380fffff ;  /* 0x380fffff00057882 */ /* 0x000fe20000000000 */
[----:B--2---:R-:W0:Y:S01]  /*69d0*/  F2F.F32.F64 R16, R4 ;  /* 0x0000000400107310 */ /* 0x004e220000301000 */
[----:B------:R-:W-:-:S14]  /*69e0*/  DSETP.GEU.AND P0, PT, |R4|, UR4, PT ;  /* 0x0000000404007e2a */ /* 0x000fdc000bf0e200 */
[----:B0-----:R-:W-:Y:S01]  /*69f0*/  @!P0 FMUL R16, R16, 1.175494350822287508e-38 ;  /* 0x0080000010108820 */ /* 0x001fe20000400000 */
[----:B------:R-:W-:Y:S06]  /*6a00*/  BRA `(.L_x_8945) ;  /* 0x0000000800707947 */ /* 0x000fec0003800000 */
.L_x_8974:
        /* <DEDUP_REMOVED lines=12> */
.L_x_8987:
[----:B------:R-:W2:Y:S01]  /*6ad0*/  LDG.E.64 R4, desc[UR36][R4.64] ;  /* 0x0000002404047981 */ /* 0x000ea2000c1e1b00 */
[----:B------:R-:W-:Y:S01]  /*6ae0*/  UMOV UR4, 0xf0000000 ;  /* 0xf000000000047882 */ /* 0x000fe20000000000 */
[----:B------:R-:W-:Y:S01]  /*6af0*/  UMOV UR5, 0x380fffff ;  /* 0x380fffff00057882 */ /* 0x000fe20000000000 */
[----:B--2---:R-:W0:Y:S01]  /*6b00*/  F2F.F32.F64 R16, R4 ;  /* 0x0000000400107310 */ /* 0x004e220000301000 */
[----:B------:R-:W-:-:S14]  /*6b10*/  DSETP.GEU.AND P0, PT, |R4|, UR4, PT ;  /* 0x0000000404007e2a */ /* 0x000fdc000bf0e200 */
[----:B0-----:R-:W-:Y:S01]  /*6b20*/  @!P0 FMUL R16, R16, 1.175494350822287508e-38 ;  /* 0x0080000010108820 */ /* 0x001fe20000400000 */
[----:B------:R-:W-:Y:S06]  /*6b30*/  BRA `(.L_x_8945) ;  /* 0x0000000800247947 */ /* 0x000fec0003800000 */
.L_x_8986:
        /* <DEDUP_REMOVED lines=26> */
.L_x_8989:
        /* <DEDUP_REMOVED lines=13> */
.L_x_8988:
[----:B------:R-:W2:Y:S02]  /*6db0*/  LDG.E.U16 R4, desc[UR36][R4.64] ;  /* 0x0000002404047981 */ /* 0x000ea4000c1e1500 */
[----:B--2---:R-:W-:Y:S01]  /*6dc0*/  IMAD.U32 R16, R4, 0x10000, RZ ;  /* 0x0001000004107824 */ /* 0x004fe200078e00ff */
[----:B------:R-:W-:Y:S06]  /*6dd0*/  BRA `(.L_x_8945) ;  /* 0x00000004007c7947 */ /* 0x000fec0003800000 */
.L_x_8985:
        /* <DEDUP_REMOVED lines=11> */
.L_x_8992:
[----:B------:R-:W2:Y:S02]  /*6e90*/  LDG.E.U8 R3, desc[UR36][R4.64] ;  /* 0x0000002404037981 */ /* 0x000ea4000c1e1100 */
        /* <DEDUP_REMOVED lines=18> */
.L_x_8994:
[----:B------:R-:W-:Y:S05]  /*6fc0*/  BSYNC B0 ;  /* 0x0000000000007941 */ /* 0x000fea0003800000 */
.L_x_8993:
[----:B------:R-:W-:Y:S01]  /*6fd0*/  IMAD.SHL.U32 R3, R3, 0x100000, RZ ;  /* 0x0010000003037824 */ /* 0x000fe200078e00ff */
[----:B------:R-:W-:-:S04]  /*6fe0*/  LEA R5, R0, 0x3b800000, 0x17 ;  /* 0x3b80000000057811 */ /* 0x000fc800078eb8ff */
[----:B------:R-:W-:Y:S01]  /*6ff0*/  LOP3.LUT R16, R5, R3, R16, 0xfe, !PT ;  /* 0x0000000305107212 */ /* 0x000fe200078efe10 */
[----:B------:R-:W-:Y:S06]  /*7000*/  BRA `(.L_x_8945) ;  /* 0x0000000000f07947 */ /* 0x000fec0003800000 */
.L_x_8991:
        /* <DEDUP_REMOVED lines=19> */
.L_x_8996:
[----:B------:R-:W-:Y:S05]  /*7140*/  BSYNC B0 ;  /* 0x0000000000007941 */ /* 0x000fea0003800000 */
.L_x_8995:
[----:B------:R-:W-:Y:S01]  /*7150*/  IMAD.SHL.U32 R3, R3, 0x200000, RZ ;  /* 0x0020000003037824 */ /* 0x000fe200078e00ff */
[----:B------:R-:W-:-:S04]  /*7160*/  LEA R5, R0, 0x37800000, 0x17 ;  /* 0x3780000000057811 */ /* 0x000fc800078eb8ff */
[----:B------:R-:W-:Y:S01]  /*7170*/  LOP3.LUT R16, R5, R3, R16, 0xfe, !PT ;  /* 0x0000000305107212 */ /* 0x000fe200078efe10 */
[----:B------:R-:W-:Y:S06]  /*7180*/  BRA `(.L_x_8945) ;  /* 0x0000000000907947 */ /* 0x000fec0003800000 */
.L_x_8990:
        /* <DEDUP_REMOVED lines=14> */
.L_x_8978:
        /* <DEDUP_REMOVED lines=16> */
.L_x_8999:
[----:B------:R-:W-:Y:S05]  /*7370*/  BRA `(.L_x_8945) ;  /* 0x0000000000147947 */ /* 0x000fea0003800000 */
.L_x_8998:
[----:B------:R-:W2:Y:S02]  /*7380*/  LDG.E.64 R4, desc[UR36][R4.64] ;  /* 0x0000002404047981 */ /* 0x000ea4000c1e1b00 */
[----:B--2---:R0:W1:Y:S01]  /*7390*/  I2F.U64 R16, R4 ;  /* 0x0000000400107312 */ /* 0x0040620000301000 */
[----:B------:R-:W-:Y:S05]  /*73a0*/  BRA `(.L_x_8945) ;  /* 0x0000000000087947 */ /* 0x000fea0003800000 */
.L_x_8997:
[----:B------:R-:W2:Y:S02]  /*73b0*/  LDG.E R4, desc[UR36][R4.64] ;  /* 0x0000002404047981 */ /* 0x000ea4000c1e1900 */
[----:B--2---:R-:W-:-:S07]  /*73c0*/  I2FP.F32.U32 R16, R4 ;  /* 0x0000000400107245 */ /* 0x004fce0000201000 */
.L_x_8945:
[----:B------:R-:W-:Y:S05]  /*73d0*/  BSYNC B7 ;  /* 0x0000000000077941 */ /* 0x000fea0003800000 */
.L_x_8944:
[----:B------:R-:W0:Y:S01]  /*73e0*/  S2R R25, SR_TID.X ;  /* 0x0000000000197919 */ /* 0x000e220000002100 */
[----:B------:R-:W-:Y:S01]  /*73f0*/  BSSY B1, `(.L_x_9000) ;  /* 0x000005b000017945 */ /* 0x000fe20003800000 */
[----:B0-----:R-:W-:-:S13]  /*7400*/  ISETP.GE.AND P1, PT, R25, R17, PT ;  /* 0x000000111900720c */ /* 0x001fda0003f26270 */
[----:B------:R-:W-:Y:S05]  /*7410*/  @P1 BRA `(.L_x_9001) ;  /* 0x0000000400601947 */ /* 0x000fea0003800000 */
[----:B--2--5:R-:W-:-:S13]  /*7420*/  FSETP.NEU.FTZ.AND P0, PT, R18, RZ, PT ;  /* 0x000000ff1200720b */ /* 0x024fda0003f1d000 */
[----:B----4-:R-:W1:Y:S02]  /*7430*/  @!P0 MUFU.RCP R4, R18 ;  /* 0x0000001200048308 */ /* 0x010e640000001000 */
        /* <DEDUP_REMOVED lines=29> */
.L_x_9007:
[----:B------:R-:W-:Y:S01]  /*7610*/  FSETP.GEU.FTZ.AND P0, PT, R5, -R7, PT ;  /* 0x800000070500720b */ /* 0x000fe20003f1e000 */
[----:B------:R-:W-:-:S12]  /*7620*/  FADD.FTZ R3, R3, -1 ;  /* 0xbf80000003037421 */ /* 0x000fd80000010000 */
[----:B------:R-:W-:-:S07]  /*7630*/  @!P0 FADD.FTZ R3, R3, -1 ;  /* 0xbf80000003038421 */ /* 0x000fce0000010000 */
.L_x_9006:
[----:B------:R-:W-:Y:S05]  /*7640*/  BSYNC B2 ;  /* 0x0000000000027941 */ /* 0x000fea0003800000 */
.L_x_9005:
[----:B------:R-:W-:Y:S01]  /*7650*/  FFMA.FTZ R0, -R7, R3, R0 ;  /* 0x0000000307007223 */ /* 0x000fe20000010100 */
[----:B------:R-:W-:Y:S06]  /*7660*/  BRA `(.L_x_9003) ;  /* 0x00000000007c7947 */ /* 0x000fec0003800000 */
.L_x_9004:
        /* <DEDUP_REMOVED lines=15> */
.L_x_9010:
        /* <DEDUP_REMOVED lines=13> */
.L_x_9009:
[----:B------:R-:W-:Y:S05]  /*7830*/  BSYNC B2 ;  /* 0x0000000000027941 */ /* 0x000fea0003800000 */
.L_x_9008:
[----:B------:R-:W-:-:S04]  /*7840*/  FMUL.FTZ R4, R4, 1.1920928955078125e-07 ;  /* 0x3400000004047820 */ /* 0x000fc80000410000 */
[----:B------:R-:W-:-:S07]  /*7850*/  FMUL.FTZ R0, R3, R4 ;  /* 0x0000000403007220 */ /* 0x000fce0000410000 */
.L_x_9003:
[----:B------:R-:W-:Y:S05]  /*7860*/  BSYNC B0 ;  /* 0x0000000000007941 */ /* 0x000fea0003800000 */
.L_x_9002:
        /* <DEDUP_REMOVED lines=19> */
.L_x_9001:
[----:B------:R-:W-:Y:S05]  /*79a0*/  BSYNC B1 ;  /* 0x0000000000017941 */ /* 0x000fea0003800000 */
.L_x_9000:
[----:B------:R-:W-:Y:S01]  /*79b0*/  VIADD R26, R25, 0x80 ;  /* 0x00000080191a7836 */ /* 0x000fe20000000000 */
[----:B------:R-:W-:Y:S04]  /*79c0*/  BSSY B1, `(.L_x_9011) ;  /* 0x000005b000017945 */ /* 0x000fe80003800000 */
[----:B------:R-:W-:-:S13]  /*79d0*/  ISETP.GE.AND P0, PT, R26, R17, PT ;  /* 0x000000111a00720c */ /* 0x000fda0003f06270 */
[----:B------:R-:W-:Y:S05]  /*79e0*/  @P0 BRA `(.L_x_9012) ;  /* 0x0000000400600947 */ /* 0x000fea0003800000 */
[----:B--2--5:R-:W-:-:S13]  /*79f0*/  FSETP.NEU.FTZ.AND P0, PT, R22, RZ, PT ;  /* 0x000000ff1600720b */ /* 0x024fda0003f1d000 */
[----:B------:R-:W4:Y:S02]  /*7a00*/  @!P0 MUFU.RCP R18, R22 ;  /* 0x0000001600128308 */ /* 0x000f240000001000 */
[----:B----4-:R-:W-:Y:S01]  /*7a10*/  @!P0 FMUL.FTZ R18, R18, R27 ;  /* 0x0000001b12128220 */ /* 0x010fe20000410000 */
        /* <DEDUP_REMOVED lines=28> */
.L_x_9018:
[----:B------:R-:W-:Y:S01]  /*7be0*/  FSETP.GEU.FTZ.AND P0, PT, R6, -R7, PT ;  /* 0x800000070600720b */ /* 0x000fe20003f1e000 */
[----:B------:R-:W-:-:S12]  /*7bf0*/  FADD.FTZ R3, R3, -1 ;  /* 0xbf80000003037421 */ /* 0x000fd80000010000 */
[----:B------:R-:W-:-:S07]  /*7c00*/  @!P0 FADD.FTZ R3, R3, -1 ;  /* 0xbf80000003038421 */ /* 0x000fce0000010000 */
.L_x_9017:
[----:B------:R-:W-:Y:S05]  /*7c10*/  BSYNC B2 ;  /* 0x0000000000027941 */ /* 0x000fea0003800000 */
.L_x_9016:
[----:B------:R-:W-:Y:S01]  /*7c20*/  FFMA.FTZ R0, -R7, R3, R0 ;  /* 0x0000000307007223 */ /* 0x000fe20000010100 */
[----:B------:R-:W-:Y:S06]  /*7c30*/  BRA `(.L_x_9014) ;  /* 0x00000000007c7947 */ /* 0x000fec0003800000 */
.L_x_9015:
        /* <DEDUP_REMOVED lines=14> */
[----:B------:R2:W4:Y:S03]  /*7d20*/  MUFU.RCP R0, R10 ;  /* 0x0000000a00007308 */ /* 0x0005260000001000 */
.L_x_9021:
[----:B------:R-:W-:-:S05]  /*7d30*/  VIMNMX.U32 R7, R6, 0xb800000, PT ;  /* 0x0b80000006077848 */ /* 0x000fca0003fe0000 */
[----:B------:R-:W-:Y:S02]  /*7d40*/  IMAD.IADD R5, R7, 0x1, R5 ;  /* 0x0000000107057824 */ /* 0x000fe400078e0205 */
[----:B------:R-:W-:Y:S02]  /*7d50*/  IMAD.IADD R6, R6, 0x1, -R7 ;  /* 0x0000000106067824 */ /* 0x000fe400078e0a07 */
[----:B0---4-:R-:W-:-:S03]  /*7d60*/  FFMA.FTZ R8, R0, R5, -RZ ;  /* 0x0000000500087223 */ /* 0x011fc600000108ff */
[----:B------:R-:W-:Y:S01]  /*7d70*/  ISETP.NE.AND P2, PT, R6, RZ, PT ;  /* 0x000000ff0600720c */ /* 0x000fe20003f45270 */
        /* <DEDUP_REMOVED lines=8> */
.L_x_9020:
[----:B------:R-:W-:Y:S05]  /*7e00*/  BSYNC B2 ;  /* 0x0000000000027941 */ /* 0x000fea0003800000 */
.L_x_9019:
[----:B------:R-:W-:-:S04]  /*7e10*/  FMUL.FTZ R0, R5, 1.1920928955078125e-07 ;  /* 0x3400000005007820 */ /* 0x000fc80000410000 */
[----:B------:R-:W-:-:S07]  /*7e20*/  FMUL.FTZ R0, R3, R0 ;  /* 0x0000000003007220 */ /* 0x000fce0000410000 */
.L_x_9014:
[----:B------:R-:W-:Y:S05]  /*7e30*/  BSYNC B0 ;  /* 0x0000000000007941 */ /* 0x000fea0003800000 */
.L_x_9013:
[C---:B------:R-:W-:Y:S01]  /*7e40*/  FSETP.GTU.FTZ.AND P0, PT, |R0|.reuse, +INF , PT ;  /* 0x7f8000000000780b */ /* 0x040fe20003f1c200 */
[----:B------:R-:W4:Y:S01]  /*7e50*/  MUFU.RCP R6, R22 ;  /* 0x0000001600067308 */ /* 0x000f220000001000 */
[----:B------:R-:W-:Y:S02]  /*7e60*/  LOP3.LUT R3, R0, 0x80000000, R27, 0xb8, !PT ;  /* 0x8000000000037812 */ /* 0x000fe400078eb81b */
[----:B------:R-:W-:Y:S02]  /*7e70*/  FSETP.GEU.FTZ.AND P3, PT, R22, RZ, PT ;  /* 0x000000ff1600720b */ /* 0x000fe40003f7e000 */
[----:B------:R-:W-:-:S04]  /*7e80*/  FSEL R0, R0, R3, P0 ;  /* 0x0000000300007208 */ /* 0x000fc80000000000 */
[C---:B------:R-:W-:Y:S02]  /*7e90*/  FSETP.NEU.FTZ.AND P0, PT, R0.reuse, RZ, PT ;  /* 0x000000ff0000720b */ /* 0x040fe40003f1d000 */
[C---:B------:R-:W-:Y:S01]  /*7ea0*/  FSETP.GEU.FTZ.AND P2, PT, R0.reuse, RZ, PT ;  /* 0x000000ff0000720b */ /* 0x040fe20003f5e000 */
[----:B------:R-:W-:-:S03]  /*7eb0*/  FADD.FTZ R0, -R0, R27 ;  /* 0x0000001b00007221 */ /* 0x000fc60000010100 */
[----:B------:R-:W-:Y:S01]  /*7ec0*/  PLOP3.LUT P0, PT, P0, P3, P2, 0x60, 0x0 ;  /* 0x000000000000781c */ /* 0x000fe20000706c20 */
[----:B----4-:R-:W-:-:S12]  /*7ed0*/  FMUL.FTZ R0, R0, R6 ;  /* 0x0000000600007220 */ /* 0x010fd80000410000 */
[----:B------:R-:W-:-:S05]  /*7ee0*/  @P0 FADD.FTZ R0, R0, -1 ;  /* 0xbf80000000000421 */ /* 0x000fca0000010000 */
[----:B------:R-:W-:-:S13]  /*7ef0*/  FSETP.NEU.FTZ.AND P0, PT, R0, RZ, PT ;  /* 0x000000ff0000720b */ /* 0x000fda0003f1d000 */
[----:B------:R-:W4:Y:S01]  /*7f00*/  @P0 FRND.FTZ.FLOOR R3, R0 ;  /* 0x0000000000030307 */ /* 0x000f220000215000 */
[----:B------:R-:W-:-:S05]  /*7f10*/  @!P0 FMUL.FTZ R6, R6, R27 ;  /* 0x0000001b06068220 */ /* 0x000fca0000410000 */
[----:B------:R-:W-:Y:S01]  /*7f20*/  @!P0 LOP3.LUT R18, RZ, 0x80000000, R6, 0xb8, !PT ;  /* 0x80000000ff128812 */ /* 0x000fe200078eb806 */
[----:B----4-:R-:W-:-:S05]  /*7f30*/  @P0 FADD.FTZ R5, R0, -R3 ;  /* 0x8000000300050221 */ /* 0x010fca0000010000 */
[----:B------:R-:W-:-:S13]  /*7f40*/  FSETP.GT.AND P2, PT, R5, 0.5, P0 ;  /* 0x3f0000000500780b */ /* 0x000fda0000744000 */
[----:B------:R-:W-:-:S04]  /*7f50*/  @P2 FADD.FTZ R3, R3, 1 ;  /* 0x3f80000003032421 */ /* 0x000fc80000010000 */
[----:B------:R-:W-:-:S07]  /*7f60*/  @P0 IMAD.MOV.U32 R18, RZ, RZ, R3 ;  /* 0x000000ffff120224 */ /* 0x000fce00078e0003 */
.L_x_9012:
[----:B------:R-:W-:Y:S05]  /*7f70*/  BSYNC B1 ;  /* 0x0000000000017941 */ /* 0x000fea0003800000 */
.L_x_9011:
[----:B------:R-:W-:Y:S01]  /*7f80*/  VIADD R0, R25, 0x100 ;  /* 0x0000010019007836 */ /* 0x000fe20000000000 */
[----:B------:R-:W-:Y:S04]  /*7f90*/  BSSY B1, `(.L_x_9022) ;  /* 0x000005b000017945 */ /* 0x000fe80003800000 */
[----:B------:R-:W-:-:S13]  /*7fa0*/  ISETP.GE.AND P0, PT, R0, R17, PT ;  /* 0x000000110000720c */ /* 0x000fda0003f06270 */
[----:B------:R-:W-:Y:S05]  /*7fb0*/  @P0 BRA `(.L_x_9023) ;  /* 0x0000000400600947 */ /* 0x000fea0003800000 */
[----:B-1---5:R-:W-:-:S13]  /*7fc0*/  FSETP.NEU.FTZ.AND P0, PT, R23, RZ, PT ;  /* 0x000000ff1700720b */ /* 0x022fda0003f1d000 */
[----:B------:R-:W2:Y:S02]  /*7fd0*/  @!P0 MUFU.RCP R3, R23 ;  /* 0x0000001700038308 */ /* 0x000ea40000001000 */
[----:B--2-4-:R-:W-:Y:S01]  /*7fe0*/  @!P0 FMUL.FTZ R22, R3, R24 ;  /* 0x0000001803168220 */ /* 0x014fe20000410000 */
        /* <DEDUP_REMOVED lines=28> */
.L_x_9029:
[----:B------:R-:W-:Y:S01]  /*81b0*/  FSETP.GEU.FTZ.AND P0, PT, R6, -R8, PT ;  /* 0x800000080600720b */ /* 0x000fe20003f1e000 */
[----:B------:R-:W-:-:S12]  /*81c0*/  FADD.FTZ R0, R0, -1 ;  /* 0xbf80000000007421 */ /* 0x000fd80000010000 */
[----:B------:R-:W-:-:S07]  /*81d0*/  @!P0 FADD.FTZ R0, R0, -1 ;  /* 0xbf80000000008421 */ /* 0x000fce0000010000 */
.L_x_9028:
[----:B------:R-:W-:Y:S05]  /*81e0*/  BSYNC B2 ;  /* 0x0000000000027941 */ /* 0x000fea0003800000 */
.L_x_9027:
[----:B------:R-:W-:Y:S01]  /*81f0*/  FFMA.FTZ R3, -R8, R0, R3 ;  /* 0x0000000008037223 */ /* 0x000fe20000010103 */
[----:B------:R-:W-:Y:S06]  /*8200*/  BRA `(.L_x_9025) ;  /* 0x00000000007c7947 */ /* 0x000fec0003800000 */
.L_x_9026:
        /* <DEDUP_REMOVED lines=15> */
.L_x_9032:
        /* <DEDUP_REMOVED lines=13> */
.L_x_9031:
[----:B------:R-:W-:Y:S05]  /*83d0*/  BSYNC B2 ;  /* 0x0000000000027941 */ /* 0x000fea0003800000 */
.L_x_9030:
[----:B------:R-:W-:-:S04]  /*83e0*/  FMUL.FTZ R0, R5, 1.1920928955078125e-07 ;  /* 0x3400000005007820 */ /* 0x000fc80000410000 */
[----:B------:R-:W-:-:S07]  /*83f0*/  FMUL.FTZ R3, R3, R0 ;  /* 0x0000000003037220 */ /* 0x000fce0000410000 */
.L_x_9025:
[----:B------:R-:W-:Y:S05]  /*8400*/  BSYNC B0 ;  /* 0x0000000000007941 */ /* 0x000fea0003800000 */
.L_x_9024:
        /* <DEDUP_REMOVED lines=12> */
[----:B------:R-:W1:Y:S01]  /*84d0*/  @P0 FRND.FTZ.FLOOR R0, R3 ;  /* 0x0000000300000307 */ /* 0x000e620000215000 */
[----:B------:R-:W-:-:S05]  /*84e0*/  @!P0 FMUL.FTZ R6, R6, R24 ;  /* 0x0000001806068220 */ /* 0x000fca0000410000 */
[----:B------:R-:W-:Y:S01]  /*84f0*/  @!P0 LOP3.LUT R22, RZ, 0x80000000, R6, 0xb8, !PT ;  /* 0x80000000ff168812 */ /* 0x000fe200078eb806 */
[----:B-1----:R-:W-:-:S05]  /*8500*/  @P0 FADD.FTZ R5, R3, -R0 ;  /* 0x8000000003050221 */ /* 0x002fca0000010000 */
[----:B------:R-:W-:-:S13]  /*8510*/  FSETP.GT.AND P2, PT, R5, 0.5, P0 ;  /* 0x3f0000000500780b */ /* 0x000fda0000744000 */
[----:B------:R-:W-:-:S04]  /*8520*/  @P2 FADD.FTZ R0, R0, 1 ;  /* 0x3f80000000002421 */ /* 0x000fc80000010000 */
[----:B------:R-:W-:-:S07]  /*8530*/  @P0 IMAD.MOV.U32 R22, RZ, RZ, R0 ;  /* 0x000000ffff160224 */ /* 0x000fce00078e0000 */
.L_x_9023:
[----:B------:R-:W-:Y:S05]  /*8540*/  BSYNC B1 ;  /* 0x0000000000017941 */ /* 0x000fea0003800000 */
.L_x_9022:
[----:B------:R-:W-:Y:S01]  /*8550*/  VIADD R0, R25, 0x180 ;  /* 0x0000018019007836 */ /* 0x000fe20000000000 */
[----:B------:R-:W-:Y:S04]  /*8560*/  BSSY B1, `(.L_x_9033) ;  /* 0x000005b000017945 */ /* 0x000fe80003800000 */
[----:B------:R-:W-:-:S13]  /*8570*/  ISETP.GE.AND P0, PT, R0, R17, PT ;  /* 0x000000110000720c */ /* 0x000fda0003f06270 */
[----:B------:R-:W-:Y:S05]  /*8580*/  @P0 BRA `(.L_x_9034) ;  /* 0x0000000400600947 */ /* 0x000fea0003800000 */
[----:B-1---5:R-:W-:-:S13]  /*8590*/  FSETP.NEU.FTZ.AND P0, PT, R16, RZ, PT ;  /* 0x000000ff1000720b */ /* 0x022fda0003f1d000 */
[----:B----4-:R-:W1:Y:S02]  /*85a0*/  @!P0 MUFU.RCP R24, R16 ;  /* 0x0000001000188308 */ /* 0x010e640000001000 */
        /* <DEDUP_REMOVED lines=29> */
.L_x_9040:
[----:B------:R-:W-:Y:S01]  /*8780*/  FSETP.GEU.FTZ.AND P0, PT, R6, -R7, PT ;  /* 0x800000070600720b */ /* 0x000fe20003f1e000 */
[----:B------:R-:W-:-:S12]  /*8790*/  FADD.FTZ R3, R3, -1 ;  /* 0xbf80000003037421 */ /* 0x000fd80000010000 */
[----:B------:R-:W-:-:S07]  /*87a0*/  @!P0 FADD.FTZ R3, R3, -1 ;  /* 0xbf80000003038421 */ /* 0x000fce0000010000 */
.L_x_9039:
[----:B------:R-:W-:Y:S05]  /*87b0*/  BSYNC B2 ;  /* 0x0000000000027941 */ /* 0x000fea0003800000 */
.L_x_9038:
[----:B------:R-:W-:Y:S01]  /*87c0*/  FFMA.FTZ R0, -R7, R3, R0 ;  /* 0x0000000307007223 */ /* 0x000fe20000010100 */
[----:B------:R-:W-:Y:S06]  /*87d0*/  BRA `(.L_x_9036) ;  /* 0x00000000007c7947 */ /* 0x000fec0003800000 */
.L_x_9037:
        /* <DEDUP_REMOVED lines=13> */
[----:B0-2---:R-:W-:-:S04]  /*88b0*/  LOP3.LUT R10, R0, 0x3f800000, RZ, 0xfc, !PT ;  /* 0x3f800000000a7812 */ /* 0x005fc800078efcff */
[----:B------:R0:W1:Y:S03]  /*88c0*/  MUFU.RCP R0, R10 ;  /* 0x0000000a00007308 */ /* 0x0000660000001000 */
.L_x_9043:
        /* <DEDUP_REMOVED lines=13> */
.L_x_9042:
[----:B------:R-:W-:Y:S05]  /*89a0*/  BSYNC B2 ;  /* 0x0000000000027941 */ /* 0x000fea0003800000 */
.L_x_9041:
[----:B------:R-:W-:-:S04]  /*89b0*/  FMUL.FTZ R0, R3, 1.1920928955078125e-07 ;  /* 0x3400000003007820 */ /* 0x000fc80000410000 */
[----:B------:R-:W-:-:S07]  /*89c0*/  FMUL.FTZ R0, R9, R0 ;  /* 0x0000000009007220 */ /* 0x000fce0000410000 */
.L_x_9036:
[----:B------:R-:W-:Y:S05]  /*89d0*/  BSYNC B0 ;  /* 0x0000000000007941 */ /* 0x000fea0003800000 */
.L_x_9035:
        /* <DEDUP_REMOVED lines=19> */
.L_x_9034:
[----:B------:R-:W-:Y:S05]  /*8b10*/  BSYNC B1 ;  /* 0x0000000000017941 */ /* 0x000fea0003800000 */
.L_x_9033:
[----:B-1---5:R-:W1:Y:S01]  /*8b20*/  LDC.U8 R16, c[0x0][0x240] ;  /* 0x00009000ff107b82 */ /* 0x022e620000000000 */
[----:B------:R-:W-:Y:S04]  /*8b30*/  BSSY B6, `(.L_x_9044) ;  /* 0x0000100000067945 */ /* 0x000fe80003800000 */
[----:B------:R-:W-:Y:S05]  /*8b40*/  @P1 BRA `(.L_x_9045) ;  /* 0x0000000c00f81947 */ /* 0x000fea0003800000 */
[----:B0-----:R-:W0:Y:S01]  /*8b50*/  LDC.64 R8, c[0x0][0x218] ;  /* 0x00008600ff087b82 */ /* 0x001e220000000a00 */
[----:B-1----:R-:W-:Y:S01]  /*8b60*/  PRMT R0, R16, 0x9910, RZ ;  /* 0x0000991010007816 */ /* 0x002fe200000000ff */
        /* <DEDUP_REMOVED lines=15> */
[----:B------:R-:W0:Y:S01]  /*8c60*/  F2I.FTZ.TRUNC.NTZ R3, R4 ;  /* 0x0000000400037305 */ /* 0x000e22000021f100 */
[----:B------:R-:W-:Y:S01]  /*8c70*/  IMAD.MOV.U32 R25, RZ, RZ, R26 ;  /* 0x000000ffff197224 */ /* 0x000fe200078e001a */
[----:B0-----:R0:W-:Y:S01]  /*8c80*/  STG.E.U8 desc[UR36][R8.64], R3 ;  /* 0x0000000308007986 */ /* 0x0011e2000c101124 */
[----:B------:R-:W-:Y:S05]  /*8c90*/  BRA `(.L_x_9045) ;  /* 0x0000000c00a47947 */ /* 0x000fea0003800000 */
.L_x_9049:
[----:B----4-:R-:W0:Y:S01]  /*8ca0*/  F2I.S64.TRUNC R4, R4 ;  /* 0x0000000400047311 */ /* 0x010e22000020d900 */
[----:B------:R-:W-:Y:S02]  /*8cb0*/  IMAD.MOV.U32 R25, RZ, RZ, R26 ;  /* 0x000000ffff197224 */ /* 0x000fe400078e001a */
[----:B0-----:R-:W-:-:S05]  /*8cc0*/  IMAD.MOV.U32 R3, RZ, RZ, R4 ;  /* 0x000000ffff037224 */ /* 0x001fca00078e0004 */
[----:B------:R0:W-:Y:S01]  /*8cd0*/  STG.E.U8 desc[UR36][R8.64], R3 ;  /* 0x0000000308007986 */ /* 0x0001e2000c101124 */
[----:B------:R-:W-:Y:S05]  /*8ce0*/  BRA `(.L_x_9045) ;  /* 0x0000000c00907947 */ /* 0x000fea0003800000 */
.L_x_9048:
[----:B------:R-:W-:-:S13]  /*8cf0*/  ISETP.NE.AND P0, PT, R0, 0x2, PT ;  /* 0x000000020000780c */ /* 0x000fda0003f05270 */
[----:B------:R-:W-:Y:S05]  /*8d00*/  @!P0 BRA `(.L_x_9051) ;  /* 0x0000000000308947 */ /* 0x000fea0003800000 */
[----:B------:R-:W-:-:S13]  /*8d10*/  ISETP.NE.AND P0, PT, R0, 0x3, PT ;  /* 0x000000030000780c */ /* 0x000fda0003f05270 */
[----:B------:R-:W-:Y:S05]  /*8d20*/  @!P0 BRA `(.L_x_9052) ;  /* 0x0000000000188947 */ /* 0x000fea0003800000 */
[----:B------:R-:W-:-:S13]  /*8d30*/  ISETP.NE.AND P0, PT, R0, 0x4, PT ;  /* 0x000000040000780c */ /* 0x000fda0003f05270 */
[----:B------:R-:W-:Y:S05]  /*8d40*/  @P0 BRA `(.L_x_9050) ;  /* 0x0000000c00140947 */ /* 0x000fea0003800000 */
[----:B----4-:R-:W0:Y:S01]  /*8d50*/  F2I.S64.TRUNC R4, R4 ;  /* 0x0000000400047311 */ /* 0x010e22000020d900 */
[----:B------:R-:W-:Y:S01]  /*8d60*/  IMAD.MOV.U32 R25, RZ, RZ, R26 ;  /* 0x000000ffff197224 */ /* 0x000fe200078e001a */
[----:B0-----:R0:W-:Y:S01]  /*8d70*/  STG.E.64 desc[UR36][R8.64], R4 ;  /* 0x0000000408007986 */ /* 0x0011e2000c101b24 */
[----:B------:R-:W-:Y:S05]  /*8d80*/  BRA `(.L_x_9045) ;  /* 0x0000000c00687947 */ /* 0x000fea0003800000 */
.L_x_9052:
[----:B------:R-:W0:Y:S01]  /*8d90*/  F2I.FTZ.TRUNC.NTZ R3, R4 ;  /* 0x0000000400037305 */ /* 0x000e22000021f100 */
[----:B------:R-:W-:Y:S01]  /*8da0*/  IMAD.MOV.U32 R25, RZ, RZ, R26 ;  /* 0x000000ffff197224 */ /* 0x000fe200078e001a */
[----:B0-----:R0:W-:Y:S01]  /*8db0*/  STG.E desc[UR36][R8.64], R3 ;  /* 0x0000000308007986 */ /* 0x0011e2000c101924 */
[----:B------:R-:W-:Y:S05]  /*8dc0*/  BRA `(.L_x_9045) ;  /* 0x0000000c00587947 */ /* 0x000fea0003800000 */
.L_x_9051:
[----:B------:R-:W0:Y:S01]  /*8dd0*/  F2I.FTZ.TRUNC.NTZ R3, R4 ;  /* 0x0000000400037305 */ /* 0x000e22000021f100 */
[----:B------:R-:W-:Y:S01]  /*8de0*/  IMAD.MOV.U32 R25, RZ, RZ, R26 ;  /* 0x000000ffff197224 */ /* 0x000fe200078e001a */
[----:B0-----:R0:W-:Y:S01]  /*8df0*/  STG.E.U16 desc[UR36][R8.64], R3 ;  /* 0x0000000308007986 */ /* 0x0011e2000c101524 */
[----:B------:R-:W-:Y:S05]  /*8e00*/  BRA `(.L_x_9045) ;  /* 0x0000000c00487947 */ /* 0x000fea0003800000 */
.L_x_9047:
[----:B------:R-:W-:-:S13]  /*8e10*/  ISETP.GT.AND P0, PT, R0, 0x6, PT ;  /* 0x000000060000780c */ /* 0x000fda0003f04270 */
[----:B------:R-:W-:Y:S05]  /*8e20*/  @P0 BRA `(.L_x_9053) ;  /* 0x00000000002c0947 */ /* 0x000fea0003800000 */
[----:B------:R-:W-:-:S13]  /*8e30*/  ISETP.NE.AND P0, PT, R0, 0x5, PT ;  /* 0x000000050000780c */ /* 0x000fda0003f05270 */
[----:B------:R-:W-:Y:S05]  /*8e40*/  @!P0 BRA `(.L_x_9054) ;  /* 0x0000000000148947 */ /* 0x000fea0003800000 */
[----:B------:R-:W-:-:S13]  /*8e50*/  ISETP.NE.AND P0, PT, R0, 0x6, PT ;  /* 0x000000060000780c */ /* 0x000fda0003f05270 */
[----:B------:R-:W-:Y:S05]  /*8e60*/  @P0 BRA `(.L_x_9050) ;  /* 0x0000000800cc0947 */ /* 0x000fea0003800000 */
[----:B------:R0:W-:Y:S01]  /*8e70*/  STG.E desc[UR36][R8.64], R4 ;  /* 0x0000000408007986 */ /* 0x0001e2000c101924 */
[----:B------:R-:W-:Y:S01]  /*8e80*/  IMAD.MOV.U32 R25, RZ, RZ, R26 ;  /* 0x000000ffff197224 */ /* 0x000fe200078e001a */
[----:B------:R-:W-:Y:S06]  /*8e90*/  BRA `(.L_x_9045) ;  /* 0x0000000c00247947 */ /* 0x000fec0003800000 */
.L_x_9054:
[----:B----4-:R-:W-:Y:S01]  /*8ea0*/  F2FP.F16.F32.PACK_AB R4, RZ, R4 ;  /* 0x00000004ff04723e */ /* 0x010fe200000000ff */
[----:B------:R-:W-:-:S04]  /*8eb0*/  IMAD.MOV.U32 R25, RZ, RZ, R26 ;  /* 0x000000ffff197224 */ /* 0x000fc800078e001a */
[----:B------:R0:W-:Y:S01]  /*8ec0*/  STG.E.U16 desc[UR36][R8.64], R4 ;  /* 0x0000000408007986 */ /* 0x0001e2000c101524 */
[----:B------:R-:W-:Y:S05]  /*8ed0*/  BRA `(.L_x_9045) ;  /* 0x0000000c00147947 */ /* 0x000fea0003800000 */
.L_x_9053:
[----:B------:R-:W-:-:S13]  /*8ee0*/  ISETP.NE.AND P0, PT, R0, 0x7, PT ;  /* 0x000000070000780c */ /* 0x000fda0003f05270 */
[----:B------:R-:W-:Y:S05]  /*8ef0*/  @!P0 BRA `(.L_x_9055) ;  /* 0x0000000000348947 */ /* 0x000fea0003800000 */
[----:B------:R-:W-:-:S13]  /*8f00*/  ISETP.NE.AND P0, PT, R0, 0x8, PT ;  /* 0x000000080000780c */ /* 0x000fda0003f05270 */
[----:B------:R-:W-:Y:S05]  /*8f10*/  @!P0 BRA `(.L_x_9056) ;  /* 0x0000000000188947 */ /* 0x000fea0003800000 */
[----:B------:R-:W-:-:S13]  /*8f20*/  ISETP.NE.AND P0, PT, R0, 0x9, PT ;  /* 0x000000090000780c */ /* 0x000fda0003f05270 */
[----:B------:R-:W-:Y:S05]  /*8f30*/  @P0 BRA `(.L_x_9050) ;  /* 0x0000000800980947 */ /* 0x000fea0003800000 */
[----:B----4-:R-:W-:Y:S02]  /*8f40*/  IMAD.MOV.U32 R5, RZ, RZ, RZ ;  /* 0x000000ffff057224 */ /* 0x010fe400078e00ff */
[----:B------:R-:W-:-:S03]  /*8f50*/  IMAD.MOV.U32 R25, RZ, RZ, R26 ;  /* 0x000000ffff197224 */ /* 0x000fc600078e001a */
[----:B------:R0:W-:Y:S01]  /*8f60*/  STG.E.64 desc[UR36][R8.64], R4 ;  /* 0x0000000408007986 */ /* 0x0001e2000c101b24 */
[----:B------:R-:W-:Y:S05]  /*8f70*/  BRA `(.L_x_9045) ;  /* 0x0000000800ec7947 */ /* 0x000fea0003800000 */
.L_x_9056:
[----:B------:R-:W-:Y:S01]  /*8f80*/  F2FP.F16.F32.PACK_AB R3, RZ, R4 ;  /* 0x00000004ff03723e */ /* 0x000fe200000000ff */
[----:B------:R-:W-:-:S03]  /*8f90*/  IMAD.MOV.U32 R25, RZ, RZ, R26 ;  /* 0x000000ffff197224 */ /* 0x000fc600078e001a */
[----:B------:R-:W-:-:S05]  /*8fa0*/  PRMT R3, R3, 0x5410, RZ ;  /* 0x0000541003037816 */ /* 0x000fca00000000ff */
[----:B------:R0:W-:Y:S01]  /*8fb0*/  STG.E desc[UR36][R8.64], R3 ;  /* 0x0000000308007986 */ /* 0x0001e2000c101924 */
[----:B------:R-:W-:Y:S05]  /*8fc0*/  BRA `(.L_x_9045) ;  /* 0x0000000800d87947 */ /* 0x000fea0003800000 */
.L_x_9055:
[----:B----4-:R-:W-:Y:S01]  /*8fd0*/  FMUL.FTZ R4, R4, 1 ;  /* 0x3f80000004047820 */ /* 0x010fe20000410000 */
[----:B------:R-:W-:-:S05]  /*8fe0*/  IMAD.MOV.U32 R25, RZ, RZ, R26 ;  /* 0x000000ffff197224 */ /* 0x000fca00078e001a */
[----:B------:R-:W0:Y:S02]  /*8ff0*/  F2F.F64.F32 R4, R4 ;  /* 0x0000000400047310 */ /* 0x000e240000201800 */
[----:B0-----:R0:W-:Y:S01]  /*9000*/  STG.E.64 desc[UR36][R8.64], R4 ;  /* 0x0000000408007986 */ /* 0x0011e2000c101b24 */
[----:B------:R-:W-:Y:S05]  /*9010*/  BRA `(.L_x_9045) ;  /* 0x0000000800c47947 */ /* 0x000fea0003800000 */
.L_x_9046:
        /* <DEDUP_REMOVED lines=8> */
[----:B------:R-:W-:Y:S01]  /*90a0*/  FSETP.NEU.FTZ.AND P0, PT, R4, RZ, PT ;  /* 0x000000ff0400720b */ /* 0x000fe20003f1d000 */
[----:B------:R-:W-:-:S03]  /*90b0*/  IMAD.MOV.U32 R25, RZ, RZ, R26 ;  /* 0x000000ffff197224 */ /* 0x000fc600078e001a */
[----:B------:R-:W-:-:S05]  /*90c0*/  SEL R3, RZ, 0x1, !P0 ;  /* 0x00000001ff037807 */ /* 0x000fca0004000000 */
[----:B------:R0:W-:Y:S01]  /*90d0*/  STG.E.U8 desc[UR36][R8.64], R3 ;  /* 0x0000000308007986 */ /* 0x0001e2000c101124 */
[----:B------:R-:W-:Y:S05]  /*90e0*/  BRA `(.L_x_9045) ;  /* 0x0000000800907947 */ /* 0x000fea0003800000 */
.L_x_9059:
[----:B----4-:R-:W-:Y:S01]  /*90f0*/  FMUL.FTZ R4, R4, 1 ;  /* 0x3f80000004047820 */ /* 0x010fe20000410000 */
[----:B------:R-:W-:Y:S01]  /*9100*/  CS2R R6, SRZ ;  /* 0x0000000000067805 */ /* 0x000fe2000001ff00 */
[----:B------:R-:W-:-:S04]  /*9110*/  IMAD.MOV.U32 R25, RZ, RZ, R26 ;  /* 0x000000ffff197224 */ /* 0x000fc800078e001a */
[----:B------:R-:W0:Y:S02]  /*9120*/  F2F.F64.F32 R4, R4 ;  /* 0x0000000400047310 */ /* 0x000e240000201800 */
[----:B0-----:R0:W-:Y:S01]  /*9130*/  STG.E.128 desc[UR36][R8.64], R4 ;  /* 0x0000000408007986 */ /* 0x0011e2000c101d24 */
[----:B------:R-:W-:Y:S05]  /*9140*/  BRA `(.L_x_9045) ;  /* 0x0000000800787947 */ /* 0x000fea0003800000 */
.L_x_9058:
        /* <DEDUP_REMOVED lines=10> */
[----:B----4-:R-:W-:Y:S01]  /*91f0*/  SHF.R.U32.HI R5, RZ, 0x18, R0 ;  /* 0x00000018ff057819 */ /* 0x010fe20000011600 */
        /* <DEDUP_REMOVED lines=9> */
.L_x_9063:
[----:B------:R-:W-:Y:S05]  /*9290*/  BSYNC B0 ;  /* 0x0000000000007941 */ /* 0x000fea0003800000 */
.L_x_9062:
[----:B------:R-:W-:Y:S01]  /*92a0*/  LOP3.LUT R5, R0, R5, RZ, 0xfc, !PT ;  /* 0x0000000500057212 */ /* 0x000fe200078efcff */
[----:B------:R-:W-:-:S04]  /*92b0*/  IMAD.MOV.U32 R25, RZ, RZ, R26 ;  /* 0x000000ffff197224 */ /* 0x000fc800078e001a */
[----:B------:R0:W-:Y:S01]  /*92c0*/  STG.E.U8 desc[UR36][R8.64], R5 ;  /* 0x0000000508007986 */ /* 0x0001e2000c101124 */
[----:B------:R-:W-:Y:S05]  /*92d0*/  BRA `(.L_x_9045) ;  /* 0x0000000800147947 */ /* 0x000fea0003800000 */
.L_x_9061:
[----:B----4-:R-:W-:Y:S01]  /*92e0*/  LOP3.LUT R5, R4, 0x7fffffff, RZ, 0xc0, !PT ;  /* 0x7fffffff04057812 */ /* 0x010fe200078ec0ff */
        /* <DEDUP_REMOVED lines=11> */
.L_x_9065:
[----:B------:R-:W-:Y:S01]  /*93a0*/  IMAD.MOV.U32 R0, RZ, RZ, 0x7f ;  /* 0x0000007fff007424 */ /* 0x000fe200078e00ff */
[----:B------:R-:W-:-:S04]  /*93b0*/  ISETP.GT.U32.AND P0, PT, R5, 0x7f800000, PT ;  /* 0x7f8000000500780c */ /* 0x000fc80003f04070 */
[----:B------:R-:W-:-:S09]  /*93c0*/  SEL R0, R0, 0x7c, P0 ;  /* 0x0000007c00007807 */ /* 0x000fd20000000000 */
.L_x_9066:
[----:B------:R-:W-:Y:S05]  /*93d0*/  BSYNC B0 ;  /* 0x0000000000007941 */ /* 0x000fea0003800000 */
.L_x_9064:
[----:B------:R-:W-:Y:S01]  /*93e0*/  LOP3.LUT R4, R4, 0x80000000, RZ, 0xc0, !PT ;  /* 0x8000000004047812 */ /* 0x000fe200078ec0ff */
[----:B------:R-:W-:-:S03]  /*93f0*/  IMAD.MOV.U32 R25, RZ, RZ, R26 ;  /* 0x000000ffff197224 */ /* 0x000fc600078e001a */
[----:B------:R-:W-:-:S04]  /*9400*/  SHF.R.U32.HI R3, RZ, 0x18, R4 ;  /* 0x00000018ff037819 */ /* 0x000fc80000011604 */
[----:B------:R-:W-:-:S05]  /*9410*/  LOP3.LUT R3, R0, R3, RZ, 0xfc, !PT ;  /* 0x0000000300037212 */ /* 0x000fca00078efcff */
[----:B------:R0:W-:Y:S01]  /*9420*/  STG.E.U8 desc[UR36][R8.64], R3 ;  /* 0x0000000308007986 */ /* 0x0001e2000c101124 */
[----:B------:R-:W-:Y:S05]  /*9430*/  BRA `(.L_x_9045) ;  /* 0x0000000400bc7947 */ /* 0x000fea0003800000 */
.L_x_9060:
[----:B----4-:R-:W-:Y:S01]  /*9440*/  F2FP.BF16.F32.PACK_AB R4, RZ, R4 ;  /* 0x00000004ff04723e */ /* 0x010fe200000010ff */
[----:B------:R-:W-:-:S04]  /*9450*/  IMAD.MOV.U32 R25, RZ, RZ, R26 ;  /* 0x000000ffff197224 */ /* 0x000fc800078e001a */
[----:B------:R0:W-:Y:S01]  /*9460*/  STG.E.U16 desc[UR36][R8.64], R4 ;  /* 0x0000000408007986 */ /* 0x0001e2000c101524 */
[----:B------:R-:W-:Y:S05]  /*9470*/  BRA `(.L_x_9045) ;  /* 0x0000000400ac7947 */ /* 0x000fea0003800000 */
.L_x_9057:
        /* <DEDUP_REMOVED lines=8> */
[----:B------:R-:W0:Y:S01]  /*9500*/  F2I.FTZ.U32.TRUNC.NTZ R3, R4 ;  /* 0x0000000400037305 */ /* 0x000e22000021f000 */
[----:B------:R-:W-:Y:S01]  /*9510*/  IMAD.MOV.U32 R25, RZ, RZ, R26 ;  /* 0x000000ffff197224 */ /* 0x000fe200078e001a */
[----:B0-----:R0:W-:Y:S01]  /*9520*/  STG.E.U16 desc[UR36][R8.64], R3 ;  /* 0x0000000308007986 */ /* 0x0011e2000c101524 */
[----:B------:R-:W-:Y:S05]  /*9530*/  BRA `(.L_x_9045) ;  /* 0x00000004007c7947 */ /* 0x000fea0003800000 */
.L_x_9069:
[----:B----4-:R-:W-:Y:S01]  /*9540*/  LOP3.LUT R5, R4, 0x7fffffff, RZ, 0xc0, !PT ;  /* 0x7fffffff04057812 */ /* 0x010fe200078ec0ff */
        /* <DEDUP_REMOVED lines=15> */
.L_x_9072:
[----:B------:R-:W-:-:S04]  /*9640*/  LOP3.LUT R4, R4, 0x80000000, RZ, 0xc0, !PT ;  /* 0x8000000004047812 */ /* 0x000fc800078ec0ff */
[----:B------:R-:W-:-:S04]  /*9650*/  SHF.R.U32.HI R4, RZ, 0x18, R4 ;  /* 0x00000018ff047819 */ /* 0x000fc80000011604 */
[----:B------:R-:W-:-:S04]  /*9660*/  LOP3.LUT R3, R3, R4, RZ, 0xfc, !PT ;  /* 0x0000000403037212 */ /* 0x000fc800078efcff */
[----:B------:R-:W-:-:S07]  /*9670*/  PRMT R0, R3, 0x7610, R0 ;  /* 0x0000761003007816 */ /* 0x000fce0000000000 */
.L_x_9071:
[----:B------:R-:W-:Y:S05]  /*9680*/  BSYNC B0 ;  /* 0x0000000000007941 */ /* 0x000fea0003800000 */
.L_x_9070:
[----:B------:R0:W-:Y:S01]  /*9690*/  STG.E.U8 desc[UR36][R8.64], R0 ;  /* 0x0000000008007986 */ /* 0x0001e2000c101124 */
[----:B------:R-:W-:Y:S01]  /*96a0*/  IMAD.MOV.U32 R25, RZ, RZ, R26 ;  /* 0x000000ffff197224 */ /* 0x000fe200078e001a */
[----:B------:R-:W-:Y:S06]  /*96b0*/  BRA `(.L_x_9045) ;  /* 0x00000004001c7947 */ /* 0x000fec0003800000 */
.L_x_9068:
        /* <DEDUP_REMOVED lines=16> */
.L_x_9075:
[----:B------:R-:W-:-:S04]  /*97c0*/  LOP3.LUT R4, R4, 0x80000000, RZ, 0xc0, !PT ;  /* 0x8000000004047812 */ /* 0x000fc800078ec0ff */
[----:B------:R-:W-:-:S04]  /*97d0*/  SHF.R.U32.HI R4, RZ, 0x18, R4 ;  /* 0x00000018ff047819 */ /* 0x000fc80000011604 */
[----:B------:R-:W-:-:S04]  /*97e0*/  LOP3.LUT R3, R3, R4, RZ, 0xfc, !PT ;  /* 0x0000000403037212 */ /* 0x000fc800078efcff */
[----:B------:R-:W-:-:S07]  /*97f0*/  PRMT R0, R3, 0x7610, R0 ;  /* 0x0000761003007816 */ /* 0x000fce0000000000 */
.L_x_9074:
[----:B------:R-:W-:Y:S05]  /*9800*/  BSYNC B0 ;  /* 0x0000000000007941 */ /* 0x000fea0003800000 */
.L_x_9073:
[----:B------:R0:W-:Y:S01]  /*9810*/  STG.E.U8 desc[UR36][R8.64], R0 ;  /* 0x0000000008007986 */ /* 0x0001e2000c101124 */
[----:B------:R-:W-:Y:S01]  /*9820*/  IMAD.MOV.U32 R25, RZ, RZ, R26 ;  /* 0x000000ffff197224 */ /* 0x000fe200078e001a */
[----:B------:R-:W-:Y:S06]  /*9830*/  BRA `(.L_x_9045) ;  /* 0x0000000000bc7947 */ /* 0x000fec0003800000 */
.L_x_9067:
[----:B------:R-:W-:-:S13]  /*9840*/  ISETP.NE.AND P0, PT, R0, 0x1c, PT ;  /* 0x0000001c0000780c */ /* 0x000fda0003f05270 */
[----:B------:R-:W-:Y:S05]  /*9850*/  @!P0 BRA `(.L_x_9076) ;  /* 0x0000000000a88947 */ /* 0x000fea0003800000 */
[----:B------:R-:W-:-:S13]  /*9860*/  ISETP.NE.AND P0, PT, R0, 0x1d, PT ;  /* 0x0000001d0000780c */ /* 0x000fda0003f05270 */
[----:B------:R-:W-:Y:S05]  /*9870*/  @!P0 BRA `(.L_x_9077) ;  /* 0x0000000000908947 */ /* 0x000fea0003800000 */
[----:B------:R-:W-:-:S13]  /*9880*/  ISETP.NE.AND P0, PT, R0, 0x2c, PT ;  /* 0x0000002c0000780c */ /* 0x000fda0003f05270 */
[----:B------:R-:W-:Y:S05]  /*9890*/  @P0 BRA `(.L_x_9050) ;  /* 0x0000000000400947 */ /* 0x000fea0003800000 */
[----:B----4-:R-:W-:Y:S01]  /*98a0*/  SHF.R.U32.HI R5, RZ, 0x17, R4 ;  /* 0x00000017ff057819 */ /* 0x010fe20000011604 */
[----:B------:R-:W-:-:S03]  /*98b0*/  IMAD.MOV.U32 R25, RZ, RZ, R26 ;  /* 0x000000ffff197224 */ /* 0x000fc600078e001a */
        /* <DEDUP_REMOVED lines=14> */
.L_x_9050:
[----:B------:R-:W-:Y:S01]  /*99a0*/  MOV R14, 0x0 ;  /* 0x00000000000e7802 */ /* 0x000fe20000000f00 */
[----:B------:R-:W-:Y:S01]  /*99b0*/  ULDC.64 UR4, c[0x4][0x178] ;  /* 0x01005e0000047ab9 */ /* 0x000fe20000000a00 */
[----:B------:R-:W-:Y:S01]  /*99c0*/  ULDC.64 UR6, c[0x4][0x180] ;  /* 0x0100600000067ab9 */ /* 0x000fe20000000a00 */
[----:B----4-:R-:W-:Y:S02]  /*99d0*/  IMAD.U32 R4, RZ, RZ, UR4 ;  /* 0x00000004ff047e24 */ /* 0x010fe4000f8e00ff */
[----:B------:R-:W-:Y:S01]  /*99e0*/  IMAD.U32 R5, RZ, RZ, UR5 ;  /* 0x00000005ff057e24 */ /* 0x000fe2000f8e00ff */
[----:B------:R-:W0:Y:S01]  /*99f0*/  LDC.64 R14, c[0x4][R14] ;  /* 0x010000000e0e7b82 */ /* 0x000e220000000a00 */
[----:B------:R-:W-:Y:S01]  /*9a00*/  ULDC.64 UR4, c[0x4][0x70] ;  /* 0x01001c0000047ab9 */ /* 0x000fe20000000a00 */
[----:B------:R-:W-:Y:S02]  /*9a10*/  IMAD.U32 R6, RZ, RZ, UR6 ;  /* 0x00000006ff067e24 */ /* 0x000fe4000f8e00ff */
[----:B------:R-:W-:-:S02]  /*9a20*/  IMAD.U32 R7, RZ, RZ, UR7 ;  /* 0x00000007ff077e24 */ /* 0x000fc4000f8e00ff */
[----:B--2---:R-:W-:Y:S02]  /*9a30*/  IMAD.U32 R10, RZ, RZ, UR4 ;  /* 0x00000004ff0a7e24 */ /* 0x004fe4000f8e00ff */
[----:B------:R-:W-:Y:S02]  /*9a40*/  IMAD.U32 R11, RZ, RZ, UR5 ;  /* 0x00000005ff0b7e24 */ /* 0x000fe4000f8e00ff */
[----:B------:R-:W-:Y:S02]  /*9a50*/  IMAD.MOV.U32 R8, RZ, RZ, 0x65 ;  /* 0x00000065ff087424 */ /* 0x000fe400078e00ff */
[----:B------:R-:W-:Y:S02]  /*9a60*/  IMAD.MOV.U32 R12, RZ, RZ, 0x1 ;  /* 0x00000001ff0c7424 */ /* 0x000fe400078e00ff */
[----:B------:R-:W-:-:S07]  /*9a70*/  IMAD.MOV.U32 R13, RZ, RZ, RZ ;  /* 0x000000ffff0d7224 */ /* 0x000fce00078e00ff */
[----:B------:R-:W-:-:S07]  /*9a80*/  LEPC R20, `(.L_x_9078) ;  /* 0x000000001014794e */ /* 0x000fce0000000000 */
[----:B0--3--:R-:W-:Y:S05]  /*9a90*/  CALL.ABS.NOINC R14 ;  /* 0x000000000e007343 */ /* 0x009fea0003c00000 */
.L_x_9078:
[----:B------:R-:W-:Y:S01]  /*9aa0*/  IMAD.MOV.U32 R25, RZ, RZ, R26 ;  /* 0x000000ffff197224 */ /* 0x000fe200078e001a */
[----:B------:R-:W-:Y:S06]  /*9ab0*/  BRA `(.L_x_9045) ;  /* 0x00000000001c7947 */ /* 0x000fec0003800000 */
.L_x_9077:
[----:B----4-:R-:W0:Y:S01]  /*9ac0*/  F2I.U64.TRUNC R4, R4 ;  /* 0x0000000400047311 */ /* 0x010e22000020d800 */
[----:B------:R-:W-:Y:S01]  /*9ad0*/  IMAD.MOV.U32 R25, RZ, RZ, R26 ;  /* 0x000000ffff197224 */ /* 0x000fe200078e001a */
[----:B0-----:R0:W-:Y:S01]  /*9ae0*/  STG.E.64 desc[UR36][R8.64], R4 ;  /* 0x0000000408007986 */ /* 0x0011e2000c101b24 */
[----:B------:R-:W-:Y:S05]  /*9af0*/  BRA `(.L_x_9045) ;  /* 0x00000000000c7947 */ /* 0x000fea0003800000 */
.L_x_9076:
[----:B------:R-:W0:Y:S01]  /*9b00*/  F2I.FTZ.U32.TRUNC.NTZ R3, R4 ;  /* 0x0000000400037305 */ /* 0x000e22000021f000 */
[----:B------:R-:W-:Y:S01]  /*9b10*/  IMAD.MOV.U32 R25, RZ, RZ, R26 ;  /* 0x000000ffff197224 */ /* 0x000fe200078e001a */
[----:B0-----:R0:W-:Y:S06]  /*9b20*/  STG.E desc[UR36][R8.64], R3 ;  /* 0x0000000308007986 */ /* 0x0011ec000c101924 */
.L_x_9045:
[----:B------:R-:W-:Y:S05]  /*9b30*/  BSYNC B6 ;  /* 0x0000000000067941 */ /* 0x000fea0003800000 */
.L_x_9044:
[----:B------:R-:W-:Y:S01]  /*9b40*/  ISETP.GE.AND P0, PT, R25, R17, PT ;  /* 0x000000111900720c */ /* 0x000fe20003f06270 */
[----:B------:R-:W-:-:S12]  /*9b50*/  BSSY B6, `(.L_x_9079) ;  /* 0x00001d8000067945 */ /* 0x000fd80003800000 */
[----:B------:R-:W-:Y:S05]  /*9b60*/  @P0 BRA `(.L_x_9080) ;  /* 0x0000001c00580947 */ /* 0x000fea0003800000 */
[----:B0-----:R-:W0:Y:S01]  /*9b70*/  LDC.64 R8, c[0x0][0x218] ;  /* 0x00008600ff087b82 */ /* 0x001e220000000a00 */
[----:B------:R-:W-:Y:S01]  /*9b80*/  IMAD R0, R2, 0x200, R25 ;  /* 0x0000020002007824 */ /* 0x000fe200078e0219 */
[----:B-1--4-:R-:W-:Y:S01]  /*9b90*/  PRMT R4, R16, 0x9910, RZ ;  /* 0x0000991010047816 */ /* 0x012fe200000000ff */
        /* <DEDUP_REMOVED lines=15> */
[----:B--2---:R-:W0:Y:S02]  /*9c90*/  F2I.FTZ.TRUNC.NTZ R3, R18 ;  /* 0x0000001200037305 */ /* 0x004e24000021f100 */
[----:B0-----:R0:W-:Y:S01]  /*9ca0*/  STG.E.U8 desc[UR36][R8.64], R3 ;  /* 0x0000000308007986 */ /* 0x0011e2000c101124 */
[----:B------:R-:W-:Y:S05]  /*9cb0*/  BRA `(.L_x_9086) ;  /* 0x0000000c00507947 */ /* 0x000fea0003800000 */
.L_x_9084:
[----:B--2---:R-:W0:Y:S02]  /*9cc0*/  F2I.S64.TRUNC R18, R18 ;  /* 0x0000001200127311 */ /* 0x004e24000020d900 */
[----:B0-----:R-:W-:-:S05]  /*9cd0*/  IMAD.MOV.U32 R3, RZ, RZ, R18 ;  /* 0x000000ffff037224 */ /* 0x001fca00078e0012 */
[----:B------:R0:W-:Y:S01]  /*9ce0*/  STG.E.U8 desc[UR36][R8.64], R3 ;  /* 0x0000000308007986 */ /* 0x0001e2000c101124 */
[----:B------:R-:W-:Y:S05]  /*9cf0*/  BRA `(.L_x_9086) ;  /* 0x0000000c00407947 */ /* 0x000fea0003800000 */
.L_x_9083:
[----:B------:R-:W-:-:S13]  /*9d00*/  ISETP.NE.AND P0, PT, R0, 0x2, PT ;  /* 0x000000020000780c */ /* 0x000fda0003f05270 */
[----:B------:R-:W-:Y:S05]  /*9d10*/  @!P0 BRA `(.L_x_9087) ;  /* 0x0000000000288947 */ /* 0x000fea0003800000 */
[----:B------:R-:W-:-:S13]  /*9d20*/  ISETP.NE.AND P0, PT, R0, 0x3, PT ;  /* 0x000000030000780c */ /* 0x000fda0003f05270 */
[----:B------:R-:W-:Y:S05]  /*9d30*/  @!P0 BRA `(.L_x_9088) ;  /* 0x0000000000148947 */ /* 0x000fea0003800000 */
[----:B------:R-:W-:-:S13]  /*9d40*/  ISETP.NE.AND P0, PT, R0, 0x4, PT ;  /* 0x000000040000780c */ /* 0x000fda0003f05270 */
[----:B------:R-:W-:Y:S05]  /*9d50*/  @P0 BRA `(.L_x_9085) ;  /* 0x0000000800d00947 */ /* 0x000fea0003800000 */
[----:B--2---:R-:W0:Y:S02]  /*9d60*/  F2I.S64.TRUNC R18, R18 ;  /* 0x0000001200127311 */ /* 0x004e24000020d900 */
[----:B0-----:R0:W-:Y:S01]  /*9d70*/  STG.E.64 desc[UR36][R8.64], R18 ;  /* 0x0000001208007986 */ /* 0x0011e2000c101b24 */
[----:B------:R-:W-:Y:S05]  /*9d80*/  BRA `(.L_x_9086) ;  /* 0x0000000c001c7947 */ /* 0x000fea0003800000 */
.L_x_9088:
[----:B--2---:R-:W0:Y:S02]  /*9d90*/  F2I.FTZ.TRUNC.NTZ R3, R18 ;  /* 0x0000001200037305 */ /* 0x004e24000021f100 */
[----:B0-----:R0:W-:Y:S01]  /*9da0*/  STG.E desc[UR36][R8.64], R3 ;  /* 0x0000000308007986 */ /* 0x0011e2000c101924 */
[----:B------:R-:W-:Y:S05]  /*9db0*/  BRA `(.L_x_9086) ;  /* 0x0000000c00107947 */ /* 0x000fea0003800000 */
.L_x_9087:
[----:B--2---:R-:W0:Y:S02]  /*9dc0*/  F2I.FTZ.TRUNC.NTZ R3, R18 ;  /* 0x0000001200037305 */ /* 0x004e24000021f100 */
[----:B0-----:R0:W-:Y:S01]  /*9dd0*/  STG.E.U16 desc[UR36][R8.64], R3 ;  /* 0x0000000308007986 */ /* 0x0011e2000c101524 */
[----:B------:R-:W-:Y:S05]  /*9de0*/  BRA `(.L_x_9086) ;  /* 0x0000000c00047947 */ /* 0x000fea0003800000 */
.L_x_9082:
[----:B------:R-:W-:-:S13]  /*9df0*/  ISETP.GT.AND P0, PT, R0, 0x6, PT ;  /* 0x000000060000780c */ /* 0x000fda0003f04270 */
[----:B------:R-:W-:Y:S05]  /*9e00*/  @P0 BRA `(.L_x_9089) ;  /* 0x0000000000240947 */ /* 0x000fea0003800000 */
[----:B------:R-:W-:-:S13]  /*9e10*/  ISETP.NE.AND P0, PT, R0, 0x5, PT ;  /* 0x000000050000780c */ /* 0x000fda0003f05270 */
[----:B------:R-:W-:Y:S05]  /*9e20*/  @!P0 BRA `(.L_x_9090) ;  /* 0x0000000000108947 */ /* 0x000fea0003800000 */
[----:B------:R-:W-:-:S13]  /*9e30*/  ISETP.NE.AND P0, PT, R0, 0x6, PT ;  /* 0x000000060000780c */ /* 0x000fda0003f05270 */
[----:B------:R-:W-:Y:S05]  /*9e40*/  @P0 BRA `(.L_x_9085) ;  /* 0x0000000800940947 */ /* 0x000fea0003800000 */
[----:B--2---:R1:W-:Y:S01]  /*9e50*/  STG.E desc[UR36][R8.64], R18 ;  /* 0x0000001208007986 */ /* 0x0043e2000c101924 */
[----:B------:R-:W-:Y:S05]  /*9e60*/  BRA `(.L_x_9086) ;  /* 0x0000000800e47947 */ /* 0x000fea0003800000 */
.L_x_9090:
[----:B--2---:R-:W-:-:S05]  /*9e70*/  F2FP.F16.F32.PACK_AB R18, RZ, R18 ;  /* 0x00000012ff12723e */ /* 0x004fca00000000ff */
[----:B------:R0:W-:Y:S01]  /*9e80*/  STG.E.U16 desc[UR36][R8.64], R18 ;  /* 0x0000001208007986 */ /* 0x0001e2000c101524 */
[----:B------:R-:W-:Y:S05]  /*9e90*/  BRA `(.L_x_9086) ;  /* 0x0000000800d87947 */ /* 0x000fea0003800000 */
.L_x_9089:
[----:B------:R-:W-:-:S13]  /*9ea0*/  ISETP.NE.AND P0, PT, R0, 0x7, PT ;  /* 0x000000070000780c */ /* 0x000fda0003f05270 */
[----:B------:R-:W-:Y:S05]  /*9eb0*/  @!P0 BRA `(.L_x_9091) ;  /* 0x00000000002c8947 */ /* 0x000fea0003800000 */
[----:B------:R-:W-:-:S13]  /*9ec0*/  ISETP.NE.AND P0, PT, R0, 0x8, PT ;  /* 0x000000080000780c */ /* 0x000fda0003f05270 */
[----:B------:R-:W-:Y:S05]  /*9ed0*/  @!P0 BRA `(.L_x_9092) ;  /* 0x0000000000148947 */ /* 0x000fea0003800000 */
[----:B------:R-:W-:-:S13]  /*9ee0*/  ISETP.NE.AND P0, PT, R0, 0x9, PT ;  /* 0x000000090000780c */ /* 0x000fda0003f05270 */
[----:B------:R-:W-:Y:S05]  /*9ef0*/  @P0 BRA `(.L_x_9085) ;  /* 0x0000000800680947 */ /* 0x000fea0003800000 */
[----:B------:R-:W-:-:S05]  /*9f00*/  IMAD.MOV.U32 R19, RZ, RZ, RZ ;  /* 0x000000ffff137224 */ /* 0x000fca00078e00ff */
[----:B--2---:R4:W-:Y:S01]  /*9f10*/  STG.E.64 desc[UR36][R8.64], R18 ;  /* 0x0000001208007986 */ /* 0x0049e2000c101b24 */
[----:B------:R-:W-:Y:S05]  /*9f20*/  BRA `(.L_x_9086) ;  /* 0x0000000800b47947 */ /* 0x000fea0003800000 */
.L_x_9092:
[----:B--2---:R-:W-:-:S04]  /*9f30*/  F2FP.F16.F32.PACK_AB R3, RZ, R18 ;  /* 0x00000012ff03723e */ /* 0x004fc800000000ff */
[----:B------:R-:W-:-:S05]  /*9f40*/  PRMT R3, R3, 0x5410, RZ ;  /* 0x0000541003037816 */ /* 0x000fca00000000ff */
[----:B------:R2:W-:Y:S01]  /*9f50*/  STG.E desc[UR36][R8.64], R3 ;  /* 0x0000000308007986 */ /* 0x0005e2000c101924 */
[----:B------:R-:W-:Y:S05]  /*9f60*/  BRA `(.L_x_9086) ;  /* 0x0000000800a47947 */ /* 0x000fea0003800000 */
.L_x_9091:
[----:B--2---:R-:W-:-:S06]  /*9f70*/  FMUL.FTZ R4, R18, 1 ;  /* 0x3f80000012047820 */ /* 0x004fcc0000410000 */
[----:B------:R-:W0:Y:S02]  /*9f80*/  F2F.F64.F32 R4, R4 ;  /* 0x0000000400047310 */ /* 0x000e240000201800 */
[----:B0-----:R0:W-:Y:S01]  /*9f90*/  STG.E.64 desc[UR36][R8.64], R4 ;  /* 0x0000000408007986 */ /* 0x0011e2000c101b24 */
[----:B------:R-:W-:Y:S05]  /*9fa0*/  BRA `(.L_x_9086) ;  /* 0x0000000800947947 */ /* 0x000fea0003800000 */
.L_x_9081:
        /* <DEDUP_REMOVED lines=8> */
[----:B--2---:R-:W-:-:S04]  /*a030*/  FSETP.NEU.FTZ.AND P0, PT, R18, RZ, PT ;  /* 0x000000ff1200720b */ /* 0x004fc80003f1d000 */
[----:B------:R-:W-:-:S05]  /*a040*/  SEL R3, RZ, 0x1, !P0 ;  /* 0x00000001ff037807 */ /* 0x000fca0004000000 */
[----:B------:R0:W-:Y:S01]  /*a050*/  STG.E.U8 desc[UR36][R8.64], R3 ;  /* 0x0000000308007986 */ /* 0x0001e2000c101124 */
[----:B------:R-:W-:Y:S05]  /*a060*/  BRA `(.L_x_9086) ;  /* 0x0000000800647947 */ /* 0x000fea0003800000 */
.L_x_9095:
[----:B--2---:R-:W-:Y:S01]  /*a070*/  FMUL.FTZ R4, R18, 1 ;  /* 0x3f80000012047820 */ /* 0x004fe20000410000 */
[----:B------:R-:W-:-:S05]  /*a080*/  CS2R R6, SRZ ;  /* 0x0000000000067805 */ /* 0x000fca000001ff00 */
[----:B------:R-:W0:Y:S02]  /*a090*/  F2F.F64.F32 R4, R4 ;  /* 0x0000000400047310 */ /* 0x000e240000201800 */
[----:B0-----:R0:W-:Y:S01]  /*a0a0*/  STG.E.128 desc[UR36][R8.64], R4 ;  /* 0x0000000408007986 */ /* 0x0011e2000c101d24 */
[----:B------:R-:W-:Y:S05]  /*a0b0*/  BRA `(.L_x_9086) ;  /* 0x0000000800507947 */ /* 0x000fea0003800000 */
.L_x_9094:
[----:B------:R-:W-:-:S13]  /*a0c0*/  ISETP.NE.AND P0, PT, R0, 0xf, PT ;  /* 0x0000000f0000780c */ /* 0x000fda0003f05270 */
[----:B------:R-:W-:Y:S05]  /*a0d0*/  @!P0 BRA `(.L_x_9096) ;  /* 0x0000000000ac8947 */ /* 0x000fea0003800000 */
[----:B------:R-:W-:-:S13]  /*a0e0*/  ISETP.NE.AND P0, PT, R0, 0x17, PT ;  /* 0x000000170000780c */ /* 0x000fda0003f05270 */
[----:B------:R-:W-:Y:S05]  /*a0f0*/  @!P0 BRA `(.L_x_9097) ;  /* 0x0000000000508947 */ /* 0x000fea0003800000 */
[----:B------:R-:W-:-:S13]  /*a100*/  ISETP.NE.AND P0, PT, R0, 0x18, PT ;  /* 0x000000180000780c */ /* 0x000fda0003f05270 */
[----:B------:R-:W-:Y:S05]  /*a110*/  @P0 BRA `(.L_x_9085) ;  /* 0x0000000400e00947 */ /* 0x000fea0003800000 */
[C---:B--2---:R-:W-:Y:S01]  /*a120*/  LOP3.LUT R4, R18.reuse, 0x7fffffff, RZ, 0xc0, !PT ;  /* 0x7fffffff12047812 */ /* 0x044fe200078ec0ff */
        /* <DEDUP_REMOVED lines=13> */
.L_x_9099:
[----:B------:R-:W-:Y:S05]  /*a200*/  BSYNC B0 ;  /* 0x0000000000007941 */ /* 0x000fea0003800000 */
.L_x_9098:
[----:B------:R-:W-:-:S05]  /*a210*/  LOP3.LUT R5, R0, R5, RZ, 0xfc, !PT ;  /* 0x0000000500057212 */ /* 0x000fca00078efcff */
[----:B------:R0:W-:Y:S01]  /*a220*/  STG.E.U8 desc[UR36][R8.64], R5 ;  /* 0x0000000508007986 */ /* 0x0001e2000c101124 */
[----:B------:R-:W-:Y:S05]  /*a230*/  BRA `(.L_x_9086) ;  /* 0x0000000400f07947 */ /* 0x000fea0003800000 */
.L_x_9097:
[----:B--2---:R-:W-:Y:S01]  /*a240*/  LOP3.LUT R4, R18, 0x7fffffff, RZ, 0xc0, !PT ;  /* 0x7fffffff12047812 */ /* 0x004fe200078ec0ff */
        /* <DEDUP_REMOVED lines=11> */
.L_x_9101:
[----:B------:R-:W-:Y:S01]  /*a300*/  IMAD.MOV.U32 R0, RZ, RZ, 0x7f ;  /* 0x0000007fff007424 */ /* 0x000fe200078e00ff */
[----:B------:R-:W-:-:S04]  /*a310*/  ISETP.GT.U32.AND P0, PT, R4, 0x7f800000, PT ;  /* 0x7f8000000400780c */ /* 0x000fc80003f04070 */
[----:B------:R-:W-:-:S09]  /*a320*/  SEL R0, R0, 0x7c, P0 ;  /* 0x0000007c00007807 */ /* 0x000fd20000000000 */
.L_x_9102:
[----:B------:R-:W-:Y:S05]  /*a330*/  BSYNC B0 ;  /* 0x0000000000007941 */ /* 0x000fea0003800000 */
.L_x_9100:
[----:B------:R-:W-:-:S04]  /*a340*/  LOP3.LUT R18, R18, 0x80000000, RZ, 0xc0, !PT ;  /* 0x8000000012127812 */ /* 0x000fc800078ec0ff */
[----:B------:R-:W-:-:S04]  /*a350*/  SHF.R.U32.HI R3, RZ, 0x18, R18 ;  /* 0x00000018ff037819 */ /* 0x000fc80000011612 */
[----:B------:R-:W-:-:S05]  /*a360*/  LOP3.LUT R3, R0, R3, RZ, 0xfc, !PT ;  /* 0x0000000300037212 */ /* 0x000fca00078efcff */
[----:B------:R0:W-:Y:S01]  /*a370*/  STG.E.U8 desc[UR36][R8.64], R3 ;  /* 0x0000000308007986 */ /* 0x0001e2000c101124 */
[----:B------:R-:W-:Y:S05]  /*a380*/  BRA `(.L_x_9086) ;  /* 0x00000004009c7947 */ /* 0x000fea0003800000 */
.L_x_9096:
[----:B--2---:R-:W-:-:S05]  /*a390*/  F2FP.BF16.F32.PACK_AB R18, RZ, R18 ;  /* 0x00000012ff12723e */ /* 0x004fca00000010ff */
[----:B------:R0:W-:Y:S01]  /*a3a0*/  STG.E.U16 desc[UR36][R8.64], R18 ;  /* 0x0000001208007986 */ /* 0x0001e2000c101524 */
[----:B------:R-:W-:Y:S05]  /*a3b0*/  BRA `(.L_x_9086) ;  /* 0x0000000400907947 */ /* 0x000fea0003800000 */
.L_x_9093:
        /* <DEDUP_REMOVED lines=8> */
[----:B--2---:R-:W0:Y:S02]  /*a440*/  F2I.FTZ.U32.TRUNC.NTZ R3, R18 ;  /* 0x0000001200037305 */ /* 0x004e24000021f000 */
[----:B0-----:R0:W-:Y:S01]  /*a450*/  STG.E.U16 desc[UR36][R8.64], R3 ;  /* 0x0000000308007986 */ /* 0x0011e2000c101524 */
[----:B------:R-:W-:Y:S05]  /*a460*/  BRA `(.L_x_9086) ;  /* 0x0000000400647947 */ /* 0x000fea0003800000 */
.L_x_9105:
[----:B--2---:R-:W-:Y:S01]  /*a470*/  LOP3.LUT R3, R18, 0x7fffffff, RZ, 0xc0, !PT ;  /* 0x7fffffff12037812 */ /* 0x004fe200078ec0ff */
        /* <DEDUP_REMOVED lines=15> */
.L_x_9108:
[----:B------:R-:W-:-:S04]  /*a570*/  LOP3.LUT R18, R18, 0x80000000, RZ, 0xc0, !PT ;  /* 0x8000000012127812 */ /* 0x000fc800078ec0ff */
[----:B------:R-:W-:-:S04]  /*a580*/  SHF.R.U32.HI R3, RZ, 0x18, R18 ;  /* 0x00000018ff037819 */ /* 0x000fc80000011612 */
[----:B------:R-:W-:-:S04]  /*a590*/  LOP3.LUT R0, R0, R3, RZ, 0xfc, !PT ;  /* 0x0000000300007212 */ /* 0x000fc800078efcff */
[----:B------:R-:W-:-:S07]  /*a5a0*/  PRMT R4, R0, 0x7610, R4 ;  /* 0x0000761000047816 */ /* 0x000fce0000000004 */
.L_x_9107:
[----:B------:R-:W-:Y:S05]  /*a5b0*/  BSYNC B0 ;  /* 0x0000000000007941 */ /* 0x000fea0003800000 */
.L_x_9106:
[----:B------:R0:W-:Y:S01]  /*a5c0*/  STG.E.U8 desc[UR36][R8.64], R4 ;  /* 0x0000000408007986 */ /* 0x0001e2000c101124 */
[----:B------:R-:W-:Y:S05]  /*a5d0*/  BRA `(.L_x_9086) ;  /* 0x0000000400087947 */ /* 0x000fea0003800000 */
.L_x_9104:
        /* <DEDUP_REMOVED lines=16> */
.L_x_9111:
[----:B------:R-:W-:-:S04]  /*a6e0*/  LOP3.LUT R18, R18, 0x80000000, RZ, 0xc0, !PT ;  /* 0x8000000012127812 */ /* 0x000fc800078ec0ff */
[----:B------:R-:W-:-:S04]  /*a6f0*/  SHF.R.U32.HI R3, RZ, 0x18, R18 ;  /* 0x00000018ff037819 */ /* 0x000fc80000011612 */
[----:B------:R-:W-:-:S04]  /*a700*/  LOP3.LUT R0, R0, R3, RZ, 0xfc, !PT ;  /* 0x0000000300007212 */ /* 0x000fc800078efcff */
[----:B------:R-:W-:-:S07]  /*a710*/  PRMT R4, R0, 0x7610, R4 ;  /* 0x0000761000047816 */ /* 0x000fce0000000004 */
.L_x_9110:
[----:B------:R-:W-:Y:S05]  /*a720*/  BSYNC B0 ;  /* 0x0000000000007941 */ /* 0x000fea0003800000 */
.L_x_9109:
[----:B------:R0:W-:Y:S01]  /*a730*/  STG.E.U8 desc[UR36][R8.64], R4 ;  /* 0x0000000408007986 */ /* 0x0001e2000c101124 */
[----:B------:R-:W-:Y:S05]  /*a740*/  BRA `(.L_x_9086) ;  /* 0x0000000000ac7947 */ /* 0x000fea0003800000 */
.L_x_9103:
[----:B------:R-:W-:-:S13]  /*a750*/  ISETP.NE.AND P0, PT, R0, 0x1c, PT ;  /* 0x0000001c0000780c */ /* 0x000fda0003f05270 */
[----:B------:R-:W-:Y:S05]  /*a760*/  @!P0 BRA `(.L_x_9112) ;  /* 0x00000000009c8947 */ /* 0x000fea0003800000 */
[----:B------:R-:W-:-:S13]  /*a770*/  ISETP.NE.AND P0, PT, R0, 0x1d, PT ;  /* 0x0000001d0000780c */ /* 0x000fda0003f05270 */
[----:B------:R-:W-:Y:S05]  /*a780*/  @!P0 BRA `(.L_x_9113) ;  /* 0x0000000000888947 */ /* 0x000fea0003800000 */
[----:B------:R-:W-:-:S13]  /*a790*/  ISETP.NE.AND P0, PT, R0, 0x2c, PT ;  /* 0x0000002c0000780c */ /* 0x000fda0003f05270 */
[----:B------:R-:W-:Y:S05]  /*a7a0*/  @P0 BRA `(.L_x_9085) ;  /* 0x00000000003c0947 */ /* 0x000fea0003800000 */
[----:B--2---:R-:W-:-:S04]  /*a7b0*/  SHF.R.U32.HI R4, RZ, 0x17, R18 ;  /* 0x00000017ff047819 */ /* 0x004fc80000011612 */
        /* <DEDUP_REMOVED lines=14> */
.L_x_9085:
[----:B------:R-:W-:Y:S01]  /*a8a0*/  MOV R14, 0x0 ;  /* 0x00000000000e7802 */ /* 0x000fe20000000f00 */
[----:B------:R-:W-:Y:S01]  /*a8b0*/  ULDC.64 UR4, c[0x4][0x178] ;  /* 0x01005e0000047ab9 */ /* 0x000fe20000000a00 */
[----:B------:R-:W-:Y:S01]  /*a8c0*/  ULDC.64 UR6, c[0x4][0x70] ;  /* 0x01001c0000067ab9 */ /* 0x000fe20000000a00 */
[----:B------:R-:W-:Y:S02]  /*a8d0*/  IMAD.U32 R4, RZ, RZ, UR4 ;  /* 0x00000004ff047e24 */ /* 0x000fe4000f8e00ff */
[----:B------:R-:W-:Y:S01]  /*a8e0*/  IMAD.U32 R5, RZ, RZ, UR5 ;  /* 0x00000005ff057e24 */ /* 0x000fe2000f8e00ff */
[----:B------:R-:W0:Y:S01]  /*a8f0*/  LDC.64 R14, c[0x4][R14] ;  /* 0x010000000e0e7b82 */ /* 0x000e220000000a00 */
[----:B------:R-:W-:Y:S01]  /*a900*/  ULDC.64 UR4, c[0x4][0x180] ;  /* 0x0100600000047ab9 */ /* 0x000fe20000000a00 */
[----:B--2---:R-:W-:Y:S02]  /*a910*/  IMAD.U32 R10, RZ, RZ, UR6 ;  /* 0x00000006ff0a7e24 */ /* 0x004fe4000f8e00ff */
[----:B------:R-:W-:-:S02]  /*a920*/  IMAD.U32 R6, RZ, RZ, UR4 ;  /* 0x00000004ff067e24 */ /* 0x000fc4000f8e00ff */
[----:B------:R-:W-:Y:S02]  /*a930*/  IMAD.U32 R7, RZ, RZ, UR5 ;  /* 0x00000005ff077e24 */ /* 0x000fe4000f8e00ff */
[----:B------:R-:W-:Y:S02]  /*a940*/  IMAD.U32 R11, RZ, RZ, UR7 ;  /* 0x00000007ff0b7e24 */ /* 0x000fe4000f8e00ff */
[----:B------:R-:W-:Y:S02]  /*a950*/  IMAD.MOV.U32 R8, RZ, RZ, 0x65 ;  /* 0x00000065ff087424 */ /* 0x000fe400078e00ff */
[----:B------:R-:W-:Y:S02]  /*a960*/  IMAD.MOV.U32 R12, RZ, RZ, 0x1 ;  /* 0x00000001ff0c7424 */ /* 0x000fe400078e00ff */
[----:B------:R-:W-:-:S07]  /*a970*/  IMAD.MOV.U32 R13, RZ, RZ, RZ ;  /* 0x000000ffff0d7224 */ /* 0x000fce00078e00ff */
[----:B------:R-:W-:-:S07]  /*a980*/  LEPC R20, `(.L_x_9114) ;  /* 0x000000001014794e */ /* 0x000fce0000000000 */
[----:B0--3--:R-:W-:Y:S05]  /*a990*/  CALL.ABS.NOINC R14 ;  /* 0x000000000e007343 */ /* 0x009fea0003c00000 */
.L_x_9114:
[----:B------:R-:W-:Y:S05]  /*a9a0*/  BRA `(.L_x_9086) ;  /* 0x0000000000147947 */ /* 0x000fea0003800000 */
.L_x_9113:
[----:B--2---:R-:W0:Y:S02]  /*a9b0*/  F2I.U64.TRUNC R18, R18 ;  /* 0x0000001200127311 */ /* 0x004e24000020d800 */
[----:B0-----:R0:W-:Y:S01]  /*a9c0*/  STG.E.64 desc[UR36][R8.64], R18 ;  /* 0x0000001208007986 */ /* 0x0011e2000c101b24 */
[----:B------:R-:W-:Y:S05]  /*a9d0*/  BRA `(.L_x_9086) ;  /* 0x0000000000087947 */ /* 0x000fea0003800000 */
.L_x_9112:
[----:B--2---:R-:W0:Y:S02]  /*a9e0*/  F2I.FTZ.U32.TRUNC.NTZ R3, R18 ;  /* 0x0000001200037305 */ /* 0x004e24000021f000 */
[----:B0-----:R0:W-:Y:S02]  /*a9f0*/  STG.E desc[UR36][R8.64], R3 ;  /* 0x0000000308007986 */ /* 0x0011e4000c101924 */
.L_x_9086:
[----:B------:R-:W-:-:S05]  /*aa00*/  VIADD R25, R25, 0x80 ;  /* 0x0000008019197836 */ /* 0x000fca0000000000 */
[----:B------:R-:W-:-:S13]  /*aa10*/  ISETP.GE.AND P0, PT, R25, R17, PT ;  /* 0x000000111900720c */ /* 0x000fda0003f06270 */
[----:B------:R-:W-:Y:S05]  /*aa20*/  @P0 BRA `(.L_x_9080) ;  /* 0x0000000c00a80947 */ /* 0x000fea0003800000 */
        /* <DEDUP_REMOVED lines=18> */
[----:B------:R-:W0:Y:S02]  /*ab50*/  F2I.FTZ.TRUNC.NTZ R3, R22 ;  /* 0x0000001600037305 */ /* 0x000e24000021f100 */
[----:B0-----:R0:W-:Y:S01]  /*ab60*/  STG.E.U8 desc[UR36][R8.64], R3 ;  /* 0x0000000308007986 */ /* 0x0011e2000c101124 */
[----:B------:R-:W-:Y:S05]  /*ab70*/  BRA `(.L_x_9120) ;  /* 0x0000000c00507947 */ /* 0x000fea0003800000 */
.L_x_9118:
[----:B------:R-:W0:Y:S02]  /*ab80*/  F2I.S64.TRUNC R22, R22 ;  /* 0x0000001600167311 */ /* 0x000e24000020d900 */
[----:B0-----:R-:W-:-:S05]  /*ab90*/  IMAD.MOV.U32 R3, RZ, RZ, R22 ;  /* 0x000000ffff037224 */ /* 0x001fca00078e0016 */
[----:B------:R0:W-:Y:S01]  /*aba0*/  STG.E.U8 desc[UR36][R8.64], R3 ;  /* 0x0000000308007986 */ /* 0x0001e2000c101124 */
[----:B------:R-:W-:Y:S05]  /*abb0*/  BRA `(.L_x_9120) ;  /* 0x0000000c00407947 */ /* 0x000fea0003800000 */
.L_x_9117:
[----:B------:R-:W-:-:S13]  /*abc0*/  ISETP.NE.AND P0, PT, R0, 0x2, PT ;  /* 0x000000020000780c */ /* 0x000fda0003f05270 */
[----:B------:R-:W-:Y:S05]  /*abd0*/  @!P0 BRA `(.L_x_9121) ;  /* 0x0000000000288947 */ /* 0x000fea0003800000 */
[----:B------:R-:W-:-:S13]  /*abe0*/  ISETP.NE.AND P0, PT, R0, 0x3, PT ;  /* 0x000000030000780c */ /* 0x000fda0003f05270 */
[----:B------:R-:W-:Y:S05]  /*abf0*/  @!P0 BRA `(.L_x_9122) ;  /* 0x0000000000148947 */ /* 0x000fea0003800000 */
[----:B------:R-:W-:-:S13]  /*ac00*/  ISETP.NE.AND P0, PT, R0, 0x4, PT ;  /* 0x000000040000780c */ /* 0x000fda0003f05270 */
[----:B------:R-:W-:Y:S05]  /*ac10*/  @P0 BRA `(.L_x_9119) ;  /* 0x0000000800d00947 */ /* 0x000fea0003800000 */
[----:B------:R-:W0:Y:S02]  /*ac20*/  F2I.S64.TRUNC R22, R22 ;  /* 0x0000001600167311 */ /* 0x000e24000020d900 */
[----:B0-----:R0:W-:Y:S01]  /*ac30*/  STG.E.64 desc[UR36][R8.64], R22 ;  /* 0x0000001608007986 */ /* 0x0011e2000c101b24 */
[----:B------:R-:W-:Y:S05]  /*ac40*/  BRA `(.L_x_9120) ;  /* 0x0000000c001c7947 */ /* 0x000fea0003800000 */
.L_x_9122:
[----:B------:R-:W0:Y:S02]  /*ac50*/  F2I.FTZ.TRUNC.NTZ R3, R22 ;  /* 0x0000001600037305 */ /* 0x000e24000021f100 */
[----:B0-----:R0:W-:Y:S01]  /*ac60*/  STG.E desc[UR36][R8.64], R3 ;  /* 0x0000000308007986 */ /* 0x0011e2000c101924 */
[----:B------:R-:W-:Y:S05]  /*ac70*/  BRA `(.L_x_9120) ;  /* 0x0000000c00107947 */ /* 0x000fea0003800000 */
.L_x_9121:
[----:B------:R-:W0:Y:S02]  /*ac80*/  F2I.FTZ.TRUNC.NTZ R3, R22 ;  /* 0x0000001600037305 */ /* 0x000e24000021f100 */
[----:B0-----:R0:W-:Y:S01]  /*ac90*/  STG.E.U16 desc[UR36][R8.64], R3 ;  /* 0x0000000308007986 */ /* 0x0011e2000c101524 */
[----:B------:R-:W-:Y:S05]  /*aca0*/  BRA `(.L_x_9120) ;  /* 0x0000000c00047947 */ /* 0x000fea0003800000 */
.L_x_9116:
        /* <DEDUP_REMOVED lines=8> */
.L_x_9124:
[----:B------:R-:W-:-:S05]  /*ad30*/  F2FP.F16.F32.PACK_AB R22, RZ, R22 ;  /* 0x00000016ff16723e */ /* 0x000fca00000000ff */
[----:B------:R0:W-:Y:S01]  /*ad40*/  STG.E.U16 desc[UR36][R8.64], R22 ;  /* 0x0000001608007986 */ /* 0x0001e2000c101524 */
[----:B------:R-:W-:Y:S05]  /*ad50*/  BRA `(.L_x_9120) ;  /* 0x0000000800d87947 */ /* 0x000fea0003800000 */
.L_x_9123:
        /* <DEDUP_REMOVED lines=9> */
.L_x_9126:
[----:B------:R-:W-:-:S04]  /*adf0*/  F2FP.F16.F32.PACK_AB R3, RZ, R22 ;  /* 0x00000016ff03723e */ /* 0x000fc800000000ff */
[----:B------:R-:W-:-:S05]  /*ae00*/  PRMT R3, R3, 0x5410, RZ ;  /* 0x0000541003037816 */ /* 0x000fca00000000ff */
[----:B------:R0:W-:Y:S01]  /*ae10*/  STG.E desc[UR36][R8.64], R3 ;  /* 0x0000000308007986 */ /* 0x0001e2000c101924 */
[----:B------:R-:W-:Y:S05]  /*ae20*/  BRA `(.L_x_9120) ;  /* 0x0000000800a47947 */ /* 0x000fea0003800000 */
.L_x_9125:
[----:B------:R-:W-:-:S06]  /*ae30*/  FMUL.FTZ R4, R22, 1 ;  /* 0x3f80000016047820 */ /* 0x000fcc0000410000 */
[----:B------:R-:W0:Y:S02]  /*ae40*/  F2F.F64.F32 R4, R4 ;  /* 0x0000000400047310 */ /* 0x000e240000201800 */
[----:B0-----:R0:W-:Y:S01]  /*ae50*/  STG.E.64 desc[UR36][R8.64], R4 ;  /* 0x0000000408007986 */ /* 0x0011e2000c101b24 */
[----:B------:R-:W-:Y:S05]  /*ae60*/  BRA `(.L_x_9120) ;  /* 0x0000000800947947 */ /* 0x000fea0003800000 */
.L_x_9115:
        /* <DEDUP_REMOVED lines=12> */
.L_x_9129:
[----:B------:R-:W-:Y:S01]  /*af30*/  FMUL.FTZ R4, R22, 1 ;  /* 0x3f80000016047820 */ /* 0x000fe20000410000 */
[----:B------:R-:W-:-:S05]  /*af40*/  CS2R R6, SRZ ;  /* 0x0000000000067805 */ /* 0x000fca000001ff00 */
[----:B------:R-:W0:Y:S02]  /*af50*/  F2F.F64.F32 R4, R4 ;  /* 0x0000000400047310 */ /* 0x000e240000201800 */
[----:B0-----:R1:W-:Y:S01]  /*af60*/  STG.E.128 desc[UR36][R8.64], R4 ;  /* 0x0000000408007986 */ /* 0x0013e2000c101d24 */
[----:B------:R-:W-:Y:S05]  /*af70*/  BRA `(.L_x_9120) ;  /* 0x0000000800507947 */ /* 0x000fea0003800000 */
.L_x_9128:
        /* <DEDUP_REMOVED lines=20> */
.L_x_9133:
[----:B------:R-:W-:Y:S05]  /*b0c0*/  BSYNC B0 ;  /* 0x0000000000007941 */ /* 0x000fea0003800000 */
.L_x_9132:
[----:B------:R-:W-:-:S05]  /*b0d0*/  LOP3.LUT R5, R0, R5, RZ, 0xfc, !PT ;  /* 0x0000000500057212 */ /* 0x000fca00078efcff */
[----:B------:R4:W-:Y:S01]  /*b0e0*/  STG.E.U8 desc[UR36][R8.64], R5 ;  /* 0x0000000508007986 */ /* 0x0009e2000c101124 */
[----:B------:R-:W-:Y:S05]  /*b0f0*/  BRA `(.L_x_9120) ;  /* 0x0000000400f07947 */ /* 0x000fea0003800000 */
.L_x_9131:
        /* <DEDUP_REMOVED lines=12> */
.L_x_9135:
[----:B------:R-:W-:Y:S01]  /*b1c0*/  IMAD.MOV.U32 R0, RZ, RZ, 0x7f ;  /* 0x0000007fff007424 */ /* 0x000fe200078e00ff */
[----:B------:R-:W-:-:S04]  /*b1d0*/  ISETP.GT.U32.AND P0, PT, R4, 0x7f800000, PT ;  /* 0x7f8000000400780c */ /* 0x000fc80003f04070 */
[----:B------:R-:W-:-:S09]  /*b1e0*/  SEL R0, R0, 0x7c, P0 ;  /* 0x0000007c00007807 */ /* 0x000fd20000000000 */
.L_x_9136:
[----:B------:R-:W-:Y:S05]  /*b1f0*/  BSYNC B0 ;  /* 0x0000000000007941 */ /* 0x000fea0003800000 */
.L_x_9134:
[----:B------:R-:W-:-:S04]  /*b200*/  LOP3.LUT R22, R22, 0x80000000, RZ, 0xc0, !PT ;  /* 0x8000000016167812 */ /* 0x000fc800078ec0ff */
[----:B------:R-:W-:-:S04]  /*b210*/  SHF.R.U32.HI R3, RZ, 0x18, R22 ;  /* 0x00000018ff037819 */ /* 0x000fc80000011616 */
[----:B------:R-:W-:-:S05]  /*b220*/  LOP3.LUT R3, R0, R3, RZ, 0xfc, !PT ;  /* 0x0000000300037212 */ /* 0x000fca00078efcff */
[----:B------:R0:W-:Y:S01]  /*b230*/  STG.E.U8 desc[UR36][R8.64], R3 ;  /* 0x0000000308007986 */ /* 0x0001e2000c101124 */
[----:B------:R-:W-:Y:S05]  /*b240*/  BRA `(.L_x_9120) ;  /* 0x00000004009c7947 */ /* 0x000fea0003800000 */
.L_x_9130:
[----:B------:R-:W-:-:S05]  /*b250*/  F2FP.BF16.F32.PACK_AB R22, RZ, R22 ;  /* 0x00000016ff16723e */ /* 0x000fca00000010ff */
[----:B------:R2:W-:Y:S01]  /*b260*/  STG.E.U16 desc[UR36][R8.64], R22 ;  /* 0x0000001608007986 */ /* 0x0005e2000c101524 */
[----:B------:R-:W-:Y:S05]  /*b270*/  BRA `(.L_x_9120) ;  /* 0x0000000400907947 */ /* 0x000fea0003800000 */
.L_x_9127:
        /* <DEDUP_REMOVED lines=8> */
[----:B------:R-:W0:Y:S02]  /*b300*/  F2I.FTZ.U32.TRUNC.NTZ R3, R22 ;  /* 0x0000001600037305 */ /* 0x000e24000021f000 */
[----:B0-----:R0:W-:Y:S01]  /*b310*/  STG.E.U16 desc[UR36][R8.64], R3 ;  /* 0x0000000308007986 */ /* 0x0011e2000c101524 */
[----:B------:R-:W-:Y:S05]  /*b320*/  BRA `(.L_x_9120) ;  /* 0x0000000400647947 */ /* 0x000fea0003800000 */
.L_x_9139:
        /* <DEDUP_REMOVED lines=16> */
.L_x_9142:
[----:B------:R-:W-:-:S04]  /*b430*/  LOP3.LUT R22, R22, 0x80000000, RZ, 0xc0, !PT ;  /* 0x8000000016167812 */ /* 0x000fc800078ec0ff */
[----:B------:R-:W-:-:S04]  /*b440*/  SHF.R.U32.HI R3, RZ, 0x18, R22 ;  /* 0x00000018ff037819 */ /* 0x000fc80000011616 */
[----:B------:R-:W-:-:S04]  /*b450*/  LOP3.LUT R0, R0, R3, RZ, 0xfc, !PT ;  /* 0x0000000300007212 */ /* 0x000fc800078efcff */
[----:B------:R-:W-:-:S07]  /*b460*/  PRMT R4, R0, 0x7610, R4 ;  /* 0x0000761000047816 */ /* 0x000fce0000000004 */
.L_x_9141:
[----:B------:R-:W-:Y:S05]  /*b470*/  BSYNC B0 ;  /* 0x0000000000007941 */ /* 0x000fea0003800000 */
.L_x_9140:
[----:B------:R0:W-:Y:S01]  /*b480*/  STG.E.U8 desc[UR36][R8.64], R4 ;  /* 0x0000000408007986 */ /* 0x0001e2000c101124 */
[----:B------:R-:W-:Y:S05]  /*b490*/  BRA `(.L_x_9120) ;  /* 0x0000000400087947 */ /* 0x000fea0003800000 */
.L_x_9138:
        /* <DEDUP_REMOVED lines=16> */
.L_x_9145:
[----:B------:R-:W-:-:S04]  /*b5a0*/  LOP3.LUT R22, R22, 0x80000000, RZ, 0xc0, !PT ;  /* 0x8000000016167812 */ /* 0x000fc800078ec0ff */
[----:B------:R-:W-:-:S04]  /*b5b0*/  SHF.R.U32.HI R3, RZ, 0x18, R22 ;  /* 0x00000018ff037819 */ /* 0x000fc80000011616 */
[----:B------:R-:W-:-:S04]  /*b5c0*/  LOP3.LUT R0, R0, R3, RZ, 0xfc, !PT ;  /* 0x0000000300007212 */ /* 0x000fc800078efcff */
[----:B------:R-:W-:-:S07]  /*b5d0*/  PRMT R4, R0, 0x7610, R4 ;  /* 0x0000761000047816 */ /* 0x000fce0000000004 */
.L_x_9144:
[----:B------:R-:W-:Y:S05]  /*b5e0*/  BSYNC B0 ;  /* 0x0000000000007941 */ /* 0x000fea0003800000 */
.L_x_9143:
[----:B------:R0:W-:Y:S01]  /*b5f0*/  STG.E.U8 desc[UR36][R8.64], R4 ;  /* 0x0000000408007986 */ /* 0x0001e2000c101124 */
[----:B------:R-:W-:Y:S05]  /*b600*/  BRA `(.L_x_9120) ;  /* 0x0000000000ac7947 */ /* 0x000fea0003800000 */
.L_x_9137:
        /* <DEDUP_REMOVED lines=21> */
.L_x_9119:
        /* <DEDUP_REMOVED lines=16> */
.L_x_9148:
[----:B------:R-:W-:Y:S05]  /*b860*/  BRA `(.L_x_9120) ;  /* 0x0000000000147947 */ /* 0x000fea0003800000 */
.L_x_9147:
[----:B------:R-:W0:Y:S02]  /*b870*/  F2I.U64.TRUNC R22, R22 ;  /* 0x0000001600167311 */ /* 0x000e24000020d800 */
[----:B0-----:R0:W-:Y:S01]  /*b880*/  STG.E.64 desc[UR36][R8.64], R22 ;  /* 0x0000001608007986 */ /* 0x0011e2000c101b24 */
[----:B------:R-:W-:Y:S05]  /*b890*/  BRA `(.L_x_9120) ;  /* 0x0000000000087947 */ /* 0x000fea0003800000 */
.L_x_9146:
[----:B------:R-:W0:Y:S02]  /*b8a0*/  F2I.FTZ.U32.TRUNC.NTZ R3, R22 ;  /* 0x0000001600037305 */ /* 0x000e24000021f000 */
[----:B0-----:R0:W-:Y:S02]  /*b8b0*/  STG.E desc[UR36][R8.64], R3 ;  /* 0x0000000308007986 */ /* 0x0011e4000c101924 */
.L_x_9120:
[----:B------:R-:W-:-:S07]  /*b8c0*/  VIADD R25, R25, 0x80 ;  /* 0x0000008019197836 */ /* 0x000fce0000000000 */
.L_x_9080:
[----:B------:R-:W-:Y:S05]  /*b8d0*/  BSYNC B6 ;  /* 0x0000000000067941 */ /* 0x000fea0003800000 */
.L_x_9079:
[----:B------:R-:W-:-:S13]  /*b8e0*/  ISETP.GE.AND P0, PT, R25, R17, PT ;  /* 0x000000111900720c */ /* 0x000fda0003f06270 */
[----:B------:R-:W-:Y:S05]  /*b8f0*/  @P0 EXIT ;  /* 0x000000000000094d */ /* 0x000fea0003800000 */
[----:B01--4-:R-:W0:Y:S01]  /*b900*/  LDC.64 R4, c[0x0][0x218] ;  /* 0x00008600ff047b82 */ /* 0x013e220000000a00 */
[----:B------:R-:W-:Y:S01]  /*b910*/  PRMT R0, R16, 0x9910, RZ ;  /* 0x0000991010007816 */ /* 0x000fe200000000ff */
[----:B------:R-:W-:Y:S01]  /*b920*/  IMAD R2, R2, 0x200, R25 ;  /* 0x0000020002027824 */ /* 0x000fe200078e0219 */
[----:B------:R-:W-:Y:S02]  /*b930*/  ULDC UR4, c[0x0][0x244] ;  /* 0x0000910000047ab9 */ /* 0x000fe40000000800 */
[----:B------:R-:W-:Y:S01]  /*b940*/  ISETP.GT.AND P1, PT, R0, 0x9, PT ;  /* 0x000000090000780c */ /* 0x000fe20003f24270 */
[----:B--2---:R-:W-:-:S05]  /*b950*/  IMAD R3, R2, UR4, RZ ;  /* 0x0000000402037c24 */ /* 0x004fca000f8e02ff */
        /* <DEDUP_REMOVED lines=12> */
[----:B0-----:R-:W-:Y:S01]  /*ba20*/  STG.E.U8 desc[UR36][R2.64], R5 ;  /* 0x0000000502007986 */ /* 0x001fe2000c101124 */
[----:B------:R-:W-:Y:S05]  /*ba30*/  EXIT ;  /* 0x000000000000794d */ /* 0x000fea0003800000 */
.L_x_9152:
[----:B------:R-:W0:Y:S02]  /*ba40*/  F2I.S64.TRUNC R24, R24 ;  /* 0x0000001800187311 */ /* 0x000e24000020d900 */
[----:B0-----:R-:W-:-:S05]  /*ba50*/  IMAD.MOV.U32 R5, RZ, RZ, R24 ;  /* 0x000000ffff057224 */ /* 0x001fca00078e0018 */
[----:B------:R-:W-:Y:S01]  /*ba60*/  STG.E.U8 desc[UR36][R2.64], R5 ;  /* 0x0000000502007986 */ /* 0x000fe2000c101124 */
[----:B------:R-:W-:Y:S05]  /*ba70*/  EXIT ;  /* 0x000000000000794d */ /* 0x000fea0003800000 */
.L_x_9151:
[----:B------:R-:W-:-:S13]  /*ba80*/  ISETP.NE.AND P0, PT, R0, 0x2, PT ;  /* 0x000000020000780c */ /* 0x000fda0003f05270 */
[----:B------:R-:W-:Y:S05]  /*ba90*/  @!P0 BRA `(.L_x_9154) ;  /* 0x0000000000288947 */ /* 0x000fea0003800000 */
[----:B------:R-:W-:-:S13]  /*baa0*/  ISETP.NE.AND P0, PT, R0, 0x3, PT ;  /* 0x000000030000780c */ /* 0x000fda0003f05270 */
[----:B------:R-:W-:Y:S05]  /*bab0*/  @!P0 BRA `(.L_x_9155) ;  /* 0x0000000000148947 */ /* 0x000fea0003800000 */
[----:B------:R-:W-:-:S13]  /*bac0*/  ISETP.NE.AND P0, PT, R0, 0x4, PT ;  /* 0x000000040000780c */ /* 0x000fda0003f05270 */
[----:B------:R-:W-:Y:S05]  /*bad0*/  @P0 BRA `(.L_x_9153) ;  /* 0x0000000800d00947 */ /* 0x000fea0003800000 */
[----:B------:R-:W0:Y:S02]  /*bae0*/  F2I.S64.TRUNC R24, R24 ;  /* 0x0000001800187311 */ /* 0x000e24000020d900 */
[----:B0-----:R-:W-:Y:S01]  /*baf0*/  STG.E.64 desc[UR36][R2.64], R24 ;  /* 0x0000001802007986 */ /* 0x001fe2000c101b24 */
[----:B------:R-:W-:Y:S05]  /*bb00*/  EXIT ;  /* 0x000000000000794d */ /* 0x000fea0003800000 */
.L_x_9155:
[----:B------:R-:W0:Y:S02]  /*bb10*/  F2I.FTZ.TRUNC.NTZ R5, R24 ;  /* 0x0000001800057305 */ /* 0x000e24000021f100 */
[----:B0-----:R-:W-:Y:S01]  /*bb20*/  STG.E desc[UR36][R2.64], R5 ;  /* 0x0000000502007986 */ /* 0x001fe2000c101924 */
[----:B------:R-:W-:Y:S05]  /*bb30*/  EXIT ;  /* 0x000000000000794d */ /* 0x000fea0003800000 */
.L_x_9154:
[----:B------:R-:W0:Y:S02]  /*bb40*/  F2I.FTZ.TRUNC.NTZ R5, R24 ;  /* 0x0000001800057305 */ /* 0x000e24000021f100 */
[----:B0-----:R-:W-:Y:S01]  /*bb50*/  STG.E.U16 desc[UR36][R2.64], R5 ;  /* 0x0000000502007986 */ /* 0x001fe2000c101524 */
[----:B------:R-:W-:Y:S05]  /*bb60*/  EXIT ;  /* 0x000000000000794d */ /* 0x000fea0003800000 */
.L_x_9150:
        /* <DEDUP_REMOVED lines=8> */
.L_x_9157:
[----:B------:R-:W-:-:S05]  /*bbf0*/  F2FP.F16.F32.PACK_AB R24, RZ, R24 ;  /* 0x00000018ff18723e */ /* 0x000fca00000000ff */
[----:B------:R-:W-:Y:S01]  /*bc00*/  STG.E.U16 desc[UR36][R2.64], R24 ;  /* 0x0000001802007986 */ /* 0x000fe2000c101524 */
[----:B------:R-:W-:Y:S05]  /*bc10*/  EXIT ;  /* 0x000000000000794d */ /* 0x000fea0003800000 */
.L_x_9156:
        /* <DEDUP_REMOVED lines=9> */
.L_x_9159:
[----:B------:R-:W-:-:S04]  /*bcb0*/  F2FP.F16.F32.PACK_AB R5, RZ, R24 ;  /* 0x00000018ff05723e */ /* 0x000fc800000000ff */
[----:B------:R-:W-:-:S05]  /*bcc0*/  PRMT R5, R5, 0x5410, RZ ;  /* 0x0000541005057816 */ /* 0x000fca00000000ff */
[----:B------:R-:W-:Y:S01]  /*bcd0*/  STG.E desc[UR36][R2.64], R5 ;  /* 0x0000000502007986 */ /* 0x000fe2000c101924 */
[----:B------:R-:W-:Y:S05]  /*bce0*/  EXIT ;  /* 0x000000000000794d */ /* 0x000fea0003800000 */
.L_x_9158:
[----:B------:R-:W-:-:S06]  /*bcf0*/  FMUL.FTZ R4, R24, 1 ;  /* 0x3f80000018047820 */ /* 0x000fcc0000410000 */
[----:B------:R-:W0:Y:S02]  /*bd00*/  F2F.F64.F32 R4, R4 ;  /* 0x0000000400047310 */ /* 0x000e240000201800 */
[----:B0-----:R-:W-:Y:S01]  /*bd10*/  STG.E.64 desc[UR36][R2.64], R4 ;  /* 0x0000000402007986 */ /* 0x001fe2000c101b24 */
[----:B------:R-:W-:Y:S05]  /*bd20*/  EXIT ;  /* 0x000000000000794d */ /* 0x000fea0003800000 */
.L_x_9149:
        /* <DEDUP_REMOVED lines=12> */
.L_x_9162:
[----:B------:R-:W-:Y:S01]  /*bdf0*/  FMUL.FTZ R4, R24, 1 ;  /* 0x3f80000018047820 */ /* 0x000fe20000410000 */
[----:B------:R-:W-:-:S05]  /*be00*/  CS2R R6, SRZ ;  /* 0x0000000000067805 */ /* 0x000fca000001ff00 */
[----:B------:R-:W0:Y:S02]  /*be10*/  F2F.F64.F32 R4, R4 ;  /* 0x0000000400047310 */ /* 0x000e240000201800 */
[----:B0-----:R-:W-:Y:S01]  /*be20*/  STG.E.128 desc[UR36][R2.64], R4 ;  /* 0x0000000402007986 */ /* 0x001fe2000c101d24 */
[----:B------:R-:W-:Y:S05]  /*be30*/  EXIT ;  /* 0x000000000000794d */ /* 0x000fea0003800000 */
.L_x_9161:
        /* <DEDUP_REMOVED lines=20> */
.L_x_9166:
[----:B------:R-:W-:Y:S05]  /*bf80*/  BSYNC B0 ;  /* 0x0000000000007941 */ /* 0x000fea0003800000 */
.L_x_9165:
[----:B------:R-:W-:-:S05]  /*bf90*/  LOP3.LUT R7, R0, R7, RZ, 0xfc, !PT ;  /* 0x0000000700077212 */ /* 0x000fca00078efcff */
[----:B------:R-:W-:Y:S01]  /*bfa0*/  STG.E.U8 desc[UR36][R2.64], R7 ;  /* 0x0000000702007986 */ /* 0x000fe2000c101124 */
[----:B------:R-:W-:Y:S05]  /*bfb0*/  EXIT ;  /* 0x000000000000794d */ /* 0x000fea0003800000 */
.L_x_9164:
        /* <DEDUP_REMOVED lines=12> */
.L_x_9168:
[----:B------:R-:W-:Y:S01]  /*c080*/  IMAD.MOV.U32 R0, RZ, RZ, 0x7f ;  /* 0x0000007fff007424 */ /* 0x000fe200078e00ff */
[----:B------:R-:W-:-:S04]  /*c090*/  ISETP.GT.U32.AND P0, PT, R4, 0x7f800000, PT ;  /* 0x7f8000000400780c */ /* 0x000fc80003f04070 */
[----:B------:R-:W-:-:S09]  /*c0a0*/  SEL R0, R0, 0x7c, P0 ;  /* 0x0000007c00007807 */ /* 0x000fd20000000000 */
.L_x_9169:
[----:B------:R-:W-:Y:S05]  /*c0b0*/  BSYNC B0 ;  /* 0x0000000000007941 */ /* 0x000fea0003800000 */
.L_x_9167:
[----:B------:R-:W-:-:S04]  /*c0c0*/  LOP3.LUT R24, R24, 0x80000000, RZ, 0xc0, !PT ;  /* 0x8000000018187812 */ /* 0x000fc800078ec0ff */
[----:B------:R-:W-:-:S04]  /*c0d0*/  SHF.R.U32.HI R5, RZ, 0x18, R24 ;  /* 0x00000018ff057819 */ /* 0x000fc80000011618 */
[----:B------:R-:W-:-:S05]  /*c0e0*/  LOP3.LUT R5, R0, R5, RZ, 0xfc, !PT ;  /* 0x0000000500057212 */ /* 0x000fca00078efcff */
[----:B------:R-:W-:Y:S01]  /*c0f0*/  STG.E.U8 desc[UR36][R2.64], R5 ;  /* 0x0000000502007986 */ /* 0x000fe2000c101124 */
[----:B------:R-:W-:Y:S05]  /*c100*/  EXIT ;  /* 0x000000000000794d */ /* 0x000fea0003800000 */
.L_x_9163:
[----:B------:R-:W-:-:S05]  /*c110*/  F2FP.BF16.F32.PACK_AB R24, RZ, R24 ;  /* 0x00000018ff18723e */ /* 0x000fca00000010ff */
[----:B------:R-:W-:Y:S01]  /*c120*/  STG.E.U16 desc[UR36][R2.64], R24 ;  /* 0x0000001802007986 */ /* 0x000fe2000c101524 */
[----:B------:R-:W-:Y:S05]  /*c130*/  EXIT ;  /* 0x000000000000794d */ /* 0x000fea0003800000 */
.L_x_9160:
        /* <DEDUP_REMOVED lines=9> */
[----:B0-----:R-:W-:Y:S01]  /*c1d0*/  STG.E.U16 desc[UR36][R2.64], R5 ;  /* 0x0000000502007986 */ /* 0x001fe2000c101524 */
[----:B------:R-:W-:Y:S05]  /*c1e0*/  EXIT ;  /* 0x000000000000794d */ /* 0x000fea0003800000 */
.L_x_9172:
        /* <DEDUP_REMOVED lines=16> */
.L_x_9175:
[----:B------:R-:W-:-:S04]  /*c2f0*/  LOP3.LUT R24, R24, 0x80000000, RZ, 0xc0, !PT ;  /* 0x8000000018187812 */ /* 0x000fc800078ec0ff */
[----:B------:R-:W-:-:S04]  /*c300*/  SHF.R.U32.HI R5, RZ, 0x18, R24 ;  /* 0x00000018ff057819 */ /* 0x000fc80000011618 */
[----:B------:R-:W-:-:S04]  /*c310*/  LOP3.LUT R4, R4, R5, RZ, 0xfc, !PT ;  /* 0x0000000504047212 */ /* 0x000fc800078efcff */
[----:B------:R-:W-:-:S07]  /*c320*/  PRMT R0, R4, 0x7610, R0 ;  /* 0x0000761004007816 */ /* 0x000fce0000000000 */
.L_x_9174:
[----:B------:R-:W-:Y:S05]  /*c330*/  BSYNC B0 ;  /* 0x0000000000007941 */ /* 0x000fea0003800000 */
.L_x_9173:
[----:B------:R-:W-:Y:S01]  /*c340*/  STG.E.U8 desc[UR36][R2.64], R0 ;  /* 0x0000000002007986 */ /* 0x000fe2000c101124 */
[----:B------:R-:W-:Y:S05]  /*c350*/  EXIT ;  /* 0x000000000000794d */ /* 0x000fea0003800000 */
.L_x_9171:
        /* <DEDUP_REMOVED lines=16> */
.L_x_9178:
[----:B------:R-:W-:-:S04]  /*c460*/  LOP3.LUT R24, R24, 0x80000000, RZ, 0xc0, !PT ;  /* 0x8000000018187812 */ /* 0x000fc800078ec0ff */
[----:B------:R-:W-:-:S04]  /*c470*/  SHF.R.U32.HI R5, RZ, 0x18, R24 ;  /* 0x00000018ff057819 */ /* 0x000fc80000011618 */
[----:B------:R-:W-:-:S04]  /*c480*/  LOP3.LUT R4, R4, R5, RZ, 0xfc, !PT ;  /* 0x0000000504047212 */ /* 0x000fc800078efcff */
[----:B------:R-:W-:-:S07]  /*c490*/  PRMT R0, R4, 0x7610, R0 ;  /* 0x0000761004007816 */ /* 0x000fce0000000000 */
.L_x_9177:
[----:B------:R-:W-:Y:S05]  /*c4a0*/  BSYNC B0 ;  /* 0x0000000000007941 */ /* 0x000fea0003800000 */
.L_x_9176:
[----:B------:R-:W-:Y:S01]  /*c4b0*/  STG.E.U8 desc[UR36][R2.64], R0 ;  /* 0x0000000002007986 */ /* 0x000fe2000c101124 */
[----:B------:R-:W-:Y:S05]  /*c4c0*/  EXIT ;  /* 0x000000000000794d */ /* 0x000fea0003800000 */
.L_x_9170:
        /* <DEDUP_REMOVED lines=21> */
.L_x_9153:
        /* <DEDUP_REMOVED lines=15> */
[----:B-1-3--:R-:W-:Y:S05]  /*c710*/  CALL.ABS.NOINC R2 ;  /* 0x0000000002007343 */ /* 0x00afea0003c00000 */
.L_x_9181:
[----:B------:R-:W-:Y:S05]  /*c720*/  EXIT ;  /* 0x000000000000794d */ /* 0x000fea0003800000 */
.L_x_9180:
[----:B------:R-:W0:Y:S02]  /*c730*/  F2I.U64.TRUNC R24, R24 ;  /* 0x0000001800187311 */ /* 0x000e24000020d800 */
[----:B0-----:R-:W-:Y:S01]  /*c740*/  STG.E.64 desc[UR36][R2.64], R24 ;  /* 0x0000001802007986 */ /* 0x001fe2000c101b24 */
[----:B------:R-:W-:Y:S05]  /*c750*/  EXIT ;  /* 0x000000000000794d */ /* 0x000fea0003800000 */
.L_x_9179:
[----:B------:R-:W0:Y:S02]  /*c760*/  F2I.FTZ.U32.TRUNC.NTZ R5, R24 ;  /* 0x0000001800057305 */ /* 0x000e24000021f000 */
[----:B0-----:R-:W-:Y:S01]  /*c770*/  STG.E desc[UR36][R2.64], R5 ;  /* 0x0000000502007986 */ /* 0x001fe2000c101924 */
[----:B------:R-:W-:Y:S05]  /*c780*/  EXIT ;  /* 0x000000000000794d */ /* 0x000fea0003800000 */
.L_x_9182:
        /* <DEDUP_REMOVED lines=15> */
.L_x_37805:


//--------------------- .text._ZN2at6native18elementwise_kernelILi128ELi2EZNS0_22gpu_kernel_impl_nocastINS0_13BinaryFunctorIfffZZZNS0_15binary_internal21div_floor_kernel_cudaERNS_18TensorIteratorBaseEENKUlvE1_clEvENKUlvE0_clEvEUlffE_EEEEvS6_RKT_EUliE_EEviT1_ --------------------------
	.section	.text._ZN2at6native18elementwise_kernelILi128ELi2EZNS0_22gpu_kernel_impl_nocastINS0_13BinaryFunctorIfffZZZNS0_15binary_internal21div_floor_kernel_cudaERNS_18TensorIteratorBaseEENKUlvE1_clEvENKUlvE0_clEvEUlffE_EEEEvS6_RKT_EUliE_EEviT1_,"ax",@progbits
	.align	128
        .global         _ZN2at6native18elementwise_kernelILi128ELi2EZNS0_22gpu_kernel_impl_nocastINS0_13BinaryFunctorIfffZZZNS0_15binary_internal21div_floor_kernel_cudaERNS_18TensorIteratorBaseEENKUlvE1_clEvENKUlvE0_clEvEUlffE_EEEEvS6_RKT_EUliE_EEviT1_
        .type           _ZN2at6native18elementwise_kernelILi128ELi2EZNS0_22gpu_kernel_impl_nocastINS0_13BinaryFunctorIfffZZZNS0_15binary_internal21div_floor_kernel_cudaERNS_18TensorIteratorBaseEENKUlvE1_clEvENKUlvE0_clEvEUlffE_EEEEvS6_RKT_EUliE_EEviT1_,@function
        .size           _ZN2at6native18elementwise_kernelILi128ELi2EZNS0_22gpu_kernel_impl_nocastINS0_13BinaryFunctorIfffZZZNS0_15binary_internal21div_floor_kernel_cudaERNS_18TensorIteratorBaseEENKUlvE1_clEvENKUlvE0_clEvEUlffE_EEEEvS6_RKT_EUliE_EEviT1_,(.L_x_37806 - _ZN2at6native18elementwise_kernelILi128ELi2EZNS0_22gpu_kernel_impl_nocastINS0_13BinaryFunctorIfffZZZNS0_15binary_internal21div_floor_kernel_cudaERNS_18TensorIteratorBaseEENKUlvE1_clEvENKUlvE0_clEvEUlffE_EEEEvS6_RKT_EUliE_EEviT1_)
        .other          _ZN2at6native18elementwise_kernelILi128ELi2EZNS0_22gpu_kernel_impl_nocastINS0_13BinaryFunctorIfffZZZNS0_15binary_internal21div_floor_kernel_cudaERNS_18TensorIteratorBaseEENKUlvE1_clEvENKUlvE0_clEvEUlffE_EEEEvS6_RKT_EUliE_EEviT1_,@"STO_CUDA_ENTRY STV_DEFAULT"
_ZN2at6native18elementwise_kernelILi128ELi2EZNS0_22gpu_kernel_impl_nocastINS0_13BinaryFunctorIfffZZZNS0_15binary_internal21div_floor_kernel_cudaERNS_18TensorIteratorBaseEENKUlvE1_clEvENKUlvE0_clEvEUlffE_EEEEvS6_RKT_EUliE_EEviT1_:
.text._ZN2at6native18elementwise_kernelILi128ELi2EZNS0_22gpu_kernel_impl_nocastINS0_13BinaryFunctorIfffZZZNS0_15binary_internal21div_floor_kernel_cudaERNS_18TensorIteratorBaseEENKUlvE1_clEvENKUlvE0_clEvEUlffE_EEEEvS6_RKT_EUliE_EEviT1_:
[----:B------:R-:W-:Y:S01]  /*0000*/  LDC R1, c[0x0][0x28] ;  /* 0x00000a00ff017b82 */ /* 0x000fe20000000800 */
[----:B------:R-:W0:Y:S01]  /*0010*/  S2R R2, SR_CTAID.X ;  /* 0x0000000000027919 */ /* 0x000e220000002500 */
[----:B------:R-:W-:Y:S01]  /*0020*/  ULDC UR6, c[0x0][0x210] ;  /* 0x0000840000067ab9 */ /* 0x000fe20000000800 */
[----:B------:R-:W-:Y:S01]  /*0030*/  ULDC.64 UR4, c[0x0][0x208] ;  /* 0x0000820000047ab9 */ /* 0x000fe20000000a00 */
[----:B------:R-:W-:Y:S01]  /*0040*/  BSSY B2, `(.L_x_9183) ;  /* 0x00001cf000027945 */ /* 0x000fe20003800000 */
[----:B------:R-:W0:Y:S02]  /*0050*/  S2R R3, SR_TID.X ;  /* 0x0000000000037919 */ /* 0x000e240000002100 */
[----:B0-----:R-:W-:-:S04]  /*0060*/  LEA R2, R2, R3, 0x8 ;  /* 0x0000000302027211 */ /* 0x001fc800078e40ff */
[----:B------:R-:W-:Y:S02]  /*0070*/  ISETP.GE.AND P0, PT, R2, UR6, PT ;  /* 0x0000000602007c0c */ /* 0x000fe4000bf06270 */
[----:B------:R-:W-:-:S11]  /*0080*/  MOV R9, R2 ;  /* 0x0000000200097202 */ /* 0x000fd60000000f00 */
        /* <DEDUP_REMOVED lines=355> */
.L_x_9185:
[----:B------:R-:W-:Y:S02]  /*16c0*/  ULDC.64 UR8, c[0x0][0x488] ;  /* 0x0001220000087ab9 */ /* 0x000fe40000000a00 */
[----:B------:R-:W-:-:S04]  /*16d0*/  IADD3 R10, P0, R4, UR8, RZ ;  /* 0x00000008040a7c10 */ /* 0x000fc8000ff1e0ff */
[----:B------:R-:W-:Y:S01]  /*16e0*/  IADD3.X R11, RZ, UR9, RZ, P0, !PT ;  /* 0x00000009ff0b7c10 */ /* 0x000fe200087fe4ff */
[----:B------:R-:W-:-:S04]  /*16f0*/  ULDC.64 UR8, c[0x0][0x480] ;  /* 0x0001200000087ab9 */ /* 0x000fc80000000a00 */
[----:B------:R-:W2:Y:S01]  /*1700*/  LDG.E R6, desc[UR4][R10.64] ;  /* 0x000000040a067981 */ /* 0x000ea2000c1e1900 */
[----:B------:R-:W-:-:S04]  /*1710*/  IADD3 R8, P0, R0, UR8, RZ ;  /* 0x0000000800087c10 */ /* 0x000fc8000ff1e0ff */
[----:B------:R-:W-:Y:S01]  /*1720*/  IADD3.X R9, RZ, UR9, RZ, P0, !PT ;  /* 0x00000009ff097c10 */ /* 0x000fe200087fe4ff */
[----:B------:R-:W-:-:S04]  /*1730*/  ULDC.64 UR8, c[0x0][0x478] ;  /* 0x00011e0000087ab9 */ /* 0x000fc80000000a00 */
[----:B------:R-:W3:Y:S01]  /*1740*/  LDG.E R7, desc[UR4][R8.64] ;  /* 0x0000000408077981 */ /* 0x000ee2000c1e1900 */
[----:B------:R-:W-:Y:S01]  /*1750*/  IADD3 R4, P1, R3, UR8, RZ ;  /* 0x0000000803047c10 */ /* 0x000fe2000ff3e0ff */
[----:B------:R-:W-:Y:S03]  /*1760*/  BSSY B1, `(.L_x_9186) ;  /* 0x000005a000017945 */ /* 0x000fe60003800000 */
[----:B------:R-:W-:Y:S02]  /*1770*/  IADD3.X R5, RZ, UR9, RZ, P1, !PT ;  /* 0x00000009ff057c10 */ /* 0x000fe40008ffe4ff */
[----:B--2---:R-:W-:-:S13]  /*1780*/  FSETP.NEU.FTZ.AND P0, PT, R6, RZ, PT ;  /* 0x000000ff0600720b */ /* 0x004fda0003f1d000 */
[----:B------:R-:W3:Y:S02]  /*1790*/  @!P0 MUFU.RCP R0, R6 ;  /* 0x0000000600008308 */ /* 0x000ee40000001000 */
        /* <DEDUP_REMOVED lines=29> */
.L_x_9193:
[----:B------:R-:W-:Y:S01]  /*1970*/  FSETP.GEU.FTZ.AND P0, PT, R9, -R11, PT ;  /* 0x8000000b0900720b */ /* 0x000fe20003f1e000 */
[----:B------:R-:W-:-:S12]  /*1980*/  FADD.FTZ R3, R3, -1 ;  /* 0xbf80000003037421 */ /* 0x000fd80000010000 */
[----:B------:R-:W-:-:S07]  /*1990*/  @!P0 FADD.FTZ R3, R3, -1 ;  /* 0xbf80000003038421 */ /* 0x000fce0000010000 */
.L_x_9192:
[----:B------:R-:W-:Y:S05]  /*19a0*/  BSYNC B3 ;  /* 0x0000000000037941 */ /* 0x000fea0003800000 */
.L_x_9191:
[----:B------:R-:W-:Y:S01]  /*19b0*/  FFMA.FTZ R0, -R11, R3, R0 ;  /* 0x000000030b007223 */ /* 0x000fe20000010100 */
[----:B------:R-:W-:Y:S06]  /*19c0*/  BRA `(.L_x_9189) ;  /* 0x00000000007c7947 */ /* 0x000fec0003800000 */
.L_x_9190:
        /* <DEDUP_REMOVED lines=15> */
.L_x_9196:
        /* <DEDUP_REMOVED lines=13> */
.L_x_9195:
[----:B------:R-:W-:Y:S05]  /*1b90*/  BSYNC B3 ;  /* 0x0000000000037941 */ /* 0x000fea0003800000 */
.L_x_9194:
[----:B------:R-:W-:-:S04]  /*1ba0*/  FMUL.FTZ R3, R3, 1.1920928955078125e-07 ;  /* 0x3400000003037820 */ /* 0x000fc80000410000 */
[----:B------:R-:W-:-:S07]  /*1bb0*/  FMUL.FTZ R0, R12, R3 ;  /* 0x000000030c007220 */ /* 0x000fce0000410000 */
.L_x_9189:
[----:B------:R-:W-:Y:S05]  /*1bc0*/  BSYNC B0 ;  /* 0x0000000000007941 */ /* 0x000fea0003800000 */
.L_x_9188:
        /* <DEDUP_REMOVED lines=17> */
[----:B------:R-:W-:-:S05]  /*1ce0*/  @P1 FADD.FTZ R3, R3, 1 ;  /* 0x3f80000003031421 */ /* 0x000fca0000010000 */
[----:B------:R-:W-:-:S07]  /*1cf0*/  @P0 MOV R13, R3 ;  /* 0x00000003000d0202 */ /* 0x000fce0000000f00 */
.L_x_9187:
[----:B------:R-:W-:Y:S05]  /*1d00*/  BSYNC B1 ;  /* 0x0000000000017941 */ /* 0x000fea0003800000 */
.L_x_9186:
[----:B------:R1:W-:Y:S01]  /*1d10*/  STG.E desc[UR4][R4.64], R13 ;  /* 0x0000000d04007986 */ /* 0x0003e2000c101904 */
[----:B------:R-:W-:-:S07]  /*1d20*/  IADD3 R9, R2, 0x80, RZ ;  /* 0x0000008002097810 */ /* 0x000fce0007ffe0ff */
.L_x_9184:
[----:B------:R-:W-:Y:S05]  /*1d30*/  BSYNC B2 ;  /* 0x0000000000027941 */ /* 0x000fea0003800000 */
.L_x_9183:
[----:B------:R-:W-:-:S13]  /*1d40*/  ISETP.GE.AND P0, PT, R9, UR6, PT ;  /* 0x0000000609007c0c */ /* 0x000fda000bf06270 */
[----:B------:R-:W-:Y:S05]  /*1d50*/  @P0 EXIT ;  /* 0x000000000000094d */ /* 0x000fea0003800000 */
[----:B------:R-:W2:Y:S01]  /*1d60*/  LDC R8, c[0x0][0x218] ;  /* 0x00008600ff087b82 */ /* 0x000ea20000000800 */
[----:B------:R-:W-:Y:S01]  /*1d70*/  HFMA2.MMA R0, -RZ, RZ, 0, 0 ;  /* 0x00000000ff007435 */ /* 0x000fe200000001ff */
[----:B------:R-:W-:Y:S02]  /*1d80*/  CS2R R2, SRZ ;  /* 0x0000000000027805 */ /* 0x000fe4000001ff00 */
[----:B--2---:R-:W-:-:S13]  /*1d90*/  ISETP.NE.AND P0, PT, R8, RZ, PT ;  /* 0x000000ff0800720c */ /* 0x004fda0003f05270 */
[----:B------:R-:W-:Y:S05]  /*1da0*/  @!P0 BRA `(.L_x_9197) ;  /* 0x0000001400708947 */ /* 0x000fea0003800000 */
[----:B------:R-:W-:Y:S01]  /*1db0*/  MOV R2, RZ ;  /* 0x000000ff00027202 */ /* 0x000fe20000000f00 */
[----:B------:R-:W-:Y:S01]  /*1dc0*/  ULDC.64 UR6, c[0x0][0x220] ;  /* 0x0000880000067ab9 */ /* 0x000fe20000000a00 */
[----:B------:R-:W-:Y:S01]  /*1dd0*/  MOV R3, R9 ;  /* 0x0000000900037202 */ /* 0x000fe20000000f00 */
[----:B------:R-:W-:Y:S01]  /*1de0*/  ULDC UR8, c[0x0][0x350] ;  /* 0x0000d40000087ab9 */ /* 0x000fe20000000800 */
[----:B------:R-:W-:Y:S01]  /*1df0*/  ISETP.NE.AND P0, PT, R8, 0x1, PT ;  /* 0x000000010800780c */ /* 0x000fe20003f05270 */
[----:B-1----:R-:W-:Y:S01]  /*1e00*/  IMAD.HI.U32 R4, R9, UR6, R2 ;  /* 0x0000000609047c27 */ /* 0x002fe2000f8e0002 */
        /* <DEDUP_REMOVED lines=326> */
[----:B------:R-:W2:Y:S08]  /*3270*/  @P0 LDC R13, c[0x0][0x33c] ;  /* 0x0000cf00ff0d0b82 */ /* 0x000eb00000000800 */
[----:B------:R-:W3:Y:S08]  /*3280*/  @P0 LDC.64 R6, c[0x0][0x468] ;  /* 0x00011a00ff060b82 */ /* 0x000ef00000000a00 */
[----:B------:R-:W4:Y:S01]  /*3290*/  @P0 LDC R12, c[0x0][0x470] ;  /* 0x00011c00ff0c0b82 */ /* 0x000f220000000800 */
[----:B-1----:R-:W-:-:S05]  /*32a0*/  @P0 IMAD.HI.U32 R4, R9, R10, R8 ;  /* 0x0000000a09040227 */ /* 0x002fca00078e0008 */
[----:B------:R-:W-:Y:S02]  /*32b0*/  @P0 SHF.R.U32.HI R4, RZ, R11, R4 ;  /* 0x0000000bff040219 */ /* 0x000fe40000011604 */
[----:B------:R-:W-:Y:S02]  /*32c0*/  IADD3 R11, -R9, RZ, RZ ;  /* 0x000000ff090b7210 */ /* 0x000fe40007ffe1ff */
[----:B------:R-:W-:-:S03]  /*32d0*/  @P0 IADD3 R8, -R4, RZ, RZ ;  /* 0x000000ff04080210 */ /* 0x000fc60007ffe1ff */
[----:B------:R-:W-:Y:S01]  /*32e0*/  IMAD R5, R11, UR8, R5 ;  /* 0x000000080b057c24 */ /* 0x000fe2000f8e0205 */
[----:B------:R-:W-:Y:S01]  /*32f0*/  ULDC.64 UR8, c[0x0][0x460] ;  /* 0x0001180000087ab9 */ /* 0x000fe20000000a00 */
[----:B--2---:R-:W-:Y:S02]  /*3300*/  @P0 IMAD R9, R13, R8, R9 ;  /* 0x000000080d090224 */ /* 0x004fe400078e0209 */
[C---:B------:R-:W-:Y:S02]  /*3310*/  IMAD R3, R5.reuse, UR6, R3 ;  /* 0x0000000605037c24 */ /* 0x040fe4000f8e0203 */
[C---:B------:R-:W-:Y:S02]  /*3320*/  IMAD R0, R5.reuse, UR8, R0 ;  /* 0x0000000805007c24 */ /* 0x040fe4000f8e0200 */
[----:B------:R-:W-:Y:S02]  /*3330*/  IMAD R2, R5, UR9, R2 ;  /* 0x0000000905027c24 */ /* 0x000fe4000f8e0202 */
[----:B---3--:R-:W-:-:S02]  /*3340*/  @P0 IMAD R3, R9, R6, R3 ;  /* 0x0000000609030224 */ /* 0x008fc400078e0203 */
[C---:B------:R-:W-:Y:S02]  /*3350*/  @P0 IMAD R0, R9.reuse, R7, R0 ;  /* 0x0000000709000224 */ /* 0x040fe400078e0200 */
[----:B----4-:R-:W-:-:S07]  /*3360*/  @P0 IMAD R2, R9, R12, R2 ;  /* 0x0000000c09020224 */ /* 0x010fce00078e0202 */
.L_x_9197:
[----:B------:R-:W-:Y:S02]  /*3370*/  ULDC.64 UR6, c[0x0][0x488] ;  /* 0x0001220000067ab9 */ /* 0x000fe40000000a00 */
[----:B------:R-:W-:-:S04]  /*3380*/  IADD3 R8, P0, R2, UR6, RZ ;  /* 0x0000000602087c10 */ /* 0x000fc8000ff1e0ff */
[----:B------:R-:W-:Y:S01]  /*3390*/  IADD3.X R9, RZ, UR7, RZ, P0, !PT ;  /* 0x00000007ff097c10 */ /* 0x000fe200087fe4ff */
[----:B------:R-:W-:-:S04]  /*33a0*/  ULDC.64 UR6, c[0x0][0x480] ;  /* 0x0001200000067ab9 */ /* 0x000fc80000000a00 */
[----:B-1----:R-:W2:Y:S01]  /*33b0*/  LDG.E R4, desc[UR4][R8.64] ;  /* 0x0000000408047981 */ /* 0x002ea2000c1e1900 */
        /* <DEDUP_REMOVED lines=38> */
.L_x_9205:
[----:B------:R-:W-:Y:S01]  /*3620*/  FSETP.GEU.FTZ.AND P0, PT, R7, -R11, PT ;  /* 0x8000000b0700720b */ /* 0x000fe20003f1e000 */
[----:B------:R-:W-:-:S12]  /*3630*/  FADD.FTZ R9, R9, -1 ;  /* 0xbf80000009097421 */ /* 0x000fd80000010000 */
[----:B------:R-:W-:-:S07]  /*3640*/  @!P0 FADD.FTZ R9, R9, -1 ;  /* 0xbf80000009098421 */ /* 0x000fce0000010000 */
.L_x_9204:
[----:B------:R-:W-:Y:S05]  /*3650*/  BSYNC B2 ;  /* 0x0000000000027941 */ /* 0x000fea0003800000 */
.L_x_9203:
[----:B------:R-:W-:Y:S01]  /*3660*/  FFMA.FTZ R0, -R11, R9, R0 ;  /* 0x000000090b007223 */ /* 0x000fe20000010100 */
[----:B------:R-:W-:Y:S06]  /*3670*/  BRA `(.L_x_9201) ;  /* 0x00000000007c7947 */ /* 0x000fec0003800000 */
.L_x_9202:
        /* <DEDUP_REMOVED lines=15> */
.L_x_9208:
        /* <DEDUP_REMOVED lines=13> */
.L_x_9207:
[----:B------:R-:W-:Y:S05]  /*3840*/  BSYNC B2 ;  /* 0x0000000000027941 */ /* 0x000fea0003800000 */
.L_x_9206:
[----:B------:R-:W-:-:S04]  /*3850*/  FMUL.FTZ R7, R6, 1.1920928955078125e-07 ;  /* 0x3400000006077820 */ /* 0x000fc80000410000 */
[----:B------:R-:W-:-:S07]  /*3860*/  FMUL.FTZ R0, R10, R7 ;  /* 0x000000070a007220 */ /* 0x000fce0000410000 */
.L_x_9201:
[----:B------:R-:W-:Y:S05]  /*3870*/  BSYNC B1 ;  /* 0x0000000000017941 */ /* 0x000fea0003800000 */
.L_x_9200:
        /* <DEDUP_REMOVED lines=10> */
[----:B------:R-:W-:-:S05]  /*3920*/  @P0 FADD.FTZ R0, R0, -1 ;  /* 0xbf80000000000421 */ /* 0x000fca0000010000 */
[----:B------:R-:W-:-:S13]  /*3930*/  FSETP.NEU.FTZ.AND P0, PT, R0, RZ, PT ;  /* 0x000000ff0000720b */ /* 0x000fda0003f1d000 */
[----:B------:R-:W2:Y:S01]  /*3940*/  @P0 FRND.FTZ.FLOOR R7, R0 ;  /* 0x0000000000070307 */ /* 0x000ea20000215000 */
[----:B------:R-:W-:-:S05]  /*3950*/  @!P0 FMUL.FTZ R5, R5, R8 ;  /* 0x0000000805058220 */ /* 0x000fca0000410000 */
[----:B------:R-:W-:Y:S01]  /*3960*/  @!P0 LOP3.LUT R11, RZ, 0x80000000, R5, 0xb8, !PT ;  /* 0x80000000ff0b8812 */ /* 0x000fe200078eb805 */
[----:B--2---:R-:W-:-:S05]  /*3970*/  @P0 FADD.FTZ R6, R0, -R7 ;  /* 0x8000000700060221 */ /* 0x004fca0000010000 */
[----:B------:R-:W-:-:S13]  /*3980*/  FSETP.GT.AND P1, PT, R6, 0.5, P0 ;  /* 0x3f0000000600780b */ /* 0x000fda0000724000 */
[----:B------:R-:W-:-:S05]  /*3990*/  @P1 FADD.FTZ R7, R7, 1 ;  /* 0x3f80000007071421 */ /* 0x000fca0000010000 */
[----:B------:R-:W-:-:S07]  /*39a0*/  @P0 MOV R11, R7 ;  /* 0x00000007000b0202 */ /* 0x000fce0000000f00 */
.L_x_9199:
[----:B------:R-:W-:Y:S05]  /*39b0*/  BSYNC B0 ;  /* 0x0000000000007941 */ /* 0x000fea0003800000 */
.L_x_9198:
[----:B------:R-:W-:Y:S01]  /*39c0*/  STG.E desc[UR4][R2.64], R11 ;  /* 0x0000000b02007986 */ /* 0x000fe2000c101904 */
[----:B------:R-:W-:Y:S05]  /*39d0*/  EXIT ;  /* 0x000000000000794d */ /* 0x000fea0003800000 */
.L_x_9209:
        /* <DEDUP_REMOVED lines=10> */
.L_x_37806:


//--------------------- .text._ZN2at6native27unrolled_elementwise_kernelINS0_13BinaryFunctorIfffZZZNS0_15binary_internal21div_floor_kernel_cudaERNS_18TensorIteratorBaseEENKUlvE1_clEvENKUlvE0_clEvEUlffE_EESt5arrayIPcLm3EELi4E23TrivialOffsetCalculatorILi2EjESD_ILi1EjENS0_6memory15LoadWithoutCastENSG_16StoreWithoutCastEEEviT_T0_T2_T3_T4_T5_ --------------------------
	.section	.text._ZN2at6native27unrolled_elementwise_kernelINS0_13BinaryFunctorIfffZZZNS0_15binary_internal21div_floor_kernel_cudaERNS_18TensorIteratorBaseEENKUlvE1_clEvENKUlvE0_clEvEUlffE_EESt5arrayIPcLm3EELi4E23TrivialOffsetCalculatorILi2EjESD_ILi1EjENS0_6memory15LoadWithoutCastENSG_16StoreWithoutCastEEEviT_T0_T2_T3_T4_T5_,"ax",@progbits
	.align	128
        .global         _ZN2at6native27unrolled_elementwise_kernelINS0_13BinaryFunctorIfffZZZNS0_15binary_internal21div_floor_kernel_cudaERNS_18TensorIteratorBaseEENKUlvE1_clEvENKUlvE0_clEvEUlffE_EESt5arrayIPcLm3EELi4E23TrivialOffsetCalculatorILi2EjESD_ILi1EjENS0_6memory15LoadWithoutCastENSG_16StoreWithoutCastEEEviT_T0_T2_T3_T4_T5_
        .type           _ZN2at6native27unrolled_elementwise_kernelINS0_13BinaryFunctorIfffZZZNS0_15binary_internal21div_floor_kernel_cudaERNS_18TensorIteratorBaseEENKUlvE1_clEvENKUlvE0_clEvEUlffE_EESt5arrayIPcLm3EELi4E23TrivialOffsetCalculatorILi2EjESD_ILi1EjENS0_6memory15LoadWithoutCastENSG_16StoreWithoutCastEEEviT_T0_T2_T3_T4_T5_,@function
        .size           _ZN2at6native27unrolled_elementwise_kernelINS0_13BinaryFunctorIfffZZZNS0_15binary_internal21div_floor_kernel_cudaERNS_18TensorIteratorBaseEENKUlvE1_clEvENKUlvE0_clEvEUlffE_EESt5arrayIPcLm3EELi4E23TrivialOffsetCalculatorILi2EjESD_ILi1EjENS0_6memory15LoadWithoutCastENSG_16StoreWithoutCastEEEviT_T0_T2_T3_T4_T5_,(.L_x_37807 - _ZN2at6native27unrolled_elementwise_kernelINS0_13BinaryFunctorIfffZZZNS0_15binary_internal21div_floor_kernel_cudaERNS_18TensorIteratorBaseEENKUlvE1_clEvENKUlvE0_clEvEUlffE_EESt5arrayIPcLm3EELi4E23TrivialOffsetCalculatorILi2EjESD_ILi1EjENS0_6memory15LoadWithoutCastENSG_16StoreWithoutCastEEEviT_T0_T2_T3_T4_T5_)
        .other          _ZN2at6native27unrolled_elementwise_kernelINS0_13BinaryFunctorIfffZZZNS0_15binary_internal21div_floor_kernel_cudaERNS_18TensorIteratorBaseEENKUlvE1_clEvENKUlvE0_clEvEUlffE_EESt5arrayIPcLm3EELi4E23TrivialOffsetCalculatorILi2EjESD_ILi1EjENS0_6memory15LoadWithoutCastENSG_16StoreWithoutCastEEEviT_T0_T2_T3_T4_T5_,@"STO_CUDA_ENTRY STV_DEFAULT"
_ZN2at6native27unrolled_elementwise_kernelINS0_13BinaryFunctorIfffZZZNS0_15binary_internal21div_floor_kernel_cudaERNS_18TensorIteratorBaseEENKUlvE1_clEvENKUlvE0_clEvEUlffE_EESt5arrayIPcLm3EELi4E23TrivialOffsetCalculatorILi2EjESD_ILi1EjENS0_6memory15LoadWithoutCastENSG_16StoreWithoutCastEEEviT_T0_T2_T3_T4_T5_:
.text._ZN2at6native27unrolled_elementwise_kernelINS0_13BinaryFunctorIfffZZZNS0_15binary_internal21div_floor_kernel_cudaERNS_18TensorIteratorBaseEENKUlvE1_clEvENKUlvE0_clEvEUlffE_EESt5arrayIPcLm3EELi4E23TrivialOffsetCalculatorILi2EjESD_ILi1EjENS0_6memory15LoadWithoutCastENSG_16StoreWithoutCastEEEviT_T0_T2_T3_T4_T5_:
[----:B------:R-:W-:Y:S01]  /*0000*/  LDC R1, c[0x0][0x28] ;  /* 0x00000a00ff017b82 */ /* 0x000fe20000000800 */
[----:B------:R-:W0:Y:S07]  /*0010*/  S2R R10, SR_CTAID.X ;  /* 0x00000000000a7919 */ /* 0x000e2e0000002500 */
[----:B------:R-:W0:Y:S01]  /*0020*/  LDC R3, c[0x0][0x210] ;  /* 0x00008400ff037b82 */ /* 0x000e220000000800 */
[----:B------:R-:W-:Y:S01]  /*0030*/  CS2R R22, SRZ ;  /* 0x0000000000167805 */ /* 0x000fe2000001ff00 */
        /* <DEDUP_REMOVED lines=15> */
[----:B------:R-:W0:Y:S03]  /*0130*/  @!P0 LDC.64 R14, c[0x0][0x228] ;  /* 0x00008a00ff0e8b82 */ /* 0x000e260000000a00 */
[----:B------:R-:W-:Y:S01]  /*0140*/  IMAD.MOV.U32 R26, RZ, RZ, RZ ;  /* 0x000000ffff1a7224 */ /* 0x000fe200078e00ff */
[----:B------:R3:W5:Y:S01]  /*0150*/  @!P2 LDG.E R22, desc[UR4][R16.64] ;  /* 0x000000041016a981 */ /* 0x000762000c1e1900 */
[----:B-1----:R-:W-:-:S06]  /*0160*/  @!P2 IMAD.WIDE.U32 R18, R13, 0x4, R18 ;  /* 0x000000040d12a825 */ /* 0x002fcc00078e0012 */
[----:B------:R-:W-:Y:S01]  /*0170*/  @!P3 LEA R25, R10, R27, 0x9 ;  /* 0x0000001b0a19b211 */ /* 0x000fe200078e48ff */
[----:B------:R-:W-:Y:S01]  /*0180*/  @!P3 VIADD R27, R27, 0x80 ;  /* 0x000000801b1bb836 */ /* 0x000fe20000000000 */
[----:B------:R-:W1:Y:S01]  /*0190*/  @!P3 LDC.64 R8, c[0x0][0x220] ;  /* 0x00008800ff08bb82 */ /* 0x000e620000000a00 */
[----:B------:R-:W-:Y:S02]  /*01a0*/  IMAD.MOV.U32 R13, RZ, RZ, RZ ;  /* 0x000000ffff0d7224 */ /* 0x000fe400078e00ff */
[----:B--2---:R-:W-:Y:S01]  /*01b0*/  @!P0 IMAD.WIDE.U32 R20, R29, 0x4, R20 ;  /* 0x000000041d148825 */ /* 0x004fe200078e0014 */
[----:B------:R-:W-:-:S04]  /*01c0*/  ISETP.GE.AND P1, PT, R27, R12, PT ;  /* 0x0000000c1b00720c */ /* 0x000fc80003f26270 */
[----:B------:R-:W2:Y:S01]  /*01d0*/  @!P3 LDC.64 R6, c[0x0][0x228] ;  /* 0x00008a00ff06bb82 */ /* 0x000ea20000000a00 */
[----:B---3--:R-:W-:Y:S01]  /*01e0*/  CS2R R16, SRZ ;  /* 0x0000000000107805 */ /* 0x008fe2000001ff00 */
[----:B------:R3:W5:Y:S01]  /*01f0*/  @!P2 LDG.E R13, desc[UR4][R18.64] ;  /* 0x00000004120da981 */ /* 0x000762000c1e1900 */
[----:B0-----:R-:W-:-:S03]  /*0200*/  @!P0 IMAD.WIDE.U32 R14, R29, 0x4, R14 ;  /* 0x000000041d0e8825 */ /* 0x001fc600078e000e */
[----:B------:R3:W5:Y:S03]  /*0210*/  @!P0 LDG.E R23, desc[UR4][R20.64] ;  /* 0x0000000414178981 */ /* 0x000766000c1e1900 */
[----:B------:R-:W0:Y:S01]  /*0220*/  @!P1 LDC.64 R4, c[0x0][0x220] ;  /* 0x00008800ff049b82 */ /* 0x000e220000000a00 */
[----:B------:R-:W-:Y:S01]  /*0230*/  @!P1 LEA R27, R10, R27, 0x9 ;  /* 0x0000001b0a1b9211 */ /* 0x000fe200078e48ff */
[----:B------:R3:W5:Y:S06]  /*0240*/  @!P0 LDG.E R26, desc[UR4][R14.64] ;  /* 0x000000040e1a8981 */ /* 0x00076c000c1e1900 */
[----:B------:R-:W4:Y:S01]  /*0250*/  @!P1 LDC.64 R2, c[0x0][0x228] ;  /* 0x00008a00ff029b82 */ /* 0x000f220000000a00 */
[----:B-1----:R-:W-:-:S04]  /*0260*/  @!P3 IMAD.WIDE.U32 R8, R25, 0x4, R8 ;  /* 0x000000041908b825 */ /* 0x002fc800078e0008 */
[----:B--2---:R-:W-:Y:S01]  /*0270*/  @!P3 IMAD.WIDE.U32 R6, R25, 0x4, R6 ;  /* 0x000000041906b825 */ /* 0x004fe200078e0006 */
[----:B------:R-:W-:-:S06]  /*0280*/  CS2R R24, SRZ ;  /* 0x0000000000187805 */ /* 0x000fcc000001ff00 */
[----:B------:R3:W5:Y:S01]  /*0290*/  @!P3 LDG.E R25, desc[UR4][R8.64] ;  /* 0x000000040819b981 */ /* 0x000762000c1e1900 */
[----:B0-----:R-:W-:-:S03]  /*02a0*/  @!P1 IMAD.WIDE.U32 R4, R27, 0x4, R4 ;  /* 0x000000041b049825 */ /* 0x001fc600078e0004 */
[----:B------:R3:W5:Y:S04]  /*02b0*/  @!P3 LDG.E R24, desc[UR4][R6.64] ;  /* 0x000000040618b981 */ /* 0x000768000c1e1900 */
[----:B------:R3:W5:Y:S01]  /*02c0*/  @!P1 LDG.E R17, desc[UR4][R4.64] ;  /* 0x0000000404119981 */ /* 0x000762000c1e1900 */
[----:B----4-:R-:W-:-:S05]  /*02d0*/  @!P1 IMAD.WIDE.U32 R2, R27, 0x4, R2 ;  /* 0x000000041b029825 */ /* 0x010fca00078e0002 */
[----:B------:R3:W5:Y:S01]  /*02e0*/  @!P1 LDG.E R16, desc[UR4][R2.64] ;  /* 0x0000000402109981 */ /* 0x000762000c1e1900 */
[----:B------:R-:W-:Y:S04]  /*02f0*/  BSSY B1, `(.L_x_9210) ;  /* 0x000005a000017945 */ /* 0x000fe80003800000 */
[----:B------:R-:W-:Y:S05]  /*0300*/  @P2 BRA `(.L_x_9211) ;  /* 0x0000000400602947 */ /* 0x000fea0003800000 */
[----:B-----5:R-:W-:-:S13]  /*0310*/  FSETP.NEU.FTZ.AND P0, PT, R13, RZ, PT ;  /* 0x000000ff0d00720b */ /* 0x020fda0003f1d000 */
[----:B---3--:R-:W0:Y:S02]  /*0320*/  @!P0 MUFU.RCP R3, R13 ;  /* 0x0000000d00038308 */ /* 0x008e240000001000 */
[----:B0-----:R-:W-:Y:S01]  /*0330*/  @!P0 FMUL.FTZ R2, R3, R22 ;  /* 0x0000001603028220 */ /* 0x001fe20000410000 */
        /* <DEDUP_REMOVED lines=28> */
.L_x_9217:
[----:B------:R-:W-:Y:S01]  /*0500*/  FSETP.GEU.FTZ.AND P0, PT, R5, -R4, PT ;  /* 0x800000040500720b */ /* 0x000fe20003f1e000 */
[----:B------:R-:W-:-:S12]  /*0510*/  FADD.FTZ R0, R0, -1 ;  /* 0xbf80000000007421 */ /* 0x000fd80000010000 */
[----:B------:R-:W-:-:S07]  /*0520*/  @!P0 FADD.FTZ R0, R0, -1 ;  /* 0xbf80000000008421 */ /* 0x000fce0000010000 */
.L_x_9216:
[----:B------:R-:W-:Y:S05]  /*0530*/  BSYNC B2 ;  /* 0x0000000000027941 */ /* 0x000fea0003800000 */
.L_x_9215:
[----:B------:R-:W-:Y:S01]  /*0540*/  FFMA.FTZ R3, -R4, R0, R3 ;  /* 0x0000000004037223 */ /* 0x000fe20000010103 */
[----:B------:R-:W-:Y:S06]  /*0550*/  BRA `(.L_x_9213) ;  /* 0x00000000007c7947 */ /* 0x000fec0003800000 */
.L_x_9214:
        /* <DEDUP_REMOVED lines=15> */
.L_x_9220:
        /* <DEDUP_REMOVED lines=13> */
.L_x_9219:
[----:B------:R-:W-:Y:S05]  /*0720*/  BSYNC B2 ;  /* 0x0000000000027941 */ /* 0x000fea0003800000 */
.L_x_9218:
[----:B------:R-:W-:-:S04]  /*0730*/  FMUL.FTZ R3, R3, 1.1920928955078125e-07 ;  /* 0x3400000003037820 */ /* 0x000fc80000410000 */
[----:B------:R-:W-:-:S07]  /*0740*/  FMUL.FTZ R3, R2, R3 ;  /* 0x0000000302037220 */ /* 0x000fce0000410000 */
.L_x_9213:
[----:B------:R-:W-:Y:S05]  /*0750*/  BSYNC B0 ;  /* 0x0000000000007941 */ /* 0x000fea0003800000 */
.L_x_9212:
        /* <DEDUP_REMOVED lines=17> */
[----:B------:R-:W-:-:S05]  /*0870*/  @P1 FADD.FTZ R0, R0, 1 ;  /* 0x3f80000000001421 */ /* 0x000fca0000010000 */
[----:B------:R-:W-:-:S07]  /*0880*/  @P0 MOV R2, R0 ;  /* 0x0000000000020202 */ /* 0x000fce0000000f00 */
.L_x_9211:
[----:B------:R-:W-:Y:S05]  /*0890*/  BSYNC B1 ;  /* 0x0000000000017941 */ /* 0x000fea0003800000 */
.L_x_9210:
[----:B---3--:R-:W-:Y:S01]  /*08a0*/  VIADD R3, R11, 0x80 ;  /* 0x000000800b037836 */ /* 0x008fe20000000000 */
[----:B------:R-:W-:Y:S04]  /*08b0*/  BSSY B1, `(.L_x_9221) ;  /* 0x000005b000017945 */ /* 0x000fe80003800000 */
[----:B------:R-:W-:-:S13]  /*08c0*/  ISETP.GE.AND P0, PT, R3, R12, PT ;  /* 0x0000000c0300720c */ /* 0x000fda0003f06270 */
[----:B------:R-:W-:Y:S05]  /*08d0*/  @P0 BRA `(.L_x_9222) ;  /* 0x0000000400600947 */ /* 0x000fea0003800000 */
[----:B-----5:R-:W-:-:S13]  /*08e0*/  FSETP.NEU.FTZ.AND P0, PT, R26, RZ, PT ;  /* 0x000000ff1a00720b */ /* 0x020fda0003f1d000 */
[----:B------:R-:W1:Y:S02]  /*08f0*/  @!P0 MUFU.RCP R4, R26 ;  /* 0x0000001a00048308 */ /* 0x000e640000001000 */
        /* <DEDUP_REMOVED lines=29> */
.L_x_9228:
[----:B------:R-:W-:Y:S01]  /*0ad0*/  FSETP.GEU.FTZ.AND P0, PT, R5, -R9, PT ;  /* 0x800000090500720b */ /* 0x000fe20003f1e000 */
[----:B------:R-:W-:-:S12]  /*0ae0*/  FADD.FTZ R7, R7, -1 ;  /* 0xbf80000007077421 */ /* 0x000fd80000010000 */
[----:B------:R-:W-:-:S07]  /*0af0*/  @!P0 FADD.FTZ R7, R7, -1 ;  /* 0xbf80000007078421 */ /* 0x000fce0000010000 */
.L_x_9227:
[----:B------:R-:W-:Y:S05]  /*0b00*/  BSYNC B2 ;  /* 0x0000000000027941 */ /* 0x000fea0003800000 */
.L_x_9226:
[----:B------:R-:W-:Y:S01]  /*0b10*/  FFMA.FTZ R4, -R9, R7, R4 ;  /* 0x0000000709047223 */ /* 0x000fe20000010104 */
[----:B------:R-:W-:Y:S06]  /*0b20*/  BRA `(.L_x_9224) ;  /* 0x00000000007c7947 */ /* 0x000fec0003800000 */
.L_x_9225:
        /* <DEDUP_REMOVED lines=15> */
.L_x_9231:
[----:B------:R-:W-:-:S04]  /*0c20*/  VIMNMX.U32 R7, R6, 0xb800000, PT ;  /* 0x0b80000006077848 */ /* 0x000fc80003fe0000 */
[C---:B------:R-:W-:Y:S01]  /*0c30*/  IADD3 R6, -R7.reuse, R6, RZ ;  /* 0x0000000607067210 */ /* 0x040fe20007ffe1ff */
[----:B------:R-:W-:-:S03]  /*0c40*/  IMAD.IADD R5, R7, 0x1, R5 ;  /* 0x0000000107057824 */ /* 0x000fc600078e0205 */
[----:B------:R-:W-:Y:S01]  /*0c50*/  ISETP.NE.AND P1, PT, R6, RZ, PT ;  /* 0x000000ff0600720c */ /* 0x000fe20003f25270 */
[----:B0-2---:R-:W-:-:S04]  /*0c60*/  FFMA.FTZ R8, R0, R5, -RZ ;  /* 0x0000000500087223 */ /* 0x005fc800000108ff */
        /* <DEDUP_REMOVED lines=8> */
.L_x_9230:
[----:B------:R-:W-:Y:S05]  /*0cf0*/  BSYNC B2 ;  /* 0x0000000000027941 */ /* 0x000fea0003800000 */
.L_x_9229:
[----:B------:R-:W-:-:S04]  /*0d00*/  FMUL.FTZ R5, R5, 1.1920928955078125e-07 ;  /* 0x3400000005057820 */ /* 0x000fc80000410000 */
[----:B------:R-:W-:-:S07]  /*0d10*/  FMUL.FTZ R4, R4, R5 ;  /* 0x0000000504047220 */ /* 0x000fce0000410000 */
.L_x_9224:
[----:B------:R-:W-:Y:S05]  /*0d20*/  BSYNC B0 ;  /* 0x0000000000007941 */ /* 0x000fea0003800000 */
.L_x_9223:
[C---:B------:R-:W-:Y:S01]  /*0d30*/  FSETP.GTU.FTZ.AND P0, PT, |R4|.reuse, +INF , PT ;  /* 0x7f8000000400780b */ /* 0x040fe20003f1c200 */
[----:B------:R-:W2:Y:S01]  /*0d40*/  MUFU.RCP R6, R26 ;  /* 0x0000001a00067308 */ /* 0x000ea20000001000 */
[----:B------:R-:W-:Y:S02]  /*0d50*/  LOP3.LUT R5, R4, 0x80000000, R23, 0xb8, !PT ;  /* 0x8000000004057812 */ /* 0x000fe400078eb817 */
[----:B------:R-:W-:Y:S02]  /*0d60*/  FSETP.GEU.FTZ.AND P2, PT, R26, RZ, PT ;  /* 0x000000ff1a00720b */ /* 0x000fe40003f5e000 */
[----:B------:R-:W-:-:S04]  /*0d70*/  FSEL R4, R4, R5, P0 ;  /* 0x0000000504047208 */ /* 0x000fc80000000000 */
[C---:B------:R-:W-:Y:S02]  /*0d80*/  FSETP.NEU.FTZ.AND P0, PT, R4.reuse, RZ, PT ;  /* 0x000000ff0400720b */ /* 0x040fe40003f1d000 */
[C---:B------:R-:W-:Y:S01]  /*0d90*/  FSETP.GEU.FTZ.AND P1, PT, R4.reuse, RZ, PT ;  /* 0x000000ff0400720b */ /* 0x040fe20003f3e000 */
[----:B------:R-:W-:-:S03]  /*0da0*/  FADD.FTZ R4, -R4, R23 ;  /* 0x0000001704047221 */ /* 0x000fc60000010100 */
[----:B------:R-:W-:Y:S01]  /*0db0*/  PLOP3.LUT P0, PT, P0, P2, P1, 0x60, 0x0 ;  /* 0x000000000000781c */ /* 0x000fe20000704c10 */
[----:B--2---:R-:W-:-:S12]  /*0dc0*/  FMUL.FTZ R0, R4, R6 ;  /* 0x0000000604007220 */ /* 0x004fd80000410000 */
[----:B------:R-:W-:-:S05]  /*0dd0*/  @P0 FADD.FTZ R0, R0, -1 ;  /* 0xbf80000000000421 */ /* 0x000fca0000010000 */
[----:B------:R-:W-:-:S13]  /*0de0*/  FSETP.NEU.FTZ.AND P0, PT, R0, RZ, PT ;  /* 0x000000ff0000720b */ /* 0x000fda0003f1d000 */
[----:B------:R-:W2:Y:S02]  /*0df0*/  @P0 FRND.FTZ.FLOOR R5, R0 ;  /* 0x0000000000050307 */ /* 0x000ea40000215000 */
[----:B--2---:R-:W-:-:S05]  /*0e00*/  @P0 FADD.FTZ R4, R0, -R5 ;  /* 0x8000000500040221 */ /* 0x004fca0000010000 */
[----:B------:R-:W-:Y:S01]  /*0e10*/  FSETP.GT.AND P1, PT, R4, 0.5, P0 ;  /* 0x3f0000000400780b */ /* 0x000fe20000724000 */
[----:B------:R-:W-:-:S05]  /*0e20*/  @!P0 FMUL.FTZ R4, R6, R23 ;  /* 0x0000001706048220 */ /* 0x000fca0000410000 */
[----:B------:R-:W-:-:S07]  /*0e30*/  @!P0 LOP3.LUT R4, RZ, 0x80000000, R4, 0xb8, !PT ;  /* 0x80000000ff048812 */ /* 0x000fce00078eb804 */
[----:B------:R-:W-:-:S04]  /*0e40*/  @P1 FADD.FTZ R5, R5, 1 ;  /* 0x3f80000005051421 */ /* 0x000fc80000010000 */
[----:B------:R-:W-:-:S07]  /*0e50*/  @P0 IMAD.MOV.U32 R4, RZ, RZ, R5 ;  /* 0x000000ffff040224 */ /* 0x000fce00078e0005 */
.L_x_9222:
[----:B------:R-:W-:Y:S05]  /*0e60*/  BSYNC B1 ;  /* 0x0000000000017941 */ /* 0x000fea0003800000 */
.L_x_9221:
[----:B------:R-:W-:Y:S01]  /*0e70*/  IADD3 R5, R11, 0x100, RZ ;  /* 0x000001000b057810 */ /* 0x000fe20007ffe0ff */
[----:B------:R-:W-:Y:S03]  /*0e80*/  BSSY B1, `(.L_x_9232) ;  /* 0x000005b000017945 */ /* 0x000fe60003800000 */
[----:B------:R-:W-:-:S13]  /*0e90*/  ISETP.GE.AND P0, PT, R5, R12, PT ;  /* 0x0000000c0500720c */ /* 0x000fda0003f06270 */
[----:B------:R-:W-:Y:S05]  /*0ea0*/  @P0 BRA `(.L_x_9233) ;  /* 0x0000000400600947 */ /* 0x000fea0003800000 */
[----:B-----5:R-:W-:-:S13]  /*0eb0*/  FSETP.NEU.FTZ.AND P0, PT, R24, RZ, PT ;  /* 0x000000ff1800720b */ /* 0x020fda0003f1d000 */
[----:B------:R-:W2:Y:S02]  /*0ec0*/  @!P0 MUFU.RCP R0, R24 ;  /* 0x0000001800008308 */ /* 0x000ea40000001000 */
[----:B--2---:R-:W-:Y:S01]  /*0ed0*/  @!P0 FMUL.FTZ R5, R0, R25 ;  /* 0x0000001900058220 */ /* 0x004fe20000410000 */
        /* <DEDUP_REMOVED lines=28> */
.L_x_9239:
[----:B------:R-:W-:Y:S01]  /*10a0*/  FSETP.GEU.FTZ.AND P0, PT, R7, -R9, PT ;  /* 0x800000090700720b */ /* 0x000fe20003f1e000 */
[----:B------:R-:W-:-:S12]  /*10b0*/  FADD.FTZ R5, R5, -1 ;  /* 0xbf80000005057421 */ /* 0x000fd80000010000 */
[----:B------:R-:W-:-:S07]  /*10c0*/  @!P0 FADD.FTZ R5, R5, -1 ;  /* 0xbf80000005058421 */ /* 0x000fce0000010000 */
.L_x_9238:
[----:B------:R-:W-:Y:S05]  /*10d0*/  BSYNC B2 ;  /* 0x0000000000027941 */ /* 0x000fea0003800000 */
.L_x_9237:
[----:B------:R-:W-:Y:S01]  /*10e0*/  FFMA.FTZ R0, -R9, R5, R0 ;  /* 0x0000000509007223 */ /* 0x000fe20000010100 */
[----:B------:R-:W-:Y:S06]  /*10f0*/  BRA `(.L_x_9235) ;  /* 0x00000000007c7947 */ /* 0x000fec0003800000 */
.L_x_9236:
        /* <DEDUP_REMOVED lines=15> */
.L_x_9242:
        /* <DEDUP_REMOVED lines=13> */
.L_x_9241:
[----:B------:R-:W-:Y:S05]  /*12c0*/  BSYNC B2 ;  /* 0x0000000000027941 */ /* 0x000fea0003800000 */
.L_x_9240:
[----:B------:R-:W-:-:S04]  /*12d0*/  FMUL.FTZ R6, R6, 1.1920928955078125e-07 ;  /* 0x3400000006067820 */ /* 0x000fc80000410000 */
[----:B------:R-:W-:-:S07]  /*12e0*/  FMUL.FTZ R0, R5, R6 ;  /* 0x0000000605007220 */ /* 0x000fce0000410000 */
.L_x_9235:
[----:B------:R-:W-:Y:S05]  /*12f0*/  BSYNC B0 ;  /* 0x0000000000007941 */ /* 0x000fea0003800000 */
.L_x_9234:
        /* <DEDUP_REMOVED lines=19> */
.L_x_9233:
[----:B------:R-:W-:Y:S05]  /*1430*/  BSYNC B1 ;  /* 0x0000000000017941 */ /* 0x000fea0003800000 */
.L_x_9232:
        /* <DEDUP_REMOVED lines=35> */
.L_x_9250:
[----:B------:R-:W-:Y:S01]  /*1670*/  FSETP.GEU.FTZ.AND P0, PT, R7, -R13, PT ;  /* 0x8000000d0700720b */ /* 0x000fe20003f1e000 */
[----:B------:R-:W-:-:S12]  /*1680*/  FADD.FTZ R9, R9, -1 ;  /* 0xbf80000009097421 */ /* 0x000fd80000010000 */
[----:B------:R-:W-:-:S07]  /*1690*/  @!P0 FADD.FTZ R9, R9, -1 ;  /* 0xbf80000009098421 */ /* 0x000fce0000010000 */
.L_x_9249:
[----:B------:R-:W-:Y:S05]  /*16a0*/  BSYNC B2 ;  /* 0x0000000000027941 */ /* 0x000fea0003800000 */
.L_x_9248:
[----:B------:R-:W-:Y:S01]  /*16b0*/  FFMA.FTZ R0, -R13, R9, R0 ;  /* 0x000000090d007223 */ /* 0x000fe20000010100 */
[----:B------:R-:W-:Y:S06]  /*16c0*/  BRA `(.L_x_9246) ;  /* 0x00000000007c7947 */ /* 0x000fec0003800000 */
.L_x_9247:
        /* <DEDUP_REMOVED lines=10> */
[----:B-1----:R-:W-:-:S07]  /*1770*/  FSEL R14, R0, +QNAN , !P0 ;  /* 0x7fffffff000e7808 */ /* 0x002fce0004000000 */
[----:B------:R-:W-:Y:S05]  /*1780*/  @!P1 BRA `(.L_x_9252) ;  /* 0x0000000000409947 */ /* 0x000fea0003800000 */
[----:B------:R-:W-:-:S04]  /*1790*/  LOP3.LUT R0, R9, 0x7fffff, RZ, 0xc0, !PT ;  /* 0x007fffff09007812 */ /* 0x000fc800078ec0ff */
[----:B------:R-:W-:-:S04]  /*17a0*/  LOP3.LUT R18, R0, 0x3f800000, RZ, 0xfc, !PT ;  /* 0x3f80000000127812 */ /* 0x000fc800078efcff */
[----:B------:R1:W2:Y:S03]  /*17b0*/  MUFU.RCP R0, R18 ;  /* 0x0000001200007308 */ /* 0x0002a60000001000 */
.L_x_9253:
        /* <DEDUP_REMOVED lines=13> */
.L_x_9252:
[----:B------:R-:W-:Y:S05]  /*1890*/  BSYNC B2 ;  /* 0x0000000000027941 */ /* 0x000fea0003800000 */
.L_x_9251:
[----:B------:R-:W-:-:S04]  /*18a0*/  FMUL.FTZ R7, R6, 1.1920928955078125e-07 ;  /* 0x3400000006077820 */ /* 0x000fc80000410000 */
[----:B------:R-:W-:-:S07]  /*18b0*/  FMUL.FTZ R0, R14, R7 ;  /* 0x000000070e007220 */ /* 0x000fce0000410000 */
.L_x_9246:
[----:B------:R-:W-:Y:S05]  /*18c0*/  BSYNC B0 ;  /* 0x0000000000007941 */ /* 0x000fea0003800000 */
.L_x_9245:
[C---:B------:R-:W-:Y:S01]  /*18d0*/  FSETP.GTU.FTZ.AND P0, PT, |R0|.reuse, +INF , PT ;  /* 0x7f8000000000780b */ /* 0x040fe20003f1c200 */
[----:B0-----:R-:W0:Y:S01]  /*18e0*/  MUFU.RCP R8, R16 ;  /* 0x0000001000087308 */ /* 0x001e220000001000 */
[----:B------:R-:W-:Y:S02]  /*18f0*/  LOP3.LUT R7, R0, 0x80000000, R17, 0xb8, !PT ;  /* 0x8000000000077812 */ /* 0x000fe400078eb811 */
[----:B------:R-:W-:Y:S02]  /*1900*/  FSETP.GEU.FTZ.AND P2, PT, R16, RZ, PT ;  /* 0x000000ff1000720b */ /* 0x000fe40003f5e000 */
[----:B------:R-:W-:-:S04]  /*1910*/  FSEL R0, R0, R7, P0 ;  /* 0x0000000700007208 */ /* 0x000fc80000000000 */
[C---:B------:R-:W-:Y:S02]  /*1920*/  FSETP.NEU.FTZ.AND P0, PT, R0.reuse, RZ, PT ;  /* 0x000000ff0000720b */ /* 0x040fe40003f1d000 */
[C---:B------:R-:W-:Y:S01]  /*1930*/  FSETP.GEU.FTZ.AND P1, PT, R0.reuse, RZ, PT ;  /* 0x000000ff0000720b */ /* 0x040fe20003f3e000 */
[----:B------:R-:W-:-:S03]  /*1940*/  FADD.FTZ R0, -R0, R17 ;  /* 0x0000001100007221 */ /* 0x000fc60000010100 */
[----:B------:R-:W-:Y:S01]  /*1950*/  PLOP3.LUT P0, PT, P0, P2, P1, 0x60, 0x0 ;  /* 0x000000000000781c */ /* 0x000fe20000704c10 */
[----:B0-----:R-:W-:-:S12]  /*1960*/  FMUL.FTZ R6, R0, R8 ;  /* 0x0000000800067220 */ /* 0x001fd80000410000 */
[----:B------:R-:W-:-:S05]  /*1970*/  @P0 FADD.FTZ R6, R6, -1 ;  /* 0xbf80000006060421 */ /* 0x000fca0000010000 */
[----:B------:R-:W-:-:S13]  /*1980*/  FSETP.NEU.FTZ.AND P0, PT, R6, RZ, PT ;  /* 0x000000ff0600720b */ /* 0x000fda0003f1d000 */
[----:B------:R-:W0:Y:S02]  /*1990*/  @P0 FRND.FTZ.FLOOR R7, R6 ;  /* 0x0000000600070307 */ /* 0x000e240000215000 */
[----:B0-----:R-:W-:-:S05]  /*19a0*/  @P0 FADD.FTZ R0, R6, -R7 ;  /* 0x8000000706000221 */ /* 0x001fca0000010000 */
[----:B------:R-:W-:Y:S01]  /*19b0*/  FSETP.GT.AND P1, PT, R0, 0.5, P0 ;  /* 0x3f0000000000780b */ /* 0x000fe20000724000 */
[----:B------:R-:W-:-:S05]  /*19c0*/  @!P0 FMUL.FTZ R0, R8, R17 ;  /* 0x0000001108008220 */ /* 0x000fca0000410000 */
[----:B------:R-:W-:-:S07]  /*19d0*/  @!P0 LOP3.LUT R0, RZ, 0x80000000, R0, 0xb8, !PT ;  /* 0x80000000ff008812 */ /* 0x000fce00078eb800 */
[----:B------:R-:W-:-:S04]  /*19e0*/  @P1 FADD.FTZ R7, R7, 1 ;  /* 0x3f80000007071421 */ /* 0x000fc80000010000 */
[----:B------:R-:W-:-:S07]  /*19f0*/  @P0 IMAD.MOV.U32 R0, RZ, RZ, R7 ;  /* 0x000000ffff000224 */ /* 0x000fce00078e0007 */
.L_x_9244:
[----:B------:R-:W-:Y:S05]  /*1a00*/  BSYNC B1 ;  /* 0x0000000000017941 */ /* 0x000fea0003800000 */
.L_x_9243:
        /* <DEDUP_REMOVED lines=8> */
[----:B------:R2:W-:Y:S04]  /*1a90*/  STG.E desc[UR4][R6.64], R2 ;  /* 0x0000000206007986 */ /* 0x0005e8000c101904 */
[----:B------:R-:W-:-:S13]  /*1aa0*/  ISETP.GE.AND P0, PT, R11, R12, PT ;  /* 0x0000000c0b00720c */ /* 0x000fda0003f06270 */
[----:B------:R-:W-:Y:S05]  /*1ab0*/  @P0 BREAK B1 ;  /* 0x0000000000010942 */ /* 0x000fea0003800000 */
[----:B--2---:R-:W-:Y:S05]  /*1ac0*/  @P0 BRA `(.L_x_9257) ;  /* 0x0000000000300947 */ /* 0x004fea0003800000 */
[----:B------:R-:W2:Y:S01]  /*1ad0*/  LDC.64 R2, c[0x0][0x218] ;  /* 0x00008600ff027b82 */ /* 0x000ea20000000a00 */
[----:B------:R-:W-:Y:S01]  /*1ae0*/  LEA R7, R10, R11, 0x9 ;  /* 0x0000000b0a077211 */ /* 0x000fe200078e48ff */
[----:B------:R-:W-:-:S04]  /*1af0*/  VIADD R11, R11, 0x80 ;  /* 0x000000800b0b7836 */ /* 0x000fc80000000000 */
[----:B--2---:R-:W-:-:S05]  /*1b00*/  IMAD.WIDE.U32 R2, R7, 0x4, R2 ;  /* 0x0000000407027825 */ /* 0x004fca00078e0002 */
[----:B------:R2:W-:Y:S02]  /*1b10*/  STG.E desc[UR4][R2.64], R4 ;  /* 0x0000000402007986 */ /* 0x0005e4000c101904 */
.L_x_9256:
[----:B------:R-:W-:Y:S05]  /*1b20*/  BSYNC B1 ;  /* 0x0000000000017941 */ /* 0x000fea0003800000 */
.L_x_9255:
[----:B------:R-:W-:-:S13]  /*1b30*/  ISETP.GE.AND P0, PT, R11, R12, PT ;  /* 0x0000000c0b00720c */ /* 0x000fda0003f06270 */
[----:B--2---:R-:W2:Y:S01]  /*1b40*/  @!P0 LDC.64 R2, c[0x0][0x218] ;  /* 0x00008600ff028b82 */ /* 0x004ea20000000a00 */
[----:B------:R-:W-:Y:S01]  /*1b50*/  @!P0 LEA R7, R10, R11, 0x9 ;  /* 0x0000000b0a078211 */ /* 0x000fe200078e48ff */
[----:B------:R-:W-:-:S04]  /*1b60*/  @!P0 VIADD R11, R11, 0x80 ;  /* 0x000000800b0b8836 */ /* 0x000fc80000000000 */
[----:B--2---:R-:W-:-:S05]  /*1b70*/  @!P0 IMAD.WIDE.U32 R2, R7, 0x4, R2 ;  /* 0x0000000407028825 */ /* 0x004fca00078e0002 */
[----:B------:R2:W-:Y:S02]  /*1b80*/  @!P0 STG.E desc[UR4][R2.64], R5 ;  /* 0x0000000502008986 */ /* 0x0005e4000c101904 */
.L_x_9257:
[----:B------:R-:W-:Y:S05]  /*1b90*/  BSYNC B0 ;  /* 0x0000000000007941 */ /* 0x000fea0003800000 */
.L_x_9254:
[----:B------:R-:W-:Y:S05]  /*1ba0*/  WARPSYNC.ALL ;  /* 0x0000000000007948 */ /* 0x000fea0003800000 */
[----:B------:R-:W-:-:S13]  /*1bb0*/  ISETP.GE.AND P0, PT, R11, R12, PT ;  /* 0x0000000c0b00720c */ /* 0x000fda0003f06270 */
[----:B------:R-:W-:Y:S05]  /*1bc0*/  @P0 EXIT ;  /* 0x000000000000094d */ /* 0x000fea0003800000 */
[----:B--2---:R-:W2:Y:S01]  /*1bd0*/  LDC.64 R2, c[0x0][0x218] ;  /* 0x00008600ff027b82 */ /* 0x004ea20000000a00 */
[----:B------:R-:W-:-:S05]  /*1be0*/  LEA R11, R10, R11, 0x9 ;  /* 0x0000000b0a0b7211 */ /* 0x000fca00078e48ff */
[----:B--2---:R-:W-:-:S05]  /*1bf0*/  IMAD.WIDE.U32 R2, R11, 0x4, R2 ;  /* 0x000000040b027825 */ /* 0x004fca00078e0002 */
[----:B------:R-:W-:Y:S01]  /*1c00*/  STG.E desc[UR4][R2.64], R0 ;  /* 0x0000000002007986 */ /* 0x000fe2000c101904 */
[----:B------:R-:W-:Y:S05]  /*1c10*/  EXIT ;  /* 0x000000000000794d */ /* 0x000fea0003800000 */
.L_x_9258:
        /* <DEDUP_REMOVED lines=14> */
.L_x_37807:


//--------------------- .text._ZN2at6native29vectorized_elementwise_kernelILi2ENS0_13BinaryFunctorIfffZZZNS0_15binary_internal21div_floor_kernel_cudaERNS_18TensorIteratorBaseEENKUlvE1_clEvENKUlvE0_clEvEUlffE_EESt5arrayIPcLm3EEEEviT0_T1_ --------------------------
	.section	.text._ZN2at6native29vectorized_elementwise_kernelILi2ENS0_13BinaryFunctorIfffZZZNS0_15binary_internal21div_floor_kernel_cudaERNS_18TensorIteratorBaseEENKUlvE1_clEvENKUlvE0_clEvEUlffE_EESt5arrayIPcLm3EEEEviT0_T1_,"ax",@progbits
	.align	128
        .global         _ZN2at6native29vectorized_elementwise_kernelILi2ENS0_13BinaryFunctorIfffZZZNS0_15binary_internal21div_floor_kernel_cudaERNS_18TensorIteratorBaseEENKUlvE1_clEvENKUlvE0_clEvEUlffE_EESt5arrayIPcLm3EEEEviT0_T1_
        .type           _ZN2at6native29vectorized_elementwise_kernelILi2ENS0_13BinaryFunctorIfffZZZNS0_15binary_internal21div_floor_kernel_cudaERNS_18TensorIteratorBaseEENKUlvE1_clEvENKUlvE0_clEvEUlffE_EESt5arrayIPcLm3EEEEviT0_T1_,@function
        .size           _ZN2at6native29vectorized_elementwise_kernelILi2ENS0_13BinaryFunctorIfffZZZNS0_15binary_internal21div_floor_kernel_cudaERNS_18TensorIteratorBaseEENKUlvE1_clEvENKUlvE0_clEvEUlffE_EESt5arrayIPcLm3EEEEviT0_T1_,(.L_x_37808 - _ZN2at6native29vectorized_elementwise_kernelILi2ENS0_13BinaryFunctorIfffZZZNS0_15binary_internal21div_floor_kernel_cudaERNS_18TensorIteratorBaseEENKUlvE1_clEvENKUlvE0_clEvEUlffE_EESt5arrayIPcLm3EEEEviT0_T1_)
        .other          _ZN2at6native29vectorized_elementwise_kernelILi2ENS0_13BinaryFunctorIfffZZZNS0_15binary_internal21div_floor_kernel_cudaERNS_18TensorIteratorBaseEENKUlvE1_clEvENKUlvE0_clEvEUlffE_EESt5arrayIPcLm3EEEEviT0_T1_,@"STO_CUDA_ENTRY STV_DEFAULT"
_ZN2at6native29vectorized_elementwise_kernelILi2ENS0_13BinaryFunctorIfffZZZNS0_15binary_internal21div_floor_kernel_cudaERNS_18TensorIteratorBaseEENKUlvE1_clEvENKUlvE0_clEvEUlffE_EESt5arrayIPcLm3EEEEviT0_T1_:
.text._ZN2at6native29vectorized_elementwise_kernelILi2ENS0_13BinaryFunctorIfffZZZNS0_15binary_internal21div_floor_kernel_cudaERNS_18TensorIteratorBaseEENKUlvE1_clEvENKUlvE0_clEvEUlffE_EESt5arrayIPcLm3EEEEviT0_T1_:
        /* <DEDUP_REMOVED lines=16> */
[----:B------:R-:W-:-:S03]  /*0100*/  IMAD.WIDE.U32 R22, R5, 0x8, R2 ;  /* 0x0000000805167825 */ /* 0x000fc600078e0002 */
[----:B------:R0:W5:Y:S04]  /*0110*/  LDG.E.64 R12, desc[UR4][R24.64+0x800] ;  /* 0x00080004180c7981 */ /* 0x000168000c1e1b00 */
[----:B------:R-:W2:Y:S04]  /*0120*/  LDG.E.64 R14, desc[UR4][R22.64] ;  /* 0x00000004160e7981 */ /* 0x000ea8000c1e1b00 */
[----:B------:R0:W5:Y:S04]  /*0130*/  LDG.E.64 R16, desc[UR4][R22.64+0x400] ;  /* 0x0004000416107981 */ /* 0x000168000c1e1b00 */
[----:B------:R0:W5:Y:S04]  /*0140*/  LDG.E.64 R10, desc[UR4][R22.64+0x800] ;  /* 0x00080004160a7981 */ /* 0x000168000c1e1b00 */
[----:B------:R0:W5:Y:S04]  /*0150*/  LDG.E.64 R6, desc[UR4][R22.64+0xc00] ;  /* 0x000c000416067981 */ /* 0x000168000c1e1b00 */
[----:B------:R0:W5:Y:S01]  /*0160*/  LDG.E.64 R2, desc[UR4][R24.64+0xc00] ;  /* 0x000c000418027981 */ /* 0x000162000c1e1b00 */
[----:B------:R-:W-:Y:S01]  /*0170*/  BSSY B1, `(.L_x_9260) ;  /* 0x000005b000017945 */ /* 0x000fe20003800000 */
[----:B---3--:R-:W-:-:S13]  /*0180*/  FSETP.NEU.FTZ.AND P0, PT, R20, RZ, PT ;  /* 0x000000ff1400720b */ /* 0x008fda0003f1d000 */
[----:B------:R-:W2:Y:S02]  /*0190*/  @!P0 MUFU.RCP R9, R20 ;  /* 0x0000001400098308 */ /* 0x000ea40000001000 */
[----:B--2---:R-:W-:Y:S01]  /*01a0*/  @!P0 FMUL.FTZ R8, R14, R9 ;  /* 0x000000090e088220 */ /* 0x004fe20000410000 */
        /* <DEDUP_REMOVED lines=28> */
.L_x_9267:
[----:B------:R-:W-:Y:S01]  /*0370*/  FSETP.GEU.FTZ.AND P0, PT, R23, -R0, PT ;  /* 0x800000001700720b */ /* 0x000fe20003f1e000 */
[----:B------:R-:W-:-:S12]  /*0380*/  FADD.FTZ R8, R8, -1 ;  /* 0xbf80000008087421 */ /* 0x000fd80000010000 */
[----:B------:R-:W-:-:S07]  /*0390*/  @!P0 FADD.FTZ R8, R8, -1 ;  /* 0xbf80000008088421 */ /* 0x000fce0000010000 */
.L_x_9266:
[----:B------:R-:W-:Y:S05]  /*03a0*/  BSYNC B2 ;  /* 0x0000000000027941 */ /* 0x000fea0003800000 */
.L_x_9265:
[----:B------:R-:W-:Y:S01]  /*03b0*/  FFMA.FTZ R9, -R0, R8, R9 ;  /* 0x0000000800097223 */ /* 0x000fe20000010109 */
[----:B------:R-:W-:Y:S06]  /*03c0*/  BRA `(.L_x_9263) ;  /* 0x0000000000847947 */ /* 0x000fec0003800000 */
.L_x_9264:
        /* <DEDUP_REMOVED lines=12> */
[----:B------:R-:W-:Y:S01]  /*0490*/  LOP3.LUT R9, R0, 0x7fffff, RZ, 0xc0, !PT ;  /* 0x007fffff00097812 */ /* 0x000fe200078ec0ff */
[----:B------:R-:W-:-:S03]  /*04a0*/  IMAD.MOV.U32 R24, RZ, RZ, R23 ;  /* 0x000000ffff187224 */ /* 0x000fc600078e0017 */
[----:B------:R-:W-:-:S04]  /*04b0*/  LOP3.LUT R9, R9, 0x3f800000, RZ, 0xfc, !PT ;  /* 0x3f80000009097812 */ /* 0x000fc800078efcff */
[----:B------:R0:W1:Y:S03]  /*04c0*/  MUFU.RCP R0, R9 ;  /* 0x0000000900007308 */ /* 0x0000660000001000 */
.L_x_9270:
        /* <DEDUP_REMOVED lines=14> */
.L_x_9269:
[----:B------:R-:W-:Y:S05]  /*05b0*/  BSYNC B2 ;  /* 0x0000000000027941 */ /* 0x000fea0003800000 */
.L_x_9268:
[----:B------:R-:W-:-:S04]  /*05c0*/  FMUL.FTZ R23, R23, 1.1920928955078125e-07 ;  /* 0x3400000017177820 */ /* 0x000fc80000410000 */
[----:B0-----:R-:W-:-:S07]  /*05d0*/  FMUL.FTZ R9, R8, R23 ;  /* 0x0000001708097220 */ /* 0x001fce0000410000 */
.L_x_9263:
[----:B------:R-:W-:Y:S05]  /*05e0*/  BSYNC B0 ;  /* 0x0000000000007941 */ /* 0x000fea0003800000 */
.L_x_9262:
        /* <DEDUP_REMOVED lines=19> */
.L_x_9261:
[----:B------:R-:W-:Y:S05]  /*0720*/  BSYNC B1 ;  /* 0x0000000000017941 */ /* 0x000fea0003800000 */
.L_x_9260:
[----:B------:R-:W-:Y:S01]  /*0730*/  FSETP.NEU.FTZ.AND P0, PT, R21, RZ, PT ;  /* 0x000000ff1500720b */ /* 0x000fe20003f1d000 */
[----:B------:R-:W-:-:S12]  /*0740*/  BSSY B1, `(.L_x_9271) ;  /* 0x000005b000017945 */ /* 0x000fd80003800000 */
[----:B------:R-:W0:Y:S02]  /*0750*/  @!P0 MUFU.RCP R0, R21 ;  /* 0x0000001500008308 */ /* 0x000e240000001000 */
        /* <DEDUP_REMOVED lines=29> */
.L_x_9278:
[----:B------:R-:W-:Y:S01]  /*0930*/  FSETP.GEU.FTZ.AND P0, PT, R20, -R9, PT ;  /* 0x800000091400720b */ /* 0x000fe20003f1e000 */
[----:B------:R-:W-:-:S12]  /*0940*/  FADD.FTZ R25, R25, -1 ;  /* 0xbf80000019197421 */ /* 0x000fd80000010000 */
[----:B------:R-:W-:-:S07]  /*0950*/  @!P0 FADD.FTZ R25, R25, -1 ;  /* 0xbf80000019198421 */ /* 0x000fce0000010000 */
.L_x_9277:
[----:B------:R-:W-:Y:S05]  /*0960*/  BSYNC B2 ;  /* 0x0000000000027941 */ /* 0x000fea0003800000 */
.L_x_9276:
[----:B------:R-:W-:Y:S01]  /*0970*/  FFMA.FTZ R0, -R9, R25, R0 ;  /* 0x0000001909007223 */ /* 0x000fe20000010100 */
[----:B------:R-:W-:Y:S06]  /*0980*/  BRA `(.L_x_9274) ;  /* 0x0000000000887947 */ /* 0x000fec0003800000 */
.L_x_9275:
        /* <DEDUP_REMOVED lines=18> */
.L_x_9281:
        /* <DEDUP_REMOVED lines=13> */
.L_x_9280:
[----:B------:R-:W-:Y:S05]  /*0b80*/  BSYNC B2 ;  /* 0x0000000000027941 */ /* 0x000fea0003800000 */
.L_x_9279:
[----:B------:R-:W-:-:S04]  /*0b90*/  FMUL.FTZ R24, R24, 1.1920928955078125e-07 ;  /* 0x3400000018187820 */ /* 0x000fc80000410000 */
[----:B------:R-:W-:-:S07]  /*0ba0*/  FMUL.FTZ R0, R9, R24 ;  /* 0x0000001809007220 */ /* 0x000fce0000410000 */
.L_x_9274:
[----:B------:R-:W-:Y:S05]  /*0bb0*/  BSYNC B0 ;  /* 0x0000000000007941 */ /* 0x000fea0003800000 */
.L_x_9273:
[C---:B------:R-:W-:Y:S01]  /*0bc0*/  FSETP.GTU.FTZ.AND P0, PT, |R0|.reuse, +INF , PT ;  /* 0x7f8000000000780b */ /* 0x040fe20003f1c200 */
[----:B0-----:R-:W0:Y:S01]  /*0bd0*/  MUFU.RCP R14, R21 ;  /* 0x00000015000e7308 */ /* 0x001e220000001000 */
        /* <DEDUP_REMOVED lines=17> */
.L_x_9272:
[----:B------:R-:W-:Y:S05]  /*0cf0*/  BSYNC B1 ;  /* 0x0000000000017941 */ /* 0x000fea0003800000 */
.L_x_9271:
[----:B-----5:R-:W-:Y:S01]  /*0d00*/  FSETP.NEU.FTZ.AND P0, PT, R18, RZ, PT ;  /* 0x000000ff1200720b */ /* 0x020fe20003f1d000 */
        /* <DEDUP_REMOVED lines=31> */
.L_x_9289:
[----:B------:R-:W-:Y:S01]  /*0f00*/  FSETP.GEU.FTZ.AND P0, PT, R21, -R0, PT ;  /* 0x800000001500720b */ /* 0x000fe20003f1e000 */
[----:B------:R-:W-:-:S12]  /*0f10*/  FADD.FTZ R14, R14, -1 ;  /* 0xbf8000000e0e7421 */ /* 0x000fd80000010000 */
[----:B------:R-:W-:-:S07]  /*0f20*/  @!P0 FADD.FTZ R14, R14, -1 ;  /* 0xbf8000000e0e8421 */ /* 0x000fce0000010000 */
.L_x_9288:
[----:B------:R-:W-:Y:S05]  /*0f30*/  BSYNC B2 ;  /* 0x0000000000027941 */ /* 0x000fea0003800000 */
.L_x_9287:
[----:B------:R-:W-:Y:S01]  /*0f40*/  FFMA.FTZ R15, -R0, R14, R15 ;  /* 0x0000000e000f7223 */ /* 0x000fe2000001010f */
[----:B------:R-:W-:Y:S06]  /*0f50*/  BRA `(.L_x_9285) ;  /* 0x0000000000887947 */ /* 0x000fec0003800000 */
.L_x_9286:
        /* <DEDUP_REMOVED lines=18> */
.L_x_9292:
        /* <DEDUP_REMOVED lines=13> */
.L_x_9291:
[----:B------:R-:W-:Y:S05]  /*1150*/  BSYNC B2 ;  /* 0x0000000000027941 */ /* 0x000fea0003800000 */
.L_x_9290:
[----:B0-----:R-:W-:-:S04]  /*1160*/  FMUL.FTZ R15, R22, 1.1920928955078125e-07 ;  /* 0x34000000160f7820 */ /* 0x001fc80000410000 */
[----:B------:R-:W-:-:S07]  /*1170*/  FMUL.FTZ R15, R14, R15 ;  /* 0x0000000f0e0f7220 */ /* 0x000fce0000410000 */
.L_x_9285:
[----:B------:R-:W-:Y:S05]  /*1180*/  BSYNC B0 ;  /* 0x0000000000007941 */ /* 0x000fea0003800000 */
.L_x_9284:
        /* <DEDUP_REMOVED lines=17> */
[----:B------:R-:W-:-:S05]  /*12a0*/  @P1 FADD.FTZ R0, R0, 1 ;  /* 0x3f80000000001421 */ /* 0x000fca0000010000 */
[----:B------:R-:W-:-:S07]  /*12b0*/  @P0 MOV R14, R0 ;  /* 0x00000000000e0202 */ /* 0x000fce0000000f00 */
.L_x_9283:
[----:B------:R-:W-:Y:S05]  /*12c0*/  BSYNC B1 ;  /* 0x0000000000017941 */ /* 0x000fea0003800000 */
.L_x_9282:
        /* <DEDUP_REMOVED lines=32> */
.L_x_9300:
[----:B------:R-:W-:Y:S01]  /*14d0*/  FSETP.GEU.FTZ.AND P0, PT, R18, -R15, PT ;  /* 0x8000000f1200720b */ /* 0x000fe20003f1e000 */
[----:B------:R-:W-:-:S12]  /*14e0*/  FADD.FTZ R23, R23, -1 ;  /* 0xbf80000017177421 */ /* 0x000fd80000010000 */
[----:B------:R-:W-:-:S07]  /*14f0*/  @!P0 FADD.FTZ R23, R23, -1 ;  /* 0xbf80000017178421 */ /* 0x000fce0000010000 */
.L_x_9299:
[----:B------:R-:W-:Y:S05]  /*1500*/  BSYNC B2 ;  /* 0x0000000000027941 */ /* 0x000fea0003800000 */
.L_x_9298:
[----:B------:R-:W-:Y:S01]  /*1510*/  FFMA.FTZ R0, -R15, R23, R0 ;  /* 0x000000170f007223 */ /* 0x000fe20000010100 */
[----:B------:R-:W-:Y:S06]  /*1520*/  BRA `(.L_x_9296) ;  /* 0x00000000007c7947 */ /* 0x000fec0003800000 */
.L_x_9297:
        /* <DEDUP_REMOVED lines=15> */
.L_x_9303:
        /* <DEDUP_REMOVED lines=13> */
.L_x_9302:
[----:B------:R-:W-:Y:S05]  /*16f0*/  BSYNC B2 ;  /* 0x0000000000027941 */ /* 0x000fea0003800000 */
.L_x_9301:
[----:B------:R-:W-:-:S04]  /*1700*/  FMUL.FTZ R18, R18, 1.1920928955078125e-07 ;  /* 0x3400000012127820 */ /* 0x000fc80000410000 */
[----:B------:R-:W-:-:S07]  /*1710*/  FMUL.FTZ R0, R15, R18 ;  /* 0x000000120f007220 */ /* 0x000fce0000410000 */
.L_x_9296:
[----:B------:R-:W-:Y:S05]  /*1720*/  BSYNC B0 ;  /* 0x0000000000007941 */ /* 0x000fea0003800000 */
.L_x_9295:
        /* <DEDUP_REMOVED lines=19> */
.L_x_9294:
[----:B------:R-:W-:Y:S05]  /*1860*/  BSYNC B1 ;  /* 0x0000000000017941 */ /* 0x000fea0003800000 */
.L_x_9293:
        /* <DEDUP_REMOVED lines=32> */
.L_x_9311:
[----:B------:R-:W-:Y:S01]  /*1a70*/  FSETP.GEU.FTZ.AND P0, PT, R19, -R0, PT ;  /* 0x800000001300720b */ /* 0x000fe20003f1e000 */
[----:B------:R-:W-:-:S12]  /*1a80*/  FADD.FTZ R16, R16, -1 ;  /* 0xbf80000010107421 */ /* 0x000fd80000010000 */
[----:B------:R-:W-:-:S07]  /*1a90*/  @!P0 FADD.FTZ R16, R16, -1 ;  /* 0xbf80000010108421 */ /* 0x000fce0000010000 */
.L_x_9310:
[----:B------:R-:W-:Y:S05]  /*1aa0*/  BSYNC B2 ;  /* 0x0000000000027941 */ /* 0x000fea0003800000 */
.L_x_9309:
[----:B------:R-:W-:Y:S01]  /*1ab0*/  FFMA.FTZ R17, -R0, R16, R17 ;  /* 0x0000001000117223 */ /* 0x000fe20000010111 */
[----:B------:R-:W-:Y:S06]  /*1ac0*/  BRA `(.L_x_9307) ;  /* 0x00000000007c7947 */ /* 0x000fec0003800000 */
.L_x_9308:
        /* <DEDUP_REMOVED lines=15> */
.L_x_9314:
        /* <DEDUP_REMOVED lines=13> */
.L_x_9313:
[----:B------:R-:W-:Y:S05]  /*1c90*/  BSYNC B2 ;  /* 0x0000000000027941 */ /* 0x000fea0003800000 */
.L_x_9312:
[----:B0-----:R-:W-:-:S04]  /*1ca0*/  FMUL.FTZ R17, R18, 1.1920928955078125e-07 ;  /* 0x3400000012117820 */ /* 0x001fc80000410000 */
[----:B------:R-:W-:-:S07]  /*1cb0*/  FMUL.FTZ R17, R16, R17 ;  /* 0x0000001110117220 */ /* 0x000fce0000410000 */
.L_x_9307:
[----:B------:R-:W-:Y:S05]  /*1cc0*/  BSYNC B0 ;  /* 0x0000000000007941 */ /* 0x000fea0003800000 */
.L_x_9306:
        /* <DEDUP_REMOVED lines=12> */
[----:B------:R-:W0:Y:S01]  /*1d90*/  @P0 FRND.FTZ.FLOOR R0, R17 ;  /* 0x0000001100000307 */ /* 0x000e220000215000 */
[----:B------:R-:W-:Y:S01]  /*1da0*/  @!P0 FMUL.FTZ R10, R10, R18 ;  /* 0x000000120a0a8220 */ /* 0x000fe20000410000 */
[----:B0-----:R-:W-:-:S05]  /*1db0*/  @P0 FADD.FTZ R16, R17, -R0 ;  /* 0x8000000011100221 */ /* 0x001fca0000010000 */
[----:B------:R-:W-:Y:S02]  /*1dc0*/  FSETP.GT.AND P1, PT, R16, 0.5, P0 ;  /* 0x3f0000001000780b */ /* 0x000fe40000724000 */
[----:B------:R-:W-:-:S11]  /*1dd0*/  @!P0 LOP3.LUT R16, RZ, 0x80000000, R10, 0xb8, !PT ;  /* 0x80000000ff108812 */ /* 0x000fd600078eb80a */
[----:B------:R-:W-:-:S04]  /*1de0*/  @P1 FADD.FTZ R0, R0, 1 ;  /* 0x3f80000000001421 */ /* 0x000fc80000010000 */
[----:B------:R-:W-:-:S07]  /*1df0*/  @P0 IMAD.MOV.U32 R16, RZ, RZ, R0 ;  /* 0x000000ffff100224 */ /* 0x000fce00078e0000 */
.L_x_9305:
[----:B------:R-:W-:Y:S05]  /*1e00*/  BSYNC B1 ;  /* 0x0000000000017941 */ /* 0x000fea0003800000 */
.L_x_9304:
        /* <DEDUP_REMOVED lines=32> */
.L_x_9322:
[----:B------:R-:W-:Y:S01]  /*2010*/  FSETP.GEU.FTZ.AND P0, PT, R18, -R0, PT ;  /* 0x800000001200720b */ /* 0x000fe20003f1e000 */
[----:B------:R-:W-:-:S12]  /*2020*/  FADD.FTZ R10, R10, -1 ;  /* 0xbf8000000a0a7421 */ /* 0x000fd80000010000 */
[----:B------:R-:W-:-:S07]  /*2030*/  @!P0 FADD.FTZ R10, R10, -1 ;  /* 0xbf8000000a0a8421 */ /* 0x000fce0000010000 */
.L_x_9321:
[----:B------:R-:W-:Y:S05]  /*2040*/  BSYNC B2 ;  /* 0x0000000000027941 */ /* 0x000fea0003800000 */
.L_x_9320:
[----:B------:R-:W-:Y:S01]  /*2050*/  FFMA.FTZ R17, -R0, R10, R17 ;  /* 0x0000000a00117223 */ /* 0x000fe20000010111 */
[----:B------:R-:W-:Y:S06]  /*2060*/  BRA `(.L_x_9318) ;  /* 0x00000000007c7947 */ /* 0x000fec0003800000 */
.L_x_9319:
        /* <DEDUP_REMOVED lines=15> */
.L_x_9325:
        /* <DEDUP_REMOVED lines=13> */
.L_x_9324:
[----:B------:R-:W-:Y:S05]  /*2230*/  BSYNC B2 ;  /* 0x0000000000027941 */ /* 0x000fea0003800000 */
.L_x_9323:
[----:B0-----:R-:W-:-:S04]  /*2240*/  FMUL.FTZ R17, R12, 1.1920928955078125e-07 ;  /* 0x340000000c117820 */ /* 0x001fc80000410000 */
[----:B------:R-:W-:-:S07]  /*2250*/  FMUL.FTZ R17, R10, R17 ;  /* 0x000000110a117220 */ /* 0x000fce0000410000 */
.L_x_9318:
[----:B------:R-:W-:Y:S05]  /*2260*/  BSYNC B0 ;  /* 0x0000000000007941 */ /* 0x000fea0003800000 */
.L_x_9317:
        /* <DEDUP_REMOVED lines=13> */
[----:B------:R-:W-:-:S05]  /*2340*/  @!P0 FMUL.FTZ R11, R11, R12 ;  /* 0x0000000c0b0b8220 */ /* 0x000fca0000410000 */
[----:B------:R-:W-:Y:S01]  /*2350*/  @!P0 LOP3.LUT R17, RZ, 0x80000000, R11, 0xb8, !PT ;  /* 0x80000000ff118812 */ /* 0x000fe200078eb80b */
[----:B0-----:R-:W-:-:S05]  /*2360*/  @P0 FADD.FTZ R10, R0, -R19 ;  /* 0x80000013000a0221 */ /* 0x001fca0000010000 */
[----:B------:R-:W-:-:S13]  /*2370*/  FSETP.GT.AND P1, PT, R10, 0.5, P0 ;  /* 0x3f0000000a00780b */ /* 0x000fda0000724000 */
[----:B------:R-:W-:-:S05]  /*2380*/  @P1 FADD.FTZ R19, R19, 1 ;  /* 0x3f80000013131421 */ /* 0x000fca0000010000 */
[----:B------:R-:W-:-:S07]  /*2390*/  @P0 MOV R17, R19 ;  /* 0x0000001300110202 */ /* 0x000fce0000000f00 */
.L_x_9316:
[----:B------:R-:W-:Y:S05]  /*23a0*/  BSYNC B1 ;  /* 0x0000000000017941 */ /* 0x000fea0003800000 */
.L_x_9315:
        /* <DEDUP_REMOVED lines=32> */
.L_x_9333:
[----:B------:R-:W-:Y:S01]  /*25b0*/  FSETP.GEU.FTZ.AND P0, PT, R13, -R0, PT ;  /* 0x800000000d00720b */ /* 0x000fe20003f1e000 */
[----:B------:R-:W-:-:S12]  /*25c0*/  FADD.FTZ R10, R10, -1 ;  /* 0xbf8000000a0a7421 */ /* 0x000fd80000010000 */
[----:B------:R-:W-:-:S07]  /*25d0*/  @!P0 FADD.FTZ R10, R10, -1 ;  /* 0xbf8000000a0a8421 */ /* 0x000fce0000010000 */
.L_x_9332:
[----:B------:R-:W-:Y:S05]  /*25e0*/  BSYNC B2 ;  /* 0x0000000000027941 */ /* 0x000fea0003800000 */
.L_x_9331:
[----:B------:R-:W-:Y:S01]  /*25f0*/  FFMA.FTZ R11, -R0, R10, R11 ;  /* 0x0000000a000b7223 */ /* 0x000fe2000001010b */
[----:B------:R-:W-:Y:S06]  /*2600*/  BRA `(.L_x_9329) ;  /* 0x00000000007c7947 */ /* 0x000fec0003800000 */
.L_x_9330:
        /* <DEDUP_REMOVED lines=15> */
.L_x_9336:
        /* <DEDUP_REMOVED lines=13> */
.L_x_9335:
[----:B------:R-:W-:Y:S05]  /*27d0*/  BSYNC B2 ;  /* 0x0000000000027941 */ /* 0x000fea0003800000 */
.L_x_9334:
[----:B------:R-:W-:-:S04]  /*27e0*/  FMUL.FTZ R11, R11, 1.1920928955078125e-07 ;  /* 0x340000000b0b7820 */ /* 0x000fc80000410000 */
[----:B------:R-:W-:-:S07]  /*27f0*/  FMUL.FTZ R11, R10, R11 ;  /* 0x0000000b0a0b7220 */ /* 0x000fce0000410000 */
.L_x_9329:
[----:B------:R-:W-:Y:S05]  /*2800*/  BSYNC B0 ;  /* 0x0000000000007941 */ /* 0x000fea0003800000 */
.L_x_9328:
        /* <DEDUP_REMOVED lines=13> */
[----:B------:R-:W-:Y:S01]  /*28e0*/  @!P0 FMUL.FTZ R6, R6, R12 ;  /* 0x0000000c06068220 */ /* 0x000fe20000410000 */
[----:B-1----:R-:W-:-:S05]  /*28f0*/  @P0 FADD.FTZ R10, R11, -R0 ;  /* 0x800000000b0a0221 */ /* 0x002fca0000010000 */
[----:B------:R-:W-:Y:S02]  /*2900*/  FSETP.GT.AND P1, PT, R10, 0.5, P0 ;  /* 0x3f0000000a00780b */ /* 0x000fe40000724000 */
[----:B------:R-:W-:-:S11]  /*2910*/  @!P0 LOP3.LUT R10, RZ, 0x80000000, R6, 0xb8, !PT ;  /* 0x80000000ff0a8812 */ /* 0x000fd600078eb806 */
[----:B------:R-:W-:-:S04]  /*2920*/  @P1 FADD.FTZ R0, R0, 1 ;  /* 0x3f80000000001421 */ /* 0x000fc80000010000 */
[----:B------:R-:W-:-:S07]  /*2930*/  @P0 IMAD.MOV.U32 R10, RZ, RZ, R0 ;  /* 0x000000ffff0a0224 */ /* 0x000fce00078e0000 */
.L_x_9327:
[----:B------:R-:W-:Y:S05]  /*2940*/  BSYNC B1 ;  /* 0x0000000000017941 */ /* 0x000fea0003800000 */
.L_x_9326:
[----:B------:R-:W-:Y:S01]  /*2950*/  FSETP.NEU.FTZ.AND P0, PT, R3, RZ, PT ;  /* 0x000000ff0300720b */ /* 0x000fe20003f1d000 */
[----:B------:R-:W-:-:S12]  /*2960*/  BSSY B1, `(.L_x_9337) ;  /* 0x0000058000017945 */ /* 0x000fd80003800000 */
        /* <DEDUP_REMOVED lines=30> */
.L_x_9344:
[----:B------:R-:W-:Y:S01]  /*2b50*/  FSETP.GEU.FTZ.AND P0, PT, R12, -R0, PT ;  /* 0x800000000c00720b */ /* 0x000fe20003f1e000 */
[----:B------:R-:W-:-:S12]  /*2b60*/  FADD.FTZ R2, R2, -1 ;  /* 0xbf80000002027421 */ /* 0x000fd80000010000 */
[----:B------:R-:W-:-:S07]  /*2b70*/  @!P0 FADD.FTZ R2, R2, -1 ;  /* 0xbf80000002028421 */ /* 0x000fce0000010000 */
.L_x_9343:
[----:B------:R-:W-:Y:S05]  /*2b80*/  BSYNC B2 ;  /* 0x0000000000027941 */ /* 0x000fea0003800000 */
.L_x_9342:
[----:B------:R-:W-:Y:S01]  /*2b90*/  FFMA.FTZ R11, -R0, R2, R11 ;  /* 0x00000002000b7223 */ /* 0x000fe2000001010b */
[----:B------:R-:W-:Y:S06]  /*2ba0*/  BRA `(.L_x_9340) ;  /* 0x00000000007c7947 */ /* 0x000fec0003800000 */
.L_x_9341:
        /* <DEDUP_REMOVED lines=15> */
.L_x_9347:
        /* <DEDUP_REMOVED lines=13> */
.L_x_9346:
[----:B------:R-:W-:Y:S05]  /*2d70*/  BSYNC B2 ;  /* 0x0000000000027941 */ /* 0x000fea0003800000 */
.L_x_9345:
[----:B-1----:R-:W-:-:S04]  /*2d80*/  FMUL.FTZ R11, R6, 1.1920928955078125e-07 ;  /* 0x34000000060b7820 */ /* 0x002fc80000410000 */
[----:B------:R-:W-:-:S07]  /*2d90*/  FMUL.FTZ R11, R2, R11 ;  /* 0x0000000b020b7220 */ /* 0x000fce0000410000 */
.L_x_9340:
[----:B------:R-:W-:Y:S05]  /*2da0*/  BSYNC B0 ;  /* 0x0000000000007941 */ /* 0x000fea0003800000 */
.L_x_9339:
        /* <DEDUP_REMOVED lines=12> */
[----:B0-----:R-:W0:Y:S01]  /*2e70*/  @P0 FRND.FTZ.FLOOR R13, R0 ;  /* 0x00000000000d0307 */ /* 0x001e220000215000 */
[----:B------:R-:W-:-:S05]  /*2e80*/  @!P0 FMUL.FTZ R6, R7, R6 ;  /* 0x0000000607068220 */ /* 0x000fca0000410000 */
[----:B------:R-:W-:Y:S01]  /*2e90*/  @!P0 LOP3.LUT R11, RZ, 0x80000000, R6, 0xb8, !PT ;  /* 0x80000000ff0b8812 */ /* 0x000fe200078eb806 */
[----:B0-----:R-:W-:-:S05]  /*2ea0*/  @P0 FADD.FTZ R2, R0, -R13 ;  /* 0x8000000d00020221 */ /* 0x001fca0000010000 */
[----:B------:R-:W-:-:S13]  /*2eb0*/  FSETP.GT.AND P1, PT, R2, 0.5, P0 ;  /* 0x3f0000000200780b */ /* 0x000fda0000724000 */
[----:B------:R-:W-:-:S04]  /*2ec0*/  @P1 FADD.FTZ R13, R13, 1 ;  /* 0x3f8000000d0d1421 */ /* 0x000fc80000010000 */
[----:B------:R-:W-:-:S07]  /*2ed0*/  @P0 IMAD.MOV.U32 R11, RZ, RZ, R13 ;  /* 0x000000ffff0b0224 */ /* 0x000fce00078e000d */
.L_x_9338:
[----:B------:R-:W-:Y:S05]  /*2ee0*/  BSYNC B1 ;  /* 0x0000000000017941 */ /* 0x000fea0003800000 */
.L_x_9337:
[----:B------:R-:W1:Y:S02]  /*2ef0*/  LDC.64 R2, c[0x0][0x218] ;  /* 0x00008600ff027b82 */ /* 0x000e640000000a00 */
[----:B-1----:R-:W-:-:S04]  /*2f00*/  IMAD.WIDE.U32 R2, R4, 0x4, R2 ;  /* 0x0000000404027825 */ /* 0x002fc800078e0002 */
[----:B------:R-:W-:-:S05]  /*2f10*/  IMAD.WIDE R2, R5, 0x8, R2 ;  /* 0x0000000805027825 */ /* 0x000fca00078e0202 */
[----:B------:R-:W-:Y:S04]  /*2f20*/  STG.E.64 desc[UR4][R2.64], R8 ;  /* 0x0000000802007986 */ /* 0x000fe8000c101b04 */
[----:B------:R-:W-:Y:S04]  /*2f30*/  STG.E.64 desc[UR4][R2.64+0x400], R14 ;  /* 0x0004000e02007986 */ /* 0x000fe8000c101b04 */
[----:B------:R-:W-:Y:S04]  /*2f40*/  STG.E.64 desc[UR4][R2.64+0x800], R16 ;  /* 0x0008001002007986 */ /* 0x000fe8000c101b04 */
[----:B------:R-:W-:Y:S01]  /*2f50*/  STG.E.64 desc[UR4][R2.64+0xc00], R10 ;  /* 0x000c000a02007986 */ /* 0x000fe2000c101b04 */
[----:B------:R-:W-:Y:S05]  /*2f60*/  EXIT ;  /* 0x000000000000794d */ /* 0x000fea0003800000 */
.L_x_9259:
[----:B------:R-:W0:Y:S01]  /*2f70*/  S2R R6, SR_TID.X ;  /* 0x0000000000067919 */ /* 0x000e220000002100 */
[----:B------:R-:W-:Y:S02]  /*2f80*/  CS2R R8, SRZ ;  /* 0x0000000000087805 */ /* 0x000fe4000001ff00 */
[----:B0-----:R-:W-:Y:S01]  /*2f90*/  ISETP.GE.AND P0, PT, R6, R5, PT ;  /* 0x000000050600720c */ /* 0x001fe20003f06270 */
[----:B------:R-:W-:-:S12]  /*2fa0*/  IMAD.MOV.U32 R27, RZ, RZ, R6 ;  /* 0x000000ffff1b7224 */ /* 0x000fd800078e0006 */
[----:B------:R-:W-:Y:S01]  /*2fb0*/  @!P0 IADD3 R7, R4, R27, RZ ;  /* 0x0000001b04078210 */ /* 0x000fe20007ffe0ff */
[----:B------:R-:W-:Y:S01]  /*2fc0*/  @!P0 VIADD R27, R27, 0x80 ;  /* 0x000000801b1b8836 */ /* 0x000fe20000000000 */
[----:B------:R-:W0:Y:S04]  /*2fd0*/  @!P0 LDC.64 R16, c[0x0][0x220] ;  /* 0x00008800ff108b82 */ /* 0x000e280000000a00 */
[----:B------:R-:W-:-:S04]  /*2fe0*/  ISETP.GE.AND P4, PT, R27, R5, PT ;  /* 0x000000051b00720c */ /* 0x000fc80003f86270 */
[----:B------:R-:W1:Y:S09]  /*2ff0*/  @!P0 LDC.64 R22, c[0x0][0x228] ;  /* 0x00008a00ff168b82 */ /* 0x000e720000000a00 */
[----:B------:R-:W-:Y:S01]  /*3000*/  @!P4 IMAD.IADD R10, R4, 0x1, R27 ;  /* 0x00000001040ac824 */ /* 0x000fe200078e021b */
[----:B------:R-:W-:Y:S01]  /*3010*/  @!P4 IADD3 R27, R27, 0x80, RZ ;  /* 0x000000801b1bc810 */ /* 0x000fe20007ffe0ff */
[----:B------:R-:W2:Y:S03]  /*3020*/  @!P4 LDC.64 R14, c[0x0][0x220] ;  /* 0x00008800ff0ecb82 */ /* 0x000ea60000000a00 */
[----:B------:R-:W-:Y:S01]  /*3030*/  ISETP.GE.AND P5, PT, R27, R5, PT ;  /* 0x000000051b00720c */ /* 0x000fe20003fa6270 */
[----:B------:R-:W-:-:S02]  /*3040*/  IMAD.MOV.U32 R20, RZ, RZ, RZ ;  /* 0x000000ffff147224 */ /* 0x000fc400078e00ff */
[C---:B0-----:R-:W-:Y:S02]  /*3050*/  @!P0 IMAD.WIDE.U32 R16, R7.reuse, 0x4, R16 ;  /* 0x0000000407108825 */ /* 0x041fe400078e0010 */
[----:B------:R-:W0:Y:S02]  /*3060*/  @!P4 LDC.64 R12, c[0x0][0x228] ;  /* 0x00008a00ff0ccb82 */ /* 0x000e240000000a00 */
[----:B-1----:R-:W-:-:S06]  /*3070*/  @!P0 IMAD.WIDE.U32 R22, R7, 0x4, R22 ;  /* 0x0000000407168825 */ /* 0x002fcc00078e0016 */
[----:B------:R-:W1:Y:S01]  /*3080*/  @!P5 LDC.64 R2, c[0x0][0x228] ;  /* 0x00008a00ff02db82 */ /* 0x000e620000000a00 */
[----:B------:R-:W-:Y:S01]  /*3090*/  @!P5 IMAD.IADD R11, R4, 0x1, R27 ;  /* 0x00000001040bd824 */ /* 0x000fe200078e021b */
[----:B------:R-:W5:Y:S01]  /*30a0*/  @!P0 LDG.E R8, desc[UR4][R22.64] ;  /* 0x0000000416088981 */ /* 0x000f62000c1e1900 */
[----:B------:R-:W-:Y:S02]  /*30b0*/  @!P5 VIADD R27, R27, 0x80 ;  /* 0x000000801b1bd836 */ /* 0x000fe40000000000 */
[----:B------:R-:W-:-:S03]  /*30c0*/  IMAD.MOV.U32 R7, RZ, RZ, RZ ;  /* 0x000000ffff077224 */ /* 0x000fc600078e00ff */
[C---:B------:R-:W-:Y:S01]  /*30d0*/  ISETP.GE.AND P3, PT, R27.reuse, R5, PT ;  /* 0x000000051b00720c */ /* 0x040fe20003f66270 */
[----:B------:R-:W3:Y:S01]  /*30e0*/  @!P5 LDC.64 R24, c[0x0][0x220] ;  /* 0x00008800ff18db82 */ /* 0x000ee20000000a00 */
[----:B--2---:R-:W-:Y:S01]  /*30f0*/  @!P4 IMAD.WIDE.U32 R14, R10, 0x4, R14 ;  /* 0x000000040a0ec825 */ /* 0x004fe200078e000e */
[----:B------:R2:W5:Y:S04]  /*3100*/  @!P0 LDG.E R7, desc[UR4][R16.64] ;  /* 0x0000000410078981 */ /* 0x000568000c1e1900 */
[----:B------:R4:W5:Y:S06]  /*3110*/  @!P4 LDG.E R9, desc[UR4][R14.64] ;  /* 0x000000040e09c981 */ /* 0x00096c000c1e1900 */
[----:B------:R-:W-:Y:S01]  /*3120*/  @!P3 IADD3 R21, R4, R27, RZ ;  /* 0x0000001b0415b210 */ /* 0x000fe20007ffe0ff */
[----:B------:R-:W-:Y:S01]  /*3130*/  @!P3 VIADD R27, R27, 0x80 ;  /* 0x000000801b1bb836 */ /* 0x000fe20000000000 */
[----:B------:R-:W3:Y:S04]  /*3140*/  @!P3 LDC.64 R28, c[0x0][0x220] ;  /* 0x00008800ff1cbb82 */ /* 0x000ee80000000a00 */
[----:B------:R-:W-:-:S04]  /*3150*/  ISETP.GE.AND P1, PT, R27, R5, PT ;  /* 0x000000051b00720c */ /* 0x000fc80003f26270 */
[----:B------:R-:W3:Y:S09]  /*3160*/  @!P3 LDC.64 R18, c[0x0][0x228] ;  /* 0x00008a00ff12bb82 */ /* 0x000ef20000000a00 */
[----:B------:R-:W-:Y:S01]  /*3170*/  @!P1 IADD3 R0, R4, R27, RZ ;  /* 0x0000001b04009210 */ /* 0x000fe20007ffe0ff */
[----:B------:R-:W-:Y:S01]  /*3180*/  @!P1 VIADD R27, R27, 0x80 ;  /* 0x000000801b1b9836 */ /* 0x000fe20000000000 */
[----:B--2---:R-:W2:Y:S04]  /*3190*/  @!P1 LDC.64 R16, c[0x0][0x220] ;  /* 0x00008800ff109b82 */ /* 0x004ea80000000a00 */
[----:B------:R-:W-:Y:S01]  /*31a0*/  ISETP.GE.AND P2, PT, R27, R5, PT ;  /* 0x000000051b00720c */ /* 0x000fe20003f46270 */
[----:B-1----:R-:W-:-:S03]  /*31b0*/  @!P5 IMAD.WIDE.U32 R2, R11, 0x4, R2 ;  /* 0x000000040b02d825 */ /* 0x002fc600078e0002 */
[----:B----4-:R-:W1:Y:S01]  /*31c0*/  @!P1 LDC.64 R14, c[0x0][0x228] ;  /* 0x00008a00ff0e9b82 */ /* 0x010e620000000a00 */
[----:B0-----:R-:W-:Y:S01]  /*31d0*/  @!P4 IMAD.WIDE.U32 R12, R10, 0x4, R12 ;  /* 0x000000040a0cc825 */ /* 0x001fe200078e000c */
[----:B------:R0:W5:Y:S03]  /*31e0*/  @!P5 LDG.E R20, desc[UR4][R2.64] ;  /* 0x000000040214d981 */ /* 0x000166000c1e1900 */
[----:B---3--:R-:W-:Y:S01]  /*31f0*/  @!P5 IMAD.WIDE.U32 R24, R11, 0x4, R24 ;  /* 0x000000040b18d825 */ /* 0x008fe200078e0018 */
[----:B------:R-:W-:-:S03]  /*3200*/  CS2R R10, SRZ ;  /* 0x00000000000a7805 */ /* 0x000fc6000001ff00 */
[----:B------:R-:W3:Y:S01]  /*3210*/  @!P2 LDC.64 R22, c[0x0][0x228] ;  /* 0x00008a00ff16ab82 */ /* 0x000ee20000000a00 */
[----:B0-----:R-:W-:Y:S01]  /*3220*/  @!P2 IADD3 R3, R4, R27, RZ ;  /* 0x0000001b0403a210 */ /* 0x001fe20007ffe0ff */
[----:B------:R-:W-:Y:S01]  /*3230*/  @!P2 VIADD R27, R27, 0x80 ;  /* 0x000000801b1ba836 */ /* 0x000fe20000000000 */
[----:B------:R0:W5:Y:S04]  /*3240*/  @!P4 LDG.E R10, desc[UR4][R12.64] ;  /* 0x000000040c0ac981 */ /* 0x000168000c1e1900 */
[----:B------:R-:W-:Y:S01]  /*3250*/  ISETP.GE.AND P4, PT, R27, R5, PT ;  /* 0x000000051b00720c */ /* 0x000fe20003f86270 */
[C---:B------:R-:W-:Y:S01]  /*3260*/  @!P3 IMAD.WIDE.U32 R28, R21.reuse, 0x4, R28 ;  /* 0x00000004151cb825 */ /* 0x040fe200078e001c */
[----:B------:R4:W5:Y:S01]  /*3270*/  @!P5 LDG.E R11, desc[UR4][R24.64] ;  /* 0x00000004180bd981 */ /* 0x000962000c1e1900 */
[----:B0-----:R-:W0:Y:S02]  /*3280*/  @!P2 LDC.64 R12, c[0x0][0x220] ;  /* 0x00008800ff0cab82 */ /* 0x001e240000000a00 */
[----:B------:R-:W-:-:S04]  /*3290*/  @!P3 IMAD.WIDE.U32 R18, R21, 0x4, R18 ;  /* 0x000000041512b825 */ /* 0x000fc800078e0012 */
[----:B------:R-:W-:Y:S01]  /*32a0*/  IMAD.MOV.U32 R21, RZ, RZ, RZ ;  /* 0x000000ffff157224 */ /* 0x000fe200078e00ff */
[----:B----4-:R-:W-:-:S05]  /*32b0*/  CS2R R24, SRZ ;  /* 0x0000000000187805 */ /* 0x010fca000001ff00 */
[----:B------:R4:W5:Y:S04]  /*32c0*/  @!P3 LDG.E R21, desc[UR4][R28.64] ;  /* 0x000000041c15b981 */ /* 0x000968000c1e1900 */
[----:B------:R2:W5:Y:S01]  /*32d0*/  @!P3 LDG.E R24, desc[UR4][R18.64] ;  /* 0x000000041218b981 */ /* 0x000562000c1e1900 */
[----:B----4-:R-:W-:Y:S01]  /*32e0*/  @!P4 IADD3 R29, R4, R27, RZ ;  /* 0x0000001b041dc210 */ /* 0x010fe20007ffe0ff */
[----:B------:R-:W-:Y:S02]  /*32f0*/  @!P4 VIADD R27, R27, 0x80 ;  /* 0x000000801b1bc836 */ /* 0x000fe40000000000 */
[----:B0-----:R-:W-:Y:S01]  /*3300*/  @!P2 IMAD.WIDE.U32 R12, R3, 0x4, R12 ;  /* 0x00000004030ca825 */ /* 0x001fe200078e000c */
[----:B--2---:R-:W0:Y:S02]  /*3310*/  @!P4 LDC.64 R18, c[0x0][0x220] ;  /* 0x00008800ff12cb82 */ /* 0x004e240000000a00 */
[----:B------:R-:W-:Y:S01]  /*3320*/  ISETP.GE.AND P3, PT, R27, R5, PT ;  /* 0x000000051b00720c */ /* 0x000fe20003f66270 */
[----:B---3--:R-:W-:Y:S01]  /*3330*/  @!P2 IMAD.WIDE.U32 R22, R3, 0x4, R22 ;  /* 0x000000040316a825 */ /* 0x008fe200078e0016 */
[----:B------:R-:W-:-:S03]  /*3340*/  CS2R R2, SRZ ;  /* 0x0000000000027805 */ /* 0x000fc6000001ff00 */
[----:B------:R-:W-:-:S03]  /*3350*/  @!P1 IMAD.WIDE.U32 R16, R0, 0x4, R16 ;  /* 0x0000000400109825 */ /* 0x000fc600078e0010 */
[----:B------:R2:W5:Y:S01]  /*3360*/  @!P2 LDG.E R3, desc[UR4][R12.64] ;  /* 0x000000040c03a981 */ /* 0x000562000c1e1900 */
[----:B-1----:R-:W-:-:S03]  /*3370*/  @!P1 IMAD.WIDE.U32 R14, R0, 0x4, R14 ;  /* 0x00000004000e9825 */ /* 0x002fc600078e000e */
[----:B------:R1:W5:Y:S01]  /*3380*/  @!P1 LDG.E R25, desc[UR4][R16.64] ;  /* 0x0000000410199981 */ /* 0x000362000c1e1900 */
[----:B------:R-:W-:Y:S01]  /*3390*/  IMAD.MOV.U32 R0, RZ, RZ, RZ ;  /* 0x000000ffff007224 */ /* 0x000fe200078e00ff */
[----:B------:R-:W-:Y:S01]  /*33a0*/  HFMA2.MMA R26, -RZ, RZ, 0, 0 ;  /* 0x00000000ff1a7435 */ /* 0x000fe200000001ff */
[----:B------:R-:W-:Y:S01]  /*33b0*/  @!P3 IMAD.IADD R27, R4, 0x1, R27 ;  /* 0x00000001041bb824 */ /* 0x000fe200078e021b */
[----:B------:R-:W5:Y:S01]  /*33c0*/  @!P2 LDG.E R2, desc[UR4][R22.64] ;  /* 0x000000041602a981 */ /* 0x000f62000c1e1900 */
[----:B--2---:R-:W2:Y:S03]  /*33d0*/  @!P3 LDC.64 R12, c[0x0][0x220] ;  /* 0x00008800ff0cbb82 */ /* 0x004ea60000000a00 */
[----:B------:R3:W5:Y:S05]  /*33e0*/  @!P1 LDG.E R0, desc[UR4][R14.64] ;  /* 0x000000040e009981 */ /* 0x00076a000c1e1900 */
[----:B-1----:R-:W1:Y:S08]  /*33f0*/  @!P4 LDC.64 R16, c[0x0][0x228] ;  /* 0x00008a00ff10cb82 */ /* 0x002e700000000a00 */
[----:B---3--:R-:W3:Y:S01]  /*3400*/  @!P3 LDC.64 R14, c[0x0][0x228] ;  /* 0x00008a00ff0ebb82 */ /* 0x008ee20000000a00 */
[----:B0-----:R-:W-:Y:S01]  /*3410*/  @!P4 IMAD.WIDE.U32 R18, R29, 0x4, R18 ;  /* 0x000000041d12c825 */ /* 0x001fe200078e0012 */
[----:B------:R-:W-:-:S04]  /*3420*/  CS2R R22, SRZ ;  /* 0x0000000000167805 */ /* 0x000fc8000001ff00 */
[----:B------:R0:W5:Y:S01]  /*3430*/  @!P4 LDG.E R26, desc[UR4][R18.64] ;  /* 0x00000004121ac981 */ /* 0x000162000c1e1900 */
[----:B-1----:R-:W-:-:S04]  /*3440*/  @!P4 IMAD.WIDE.U32 R16, R29, 0x4, R16 ;  /* 0x000000041d10c825 */ /* 0x002fc800078e0010 */
[C---:B--2---:R-:W-:Y:S01]  /*3450*/  @!P3 IMAD.WIDE.U32 R28, R27.reuse, 0x4, R12 ;  /* 0x000000041b1cb825 */ /* 0x044fe200078e000c */
[----:B------:R0:W5:Y:S03]  /*3460*/  @!P4 LDG.E R23, desc[UR4][R16.64] ;  /* 0x000000041017c981 */ /* 0x000166000c1e1900 */
[----:B------:R-:W-:Y:S01]  /*3470*/  IMAD.MOV.U32 R13, RZ, RZ, RZ ;  /* 0x000000ffff0d7224 */ /* 0x000fe200078e00ff */
[----:B------:R0:W5:Y:S01]  /*3480*/  @!P3 LDG.E R22, desc[UR4][R28.64] ;  /* 0x000000041c16b981 */ /* 0x000162000c1e1900 */
[----:B---3--:R-:W-:-:S05]  /*3490*/  @!P3 IMAD.WIDE.U32 R14, R27, 0x4, R14 ;  /* 0x000000041b0eb825 */ /* 0x008fca00078e000e */
[----:B------:R0:W5:Y:S01]  /*34a0*/  @!P3 LDG.E R13, desc[UR4][R14.64] ;  /* 0x000000040e0db981 */ /* 0x000162000c1e1900 */
[----:B------:R-:W-:Y:S04]  /*34b0*/  BSSY B1, `(.L_x_9348) ;  /* 0x000005a000017945 */ /* 0x000fe80003800000 */
[----:B------:R-:W-:Y:S05]  /*34c0*/  @P0 BRA `(.L_x_9349) ;  /* 0x0000000400600947 */ /* 0x000fea0003800000 */
[----:B-----5:R-:W-:-:S13]  /*34d0*/  FSETP.NEU.FTZ.AND P0, PT, R8, RZ, PT ;  /* 0x000000ff0800720b */ /* 0x020fda0003f1d000 */
[----:B------:R-:W1:Y:S02]  /*34e0*/  @!P0 MUFU.RCP R12, R8 ;  /* 0x00000008000c8308 */ /* 0x000e640000001000 */
[----:B-1----:R-:W-:Y:S01]  /*34f0*/  @!P0 FMUL.FTZ R12, R12, R7 ;  /* 0x000000070c0c8220 */ /* 0x002fe20000410000 */
        /* <DEDUP_REMOVED lines=28> */
.L_x_9355:
[----:B------:R-:W-:Y:S01]  /*36c0*/  FSETP.GEU.FTZ.AND P0, PT, R15, -R19, PT ;  /* 0x800000130f00720b */ /* 0x000fe20003f1e000 */
[----:B------:R-:W-:-:S12]  /*36d0*/  FADD.FTZ R17, R17, -1 ;  /* 0xbf80000011117421 */ /* 0x000fd80000010000 */
[----:B------:R-:W-:-:S07]  /*36e0*/  @!P0 FADD.FTZ R17, R17, -1 ;  /* 0xbf80000011118421 */ /* 0x000fce0000010000 */
.L_x_9354:
[----:B------:R-:W-:Y:S05]  /*36f0*/  BSYNC B2 ;  /* 0x0000000000027941 */ /* 0x000fea0003800000 */
.L_x_9353:
[----:B------:R-:W-:Y:S01]  /*3700*/  FFMA.FTZ R14, -R19, R17, R14 ;  /* 0x00000011130e7223 */ /* 0x000fe2000001010e */
[----:B------:R-:W-:Y:S06]  /*3710*/  BRA `(.L_x_9351) ;  /* 0x00000000007c7947 */ /* 0x000fec0003800000 */
.L_x_9352:
        /* <DEDUP_REMOVED lines=15> */
.L_x_9358:
        /* <DEDUP_REMOVED lines=13> */
.L_x_9357:
[----:B------:R-:W-:Y:S05]  /*38e0*/  BSYNC B2 ;  /* 0x0000000000027941 */ /* 0x000fea0003800000 */
.L_x_9356:
[----:B------:R-:W-:-:S04]  /*38f0*/  FMUL.FTZ R17, R17, 1.1920928955078125e-07 ;  /* 0x3400000011117820 */ /* 0x000fc80000410000 */
[----:B------:R-:W-:-:S07]  /*3900*/  FMUL.FTZ R14, R14, R17 ;  /* 0x000000110e0e7220 */ /* 0x000fce0000410000 */
.L_x_9351:
[----:B------:R-:W-:Y:S05]  /*3910*/  BSYNC B0 ;  /* 0x0000000000007941 */ /* 0x000fea0003800000 */
.L_x_9350:
        /* <DEDUP_REMOVED lines=19> */
.L_x_9349:
[----:B------:R-:W-:Y:S05]  /*3a50*/  BSYNC B1 ;  /* 0x0000000000017941 */ /* 0x000fea0003800000 */
.L_x_9348:
[----:B-----5:R-:W-:Y:S01]  /*3a60*/  VIADD R8, R6, 0x80 ;  /* 0x0000008006087836 */ /* 0x020fe20000000000 */
[----:B------:R-:W-:Y:S04]  /*3a70*/  BSSY B1, `(.L_x_9359) ;  /* 0x000005b000017945 */ /* 0x000fe80003800000 */
[----:B------:R-:W-:-:S13]  /*3a80*/  ISETP.GE.AND P0, PT, R8, R5, PT ;  /* 0x000000050800720c */ /* 0x000fda0003f06270 */
[----:B------:R-:W-:Y:S05]  /*3a90*/  @P0 BRA `(.L_x_9360) ;  /* 0x0000000400600947 */ /* 0x000fea0003800000 */
[----:B------:R-:W-:-:S13]  /*3aa0*/  FSETP.NEU.FTZ.AND P0, PT, R10, RZ, PT ;  /* 0x000000ff0a00720b */ /* 0x000fda0003f1d000 */
[----:B0-----:R-:W0:Y:S02]  /*3ab0*/  @!P0 MUFU.RCP R14, R10 ;  /* 0x0000000a000e8308 */ /* 0x001e240000001000 */
        /* <DEDUP_REMOVED lines=29> */
.L_x_9366:
[----:B------:R-:W-:Y:S01]  /*3c90*/  FSETP.GEU.FTZ.AND P0, PT, R16, -R17, PT ;  /* 0x800000111000720b */ /* 0x000fe20003f1e000 */
[----:B------:R-:W-:-:S12]  /*3ca0*/  FADD.FTZ R7, R7, -1 ;  /* 0xbf80000007077421 */ /* 0x000fd80000010000 */
[----:B------:R-:W-:-:S07]  /*3cb0*/  @!P0 FADD.FTZ R7, R7, -1 ;  /* 0xbf80000007078421 */ /* 0x000fce0000010000 */
.L_x_9365:
[----:B------:R-:W-:Y:S05]  /*3cc0*/  BSYNC B2 ;  /* 0x0000000000027941 */ /* 0x000fea0003800000 */
.L_x_9364:
[----:B------:R-:W-:Y:S01]  /*3cd0*/  FFMA.FTZ R14, -R17, R7, R14 ;  /* 0x00000007110e7223 */ /* 0x000fe2000001010e */
[----:B------:R-:W-:Y:S06]  /*3ce0*/  BRA `(.L_x_9362) ;  /* 0x00000000007c7947 */ /* 0x000fec0003800000 */
.L_x_9363:
        /* <DEDUP_REMOVED lines=9> */
[----:B------:R-:W-:-:S13]  /*3d80*/  LOP3.LUT P1, R15, R15, 0xff800000, RZ, 0xc0, !PT ;  /* 0xff8000000f0f7812 */ /* 0x000fda000782c0ff */
[----:B------:R-:W-:Y:S05]  /*3d90*/  @!P1 BRA `(.L_x_9368) ;  /* 0x0000000000409947 */ /* 0x000fea0003800000 */
[----:B------:R-:W-:-:S04]  /*3da0*/  LOP3.LUT R16, R7, 0x7fffff, RZ, 0xc0, !PT ;  /* 0x007fffff07107812 */ /* 0x000fc800078ec0ff */
[----:B------:R-:W-:-:S04]  /*3db0*/  LOP3.LUT R16, R16, 0x3f800000, RZ, 0xfc, !PT ;  /* 0x3f80000010107812 */ /* 0x000fc800078efcff */
[----:B------:R0:W1:Y:S03]  /*3dc0*/  MUFU.RCP R7, R16 ;  /* 0x0000001000077308 */ /* 0x0000660000001000 */
.L_x_9369:
        /* <DEDUP_REMOVED lines=13> */
.L_x_9368:
[----:B------:R-:W-:Y:S05]  /*3ea0*/  BSYNC B2 ;  /* 0x0000000000027941 */ /* 0x000fea0003800000 */
.L_x_9367:
[----:B------:R-:W-:Y:S01]  /*3eb0*/  FSEL R14, R14, +QNAN , !P0 ;  /* 0x7fffffff0e0e7808 */ /* 0x000fe20004000000 */
[----:B------:R-:W-:-:S04]  /*3ec0*/  FMUL.FTZ R17, R17, 1.1920928955078125e-07 ;  /* 0x3400000011117820 */ /* 0x000fc80000410000 */
[----:B------:R-:W-:-:S07]  /*3ed0*/  FMUL.FTZ R14, R14, R17 ;  /* 0x000000110e0e7220 */ /* 0x000fce0000410000 */
.L_x_9362:
[----:B------:R-:W-:Y:S05]  /*3ee0*/  BSYNC B0 ;  /* 0x0000000000007941 */ /* 0x000fea0003800000 */
.L_x_9361:
        /* <DEDUP_REMOVED lines=12> */
[----:B0-----:R-:W0:Y:S01]  /*3fb0*/  @P0 FRND.FTZ.FLOOR R16, R7 ;  /* 0x0000000700100307 */ /* 0x001e220000215000 */
[----:B------:R-:W-:Y:S01]  /*3fc0*/  @!P0 FMUL.FTZ R9, R15, R9 ;  /* 0x000000090f098220 */ /* 0x000fe20000410000 */
[----:B0-----:R-:W-:-:S05]  /*3fd0*/  @P0 FADD.FTZ R14, R7, -R16 ;  /* 0x80000010070e0221 */ /* 0x001fca0000010000 */
[----:B------:R-:W-:Y:S02]  /*3fe0*/  FSETP.GT.AND P1, PT, R14, 0.5, P0 ;  /* 0x3f0000000e00780b */ /* 0x000fe40000724000 */
[----:B------:R-:W-:-:S11]  /*3ff0*/  @!P0 LOP3.LUT R14, RZ, 0x80000000, R9, 0xb8, !PT ;  /* 0x80000000ff0e8812 */ /* 0x000fd600078eb809 */
[----:B------:R-:W-:-:S04]  /*4000*/  @P1 FADD.FTZ R16, R16, 1 ;  /* 0x3f80000010101421 */ /* 0x000fc80000010000 */
[----:B------:R-:W-:-:S07]  /*4010*/  @P0 IMAD.MOV.U32 R14, RZ, RZ, R16 ;  /* 0x000000ffff0e0224 */ /* 0x000fce00078e0010 */
.L_x_9360:
[----:B------:R-:W-:Y:S05]  /*4020*/  BSYNC B1 ;  /* 0x0000000000017941 */ /* 0x000fea0003800000 */
.L_x_9359:
[----:B------:R-:W-:Y:S01]  /*4030*/  VIADD R10, R6, 0x100 ;  /* 0x00000100060a7836 */ /* 0x000fe20000000000 */
[----:B------:R-:W-:Y:S04]  /*4040*/  BSSY B1, `(.L_x_9370) ;  /* 0x000005b000017945 */ /* 0x000fe80003800000 */
[----:B------:R-:W-:-:S13]  /*4050*/  ISETP.GE.AND P0, PT, R10, R5, PT ;  /* 0x000000050a00720c */ /* 0x000fda0003f06270 */
[----:B------:R-:W-:Y:S05]  /*4060*/  @P0 BRA `(.L_x_9371) ;  /* 0x0000000400600947 */ /* 0x000fea0003800000 */
[----:B------:R-:W-:-:S13]  /*4070*/  FSETP.NEU.FTZ.AND P0, PT, R20, RZ, PT ;  /* 0x000000ff1400720b */ /* 0x000fda0003f1d000 */
        /* <DEDUP_REMOVED lines=30> */
.L_x_9377:
[----:B------:R-:W-:Y:S01]  /*4260*/  FSETP.GEU.FTZ.AND P0, PT, R10, -R15, PT ;  /* 0x8000000f0a00720b */ /* 0x000fe20003f1e000 */
[----:B------:R-:W-:-:S12]  /*4270*/  FADD.FTZ R7, R7, -1 ;  /* 0xbf80000007077421 */ /* 0x000fd80000010000 */
[----:B------:R-:W-:-:S07]  /*4280*/  @!P0 FADD.FTZ R7, R7, -1 ;  /* 0xbf80000007078421 */ /* 0x000fce0000010000 */
.L_x_9376:
[----:B------:R-:W-:Y:S05]  /*4290*/  BSYNC B2 ;  /* 0x0000000000027941 */ /* 0x000fea0003800000 */
.L_x_9375:
[----:B------:R-:W-:Y:S01]  /*42a0*/  FFMA.FTZ R16, -R15, R7, R16 ;  /* 0x000000070f107223 */ /* 0x000fe20000010110 */
[----:B------:R-:W-:Y:S06]  /*42b0*/  BRA `(.L_x_9373) ;  /* 0x00000000007c7947 */ /* 0x000fec0003800000 */
.L_x_9374:
[----:B------:R-:W-:Y:S01]  /*42c0*/  IADD3 R9, R7, -0xb800000, RZ ;  /* 0xf480000007097810 */ /* 0x000fe20007ffe0ff */
[----:B------:R-:W-:Y:S01]  /*42d0*/  BSSY B2, `(.L_x_9378) ;  /* 0x000001b000027945 */ /* 0x000fe20003800000 */
[----:B------:R-:W-:Y:S02]  /*42e0*/  FSETP.GT.FTZ.AND P0, PT, |R20|, RZ, PT ;  /* 0x000000ff1400720b */ /* 0x000fe40003f14200 */
[----:B------:R-:W-:Y:S02]  /*42f0*/  LOP3.LUT R9, R9, 0xff800000, RZ, 0xc0, !PT ;  /* 0xff80000009097812 */ /* 0x000fe400078ec0ff */
[C---:B------:R-:W-:Y:S02]  /*4300*/  ISETP.GT.U32.OR P0, PT, R16.reuse, 0x7f7fffff, !P0 ;  /* 0x7f7fffff1000780c */ /* 0x040fe40004704470 */
[----:B------:R-:W-:Y:S01]  /*4310*/  LOP3.LUT R15, R7, 0xff800000, RZ, 0xc0, !PT ;  /* 0xff800000070f7812 */ /* 0x000fe200078ec0ff */
        /* <DEDUP_REMOVED lines=9> */
.L_x_9380:
        /* <DEDUP_REMOVED lines=13> */
.L_x_9379:
[----:B------:R-:W-:Y:S05]  /*4480*/  BSYNC B2 ;  /* 0x0000000000027941 */ /* 0x000fea0003800000 */
.L_x_9378:
[----:B------:R-:W-:-:S04]  /*4490*/  FMUL.FTZ R16, R16, 1.1920928955078125e-07 ;  /* 0x3400000010107820 */ /* 0x000fc80000410000 */
[----:B------:R-:W-:-:S07]  /*44a0*/  FMUL.FTZ R16, R9, R16 ;  /* 0x0000001009107220 */ /* 0x000fce0000410000 */
.L_x_9373:
[----:B------:R-:W-:Y:S05]  /*44b0*/  BSYNC B0 ;  /* 0x0000000000007941 */ /* 0x000fea0003800000 */
.L_x_9372:
        /* <DEDUP_REMOVED lines=19> */
.L_x_9371:
[----:B------:R-:W-:Y:S05]  /*45f0*/  BSYNC B1 ;  /* 0x0000000000017941 */ /* 0x000fea0003800000 */
.L_x_9370:
[----:B------:R-:W-:Y:S01]  /*4600*/  IADD3 R10, R6, 0x180, RZ ;  /* 0x00000180060a7810 */ /* 0x000fe20007ffe0ff */
[----:B------:R-:W-:Y:S03]  /*4610*/  BSSY B1, `(.L_x_9381) ;  /* 0x000005d000017945 */ /* 0x000fe60003800000 */
        /* <DEDUP_REMOVED lines=33> */
.L_x_9388:
[----:B------:R-:W-:Y:S01]  /*4830*/  FSETP.GEU.FTZ.AND P0, PT, R16, -R15, PT ;  /* 0x8000000f1000720b */ /* 0x000fe20003f1e000 */
[----:B------:R-:W-:-:S12]  /*4840*/  FADD.FTZ R7, R7, -1 ;  /* 0xbf80000007077421 */ /* 0x000fd80000010000 */
[----:B------:R-:W-:-:S07]  /*4850*/  @!P0 FADD.FTZ R7, R7, -1 ;  /* 0xbf80000007078421 */ /* 0x000fce0000010000 */
.L_x_9387:
[----:B------:R-:W-:Y:S05]  /*4860*/  BSYNC B2 ;  /* 0x0000000000027941 */ /* 0x000fea0003800000 */
.L_x_9386:
[----:B------:R-:W-:Y:S01]  /*4870*/  FFMA.FTZ R10, -R15, R7, R10 ;  /* 0x000000070f0a7223 */ /* 0x000fe2000001010a */
[----:B------:R-:W-:Y:S06]  /*4880*/  BRA `(.L_x_9384) ;  /* 0x0000000000847947 */ /* 0x000fec0003800000 */
.L_x_9385:
[----:B------:R-:W-:Y:S01]  /*4890*/  VIADD R7, R11, 0xf4800000 ;  /* 0xf48000000b077836 */ /* 0x000fe20000000000 */
[----:B------:R-:W-:Y:S01]  /*48a0*/  FSETP.GT.FTZ.AND P0, PT, |R24|, RZ, PT ;  /* 0x000000ff1800720b */ /* 0x000fe20003f14200 */
[----:B------:R-:W-:Y:S03]  /*48b0*/  BSSY B2, `(.L_x_9389) ;  /* 0x000001c000027945 */ /* 0x000fe60003800000 */
[----:B------:R-:W-:Y:S02]  /*48c0*/  LOP3.LUT R7, R7, 0xff800000, RZ, 0xc0, !PT ;  /* 0xff80000007077812 */ /* 0x000fe400078ec0ff */
[C---:B------:R-:W-:Y:S02]  /*48d0*/  ISETP.GT.U32.OR P0, PT, R10.reuse, 0x7f7fffff, !P0 ;  /* 0x7f7fffff0a00780c */ /* 0x040fe40004704470 */
[C---:B0-----:R-:W-:Y:S02]  /*48e0*/  IADD3 R15, R10.reuse, -R7, RZ ;  /* 0x800000070a0f7210 */ /* 0x041fe40007ffe0ff */
        /* <DEDUP_REMOVED lines=10> */
.L_x_9391:
        /* <DEDUP_REMOVED lines=14> */
.L_x_9390:
[----:B------:R-:W-:Y:S05]  /*4a70*/  BSYNC B2 ;  /* 0x0000000000027941 */ /* 0x000fea0003800000 */
.L_x_9389:
[----:B------:R-:W-:-:S04]  /*4a80*/  FMUL.FTZ R7, R16, 1.1920928955078125e-07 ;  /* 0x3400000010077820 */ /* 0x000fc80000410000 */
[----:B------:R-:W-:-:S07]  /*4a90*/  FMUL.FTZ R10, R10, R7 ;  /* 0x000000070a0a7220 */ /* 0x000fce0000410000 */
.L_x_9384:
[----:B------:R-:W-:Y:S05]  /*4aa0*/  BSYNC B0 ;  /* 0x0000000000007941 */ /* 0x000fea0003800000 */
.L_x_9383:
        /* <DEDUP_REMOVED lines=19> */
.L_x_9382:
[----:B------:R-:W-:Y:S05]  /*4be0*/  BSYNC B1 ;  /* 0x0000000000017941 */ /* 0x000fea0003800000 */
.L_x_9381:
[----:B0-----:R-:W-:Y:S01]  /*4bf0*/  IADD3 R16, R6, 0x200, RZ ;  /* 0x0000020006107810 */ /* 0x001fe20007ffe0ff */
[----:B------:R-:W-:Y:S03]  /*4c00*/  BSSY B1, `(.L_x_9392) ;  /* 0x000005e000017945 */ /* 0x000fe60003800000 */
[----:B------:R-:W-:-:S13]  /*4c10*/  ISETP.GE.AND P0, PT, R16, R5, PT ;  /* 0x000000051000720c */ /* 0x000fda0003f06270 */
[----:B------:R-:W-:Y:S05]  /*4c20*/  @P0 BRA `(.L_x_9393) ;  /* 0x00000004006c0947 */ /* 0x000fea0003800000 */
[----:B------:R-:W-:-:S13]  /*4c30*/  FSETP.NEU.FTZ.AND P0, PT, R0, RZ, PT ;  /* 0x000000ff0000720b */ /* 0x000fda0003f1d000 */
        /* <DEDUP_REMOVED lines=30> */
.L_x_9399:
[----:B------:R-:W-:Y:S01]  /*4e20*/  FSETP.GEU.FTZ.AND P0, PT, R17, -R15, PT ;  /* 0x8000000f1100720b */ /* 0x000fe20003f1e000 */
[----:B------:R-:W-:-:S12]  /*4e30*/  FADD.FTZ R7, R7, -1 ;  /* 0xbf80000007077421 */ /* 0x000fd80000010000 */
[----:B------:R-:W-:-:S07]  /*4e40*/  @!P0 FADD.FTZ R7, R7, -1 ;  /* 0xbf80000007078421 */ /* 0x000fce0000010000 */
.L_x_9398:
[----:B------:R-:W-:Y:S05]  /*4e50*/  BSYNC B2 ;  /* 0x0000000000027941 */ /* 0x000fea0003800000 */
.L_x_9397:
[----:B------:R-:W-:Y:S01]  /*4e60*/  FFMA.FTZ R16, -R15, R7, R16 ;  /* 0x000000070f107223 */ /* 0x000fe20000010110 */
[----:B------:R-:W-:Y:S06]  /*4e70*/  BRA `(.L_x_9395) ;  /* 0x0000000000887947 */ /* 0x000fec0003800000 */
.L_x_9396:
        /* <DEDUP_REMOVED lines=18> */
.L_x_9402:
        /* <DEDUP_REMOVED lines=13> */
.L_x_9401:
[----:B------:R-:W-:Y:S05]  /*5070*/  BSYNC B2 ;  /* 0x0000000000027941 */ /* 0x000fea0003800000 */
.L_x_9400:
[----:B------:R-:W-:-:S04]  /*5080*/  FMUL.FTZ R18, R18, 1.1920928955078125e-07 ;  /* 0x3400000012127820 */ /* 0x000fc80000410000 */
[----:B------:R-:W-:-:S07]  /*5090*/  FMUL.FTZ R16, R11, R18 ;  /* 0x000000120b107220 */ /* 0x000fce0000410000 */
.L_x_9395:
[----:B------:R-:W-:Y:S05]  /*50a0*/  BSYNC B0 ;  /* 0x0000000000007941 */ /* 0x000fea0003800000 */
.L_x_9394:
        /* <DEDUP_REMOVED lines=19> */
.L_x_9393:
[----:B------:R-:W-:Y:S05]  /*51e0*/  BSYNC B1 ;  /* 0x0000000000017941 */ /* 0x000fea0003800000 */
.L_x_9392:
[----:B------:R-:W-:Y:S01]  /*51f0*/  VIADD R0, R6, 0x280 ;  /* 0x0000028006007836 */ /* 0x000fe20000000000 */
[----:B------:R-:W-:Y:S04]  /*5200*/  BSSY B1, `(.L_x_9403) ;  /* 0x000005e000017945 */ /* 0x000fe80003800000 */
        /* <DEDUP_REMOVED lines=33> */
.L_x_9410:
[----:B------:R-:W-:Y:S01]  /*5420*/  FSETP.GEU.FTZ.AND P0, PT, R16, -R17, PT ;  /* 0x800000111000720b */ /* 0x000fe20003f1e000 */
[----:B------:R-:W-:-:S12]  /*5430*/  FADD.FTZ R11, R11, -1 ;  /* 0xbf8000000b0b7421 */ /* 0x000fd80000010000 */
[----:B------:R-:W-:-:S07]  /*5440*/  @!P0 FADD.FTZ R11, R11, -1 ;  /* 0xbf8000000b0b8421 */ /* 0x000fce0000010000 */
.L_x_9409:
[----:B------:R-:W-:Y:S05]  /*5450*/  BSYNC B2 ;  /* 0x0000000000027941 */ /* 0x000fea0003800000 */
.L_x_9408:
[----:B------:R-:W-:Y:S01]  /*5460*/  FFMA.FTZ R0, -R17, R11, R0 ;  /* 0x0000000b11007223 */ /* 0x000fe20000010100 */
[----:B------:R-:W-:Y:S06]  /*5470*/  BRA `(.L_x_9406) ;  /* 0x0000000000887947 */ /* 0x000fec0003800000 */
.L_x_9407:
        /* <DEDUP_REMOVED lines=18> */
.L_x_9413:
        /* <DEDUP_REMOVED lines=13> */
.L_x_9412:
[----:B------:R-:W-:Y:S05]  /*5670*/  BSYNC B2 ;  /* 0x0000000000027941 */ /* 0x000fea0003800000 */
.L_x_9411:
[----:B------:R-:W-:-:S04]  /*5680*/  FMUL.FTZ R18, R18, 1.1920928955078125e-07 ;  /* 0x3400000012127820 */ /* 0x000fc80000410000 */
[----:B------:R-:W-:-:S07]  /*5690*/  FMUL.FTZ R0, R11, R18 ;  /* 0x000000120b007220 */ /* 0x000fce0000410000 */
.L_x_9406:
[----:B------:R-:W-:Y:S05]  /*56a0*/  BSYNC B0 ;  /* 0x0000000000007941 */ /* 0x000fea0003800000 */
.L_x_9405:
        /* <DEDUP_REMOVED lines=19> */
.L_x_9404:
[----:B------:R-:W-:Y:S05]  /*57e0*/  BSYNC B1 ;  /* 0x0000000000017941 */ /* 0x000fea0003800000 */
.L_x_9403:
[----:B------:R-:W-:Y:S01]  /*57f0*/  IADD3 R0, R6, 0x300, RZ ;  /* 0x0000030006007810 */ /* 0x000fe20007ffe0ff */
        /* <DEDUP_REMOVED lines=34> */
.L_x_9421:
[----:B------:R-:W-:Y:S01]  /*5a20*/  FSETP.GEU.FTZ.AND P0, PT, R15, -R16, PT ;  /* 0x800000100f00720b */ /* 0x000fe20003f1e000 */
[----:B------:R-:W-:-:S12]  /*5a30*/  FADD.FTZ R0, R0, -1 ;  /* 0xbf80000000007421 */ /* 0x000fd80000010000 */
[----:B------:R-:W-:-:S07]  /*5a40*/  @!P0 FADD.FTZ R0, R0, -1 ;  /* 0xbf80000000008421 */ /* 0x000fce0000010000 */
.L_x_9420:
[----:B------:R-:W-:Y:S05]  /*5a50*/  BSYNC B2 ;  /* 0x0000000000027941 */ /* 0x000fea0003800000 */
.L_x_9419:
[----:B------:R-:W-:Y:S01]  /*5a60*/  FFMA.FTZ R3, -R16, R0, R3 ;  /* 0x0000000010037223 */ /* 0x000fe20000010103 */
[----:B------:R-:W-:Y:S06]  /*5a70*/  BRA `(.L_x_9417) ;  /* 0x00000000007c7947 */ /* 0x000fec0003800000 */
.L_x_9418:
        /* <DEDUP_REMOVED lines=15> */
.L_x_9424:
        /* <DEDUP_REMOVED lines=13> */
.L_x_9423:
[----:B------:R-:W-:Y:S05]  /*5c40*/  BSYNC B2 ;  /* 0x0000000000027941 */ /* 0x000fea0003800000 */
.L_x_9422:
[----:B------:R-:W-:-:S04]  /*5c50*/  FMUL.FTZ R15, R15, 1.1920928955078125e-07 ;  /* 0x340000000f0f7820 */ /* 0x000fc80000410000 */
[----:B0-----:R-:W-:-:S07]  /*5c60*/  FMUL.FTZ R3, R2, R15 ;  /* 0x0000000f02037220 */ /* 0x001fce0000410000 */
.L_x_9417:
[----:B------:R-:W-:Y:S05]  /*5c70*/  BSYNC B0 ;  /* 0x0000000000007941 */ /* 0x000fea0003800000 */
.L_x_9416:
[C---:B------:R-:W-:Y:S01]  /*5c80*/  FSETP.GTU.FTZ.AND P0, PT, |R3|.reuse, +INF , PT ;  /* 0x7f8000000300780b */ /* 0x040fe20003f1c200 */
[----:B------:R-:W0:Y:S01]  /*5c90*/  MUFU.RCP R15, R23 ;  /* 0x00000017000f7308 */ /* 0x000e220000001000 */
        /* <DEDUP_REMOVED lines=17> */
.L_x_9415:
[----:B------:R-:W-:Y:S05]  /*5db0*/  BSYNC B1 ;  /* 0x0000000000017941 */ /* 0x000fea0003800000 */
.L_x_9414:
        /* <DEDUP_REMOVED lines=35> */
.L_x_9432:
[----:B------:R-:W-:Y:S01]  /*5ff0*/  FSETP.GEU.FTZ.AND P0, PT, R16, -R18, PT ;  /* 0x800000121000720b */ /* 0x000fe20003f1e000 */
[----:B------:R-:W-:-:S12]  /*6000*/  FADD.FTZ R0, R0, -1 ;  /* 0xbf80000000007421 */ /* 0x000fd80000010000 */
[----:B------:R-:W-:-:S07]  /*6010*/  @!P0 FADD.FTZ R0, R0, -1 ;  /* 0xbf80000000008421 */ /* 0x000fce0000010000 */
.L_x_9431:
[----:B------:R-:W-:Y:S05]  /*6020*/  BSYNC B2 ;  /* 0x0000000000027941 */ /* 0x000fea0003800000 */
.L_x_9430:
[----:B------:R-:W-:Y:S01]  /*6030*/  FFMA.FTZ R3, -R18, R0, R3 ;  /* 0x0000000012037223 */ /* 0x000fe20000010103 */
[----:B------:R-:W-:Y:S06]  /*6040*/  BRA `(.L_x_9428) ;  /* 0x00000000007c7947 */ /* 0x000fec0003800000 */
.L_x_9429:
        /* <DEDUP_REMOVED lines=15> */
.L_x_9435:
        /* <DEDUP_REMOVED lines=13> */
.L_x_9434:
[----:B------:R-:W-:Y:S05]  /*6210*/  BSYNC B2 ;  /* 0x0000000000027941 */ /* 0x000fea0003800000 */
.L_x_9433:
[----:B------:R-:W-:-:S04]  /*6220*/  FMUL.FTZ R16, R16, 1.1920928955078125e-07 ;  /* 0x3400000010107820 */ /* 0x000fc80000410000 */
[----:B------:R-:W-:-:S07]  /*6230*/  FMUL.FTZ R3, R3, R16 ;  /* 0x0000001003037220 */ /* 0x000fce0000410000 */
.L_x_9428:
[----:B------:R-:W-:Y:S05]  /*6240*/  BSYNC B0 ;  /* 0x0000000000007941 */ /* 0x000fea0003800000 */
.L_x_9427:
        /* <DEDUP_REMOVED lines=19> */
.L_x_9426:
[----:B------:R-:W-:Y:S05]  /*6380*/  BSYNC B1 ;  /* 0x0000000000017941 */ /* 0x000fea0003800000 */
.L_x_9425:
[----:B------:R-:W-:Y:S01]  /*6390*/  ISETP.GE.AND P0, PT, R6, R5, PT ;  /* 0x000000050600720c */ /* 0x000fe20003f06270 */
[----:B------:R-:W-:Y:S04]  /*63a0*/  BSSY B0, `(.L_x_9436) ;  /* 0x0000033000007945 */ /* 0x000fe80003800000 */
[----:B------:R-:W-:Y:S08]  /*63b0*/  BSSY B1, `(.L_x_9437) ;  /* 0x000002b000017945 */ /* 0x000ff00003800000 */
[----:B------:R-:W-:Y:S05]  /*63c0*/  @P0 BRA `(.L_x_9438) ;  /* 0x0000000000300947 */ /* 0x000fea0003800000 */
[----:B------:R-:W0:Y:S01]  /*63d0*/  LDC.64 R16, c[0x0][0x218] ;  /* 0x00008600ff107b82 */ /* 0x000e220000000a00 */
[----:B------:R-:W-:Y:S01]  /*63e0*/  IADD3 R3, R4, R6, RZ ;  /* 0x0000000604037210 */ /* 0x000fe20007ffe0ff */
[----:B------:R-:W-:-:S05]  /*63f0*/  IMAD.MOV.U32 R6, RZ, RZ, R8 ;  /* 0x000000ffff067224 */ /* 0x000fca00078e0008 */
[----:B------:R-:W-:Y:S01]  /*6400*/  ISETP.GE.AND P0, PT, R6, R5, PT ;  /* 0x000000050600720c */ /* 0x000fe20003f06270 */
[----:B0-----:R-:W-:-:S05]  /*6410*/  IMAD.WIDE.U32 R16, R3, 0x4, R16 ;  /* 0x0000000403107825 */ /* 0x001fca00078e0010 */
[----:B------:R0:W-:Y:S07]  /*6420*/  STG.E desc[UR4][R16.64], R12 ;  /* 0x0000000c10007986 */ /* 0x0001ee000c101904 */
[----:B------:R-:W-:Y:S05]  /*6430*/  @P0 BRA `(.L_x_9439) ;  /* 0x0000000000300947 */ /* 0x000fea0003800000 */
[----:B0-----:R-:W0:Y:S01]  /*6440*/  LDC.64 R12, c[0x0][0x218] ;  /* 0x00008600ff0c7b82 */ /* 0x001e220000000a00 */
[----:B------:R-:W-:Y:S01]  /*6450*/  IADD3 R3, R4, R6, RZ ;  /* 0x0000000604037210 */ /* 0x000fe20007ffe0ff */
[----:B------:R-:W-:-:S04]  /*6460*/  VIADD R6, R6, 0x80 ;  /* 0x0000008006067836 */ /* 0x000fc80000000000 */
[----:B0-----:R-:W-:-:S05]  /*6470*/  IMAD.WIDE.U32 R12, R3, 0x4, R12 ;  /* 0x00000004030c7825 */ /* 0x001fca00078e000c */
[----:B------:R0:W-:Y:S02]  /*6480*/  STG.E desc[UR4][R12.64], R14 ;  /* 0x0000000e0c007986 */ /* 0x0001e4000c101904 */
.L_x_9438:
[----:B------:R-:W-:-:S13]  /*6490*/  ISETP.GE.AND P0, PT, R6, R5, PT ;  /* 0x000000050600720c */ /* 0x000fda0003f06270 */
[----:B------:R-:W-:Y:S05]  /*64a0*/  @P0 BRA `(.L_x_9440) ;  /* 0x0000000000300947 */ /* 0x000fea0003800000 */
[----:B0-----:R-:W0:Y:S01]  /*64b0*/  LDC.64 R12, c[0x0][0x218] ;  /* 0x00008600ff0c7b82 */ /* 0x001e220000000a00 */
[----:B------:R-:W-:Y:S01]  /*64c0*/  IADD3 R3, R4, R6, RZ ;  /* 0x0000000604037210 */ /* 0x000fe20007ffe0ff */
[----:B------:R-:W-:-:S04]  /*64d0*/  VIADD R6, R6, 0x80 ;  /* 0x0000008006067836 */ /* 0x000fc80000000000 */
[----:B0-----:R-:W-:-:S05]  /*64e0*/  IMAD.WIDE.U32 R12, R3, 0x4, R12 ;  /* 0x00000004030c7825 */ /* 0x001fca00078e000c */
[----:B------:R1:W-:Y:S02]  /*64f0*/  STG.E desc[UR4][R12.64], R9 ;  /* 0x000000090c007986 */ /* 0x0003e4000c101904 */
.L_x_9439:
[----:B------:R-:W-:-:S13]  /*6500*/  ISETP.GE.AND P0, PT, R6, R5, PT ;  /* 0x000000050600720c */ /* 0x000fda0003f06270 */
[----:B------:R-:W-:Y:S05]  /*6510*/  @P0 BRA `(.L_x_9441) ;  /* 0x0000000000300947 */ /* 0x000fea0003800000 */
[----:B-1----:R-:W1:Y:S01]  /*6520*/  LDC.64 R8, c[0x0][0x218] ;  /* 0x00008600ff087b82 */ /* 0x002e620000000a00 */
[----:B------:R-:W-:Y:S01]  /*6530*/  IADD3 R3, R4, R6, RZ ;  /* 0x0000000604037210 */ /* 0x000fe20007ffe0ff */
[----:B------:R-:W-:-:S04]  /*6540*/  VIADD R6, R6, 0x80 ;  /* 0x0000008006067836 */ /* 0x000fc80000000000 */
[----:B-1----:R-:W-:-:S05]  /*6550*/  IMAD.WIDE.U32 R8, R3, 0x4, R8 ;  /* 0x0000000403087825 */ /* 0x002fca00078e0008 */
[----:B------:R1:W-:Y:S02]  /*6560*/  STG.E desc[UR4][R8.64], R10 ;  /* 0x0000000a08007986 */ /* 0x0003e4000c101904 */
.L_x_9440:
[----:B------:R-:W-:-:S13]  /*6570*/  ISETP.GE.AND P0, PT, R6, R5, PT ;  /* 0x000000050600720c */ /* 0x000fda0003f06270 */
[----:B------:R-:W-:Y:S05]  /*6580*/  @P0 BRA `(.L_x_9442) ;  /* 0x0000000000340947 */ /* 0x000fea0003800000 */
[----:B-1----:R-:W1:Y:S01]  /*6590*/  LDC.64 R8, c[0x0][0x218] ;  /* 0x00008600ff087b82 */ /* 0x002e620000000a00 */
[----:B------:R-:W-:Y:S01]  /*65a0*/  IADD3 R3, R4, R6, RZ ;  /* 0x0000000604037210 */ /* 0x000fe20007ffe0ff */
[----:B------:R-:W-:-:S04]  /*65b0*/  VIADD R6, R6, 0x80 ;  /* 0x0000008006067836 */ /* 0x000fc80000000000 */
[----:B-1----:R-:W-:-:S05]  /*65c0*/  IMAD.WIDE.U32 R8, R3, 0x4, R8 ;  /* 0x0000000403087825 */ /* 0x002fca00078e0008 */
[----:B------:R2:W-:Y:S02]  /*65d0*/  STG.E desc[UR4][R8.64], R7 ;  /* 0x0000000708007986 */ /* 0x0005e4000c101904 */
.L_x_9441:
[----:B------:R-:W-:-:S13]  /*65e0*/  ISETP.GE.AND P0, PT, R6, R5, PT ;  /* 0x000000050600720c */ /* 0x000fda0003f06270 */
[----:B------:R-:W-:Y:S05]  /*65f0*/  @P0 BREAK B1 ;  /* 0x0000000000010942 */ /* 0x000fea0003800000 */
[----:B------:R-:W-:Y:S05]  /*6600*/  @P0 BRA `(.L_x_9443) ;  /* 0x0000000000300947 */ /* 0x000fea0003800000 */
[----:B-12---:R-:W1:Y:S01]  /*6610*/  LDC.64 R8, c[0x0][0x218] ;  /* 0x00008600ff087b82 */ /* 0x006e620000000a00 */
[----:B------:R-:W-:Y:S01]  /*6620*/  IADD3 R3, R4, R6, RZ ;  /* 0x0000000604037210 */ /* 0x000fe20007ffe0ff */
[----:B------:R-:W-:-:S04]  /*6630*/  VIADD R6, R6, 0x80 ;  /* 0x0000008006067836 */ /* 0x000fc80000000000 */
[----:B-1----:R-:W-:-:S05]  /*6640*/  IMAD.WIDE.U32 R8, R3, 0x4, R8 ;  /* 0x0000000403087825 */ /* 0x002fca00078e0008 */
[----:B------:R2:W-:Y:S02]  /*6650*/  STG.E desc[UR4][R8.64], R11 ;  /* 0x0000000b08007986 */ /* 0x0005e4000c101904 */
.L_x_9442:
[----:B------:R-:W-:Y:S05]  /*6660*/  BSYNC B1 ;  /* 0x0000000000017941 */ /* 0x000fea0003800000 */
.L_x_9437:
[----:B------:R-:W-:-:S13]  /*6670*/  ISETP.GE.AND P0, PT, R6, R5, PT ;  /* 0x000000050600720c */ /* 0x000fda0003f06270 */
[----:B-12---:R-:W1:Y:S01]  /*6680*/  @!P0 LDC.64 R8, c[0x0][0x218] ;  /* 0x00008600ff088b82 */ /* 0x006e620000000a00 */
[----:B------:R-:W-:Y:S01]  /*6690*/  @!P0 IADD3 R3, R4, R6, RZ ;  /* 0x0000000604038210 */ /* 0x000fe20007ffe0ff */
[----:B------:R-:W-:-:S04]  /*66a0*/  @!P0 VIADD R6, R6, 0x80 ;  /* 0x0000008006068836 */ /* 0x000fc80000000000 */
[----:B-1----:R-:W-:-:S05]  /*66b0*/  @!P0 IMAD.WIDE.U32 R8, R3, 0x4, R8 ;  /* 0x0000000403088825 */ /* 0x002fca00078e0008 */
[----:B------:R3:W-:Y:S02]  /*66c0*/  @!P0 STG.E desc[UR4][R8.64], R2 ;  /* 0x0000000208008986 */ /* 0x0007e4000c101904 */
.L_x_9443:
[----:B------:R-:W-:Y:S05]  /*66d0*/  BSYNC B0 ;  /* 0x0000000000007941 */ /* 0x000fea0003800000 */
.L_x_9436:
[----:B------:R-:W-:Y:S05]  /*66e0*/  WARPSYNC.ALL ;  /* 0x0000000000007948 */ /* 0x000fea0003800000 */
[----:B------:R-:W-:-:S13]  /*66f0*/  ISETP.GE.AND P0, PT, R6, R5, PT ;  /* 0x000000050600720c */ /* 0x000fda0003f06270 */
[----:B------:R-:W-:Y:S05]  /*6700*/  @P0 EXIT ;  /* 0x000000000000094d */ /* 0x000fea0003800000 */
[----:B---3--:R-:W3:Y:S01]  /*6710*/  LDC.64 R2, c[0x0][0x218] ;  /* 0x00008600ff027b82 */ /* 0x008ee20000000a00 */
[----:B------:R-:W-:-:S05]  /*6720*/  IADD3 R5, R4, R6, RZ ;  /* 0x0000000604057210 */ /* 0x000fca0007ffe0ff */
[----:B---3--:R-:W-:-:S05]  /*6730*/  IMAD.WIDE.U32 R2, R5, 0x4, R2 ;  /* 0x0000000405027825 */ /* 0x008fca00078e0002 */
[----:B------:R-:W-:Y:S01]  /*6740*/  STG.E desc[UR4][R2.64], R0 ;  /* 0x0000000002007986 */ /* 0x000fe2000c101904 */
[----:B------:R-:W-:Y:S05]  /*6750*/  EXIT ;  /* 0x000000000000794d */ /* 0x000fea0003800000 */
.L_x_9444:
        /* <DEDUP_REMOVED lines=10> */
.L_x_37808:


//--------------------- .text._ZN2at6native29vectorized_elementwise_kernelILi4ENS0_13BinaryFunctorIfffZZZNS0_15binary_internal21div_floor_kernel_cudaERNS_18TensorIteratorBaseEENKUlvE1_clEvENKUlvE0_clEvEUlffE_EESt5arrayIPcLm3EEEEviT0_T1_ --------------------------
	.section	.text._ZN2at6native29vectorized_elementwise_kernelILi4ENS0_13BinaryFunctorIfffZZZNS0_15binary_internal21div_floor_kernel_cudaERNS_18TensorIteratorBaseEENKUlvE1_clEvENKUlvE0_clEvEUlffE_EESt5arrayIPcLm3EEEEviT0_T1_,"ax",@progbits
	.align	128
        .global         _ZN2at6native29vectorized_elementwise_kernelILi4ENS0_13BinaryFunctorIfffZZZNS0_15binary_internal21div_floor_kernel_cudaERNS_18TensorIteratorBaseEENKUlvE1_clEvENKUlvE0_clEvEUlffE_EESt5arrayIPcLm3EEEEviT0_T1_
        .type           _ZN2at6native29vectorized_elementwise_kernelILi4ENS0_13BinaryFunctorIfffZZZNS0_15binary_internal21div_floor_kernel_cudaERNS_18TensorIteratorBaseEENKUlvE1_clEvENKUlvE0_clEvEUlffE_EESt5arrayIPcLm3EEEEviT0_T1_,@function
        .size           _ZN2at6native29vectorized_elementwise_kernelILi4ENS0_13BinaryFunctorIfffZZZNS0_15binary_internal21div_floor_kernel_cudaERNS_18TensorIteratorBaseEENKUlvE1_clEvENKUlvE0_clEvEUlffE_EESt5arrayIPcLm3EEEEviT0_T1_,(.L_x_37809 - _ZN2at6native29vectorized_elementwise_kernelILi4ENS0_13BinaryFunctorIfffZZZNS0_15binary_internal21div_floor_kernel_cudaERNS_18TensorIteratorBaseEENKUlvE1_clEvENKUlvE0_clEvEUlffE_EESt5arrayIPcLm3EEEEviT0_T1_)
        .other          _ZN2at6native29vectorized_elementwise_kernelILi4ENS0_13BinaryFunctorIfffZZZNS0_15binary_internal21div_floor_kernel_cudaERNS_18TensorIteratorBaseEENKUlvE1_clEvENKUlvE0_clEvEUlffE_EESt5arrayIPcLm3EEEEviT0_T1_,@"STO_CUDA_ENTRY STV_DEFAULT"
_ZN2at6native29vectorized_elementwise_kernelILi4ENS0_13BinaryFunctorIfffZZZNS0_15binary_internal21div_floor_kernel_cudaERNS_18TensorIteratorBaseEENKUlvE1_clEvENKUlvE0_clEvEUlffE_EESt5arrayIPcLm3EEEEviT0_T1_:
.text._ZN2at6native29vectorized_elementwise_kernelILi4ENS0_13BinaryFunctorIfffZZZNS0_15binary_internal21div_floor_kernel_cudaERNS_18TensorIteratorBaseEENKUlvE1_clEvENKUlvE0_clEvEUlffE_EESt5arrayIPcLm3EEEEviT0_T1_:
        /* <DEDUP_REMOVED lines=13> */
[----:B------:R-:W3:Y:S01]  /*00d0*/  LDG.E.128 R20, desc[UR4][R26.64] ;  /* 0x000000041a147981 */ /* 0x000ee2000c1e1d00 */
[----:B--2---:R-:W-:-:S03]  /*00e0*/  IMAD.WIDE R6, R4, 0x4, R8 ;  /* 0x0000000404067825 */ /* 0x004fc600078e0208 */
[----:B------:R0:W5:Y:S01]  /*00f0*/  LDG.E.128 R8, desc[UR4][R26.64+0x800] ;  /* 0x000800041a087981 */ /* 0x000162000c1e1d00 */
[----:B------:R-:W-:-:S05]  /*0100*/  IMAD.WIDE.U32 R6, R2, 0x10, R6 ;  /* 0x0000001002067825 */ /* 0x000fca00078e0006 */
[----:B------:R-:W2:Y:S04]  /*0110*/  LDG.E.128 R16, desc[UR4][R6.64] ;  /* 0x0000000406107981 */ /* 0x000ea8000c1e1d00 */
[----:B------:R0:W5:Y:S01]  /*0120*/  LDG.E.128 R12, desc[UR4][R6.64+0x800] ;  /* 0x00080004060c7981 */ /* 0x000162000c1e1d00 */
        /* <DEDUP_REMOVED lines=32> */
.L_x_9453:
[----:B------:R-:W-:Y:S01]  /*0330*/  FSETP.GEU.FTZ.AND P0, PT, R7, -R0, PT ;  /* 0x800000000700720b */ /* 0x000fe20003f1e000 */
[----:B------:R-:W-:-:S12]  /*0340*/  FADD.FTZ R24, R24, -1 ;  /* 0xbf80000018187421 */ /* 0x000fd80000010000 */
[----:B------:R-:W-:-:S07]  /*0350*/  @!P0 FADD.FTZ R24, R24, -1 ;  /* 0xbf80000018188421 */ /* 0x000fce0000010000 */
.L_x_9452:
[----:B------:R-:W-:Y:S05]  /*0360*/  BSYNC B2 ;  /* 0x0000000000027941 */ /* 0x000fea0003800000 */
.L_x_9451:
[----:B------:R-:W-:Y:S01]  /*0370*/  FFMA.FTZ R3, -R0, R24, R3 ;  /* 0x0000001800037223 */ /* 0x000fe20000010103 */
[----:B------:R-:W-:Y:S06]  /*0380*/  BRA `(.L_x_9449) ;  /* 0x0000000000847947 */ /* 0x000fec0003800000 */
.L_x_9450:
        /* <DEDUP_REMOVED lines=16> */
.L_x_9456:
        /* <DEDUP_REMOVED lines=14> */
.L_x_9455:
[----:B------:R-:W-:Y:S05]  /*0570*/  BSYNC B2 ;  /* 0x0000000000027941 */ /* 0x000fea0003800000 */
.L_x_9454:
[----:B------:R-:W-:-:S04]  /*0580*/  FMUL.FTZ R0, R7, 1.1920928955078125e-07 ;  /* 0x3400000007007820 */ /* 0x000fc80000410000 */
[----:B------:R-:W-:-:S07]  /*0590*/  FMUL.FTZ R3, R3, R0 ;  /* 0x0000000003037220 */ /* 0x000fce0000410000 */
.L_x_9449:
[----:B------:R-:W-:Y:S05]  /*05a0*/  BSYNC B0 ;  /* 0x0000000000007941 */ /* 0x000fea0003800000 */
.L_x_9448:
        /* <DEDUP_REMOVED lines=12> */
[----:B------:R-:W0:Y:S01]  /*0670*/  @P0 FRND.FTZ.FLOOR R0, R3 ;  /* 0x0000000300000307 */ /* 0x000e220000215000 */
[----:B------:R-:W-:-:S05]  /*0680*/  @!P0 FMUL.FTZ R6, R16, R6 ;  /* 0x0000000610068220 */ /* 0x000fca0000410000 */
[----:B------:R-:W-:Y:S01]  /*0690*/  @!P0 LOP3.LUT R24, RZ, 0x80000000, R6, 0xb8, !PT ;  /* 0x80000000ff188812 */ /* 0x000fe200078eb806 */
[----:B0-----:R-:W-:-:S05]  /*06a0*/  @P0 FADD.FTZ R5, R3, -R0 ;  /* 0x8000000003050221 */ /* 0x001fca0000010000 */
[----:B------:R-:W-:-:S13]  /*06b0*/  FSETP.GT.AND P1, PT, R5, 0.5, P0 ;  /* 0x3f0000000500780b */ /* 0x000fda0000724000 */
[----:B------:R-:W-:-:S04]  /*06c0*/  @P1 FADD.FTZ R0, R0, 1 ;  /* 0x3f80000000001421 */ /* 0x000fc80000010000 */
[----:B------:R-:W-:-:S07]  /*06d0*/  @P0 IMAD.MOV.U32 R24, RZ, RZ, R0 ;  /* 0x000000ffff180224 */ /* 0x000fce00078e0000 */
.L_x_9447:
[----:B------:R-:W-:Y:S05]  /*06e0*/  BSYNC B1 ;  /* 0x0000000000017941 */ /* 0x000fea0003800000 */
.L_x_9446:
        /* <DEDUP_REMOVED lines=32> */
.L_x_9464:
[----:B------:R-:W-:Y:S01]  /*08f0*/  FSETP.GEU.FTZ.AND P0, PT, R16, -R3, PT ;  /* 0x800000031000720b */ /* 0x000fe20003f1e000 */
[----:B------:R-:W-:-:S12]  /*0900*/  FADD.FTZ R5, R5, -1 ;  /* 0xbf80000005057421 */ /* 0x000fd80000010000 */
[----:B------:R-:W-:-:S07]  /*0910*/  @!P0 FADD.FTZ R5, R5, -1 ;  /* 0xbf80000005058421 */ /* 0x000fce0000010000 */
.L_x_9463:
[----:B------:R-:W-:Y:S05]  /*0920*/  BSYNC B2 ;  /* 0x0000000000027941 */ /* 0x000fea0003800000 */
.L_x_9462:
[----:B------:R-:W-:Y:S01]  /*0930*/  FFMA.FTZ R0, -R3, R5, R0 ;  /* 0x0000000503007223 */ /* 0x000fe20000010100 */
[----:B------:R-:W-:Y:S06]  /*0940*/  BRA `(.L_x_9460) ;  /* 0x0000000000887947 */ /* 0x000fec0003800000 */
.L_x_9461:
        /* <DEDUP_REMOVED lines=18> */
.L_x_9467:
        /* <DEDUP_REMOVED lines=13> */
.L_x_9466:
[----:B------:R-:W-:Y:S05]  /*0b40*/  BSYNC B2 ;  /* 0x0000000000027941 */ /* 0x000fea0003800000 */
.L_x_9465:
[----:B------:R-:W-:-:S04]  /*0b50*/  FMUL.FTZ R16, R16, 1.1920928955078125e-07 ;  /* 0x3400000010107820 */ /* 0x000fc80000410000 */
[----:B------:R-:W-:-:S07]  /*0b60*/  FMUL.FTZ R0, R3, R16 ;  /* 0x0000001003007220 */ /* 0x000fce0000410000 */
.L_x_9460:
[----:B------:R-:W-:Y:S05]  /*0b70*/  BSYNC B0 ;  /* 0x0000000000007941 */ /* 0x000fea0003800000 */
.L_x_9459:
        /* <DEDUP_REMOVED lines=19> */
.L_x_9458:
[----:B------:R-:W-:Y:S05]  /*0cb0*/  BSYNC B1 ;  /* 0x0000000000017941 */ /* 0x000fea0003800000 */
.L_x_9457:
        /* <DEDUP_REMOVED lines=32> */
.L_x_9475:
[----:B------:R-:W-:Y:S01]  /*0ec0*/  FSETP.GEU.FTZ.AND P0, PT, R7, -R0, PT ;  /* 0x800000000700720b */ /* 0x000fe20003f1e000 */
[----:B------:R-:W-:-:S12]  /*0ed0*/  FADD.FTZ R16, R16, -1 ;  /* 0xbf80000010107421 */ /* 0x000fd80000010000 */
[----:B------:R-:W-:-:S07]  /*0ee0*/  @!P0 FADD.FTZ R16, R16, -1 ;  /* 0xbf80000010108421 */ /* 0x000fce0000010000 */
.L_x_9474:
[----:B------:R-:W-:Y:S05]  /*0ef0*/  BSYNC B2 ;  /* 0x0000000000027941 */ /* 0x000fea0003800000 */
.L_x_9473:
[----:B------:R-:W-:Y:S01]  /*0f00*/  FFMA.FTZ R3, -R0, R16, R3 ;  /* 0x0000001000037223 */ /* 0x000fe20000010103 */
[----:B------:R-:W-:Y:S06]  /*0f10*/  BRA `(.L_x_9471) ;  /* 0x0000000000887947 */ /* 0x000fec0003800000 */
.L_x_9472:
        /* <DEDUP_REMOVED lines=18> */
.L_x_9478:
        /* <DEDUP_REMOVED lines=13> */
.L_x_9477:
[----:B------:R-:W-:Y:S05]  /*1110*/  BSYNC B2 ;  /* 0x0000000000027941 */ /* 0x000fea0003800000 */
.L_x_9476:
[----:B------:R-:W-:-:S04]  /*1120*/  FMUL.FTZ R16, R16, 1.1920928955078125e-07 ;  /* 0x3400000010107820 */ /* 0x000fc80000410000 */
[----:B------:R-:W-:-:S07]  /*1130*/  FMUL.FTZ R3, R3, R16 ;  /* 0x0000001003037220 */ /* 0x000fce0000410000 */
.L_x_9471:
[----:B------:R-:W-:Y:S05]  /*1140*/  BSYNC B0 ;  /* 0x0000000000007941 */ /* 0x000fea0003800000 */
.L_x_9470:
        /* <DEDUP_REMOVED lines=19> */
.L_x_9469:
[----:B------:R-:W-:Y:S05]  /*1280*/  BSYNC B1 ;  /* 0x0000000000017941 */ /* 0x000fea0003800000 */
.L_x_9468:
        /* <DEDUP_REMOVED lines=32> */
.L_x_9486:
[----:B------:R-:W-:Y:S01]  /*1490*/  FSETP.GEU.FTZ.AND P0, PT, R16, -R3, PT ;  /* 0x800000031000720b */ /* 0x000fe20003f1e000 */
[----:B------:R-:W-:-:S12]  /*14a0*/  FADD.FTZ R5, R5, -1 ;  /* 0xbf80000005057421 */ /* 0x000fd80000010000 */
[----:B------:R-:W-:-:S07]  /*14b0*/  @!P0 FADD.FTZ R5, R5, -1 ;  /* 0xbf80000005058421 */ /* 0x000fce0000010000 */
.L_x_9485:
[----:B------:R-:W-:Y:S05]  /*14c0*/  BSYNC B2 ;  /* 0x0000000000027941 */ /* 0x000fea0003800000 */
.L_x_9484:
[----:B------:R-:W-:Y:S01]  /*14d0*/  FFMA.FTZ R0, -R3, R5, R0 ;  /* 0x0000000503007223 */ /* 0x000fe20000010100 */
[----:B------:R-:W-:Y:S06]  /*14e0*/  BRA `(.L_x_9482) ;  /* 0x00000000007c7947 */ /* 0x000fec0003800000 */
.L_x_9483:
        /* <DEDUP_REMOVED lines=15> */
.L_x_9489:
        /* <DEDUP_REMOVED lines=13> */
.L_x_9488:
[----:B------:R-:W-:Y:S05]  /*16b0*/  BSYNC B2 ;  /* 0x0000000000027941 */ /* 0x000fea0003800000 */
.L_x_9487:
[----:B------:R-:W-:-:S04]  /*16c0*/  FMUL.FTZ R6, R6, 1.1920928955078125e-07 ;  /* 0x3400000006067820 */ /* 0x000fc80000410000 */
[----:B------:R-:W-:-:S07]  /*16d0*/  FMUL.FTZ R0, R3, R6 ;  /* 0x0000000603007220 */ /* 0x000fce0000410000 */
.L_x_9482:
[----:B------:R-:W-:Y:S05]  /*16e0*/  BSYNC B0 ;  /* 0x0000000000007941 */ /* 0x000fea0003800000 */
.L_x_9481:
        /* <DEDUP_REMOVED lines=19> */
.L_x_9480:
[----:B------:R-:W-:Y:S05]  /*1820*/  BSYNC B1 ;  /* 0x0000000000017941 */ /* 0x000fea0003800000 */
.L_x_9479:
        /* <DEDUP_REMOVED lines=32> */
.L_x_9497:
[----:B------:R-:W-:Y:S01]  /*1a30*/  FSETP.GEU.FTZ.AND P0, PT, R7, -R0, PT ;  /* 0x800000000700720b */ /* 0x000fe20003f1e000 */
[----:B------:R-:W-:-:S12]  /*1a40*/  FADD.FTZ R16, R16, -1 ;  /* 0xbf80000010107421 */ /* 0x000fd80000010000 */
[----:B------:R-:W-:-:S07]  /*1a50*/  @!P0 FADD.FTZ R16, R16, -1 ;  /* 0xbf80000010108421 */ /* 0x000fce0000010000 */
.L_x_9496:
[----:B------:R-:W-:Y:S05]  /*1a60*/  BSYNC B2 ;  /* 0x0000000000027941 */ /* 0x000fea0003800000 */
.L_x_9495:
[----:B------:R-:W-:Y:S01]  /*1a70*/  FFMA.FTZ R3, -R0, R16, R3 ;  /* 0x0000001000037223 */ /* 0x000fe20000010103 */
[----:B------:R-:W-:Y:S06]  /*1a80*/  BRA `(.L_x_9493) ;  /* 0x00000000007c7947 */ /* 0x000fec0003800000 */
.L_x_9494:
        /* <DEDUP_REMOVED lines=15> */
.L_x_9500:
        /* <DEDUP_REMOVED lines=13> */
.L_x_9499:
[----:B------:R-:W-:Y:S05]  /*1c50*/  BSYNC B2 ;  /* 0x0000000000027941 */ /* 0x000fea0003800000 */
.L_x_9498:
[----:B------:R-:W-:-:S04]  /*1c60*/  FMUL.FTZ R6, R6, 1.1920928955078125e-07 ;  /* 0x3400000006067820 */ /* 0x000fc80000410000 */
[----:B------:R-:W-:-:S07]  /*1c70*/  FMUL.FTZ R3, R3, R6 ;  /* 0x0000000603037220 */ /* 0x000fce0000410000 */
.L_x_9493:
[----:B------:R-:W-:Y:S05]  /*1c80*/  BSYNC B0 ;  /* 0x0000000000007941 */ /* 0x000fea0003800000 */
.L_x_9492:
        /* <DEDUP_REMOVED lines=19> */
.L_x_9491:
[----:B------:R-:W-:Y:S05]  /*1dc0*/  BSYNC B1 ;  /* 0x0000000000017941 */ /* 0x000fea0003800000 */
.L_x_9490:
        /* <DEDUP_REMOVED lines=32> */
.L_x_9508:
[----:B------:R-:W-:Y:S01]  /*1fd0*/  FSETP.GEU.FTZ.AND P0, PT, R6, -R0, PT ;  /* 0x800000000600720b */ /* 0x000fe20003f1e000 */
[----:B------:R-:W-:-:S12]  /*1fe0*/  FADD.FTZ R8, R8, -1 ;  /* 0xbf80000008087421 */ /* 0x000fd80000010000 */
[----:B------:R-:W-:-:S07]  /*1ff0*/  @!P0 FADD.FTZ R8, R8, -1 ;  /* 0xbf80000008088421 */ /* 0x000fce0000010000 */
.L_x_9507:
[----:B------:R-:W-:Y:S05]  /*2000*/  BSYNC B2 ;  /* 0x0000000000027941 */ /* 0x000fea0003800000 */
.L_x_9506:
[----:B------:R-:W-:Y:S01]  /*2010*/  FFMA.FTZ R3, -R0, R8, R3 ;  /* 0x0000000800037223 */ /* 0x000fe20000010103 */
[----:B------:R-:W-:Y:S06]  /*2020*/  BRA `(.L_x_9504) ;  /* 0x00000000007c7947 */ /* 0x000fec0003800000 */
.L_x_9505:
        /* <DEDUP_REMOVED lines=15> */
.L_x_9511:
        /* <DEDUP_REMOVED lines=13> */
.L_x_9510:
[----:B------:R-:W-:Y:S05]  /*21f0*/  BSYNC B2 ;  /* 0x0000000000027941 */ /* 0x000fea0003800000 */
.L_x_9509:
[----:B------:R-:W-:-:S04]  /*2200*/  FMUL.FTZ R0, R5, 1.1920928955078125e-07 ;  /* 0x3400000005007820 */ /* 0x000fc80000410000 */
[----:B------:R-:W-:-:S07]  /*2210*/  FMUL.FTZ R3, R3, R0 ;  /* 0x0000000003037220 */ /* 0x000fce0000410000 */
.L_x_9504:
[----:B------:R-:W-:Y:S05]  /*2220*/  BSYNC B0 ;  /* 0x0000000000007941 */ /* 0x000fea0003800000 */
.L_x_9503:
        /* <DEDUP_REMOVED lines=19> */
.L_x_9502:
[----:B------:R-:W-:Y:S05]  /*2360*/  BSYNC B1 ;  /* 0x0000000000017941 */ /* 0x000fea0003800000 */
.L_x_9501:
        /* <DEDUP_REMOVED lines=32> */
.L_x_9519:
[----:B------:R-:W-:Y:S01]  /*2570*/  FSETP.GEU.FTZ.AND P0, PT, R7, -R0, PT ;  /* 0x800000000700720b */ /* 0x000fe20003f1e000 */
[----:B------:R-:W-:-:S12]  /*2580*/  FADD.FTZ R8, R8, -1 ;  /* 0xbf80000008087421 */ /* 0x000fd80000010000 */
[----:B------:R-:W-:-:S07]  /*2590*/  @!P0 FADD.FTZ R8, R8, -1 ;  /* 0xbf80000008088421 */ /* 0x000fce0000010000 */
.L_x_9518:
[----:B------:R-:W-:Y:S05]  /*25a0*/  BSYNC B2 ;  /* 0x0000000000027941 */ /* 0x000fea0003800000 */
.L_x_9517:
[----:B------:R-:W-:Y:S01]  /*25b0*/  FFMA.FTZ R3, -R0, R8, R3 ;  /* 0x0000000800037223 */ /* 0x000fe20000010103 */
[----:B------:R-:W-:Y:S06]  /*25c0*/  BRA `(.L_x_9515) ;  /* 0x00000000007c7947 */ /* 0x000fec0003800000 */
.L_x_9516:
        /* <DEDUP_REMOVED lines=15> */
.L_x_9522:
        /* <DEDUP_REMOVED lines=13> */
.L_x_9521:
[----:B------:R-:W-:Y:S05]  /*2790*/  BSYNC B2 ;  /* 0x0000000000027941 */ /* 0x000fea0003800000 */
.L_x_9520:
[----:B------:R-:W-:-:S04]  /*27a0*/  FMUL.FTZ R0, R5, 1.1920928955078125e-07 ;  /* 0x3400000005007820 */ /* 0x000fc80000410000 */
[----:B------:R-:W-:-:S07]  /*27b0*/  FMUL.FTZ R3, R3, R0 ;  /* 0x0000000003037220 */ /* 0x000fce0000410000 */
.L_x_9515:
[----:B------:R-:W-:Y:S05]  /*27c0*/  BSYNC B0 ;  /* 0x0000000000007941 */ /* 0x000fea0003800000 */
.L_x_9514:
        /* <DEDUP_REMOVED lines=19> */
.L_x_9513:
[----:B------:R-:W-:Y:S05]  /*2900*/  BSYNC B1 ;  /* 0x0000000000017941 */ /* 0x000fea0003800000 */
.L_x_9512:
        /* <DEDUP_REMOVED lines=32> */
.L_x_9530:
[----:B------:R-:W-:Y:S01]  /*2b10*/  FSETP.GEU.FTZ.AND P0, PT, R6, -R0, PT ;  /* 0x800000000600720b */ /* 0x000fe20003f1e000 */
[----:B------:R-:W-:-:S12]  /*2b20*/  FADD.FTZ R8, R8, -1 ;  /* 0xbf80000008087421 */ /* 0x000fd80000010000 */
[----:B------:R-:W-:-:S07]  /*2b30*/  @!P0 FADD.FTZ R8, R8, -1 ;  /* 0xbf80000008088421 */ /* 0x000fce0000010000 */
.L_x_9529:
[----:B------:R-:W-:Y:S05]  /*2b40*/  BSYNC B2 ;  /* 0x0000000000027941 */ /* 0x000fea0003800000 */
.L_x_9528:
[----:B------:R-:W-:Y:S01]  /*2b50*/  FFMA.FTZ R3, -R0, R8, R3 ;  /* 0x0000000800037223 */ /* 0x000fe20000010103 */
[----:B------:R-:W-:Y:S06]  /*2b60*/  BRA `(.L_x_9526) ;  /* 0x00000000007c7947 */ /* 0x000fec0003800000 */
.L_x_9527:
        /* <DEDUP_REMOVED lines=15> */
.L_x_9533:
        /* <DEDUP_REMOVED lines=13> */
.L_x_9532:
[----:B------:R-:W-:Y:S05]  /*2d30*/  BSYNC B2 ;  /* 0x0000000000027941 */ /* 0x000fea0003800000 */
.L_x_9531:
[----:B------:R-:W-:-:S04]  /*2d40*/  FMUL.FTZ R0, R5, 1.1920928955078125e-07 ;  /* 0x3400000005007820 */ /* 0x000fc80000410000 */
[----:B------:R-:W-:-:S07]  /*2d50*/  FMUL.FTZ R3, R3, R0 ;  /* 0x0000000003037220 */ /* 0x000fce0000410000 */
.L_x_9526:
[----:B------:R-:W-:Y:S05]  /*2d60*/  BSYNC B0 ;  /* 0x0000000000007941 */ /* 0x000fea0003800000 */
.L_x_9525:
        /* <DEDUP_REMOVED lines=19> */
.L_x_9524:
[----:B------:R-:W-:Y:S05]  /*2ea0*/  BSYNC B1 ;  /* 0x0000000000017941 */ /* 0x000fea0003800000 */
.L_x_9523:
[----:B0-----:R-:W0:Y:S02]  /*2eb0*/  LDC.64 R6, c[0x0][0x218] ;  /* 0x00008600ff067b82 */ /* 0x001e240000000a00 */
[----:B0-----:R-:W-:-:S04]  /*2ec0*/  IMAD.WIDE.U32 R4, R4, 0x4, R6 ;  /* 0x0000000404047825 */ /* 0x001fc800078e0006 */
[----:B------:R-:W-:-:S05]  /*2ed0*/  IMAD.WIDE R4, R2, 0x10, R4 ;  /* 0x0000001002047825 */ /* 0x000fca00078e0204 */
[----:B------:R-:W-:Y:S04]  /*2ee0*/  STG.E.128 desc[UR4][R4.64], R24 ;  /* 0x0000001804007986 */ /* 0x000fe8000c101d04 */
[----:B------:R-:W-:Y:S01]  /*2ef0*/  STG.E.128 desc[UR4][R4.64+0x800], R16 ;  /* 0x0008001004007986 */ /* 0x000fe2000c101d04 */
[----:B------:R-:W-:Y:S05]  /*2f00*/  EXIT ;  /* 0x000000000000794d */ /* 0x000fea0003800000 */
.L_x_9445:
        /* <DEDUP_REMOVED lines=117> */
.L_x_9541:
[----:B------:R-:W-:Y:S01]  /*3660*/  FSETP.GEU.FTZ.AND P0, PT, R15, -R19, PT ;  /* 0x800000130f00720b */ /* 0x000fe20003f1e000 */
[----:B------:R-:W-:-:S12]  /*3670*/  FADD.FTZ R17, R17, -1 ;  /* 0xbf80000011117421 */ /* 0x000fd80000010000 */
[----:B------:R-:W-:-:S07]  /*3680*/  @!P0 FADD.FTZ R17, R17, -1 ;  /* 0xbf80000011118421 */ /* 0x000fce0000010000 */
.L_x_9540:
[----:B------:R-:W-:Y:S05]  /*3690*/  BSYNC B2 ;  /* 0x0000000000027941 */ /* 0x000fea0003800000 */
.L_x_9539:
[----:B------:R-:W-:Y:S01]  /*36a0*/  FFMA.FTZ R14, -R19, R17, R14 ;  /* 0x00000011130e7223 */ /* 0x000fe2000001010e */
[----:B------:R-:W-:Y:S06]  /*36b0*/  BRA `(.L_x_9537) ;  /* 0x00000000007c7947 */ /* 0x000fec0003800000 */
.L_x_9538:
        /* <DEDUP_REMOVED lines=15> */
.L_x_9544:
        /* <DEDUP_REMOVED lines=13> */
.L_x_9543:
[----:B------:R-:W-:Y:S05]  /*3880*/  BSYNC B2 ;  /* 0x0000000000027941 */ /* 0x000fea0003800000 */
.L_x_9542:
[----:B------:R-:W-:-:S04]  /*3890*/  FMUL.FTZ R17, R17, 1.1920928955078125e-07 ;  /* 0x3400000011117820 */ /* 0x000fc80000410000 */
[----:B------:R-:W-:-:S07]  /*38a0*/  FMUL.FTZ R14, R14, R17 ;  /* 0x000000110e0e7220 */ /* 0x000fce0000410000 */
.L_x_9537:
[----:B------:R-:W-:Y:S05]  /*38b0*/  BSYNC B0 ;  /* 0x0000000000007941 */ /* 0x000fea0003800000 */
.L_x_9536:
        /* <DEDUP_REMOVED lines=19> */
.L_x_9535:
[----:B------:R-:W-:Y:S05]  /*39f0*/  BSYNC B1 ;  /* 0x0000000000017941 */ /* 0x000fea0003800000 */
.L_x_9534:
        /* <DEDUP_REMOVED lines=35> */
.L_x_9552:
[----:B------:R-:W-:Y:S01]  /*3c30*/  FSETP.GEU.FTZ.AND P0, PT, R16, -R17, PT ;  /* 0x800000111000720b */ /* 0x000fe20003f1e000 */
[----:B------:R-:W-:-:S12]  /*3c40*/  FADD.FTZ R7, R7, -1 ;  /* 0xbf80000007077421 */ /* 0x000fd80000010000 */
[----:B------:R-:W-:-:S07]  /*3c50*/  @!P0 FADD.FTZ R7, R7, -1 ;  /* 0xbf80000007078421 */ /* 0x000fce0000010000 */
.L_x_9551:
[----:B------:R-:W-:Y:S05]  /*3c60*/  BSYNC B2 ;  /* 0x0000000000027941 */ /* 0x000fea0003800000 */
.L_x_9550:
[----:B------:R-:W-:Y:S01]  /*3c70*/  FFMA.FTZ R14, -R17, R7, R14 ;  /* 0x00000007110e7223 */ /* 0x000fe2000001010e */
[----:B------:R-:W-:Y:S06]  /*3c80*/  BRA `(.L_x_9548) ;  /* 0x00000000007c7947 */ /* 0x000fec0003800000 */
.L_x_9549:
        /* <DEDUP_REMOVED lines=14> */
.L_x_9555:
        /* <DEDUP_REMOVED lines=13> */
.L_x_9554:
[----:B------:R-:W-:Y:S05]  /*3e40*/  BSYNC B2 ;  /* 0x0000000000027941 */ /* 0x000fea0003800000 */
.L_x_9553:
[----:B------:R-:W-:Y:S01]  /*3e50*/  FSEL R14, R14, +QNAN , !P0 ;  /* 0x7fffffff0e0e7808 */ /* 0x000fe20004000000 */
[----:B------:R-:W-:-:S04]  /*3e60*/  FMUL.FTZ R17, R17, 1.1920928955078125e-07 ;  /* 0x3400000011117820 */ /* 0x000fc80000410000 */
[----:B------:R-:W-:-:S07]  /*3e70*/  FMUL.FTZ R14, R14, R17 ;  /* 0x000000110e0e7220 */ /* 0x000fce0000410000 */
.L_x_9548:
[----:B------:R-:W-:Y:S05]  /*3e80*/  BSYNC B0 ;  /* 0x0000000000007941 */ /* 0x000fea0003800000 */
.L_x_9547:
        /* <DEDUP_REMOVED lines=19> */
.L_x_9546:
[----:B------:R-:W-:Y:S05]  /*3fc0*/  BSYNC B1 ;  /* 0x0000000000017941 */ /* 0x000fea0003800000 */
.L_x_9545:
        /* <DEDUP_REMOVED lines=35> */
.L_x_9563:
[----:B------:R-:W-:Y:S01]  /*4200*/  FSETP.GEU.FTZ.AND P0, PT, R10, -R15, PT ;  /* 0x8000000f0a00720b */ /* 0x000fe20003f1e000 */
[----:B------:R-:W-:-:S12]  /*4210*/  FADD.FTZ R7, R7, -1 ;  /* 0xbf80000007077421 */ /* 0x000fd80000010000 */
[----:B------:R-:W-:-:S07]  /*4220*/  @!P0 FADD.FTZ R7, R7, -1 ;  /* 0xbf80000007078421 */ /* 0x000fce0000010000 */
.L_x_9562:
[----:B------:R-:W-:Y:S05]  /*4230*/  BSYNC B2 ;  /* 0x0000000000027941 */ /* 0x000fea0003800000 */
.L_x_9561:
[----:B------:R-:W-:Y:S01]  /*4240*/  FFMA.FTZ R16, -R15, R7, R16 ;  /* 0x000000070f107223 */ /* 0x000fe20000010110 */
[----:B------:R-:W-:Y:S06]  /*4250*/  BRA `(.L_x_9559) ;  /* 0x00000000007c7947 */ /* 0x000fec0003800000 */
.L_x_9560:
        /* <DEDUP_REMOVED lines=15> */
.L_x_9566:
        /* <DEDUP_REMOVED lines=13> */
.L_x_9565:
[----:B------:R-:W-:Y:S05]  /*4420*/  BSYNC B2 ;  /* 0x0000000000027941 */ /* 0x000fea0003800000 */
.L_x_9564:
[----:B------:R-:W-:-:S04]  /*4430*/  FMUL.FTZ R16, R16, 1.1920928955078125e-07 ;  /* 0x3400000010107820 */ /* 0x000fc80000410000 */
[----:B------:R-:W-:-:S07]  /*4440*/  FMUL.FTZ R16, R9, R16 ;  /* 0x0000001009107220 */ /* 0x000fce0000410000 */
.L_x_9559:
[----:B------:R-:W-:Y:S05]  /*4450*/  BSYNC B0 ;  /* 0x0000000000007941 */ /* 0x000fea0003800000 */
.L_x_9558:
        /* <DEDUP_REMOVED lines=19> */
.L_x_9557:
[----:B------:R-:W-:Y:S05]  /*4590*/  BSYNC B1 ;  /* 0x0000000000017941 */ /* 0x000fea0003800000 */
.L_x_9556:
        /* <DEDUP_REMOVED lines=35> */
.L_x_9574:
[----:B------:R-:W-:Y:S01]  /*47d0*/  FSETP.GEU.FTZ.AND P0, PT, R16, -R15, PT ;  /* 0x8000000f1000720b */ /* 0x000fe20003f1e000 */
[----:B------:R-:W-:-:S12]  /*47e0*/  FADD.FTZ R7, R7, -1 ;  /* 0xbf80000007077421 */ /* 0x000fd80000010000 */
[----:B------:R-:W-:-:S07]  /*47f0*/  @!P0 FADD.FTZ R7, R7, -1 ;  /* 0xbf80000007078421 */ /* 0x000fce0000010000 */
.L_x_9573:
[----:B------:R-:W-:Y:S05]  /*4800*/  BSYNC B2 ;  /* 0x0000000000027941 */ /* 0x000fea0003800000 */
.L_x_9572:
[----:B------:R-:W-:Y:S01]  /*4810*/  FFMA.FTZ R10, -R15, R7, R10 ;  /* 0x000000070f0a7223 */ /* 0x000fe2000001010a */
[----:B------:R-:W-:Y:S06]  /*4820*/  BRA `(.L_x_9570) ;  /* 0x0000000000847947 */ /* 0x000fec0003800000 */
.L_x_9571:
        /* <DEDUP_REMOVED lines=16> */
.L_x_9577:
        /* <DEDUP_REMOVED lines=14> */
.L_x_9576:
[----:B------:R-:W-:Y:S05]  /*4a10*/  BSYNC B2 ;  /* 0x0000000000027941 */ /* 0x000fea0003800000 */
.L_x_9575:
[----:B------:R-:W-:-:S04]  /*4a20*/  FMUL.FTZ R7, R16, 1.1920928955078125e-07 ;  /* 0x3400000010077820 */ /* 0x000fc80000410000 */
[----:B------:R-:W-:-:S07]  /*4a30*/  FMUL.FTZ R10, R10, R7 ;  /* 0x000000070a0a7220 */ /* 0x000fce0000410000 */
.L_x_9570:
[----:B------:R-:W-:Y:S05]  /*4a40*/  BSYNC B0 ;  /* 0x0000000000007941 */ /* 0x000fea0003800000 */
.L_x_9569:
        /* <DEDUP_REMOVED lines=19> */
.L_x_9568:
[----:B------:R-:W-:Y:S05]  /*4b80*/  BSYNC B1 ;  /* 0x0000000000017941 */ /* 0x000fea0003800000 */
.L_x_9567:
        /* <DEDUP_REMOVED lines=35> */
.L_x_9585:
[----:B------:R-:W-:Y:S01]  /*4dc0*/  FSETP.GEU.FTZ.AND P0, PT, R17, -R15, PT ;  /* 0x8000000f1100720b */ /* 0x000fe20003f1e000 */
[----:B------:R-:W-:-:S12]  /*4dd0*/  FADD.FTZ R7, R7, -1 ;  /* 0xbf80000007077421 */ /* 0x000fd80000010000 */
[----:B------:R-:W-:-:S07]  /*4de0*/  @!P0 FADD.FTZ R7, R7, -1 ;  /* 0xbf80000007078421 */ /* 0x000fce0000010000 */
.L_x_9584:
[----:B------:R-:W-:Y:S05]  /*4df0*/  BSYNC B2 ;  /* 0x0000000000027941 */ /* 0x000fea0003800000 */
.L_x_9583:
[----:B------:R-:W-:Y:S01]  /*4e00*/  FFMA.FTZ R16, -R15, R7, R16 ;  /* 0x000000070f107223 */ /* 0x000fe20000010110 */
[----:B------:R-:W-:Y:S06]  /*4e10*/  BRA `(.L_x_9581) ;  /* 0x0000000000887947 */ /* 0x000fec0003800000 */
.L_x_9582:
        /* <DEDUP_REMOVED lines=18> */
.L_x_9588:
        /* <DEDUP_REMOVED lines=13> */
.L_x_9587:
[----:B------:R-:W-:Y:S05]  /*5010*/  BSYNC B2 ;  /* 0x0000000000027941 */ /* 0x000fea0003800000 */
.L_x_9586:
[----:B------:R-:W-:-:S04]  /*5020*/  FMUL.FTZ R18, R18, 1.1920928955078125e-07 ;  /* 0x3400000012127820 */ /* 0x000fc80000410000 */
[----:B------:R-:W-:-:S07]  /*5030*/  FMUL.FTZ R16, R11, R18 ;  /* 0x000000120b107220 */ /* 0x000fce0000410000 */
.L_x_9581:
[----:B------:R-:W-:Y:S05]  /*5040*/  BSYNC B0 ;  /* 0x0000000000007941 */ /* 0x000fea0003800000 */
.L_x_9580:
        /* <DEDUP_REMOVED lines=19> */
.L_x_9579:
[----:B------:R-:W-:Y:S05]  /*5180*/  BSYNC B1 ;  /* 0x0000000000017941 */ /* 0x000fea0003800000 */
.L_x_9578:
        /* <DEDUP_REMOVED lines=35> */
.L_x_9596:
[----:B------:R-:W-:Y:S01]  /*53c0*/  FSETP.GEU.FTZ.AND P0, PT, R16, -R17, PT ;  /* 0x800000111000720b */ /* 0x000fe20003f1e000 */
[----:B------:R-:W-:-:S12]  /*53d0*/  FADD.FTZ R11, R11, -1 ;  /* 0xbf8000000b0b7421 */ /* 0x000fd80000010000 */
[----:B------:R-:W-:-:S07]  /*53e0*/  @!P0 FADD.FTZ R11, R11, -1 ;  /* 0xbf8000000b0b8421 */ /* 0x000fce0000010000 */
.L_x_9595:
[----:B------:R-:W-:Y:S05]  /*53f0*/  BSYNC B2 ;  /* 0x0000000000027941 */ /* 0x000fea0003800000 */
.L_x_9594:
[----:B------:R-:W-:Y:S01]  /*5400*/  FFMA.FTZ R0, -R17, R11, R0 ;  /* 0x0000000b11007223 */ /* 0x000fe20000010100 */
[----:B------:R-:W-:Y:S06]  /*5410*/  BRA `(.L_x_9592) ;  /* 0x0000000000887947 */ /* 0x000fec0003800000 */
.L_x_9593:
        /* <DEDUP_REMOVED lines=18> */
.L_x_9599:
        /* <DEDUP_REMOVED lines=13> */
.L_x_9598:
[----:B------:R-:W-:Y:S05]  /*5610*/  BSYNC B2 ;  /* 0x0000000000027941 */ /* 0x000fea0003800000 */
.L_x_9597:
[----:B------:R-:W-:-:S04]  /*5620*/  FMUL.FTZ R18, R18, 1.1920928955078125e-07 ;  /* 0x3400000012127820 */ /* 0x000fc80000410000 */
[----:B------:R-:W-:-:S07]  /*5630*/  FMUL.FTZ R0, R11, R18 ;  /* 0x000000120b007220 */ /* 0x000fce0000410000 */
.L_x_9592:
[----:B------:R-:W-:Y:S05]  /*5640*/  BSYNC B0 ;  /* 0x0000000000007941 */ /* 0x000fea0003800000 */
.L_x_9591:
        /* <DEDUP_REMOVED lines=19> */
.L_x_9590:
[----:B------:R-:W-:Y:S05]  /*5780*/  BSYNC B1 ;  /* 0x0000000000017941 */ /* 0x000fea0003800000 */
.L_x_9589:
        /* <DEDUP_REMOVED lines=35> */
.L_x_9607:
[----:B------:R-:W-:Y:S01]  /*59c0*/  FSETP.GEU.FTZ.AND P0, PT, R15, -R16, PT ;  /* 0x800000100f00720b */ /* 0x000fe20003f1e000 */
[----:B------:R-:W-:-:S12]  /*59d0*/  FADD.FTZ R0, R0, -1 ;  /* 0xbf80000000007421 */ /* 0x000fd80000010000 */
[----:B------:R-:W-:-:S07]  /*59e0*/  @!P0 FADD.FTZ R0, R0, -1 ;  /* 0xbf80000000008421 */ /* 0x000fce0000010000 */
.L_x_9606:
[----:B------:R-:W-:Y:S05]  /*59f0*/  BSYNC B2 ;  /* 0x0000000000027941 */ /* 0x000fea0003800000 */
.L_x_9605:
[----:B------:R-:W-:Y:S01]  /*5a00*/  FFMA.FTZ R3, -R16, R0, R3 ;  /* 0x0000000010037223 */ /* 0x000fe20000010103 */
[----:B------:R-:W-:Y:S06]  /*5a10*/  BRA `(.L_x_9603) ;  /* 0x00000000007c7947 */ /* 0x000fec0003800000 */
.L_x_9604:
        /* <DEDUP_REMOVED lines=15> */
.L_x_9610:
        /* <DEDUP_REMOVED lines=13> */
.L_x_9609:
[----:B------:R-:W-:Y:S05]  /*5be0*/  BSYNC B2 ;  /* 0x0000000000027941 */ /* 0x000fea0003800000 */
.L_x_9608:
[----:B------:R-:W-:-:S04]  /*5bf0*/  FMUL.FTZ R15, R15, 1.1920928955078125e-07 ;  /* 0x340000000f0f7820 */ /* 0x000fc80000410000 */
[----:B0-----:R-:W-:-:S07]  /*5c00*/  FMUL.FTZ R3, R2, R15 ;  /* 0x0000000f02037220 */ /* 0x001fce0000410000 */
.L_x_9603:
[----:B------:R-:W-:Y:S05]  /*5c10*/  BSYNC B0 ;  /* 0x0000000000007941 */ /* 0x000fea0003800000 */
.L_x_9602:
        /* <DEDUP_REMOVED lines=19> */
.L_x_9601:
[----:B------:R-:W-:Y:S05]  /*5d50*/  BSYNC B1 ;  /* 0x0000000000017941 */ /* 0x000fea0003800000 */
.L_x_9600:
        /* <DEDUP_REMOVED lines=35> */
.L_x_9618:
[----:B------:R-:W-:Y:S01]  /*5f90*/  FSETP.GEU.FTZ.AND P0, PT, R16, -R18, PT ;  /* 0x800000121000720b */ /* 0x000fe20003f1e000 */
[----:B------:R-:W-:-:S12]  /*5fa0*/  FADD.FTZ R0, R0, -1 ;  /* 0xbf80000000007421 */ /* 0x000fd80000010000 */
[----:B------:R-:W-:-:S07]  /*5fb0*/  @!P0 FADD.FTZ R0, R0, -1 ;  /* 0xbf80000000008421 */ /* 0x000fce0000010000 */
.L_x_9617:
[----:B------:R-:W-:Y:S05]  /*5fc0*/  BSYNC B2 ;  /* 0x0000000000027941 */ /* 0x000fea0003800000 */
.L_x_9616:
[----:B------:R-:W-:Y:S01]  /*5fd0*/  FFMA.FTZ R3, -R18, R0, R3 ;  /* 0x0000000012037223 */ /* 0x000fe20000010103 */
[----:B------:R-:W-:Y:S06]  /*5fe0*/  BRA `(.L_x_9614) ;  /* 0x00000000007c7947 */ /* 0x000fec0003800000 */
.L_x_9615:
        /* <DEDUP_REMOVED lines=15> */
.L_x_9621:
        /* <DEDUP_REMOVED lines=13> */
.L_x_9620:
[----:B------:R-:W-:Y:S05]  /*61b0*/  BSYNC B2 ;  /* 0x0000000000027941 */ /* 0x000fea0003800000 */
.L_x_9619:
[----:B------:R-:W-:-:S04]  /*61c0*/  FMUL.FTZ R16, R16, 1.1920928955078125e-07 ;  /* 0x3400000010107820 */ /* 0x000fc80000410000 */
[----:B------:R-:W-:-:S07]  /*61d0*/  FMUL.FTZ R3, R3, R16 ;  /* 0x0000001003037220 */ /* 0x000fce0000410000 */
.L_x_9614:
[----:B------:R-:W-:Y:S05]  /*61e0*/  BSYNC B0 ;  /* 0x0000000000007941 */ /* 0x000fea0003800000 */
.L_x_9613:
        /* <DEDUP_REMOVED lines=19> */
.L_x_9612:
[----:B------:R-:W-:Y:S05]  /*6320*/  BSYNC B1 ;  /* 0x0000000000017941 */ /* 0x000fea0003800000 */
.L_x_9611:
        /* <DEDUP_REMOVED lines=16> */
.L_x_9624:
[----:B------:R-:W-:-:S13]  /*6430*/  ISETP.GE.AND P0, PT, R6, R5, PT ;  /* 0x000000050600720c */ /* 0x000fda0003f06270 */
[----:B------:R-:W-:Y:S05]  /*6440*/  @P0 BRA `(.L_x_9626) ;  /* 0x0000000000300947 */ /* 0x000fea0003800000 */
[----:B0-----:R-:W0:Y:S01]  /*6450*/  LDC.64 R12, c[0x0][0x218] ;  /* 0x00008600ff0c7b82 */ /* 0x001e220000000a00 */
[----:B------:R-:W-:Y:S01]  /*6460*/  IADD3 R3, R4, R6, RZ ;  /* 0x0000000604037210 */ /* 0x000fe20007ffe0ff */
[----:B------:R-:W-:-:S04]  /*6470*/  VIADD R6, R6, 0x80 ;  /* 0x0000008006067836 */ /* 0x000fc80000000000 */
[----:B0-----:R-:W-:-:S05]  /*6480*/  IMAD.WIDE.U32 R12, R3, 0x4, R12 ;  /* 0x00000004030c7825 */ /* 0x001fca00078e000c */
[----:B------:R1:W-:Y:S02]  /*6490*/  STG.E desc[UR4][R12.64], R9 ;  /* 0x000000090c007986 */ /* 0x0003e4000c101904 */
.L_x_9625:
[----:B------:R-:W-:-:S13]  /*64a0*/  ISETP.GE.AND P0, PT, R6, R5, PT ;  /* 0x000000050600720c */ /* 0x000fda0003f06270 */
[----:B------:R-:W-:Y:S05]  /*64b0*/  @P0 BRA `(.L_x_9627) ;  /* 0x0000000000300947 */ /* 0x000fea0003800000 */
[----:B-1----:R-:W1:Y:S01]  /*64c0*/  LDC.64 R8, c[0x0][0x218] ;  /* 0x00008600ff087b82 */ /* 0x002e620000000a00 */
[----:B------:R-:W-:Y:S01]  /*64d0*/  IADD3 R3, R4, R6, RZ ;  /* 0x0000000604037210 */ /* 0x000fe20007ffe0ff */
[----:B------:R-:W-:-:S04]  /*64e0*/  VIADD R6, R6, 0x80 ;  /* 0x0000008006067836 */ /* 0x000fc80000000000 */
[----:B-1----:R-:W-:-:S05]  /*64f0*/  IMAD.WIDE.U32 R8, R3, 0x4, R8 ;  /* 0x0000000403087825 */ /* 0x002fca00078e0008 */
[----:B------:R1:W-:Y:S02]  /*6500*/  STG.E desc[UR4][R8.64], R10 ;  /* 0x0000000a08007986 */ /* 0x0003e4000c101904 */
.L_x_9626:
[----:B------:R-:W-:-:S13]  /*6510*/  ISETP.GE.AND P0, PT, R6, R5, PT ;  /* 0x000000050600720c */ /* 0x000fda0003f06270 */
[----:B------:R-:W-:Y:S05]  /*6520*/  @P0 BRA `(.L_x_9628) ;  /* 0x0000000000340947 */ /* 0x000fea0003800000 */
[----:B-1----:R-:W1:Y:S01]  /*6530*/  LDC.64 R8, c[0x0][0x218] ;  /* 0x00008600ff087b82 */ /* 0x002e620000000a00 */
[----:B------:R-:W-:Y:S01]  /*6540*/  IADD3 R3, R4, R6, RZ ;  /* 0x0000000604037210 */ /* 0x000fe20007ffe0ff */
[----:B------:R-:W-:-:S04]  /*6550*/  VIADD R6, R6, 0x80 ;  /* 0x0000008006067836 */ /* 0x000fc80000000000 */
[----:B-1----:R-:W-:-:S05]  /*6560*/  IMAD.WIDE.U32 R8, R3, 0x4, R8 ;  /* 0x0000000403087825 */ /* 0x002fca00078e0008 */
[----:B------:R2:W-:Y:S02]  /*6570*/  STG.E desc[UR4][R8.64], R7 ;  /* 0x0000000708007986 */ /* 0x0005e4000c101904 */
.L_x_9627:
        /* <DEDUP_REMOVED lines=8> */
.L_x_9628:
[----:B------:R-:W-:Y:S05]  /*6600*/  BSYNC B1 ;  /* 0x0000000000017941 */ /* 0x000fea0003800000 */
.L_x_9623:
[----:B------:R-:W-:-:S13]  /*6610*/  ISETP.GE.AND P0, PT, R6, R5, PT ;  /* 0x000000050600720c */ /* 0x000fda0003f06270 */
[----:B-12---:R-:W1:Y:S01]  /*6620*/  @!P0 LDC.64 R8, c[0x0][0x218] ;  /* 0x00008600ff088b82 */ /* 0x006e620000000a00 */
[----:B------:R-:W-:Y:S01]  /*6630*/  @!P0 IADD3 R3, R4, R6, RZ ;  /* 0x0000000604038210 */ /* 0x000fe20007ffe0ff */
[----:B------:R-:W-:-:S04]  /*6640*/  @!P0 VIADD R6, R6, 0x80 ;  /* 0x0000008006068836 */ /* 0x000fc80000000000 */
[----:B-1----:R-:W-:-:S05]  /*6650*/  @!P0 IMAD.WIDE.U32 R8, R3, 0x4, R8 ;  /* 0x0000000403088825 */ /* 0x002fca00078e0008 */
[----:B------:R3:W-:Y:S02]  /*6660*/  @!P0 STG.E desc[UR4][R8.64], R2 ;  /* 0x0000000208008986 */ /* 0x0007e4000c101904 */
.L_x_9629:
[----:B------:R-:W-:Y:S05]  /*6670*/  BSYNC B0 ;  /* 0x0000000000007941 */ /* 0x000fea0003800000 */
.L_x_9622:
        /* <DEDUP_REMOVED lines=8> */
.L_x_9630:
        /* <DEDUP_REMOVED lines=16> */
.L_x_37809:


//--------------------- .text._ZN2at6native29vectorized_elementwise_kernelILi8ENS0_13BinaryFunctorIfffZZZNS0_15binary_internal21div_floor_kernel_cudaERNS_18TensorIteratorBaseEENKUlvE1_clEvENKUlvE0_clEvEUlffE_EESt5arrayIPcLm3EEEEviT0_T1_ --------------------------
	.section	.text._ZN2at6native29vectorized_elementwise_kernelILi8ENS0_13BinaryFunctorIfffZZZNS0_15binary_internal21div_floor_kernel_cudaERNS_18TensorIteratorBaseEENKUlvE1_clEvENKUlvE0_clEvEUlffE_EESt5arrayIPcLm3EEEEviT0_T1_,"ax",@progbits
	.align	128
        .global         _ZN2at6native29vectorized_elementwise_kernelILi8ENS0_13BinaryFunctorIfffZZZNS0_15binary_internal21div_floor_kernel_cudaERNS_18TensorIteratorBaseEENKUlvE1_clEvENKUlvE0_clEvEUlffE_EESt5arrayIPcLm3EEEEviT0_T1_
        .type           _ZN2at6native29vectorized_elementwise_kernelILi8ENS0_13BinaryFunctorIfffZZZNS0_15binary_internal21div_floor_kernel_cudaERNS_18TensorIteratorBaseEENKUlvE1_clEvENKUlvE0_clEvEUlffE_EESt5arrayIPcLm3EEEEviT0_T1_,@function
        .size           _ZN2at6native29vectorized_elementwise_kernelILi8ENS0_13BinaryFunctorIfffZZZNS0_15binary_internal21div_floor_kernel_cudaERNS_18TensorIteratorBaseEENKUlvE1_clEvENKUlvE0_clEvEUlffE_EESt5arrayIPcLm3EEEEviT0_T1_,(.L_x_37810 - _ZN2at6native29vectorized_elementwise_kernelILi8ENS0_13BinaryFunctorIfffZZZNS0_15binary_internal21div_floor_kernel_cudaERNS_18TensorIteratorBaseEENKUlvE1_clEvENKUlvE0_clEvEUlffE_EESt5arrayIPcLm3EEEEviT0_T1_)
        .other          _ZN2at6native29vectorized_elementwise_kernelILi8ENS0_13BinaryFunctorIfffZZZNS0_15binary_internal21div_floor_kernel_cudaERNS_18TensorIteratorBaseEENKUlvE1_clEvENKUlvE0_clEvEUlffE_EESt5arrayIPcLm3EEEEviT0_T1_,@"STO_CUDA_ENTRY STV_DEFAULT"
_ZN2at6native29vectorized_elementwise_kernelILi8ENS0_13BinaryFunctorIfffZZZNS0_15binary_internal21div_floor_kernel_cudaERNS_18TensorIteratorBaseEENKUlvE1_clEvENKUlvE0_clEvEUlffE_EESt5arrayIPcLm3EEEEviT0_T1_:
.text._ZN2at6native29vectorized_elementwise_kernelILi8ENS0_13BinaryFunctorIfffZZZNS0_15binary_internal21div_floor_kernel_cudaERNS_18TensorIteratorBaseEENKUlvE1_clEvENKUlvE0_clEvEUlffE_EESt5arrayIPcLm3EEEEviT0_T1_:
        /* <DEDUP_REMOVED lines=51> */
.L_x_9639:
[----:B------:R-:W-:Y:S01]  /*0330*/  FSETP.GEU.FTZ.AND P0, PT, R7, -R0, PT ;  /* 0x800000000700720b */ /* 0x000fe20003f1e000 */
[----:B------:R-:W-:-:S12]  /*0340*/  FADD.FTZ R24, R24, -1 ;  /* 0xbf80000018187421 */ /* 0x000fd80000010000 */
[----:B------:R-:W-:-:S07]  /*0350*/  @!P0 FADD.FTZ R24, R24, -1 ;  /* 0xbf80000018188421 */ /* 0x000fce0000010000 */
.L_x_9638:
[----:B------:R-:W-:Y:S05]  /*0360*/  BSYNC B2 ;  /* 0x0000000000027941 */ /* 0x000fea0003800000 */
.L_x_9637:
[----:B------:R-:W-:Y:S01]  /*0370*/  FFMA.FTZ R3, -R0, R24, R3 ;  /* 0x0000001800037223 */ /* 0x000fe20000010103 */
[----:B------:R-:W-:Y:S06]  /*0380*/  BRA `(.L_x_9635) ;  /* 0x0000000000847947 */ /* 0x000fec0003800000 */
.L_x_9636:
        /* <DEDUP_REMOVED lines=16> */
.L_x_9642:
        /* <DEDUP_REMOVED lines=14> */
.L_x_9641:
[----:B------:R-:W-:Y:S05]  /*0570*/  BSYNC B2 ;  /* 0x0000000000027941 */ /* 0x000fea0003800000 */
.L_x_9640:
[----:B------:R-:W-:-:S04]  /*0580*/  FMUL.FTZ R0, R7, 1.1920928955078125e-07 ;  /* 0x3400000007007820 */ /* 0x000fc80000410000 */
[----:B------:R-:W-:-:S07]  /*0590*/  FMUL.FTZ R3, R3, R0 ;  /* 0x0000000003037220 */ /* 0x000fce0000410000 */
.L_x_9635:
[----:B------:R-:W-:Y:S05]  /*05a0*/  BSYNC B0 ;  /* 0x0000000000007941 */ /* 0x000fea0003800000 */
.L_x_9634:
        /* <DEDUP_REMOVED lines=19> */
.L_x_9633:
[----:B------:R-:W-:Y:S05]  /*06e0*/  BSYNC B1 ;  /* 0x0000000000017941 */ /* 0x000fea0003800000 */
.L_x_9632:
        /* <DEDUP_REMOVED lines=32> */
.L_x_9650:
[----:B------:R-:W-:Y:S01]  /*08f0*/  FSETP.GEU.FTZ.AND P0, PT, R16, -R3, PT ;  /* 0x800000031000720b */ /* 0x000fe20003f1e000 */
[----:B------:R-:W-:-:S12]  /*0900*/  FADD.FTZ R5, R5, -1 ;  /* 0xbf80000005057421 */ /* 0x000fd80000010000 */
[----:B------:R-:W-:-:S07]  /*0910*/  @!P0 FADD.FTZ R5, R5, -1 ;  /* 0xbf80000005058421 */ /* 0x000fce0000010000 */
.L_x_9649:
[----:B------:R-:W-:Y:S05]  /*0920*/  BSYNC B2 ;  /* 0x0000000000027941 */ /* 0x000fea0003800000 */
.L_x_9648:
[----:B------:R-:W-:Y:S01]  /*0930*/  FFMA.FTZ R0, -R3, R5, R0 ;  /* 0x0000000503007223 */ /* 0x000fe20000010100 */
[----:B------:R-:W-:Y:S06]  /*0940*/  BRA `(.L_x_9646) ;  /* 0x0000000000887947 */ /* 0x000fec0003800000 */
.L_x_9647:
        /* <DEDUP_REMOVED lines=18> */
.L_x_9653:
        /* <DEDUP_REMOVED lines=13> */
.L_x_9652:
[----:B------:R-:W-:Y:S05]  /*0b40*/  BSYNC B2 ;  /* 0x0000000000027941 */ /* 0x000fea0003800000 */
.L_x_9651:
[----:B------:R-:W-:-:S04]  /*0b50*/  FMUL.FTZ R16, R16, 1.1920928955078125e-07 ;  /* 0x3400000010107820 */ /* 0x000fc80000410000 */
[----:B------:R-:W-:-:S07]  /*0b60*/  FMUL.FTZ R0, R3, R16 ;  /* 0x0000001003007220 */ /* 0x000fce0000410000 */
.L_x_9646:
[----:B------:R-:W-:Y:S05]  /*0b70*/  BSYNC B0 ;  /* 0x0000000000007941 */ /* 0x000fea0003800000 */
.L_x_9645:
        /* <DEDUP_REMOVED lines=19> */
.L_x_9644:
[----:B------:R-:W-:Y:S05]  /*0cb0*/  BSYNC B1 ;  /* 0x0000000000017941 */ /* 0x000fea0003800000 */
.L_x_9643:
        /* <DEDUP_REMOVED lines=32> */
.L_x_9661:
[----:B------:R-:W-:Y:S01]  /*0ec0*/  FSETP.GEU.FTZ.AND P0, PT, R7, -R0, PT ;  /* 0x800000000700720b */ /* 0x000fe20003f1e000 */
[----:B------:R-:W-:-:S12]  /*0ed0*/  FADD.FTZ R16, R16, -1 ;  /* 0xbf80000010107421 */ /* 0x000fd80000010000 */
[----:B------:R-:W-:-:S07]  /*0ee0*/  @!P0 FADD.FTZ R16, R16, -1 ;  /* 0xbf80000010108421 */ /* 0x000fce0000010000 */
.L_x_9660:
[----:B------:R-:W-:Y:S05]  /*0ef0*/  BSYNC B2 ;  /* 0x0000000000027941 */ /* 0x000fea0003800000 */
.L_x_9659:
[----:B------:R-:W-:Y:S01]  /*0f00*/  FFMA.FTZ R3, -R0, R16, R3 ;  /* 0x0000001000037223 */ /* 0x000fe20000010103 */
[----:B------:R-:W-:Y:S06]  /*0f10*/  BRA `(.L_x_9657) ;  /* 0x0000000000887947 */ /* 0x000fec0003800000 */
.L_x_9658:
        /* <DEDUP_REMOVED lines=18> */
.L_x_9664:
        /* <DEDUP_REMOVED lines=13> */
.L_x_9663:
[----:B------:R-:W-:Y:S05]  /*1110*/  BSYNC B2 ;  /* 0x0000000000027941 */ /* 0x000fea0003800000 */
.L_x_9662:
[----:B------:R-:W-:-:S04]  /*1120*/  FMUL.FTZ R16, R16, 1.1920928955078125e-07 ;  /* 0x3400000010107820 */ /* 0x000fc80000410000 */
[----:B------:R-:W-:-:S07]  /*1130*/  FMUL.FTZ R3, R3, R16 ;  /* 0x0000001003037220 */ /* 0x000fce0000410000 */
.L_x_9657:
[----:B------:R-:W-:Y:S05]  /*1140*/  BSYNC B0 ;  /* 0x0000000000007941 */ /* 0x000fea0003800000 */
.L_x_9656:
        /* <DEDUP_REMOVED lines=19> */
.L_x_9655:
[----:B------:R-:W-:Y:S05]  /*1280*/  BSYNC B1 ;  /* 0x0000000000017941 */ /* 0x000fea0003800000 */
.L_x_9654:
        /* <DEDUP_REMOVED lines=32> */
.L_x_9672:
[----:B------:R-:W-:Y:S01]  /*1490*/  FSETP.GEU.FTZ.AND P0, PT, R16, -R3, PT ;  /* 0x800000031000720b */ /* 0x000fe20003f1e000 */
[----:B------:R-:W-:-:S12]  /*14a0*/  FADD.FTZ R5, R5, -1 ;  /* 0xbf80000005057421 */ /* 0x000fd80000010000 */
[----:B------:R-:W-:-:S07]  /*14b0*/  @!P0 FADD.FTZ R5, R5, -1 ;  /* 0xbf80000005058421 */ /* 0x000fce0000010000 */
.L_x_9671:
[----:B------:R-:W-:Y:S05]  /*14c0*/  BSYNC B2 ;  /* 0x0000000000027941 */ /* 0x000fea0003800000 */
.L_x_9670:
[----:B------:R-:W-:Y:S01]  /*14d0*/  FFMA.FTZ R0, -R3, R5, R0 ;  /* 0x0000000503007223 */ /* 0x000fe20000010100 */
[----:B------:R-:W-:Y:S06]  /*14e0*/  BRA `(.L_x_9668) ;  /* 0x00000000007c7947 */ /* 0x000fec0003800000 */
.L_x_9669:
        /* <DEDUP_REMOVED lines=15> */
.L_x_9675:
        /* <DEDUP_REMOVED lines=13> */
.L_x_9674:
[----:B------:R-:W-:Y:S05]  /*16b0*/  BSYNC B2 ;  /* 0x0000000000027941 */ /* 0x000fea0003800000 */
.L_x_9673:
[----:B------:R-:W-:-:S04]  /*16c0*/  FMUL.FTZ R6, R6, 1.1920928955078125e-07 ;  /* 0x3400000006067820 */ /* 0x000fc80000410000 */
[----:B------:R-:W-:-:S07]  /*16d0*/  FMUL.FTZ R0, R3, R6 ;  /* 0x0000000603007220 */ /* 0x000fce0000410000 */
.L_x_9668:
[----:B------:R-:W-:Y:S05]  /*16e0*/  BSYNC B0 ;  /* 0x0000000000007941 */ /* 0x000fea0003800000 */
.L_x_9667:
        /* <DEDUP_REMOVED lines=19> */
.L_x_9666:
[----:B------:R-:W-:Y:S05]  /*1820*/  BSYNC B1 ;  /* 0x0000000000017941 */ /* 0x000fea0003800000 */
.L_x_9665:
        /* <DEDUP_REMOVED lines=32> */
.L_x_9683:
[----:B------:R-:W-:Y:S01]  /*1a30*/  FSETP.GEU.FTZ.AND P0, PT, R7, -R0, PT ;  /* 0x800000000700720b */ /* 0x000fe20003f1e000 */
[----:B------:R-:W-:-:S12]  /*1a40*/  FADD.FTZ R16, R16, -1 ;  /* 0xbf80000010107421 */ /* 0x000fd80000010000 */
[----:B------:R-:W-:-:S07]  /*1a50*/  @!P0 FADD.FTZ R16, R16, -1 ;  /* 0xbf80000010108421 */ /* 0x000fce0000010000 */
.L_x_9682:
[----:B------:R-:W-:Y:S05]  /*1a60*/  BSYNC B2 ;  /* 0x0000000000027941 */ /* 0x000fea0003800000 */
.L_x_9681:
[----:B------:R-:W-:Y:S01]  /*1a70*/  FFMA.FTZ R3, -R0, R16, R3 ;  /* 0x0000001000037223 */ /* 0x000fe20000010103 */
[----:B------:R-:W-:Y:S06]  /*1a80*/  BRA `(.L_x_9679) ;  /* 0x00000000007c7947 */ /* 0x000fec0003800000 */
.L_x_9680:
        /* <DEDUP_REMOVED lines=15> */
.L_x_9686:
        /* <DEDUP_REMOVED lines=13> */
.L_x_9685:
[----:B------:R-:W-:Y:S05]  /*1c50*/  BSYNC B2 ;  /* 0x0000000000027941 */ /* 0x000fea0003800000 */
.L_x_9684:
[----:B------:R-:W-:-:S04]  /*1c60*/  FMUL.FTZ R6, R6, 1.1920928955078125e-07 ;  /* 0x3400000006067820 */ /* 0x000fc80000410000 */
[----:B------:R-:W-:-:S07]  /*1c70*/  FMUL.FTZ R3, R3, R6 ;  /* 0x0000000603037220 */ /* 0x000fce0000410000 */
.L_x_9679:
[----:B------:R-:W-:Y:S05]  /*1c80*/  BSYNC B0 ;  /* 0x0000000000007941 */ /* 0x000fea0003800000 */
.L_x_9678:
        /* <DEDUP_REMOVED lines=19> */
.L_x_9677:
[----:B------:R-:W-:Y:S05]  /*1dc0*/  BSYNC B1 ;  /* 0x0000000000017941 */ /* 0x000fea0003800000 */
.L_x_9676:
        /* <DEDUP_REMOVED lines=32> */
.L_x_9694:
[----:B------:R-:W-:Y:S01]  /*1fd0*/  FSETP.GEU.FTZ.AND P0, PT, R6, -R0, PT ;  /* 0x800000000600720b */ /* 0x000fe20003f1e000 */
[----:B------:R-:W-:-:S12]  /*1fe0*/  FADD.FTZ R8, R8, -1 ;  /* 0xbf80000008087421 */ /* 0x000fd80000010000 */
[----:B------:R-:W-:-:S07]  /*1ff0*/  @!P0 FADD.FTZ R8, R8, -1 ;  /* 0xbf80000008088421 */ /* 0x000fce0000010000 */
.L_x_9693:
[----:B------:R-:W-:Y:S05]  /*2000*/  BSYNC B2 ;  /* 0x0000000000027941 */ /* 0x000fea0003800000 */
.L_x_9692:
[----:B------:R-:W-:Y:S01]  /*2010*/  FFMA.FTZ R3, -R0, R8, R3 ;  /* 0x0000000800037223 */ /* 0x000fe20000010103 */
[----:B------:R-:W-:Y:S06]  /*2020*/  BRA `(.L_x_9690) ;  /* 0x00000000007c7947 */ /* 0x000fec0003800000 */
.L_x_9691:
        /* <DEDUP_REMOVED lines=15> */
.L_x_9697:
        /* <DEDUP_REMOVED lines=13> */
.L_x_9696:
[----:B------:R-:W-:Y:S05]  /*21f0*/  BSYNC B2 ;  /* 0x0000000000027941 */ /* 0x000fea0003800000 */
.L_x_9695:
[----:B------:R-:W-:-:S04]  /*2200*/  FMUL.FTZ R0, R5, 1.1920928955078125e-07 ;  /* 0x3400000005007820 */ /* 0x000fc80000410000 */
[----:B------:R-:W-:-:S07]  /*2210*/  FMUL.FTZ R3, R3, R0 ;  /* 0x0000000003037220 */ /* 0x000fce0000410000 */
.L_x_9690:
[----:B------:R-:W-:Y:S05]  /*2220*/  BSYNC B0 ;  /* 0x0000000000007941 */ /* 0x000fea0003800000 */
.L_x_9689:
        /* <DEDUP_REMOVED lines=19> */
.L_x_9688:
[----:B------:R-:W-:Y:S05]  /*2360*/  BSYNC B1 ;  /* 0x0000000000017941 */ /* 0x000fea0003800000 */
.L_x_9687:
        /* <DEDUP_REMOVED lines=32> */
.L_x_9705:
[----:B------:R-:W-:Y:S01]  /*2570*/  FSETP.GEU.FTZ.AND P0, PT, R7, -R0, PT ;  /* 0x800000000700720b */ /* 0x000fe20003f1e000 */
[----:B------:R-:W-:-:S12]  /*2580*/  FADD.FTZ R8, R8, -1 ;  /* 0xbf80000008087421 */ /* 0x000fd80000010000 */
[----:B------:R-:W-:-:S07]  /*2590*/  @!P0 FADD.FTZ R8, R8, -1 ;  /* 0xbf80000008088421 */ /* 0x000fce0000010000 */
.L_x_9704:
[----:B------:R-:W-:Y:S05]  /*25a0*/  BSYNC B2 ;  /* 0x0000000000027941 */ /* 0x000fea0003800000 */
.L_x_9703:
[----:B------:R-:W-:Y:S01]  /*25b0*/  FFMA.FTZ R3, -R0, R8, R3 ;  /* 0x0000000800037223 */ /* 0x000fe20000010103 */
[----:B------:R-:W-:Y:S06]  /*25c0*/  BRA `(.L_x_9701) ;  /* 0x00000000007c7947 */ /* 0x000fec0003800000 */
.L_x_9702:
        /* <DEDUP_REMOVED lines=15> */
.L_x_9708:
        /* <DEDUP_REMOVED lines=13> */
.L_x_9707:
[----:B------:R-:W-:Y:S05]  /*2790*/  BSYNC B2 ;  /* 0x0000000000027941 */ /* 0x000fea0003800000 */
.L_x_9706:
[----:B------:R-:W-:-:S04]  /*27a0*/  FMUL.FTZ R0, R5, 1.1920928955078125e-07 ;  /* 0x3400000005007820 */ /* 0x000fc80000410000 */
[----:B------:R-:W-:-:S07]  /*27b0*/  FMUL.FTZ R3, R3, R0 ;  /* 0x0000000003037220 */ /* 0x000fce0000410000 */
.L_x_9701:
[----:B------:R-:W-:Y:S05]  /*27c0*/  BSYNC B0 ;  /* 0x0000000000007941 */ /* 0x000fea0003800000 */
.L_x_9700:
        /* <DEDUP_REMOVED lines=19> */
.L_x_9699:
[----:B------:R-:W-:Y:S05]  /*2900*/  BSYNC B1 ;  /* 0x0000000000017941 */ /* 0x000fea0003800000 */
.L_x_9698:
        /* <DEDUP_REMOVED lines=32> */
.L_x_9716:
[----:B------:R-:W-:Y:S01]  /*2b10*/  FSETP.GEU.FTZ.AND P0, PT, R6, -R0, PT ;  /* 0x800000000600720b */ /* 0x000fe20003f1e000 */
[----:B------:R-:W-:-:S12]  /*2b20*/  FADD.FTZ R8, R8, -1 ;  /* 0xbf80000008087421 */ /* 0x000fd80000010000 */
[----:B------:R-:W-:-:S07]  /*2b30*/  @!P0 FADD.FTZ R8, R8, -1 ;  /* 0xbf80000008088421 */ /* 0x000fce0000010000 */
.L_x_9715:
[----:B------:R-:W-:Y:S05]  /*2b40*/  BSYNC B2 ;  /* 0x0000000000027941 */ /* 0x000fea0003800000 */
.L_x_9714:
[----:B------:R-:W-:Y:S01]  /*2b50*/  FFMA.FTZ R3, -R0, R8, R3 ;  /* 0x0000000800037223 */ /* 0x000fe20000010103 */
[----:B------:R-:W-:Y:S06]  /*2b60*/  BRA `(.L_x_9712) ;  /* 0x00000000007c7947 */ /* 0x000fec0003800000 */
.L_x_9713:
        /* <DEDUP_REMOVED lines=15> */
.L_x_9719:
        /* <DEDUP_REMOVED lines=13> */
.L_x_9718:
[----:B------:R-:W-:Y:S05]  /*2d30*/  BSYNC B2 ;  /* 0x0000000000027941 */ /* 0x000fea0003800000 */
.L_x_9717:
[----:B------:R-:W-:-:S04]  /*2d40*/  FMUL.FTZ R0, R5, 1.1920928955078125e-07 ;  /* 0x3400000005007820 */ /* 0x000fc80000410000 */
[----:B------:R-:W-:-:S07]  /*2d50*/  FMUL.FTZ R3, R3, R0 ;  /* 0x0000000003037220 */ /* 0x000fce0000410000 */
.L_x_9712:
[----:B------:R-:W-:Y:S05]  /*2d60*/  BSYNC B0 ;  /* 0x0000000000007941 */ /* 0x000fea0003800000 */
.L_x_9711:
        /* <DEDUP_REMOVED lines=19> */
.L_x_9710:
[----:B------:R-:W-:Y:S05]  /*2ea0*/  BSYNC B1 ;  /* 0x0000000000017941 */ /* 0x000fea0003800000 */
.L_x_9709:
[----:B0-----:R-:W0:Y:S02]  /*2eb0*/  LDC.64 R6, c[0x0][0x218] ;  /* 0x00008600ff067b82 */ /* 0x001e240000000a00 */
[----:B0-----:R-:W-:-:S04]  /*2ec0*/  IMAD.WIDE.U32 R4, R4, 0x4, R6 ;  /* 0x0000000404047825 */ /* 0x001fc800078e0006 */
[----:B------:R-:W-:-:S05]  /*2ed0*/  IMAD.WIDE R4, R2, 0x20, R4 ;  /* 0x0000002002047825 */ /* 0x000fca00078e0204 */
[----:B------:R-:W-:Y:S04]  /*2ee0*/  STG.E.128 desc[UR4][R4.64], R24 ;  /* 0x0000001804007986 */ /* 0x000fe8000c101d04 */
[----:B------:R-:W-:Y:S01]  /*2ef0*/  STG.E.128 desc[UR4][R4.64+0x10], R16 ;  /* 0x0000101004007986 */ /* 0x000fe2000c101d04 */
[----:B------:R-:W-:Y:S05]  /*2f00*/  EXIT ;  /* 0x000000000000794d */ /* 0x000fea0003800000 */
.L_x_9631:
        /* <DEDUP_REMOVED lines=117> */
.L_x_9727:
[----:B------:R-:W-:Y:S01]  /*3660*/  FSETP.GEU.FTZ.AND P0, PT, R15, -R19, PT ;  /* 0x800000130f00720b */ /* 0x000fe20003f1e000 */
[----:B------:R-:W-:-:S12]  /*3670*/  FADD.FTZ R17, R17, -1 ;  /* 0xbf80000011117421 */ /* 0x000fd80000010000 */
[----:B------:R-:W-:-:S07]  /*3680*/  @!P0 FADD.FTZ R17, R17, -1 ;  /* 0xbf80000011118421 */ /* 0x000fce0000010000 */
.L_x_9726:
[----:B------:R-:W-:Y:S05]  /*3690*/  BSYNC B2 ;  /* 0x0000000000027941 */ /* 0x000fea0003800000 */
.L_x_9725:
[----:B------:R-:W-:Y:S01]  /*36a0*/  FFMA.FTZ R14, -R19, R17, R14 ;  /* 0x00000011130e7223 */ /* 0x000fe2000001010e */
[----:B------:R-:W-:Y:S06]  /*36b0*/  BRA `(.L_x_9723) ;  /* 0x00000000007c7947 */ /* 0x000fec0003800000 */
.L_x_9724:
        /* <DEDUP_REMOVED lines=15> */
.L_x_9730:
        /* <DEDUP_REMOVED lines=13> */
.L_x_9729:
[----:B------:R-:W-:Y:S05]  /*3880*/  BSYNC B2 ;  /* 0x0000000000027941 */ /* 0x000fea0003800000 */
.L_x_9728:
[----:B------:R-:W-:-:S04]  /*3890*/  FMUL.FTZ R17, R17, 1.1920928955078125e-07 ;  /* 0x3400000011117820 */ /* 0x000fc80000410000 */
[----:B------:R-:W-:-:S07]  /*38a0*/  FMUL.FTZ R14, R14, R17 ;  /* 0x000000110e0e7220 */ /* 0x000fce0000410000 */
.L_x_9723:
[----:B------:R-:W-:Y:S05]  /*38b0*/  BSYNC B0 ;  /* 0x0000000000007941 */ /* 0x000fea0003800000 */
.L_x_9722:
        /* <DEDUP_REMOVED lines=19> */
.L_x_9721:
[----:B------:R-:W-:Y:S05]  /*39f0*/  BSYNC B1 ;  /* 0x0000000000017941 */ /* 0x000fea0003800000 */
.L_x_9720:
        /* <DEDUP_REMOVED lines=35> */
.L_x_9738:
[----:B------:R-:W-:Y:S01]  /*3c30*/  FSETP.GEU.FTZ.AND P0, PT, R16, -R17, PT ;  /* 0x800000111000720b */ /* 0x000fe20003f1e000 */
[----:B------:R-:W-:-:S12]  /*3c40*/  FADD.FTZ R7, R7, -1 ;  /* 0xbf80000007077421 */ /* 0x000fd80000010000 */
[----:B------:R-:W-:-:S07]  /*3c50*/  @!P0 FADD.FTZ R7, R7, -1 ;  /* 0xbf80000007078421 */ /* 0x000fce0000010000 */
.L_x_9737:
[----:B------:R-:W-:Y:S05]  /*3c60*/  BSYNC B2 ;  /* 0x0000000000027941 */ /* 0x000fea0003800000 */
.L_x_9736:
[----:B------:R-:W-:Y:S01]  /*3c70*/  FFMA.FTZ R14, -R17, R7, R14 ;  /* 0x00000007110e7223 */ /* 0x000fe2000001010e */
[----:B------:R-:W-:Y:S06]  /*3c80*/  BRA `(.L_x_9734) ;  /* 0x00000000007c7947 */ /* 0x000fec0003800000 */
.L_x_9735:
        /* <DEDUP_REMOVED lines=14> */
.L_x_9741:
        /* <DEDUP_REMOVED lines=13> */
.L_x_9740:
[----:B------:R-:W-:Y:S05]  /*3e40*/  BSYNC B2 ;  /* 0x0000000000027941 */ /* 0x000fea0003800000 */
.L_x_9739:
[----:B------:R-:W-:Y:S01]  /*3e50*/  FSEL R14, R14, +QNAN , !P0 ;  /* 0x7fffffff0e0e7808 */ /* 0x000fe20004000000 */
[----:B------:R-:W-:-:S04]  /*3e60*/  FMUL.FTZ R17, R17, 1.1920928955078125e-07 ;  /* 0x3400000011117820 */ /* 0x000fc80000410000 */
[----:B------:R-:W-:-:S07]  /*3e70*/  FMUL.FTZ R14, R14, R17 ;  /* 0x000000110e0e7220 */ /* 0x000fce0000410000 */
.L_x_9734:
[----:B------:R-:W-:Y:S05]  /*3e80*/  BSYNC B0 ;  /* 0x0000000000007941 */ /* 0x000fea0003800000 */
.L_x_9733:
        /* <DEDUP_REMOVED lines=19> */
.L_x_9732:
[----:B------:R-:W-:Y:S05]  /*3fc0*/  BSYNC B1 ;  /* 0x0000000000017941 */ /* 0x000fea0003800000 */
.L_x_9731:
        /* <DEDUP_REMOVED lines=35> */
.L_x_9749:
[----:B------:R-:W-:Y:S01]  /*4200*/  FSETP.GEU.FTZ.AND P0, PT, R10, -R15, PT ;  /* 0x8000000f0a00720b */ /* 0x000fe20003f1e000 */
[----:B------:R-:W-:-:S12]  /*4210*/  FADD.FTZ R7, R7, -1 ;  /* 0xbf80000007077421 */ /* 0x000fd80000010000 */
[----:B------:R-:W-:-:S07]  /*4220*/  @!P0 FADD.FTZ R7, R7, -1 ;  /* 0xbf80000007078421 */ /* 0x000fce0000010000 */
.L_x_9748:
[----:B------:R-:W-:Y:S05]  /*4230*/  BSYNC B2 ;  /* 0x0000000000027941 */ /* 0x000fea0003800000 */
.L_x_9747:
[----:B------:R-:W-:Y:S01]  /*4240*/  FFMA.FTZ R16, -R15, R7, R16 ;  /* 0x000000070f107223 */ /* 0x000fe20000010110 */
[----:B------:R-:W-:Y:S06]  /*4250*/  BRA `(.L_x_9745) ;  /* 0x00000000007c7947 */ /* 0x000fec0003800000 */
.L_x_9746:
        /* <DEDUP_REMOVED lines=15> */
.L_x_9752:
        /* <DEDUP_REMOVED lines=13> */
.L_x_9751:
[----:B------:R-:W-:Y:S05]  /*4420*/  BSYNC B2 ;  /* 0x0000000000027941 */ /* 0x000fea0003800000 */
.L_x_9750:
[----:B------:R-:W-:-:S04]  /*4430*/  FMUL.FTZ R16, R16, 1.1920928955078125e-07 ;  /* 0x3400000010107820 */ /* 0x000fc80000410000 */
[----:B------:R-:W-:-:S07]  /*4440*/  FMUL.FTZ R16, R9, R16 ;  /* 0x0000001009107220 */ /* 0x000fce0000410000 */
.L_x_9745:
[----:B------:R-:W-:Y:S05]  /*4450*/  BSYNC B0 ;  /* 0x0000000000007941 */ /* 0x000fea0003800000 */
.L_x_9744:
        /* <DEDUP_REMOVED lines=19> */
.L_x_9743:
[----:B------:R-:W-:Y:S05]  /*4590*/  BSYNC B1 ;  /* 0x0000000000017941 */ /* 0x000fea0003800000 */
.L_x_9742:
        /* <DEDUP_REMOVED lines=35> */
.L_x_9760:
[----:B------:R-:W-:Y:S01]  /*47d0*/  FSETP.GEU.FTZ.AND P0, PT, R16, -R15, PT ;  /* 0x8000000f1000720b */ /* 0x000fe20003f1e000 */
[----:B------:R-:W-:-:S12]  /*47e0*/  FADD.FTZ R7, R7, -1 ;  /* 0xbf80000007077421 */ /* 0x000fd80000010000 */
[----:B------:R-:W-:-:S07]  /*47f0*/  @!P0 FADD.FTZ R7, R7, -1 ;  /* 0xbf80000007078421 */ /* 0x000fce0000010000 */
.L_x_9759:
[----:B------:R-:W-:Y:S05]  /*4800*/  BSYNC B2 ;  /* 0x0000000000027941 */ /* 0x000fea0003800000 */
.L_x_9758:
[----:B------:R-:W-:Y:S01]  /*4810*/  FFMA.FTZ R10, -R15, R7, R10 ;  /* 0x000000070f0a7223 */ /* 0x000fe2000001010a */
[----:B------:R-:W-:Y:S06]  /*4820*/  BRA `(.L_x_9756) ;  /* 0x0000000000847947 */ /* 0x000fec0003800000 */
.L_x_9757:
        /* <DEDUP_REMOVED lines=16> */
.L_x_9763:
        /* <DEDUP_REMOVED lines=14> */
.L_x_9762:
[----:B------:R-:W-:Y:S05]  /*4a10*/  BSYNC B2 ;  /* 0x0000000000027941 */ /* 0x000fea0003800000 */
.L_x_9761:
[----:B------:R-:W-:-:S04]  /*4a20*/  FMUL.FTZ R7, R16, 1.1920928955078125e-07 ;  /* 0x3400000010077820 */ /* 0x000fc80000410000 */
[----:B------:R-:W-:-:S07]  /*4a30*/  FMUL.FTZ R10, R10, R7 ;  /* 0x000000070a0a7220 */ /* 0x000fce0000410000 */
.L_x_9756:
[----:B------:R-:W-:Y:S05]  /*4a40*/  BSYNC B0 ;  /* 0x0000000000007941 */ /* 0x000fea0003800000 */
.L_x_9755:
        /* <DEDUP_REMOVED lines=19> */
.L_x_9754:
[----:B------:R-:W-:Y:S05]  /*4b80*/  BSYNC B1 ;  /* 0x0000000000017941 */ /* 0x000fea0003800000 */
.L_x_9753:
        /* <DEDUP_REMOVED lines=35> */
.L_x_9771:
[----:B------:R-:W-:Y:S01]  /*4dc0*/  FSETP.GEU.FTZ.AND P0, PT, R17, -R15, PT ;  /* 0x8000000f1100720b */ /* 0x000fe20003f1e000 */
[----:B------:R-:W-:-:S12]  /*4dd0*/  FADD.FTZ R7, R7, -1 ;  /* 0xbf80000007077421 */ /* 0x000fd80000010000 */
[----:B------:R-:W-:-:S07]  /*4de0*/  @!P0 FADD.FTZ R7, R7, -1 ;  /* 0xbf80000007078421 */ /* 0x000fce0000010000 */
.L_x_9770:
[----:B------:R-:W-:Y:S05]  /*4df0*/  BSYNC B2 ;  /* 0x0000000000027941 */ /* 0x000fea0003800000 */
.L_x_9769:
[----:B------:R-:W-:Y:S01]  /*4e00*/  FFMA.FTZ R16, -R15, R7, R16 ;  /* 0x000000070f107223 */ /* 0x000fe20000010110 */
[----:B------:R-:W-:Y:S06]  /*4e10*/  BRA `(.L_x_9767) ;  /* 0x0000000000887947 */ /* 0x000fec0003800000 */
.L_x_9768:
        /* <DEDUP_REMOVED lines=18> */
.L_x_9774:
        /* <DEDUP_REMOVED lines=13> */
.L_x_9773:
[----:B------:R-:W-:Y:S05]  /*5010*/  BSYNC B2 ;  /* 0x0000000000027941 */ /* 0x000fea0003800000 */
.L_x_9772:
[----:B------:R-:W-:-:S04]  /*5020*/  FMUL.FTZ R18, R18, 1.1920928955078125e-07 ;  /* 0x3400000012127820 */ /* 0x000fc80000410000 */
[----:B------:R-:W-:-:S07]  /*5030*/  FMUL.FTZ R16, R11, R18 ;  /* 0x000000120b107220 */ /* 0x000fce0000410000 */
.L_x_9767:
[----:B------:R-:W-:Y:S05]  /*5040*/  BSYNC B0 ;  /* 0x0000000000007941 */ /* 0x000fea0003800000 */
.L_x_9766:
        /* <DEDUP_REMOVED lines=19> */
.L_x_9765:
[----:B------:R-:W-:Y:S05]  /*5180*/  BSYNC B1 ;  /* 0x0000000000017941 */ /* 0x000fea0003800000 */
.L_x_9764:
        /* <DEDUP_REMOVED lines=35> */
.L_x_9782:
[----:B------:R-:W-:Y:S01]  /*53c0*/  FSETP.GEU.FTZ.AND P0, PT, R16, -R17, PT ;  /* 0x800000111000720b */ /* 0x000fe20003f1e000 */
[----:B------:R-:W-:-:S12]  /*53d0*/  FADD.FTZ R11, R11, -1 ;  /* 0xbf8000000b0b7421 */ /* 0x000fd80000010000 */
[----:B------:R-:W-:-:S07]  /*53e0*/  @!P0 FADD.FTZ R11, R11, -1 ;  /* 0xbf8000000b0b8421 */ /* 0x000fce0000010000 */
.L_x_9781:
[----:B------:R-:W-:Y:S05]  /*53f0*/  BSYNC B2 ;  /* 0x0000000000027941 */ /* 0x000fea0003800000 */
.L_x_9780:
[----:B------:R-:W-:Y:S01]  /*5400*/  FFMA.FTZ R0, -R17, R11, R0 ;  /* 0x0000000b11007223 */ /* 0x000fe20000010100 */
[----:B------:R-:W-:Y:S06]  /*5410*/  BRA `(.L_x_9778) ;  /* 0x0000000000887947 */ /* 0x000fec0003800000 */
.L_x_9779:
        /* <DEDUP_REMOVED lines=18> */
.L_x_9785:
        /* <DEDUP_REMOVED lines=13> */
.L_x_9784:
[----:B------:R-:W-:Y:S05]  /*5610*/  BSYNC B2 ;  /* 0x0000000000027941 */ /* 0x000fea0003800000 */
.L_x_9783:
[----:B------:R-:W-:-:S04]  /*5620*/  FMUL.FTZ R18, R18, 1.1920928955078125e-07 ;  /* 0x3400000012127820 */ /* 0x000fc80000410000 */
[----:B------:R-:W-:-:S07]  /*5630*/  FMUL.FTZ R0, R11, R18 ;  /* 0x000000120b007220 */ /* 0x000fce0000410000 */
.L_x_9778:
[----:B------:R-:W-:Y:S05]  /*5640*/  BSYNC B0 ;  /* 0x0000000000007941 */ /* 0x000fea0003800000 */
.L_x_9777:
        /* <DEDUP_REMOVED lines=19> */
.L_x_9776:
[----:B------:R-:W-:Y:S05]  /*5780*/  BSYNC B1 ;  /* 0x0000000000017941 */ /* 0x000fea0003800000 */
.L_x_9775:
        /* <DEDUP_REMOVED lines=35> */
.L_x_9793:
[----:B------:R-:W-:Y:S01]  /*59c0*/  FSETP.GEU.FTZ.AND P0, PT, R15, -R16, PT ;  /* 0x800000100f00720b */ /* 0x000fe20003f1e000 */
[----:B------:R-:W-:-:S12]  /*59d0*/  FADD.FTZ R0, R0, -1 ;  /* 0xbf80000000007421 */ /* 0x000fd80000010000 */
[----:B------:R-:W-:-:S07]  /*59e0*/  @!P0 FADD.FTZ R0, R0, -1 ;  /* 0xbf80000000008421 */ /* 0x000fce0000010000 */
.L_x_9792:
[----:B------:R-:W-:Y:S05]  /*59f0*/  BSYNC B2 ;  /* 0x0000000000027941 */ /* 0x000fea0003800000 */
.L_x_9791:
[----:B------:R-:W-:Y:S01]  /*5a00*/  FFMA.FTZ R3, -R16, R0, R3 ;  /* 0x0000000010037223 */ /* 0x000fe20000010103 */
[----:B------:R-:W-:Y:S06]  /*5a10*/  BRA `(.L_x_9789) ;  /* 0x00000000007c7947 */ /* 0x000fec0003800000 */
.L_x_9790:
        /* <DEDUP_REMOVED lines=15> */
.L_x_9796:
        /* <DEDUP_REMOVED lines=13> */
.L_x_9795:
[----:B------:R-:W-:Y:S05]  /*5be0*/  BSYNC B2 ;  /* 0x0000000000027941 */ /* 0x000fea0003800000 */
.L_x_9794:
[----:B------:R-:W-:-:S04]  /*5bf0*/  FMUL.FTZ R15, R15, 1.1920928955078125e-07 ;  /* 0x340000000f0f7820 */ /* 0x000fc80000410000 */
[----:B0-----:R-:W-:-:S07]  /*5c00*/  FMUL.FTZ R3, R2, R15 ;  /* 0x0000000f02037220 */ /* 0x001fce0000410000 */
.L_x_9789:
[----:B------:R-:W-:Y:S05]  /*5c10*/  BSYNC B0 ;  /* 0x0000000000007941 */ /* 0x000fea0003800000 */
.L_x_9788:
        /* <DEDUP_REMOVED lines=19> */
.L_x_9787:
[----:B------:R-:W-:Y:S05]  /*5d50*/  BSYNC B1 ;  /* 0x0000000000017941 */ /* 0x000fea0003800000 */
.L_x_9786:
        /* <DEDUP_REMOVED lines=35> */
.L_x_9804:
[----:B------:R-:W-:Y:S01]  /*5f90*/  FSETP.GEU.FTZ.AND P0, PT, R16, -R18, PT ;  /* 0x800000121000720b */ /* 0x000fe20003f1e000 */
[----:B------:R-:W-:-:S12]  /*5fa0*/  FADD.FTZ R0, R0, -1 ;  /* 0xbf80000000007421 */ /* 0x000fd80000010000 */
[----:B------:R-:W-:-:S07]  /*5fb0*/  @!P0 FADD.FTZ R0, R0, -1 ;  /* 0xbf80000000008421 */ /* 0x000fce0000010000 */
.L_x_9803:
[----:B------:R-:W-:Y:S05]  /*5fc0*/  BSYNC B2 ;  /* 0x0000000000027941 */ /* 0x000fea0003800000 */
.L_x_9802:
[----:B------:R-:W-:Y:S01]  /*5fd0*/  FFMA.FTZ R3, -R18, R0, R3 ;  /* 0x0000000012037223 */ /* 0x000fe20000010103 */
[----:B------:R-:W-:Y:S06]  /*5fe0*/  BRA `(.L_x_9800) ;  /* 0x00000000007c7947 */ /* 0x000fec0003800000 */
.L_x_9801:
        /* <DEDUP_REMOVED lines=15> */
.L_x_9807:
        /* <DEDUP_REMOVED lines=13> */
.L_x_9806:
[----:B------:R-:W-:Y:S05]  /*61b0*/  BSYNC B2 ;  /* 0x0000000000027941 */ /* 0x000fea0003800000 */
.L_x_9805:
[----:B------:R-:W-:-:S04]  /*61c0*/  FMUL.FTZ R16, R16, 1.1920928955078125e-07 ;  /* 0x3400000010107820 */ /* 0x000fc80000410000 */
[----:B------:R-:W-:-:S07]  /*61d0*/  FMUL.FTZ R3, R3, R16 ;  /* 0x0000001003037220 */ /* 0x000fce0000410000 */
.L_x_9800:
[----:B------:R-:W-:Y:S05]  /*61e0*/  BSYNC B0 ;  /* 0x0000000000007941 */ /* 0x000fea0003800000 */
.L_x_9799:
        /* <DEDUP_REMOVED lines=19> */
.L_x_9798:
[----:B------:R-:W-:Y:S05]  /*6320*/  BSYNC B1 ;  /* 0x0000000000017941 */ /* 0x000fea0003800000 */
.L_x_9797:
        /* <DEDUP_REMOVED lines=16> */
.L_x_9810:
[----:B------:R-:W-:-:S13]  /*6430*/  ISETP.GE.AND P0, PT, R6, R5, PT ;  /* 0x000000050600720c */ /* 0x000fda0003f06270 */
[----:B------:R-:W-:Y:S05]  /*6440*/  @P0 BRA `(.L_x_9812) ;  /* 0x0000000000300947 */ /* 0x000fea0003800000 */
[----:B0-----:R-:W0:Y:S01]  /*6450*/  LDC.64 R12, c[0x0][0x218] ;  /* 0x00008600ff0c7b82 */ /* 0x001e220000000a00 */
[----:B------:R-:W-:Y:S01]  /*6460*/  IADD3 R3, R4, R6, RZ ;  /* 0x0000000604037210 */ /* 0x000fe20007ffe0ff */
[----:B------:R-:W-:-:S04]  /*6470*/  VIADD R6, R6, 0x80 ;  /* 0x0000008006067836 */ /* 0x000fc80000000000 */
[----:B0-----:R-:W-:-:S05]  /*6480*/  IMAD.WIDE.U32 R12, R3, 0x4, R12 ;  /* 0x00000004030c7825 */ /* 0x001fca00078e000c */
[----:B------:R1:W-:Y:S02]  /*6490*/  STG.E desc[UR4][R12.64], R9 ;  /* 0x000000090c007986 */ /* 0x0003e4000c101904 */
.L_x_9811:
[----:B------:R-:W-:-:S13]  /*64a0*/  ISETP.GE.AND P0, PT, R6, R5, PT ;  /* 0x000000050600720c */ /* 0x000fda0003f06270 */
[----:B------:R-:W-:Y:S05]  /*64b0*/  @P0 BRA `(.L_x_9813) ;  /* 0x0000000000300947 */ /* 0x000fea0003800000 */
[----:B-1----:R-:W1:Y:S01]  /*64c0*/  LDC.64 R8, c[0x0][0x218] ;  /* 0x00008600ff087b82 */ /* 0x002e620000000a00 */
[----:B------:R-:W-:Y:S01]  /*64d0*/  IADD3 R3, R4, R6, RZ ;  /* 0x0000000604037210 */ /* 0x000fe20007ffe0ff */
[----:B------:R-:W-:-:S04]  /*64e0*/  VIADD R6, R6, 0x80 ;  /* 0x0000008006067836 */ /* 0x000fc80000000000 */
[----:B-1----:R-:W-:-:S05]  /*64f0*/  IMAD.WIDE.U32 R8, R3, 0x4, R8 ;  /* 0x0000000403087825 */ /* 0x002fca00078e0008 */
[----:B------:R1:W-:Y:S02]  /*6500*/  STG.E desc[UR4][R8.64], R10 ;  /* 0x0000000a08007986 */ /* 0x0003e4000c101904 */
.L_x_9812:
[----:B------:R-:W-:-:S13]  /*6510*/  ISETP.GE.AND P0, PT, R6, R5, PT ;  /* 0x000000050600720c */ /* 0x000fda0003f06270 */
[----:B------:R-:W-:Y:S05]  /*6520*/  @P0 BRA `(.L_x_9814) ;  /* 0x0000000000340947 */ /* 0x000fea0003800000 */
[----:B-1----:R-:W1:Y:S01]  /*6530*/  LDC.64 R8, c[0x0][0x218] ;  /* 0x00008600ff087b82 */ /* 0x002e620000000a00 */
[----:B------:R-:W-:Y:S01]  /*6540*/  IADD3 R3, R4, R6, RZ ;  /* 0x0000000604037210 */ /* 0x000fe20007ffe0ff */
[----:B------:R-:W-:-:S04]  /*6550*/  VIADD R6, R6, 0x80 ;  /* 0x0000008006067836 */ /* 0x000fc80000000000 */
[----:B-1----:R-:W-:-:S05]  /*6560*/  IMAD.WIDE.U32 R8, R3, 0x4, R8 ;  /* 0x0000000403087825 */ /* 0x002fca00078e0008 */
[----:B------:R2:W-:Y:S02]  /*6570*/  STG.E desc[UR4][R8.64], R7 ;  /* 0x0000000708007986 */ /* 0x0005e4000c101904 */
.L_x_9813:
        /* <DEDUP_REMOVED lines=8> */
.L_x_9814:
[----:B------:R-:W-:Y:S05]  /*6600*/  BSYNC B1 ;  /* 0x0000000000017941 */ /* 0x000fea0003800000 */
.L_x_9809:
[----:B------:R-:W-:-:S13]  /*6610*/  ISETP.GE.AND P0, PT, R6, R5, PT ;  /* 0x000000050600720c */ /* 0x000fda0003f06270 */
[----:B-12---:R-:W1:Y:S01]  /*6620*/  @!P0 LDC.64 R8, c[0x0][0x218] ;  /* 0x00008600ff088b82 */ /* 0x006e620000000a00 */
[----:B------:R-:W-:Y:S01]  /*6630*/  @!P0 IADD3 R3, R4, R6, RZ ;  /* 0x0000000604038210 */ /* 0x000fe20007ffe0ff */
[----:B------:R-:W-:-:S04]  /*6640*/  @!P0 VIADD R6, R6, 0x80 ;  /* 0x0000008006068836 */ /* 0x000fc80000000000 */
[----:B-1----:R-:W-:-:S05]  /*6650*/  @!P0 IMAD.WIDE.U32 R8, R3, 0x4, R8 ;  /* 0x0000000403088825 */ /* 0x002fca00078e0008 */
[----:B------:R3:W-:Y:S02]  /*6660*/  @!P0 STG.E desc[UR4][R8.64], R2 ;  /* 0x0000000208008986 */ /* 0x0007e4000c101904 */
.L_x_9815:
[----:B------:R-:W-:Y:S05]  /*6670*/  BSYNC B0 ;  /* 0x0000000000007941 */ /* 0x000fea0003800000 */
.L_x_9808:
        /* <DEDUP_REMOVED lines=8> */
.L_x_9816:
        /* <DEDUP_REMOVED lines=16> */
.L_x_37810:


//--------------------- .text._ZN2at6native18elementwise_kernelILi128ELi4EZNS0_15gpu_kernel_implINS0_13BUnaryFunctorIfffZZZNS0_15binary_internal21div_floor_kernel_cudaERNS_18TensorIteratorBaseEENKUlvE1_clEvENKUlvE0_clEvEUlffE_EEEEvS6_RKT_EUliE_EEviT1_ --------------------------
	.section	.text._ZN2at6native18elementwise_kernelILi128ELi4EZNS0_15gpu_kernel_implINS0_13BUnaryFunctorIfffZZZNS0_15binary_internal21div_floor_kernel_cudaERNS_18TensorIteratorBaseEENKUlvE1_clEvENKUlvE0_clEvEUlffE_EEEEvS6_RKT_EUliE_EEviT1_,"ax",@progbits
	.align	128
        .global         _ZN2at6native18elementwise_kernelILi128ELi4EZNS0_15gpu_kernel_implINS0_13BUnaryFunctorIfffZZZNS0_15binary_internal21div_floor_kernel_cudaERNS_18TensorIteratorBaseEENKUlvE1_clEvENKUlvE0_clEvEUlffE_EEEEvS6_RKT_EUliE_EEviT1_
        .type           _ZN2at6native18elementwise_kernelILi128ELi4EZNS0_15gpu_kernel_implINS0_13BUnaryFunctorIfffZZZNS0_15binary_internal21div_floor_kernel_cudaERNS_18TensorIteratorBaseEENKUlvE1_clEvENKUlvE0_clEvEUlffE_EEEEvS6_RKT_EUliE_EEviT1_,@function
        .size           _ZN2at6native18elementwise_kernelILi128ELi4EZNS0_15gpu_kernel_implINS0_13BUnaryFunctorIfffZZZNS0_15binary_internal21div_floor_kernel_cudaERNS_18TensorIteratorBaseEENKUlvE1_clEvENKUlvE0_clEvEUlffE_EEEEvS6_RKT_EUliE_EEviT1_,(.L_x_37811 - _ZN2at6native18elementwise_kernelILi128ELi4EZNS0_15gpu_kernel_implINS0_13BUnaryFunctorIfffZZZNS0_15binary_internal21div_floor_kernel_cudaERNS_18TensorIteratorBaseEENKUlvE1_clEvENKUlvE0_clEvEUlffE_EEEEvS6_RKT_EUliE_EEviT1_)
        .other          _ZN2at6native18elementwise_kernelILi128ELi4EZNS0_15gpu_kernel_implINS0_13BUnaryFunctorIfffZZZNS0_15binary_internal21div_floor_kernel_cudaERNS_18TensorIteratorBaseEENKUlvE1_clEvENKUlvE0_clEvEUlffE_EEEEvS6_RKT_EUliE_EEviT1_,@"STO_CUDA_ENTRY STV_DEFAULT"
_ZN2at6native18elementwise_kernelILi128ELi4EZNS0_15gpu_kernel_implINS0_13BUnaryFunctorIfffZZZNS0_15binary_internal21div_floor_kernel_cudaERNS_18TensorIteratorBaseEENKUlvE1_clEvENKUlvE0_clEvEUlffE_EEEEvS6_RKT_EUliE_EEviT1_:
.text._ZN2at6native18elementwise_kernelILi128ELi4EZNS0_15gpu_kernel_implINS0_13BUnaryFunctorIfffZZZNS0_15binary_internal21div_floor_kernel_cudaERNS_18TensorIteratorBaseEENKUlvE1_clEvENKUlvE0_clEvEUlffE_EEEEvS6_RKT_EUliE_EEviT1_:
        /* <DEDUP_REMOVED lines=312> */
.L_x_9819:
        /* <DEDUP_REMOVED lines=22> */
.L_x_9824:
[----:B------:R-:W2:Y:S02]  /*14e0*/  LDG.E.U8 R2, desc[UR36][R4.64] ;  /* 0x0000002404027981 */ /* 0x000ea4000c1e1100 */
[----:B--2---:R-:W-:Y:S01]  /*14f0*/  I2FP.F32.U32 R2, R2 ;  /* 0x0000000200027245 */ /* 0x004fe20000201000 */
[----:B------:R-:W-:Y:S06]  /*1500*/  BRA `(.L_x_9826) ;  /* 0x0000000c002c7947 */ /* 0x000fec0003800000 */
.L_x_9823:
        /* <DEDUP_REMOVED lines=9> */
.L_x_9828:
[----:B------:R-:W2:Y:S02]  /*15a0*/  LDG.E R2, desc[UR36][R4.64] ;  /* 0x0000002404027981 */ /* 0x000ea4000c1e1900 */
[----:B--2---:R-:W-:Y:S01]  /*15b0*/  I2FP.F32.S32 R2, R2 ;  /* 0x0000000200027245 */ /* 0x004fe20000201400 */
[----:B------:R-:W-:Y:S06]  /*15c0*/  BRA `(.L_x_9826) ;  /* 0x0000000800fc7947 */ /* 0x000fec0003800000 */
.L_x_9827:
[----:B------:R-:W2:Y:S02]  /*15d0*/  LDG.E.U16 R2, desc[UR36][R4.64] ;  /* 0x0000002404027981 */ /* 0x000ea4000c1e1500 */
[----:B--2---:R-:W0:Y:S01]  /*15e0*/  I2F.S16 R2, R2 ;  /* 0x0000000200027306 */ /* 0x004e220000101400 */
[----:B------:R-:W-:Y:S05]  /*15f0*/  BRA `(.L_x_9826) ;  /* 0x0000000800f07947 */ /* 0x000fea0003800000 */
.L_x_9822:
        /* <DEDUP_REMOVED lines=8> */
.L_x_9830:
[----:B------:R-:W2:Y:S02]  /*1680*/  LDG.E.U16 R2, desc[UR36][R4.64] ;  /* 0x0000002404027981 */ /* 0x000ea4000c1e1500 */
[----:B--2---:R-:W-:Y:S01]  /*1690*/  HADD2.F32 R2, -RZ, R2.H0_H0 ;  /* 0x20000002ff027230 */ /* 0x004fe20000004100 */
[----:B------:R-:W-:Y:S06]  /*16a0*/  BRA `(.L_x_9826) ;  /* 0x0000000800c47947 */ /* 0x000fec0003800000 */
.L_x_9829:
        /* <DEDUP_REMOVED lines=8> */
.L_x_9832:
[----:B------:R-:W2:Y:S02]  /*1730*/  LDG.E.U16 R2, desc[UR36][R4.64] ;  /* 0x0000002404027981 */ /* 0x000ea4000c1e1500 */
[----:B--2---:R-:W-:Y:S01]  /*1740*/  HADD2.F32 R2, -RZ, R2.H0_H0 ;  /* 0x20000002ff027230 */ /* 0x004fe20000004100 */
[----:B------:R-:W-:Y:S06]  /*1750*/  BRA `(.L_x_9826) ;  /* 0x0000000800987947 */ /* 0x000fec0003800000 */
.L_x_9831:
[----:B------:R-:W2:Y:S01]  /*1760*/  LDG.E.64 R4, desc[UR36][R4.64] ;  /* 0x0000002404047981 */ /* 0x000ea2000c1e1b00 */
[----:B------:R-:W-:Y:S01]  /*1770*/  UMOV UR4, 0xf0000000 ;  /* 0xf000000000047882 */ /* 0x000fe20000000000 */
[----:B------:R-:W-:Y:S01]  /*1780*/  UMOV UR5, 0x380fffff ;  /* 0x380fffff00057882 */ /* 0x000fe20000000000 */
[----:B--2---:R-:W0:Y:S01]  /*1790*/  F2F.F32.F64 R2, R4 ;  /* 0x0000000400027310 */ /* 0x004e220000301000 */
[----:B------:R-:W-:-:S14]  /*17a0*/  DSETP.GEU.AND P0, PT, |R4|, UR4, PT ;  /* 0x0000000404007e2a */ /* 0x000fdc000bf0e200 */
[----:B0-----:R-:W-:Y:S01]  /*17b0*/  @!P0 FMUL R2, R2, 1.175494350822287508e-38 ;  /* 0x0080000002028820 */ /* 0x001fe20000400000 */
[----:B------:R-:W-:Y:S06]  /*17c0*/  BRA `(.L_x_9826) ;  /* 0x00000008007c7947 */ /* 0x000fec0003800000 */
.L_x_9821:
        /* <DEDUP_REMOVED lines=12> */
.L_x_9835:
[----:B------:R-:W2:Y:S01]  /*1890*/  LDG.E.64 R4, desc[UR36][R4.64] ;  /* 0x0000002404047981 */ /* 0x000ea2000c1e1b00 */
[----:B------:R-:W-:Y:S01]  /*18a0*/  UMOV UR4, 0xf0000000 ;  /* 0xf000000000047882 */ /* 0x000fe20000000000 */
[----:B------:R-:W-:Y:S01]  /*18b0*/  UMOV UR5, 0x380fffff ;  /* 0x380fffff00057882 */ /* 0x000fe20000000000 */
[----:B--2---:R-:W0:Y:S01]  /*18c0*/  F2F.F32.F64 R2, R4 ;  /* 0x0000000400027310 */ /* 0x004e220000301000 */
[----:B------:R-:W-:-:S14]  /*18d0*/  DSETP.GEU.AND P0, PT, |R4|, UR4, PT ;  /* 0x0000000404007e2a */ /* 0x000fdc000bf0e200 */
[----:B0-----:R-:W-:Y:S01]  /*18e0*/  @!P0 FMUL R2, R2, 1.175494350822287508e-38 ;  /* 0x0080000002028820 */ /* 0x001fe20000400000 */
[----:B------:R-:W-:Y:S06]  /*18f0*/  BRA `(.L_x_9826) ;  /* 0x0000000800307947 */ /* 0x000fec0003800000 */
.L_x_9834:
        /* <DEDUP_REMOVED lines=26> */
.L_x_9837:
        /* <DEDUP_REMOVED lines=13> */
.L_x_9836:
[----:B------:R-:W2:Y:S02]  /*1b70*/  LDG.E.U16 R2, desc[UR36][R4.64] ;  /* 0x0000002404027981 */ /* 0x000ea4000c1e1500 */
[----:B--2---:R-:W-:Y:S01]  /*1b80*/  IMAD.U32 R2, R2, 0x10000, RZ ;  /* 0x0001000002027824 */ /* 0x004fe200078e00ff */
[----:B------:R-:W-:Y:S06]  /*1b90*/  BRA `(.L_x_9826) ;  /* 0x0000000400887947 */ /* 0x000fec0003800000 */
.L_x_9833:
        /* <DEDUP_REMOVED lines=11> */
.L_x_9840:
        /* <DEDUP_REMOVED lines=20> */
.L_x_9842:
[----:B------:R-:W-:Y:S05]  /*1d90*/  BSYNC B0 ;  /* 0x0000000000007941 */ /* 0x000fea0003800000 */
.L_x_9841:
[----:B------:R-:W-:Y:S01]  /*1da0*/  IMAD.SHL.U32 R2, R2, 0x100000, RZ ;  /* 0x0010000002027824 */ /* 0x000fe200078e00ff */
[----:B------:R-:W-:-:S04]  /*1db0*/  LEA R3, R0, 0x3b800000, 0x17 ;  /* 0x3b80000000037811 */ /* 0x000fc800078eb8ff */
[----:B------:R-:W-:Y:S01]  /*1dc0*/  LOP3.LUT R2, R3, R2, R4, 0xfe, !PT ;  /* 0x0000000203027212 */ /* 0x000fe200078efe04 */
[----:B------:R-:W-:Y:S06]  /*1dd0*/  BRA `(.L_x_9826) ;  /* 0x0000000000f87947 */ /* 0x000fec0003800000 */
.L_x_9839:
        /* <DEDUP_REMOVED lines=20> */
.L_x_9844:
[----:B------:R-:W-:Y:S05]  /*1f20*/  BSYNC B0 ;  /* 0x0000000000007941 */ /* 0x000fea0003800000 */
.L_x_9843:
[----:B------:R-:W-:Y:S01]  /*1f30*/  IMAD.SHL.U32 R2, R2, 0x200000, RZ ;  /* 0x0020000002027824 */ /* 0x000fe200078e00ff */
[----:B------:R-:W-:-:S04]  /*1f40*/  LEA R3, R0, 0x37800000, 0x17 ;  /* 0x3780000000037811 */ /* 0x000fc800078eb8ff */
[----:B------:R-:W-:Y:S01]  /*1f50*/  LOP3.LUT R2, R3, R2, R4, 0xfe, !PT ;  /* 0x0000000203027212 */ /* 0x000fe200078efe04 */
[----:B------:R-:W-:Y:S06]  /*1f60*/  BRA `(.L_x_9826) ;  /* 0x0000000000947947 */ /* 0x000fec0003800000 */
.L_x_9838:
        /* <DEDUP_REMOVED lines=14> */
.L_x_9825:
        /* <DEDUP_REMOVED lines=16> */
.L_x_9847:
[----:B------:R-:W-:Y:S01]  /*2150*/  IMAD.MOV.U32 R2, RZ, RZ, RZ ;  /* 0x000000ffff027224 */ /* 0x000fe200078e00ff */
[----:B------:R-:W-:Y:S06]  /*2160*/  BRA `(.L_x_9826) ;  /* 0x0000000000147947 */ /* 0x000fec0003800000 */
.L_x_9846:
[----:B------:R-:W2:Y:S02]  /*2170*/  LDG.E.64 R2, desc[UR36][R4.64] ;  /* 0x0000002404027981 */ /* 0x000ea4000c1e1b00 */
[----:B--2---:R0:W1:Y:S01]  /*2180*/  I2F.U64 R2, R2 ;  /* 0x0000000200027312 */ /* 0x0040620000301000 */
[----:B------:R-:W-:Y:S05]  /*2190*/  BRA `(.L_x_9826) ;  /* 0x0000000000087947 */ /* 0x000fea0003800000 */
.L_x_9845:
[----:B------:R-:W2:Y:S02]  /*21a0*/  LDG.E R2, desc[UR36][R4.64] ;  /* 0x0000002404027981 */ /* 0x000ea4000c1e1900 */
[----:B--2---:R-:W-:-:S07]  /*21b0*/  I2FP.F32.U32 R2, R2 ;  /* 0x0000000200027245 */ /* 0x004fce0000201000 */
.L_x_9826:
[----:B------:R-:W-:Y:S05]  /*21c0*/  BSYNC B6 ;  /* 0x0000000000067941 */ /* 0x000fea0003800000 */
.L_x_9820:
[----:B0---4-:R-:W0:Y:S02]  /*21d0*/  LDC R3, c[0x0][0x424] ;  /* 0x00010900ff037b82 */ /* 0x011e240000000800 */
[----:B0-----:R-:W-:-:S13]  /*21e0*/  FSETP.NEU.FTZ.AND P0, PT, R3, RZ, PT ;  /* 0x000000ff0300720b */ /* 0x001fda0003f1d000 */
[----:B--23--:R-:W1:Y:S02]  /*21f0*/  @!P0 MUFU.RCP R5, R3 ;  /* 0x0000000300058308 */ /* 0x00ce640000001000 */
[----:B-1---5:R-:W-:Y:S01]  /*2200*/  @!P0 FMUL.FTZ R4, R5, R2 ;  /* 0x0000000205048220 */ /* 0x022fe20000410000 */
        /* <DEDUP_REMOVED lines=28> */
.L_x_9854:
[----:B------:R-:W-:Y:S01]  /*23d0*/  FSETP.GEU.FTZ.AND P0, PT, R7, -R0, PT ;  /* 0x800000000700720b */ /* 0x000fe20003f1e000 */
[----:B------:R-:W-:-:S12]  /*23e0*/  FADD.FTZ R4, R4, -1 ;  /* 0xbf80000004047421 */ /* 0x000fd80000010000 */
[----:B------:R-:W-:-:S07]  /*23f0*/  @!P0 FADD.FTZ R4, R4, -1 ;  /* 0xbf80000004048421 */ /* 0x000fce0000010000 */
.L_x_9853:
[----:B------:R-:W-:Y:S05]  /*2400*/  BSYNC B1 ;  /* 0x0000000000017941 */ /* 0x000fea0003800000 */
.L_x_9852:
[----:B------:R-:W-:Y:S01]  /*2410*/  FFMA.FTZ R5, -R0, R4, R5 ;  /* 0x0000000400057223 */ /* 0x000fe20000010105 */
[----:B------:R-:W-:Y:S06]  /*2420*/  BRA `(.L_x_9850) ;  /* 0x00000000007c7947 */ /* 0x000fec0003800000 */
.L_x_9851:
        /* <DEDUP_REMOVED lines=15> */
.L_x_9857:
        /* <DEDUP_REMOVED lines=13> */
.L_x_9856:
[----:B------:R-:W-:Y:S05]  /*25f0*/  BSYNC B1 ;  /* 0x0000000000017941 */ /* 0x000fea0003800000 */
.L_x_9855:
[----:B0-----:R-:W-:-:S04]  /*2600*/  FMUL.FTZ R5, R4, 1.1920928955078125e-07 ;  /* 0x3400000004057820 */ /* 0x001fc80000410000 */
[----:B------:R-:W-:-:S07]  /*2610*/  FMUL.FTZ R5, R10, R5 ;  /* 0x000000050a057220 */ /* 0x000fce0000410000 */
.L_x_9850:
[----:B------:R-:W-:Y:S05]  /*2620*/  BSYNC B0 ;  /* 0x0000000000007941 */ /* 0x000fea0003800000 */
.L_x_9849:
        /* <DEDUP_REMOVED lines=19> */
.L_x_9848:
        /* <DEDUP_REMOVED lines=15> */
.L_x_9861:
[----:B------:R-:W0:Y:S02]  /*2850*/  F2I.S64.TRUNC R4, R4 ;  /* 0x0000000400047311 */ /* 0x000e24000020d900 */
[----:B0-----:R-:W-:-:S05]  /*2860*/  IMAD.MOV.U32 R3, RZ, RZ, R4 ;  /* 0x000000ffff037224 */ /* 0x001fca00078e0004 */
[----:B------:R0:W-:Y:S01]  /*2870*/  STG.E.U8 desc[UR36][R16.64], R3 ;  /* 0x0000000310007986 */ /* 0x0001e2000c101124 */
[----:B------:R-:W-:Y:S05]  /*2880*/  BRA `(.L_x_9863) ;  /* 0x0000000c00407947 */ /* 0x000fea0003800000 */
.L_x_9860:
        /* <DEDUP_REMOVED lines=9> */
.L_x_9865:
[----:B------:R-:W0:Y:S02]  /*2920*/  F2I.FTZ.TRUNC.NTZ R3, R4 ;  /* 0x0000000400037305 */ /* 0x000e24000021f100 */
[----:B0-----:R0:W-:Y:S01]  /*2930*/  STG.E desc[UR36][R16.64], R3 ;  /* 0x0000000310007986 */ /* 0x0011e2000c101924 */
[----:B------:R-:W-:Y:S05]  /*2940*/  BRA `(.L_x_9863) ;  /* 0x0000000c00107947 */ /* 0x000fea0003800000 */
.L_x_9864:
[----:B------:R-:W0:Y:S02]  /*2950*/  F2I.FTZ.TRUNC.NTZ R3, R4 ;  /* 0x0000000400037305 */ /* 0x000e24000021f100 */
[----:B0-----:R0:W-:Y:S01]  /*2960*/  STG.E.U16 desc[UR36][R16.64], R3 ;  /* 0x0000000310007986 */ /* 0x0011e2000c101524 */
[----:B------:R-:W-:Y:S05]  /*2970*/  BRA `(.L_x_9863) ;  /* 0x0000000c00047947 */ /* 0x000fea0003800000 */
.L_x_9859:
        /* <DEDUP_REMOVED lines=8> */
.L_x_9867:
[----:B------:R-:W-:-:S05]  /*2a00*/  F2FP.F16.F32.PACK_AB R4, RZ, R4 ;  /* 0x00000004ff04723e */ /* 0x000fca00000000ff */
[----:B------:R0:W-:Y:S01]  /*2a10*/  STG.E.U16 desc[UR36][R16.64], R4 ;  /* 0x0000000410007986 */ /* 0x0001e2000c101524 */
[----:B------:R-:W-:Y:S05]  /*2a20*/  BRA `(.L_x_9863) ;  /* 0x0000000800d87947 */ /* 0x000fea0003800000 */
.L_x_9866:
        /* <DEDUP_REMOVED lines=9> */
.L_x_9869:
[----:B------:R-:W-:-:S04]  /*2ac0*/  F2FP.F16.F32.PACK_AB R3, RZ, R4 ;  /* 0x00000004ff03723e */ /* 0x000fc800000000ff */
[----:B------:R-:W-:-:S05]  /*2ad0*/  PRMT R3, R3, 0x5410, RZ ;  /* 0x0000541003037816 */ /* 0x000fca00000000ff */
[----:B------:R2:W-:Y:S01]  /*2ae0*/  STG.E desc[UR36][R16.64], R3 ;  /* 0x0000000310007986 */ /* 0x0005e2000c101924 */
[----:B------:R-:W-:Y:S05]  /*2af0*/  BRA `(.L_x_9863) ;  /* 0x0000000800a47947 */ /* 0x000fea0003800000 */
.L_x_9868:
[----:B------:R-:W-:-:S06]  /*2b00*/  FMUL.FTZ R2, R4, 1 ;  /* 0x3f80000004027820 */ /* 0x000fcc0000410000 */
[----:B------:R-:W0:Y:S02]  /*2b10*/  F2F.F64.F32 R2, R2 ;  /* 0x0000000200027310 */ /* 0x000e240000201800 */
[----:B0-----:R4:W-:Y:S01]  /*2b20*/  STG.E.64 desc[UR36][R16.64], R2 ;  /* 0x0000000210007986 */ /* 0x0019e2000c101b24 */
[----:B------:R-:W-:Y:S05]  /*2b30*/  BRA `(.L_x_9863) ;  /* 0x0000000800947947 */ /* 0x000fea0003800000 */
.L_x_9858:
        /* <DEDUP_REMOVED lines=12> */
.L_x_9872:
[----:B------:R-:W-:Y:S01]  /*2c00*/  FMUL.FTZ R4, R4, 1 ;  /* 0x3f80000004047820 */ /* 0x000fe20000410000 */
[----:B------:R-:W-:-:S05]  /*2c10*/  CS2R R6, SRZ ;  /* 0x0000000000067805 */ /* 0x000fca000001ff00 */
[----:B------:R-:W0:Y:S02]  /*2c20*/  F2F.F64.F32 R4, R4 ;  /* 0x0000000400047310 */ /* 0x000e240000201800 */
[----:B0-----:R0:W-:Y:S01]  /*2c30*/  STG.E.128 desc[UR36][R16.64], R4 ;  /* 0x0000000410007986 */ /* 0x0011e2000c101d24 */
[----:B------:R-:W-:Y:S05]  /*2c40*/  BRA `(.L_x_9863) ;  /* 0x0000000800507947 */ /* 0x000fea0003800000 */
.L_x_9871:
        /* <DEDUP_REMOVED lines=20> */
.L_x_9876:
[----:B------:R-:W-:Y:S05]  /*2d90*/  BSYNC B0 ;  /* 0x0000000000007941 */ /* 0x000fea0003800000 */
.L_x_9875:
[----:B------:R-:W-:-:S05]  /*2da0*/  LOP3.LUT R5, R0, R5, RZ, 0xfc, !PT ;  /* 0x0000000500057212 */ /* 0x000fca00078efcff */
[----:B------:R0:W-:Y:S01]  /*2db0*/  STG.E.U8 desc[UR36][R16.64], R5 ;  /* 0x0000000510007986 */ /* 0x0001e2000c101124 */
[----:B------:R-:W-:Y:S05]  /*2dc0*/  BRA `(.L_x_9863) ;  /* 0x0000000400f07947 */ /* 0x000fea0003800000 */
.L_x_9874:
        /* <DEDUP_REMOVED lines=12> */
.L_x_9878:
[----:B------:R-:W-:Y:S01]  /*2e90*/  IMAD.MOV.U32 R0, RZ, RZ, 0x7f ;  /* 0x0000007fff007424 */ /* 0x000fe200078e00ff */
[----:B------:R-:W-:-:S04]  /*2ea0*/  ISETP.GT.U32.AND P0, PT, R2, 0x7f800000, PT ;  /* 0x7f8000000200780c */ /* 0x000fc80003f04070 */
[----:B------:R-:W-:-:S09]  /*2eb0*/  SEL R0, R0, 0x7c, P0 ;  /* 0x0000007c00007807 */ /* 0x000fd20000000000 */
.L_x_9879:
[----:B------:R-:W-:Y:S05]  /*2ec0*/  BSYNC B0 ;  /* 0x0000000000007941 */ /* 0x000fea0003800000 */
.L_x_9877:
[----:B------:R-:W-:-:S04]  /*2ed0*/  LOP3.LUT R4, R4, 0x80000000, RZ, 0xc0, !PT ;  /* 0x8000000004047812 */ /* 0x000fc800078ec0ff */
[----:B------:R-:W-:-:S04]  /*2ee0*/  SHF.R.U32.HI R3, RZ, 0x18, R4 ;  /* 0x00000018ff037819 */ /* 0x000fc80000011604 */
[----:B------:R-:W-:-:S05]  /*2ef0*/  LOP3.LUT R3, R0, R3, RZ, 0xfc, !PT ;  /* 0x0000000300037212 */ /* 0x000fca00078efcff */
[----:B------:R0:W-:Y:S01]  /*2f00*/  STG.E.U8 desc[UR36][R16.64], R3 ;  /* 0x0000000310007986 */ /* 0x0001e2000c101124 */
[----:B------:R-:W-:Y:S05]  /*2f10*/  BRA `(.L_x_9863) ;  /* 0x00000004009c7947 */ /* 0x000fea0003800000 */
.L_x_9873:
[----:B------:R-:W-:-:S05]  /*2f20*/  F2FP.BF16.F32.PACK_AB R4, RZ, R4 ;  /* 0x00000004ff04723e */ /* 0x000fca00000010ff */
[----:B------:R0:W-:Y:S01]  /*2f30*/  STG.E.U16 desc[UR36][R16.64], R4 ;  /* 0x0000000410007986 */ /* 0x0001e2000c101524 */
[----:B------:R-:W-:Y:S05]  /*2f40*/  BRA `(.L_x_9863) ;  /* 0x0000000400907947 */ /* 0x000fea0003800000 */
.L_x_9870:
        /* <DEDUP_REMOVED lines=11> */
.L_x_9882:
        /* <DEDUP_REMOVED lines=16> */
.L_x_9885:
[----:B------:R-:W-:-:S04]  /*3100*/  LOP3.LUT R4, R4, 0x80000000, RZ, 0xc0, !PT ;  /* 0x8000000004047812 */ /* 0x000fc800078ec0ff */
[----:B------:R-:W-:-:S04]  /*3110*/  SHF.R.U32.HI R3, RZ, 0x18, R4 ;  /* 0x00000018ff037819 */ /* 0x000fc80000011604 */
[----:B------:R-:W-:-:S04]  /*3120*/  LOP3.LUT R0, R0, R3, RZ, 0xfc, !PT ;  /* 0x0000000300007212 */ /* 0x000fc800078efcff */
[----:B------:R-:W-:-:S07]  /*3130*/  PRMT R8, R0, 0x7610, R8 ;  /* 0x0000761000087816 */ /* 0x000fce0000000008 */
.L_x_9884:
[----:B------:R-:W-:Y:S05]  /*3140*/  BSYNC B0 ;  /* 0x0000000000007941 */ /* 0x000fea0003800000 */
.L_x_9883:
[----:B------:R0:W-:Y:S01]  /*3150*/  STG.E.U8 desc[UR36][R16.64], R8 ;  /* 0x0000000810007986 */ /* 0x0001e2000c101124 */
[----:B------:R-:W-:Y:S05]  /*3160*/  BRA `(.L_x_9863) ;  /* 0x0000000400087947 */ /* 0x000fea0003800000 */
.L_x_9881:
        /* <DEDUP_REMOVED lines=16> */
.L_x_9888:
[----:B------:R-:W-:-:S04]  /*3270*/  LOP3.LUT R4, R4, 0x80000000, RZ, 0xc0, !PT ;  /* 0x8000000004047812 */ /* 0x000fc800078ec0ff */
[----:B------:R-:W-:-:S04]  /*3280*/  SHF.R.U32.HI R3, RZ, 0x18, R4 ;  /* 0x00000018ff037819 */ /* 0x000fc80000011604 */
[----:B------:R-:W-:-:S04]  /*3290*/  LOP3.LUT R0, R0, R3, RZ, 0xfc, !PT ;  /* 0x0000000300007212 */ /* 0x000fc800078efcff */
[----:B------:R-:W-:-:S07]  /*32a0*/  PRMT R8, R0, 0x7610, R8 ;  /* 0x0000761000087816 */ /* 0x000fce0000000008 */
.L_x_9887:
[----:B------:R-:W-:Y:S05]  /*32b0*/  BSYNC B0 ;  /* 0x0000000000007941 */ /* 0x000fea0003800000 */
.L_x_9886:
[----:B------:R0:W-:Y:S01]  /*32c0*/  STG.E.U8 desc[UR36][R16.64], R8 ;  /* 0x0000000810007986 */ /* 0x0001e2000c101124 */
[----:B------:R-:W-:Y:S05]  /*32d0*/  BRA `(.L_x_9863) ;  /* 0x0000000000ac7947 */ /* 0x000fea0003800000 */
.L_x_9880:
        /* <DEDUP_REMOVED lines=21> */
.L_x_9862:
        /* <DEDUP_REMOVED lines=16> */
.L_x_9891:
[----:B------:R-:W-:Y:S05]  /*3530*/  BRA `(.L_x_9863) ;  /* 0x0000000000147947 */ /* 0x000fea0003800000 */
.L_x_9890:
[----:B------:R-:W0:Y:S02]  /*3540*/  F2I.U64.TRUNC R4, R4 ;  /* 0x0000000400047311 */ /* 0x000e24000020d800 */
[----:B0-----:R0:W-:Y:S01]  /*3550*/  STG.E.64 desc[UR36][R16.64], R4 ;  /* 0x0000000410007986 */ /* 0x0011e2000c101b24 */
[----:B------:R-:W-:Y:S05]  /*3560*/  BRA `(.L_x_9863) ;  /* 0x0000000000087947 */ /* 0x000fea0003800000 */
.L_x_9889:
[----:B------:R-:W0:Y:S02]  /*3570*/  F2I.FTZ.U32.TRUNC.NTZ R3, R4 ;  /* 0x0000000400037305 */ /* 0x000e24000021f000 */
[----:B0-----:R0:W-:Y:S02]  /*3580*/  STG.E desc[UR36][R16.64], R3 ;  /* 0x0000000310007986 */ /* 0x0011e4000c101924 */
.L_x_9863:
[----:B------:R-:W-:-:S04]  /*3590*/  IMAD R18, R19, 0x200, R18 ;  /* 0x0000020013127824 */ /* 0x000fc800078e0212 */
[----:B------:R-:W-:-:S07]  /*35a0*/  VIADD R23, R18, 0x80 ;  /* 0x0000008012177836 */ /* 0x000fce0000000000 */
.L_x_9818:
[----:B------:R-:W-:Y:S05]  /*35b0*/  BSYNC B7 ;  /* 0x0000000000077941 */ /* 0x000fea0003800000 */
.L_x_9817:
        /* <DEDUP_REMOVED lines=307> */
.L_x_9894:
        /* <DEDUP_REMOVED lines=20> */
[----:B--2---:R-:W2:Y:S01]  /*4a30*/  I2F.S16 R2, R2 ;  /* 0x0000000200027306 */ /* 0x004ea20000101400 */
[----:B------:R-:W-:Y:S05]  /*4a40*/  BRA `(.L_x_9901) ;  /* 0x0000000c00387947 */ /* 0x000fea0003800000 */
.L_x_9899:
[----:B------:R-:W2:Y:S02]  /*4a50*/  LDG.E.U8 R2, desc[UR36][R4.64] ;  /* 0x0000002404027981 */ /* 0x000ea4000c1e1100 */
[----:B--2---:R-:W-:Y:S01]  /*4a60*/  I2FP.F32.U32 R2, R2 ;  /* 0x0000000200027245 */ /* 0x004fe20000201000 */
[----:B------:R-:W-:Y:S06]  /*4a70*/  BRA `(.L_x_9901) ;  /* 0x0000000c002c7947 */ /* 0x000fec0003800000 */
.L_x_9898:
[----:B------:R-:W-:-:S13]  /*4a80*/  ISETP.NE.AND P0, PT, R2, 0x2, PT ;  /* 0x000000020200780c */ /* 0x000fda0003f05270 */
[----:B------:R-:W-:Y:S05]  /*4a90*/  @!P0 BRA `(.L_x_9902) ;  /* 0x0000000000288947 */ /* 0x000fea0003800000 */
[----:B------:R-:W-:-:S13]  /*4aa0*/  ISETP.NE.AND P0, PT, R2, 0x3, PT ;  /* 0x000000030200780c */ /* 0x000fda0003f05270 */
[----:B------:R-:W-:Y:S05]  /*4ab0*/  @!P0 BRA `(.L_x_9903) ;  /* 0x0000000000148947 */ /* 0x000fea0003800000 */
[----:B------:R-:W-:-:S13]  /*4ac0*/  ISETP.NE.AND P0, PT, R2, 0x4, PT ;  /* 0x000000040200780c */ /* 0x000fda0003f05270 */
[----:B------:R-:W-:Y:S05]  /*4ad0*/  @P0 BRA `(.L_x_9900) ;  /* 0x0000000800b80947 */ /* 0x000fea0003800000 */
[----:B------:R-:W2:Y:S02]  /*4ae0*/  LDG.E.64 R2, desc[UR36][R4.64] ;  /* 0x0000002404027981 */ /* 0x000ea4000c1e1b00 */
[----:B--2---:R3:W4:Y:S01]  /*4af0*/  I2F.S64 R2, R2 ;  /* 0x0000000200027312 */ /* 0x0047220000301400 */
[----:B------:R-:W-:Y:S05]  /*4b00*/  BRA `(.L_x_9901) ;  /* 0x0000000c00087947 */ /* 0x000fea0003800000 */
.L_x_9903:
[----:B------:R-:W2:Y:S02]  /*4b10*/  LDG.E R2, desc[UR36][R4.64] ;  /* 0x0000002404027981 */ /* 0x000ea4000c1e1900 */
[----:B--2---:R-:W-:Y:S01]  /*4b20*/  I2FP.F32.S32 R2, R2 ;  /* 0x0000000200027245 */ /* 0x004fe20000201400 */
[----:B------:R-:W-:Y:S06]  /*4b30*/  BRA `(.L_x_9901) ;  /* 0x0000000800fc7947 */ /* 0x000fec0003800000 */
.L_x_9902:
[----:B------:R-:W2:Y:S02]  /*4b40*/  LDG.E.U16 R2, desc[UR36][R4.64] ;  /* 0x0000002404027981 */ /* 0x000ea4000c1e1500 */
[----:B--2---:R-:W0:Y:S01]  /*4b50*/  I2F.S16 R2, R2 ;  /* 0x0000000200027306 */ /* 0x004e220000101400 */
[----:B------:R-:W-:Y:S05]  /*4b60*/  BRA `(.L_x_9901) ;  /* 0x0000000800f07947 */ /* 0x000fea0003800000 */
.L_x_9897:
        /* <DEDUP_REMOVED lines=8> */
.L_x_9905:
[----:B------:R-:W2:Y:S02]  /*4bf0*/  LDG.E.U16 R2, desc[UR36][R4.64] ;  /* 0x0000002404027981 */ /* 0x000ea4000c1e1500 */
[----:B--2---:R-:W-:Y:S01]  /*4c00*/  HADD2.F32 R2, -RZ, R2.H0_H0 ;  /* 0x20000002ff027230 */ /* 0x004fe20000004100 */
[----:B------:R-:W-:Y:S06]  /*4c10*/  BRA `(.L_x_9901) ;  /* 0x0000000800c47947 */ /* 0x000fec0003800000 */
.L_x_9904:
        /* <DEDUP_REMOVED lines=8> */
.L_x_9907:
[----:B------:R-:W2:Y:S02]  /*4ca0*/  LDG.E.U16 R2, desc[UR36][R4.64] ;  /* 0x0000002404027981 */ /* 0x000ea4000c1e1500 */
[----:B--2---:R-:W-:Y:S01]  /*4cb0*/  HADD2.F32 R2, -RZ, R2.H0_H0 ;  /* 0x20000002ff027230 */ /* 0x004fe20000004100 */
[----:B------:R-:W-:Y:S06]  /*4cc0*/  BRA `(.L_x_9901) ;  /* 0x0000000800987947 */ /* 0x000fec0003800000 */
.L_x_9906:
[----:B------:R-:W2:Y:S01]  /*4cd0*/  LDG.E.64 R4, desc[UR36][R4.64] ;  /* 0x0000002404047981 */ /* 0x000ea2000c1e1b00 */
[----:B------:R-:W-:Y:S01]  /*4ce0*/  UMOV UR4, 0xf0000000 ;  /* 0xf000000000047882 */ /* 0x000fe20000000000 */
[----:B------:R-:W-:Y:S01]  /*4cf0*/  UMOV UR5, 0x380fffff ;  /* 0x380fffff00057882 */ /* 0x000fe20000000000 */
[----:B--2---:R-:W0:Y:S01]  /*4d00*/  F2F.F32.F64 R2, R4 ;  /* 0x0000000400027310 */ /* 0x004e220000301000 */
[----:B------:R-:W-:-:S14]  /*4d10*/  DSETP.GEU.AND P0, PT, |R4|, UR4, PT ;  /* 0x0000000404007e2a */ /* 0x000fdc000bf0e200 */
[----:B0-----:R-:W-:Y:S01]  /*4d20*/  @!P0 FMUL R2, R2, 1.175494350822287508e-38 ;  /* 0x0080000002028820 */ /* 0x001fe20000400000 */
[----:B------:R-:W-:Y:S06]  /*4d30*/  BRA `(.L_x_9901) ;  /* 0x00000008007c7947 */ /* 0x000fec0003800000 */
.L_x_9896:
        /* <DEDUP_REMOVED lines=12> */
.L_x_9910:
[----:B------:R-:W2:Y:S01]  /*4e00*/  LDG.E.64 R4, desc[UR36][R4.64] ;  /* 0x0000002404047981 */ /* 0x000ea2000c1e1b00 */
[----:B------:R-:W-:Y:S01]  /*4e10*/  UMOV UR4, 0xf0000000 ;  /* 0xf000000000047882 */ /* 0x000fe20000000000 */
[----:B------:R-:W-:Y:S01]  /*4e20*/  UMOV UR5, 0x380fffff ;  /* 0x380fffff00057882 */ /* 0x000fe20000000000 */
[----:B--2---:R-:W0:Y:S01]  /*4e30*/  F2F.F32.F64 R2, R4 ;  /* 0x0000000400027310 */ /* 0x004e220000301000 */
[----:B------:R-:W-:-:S14]  /*4e40*/  DSETP.GEU.AND P0, PT, |R4|, UR4, PT ;  /* 0x0000000404007e2a */ /* 0x000fdc000bf0e200 */
[----:B0-----:R-:W-:Y:S01]  /*4e50*/  @!P0 FMUL R2, R2, 1.175494350822287508e-38 ;  /* 0x0080000002028820 */ /* 0x001fe20000400000 */
[----:B------:R-:W-:Y:S06]  /*4e60*/  BRA `(.L_x_9901) ;  /* 0x0000000800307947 */ /* 0x000fec0003800000 */
.L_x_9909:
        /* <DEDUP_REMOVED lines=26> */
.L_x_9912:
        /* <DEDUP_REMOVED lines=13> */
.L_x_9911:
[----:B------:R-:W2:Y:S02]  /*50e0*/  LDG.E.U16 R2, desc[UR36][R4.64] ;  /* 0x0000002404027981 */ /* 0x000ea4000c1e1500 */
[----:B--2---:R-:W-:Y:S01]  /*50f0*/  IMAD.U32 R2, R2, 0x10000, RZ ;  /* 0x0001000002027824 */ /* 0x004fe200078e00ff */
[----:B------:R-:W-:Y:S06]  /*5100*/  BRA `(.L_x_9901) ;  /* 0x0000000400887947 */ /* 0x000fec0003800000 */
.L_x_9908:
        /* <DEDUP_REMOVED lines=11> */
.L_x_9915:
        /* <DEDUP_REMOVED lines=20> */
.L_x_9917:
[----:B------:R-:W-:Y:S05]  /*5300*/  BSYNC B0 ;  /* 0x0000000000007941 */ /* 0x000fea0003800000 */
.L_x_9916:
[----:B------:R-:W-:Y:S01]  /*5310*/  IMAD.SHL.U32 R2, R2, 0x100000, RZ ;  /* 0x0010000002027824 */ /* 0x000fe200078e00ff */
[----:B------:R-:W-:-:S04]  /*5320*/  LEA R3, R0, 0x3b800000, 0x17 ;  /* 0x3b80000000037811 */ /* 0x000fc800078eb8ff */
[----:B------:R-:W-:Y:S01]  /*5330*/  LOP3.LUT R2, R3, R2, R4, 0xfe, !PT ;  /* 0x0000000203027212 */ /* 0x000fe200078efe04 */
[----:B------:R-:W-:Y:S06]  /*5340*/  BRA `(.L_x_9901) ;  /* 0x0000000000f87947 */ /* 0x000fec0003800000 */
.L_x_9914:
        /* <DEDUP_REMOVED lines=20> */
.L_x_9919:
[----:B------:R-:W-:Y:S05]  /*5490*/  BSYNC B0 ;  /* 0x0000000000007941 */ /* 0x000fea0003800000 */
.L_x_9918:
[----:B------:R-:W-:Y:S01]  /*54a0*/  IMAD.SHL.U32 R2, R2, 0x200000, RZ ;  /* 0x0020000002027824 */ /* 0x000fe200078e00ff */
[----:B------:R-:W-:-:S04]  /*54b0*/  LEA R3, R0, 0x37800000, 0x17 ;  /* 0x3780000000037811 */ /* 0x000fc800078eb8ff */
[----:B------:R-:W-:Y:S01]  /*54c0*/  LOP3.LUT R2, R3, R2, R4, 0xfe, !PT ;  /* 0x0000000203027212 */ /* 0x000fe200078efe04 */
[----:B------:R-:W-:Y:S06]  /*54d0*/  BRA `(.L_x_9901) ;  /* 0x0000000000947947 */ /* 0x000fec0003800000 */
.L_x_9913:
        /* <DEDUP_REMOVED lines=14> */
.L_x_9900:
        /* <DEDUP_REMOVED lines=16> */
.L_x_9922:
[----:B------:R-:W-:Y:S01]  /*56c0*/  IMAD.MOV.U32 R2, RZ, RZ, RZ ;  /* 0x000000ffff027224 */ /* 0x000fe200078e00ff */
[----:B------:R-:W-:Y:S06]  /*56d0*/  BRA `(.L_x_9901) ;  /* 0x0000000000147947 */ /* 0x000fec0003800000 */
.L_x_9921:
[----:B------:R-:W2:Y:S02]  /*56e0*/  LDG.E.64 R2, desc[UR36][R4.64] ;  /* 0x0000002404027981 */ /* 0x000ea4000c1e1b00 */
[----:B--2---:R0:W1:Y:S01]  /*56f0*/  I2F.U64 R2, R2 ;  /* 0x0000000200027312 */ /* 0x0040620000301000 */
[----:B------:R-:W-:Y:S05]  /*5700*/  BRA `(.L_x_9901) ;  /* 0x0000000000087947 */ /* 0x000fea0003800000 */
.L_x_9920:
[----:B------:R-:W2:Y:S02]  /*5710*/  LDG.E R2, desc[UR36][R4.64] ;  /* 0x0000002404027981 */ /* 0x000ea4000c1e1900 */
[----:B--2---:R-:W-:-:S07]  /*5720*/  I2FP.F32.U32 R2, R2 ;  /* 0x0000000200027245 */ /* 0x004fce0000201000 */
.L_x_9901:
[----:B------:R-:W-:Y:S05]  /*5730*/  BSYNC B6 ;  /* 0x0000000000067941 */ /* 0x000fea0003800000 */
.L_x_9895:
[----:B0--3--:R-:W0:Y:S02]  /*5740*/  LDC R3, c[0x0][0x424] ;  /* 0x00010900ff037b82 */ /* 0x009e240000000800 */
[----:B0-----:R-:W-:-:S13]  /*5750*/  FSETP.NEU.FTZ.AND P0, PT, R3, RZ, PT ;  /* 0x000000ff0300720b */ /* 0x001fda0003f1d000 */
[----:B------:R-:W1:Y:S02]  /*5760*/  @!P0 MUFU.RCP R5, R3 ;  /* 0x0000000300058308 */ /* 0x000e640000001000 */
[----:B-12-45:R-:W-:Y:S01]  /*5770*/  @!P0 FMUL.FTZ R4, R5, R2 ;  /* 0x0000000205048220 */ /* 0x036fe20000410000 */
        /* <DEDUP_REMOVED lines=28> */
.L_x_9929:
[----:B------:R-:W-:Y:S01]  /*5940*/  FSETP.GEU.FTZ.AND P0, PT, R4, -R6, PT ;  /* 0x800000060400720b */ /* 0x000fe20003f1e000 */
[----:B------:R-:W-:-:S12]  /*5950*/  FADD.FTZ R0, R0, -1 ;  /* 0xbf80000000007421 */ /* 0x000fd80000010000 */
[----:B------:R-:W-:-:S07]  /*5960*/  @!P0 FADD.FTZ R0, R0, -1 ;  /* 0xbf80000000008421 */ /* 0x000fce0000010000 */
.L_x_9928:
[----:B------:R-:W-:Y:S05]  /*5970*/  BSYNC B1 ;  /* 0x0000000000017941 */ /* 0x000fea0003800000 */
.L_x_9927:
[----:B------:R-:W-:Y:S01]  /*5980*/  FFMA.FTZ R5, -R6, R0, R5 ;  /* 0x0000000006057223 */ /* 0x000fe20000010105 */
[----:B------:R-:W-:Y:S06]  /*5990*/  BRA `(.L_x_9925) ;  /* 0x00000000007c7947 */ /* 0x000fec0003800000 */
.L_x_9926:
        /* <DEDUP_REMOVED lines=15> */
.L_x_9932:
        /* <DEDUP_REMOVED lines=13> */
.L_x_9931:
[----:B------:R-:W-:Y:S05]  /*5b60*/  BSYNC B1 ;  /* 0x0000000000017941 */ /* 0x000fea0003800000 */
.L_x_9930:
[----:B------:R-:W-:-:S04]  /*5b70*/  FMUL.FTZ R5, R4, 1.1920928955078125e-07 ;  /* 0x3400000004057820 */ /* 0x000fc80000410000 */
[----:B------:R-:W-:-:S07]  /*5b80*/  FMUL.FTZ R5, R8, R5 ;  /* 0x0000000508057220 */ /* 0x000fce0000410000 */
.L_x_9925:
[----:B------:R-:W-:Y:S05]  /*5b90*/  BSYNC B0 ;  /* 0x0000000000007941 */ /* 0x000fea0003800000 */
.L_x_9924:
        /* <DEDUP_REMOVED lines=19> */
.L_x_9923:
        /* <DEDUP_REMOVED lines=15> */
.L_x_9936:
[----:B------:R-:W1:Y:S02]  /*5dc0*/  F2I.S64.TRUNC R4, R4 ;  /* 0x0000000400047311 */ /* 0x000e64000020d900 */
[----:B-1----:R-:W-:-:S05]  /*5dd0*/  IMAD.MOV.U32 R3, RZ, RZ, R4 ;  /* 0x000000ffff037224 */ /* 0x002fca00078e0004 */
[----:B------:R1:W-:Y:S01]  /*5de0*/  STG.E.U8 desc[UR36][R16.64], R3 ;  /* 0x0000000310007986 */ /* 0x0003e2000c101124 */
[----:B------:R-:W-:Y:S05]  /*5df0*/  BRA `(.L_x_9938) ;  /* 0x0000000c00407947 */ /* 0x000fea0003800000 */
.L_x_9935:
        /* <DEDUP_REMOVED lines=9> */
.L_x_9940:
[----:B------:R-:W1:Y:S02]  /*5e90*/  F2I.FTZ.TRUNC.NTZ R3, R4 ;  /* 0x0000000400037305 */ /* 0x000e64000021f100 */
[----:B-1----:R1:W-:Y:S01]  /*5ea0*/  STG.E desc[UR36][R16.64], R3 ;  /* 0x0000000310007986 */ /* 0x0023e2000c101924 */
[----:B------:R-:W-:Y:S05]  /*5eb0*/  BRA `(.L_x_9938) ;  /* 0x0000000c00107947 */ /* 0x000fea0003800000 */
.L_x_9939:
[----:B------:R-:W1:Y:S02]  /*5ec0*/  F2I.FTZ.TRUNC.NTZ R3, R4 ;  /* 0x0000000400037305 */ /* 0x000e64000021f100 */
[----:B-1----:R1:W-:Y:S01]  /*5ed0*/  STG.E.U16 desc[UR36][R16.64], R3 ;  /* 0x0000000310007986 */ /* 0x0023e2000c101524 */
[----:B------:R-:W-:Y:S05]  /*5ee0*/  BRA `(.L_x_9938) ;  /* 0x0000000c00047947 */ /* 0x000fea0003800000 */
.L_x_9934:
        /* <DEDUP_REMOVED lines=8> */
.L_x_9942:
[----:B------:R-:W-:-:S05]  /*5f70*/  F2FP.F16.F32.PACK_AB R4, RZ, R4 ;  /* 0x00000004ff04723e */ /* 0x000fca00000000ff */
[----:B------:R1:W-:Y:S01]  /*5f80*/  STG.E.U16 desc[UR36][R16.64], R4 ;  /* 0x0000000410007986 */ /* 0x0003e2000c101524 */
[----:B------:R-:W-:Y:S05]  /*5f90*/  BRA `(.L_x_9938) ;  /* 0x0000000800d87947 */ /* 0x000fea0003800000 */
.L_x_9941:
        /* <DEDUP_REMOVED lines=9> */
.L_x_9944:
[----:B------:R-:W-:-:S04]  /*6030*/  F2FP.F16.F32.PACK_AB R3, RZ, R4 ;  /* 0x00000004ff03723e */ /* 0x000fc800000000ff */
[----:B------:R-:W-:-:S05]  /*6040*/  PRMT R3, R3, 0x5410, RZ ;  /* 0x0000541003037816 */ /* 0x000fca00000000ff */
[----:B------:R1:W-:Y:S01]  /*6050*/  STG.E desc[UR36][R16.64], R3 ;  /* 0x0000000310007986 */ /* 0x0003e2000c101924 */
[----:B------:R-:W-:Y:S05]  /*6060*/  BRA `(.L_x_9938) ;  /* 0x0000000800a47947 */ /* 0x000fea0003800000 */
.L_x_9943:
[----:B------:R-:W-:-:S06]  /*6070*/  FMUL.FTZ R2, R4, 1 ;  /* 0x3f80000004027820 */ /* 0x000fcc0000410000 */
[----:B------:R-:W1:Y:S02]  /*6080*/  F2F.F64.F32 R2, R2 ;  /* 0x0000000200027310 */ /* 0x000e640000201800 */
[----:B-1----:R1:W-:Y:S01]  /*6090*/  STG.E.64 desc[UR36][R16.64], R2 ;  /* 0x0000000210007986 */ /* 0x0023e2000c101b24 */
[----:B------:R-:W-:Y:S05]  /*60a0*/  BRA `(.L_x_9938) ;  /* 0x0000000800947947 */ /* 0x000fea0003800000 */
.L_x_9933:
        /* <DEDUP_REMOVED lines=12> */
.L_x_9947:
[----:B------:R-:W-:Y:S01]  /*6170*/  FMUL.FTZ R4, R4, 1 ;  /* 0x3f80000004047820 */ /* 0x000fe20000410000 */
[----:B------:R-:W-:-:S05]  /*6180*/  CS2R R6, SRZ ;  /* 0x0000000000067805 */ /* 0x000fca000001ff00 */
[----:B------:R-:W1:Y:S02]  /*6190*/  F2F.F64.F32 R4, R4 ;  /* 0x0000000400047310 */ /* 0x000e640000201800 */
[----:B-1----:R1:W-:Y:S01]  /*61a0*/  STG.E.128 desc[UR36][R16.64], R4 ;  /* 0x0000000410007986 */ /* 0x0023e2000c101d24 */
[----:B------:R-:W-:Y:S05]  /*61b0*/  BRA `(.L_x_9938) ;  /* 0x0000000800507947 */ /* 0x000fea0003800000 */
.L_x_9946:
        /* <DEDUP_REMOVED lines=20> */
.L_x_9951:
[----:B------:R-:W-:Y:S05]  /*6300*/  BSYNC B0 ;  /* 0x0000000000007941 */ /* 0x000fea0003800000 */
.L_x_9950:
[----:B------:R-:W-:-:S05]  /*6310*/  LOP3.LUT R5, R0, R5, RZ, 0xfc, !PT ;  /* 0x0000000500057212 */ /* 0x000fca00078efcff */
[----:B------:R1:W-:Y:S01]  /*6320*/  STG.E.U8 desc[UR36][R16.64], R5 ;  /* 0x0000000510007986 */ /* 0x0003e2000c101124 */
[----:B------:R-:W-:Y:S05]  /*6330*/  BRA `(.L_x_9938) ;  /* 0x0000000400f07947 */ /* 0x000fea0003800000 */
.L_x_9949:
        /* <DEDUP_REMOVED lines=12> */
.L_x_9953:
[----:B------:R-:W-:Y:S01]  /*6400*/  IMAD.MOV.U32 R0, RZ, RZ, 0x7f ;  /* 0x0000007fff007424 */ /* 0x000fe200078e00ff */
[----:B------:R-:W-:-:S04]  /*6410*/  ISETP.GT.U32.AND P0, PT, R2, 0x7f800000, PT ;  /* 0x7f8000000200780c */ /* 0x000fc80003f04070 */
[----:B------:R-:W-:-:S09]  /*6420*/  SEL R0, R0, 0x7c, P0 ;  /* 0x0000007c00007807 */ /* 0x000fd20000000000 */
.L_x_9954:
[----:B------:R-:W-:Y:S05]  /*6430*/  BSYNC B0 ;  /* 0x0000000000007941 */ /* 0x000fea0003800000 */
.L_x_9952:
[----:B------:R-:W-:-:S04]  /*6440*/  LOP3.LUT R4, R4, 0x80000000, RZ, 0xc0, !PT ;  /* 0x8000000004047812 */ /* 0x000fc800078ec0ff */
[----:B------:R-:W-:-:S04]  /*6450*/  SHF.R.U32.HI R3, RZ, 0x18, R4 ;  /* 0x00000018ff037819 */ /* 0x000fc80000011604 */
[----:B------:R-:W-:-:S05]  /*6460*/  LOP3.LUT R3, R0, R3, RZ, 0xfc, !PT ;  /* 0x0000000300037212 */ /* 0x000fca00078efcff */
[----:B------:R1:W-:Y:S01]  /*6470*/  STG.E.U8 desc[UR36][R16.64], R3 ;  /* 0x0000000310007986 */ /* 0x0003e2000c101124 */
[----:B------:R-:W-:Y:S05]  /*6480*/  BRA `(.L_x_9938) ;  /* 0x00000004009c7947 */ /* 0x000fea0003800000 */
.L_x_9948:
[----:B------:R-:W-:-:S05]  /*6490*/  F2FP.BF16.F32.PACK_AB R4, RZ, R4 ;  /* 0x00000004ff04723e */ /* 0x000fca00000010ff */
[----:B------:R1:W-:Y:S01]  /*64a0*/  STG.E.U16 desc[UR36][R16.64], R4 ;  /* 0x0000000410007986 */ /* 0x0003e2000c101524 */
[----:B------:R-:W-:Y:S05]  /*64b0*/  BRA `(.L_x_9938) ;  /* 0x0000000400907947 */ /* 0x000fea0003800000 */
.L_x_9945:
        /* <DEDUP_REMOVED lines=11> */
.L_x_9957:
        /* <DEDUP_REMOVED lines=16> */
.L_x_9960:
[----:B------:R-:W-:-:S04]  /*6670*/  LOP3.LUT R4, R4, 0x80000000, RZ, 0xc0, !PT ;  /* 0x8000000004047812 */ /* 0x000fc800078ec0ff */
[----:B------:R-:W-:-:S04]  /*6680*/  SHF.R.U32.HI R3, RZ, 0x18, R4 ;  /* 0x00000018ff037819 */ /* 0x000fc80000011604 */
[----:B------:R-:W-:-:S04]  /*6690*/  LOP3.LUT R0, R0, R3, RZ, 0xfc, !PT ;  /* 0x0000000300007212 */ /* 0x000fc800078efcff */
[----:B------:R-:W-:-:S07]  /*66a0*/  PRMT R8, R0, 0x7610, R8 ;  /* 0x0000761000087816 */ /* 0x000fce0000000008 */
.L_x_9959:
[----:B------:R-:W-:Y:S05]  /*66b0*/  BSYNC B0 ;  /* 0x0000000000007941 */ /* 0x000fea0003800000 */
.L_x_9958:
[----:B------:R4:W-:Y:S01]  /*66c0*/  STG.E.U8 desc[UR36][R16.64], R8 ;  /* 0x0000000810007986 */ /* 0x0009e2000c101124 */
[----:B------:R-:W-:Y:S05]  /*66d0*/  BRA `(.L_x_9938) ;  /* 0x0000000400087947 */ /* 0x000fea0003800000 */
.L_x_9956:
        /* <DEDUP_REMOVED lines=16> */
.L_x_9963:
[----:B------:R-:W-:-:S04]  /*67e0*/  LOP3.LUT R4, R4, 0x80000000, RZ, 0xc0, !PT ;  /* 0x8000000004047812 */ /* 0x000fc800078ec0ff */
[----:B------:R-:W-:-:S04]  /*67f0*/  SHF.R.U32.HI R3, RZ, 0x18, R4 ;  /* 0x00000018ff037819 */ /* 0x000fc80000011604 */
[----:B------:R-:W-:-:S04]  /*6800*/  LOP3.LUT R0, R0, R3, RZ, 0xfc, !PT ;  /* 0x0000000300007212 */ /* 0x000fc800078efcff */
[----:B------:R-:W-:-:S07]  /*6810*/  PRMT R8, R0, 0x7610, R8 ;  /* 0x0000761000087816 */ /* 0x000fce0000000008 */
.L_x_9962:
[----:B------:R-:W-:Y:S05]  /*6820*/  BSYNC B0 ;  /* 0x0000000000007941 */ /* 0x000fea0003800000 */
.L_x_9961:
[----:B------:R1:W-:Y:S01]  /*6830*/  STG.E.U8 desc[UR36][R16.64], R8 ;  /* 0x0000000810007986 */ /* 0x0003e2000c101124 */
[----:B------:R-:W-:Y:S05]  /*6840*/  BRA `(.L_x_9938) ;  /* 0x0000000000ac7947 */ /* 0x000fea0003800000 */
.L_x_9955:
        /* <DEDUP_REMOVED lines=21> */
.L_x_9937:
        /* <DEDUP_REMOVED lines=16> */
.L_x_9966:
[----:B------:R-:W-:Y:S05]  /*6aa0*/  BRA `(.L_x_9938) ;  /* 0x0000000000147947 */ /* 0x000fea0003800000 */
.L_x_9965:
[----:B------:R-:W1:Y:S02]  /*6ab0*/  F2I.U64.TRUNC R4, R4 ;  /* 0x0000000400047311 */ /* 0x000e64000020d800 */
[----:B-1----:R3:W-:Y:S01]  /*6ac0*/  STG.E.64 desc[UR36][R16.64], R4 ;  /* 0x0000000410007986 */ /* 0x0027e2000c101b24 */
[----:B------:R-:W-:Y:S05]  /*6ad0*/  BRA `(.L_x_9938) ;  /* 0x0000000000087947 */ /* 0x000fea0003800000 */
.L_x_9964:
[----:B------:R-:W1:Y:S02]  /*6ae0*/  F2I.FTZ.U32.TRUNC.NTZ R3, R4 ;  /* 0x0000000400037305 */ /* 0x000e64000021f000 */
[----:B-1----:R1:W-:Y:S02]  /*6af0*/  STG.E desc[UR36][R16.64], R3 ;  /* 0x0000000310007986 */ /* 0x0023e4000c101924 */
.L_x_9938:
[----:B------:R-:W-:-:S07]  /*6b00*/  VIADD R23, R23, 0x80 ;  /* 0x0000008017177836 */ /* 0x000fce0000000000 */
.L_x_9893:
[----:B------:R-:W-:Y:S05]  /*6b10*/  BSYNC B7 ;  /* 0x0000000000077941 */ /* 0x000fea0003800000 */
.L_x_9892:
        /* <DEDUP_REMOVED lines=307> */
.L_x_9969:
        /* <DEDUP_REMOVED lines=22> */
.L_x_9974:
[----:B------:R-:W2:Y:S02]  /*7fb0*/  LDG.E.U8 R2, desc[UR36][R4.64] ;  /* 0x0000002404027981 */ /* 0x000ea4000c1e1100 */
[----:B--2---:R-:W-:Y:S01]  /*7fc0*/  I2FP.F32.U32 R2, R2 ;  /* 0x0000000200027245 */ /* 0x004fe20000201000 */
[----:B------:R-:W-:Y:S06]  /*7fd0*/  BRA `(.L_x_9976) ;  /* 0x0000000c002c7947 */ /* 0x000fec0003800000 */
.L_x_9973:
        /* <DEDUP_REMOVED lines=9> */
.L_x_9978:
[----:B------:R-:W2:Y:S02]  /*8070*/  LDG.E R2, desc[UR36][R4.64] ;  /* 0x0000002404027981 */ /* 0x000ea4000c1e1900 */
[----:B--2---:R-:W-:Y:S01]  /*8080*/  I2FP.F32.S32 R2, R2 ;  /* 0x0000000200027245 */ /* 0x004fe20000201400 */
[----:B------:R-:W-:Y:S06]  /*8090*/  BRA `(.L_x_9976) ;  /* 0x0000000800fc7947 */ /* 0x000fec0003800000 */
.L_x_9977:
[----:B------:R-:W2:Y:S02]  /*80a0*/  LDG.E.U16 R2, desc[UR36][R4.64] ;  /* 0x0000002404027981 */ /* 0x000ea4000c1e1500 */
[----:B--2---:R-:W2:Y:S01]  /*80b0*/  I2F.S16 R2, R2 ;  /* 0x0000000200027306 */ /* 0x004ea20000101400 */
[----:B------:R-:W-:Y:S05]  /*80c0*/  BRA `(.L_x_9976) ;  /* 0x0000000800f07947 */ /* 0x000fea0003800000 */
.L_x_9972:
        /* <DEDUP_REMOVED lines=8> */
.L_x_9980:
[----:B------:R-:W2:Y:S02]  /*8150*/  LDG.E.U16 R2, desc[UR36][R4.64] ;  /* 0x0000002404027981 */ /* 0x000ea4000c1e1500 */
[----:B--2---:R-:W-:Y:S01]  /*8160*/  HADD2.F32 R2, -RZ, R2.H0_H0 ;  /* 0x20000002ff027230 */ /* 0x004fe20000004100 */
[----:B------:R-:W-:Y:S06]  /*8170*/  BRA `(.L_x_9976) ;  /* 0x0000000800c47947 */ /* 0x000fec0003800000 */
.L_x_9979:
        /* <DEDUP_REMOVED lines=8> */
.L_x_9982:
[----:B------:R-:W2:Y:S02]  /*8200*/  LDG.E.U16 R2, desc[UR36][R4.64] ;  /* 0x0000002404027981 */ /* 0x000ea4000c1e1500 */
[----:B--2---:R-:W-:Y:S01]  /*8210*/  HADD2.F32 R2, -RZ, R2.H0_H0 ;  /* 0x20000002ff027230 */ /* 0x004fe20000004100 */
[----:B------:R-:W-:Y:S06]  /*8220*/  BRA `(.L_x_9976) ;  /* 0x0000000800987947 */ /* 0x000fec0003800000 */
.L_x_9981:
[----:B------:R-:W2:Y:S01]  /*8230*/  LDG.E.64 R4, desc[UR36][R4.64] ;  /* 0x0000002404047981 */ /* 0x000ea2000c1e1b00 */
[----:B------:R-:W-:Y:S01]  /*8240*/  UMOV UR4, 0xf0000000 ;  /* 0xf000000000047882 */ /* 0x000fe20000000000 */
[----:B------:R-:W-:Y:S01]  /*8250*/  UMOV UR5, 0x380fffff ;  /* 0x380fffff00057882 */ /* 0x000fe20000000000 */
[----:B--2---:R-:W0:Y:S01]  /*8260*/  F2F.F32.F64 R2, R4 ;  /* 0x0000000400027310 */ /* 0x004e220000301000 */
[----:B------:R-:W-:-:S14]  /*8270*/  DSETP.GEU.AND P0, PT, |R4|, UR4, PT ;  /* 0x0000000404007e2a */ /* 0x000fdc000bf0e200 */
[----:B0-----:R-:W-:Y:S01]  /*8280*/  @!P0 FMUL R2, R2, 1.175494350822287508e-38 ;  /* 0x0080000002028820 */ /* 0x001fe20000400000 */
[----:B------:R-:W-:Y:S06]  /*8290*/  BRA `(.L_x_9976) ;  /* 0x00000008007c7947 */ /* 0x000fec0003800000 */
.L_x_9971:
        /* <DEDUP_REMOVED lines=12> */
.L_x_9985:
[----:B------:R-:W2:Y:S01]  /*8360*/  LDG.E.64 R4, desc[UR36][R4.64] ;  /* 0x0000002404047981 */ /* 0x000ea2000c1e1b00 */
[----:B------:R-:W-:Y:S01]  /*8370*/  UMOV UR4, 0xf0000000 ;  /* 0xf000000000047882 */ /* 0x000fe20000000000 */
[----:B------:R-:W-:Y:S01]  /*8380*/  UMOV UR5, 0x380fffff ;  /* 0x380fffff00057882 */ /* 0x000fe20000000000 */
[----:B--2---:R-:W0:Y:S01]  /*8390*/  F2F.F32.F64 R2, R4 ;  /* 0x0000000400027310 */ /* 0x004e220000301000 */
[----:B------:R-:W-:-:S14]  /*83a0*/  DSETP.GEU.AND P0, PT, |R4|, UR4, PT ;  /* 0x0000000404007e2a */ /* 0x000fdc000bf0e200 */
[----:B0-----:R-:W-:Y:S01]  /*83b0*/  @!P0 FMUL R2, R2, 1.175494350822287508e-38 ;  /* 0x0080000002028820 */ /* 0x001fe20000400000 */
[----:B------:R-:W-:Y:S06]  /*83c0*/  BRA `(.L_x_9976) ;  /* 0x0000000800307947 */ /* 0x000fec0003800000 */
.L_x_9984:
        /* <DEDUP_REMOVED lines=26> */
.L_x_9987:
        /* <DEDUP_REMOVED lines=13> */
.L_x_9986:
[----:B------:R-:W2:Y:S02]  /*8640*/  LDG.E.U16 R2, desc[UR36][R4.64] ;  /* 0x0000002404027981 */ /* 0x000ea4000c1e1500 */
[----:B--2---:R-:W-:Y:S01]  /*8650*/  IMAD.U32 R2, R2, 0x10000, RZ ;  /* 0x0001000002027824 */ /* 0x004fe200078e00ff */
[----:B------:R-:W-:Y:S06]  /*8660*/  BRA `(.L_x_9976) ;  /* 0x0000000400887947 */ /* 0x000fec0003800000 */
.L_x_9983:
        /* <DEDUP_REMOVED lines=11> */
.L_x_9990:
        /* <DEDUP_REMOVED lines=20> */
.L_x_9992:
[----:B------:R-:W-:Y:S05]  /*8860*/  BSYNC B0 ;  /* 0x0000000000007941 */ /* 0x000fea0003800000 */
.L_x_9991:
[----:B------:R-:W-:Y:S01]  /*8870*/  IMAD.SHL.U32 R2, R2, 0x100000, RZ ;  /* 0x0010000002027824 */ /* 0x000fe200078e00ff */
[----:B------:R-:W-:-:S04]  /*8880*/  LEA R3, R0, 0x3b800000, 0x17 ;  /* 0x3b80000000037811 */ /* 0x000fc800078eb8ff */
[----:B------:R-:W-:Y:S01]  /*8890*/  LOP3.LUT R2, R3, R2, R4, 0xfe, !PT ;  /* 0x0000000203027212 */ /* 0x000fe200078efe04 */
[----:B------:R-:W-:Y:S06]  /*88a0*/  BRA `(.L_x_9976) ;  /* 0x0000000000f87947 */ /* 0x000fec0003800000 */
.L_x_9989:
        /* <DEDUP_REMOVED lines=20> */
.L_x_9994:
[----:B------:R-:W-:Y:S05]  /*89f0*/  BSYNC B0 ;  /* 0x0000000000007941 */ /* 0x000fea0003800000 */
.L_x_9993:
[----:B------:R-:W-:Y:S01]  /*8a00*/  IMAD.SHL.U32 R2, R2, 0x200000, RZ ;  /* 0x0020000002027824 */ /* 0x000fe200078e00ff */
[----:B------:R-:W-:-:S04]  /*8a10*/  LEA R3, R0, 0x37800000, 0x17 ;  /* 0x3780000000037811 */ /* 0x000fc800078eb8ff */
[----:B------:R-:W-:Y:S01]  /*8a20*/  LOP3.LUT R2, R3, R2, R4, 0xfe, !PT ;  /* 0x0000000203027212 */ /* 0x000fe200078efe04 */
[----:B------:R-:W-:Y:S06]  /*8a30*/  BRA `(.L_x_9976) ;  /* 0x0000000000947947 */ /* 0x000fec0003800000 */
.L_x_9988:
        /* <DEDUP_REMOVED lines=14> */
.L_x_9975:
        /* <DEDUP_REMOVED lines=16> */
.L_x_9997:
[----:B------:R-:W-:Y:S01]  /*8c20*/  IMAD.MOV.U32 R2, RZ, RZ, RZ ;  /* 0x000000ffff027224 */ /* 0x000fe200078e00ff */
[----:B------:R-:W-:Y:S06]  /*8c30*/  BRA `(.L_x_9976) ;  /* 0x0000000000147947 */ /* 0x000fec0003800000 */
.L_x_9996:
[----:B------:R-:W2:Y:S02]  /*8c40*/  LDG.E.64 R2, desc[UR36][R4.64] ;  /* 0x0000002404027981 */ /* 0x000ea4000c1e1b00 */
[----:B--2---:R0:W1:Y:S01]  /*8c50*/  I2F.U64 R2, R2 ;  /* 0x0000000200027312 */ /* 0x0040620000301000 */
[----:B------:R-:W-:Y:S05]  /*8c60*/  BRA `(.L_x_9976) ;  /* 0x0000000000087947 */ /* 0x000fea0003800000 */
.L_x_9995:
[----:B------:R-:W2:Y:S02]  /*8c70*/  LDG.E R2, desc[UR36][R4.64] ;  /* 0x0000002404027981 */ /* 0x000ea4000c1e1900 */
[----:B--2---:R-:W-:-:S07]  /*8c80*/  I2FP.F32.U32 R2, R2 ;  /* 0x0000000200027245 */ /* 0x004fce0000201000 */
.L_x_9976:
[----:B------:R-:W-:Y:S05]  /*8c90*/  BSYNC B6 ;  /* 0x0000000000067941 */ /* 0x000fea0003800000 */
.L_x_9970:
        /* <DEDUP_REMOVED lines=32> */
.L_x_10004:
[----:B------:R-:W-:Y:S01]  /*8ea0*/  FSETP.GEU.FTZ.AND P0, PT, R4, -R6, PT ;  /* 0x800000060400720b */ /* 0x000fe20003f1e000 */
[----:B------:R-:W-:-:S12]  /*8eb0*/  FADD.FTZ R0, R0, -1 ;  /* 0xbf80000000007421 */ /* 0x000fd80000010000 */
[----:B------:R-:W-:-:S07]  /*8ec0*/  @!P0 FADD.FTZ R0, R0, -1 ;  /* 0xbf80000000008421 */ /* 0x000fce0000010000 */
.L_x_10003:
[----:B------:R-:W-:Y:S05]  /*8ed0*/  BSYNC B1 ;  /* 0x0000000000017941 */ /* 0x000fea0003800000 */
.L_x_10002:
[----:B------:R-:W-:Y:S01]  /*8ee0*/  FFMA.FTZ R5, -R6, R0, R5 ;  /* 0x0000000006057223 */ /* 0x000fe20000010105 */
[----:B------:R-:W-:Y:S06]  /*8ef0*/  BRA `(.L_x_10000) ;  /* 0x00000000007c7947 */ /* 0x000fec0003800000 */
.L_x_10001:
        /* <DEDUP_REMOVED lines=15> */
.L_x_10007:
        /* <DEDUP_REMOVED lines=13> */
.L_x_10006:
[----:B------:R-:W-:Y:S05]  /*90c0*/  BSYNC B1 ;  /* 0x0000000000017941 */ /* 0x000fea0003800000 */
.L_x_10005:
[----:B------:R-:W-:-:S04]  /*90d0*/  FMUL.FTZ R5, R4, 1.1920928955078125e-07 ;  /* 0x3400000004057820 */ /* 0x000fc80000410000 */
[----:B------:R-:W-:-:S07]  /*90e0*/  FMUL.FTZ R5, R8, R5 ;  /* 0x0000000508057220 */ /* 0x000fce0000410000 */
.L_x_10000:
[----:B------:R-:W-:Y:S05]  /*90f0*/  BSYNC B0 ;  /* 0x0000000000007941 */ /* 0x000fea0003800000 */
.L_x_9999:
        /* <DEDUP_REMOVED lines=19> */
.L_x_9998:
        /* <DEDUP_REMOVED lines=15> */
.L_x_10011:
[----:B------:R-:W1:Y:S02]  /*9320*/  F2I.S64.TRUNC R4, R4 ;  /* 0x0000000400047311 */ /* 0x000e64000020d900 */
[----:B-1----:R-:W-:-:S05]  /*9330*/  IMAD.MOV.U32 R3, RZ, RZ, R4 ;  /* 0x000000ffff037224 */ /* 0x002fca00078e0004 */
[----:B------:R1:W-:Y:S01]  /*9340*/  STG.E.U8 desc[UR36][R16.64], R3 ;  /* 0x0000000310007986 */ /* 0x0003e2000c101124 */
[----:B------:R-:W-:Y:S05]  /*9350*/  BRA `(.L_x_10013) ;  /* 0x0000000c00407947 */ /* 0x000fea0003800000 */
.L_x_10010:
        /* <DEDUP_REMOVED lines=9> */
.L_x_10015:
[----:B------:R-:W1:Y:S02]  /*93f0*/  F2I.FTZ.TRUNC.NTZ R3, R4 ;  /* 0x0000000400037305 */ /* 0x000e64000021f100 */
[----:B-1----:R1:W-:Y:S01]  /*9400*/  STG.E desc[UR36][R16.64], R3 ;  /* 0x0000000310007986 */ /* 0x0023e2000c101924 */
[----:B------:R-:W-:Y:S05]  /*9410*/  BRA `(.L_x_10013) ;  /* 0x0000000c00107947 */ /* 0x000fea0003800000 */
.L_x_10014:
[----:B------:R-:W1:Y:S02]  /*9420*/  F2I.FTZ.TRUNC.NTZ R3, R4 ;  /* 0x0000000400037305 */ /* 0x000e64000021f100 */
[----:B-1----:R1:W-:Y:S01]  /*9430*/  STG.E.U16 desc[UR36][R16.64], R3 ;  /* 0x0000000310007986 */ /* 0x0023e2000c101524 */
[----:B------:R-:W-:Y:S05]  /*9440*/  BRA `(.L_x_10013) ;  /* 0x0000000c00047947 */ /* 0x000fea0003800000 */
.L_x_10009:
        /* <DEDUP_REMOVED lines=8> */
.L_x_10017:
[----:B------:R-:W-:-:S05]  /*94d0*/  F2FP.F16.F32.PACK_AB R4, RZ, R4 ;  /* 0x00000004ff04723e */ /* 0x000fca00000000ff */
[----:B------:R1:W-:Y:S01]  /*94e0*/  STG.E.U16 desc[UR36][R16.64], R4 ;  /* 0x0000000410007986 */ /* 0x0003e2000c101524 */
[----:B------:R-:W-:Y:S05]  /*94f0*/  BRA `(.L_x_10013) ;  /* 0x0000000800d87947 */ /* 0x000fea0003800000 */
.L_x_10016:
        /* <DEDUP_REMOVED lines=9> */
.L_x_10019:
[----:B------:R-:W-:-:S04]  /*9590*/  F2FP.F16.F32.PACK_AB R3, RZ, R4 ;  /* 0x00000004ff03723e */ /* 0x000fc800000000ff */
[----:B------:R-:W-:-:S05]  /*95a0*/  PRMT R3, R3, 0x5410, RZ ;  /* 0x0000541003037816 */ /* 0x000fca00000000ff */
[----:B------:R1:W-:Y:S01]  /*95b0*/  STG.E desc[UR36][R16.64], R3 ;  /* 0x0000000310007986 */ /* 0x0003e2000c101924 */
[----:B------:R-:W-:Y:S05]  /*95c0*/  BRA `(.L_x_10013) ;  /* 0x0000000800a47947 */ /* 0x000fea0003800000 */
.L_x_10018:
[----:B------:R-:W-:-:S06]  /*95d0*/  FMUL.FTZ R2, R4, 1 ;  /* 0x3f80000004027820 */ /* 0x000fcc0000410000 */
[----:B------:R-:W1:Y:S02]  /*95e0*/  F2F.F64.F32 R2, R2 ;  /* 0x0000000200027310 */ /* 0x000e640000201800 */
[----:B-1----:R1:W-:Y:S01]  /*95f0*/  STG.E.64 desc[UR36][R16.64], R2 ;  /* 0x0000000210007986 */ /* 0x0023e2000c101b24 */
[----:B------:R-:W-:Y:S05]  /*9600*/  BRA `(.L_x_10013) ;  /* 0x0000000800947947 */ /* 0x000fea0003800000 */
.L_x_10008:
        /* <DEDUP_REMOVED lines=12> */
.L_x_10022:
[----:B------:R-:W-:Y:S01]  /*96d0*/  FMUL.FTZ R4, R4, 1 ;  /* 0x3f80000004047820 */ /* 0x000fe20000410000 */
[----:B------:R-:W-:-:S05]  /*96e0*/  CS2R R6, SRZ ;  /* 0x0000000000067805 */ /* 0x000fca000001ff00 */
[----:B------:R-:W1:Y:S02]  /*96f0*/  F2F.F64.F32 R4, R4 ;  /* 0x0000000400047310 */ /* 0x000e640000201800 */
[----:B-1----:R1:W-:Y:S01]  /*9700*/  STG.E.128 desc[UR36][R16.64], R4 ;  /* 0x0000000410007986 */ /* 0x0023e2000c101d24 */
[----:B------:R-:W-:Y:S05]  /*9710*/  BRA `(.L_x_10013) ;  /* 0x0000000800507947 */ /* 0x000fea0003800000 */
.L_x_10021:
        /* <DEDUP_REMOVED lines=20> */
.L_x_10026:
[----:B------:R-:W-:Y:S05]  /*9860*/  BSYNC B0 ;  /* 0x0000000000007941 */ /* 0x000fea0003800000 */
.L_x_10025:
[----:B------:R-:W-:-:S05]  /*9870*/  LOP3.LUT R5, R0, R5, RZ, 0xfc, !PT ;  /* 0x0000000500057212 */ /* 0x000fca00078efcff */
[----:B------:R1:W-:Y:S01]  /*9880*/  STG.E.U8 desc[UR36][R16.64], R5 ;  /* 0x0000000510007986 */ /* 0x0003e2000c101124 */
[----:B------:R-:W-:Y:S05]  /*9890*/  BRA `(.L_x_10013) ;  /* 0x0000000400f07947 */ /* 0x000fea0003800000 */
.L_x_10024:
        /* <DEDUP_REMOVED lines=12> */
.L_x_10028:
[----:B------:R-:W-:Y:S01]  /*9960*/  IMAD.MOV.U32 R0, RZ, RZ, 0x7f ;  /* 0x0000007fff007424 */ /* 0x000fe200078e00ff */
[----:B------:R-:W-:-:S04]  /*9970*/  ISETP.GT.U32.AND P0, PT, R2, 0x7f800000, PT ;  /* 0x7f8000000200780c */ /* 0x000fc80003f04070 */
[----:B------:R-:W-:-:S09]  /*9980*/  SEL R0, R0, 0x7c, P0 ;  /* 0x0000007c00007807 */ /* 0x000fd20000000000 */
.L_x_10029:
[----:B------:R-:W-:Y:S05]  /*9990*/  BSYNC B0 ;  /* 0x0000000000007941 */ /* 0x000fea0003800000 */
.L_x_10027:
[----:B------:R-:W-:-:S04]  /*99a0*/  LOP3.LUT R4, R4, 0x80000000, RZ, 0xc0, !PT ;  /* 0x8000000004047812 */ /* 0x000fc800078ec0ff */
[----:B------:R-:W-:-:S04]  /*99b0*/  SHF.R.U32.HI R3, RZ, 0x18, R4 ;  /* 0x00000018ff037819 */ /* 0x000fc80000011604 */
[----:B------:R-:W-:-:S05]  /*99c0*/  LOP3.LUT R3, R0, R3, RZ, 0xfc, !PT ;  /* 0x0000000300037212 */ /* 0x000fca00078efcff */
[----:B------:R1:W-:Y:S01]  /*99d0*/  STG.E.U8 desc[UR36][R16.64], R3 ;  /* 0x0000000310007986 */ /* 0x0003e2000c101124 */
[----:B------:R-:W-:Y:S05]  /*99e0*/  BRA `(.L_x_10013) ;  /* 0x00000004009c7947 */ /* 0x000fea0003800000 */
.L_x_10023:
[----:B------:R-:W-:-:S05]  /*99f0*/  F2FP.BF16.F32.PACK_AB R4, RZ, R4 ;  /* 0x00000004ff04723e */ /* 0x000fca00000010ff */
[----:B------:R1:W-:Y:S01]  /*9a00*/  STG.E.U16 desc[UR36][R16.64], R4 ;  /* 0x0000000410007986 */ /* 0x0003e2000c101524 */
[----:B------:R-:W-:Y:S05]  /*9a10*/  BRA `(.L_x_10013) ;  /* 0x0000000400907947 */ /* 0x000fea0003800000 */
.L_x_10020:
        /* <DEDUP_REMOVED lines=11> */
.L_x_10032:
        /* <DEDUP_REMOVED lines=16> */
.L_x_10035:
[----:B------:R-:W-:-:S04]  /*9bd0*/  LOP3.LUT R4, R4, 0x80000000, RZ, 0xc0, !PT ;  /* 0x8000000004047812 */ /* 0x000fc800078ec0ff */
[----:B------:R-:W-:-:S04]  /*9be0*/  SHF.R.U32.HI R3, RZ, 0x18, R4 ;  /* 0x00000018ff037819 */ /* 0x000fc80000011604 */
[----:B------:R-:W-:-:S04]  /*9bf0*/  LOP3.LUT R0, R0, R3, RZ, 0xfc, !PT ;  /* 0x0000000300007212 */ /* 0x000fc800078efcff */
[----:B------:R-:W-:-:S07]  /*9c00*/  PRMT R8, R0, 0x7610, R8 ;  /* 0x0000761000087816 */ /* 0x000fce0000000008 */
.L_x_10034:
[----:B------:R-:W-:Y:S05]  /*9c10*/  BSYNC B0 ;  /* 0x0000000000007941 */ /* 0x000fea0003800000 */
.L_x_10033:
[----:B------:R1:W-:Y:S01]  /*9c20*/  STG.E.U8 desc[UR36][R16.64], R8 ;  /* 0x0000000810007986 */ /* 0x0003e2000c101124 */
[----:B------:R-:W-:Y:S05]  /*9c30*/  BRA `(.L_x_10013) ;  /* 0x0000000400087947 */ /* 0x000fea0003800000 */
.L_x_10031:
        /* <DEDUP_REMOVED lines=16> */
.L_x_10038:
[----:B------:R-:W-:-:S04]  /*9d40*/  LOP3.LUT R4, R4, 0x80000000, RZ, 0xc0, !PT ;  /* 0x8000000004047812 */ /* 0x000fc800078ec0ff */
[----:B------:R-:W-:-:S04]  /*9d50*/  SHF.R.U32.HI R3, RZ, 0x18, R4 ;  /* 0x00000018ff037819 */ /* 0x000fc80000011604 */
[----:B------:R-:W-:-:S04]  /*9d60*/  LOP3.LUT R0, R0, R3, RZ, 0xfc, !PT ;  /* 0x0000000300007212 */ /* 0x000fc800078efcff */
[----:B------:R-:W-:-:S07]  /*9d70*/  PRMT R8, R0, 0x7610, R8 ;  /* 0x0000761000087816 */ /* 0x000fce0000000008 */
.L_x_10037:
[----:B------:R-:W-:Y:S05]  /*9d80*/  BSYNC B0 ;  /* 0x0000000000007941 */ /* 0x000fea0003800000 */
.L_x_10036:
[----:B------:R4:W-:Y:S01]  /*9d90*/  STG.E.U8 desc[UR36][R16.64], R8 ;  /* 0x0000000810007986 */ /* 0x0009e2000c101124 */
[----:B------:R-:W-:Y:S05]  /*9da0*/  BRA `(.L_x_10013) ;  /* 0x0000000000ac7947 */ /* 0x000fea0003800000 */
.L_x_10030:
        /* <DEDUP_REMOVED lines=21> */
.L_x_10012:
        /* <DEDUP_REMOVED lines=16> */
.L_x_10041:
[----:B------:R-:W-:Y:S05]  /*a000*/  BRA `(.L_x_10013) ;  /* 0x0000000000147947 */ /* 0x000fea0003800000 */
.L_x_10040:
[----:B------:R-:W1:Y:S02]  /*a010*/  F2I.U64.TRUNC R4, R4 ;  /* 0x0000000400047311 */ /* 0x000e64000020d800 */
[----:B-1----:R3:W-:Y:S01]  /*a020*/  STG.E.64 desc[UR36][R16.64], R4 ;  /* 0x0000000410007986 */ /* 0x0027e2000c101b24 */
[----:B------:R-:W-:Y:S05]  /*a030*/  BRA `(.L_x_10013) ;  /* 0x0000000000087947 */ /* 0x000fea0003800000 */
.L_x_10039:
[----:B------:R-:W1:Y:S02]  /*a040*/  F2I.FTZ.U32.TRUNC.NTZ R3, R4 ;  /* 0x0000000400037305 */ /* 0x000e64000021f000 */
[----:B-1----:R1:W-:Y:S02]  /*a050*/  STG.E desc[UR36][R16.64], R3 ;  /* 0x0000000310007986 */ /* 0x0023e4000c101924 */
.L_x_10013:
[----:B------:R-:W-:-:S07]  /*a060*/  VIADD R23, R23, 0x80 ;  /* 0x0000008017177836 */ /* 0x000fce0000000000 */
.L_x_9968:
[----:B------:R-:W-:Y:S05]  /*a070*/  BSYNC B7 ;  /* 0x0000000000077941 */ /* 0x000fea0003800000 */
.L_x_9967:
        /* <DEDUP_REMOVED lines=306> */
.L_x_10042:
        /* <DEDUP_REMOVED lines=20> */
[----:B--2---:R-:W4:Y:S01]  /*b4e0*/  I2F.S16 R2, R2 ;  /* 0x0000000200027306 */ /* 0x004f220000101400 */
[----:B------:R-:W-:Y:S05]  /*b4f0*/  BRA `(.L_x_10049) ;  /* 0x0000000c00387947 */ /* 0x000fea0003800000 */
.L_x_10047:
[----:B------:R-:W2:Y:S02]  /*b500*/  LDG.E.U8 R2, desc[UR36][R4.64] ;  /* 0x0000002404027981 */ /* 0x000ea4000c1e1100 */
[----:B--2---:R-:W-:Y:S01]  /*b510*/  I2FP.F32.U32 R2, R2 ;  /* 0x0000000200027245 */ /* 0x004fe20000201000 */
[----:B------:R-:W-:Y:S06]  /*b520*/  BRA `(.L_x_10049) ;  /* 0x0000000c002c7947 */ /* 0x000fec0003800000 */
.L_x_10046:
        /* <DEDUP_REMOVED lines=9> */
.L_x_10051:
[----:B------:R-:W2:Y:S02]  /*b5c0*/  LDG.E R2, desc[UR36][R4.64] ;  /* 0x0000002404027981 */ /* 0x000ea4000c1e1900 */
[----:B--2---:R-:W-:Y:S01]  /*b5d0*/  I2FP.F32.S32 R2, R2 ;  /* 0x0000000200027245 */ /* 0x004fe20000201400 */
[----:B------:R-:W-:Y:S06]  /*b5e0*/  BRA `(.L_x_10049) ;  /* 0x0000000800fc7947 */ /* 0x000fec0003800000 */
.L_x_10050:
[----:B------:R-:W2:Y:S02]  /*b5f0*/  LDG.E.U16 R2, desc[UR36][R4.64] ;  /* 0x0000002404027981 */ /* 0x000ea4000c1e1500 */
[----:B--2---:R-:W0:Y:S01]  /*b600*/  I2F.S16 R2, R2 ;  /* 0x0000000200027306 */ /* 0x004e220000101400 */
[----:B------:R-:W-:Y:S05]  /*b610*/  BRA `(.L_x_10049) ;  /* 0x0000000800f07947 */ /* 0x000fea0003800000 */
.L_x_10045:
        /* <DEDUP_REMOVED lines=8> */
.L_x_10053:
[----:B------:R-:W2:Y:S02]  /*b6a0*/  LDG.E.U16 R2, desc[UR36][R4.64] ;  /* 0x0000002404027981 */ /* 0x000ea4000c1e1500 */
[----:B--2---:R-:W-:Y:S01]  /*b6b0*/  HADD2.F32 R2, -RZ, R2.H0_H0 ;  /* 0x20000002ff027230 */ /* 0x004fe20000004100 */
[----:B------:R-:W-:Y:S06]  /*b6c0*/  BRA `(.L_x_10049) ;  /* 0x0000000800c47947 */ /* 0x000fec0003800000 */
.L_x_10052:
        /* <DEDUP_REMOVED lines=8> */
.L_x_10055:
[----:B------:R-:W2:Y:S02]  /*b750*/  LDG.E.U16 R2, desc[UR36][R4.64] ;  /* 0x0000002404027981 */ /* 0x000ea4000c1e1500 */
[----:B--2---:R-:W-:Y:S01]  /*b760*/  HADD2.F32 R2, -RZ, R2.H0_H0 ;  /* 0x20000002ff027230 */ /* 0x004fe20000004100 */
[----:B------:R-:W-:Y:S06]  /*b770*/  BRA `(.L_x_10049) ;  /* 0x0000000800987947 */ /* 0x000fec0003800000 */
.L_x_10054:
[----:B------:R-:W2:Y:S01]  /*b780*/  LDG.E.64 R4, desc[UR36][R4.64] ;  /* 0x0000002404047981 */ /* 0x000ea2000c1e1b00 */
[----:B------:R-:W-:Y:S01]  /*b790*/  UMOV UR4, 0xf0000000 ;  /* 0xf000000000047882 */ /* 0x000fe20000000000 */
[----:B------:R-:W-:Y:S01]  /*b7a0*/  UMOV UR5, 0x380fffff ;  /* 0x380fffff00057882 */ /* 0x000fe20000000000 */
[----:B--2---:R-:W0:Y:S01]  /*b7b0*/  F2F.F32.F64 R2, R4 ;  /* 0x0000000400027310 */ /* 0x004e220000301000 */
[----:B------:R-:W-:-:S14]  /*b7c0*/  DSETP.GEU.AND P0, PT, |R4|, UR4, PT ;  /* 0x0000000404007e2a */ /* 0x000fdc000bf0e200 */
[----:B0-----:R-:W-:Y:S01]  /*b7d0*/  @!P0 FMUL R2, R2, 1.175494350822287508e-38 ;  /* 0x0080000002028820 */ /* 0x001fe20000400000 */
[----:B------:R-:W-:Y:S06]  /*b7e0*/  BRA `(.L_x_10049) ;  /* 0x00000008007c7947 */ /* 0x000fec0003800000 */
.L_x_10044:
        /* <DEDUP_REMOVED lines=12> */
.L_x_10058:
[----:B------:R-:W2:Y:S01]  /*b8b0*/  LDG.E.64 R4, desc[UR36][R4.64] ;  /* 0x0000002404047981 */ /* 0x000ea2000c1e1b00 */
[----:B------:R-:W-:Y:S01]  /*b8c0*/  UMOV UR4, 0xf0000000 ;  /* 0xf000000000047882 */ /* 0x000fe20000000000 */
[----:B------:R-:W-:Y:S01]  /*b8d0*/  UMOV UR5, 0x380fffff ;  /* 0x380fffff00057882 */ /* 0x000fe20000000000 */
[----:B--2---:R-:W0:Y:S01]  /*b8e0*/  F2F.F32.F64 R2, R4 ;  /* 0x0000000400027310 */ /* 0x004e220000301000 */
[----:B------:R-:W-:-:S14]  /*b8f0*/  DSETP.GEU.AND P0, PT, |R4|, UR4, PT ;  /* 0x0000000404007e2a */ /* 0x000fdc000bf0e200 */
[----:B0-----:R-:W-:Y:S01]  /*b900*/  @!P0 FMUL R2, R2, 1.175494350822287508e-38 ;  /* 0x0080000002028820 */ /* 0x001fe20000400000 */
[----:B------:R-:W-:Y:S06]  /*b910*/  BRA `(.L_x_10049) ;  /* 0x0000000800307947 */ /* 0x000fec0003800000 */
.L_x_10057:
        /* <DEDUP_REMOVED lines=26> */
.L_x_10060:
        /* <DEDUP_REMOVED lines=13> */
.L_x_10059:
[----:B------:R-:W2:Y:S02]  /*bb90*/  LDG.E.U16 R2, desc[UR36][R4.64] ;  /* 0x0000002404027981 */ /* 0x000ea4000c1e1500 */
[----:B--2---:R-:W-:Y:S01]  /*bba0*/  IMAD.U32 R2, R2, 0x10000, RZ ;  /* 0x0001000002027824 */ /* 0x004fe200078e00ff */
[----:B------:R-:W-:Y:S06]  /*bbb0*/  BRA `(.L_x_10049) ;  /* 0x0000000400887947 */ /* 0x000fec0003800000 */
.L_x_10056:
        /* <DEDUP_REMOVED lines=11> */
.L_x_10063:
        /* <DEDUP_REMOVED lines=20> */
.L_x_10065:
[----:B------:R-:W-:Y:S05]  /*bdb0*/  BSYNC B0 ;  /* 0x0000000000007941 */ /* 0x000fea0003800000 */
.L_x_10064:
[----:B------:R-:W-:Y:S01]  /*bdc0*/  IMAD.SHL.U32 R2, R2, 0x100000, RZ ;  /* 0x0010000002027824 */ /* 0x000fe200078e00ff */
[----:B------:R-:W-:-:S04]  /*bdd0*/  LEA R3, R0, 0x3b800000, 0x17 ;  /* 0x3b80000000037811 */ /* 0x000fc800078eb8ff */
[----:B------:R-:W-:Y:S01]  /*bde0*/  LOP3.LUT R2, R3, R2, R4, 0xfe, !PT ;  /* 0x0000000203027212 */ /* 0x000fe200078efe04 */
[----:B------:R-:W-:Y:S06]  /*bdf0*/  BRA `(.L_x_10049) ;  /* 0x0000000000f87947 */ /* 0x000fec0003800000 */
.L_x_10062:
        /* <DEDUP_REMOVED lines=20> */
.L_x_10067:
[----:B------:R-:W-:Y:S05]  /*bf40*/  BSYNC B0 ;  /* 0x0000000000007941 */ /* 0x000fea0003800000 */
.L_x_10066:
[----:B------:R-:W-:Y:S01]  /*bf50*/  IMAD.SHL.U32 R2, R2, 0x200000, RZ ;  /* 0x0020000002027824 */ /* 0x000fe200078e00ff */
[----:B------:R-:W-:-:S04]  /*bf60*/  LEA R3, R0, 0x37800000, 0x17 ;  /* 0x3780000000037811 */ /* 0x000fc800078eb8ff */
[----:B------:R-:W-:Y:S01]  /*bf70*/  LOP3.LUT R2, R3, R2, R4, 0xfe, !PT ;  /* 0x0000000203027212 */ /* 0x000fe200078efe04 */
[----:B------:R-:W-:Y:S06]  /*bf80*/  BRA `(.L_x_10049) ;  /* 0x0000000000947947 */ /* 0x000fec0003800000 */
.L_x_10061:
        /* <DEDUP_REMOVED lines=14> */
.L_x_10048:
        /* <DEDUP_REMOVED lines=16> */
.L_x_10070:
[----:B------:R-:W-:Y:S01]  /*c170*/  IMAD.MOV.U32 R2, RZ, RZ, RZ ;  /* 0x000000ffff027224 */ /* 0x000fe200078e00ff */
[----:B------:R-:W-:Y:S06]  /*c180*/  BRA `(.L_x_10049) ;  /* 0x0000000000147947 */ /* 0x000fec0003800000 */
.L_x_10069:
[----:B------:R-:W2:Y:S02]  /*c190*/  LDG.E.64 R2, desc[UR36][R4.64] ;  /* 0x0000002404027981 */ /* 0x000ea4000c1e1b00 */
[----:B--2---:R0:W1:Y:S01]  /*c1a0*/  I2F.U64 R2, R2 ;  /* 0x0000000200027312 */ /* 0x0040620000301000 */
[----:B------:R-:W-:Y:S05]  /*c1b0*/  BRA `(.L_x_10049) ;  /* 0x0000000000087947 */ /* 0x000fea0003800000 */
.L_x_10068:
[----:B------:R-:W2:Y:S02]  /*c1c0*/  LDG.E R2, desc[UR36][R4.64] ;  /* 0x0000002404027981 */ /* 0x000ea4000c1e1900 */
[----:B--2---:R-:W-:-:S07]  /*c1d0*/  I2FP.F32.U32 R2, R2 ;  /* 0x0000000200027245 */ /* 0x004fce0000201000 */
.L_x_10049:
[----:B------:R-:W-:Y:S05]  /*c1e0*/  BSYNC B6 ;  /* 0x0000000000067941 */ /* 0x000fea0003800000 */
.L_x_10043:
[----:B0-----:R-:W0:Y:S02]  /*c1f0*/  LDC R3, c[0x0][0x424] ;  /* 0x00010900ff037b82 */ /* 0x001e240000000800 */
[----:B0-----:R-:W-:-:S13]  /*c200*/  FSETP.NEU.FTZ.AND P0, PT, R3, RZ, PT ;  /* 0x000000ff0300720b */ /* 0x001fda0003f1d000 */
[----:B--23--:R-:W1:Y:S02]  /*c210*/  @!P0 MUFU.RCP R5, R3 ;  /* 0x0000000300058308 */ /* 0x00ce640000001000 */
[----:B-1--45:R-:W-:Y:S01]  /*c220*/  @!P0 FMUL.FTZ R4, R5, R2 ;  /* 0x0000000205048220 */ /* 0x032fe20000410000 */
        /* <DEDUP_REMOVED lines=28> */
.L_x_10077:
[----:B------:R-:W-:Y:S01]  /*c3f0*/  FSETP.GEU.FTZ.AND P0, PT, R4, -R6, PT ;  /* 0x800000060400720b */ /* 0x000fe20003f1e000 */
[----:B------:R-:W-:-:S12]  /*c400*/  FADD.FTZ R0, R0, -1 ;  /* 0xbf80000000007421 */ /* 0x000fd80000010000 */
[----:B------:R-:W-:-:S07]  /*c410*/  @!P0 FADD.FTZ R0, R0, -1 ;  /* 0xbf80000000008421 */ /* 0x000fce0000010000 */
.L_x_10076:
[----:B------:R-:W-:Y:S05]  /*c420*/  BSYNC B1 ;  /* 0x0000000000017941 */ /* 0x000fea0003800000 */
.L_x_10075:
[----:B------:R-:W-:Y:S01]  /*c430*/  FFMA.FTZ R5, -R6, R0, R5 ;  /* 0x0000000006057223 */ /* 0x000fe20000010105 */
[----:B------:R-:W-:Y:S06]  /*c440*/  BRA `(.L_x_10073) ;  /* 0x00000000007c7947 */ /* 0x000fec0003800000 */
.L_x_10074:
        /* <DEDUP_REMOVED lines=15> */
.L_x_10080:
        /* <DEDUP_REMOVED lines=13> */
.L_x_10079:
[----:B------:R-:W-:Y:S05]  /*c610*/  BSYNC B1 ;  /* 0x0000000000017941 */ /* 0x000fea0003800000 */
.L_x_10078:
[----:B------:R-:W-:-:S04]  /*c620*/  FMUL.FTZ R5, R4, 1.1920928955078125e-07 ;  /* 0x3400000004057820 */ /* 0x000fc80000410000 */
[----:B------:R-:W-:-:S07]  /*c630*/  FMUL.FTZ R5, R8, R5 ;  /* 0x0000000508057220 */ /* 0x000fce0000410000 */
.L_x_10073:
[----:B------:R-:W-:Y:S05]  /*c640*/  BSYNC B0 ;  /* 0x0000000000007941 */ /* 0x000fea0003800000 */
.L_x_10072:
        /* <DEDUP_REMOVED lines=19> */
.L_x_10071:
        /* <DEDUP_REMOVED lines=15> */
.L_x_10084:
[----:B------:R-:W1:Y:S02]  /*c870*/  F2I.S64.TRUNC R4, R4 ;  /* 0x0000000400047311 */ /* 0x000e64000020d900 */
[----:B-1----:R-:W-:-:S05]  /*c880*/  IMAD.MOV.U32 R3, RZ, RZ, R4 ;  /* 0x000000ffff037224 */ /* 0x002fca00078e0004 */
[----:B------:R-:W-:Y:S01]  /*c890*/  STG.E.U8 desc[UR36][R16.64], R3 ;  /* 0x0000000310007986 */ /* 0x000fe2000c101124 */
[----:B------:R-:W-:Y:S05]  /*c8a0*/  EXIT ;  /* 0x000000000000794d */ /* 0x000fea0003800000 */
.L_x_10083:
        /* <DEDUP_REMOVED lines=9> */
.L_x_10087:
[----:B------:R-:W1:Y:S02]  /*c940*/  F2I.FTZ.TRUNC.NTZ R3, R4 ;  /* 0x0000000400037305 */ /* 0x000e64000021f100 */
[----:B-1----:R-:W-:Y:S01]  /*c950*/  STG.E desc[UR36][R16.64], R3 ;  /* 0x0000000310007986 */ /* 0x002fe2000c101924 */
[----:B------:R-:W-:Y:S05]  /*c960*/  EXIT ;  /* 0x000000000000794d */ /* 0x000fea0003800000 */
.L_x_10086:
[----:B------:R-:W1:Y:S02]  /*c970*/  F2I.FTZ.TRUNC.NTZ R3, R4 ;  /* 0x0000000400037305 */ /* 0x000e64000021f100 */
[----:B-1----:R-:W-:Y:S01]  /*c980*/  STG.E.U16 desc[UR36][R16.64], R3 ;  /* 0x0000000310007986 */ /* 0x002fe2000c101524 */
[----:B------:R-:W-:Y:S05]  /*c990*/  EXIT ;  /* 0x000000000000794d */ /* 0x000fea0003800000 */
.L_x_10082:
        /* <DEDUP_REMOVED lines=8> */
.L_x_10089:
[----:B------:R-:W-:-:S05]  /*ca20*/  F2FP.F16.F32.PACK_AB R4, RZ, R4 ;  /* 0x00000004ff04723e */ /* 0x000fca00000000ff */
[----:B------:R-:W-:Y:S01]  /*ca30*/  STG.E.U16 desc[UR36][R16.64], R4 ;  /* 0x0000000410007986 */ /* 0x000fe2000c101524 */
[----:B------:R-:W-:Y:S05]  /*ca40*/  EXIT ;  /* 0x000000000000794d */ /* 0x000fea0003800000 */
.L_x_10088:
        /* <DEDUP_REMOVED lines=9> */
.L_x_10091:
[----:B------:R-:W-:-:S04]  /*cae0*/  F2FP.F16.F32.PACK_AB R3, RZ, R4 ;  /* 0x00000004ff03723e */ /* 0x000fc800000000ff */
[----:B------:R-:W-:-:S05]  /*caf0*/  PRMT R3, R3, 0x5410, RZ ;  /* 0x0000541003037816 */ /* 0x000fca00000000ff */
[----:B------:R-:W-:Y:S01]  /*cb00*/  STG.E desc[UR36][R16.64], R3 ;  /* 0x0000000310007986 */ /* 0x000fe2000c101924 */
[----:B------:R-:W-:Y:S05]  /*cb10*/  EXIT ;  /* 0x000000000000794d */ /* 0x000fea0003800000 */
.L_x_10090:
[----:B------:R-:W-:-:S06]  /*cb20*/  FMUL.FTZ R2, R4, 1 ;  /* 0x3f80000004027820 */ /* 0x000fcc0000410000 */
[----:B------:R-:W1:Y:S02]  /*cb30*/  F2F.F64.F32 R2, R2 ;  /* 0x0000000200027310 */ /* 0x000e640000201800 */
[----:B-1----:R-:W-:Y:S01]  /*cb40*/  STG.E.64 desc[UR36][R16.64], R2 ;  /* 0x0000000210007986 */ /* 0x002fe2000c101b24 */
[----:B------:R-:W-:Y:S05]  /*cb50*/  EXIT ;  /* 0x000000000000794d */ /* 0x000fea0003800000 */
.L_x_10081:
        /* <DEDUP_REMOVED lines=12> */
.L_x_10094:
[----:B------:R-:W-:Y:S01]  /*cc20*/  FMUL.FTZ R4, R4, 1 ;  /* 0x3f80000004047820 */ /* 0x000fe20000410000 */
[----:B------:R-:W-:-:S05]  /*cc30*/  CS2R R6, SRZ ;  /* 0x0000000000067805 */ /* 0x000fca000001ff00 */
[----:B------:R-:W1:Y:S02]  /*cc40*/  F2F.F64.F32 R4, R4 ;  /* 0x0000000400047310 */ /* 0x000e640000201800 */
[----:B-1----:R-:W-:Y:S01]  /*cc50*/  STG.E.128 desc[UR36][R16.64], R4 ;  /* 0x0000000410007986 */ /* 0x002fe2000c101d24 */
[----:B------:R-:W-:Y:S05]  /*cc60*/  EXIT ;  /* 0x000000000000794d */ /* 0x000fea0003800000 */
.L_x_10093:
        /* <DEDUP_REMOVED lines=20> */
.L_x_10098:
[----:B------:R-:W-:Y:S05]  /*cdb0*/  BSYNC B0 ;  /* 0x0000000000007941 */ /* 0x000fea0003800000 */
.L_x_10097:
[----:B------:R-:W-:-:S05]  /*cdc0*/  LOP3.LUT R5, R0, R5, RZ, 0xfc, !PT ;  /* 0x0000000500057212 */ /* 0x000fca00078efcff */
[----:B------:R-:W-:Y:S01]  /*cdd0*/  STG.E.U8 desc[UR36][R16.64], R5 ;  /* 0x0000000510007986 */ /* 0x000fe2000c101124 */
[----:B------:R-:W-:Y:S05]  /*cde0*/  EXIT ;  /* 0x000000000000794d */ /* 0x000fea0003800000 */
.L_x_10096:
        /* <DEDUP_REMOVED lines=12> */
.L_x_10100:
[----:B------:R-:W-:Y:S01]  /*ceb0*/  IMAD.MOV.U32 R0, RZ, RZ, 0x7f ;  /* 0x0000007fff007424 */ /* 0x000fe200078e00ff */
[----:B------:R-:W-:-:S04]  /*cec0*/  ISETP.GT.U32.AND P0, PT, R2, 0x7f800000, PT ;  /* 0x7f8000000200780c */ /* 0x000fc80003f04070 */
[----:B------:R-:W-:-:S09]  /*ced0*/  SEL R0, R0, 0x7c, P0 ;  /* 0x0000007c00007807 */ /* 0x000fd20000000000 */
.L_x_10101:
[----:B------:R-:W-:Y:S05]  /*cee0*/  BSYNC B0 ;  /* 0x0000000000007941 */ /* 0x000fea0003800000 */
.L_x_10099:
[----:B------:R-:W-:-:S04]  /*cef0*/  LOP3.LUT R4, R4, 0x80000000, RZ, 0xc0, !PT ;  /* 0x8000000004047812 */ /* 0x000fc800078ec0ff */
[----:B------:R-:W-:-:S04]  /*cf00*/  SHF.R.U32.HI R3, RZ, 0x18, R4 ;  /* 0x00000018ff037819 */ /* 0x000fc80000011604 */
[----:B------:R-:W-:-:S05]  /*cf10*/  LOP3.LUT R3, R0, R3, RZ, 0xfc, !PT ;  /* 0x0000000300037212 */ /* 0x000fca00078efcff */
[----:B------:R-:W-:Y:S01]  /*cf20*/  STG.E.U8 desc[UR36][R16.64], R3 ;  /* 0x0000000310007986 */ /* 0x000fe2000c101124 */
[----:B------:R-:W-:Y:S05]  /*cf30*/  EXIT ;  /* 0x000000000000794d */ /* 0x000fea0003800000 */
.L_x_10095:
[----:B------:R-:W-:-:S05]  /*cf40*/  F2FP.BF16.F32.PACK_AB R4, RZ, R4 ;  /* 0x00000004ff04723e */ /* 0x000fca00000010ff */
[----:B------:R-:W-:Y:S01]  /*cf50*/  STG.E.U16 desc[UR36][R16.64], R4 ;  /* 0x0000000410007986 */ /* 0x000fe2000c101524 */
[----:B------:R-:W-:Y:S05]  /*cf60*/  EXIT ;  /* 0x000000000000794d */ /* 0x000fea0003800000 */
.L_x_10092:
        /* <DEDUP_REMOVED lines=11> */
.L_x_10104:
        /* <DEDUP_REMOVED lines=16> */
.L_x_10107:
[----:B------:R-:W-:-:S04]  /*d120*/  LOP3.LUT R4, R4, 0x80000000, RZ, 0xc0, !PT ;  /* 0x8000000004047812 */ /* 0x000fc800078ec0ff */
[----:B------:R-:W-:-:S04]  /*d130*/  SHF.R.U32.HI R3, RZ, 0x18, R4 ;  /* 0x00000018ff037819 */ /* 0x000fc80000011604 */
[----:B------:R-:W-:-:S04]  /*d140*/  LOP3.LUT R0, R0, R3, RZ, 0xfc, !PT ;  /* 0x0000000300007212 */ /* 0x000fc800078efcff */
[----:B------:R-:W-:-:S07]  /*d150*/  PRMT R8, R0, 0x7610, R8 ;  /* 0x0000761000087816 */ /* 0x000fce0000000008 */
.L_x_10106:
[----:B------:R-:W-:Y:S05]  /*d160*/  BSYNC B0 ;  /* 0x0000000000007941 */ /* 0x000fea0003800000 */
.L_x_10105:
[----:B------:R-:W-:Y:S01]  /*d170*/  STG.E.U8 desc[UR36][R16.64], R8 ;  /* 0x0000000810007986 */ /* 0x000fe2000c101124 */
[----:B------:R-:W-:Y:S05]  /*d180*/  EXIT ;  /* 0x000000000000794d */ /* 0x000fea0003800000 */
.L_x_10103:
        /* <DEDUP_REMOVED lines=16> */
.L_x_10110:
[----:B------:R-:W-:-:S04]  /*d290*/  LOP3.LUT R4, R4, 0x80000000, RZ, 0xc0, !PT ;  /* 0x8000000004047812 */ /* 0x000fc800078ec0ff */
[----:B------:R-:W-:-:S04]  /*d2a0*/  SHF.R.U32.HI R3, RZ, 0x18, R4 ;  /* 0x00000018ff037819 */ /* 0x000fc80000011604 */
[----:B------:R-:W-:-:S04]  /*d2b0*/  LOP3.LUT R0, R0, R3, RZ, 0xfc, !PT ;  /* 0x0000000300007212 */ /* 0x000fc800078efcff */
[----:B------:R-:W-:-:S07]  /*d2c0*/  PRMT R8, R0, 0x7610, R8 ;  /* 0x0000761000087816 */ /* 0x000fce0000000008 */
.L_x_10109:
[----:B------:R-:W-:Y:S05]  /*d2d0*/  BSYNC B0 ;  /* 0x0000000000007941 */ /* 0x000fea0003800000 */
.L_x_10108:
[----:B------:R-:W-:Y:S01]  /*d2e0*/  STG.E.U8 desc[UR36][R16.64], R8 ;  /* 0x0000000810007986 */ /* 0x000fe2000c101124 */
[----:B------:R-:W-:Y:S05]  /*d2f0*/  EXIT ;  /* 0x000000000000794d */ /* 0x000fea0003800000 */
.L_x_10102:
        /* <DEDUP_REMOVED lines=21> */
.L_x_10085:
        /* <DEDUP_REMOVED lines=16> */
.L_x_10113:
[----:B------:R-:W-:Y:S05]  /*d550*/  EXIT ;  /* 0x000000000000794d */ /* 0x000fea0003800000 */
.L_x_10112:
[----:B------:R-:W1:Y:S02]  /*d560*/  F2I.U64.TRUNC R4, R4 ;  /* 0x0000000400047311 */ /* 0x000e64000020d800 */
[----:B-1----:R-:W-:Y:S01]  /*d570*/  STG.E.64 desc[UR36][R16.64], R4 ;  /* 0x0000000410007986 */ /* 0x002fe2000c101b24 */
[----:B------:R-:W-:Y:S05]  /*d580*/  EXIT ;  /* 0x000000000000794d */ /* 0x000fea0003800000 */
.L_x_10111:
[----:B------:R-:W1:Y:S02]  /*d590*/  F2I.FTZ.U32.TRUNC.NTZ R3, R4 ;  /* 0x0000000400037305 */ /* 0x000e64000021f000 */
[----:B-1----:R-:W-:Y:S01]  /*d5a0*/  STG.E desc[UR36][R16.64], R3 ;  /* 0x0000000310007986 */ /* 0x002fe2000c101924 */
[----:B------:R-:W-:Y:S05]  /*d5b0*/  EXIT ;  /* 0x000000000000794d */ /* 0x000fea0003800000 */
.L_x_10114:
        /* <DEDUP_REMOVED lines=12> */
.L_x_37811:


//--------------------- .text._ZN2at6native27unrolled_elementwise_kernelINS0_13BUnaryFunctorIfffZZZNS0_15binary_internal21div_floor_kernel_cudaERNS_18TensorIteratorBaseEENKUlvE1_clEvENKUlvE0_clEvEUlffE_EESt5arrayIPcLm2EELi4E23TrivialOffsetCalculatorILi1EjESE_NS0_6memory12LoadWithCastILi1EEENSF_13StoreWithCastILi1EEEEEviT_T0_T2_T3_T4_T5_ --------------------------
	.section	.text._ZN2at6native27unrolled_elementwise_kernelINS0_13BUnaryFunctorIfffZZZNS0_15binary_internal21div_floor_kernel_cudaERNS_18TensorIteratorBaseEENKUlvE1_clEvENKUlvE0_clEvEUlffE_EESt5arrayIPcLm2EELi4E23TrivialOffsetCalculatorILi1EjESE_NS0_6memory12LoadWithCastILi1EEENSF_13StoreWithCastILi1EEEEEviT_T0_T2_T3_T4_T5_,"ax",@progbits
	.align	128
        .global         _ZN2at6native27unrolled_elementwise_kernelINS0_13BUnaryFunctorIfffZZZNS0_15binary_internal21div_floor_kernel_cudaERNS_18TensorIteratorBaseEENKUlvE1_clEvENKUlvE0_clEvEUlffE_EESt5arrayIPcLm2EELi4E23TrivialOffsetCalculatorILi1EjESE_NS0_6memory12LoadWithCastILi1EEENSF_13StoreWithCastILi1EEEEEviT_T0_T2_T3_T4_T5_
        .type           _ZN2at6native27unrolled_elementwise_kernelINS0_13BUnaryFunctorIfffZZZNS0_15binary_internal21div_floor_kernel_cudaERNS_18TensorIteratorBaseEENKUlvE1_clEvENKUlvE0_clEvEUlffE_EESt5arrayIPcLm2EELi4E23TrivialOffsetCalculatorILi1EjESE_NS0_6memory12LoadWithCastILi1EEENSF_13StoreWithCastILi1EEEEEviT_T0_T2_T3_T4_T5_,@function
        .size           _ZN2at6native27unrolled_elementwise_kernelINS0_13BUnaryFunctorIfffZZZNS0_15binary_internal21div_floor_kernel_cudaERNS_18TensorIteratorBaseEENKUlvE1_clEvENKUlvE0_clEvEUlffE_EESt5arrayIPcLm2EELi4E23TrivialOffsetCalculatorILi1EjESE_NS0_6memory12LoadWithCastILi1EEENSF_13StoreWithCastILi1EEEEEviT_T0_T2_T3_T4_T5_,(.L_x_37812 - _ZN2at6native27unrolled_elementwise_kernelINS0_13BUnaryFunctorIfffZZZNS0_15binary_internal21div_floor_kernel_cudaERNS_18TensorIteratorBaseEENKUlvE1_clEvENKUlvE0_clEvEUlffE_EESt5arrayIPcLm2EELi4E23TrivialOffsetCalculatorILi1EjESE_NS0_6memory12LoadWithCastILi1EEENSF_13StoreWithCastILi1EEEEEviT_T0_T2_T3_T4_T5_)
        .other          _ZN2at6native27unrolled_elementwise_kernelINS0_13BUnaryFunctorIfffZZZNS0_15binary_internal21div_floor_kernel_cudaERNS_18TensorIteratorBaseEENKUlvE1_clEvENKUlvE0_clEvEUlffE_EESt5arrayIPcLm2EELi4E23TrivialOffsetCalculatorILi1EjESE_NS0_6memory12LoadWithCastILi1EEENSF_13StoreWithCastILi1EEEEEviT_T0_T2_T3_T4_T5_,@"STO_CUDA_ENTRY STV_DEFAULT"
_ZN2at6native27unrolled_elementwise_kernelINS0_13BUnaryFunctorIfffZZZNS0_15binary_internal21div_floor_kernel_cudaERNS_18TensorIteratorBaseEENKUlvE1_clEvENKUlvE0_clEvEUlffE_EESt5arrayIPcLm2EELi4E23TrivialOffsetCalculatorILi1EjESE_NS0_6memory12LoadWithCastILi1EEENSF_13StoreWithCastILi1EEEEEviT_T0_T2_T3_T4_T5_:
.text._ZN2at6native27unrolled_elementwise_kernelINS0_13BUnaryFunctorIfffZZZNS0_15binary_internal21div_floor_kernel_cudaERNS_18TensorIteratorBaseEENKUlvE1_clEvENKUlvE0_clEvEUlffE_EESt5arrayIPcLm2EELi4E23TrivialOffsetCalculatorILi1EjESE_NS0_6memory12LoadWithCastILi1EEENSF_13StoreWithCastILi1EEEEEviT_T0_T2_T3_T4_T5_:
        /* <DEDUP_REMOVED lines=9> */
[----:B-1----:R-:W-:-:S05]  /*0090*/  IMAD R17, R2, -0x200, R17 ;  /* 0xfffffe0002117824 */ /* 0x002fca00078e0211 */
[----:B--2---:R-:W-:-:S13]  /*00a0*/  ISETP.GE.AND P0, PT, R22, R17, PT ;  /* 0x000000111600720c */ /* 0x004fda0003f06270 */
[----:B0--3--:R-:W-:Y:S05]  /*00b0*/  @P0 BRA `(.L_x_10116) ;  /* 0x0000000c009c0947 */ /* 0x009fea0003800000 */
        /* <DEDUP_REMOVED lines=21> */
.L_x_10121:
[----:B------:R-:W2:Y:S02]  /*0210*/  LDG.E.U8 R4, desc[UR36][R4.64] ;  /* 0x0000002404047981 */ /* 0x000ea4000c1e1100 */
[----:B--2---:R-:W-:Y:S01]  /*0220*/  I2FP.F32.U32 R18, R4 ;  /* 0x0000000400127245 */ /* 0x004fe20000201000 */
[----:B------:R-:W-:Y:S06]  /*0230*/  BRA `(.L_x_10123) ;  /* 0x0000000c00307947 */ /* 0x000fec0003800000 */
.L_x_10120:
        /* <DEDUP_REMOVED lines=9> */
.L_x_10125:
[----:B------:R-:W2:Y:S02]  /*02d0*/  LDG.E R4, desc[UR36][R4.64] ;  /* 0x0000002404047981 */ /* 0x000ea4000c1e1900 */
[----:B--2---:R-:W-:Y:S01]  /*02e0*/  I2FP.F32.S32 R18, R4 ;  /* 0x0000000400127245 */ /* 0x004fe20000201400 */
[----:B------:R-:W-:Y:S06]  /*02f0*/  BRA `(.L_x_10123) ;  /* 0x0000000c00007947 */ /* 0x000fec0003800000 */
.L_x_10124:
[----:B------:R-:W2:Y:S02]  /*0300*/  LDG.E.U16 R4, desc[UR36][R4.64] ;  /* 0x0000002404047981 */ /* 0x000ea4000c1e1500 */
[----:B--2---:R2:W3:Y:S01]  /*0310*/  I2F.S16 R18, R4 ;  /* 0x0000000400127306 */ /* 0x0044e20000101400 */
[----:B------:R-:W-:Y:S05]  /*0320*/  BRA `(.L_x_10123) ;  /* 0x0000000800f47947 */ /* 0x000fea0003800000 */
.L_x_10119:
        /* <DEDUP_REMOVED lines=8> */
.L_x_10127:
[----:B------:R-:W2:Y:S02]  /*03b0*/  LDG.E.U16 R4, desc[UR36][R4.64] ;  /* 0x0000002404047981 */ /* 0x000ea4000c1e1500 */
[----:B--2---:R-:W-:Y:S01]  /*03c0*/  HADD2.F32 R18, -RZ, R4.H0_H0 ;  /* 0x20000004ff127230 */ /* 0x004fe20000004100 */
[----:B------:R-:W-:Y:S06]  /*03d0*/  BRA `(.L_x_10123) ;  /* 0x0000000800c87947 */ /* 0x000fec0003800000 */
.L_x_10126:
        /* <DEDUP_REMOVED lines=8> */
.L_x_10129:
[----:B------:R-:W2:Y:S02]  /*0460*/  LDG.E.U16 R4, desc[UR36][R4.64] ;  /* 0x0000002404047981 */ /* 0x000ea4000c1e1500 */
[----:B--2---:R-:W-:Y:S01]  /*0470*/  HADD2.F32 R18, -RZ, R4.H0_H0 ;  /* 0x20000004ff127230 */ /* 0x004fe20000004100 */
[----:B------:R-:W-:Y:S06]  /*0480*/  BRA `(.L_x_10123) ;  /* 0x00000008009c7947 */ /* 0x000fec0003800000 */
.L_x_10128:
[----:B------:R-:W2:Y:S01]  /*0490*/  LDG.E.64 R4, desc[UR36][R4.64] ;  /* 0x0000002404047981 */ /* 0x000ea2000c1e1b00 */
[----:B------:R-:W-:Y:S01]  /*04a0*/  UMOV UR4, 0xf0000000 ;  /* 0xf000000000047882 */ /* 0x000fe20000000000 */
[----:B------:R-:W-:Y:S01]  /*04b0*/  UMOV UR5, 0x380fffff ;  /* 0x380fffff00057882 */ /* 0x000fe20000000000 */
[----:B--2---:R-:W0:Y:S01]  /*04c0*/  F2F.F32.F64 R18, R4 ;  /* 0x0000000400127310 */ /* 0x004e220000301000 */
[----:B------:R-:W-:-:S14]  /*04d0*/  DSETP.GEU.AND P0, PT, |R4|, UR4, PT ;  /* 0x0000000404007e2a */ /* 0x000fdc000bf0e200 */
[----:B0-----:R-:W-:Y:S01]  /*04e0*/  @!P0 FMUL R18, R18, 1.175494350822287508e-38 ;  /* 0x0080000012128820 */ /* 0x001fe20000400000 */
[----:B------:R-:W-:Y:S06]  /*04f0*/  BRA `(.L_x_10123) ;  /* 0x0000000800807947 */ /* 0x000fec0003800000 */
.L_x_10118:
        /* <DEDUP_REMOVED lines=12> */
.L_x_10132:
[----:B------:R-:W2:Y:S01]  /*05c0*/  LDG.E.64 R4, desc[UR36][R4.64] ;  /* 0x0000002404047981 */ /* 0x000ea2000c1e1b00 */
[----:B------:R-:W-:Y:S01]  /*05d0*/  UMOV UR4, 0xf0000000 ;  /* 0xf000000000047882 */ /* 0x000fe20000000000 */
[----:B------:R-:W-:Y:S01]  /*05e0*/  UMOV UR5, 0x380fffff ;  /* 0x380fffff00057882 */ /* 0x000fe20000000000 */
[----:B--2---:R-:W0:Y:S01]  /*05f0*/  F2F.F32.F64 R18, R4 ;  /* 0x0000000400127310 */ /* 0x004e220000301000 */
[----:B------:R-:W-:-:S14]  /*0600*/  DSETP.GEU.AND P0, PT, |R4|, UR4, PT ;  /* 0x0000000404007e2a */ /* 0x000fdc000bf0e200 */
[----:B0-----:R-:W-:Y:S01]  /*0610*/  @!P0 FMUL R18, R18, 1.175494350822287508e-38 ;  /* 0x0080000012128820 */ /* 0x001fe20000400000 */
[----:B------:R-:W-:Y:S06]  /*0620*/  BRA `(.L_x_10123) ;  /* 0x0000000800347947 */ /* 0x000fec0003800000 */
.L_x_10131:
        /* <DEDUP_REMOVED lines=26> */
.L_x_10134:
        /* <DEDUP_REMOVED lines=14> */
.L_x_10133:
[----:B------:R-:W2:Y:S02]  /*08b0*/  LDG.E.U16 R4, desc[UR36][R4.64] ;  /* 0x0000002404047981 */ /* 0x000ea4000c1e1500 */
[----:B--2---:R-:W-:Y:S01]  /*08c0*/  IMAD.U32 R18, R4, 0x10000, RZ ;  /* 0x0001000004127824 */ /* 0x004fe200078e00ff */
[----:B------:R-:W-:Y:S06]  /*08d0*/  BRA `(.L_x_10123) ;  /* 0x0000000400887947 */ /* 0x000fec0003800000 */
.L_x_10130:
        /* <DEDUP_REMOVED lines=11> */
.L_x_10137:
        /* <DEDUP_REMOVED lines=20> */
.L_x_10139:
[----:B------:R-:W-:Y:S05]  /*0ad0*/  BSYNC B0 ;  /* 0x0000000000007941 */ /* 0x000fea0003800000 */
.L_x_10138:
[----:B------:R-:W-:Y:S01]  /*0ae0*/  IMAD.SHL.U32 R3, R3, 0x100000, RZ ;  /* 0x0010000003037824 */ /* 0x000fe200078e00ff */
[----:B------:R-:W-:-:S04]  /*0af0*/  LEA R5, R0, 0x3b800000, 0x17 ;  /* 0x3b80000000057811 */ /* 0x000fc800078eb8ff */
[----:B------:R-:W-:Y:S01]  /*0b00*/  LOP3.LUT R18, R5, R3, R18, 0xfe, !PT ;  /* 0x0000000305127212 */ /* 0x000fe200078efe12 */
[----:B------:R-:W-:Y:S06]  /*0b10*/  BRA `(.L_x_10123) ;  /* 0x0000000000f87947 */ /* 0x000fec0003800000 */
.L_x_10136:
        /* <DEDUP_REMOVED lines=20> */
.L_x_10141:
[----:B------:R-:W-:Y:S05]  /*0c60*/  BSYNC B0 ;  /* 0x0000000000007941 */ /* 0x000fea0003800000 */
.L_x_10140:
[----:B------:R-:W-:Y:S01]  /*0c70*/  IMAD.SHL.U32 R3, R3, 0x200000, RZ ;  /* 0x0020000003037824 */ /* 0x000fe200078e00ff */
[----:B------:R-:W-:-:S04]  /*0c80*/  LEA R5, R0, 0x37800000, 0x17 ;  /* 0x3780000000057811 */ /* 0x000fc800078eb8ff */
[----:B------:R-:W-:Y:S01]  /*0c90*/  LOP3.LUT R18, R5, R3, R18, 0xfe, !PT ;  /* 0x0000000305127212 */ /* 0x000fe200078efe12 */
[----:B------:R-:W-:Y:S06]  /*0ca0*/  BRA `(.L_x_10123) ;  /* 0x0000000000947947 */ /* 0x000fec0003800000 */
.L_x_10135:
        /* <DEDUP_REMOVED lines=14> */
.L_x_10122:
        /* <DEDUP_REMOVED lines=16> */
.L_x_10144:
[----:B------:R-:W-:Y:S01]  /*0e90*/  IMAD.MOV.U32 R18, RZ, RZ, RZ ;  /* 0x000000ffff127224 */ /* 0x000fe200078e00ff */
[----:B------:R-:W-:Y:S06]  /*0ea0*/  BRA `(.L_x_10123) ;  /* 0x0000000000147947 */ /* 0x000fec0003800000 */
.L_x_10143:
[----:B------:R-:W2:Y:S02]  /*0eb0*/  LDG.E.64 R18, desc[UR36][R4.64] ;  /* 0x0000002404127981 */ /* 0x000ea4000c1e1b00 */
[----:B--2---:R0:W1:Y:S01]  /*0ec0*/  I2F.U64 R18, R18 ;  /* 0x0000001200127312 */ /* 0x0040620000301000 */
[----:B------:R-:W-:Y:S05]  /*0ed0*/  BRA `(.L_x_10123) ;  /* 0x0000000000087947 */ /* 0x000fea0003800000 */
.L_x_10142:
[----:B------:R-:W2:Y:S02]  /*0ee0*/  LDG.E R4, desc[UR36][R4.64] ;  /* 0x0000002404047981 */ /* 0x000ea4000c1e1900 */
[----:B--2---:R-:W-:-:S07]  /*0ef0*/  I2FP.F32.U32 R18, R4 ;  /* 0x0000000400127245 */ /* 0x004fce0000201000 */
.L_x_10123:
[----:B------:R-:W-:Y:S05]  /*0f00*/  BSYNC B6 ;  /* 0x0000000000067941 */ /* 0x000fea0003800000 */
.L_x_10117:
[----:B------:R-:W2:Y:S02]  /*0f10*/  S2R R22, SR_TID.X ;  /* 0x0000000000167919 */ /* 0x000ea40000002100 */
[----:B--2---:R-:W-:-:S07]  /*0f20*/  VIADD R22, R22, 0x80 ;  /* 0x0000008016167836 */ /* 0x004fce0000000000 */
.L_x_10116:
[----:B------:R-:W-:Y:S05]  /*0f30*/  BSYNC B7 ;  /* 0x0000000000077941 */ /* 0x000fea0003800000 */
.L_x_10115:
[----:B------:R-:W-:Y:S01]  /*0f40*/  ISETP.GE.AND P0, PT, R22, R17, PT ;  /* 0x000000111600720c */ /* 0x000fe20003f06270 */
[----:B------:R-:W-:-:S12]  /*0f50*/  BSSY B7, `(.L_x_10145) ;  /* 0x00000e8000077945 */ /* 0x000fd80003800000 */
[----:B------:R-:W-:Y:S05]  /*0f60*/  @P0 BRA `(.L_x_10146) ;  /* 0x0000000c00980947 */ /* 0x000fea0003800000 */
[----:B0---4-:R-:W0:Y:S01]  /*0f70*/  LDC.64 R4, c[0x0][0x228] ;  /* 0x00008a00ff047b82 */ /* 0x011e220000000a00 */
[----:B------:R-:W-:Y:S01]  /*0f80*/  IMAD R0, R2, 0x200, R22 ;  /* 0x0000020002007824 */ /* 0x000fe200078e0216 */
[----:B------:R-:W-:Y:S01]  /*0f90*/  PRMT R6, R23, 0x9910, RZ ;  /* 0x0000991017067816 */ /* 0x000fe200000000ff */
[----:B------:R-:W-:Y:S01]  /*0fa0*/  ULDC UR4, c[0x0][0x238] ;  /* 0x00008e0000047ab9 */ /* 0x000fe20000000800 */
[----:B------:R-:W-:Y:S01]  /*0fb0*/  BSSY B6, `(.L_x_10147) ;  /* 0x00000e0000067945 */ /* 0x000fe20003800000 */
        /* <DEDUP_REMOVED lines=17> */
.L_x_10151:
[----:B------:R-:W2:Y:S02]  /*10d0*/  LDG.E.U8 R4, desc[UR36][R4.64] ;  /* 0x0000002404047981 */ /* 0x000ea4000c1e1100 */
[----:B--2---:R-:W-:Y:S01]  /*10e0*/  I2FP.F32.U32 R16, R4 ;  /* 0x0000000400107245 */ /* 0x004fe20000201000 */
[----:B------:R-:W-:Y:S06]  /*10f0*/  BRA `(.L_x_10153) ;  /* 0x0000000c002c7947 */ /* 0x000fec0003800000 */
.L_x_10150:
        /* <DEDUP_REMOVED lines=9> */
.L_x_10155:
[----:B------:R-:W2:Y:S02]  /*1190*/  LDG.E R4, desc[UR36][R4.64] ;  /* 0x0000002404047981 */ /* 0x000ea4000c1e1900 */
[----:B--2---:R-:W-:Y:S01]  /*11a0*/  I2FP.F32.S32 R16, R4 ;  /* 0x0000000400107245 */ /* 0x004fe20000201400 */
[----:B------:R-:W-:Y:S06]  /*11b0*/  BRA `(.L_x_10153) ;  /* 0x0000000800fc7947 */ /* 0x000fec0003800000 */
.L_x_10154:
[----:B------:R-:W2:Y:S02]  /*11c0*/  LDG.E.U16 R4, desc[UR36][R4.64] ;  /* 0x0000002404047981 */ /* 0x000ea4000c1e1500 */
[----:B--2---:R0:W2:Y:S01]  /*11d0*/  I2F.S16 R16, R4 ;  /* 0x0000000400107306 */ /* 0x0040a20000101400 */
[----:B------:R-:W-:Y:S05]  /*11e0*/  BRA `(.L_x_10153) ;  /* 0x0000000800f07947 */ /* 0x000fea0003800000 */
.L_x_10149:
        /* <DEDUP_REMOVED lines=8> */
.L_x_10157:
[----:B------:R-:W2:Y:S02]  /*1270*/  LDG.E.U16 R4, desc[UR36][R4.64] ;  /* 0x0000002404047981 */ /* 0x000ea4000c1e1500 */
[----:B--2---:R-:W-:Y:S01]  /*1280*/  HADD2.F32 R16, -RZ, R4.H0_H0 ;  /* 0x20000004ff107230 */ /* 0x004fe20000004100 */
[----:B------:R-:W-:Y:S06]  /*1290*/  BRA `(.L_x_10153) ;  /* 0x0000000800c47947 */ /* 0x000fec0003800000 */
.L_x_10156:
        /* <DEDUP_REMOVED lines=8> */
.L_x_10159:
[----:B------:R-:W2:Y:S02]  /*1320*/  LDG.E.U16 R4, desc[UR36][R4.64] ;  /* 0x0000002404047981 */ /* 0x000ea4000c1e1500 */
[----:B--2---:R-:W-:Y:S01]  /*1330*/  HADD2.F32 R16, -RZ, R4.H0_H0 ;  /* 0x20000004ff107230 */ /* 0x004fe20000004100 */
[----:B------:R-:W-:Y:S06]  /*1340*/  BRA `(.L_x_10153) ;  /* 0x0000000800987947 */ /* 0x000fec0003800000 */
.L_x_10158:
[----:B------:R-:W2:Y:S01]  /*1350*/  LDG.E.64 R4, desc[UR36][R4.64] ;  /* 0x0000002404047981 */ /* 0x000ea2000c1e1b00 */
[----:B------:R-:W-:Y:S01]  /*1360*/  UMOV UR4, 0xf0000000 ;  /* 0xf000000000047882 */ /* 0x000fe20000000000 */
[----:B------:R-:W-:Y:S01]  /*1370*/  UMOV UR5, 0x380fffff ;  /* 0x380fffff00057882 */ /* 0x000fe20000000000 */
[----:B--2---:R-:W0:Y:S01]  /*1380*/  F2F.F32.F64 R16, R4 ;  /* 0x0000000400107310 */ /* 0x004e220000301000 */
[----:B------:R-:W-:-:S14]  /*1390*/  DSETP.GEU.AND P0, PT, |R4|, UR4, PT ;  /* 0x0000000404007e2a */ /* 0x000fdc000bf0e200 */
[----:B0-----:R-:W-:Y:S01]  /*13a0*/  @!P0 FMUL R16, R16, 1.175494350822287508e-38 ;  /* 0x0080000010108820 */ /* 0x001fe20000400000 */
[----:B------:R-:W-:Y:S06]  /*13b0*/  BRA `(.L_x_10153) ;  /* 0x00000008007c7947 */ /* 0x000fec0003800000 */
.L_x_10148:
        /* <DEDUP_REMOVED lines=12> */
.L_x_10162:
[----:B------:R-:W2:Y:S01]  /*1480*/  LDG.E.64 R4, desc[UR36][R4.64] ;  /* 0x0000002404047981 */ /* 0x000ea2000c1e1b00 */
[----:B------:R-:W-:Y:S01]  /*1490*/  UMOV UR4, 0xf0000000 ;  /* 0xf000000000047882 */ /* 0x000fe20000000000 */
[----:B------:R-:W-:Y:S01]  /*14a0*/  UMOV UR5, 0x380fffff ;  /* 0x380fffff00057882 */ /* 0x000fe20000000000 */
[----:B--2---:R-:W0:Y:S01]  /*14b0*/  F2F.F32.F64 R16, R4 ;  /* 0x0000000400107310 */ /* 0x004e220000301000 */
[----:B------:R-:W-:-:S14]  /*14c0*/  DSETP.GEU.AND P0, PT, |R4|, UR4, PT ;  /* 0x0000000404007e2a */ /* 0x000fdc000bf0e200 */
[----:B0-----:R-:W-:Y:S01]  /*14d0*/  @!P0 FMUL R16, R16, 1.175494350822287508e-38 ;  /* 0x0080000010108820 */ /* 0x001fe20000400000 */
[----:B------:R-:W-:Y:S06]  /*14e0*/  BRA `(.L_x_10153) ;  /* 0x0000000800307947 */ /* 0x000fec0003800000 */
.L_x_10161:
        /* <DEDUP_REMOVED lines=26> */
.L_x_10164:
        /* <DEDUP_REMOVED lines=13> */
.L_x_10163:
[----:B------:R-:W2:Y:S02]  /*1760*/  LDG.E.U16 R4, desc[UR36][R4.64] ;  /* 0x0000002404047981 */ /* 0x000ea4000c1e1500 */
[----:B--2---:R-:W-:Y:S01]  /*1770*/  IMAD.U32 R16, R4, 0x10000, RZ ;  /* 0x0001000004107824 */ /* 0x004fe200078e00ff */
[----:B------:R-:W-:Y:S06]  /*1780*/  BRA `(.L_x_10153) ;  /* 0x0000000400887947 */ /* 0x000fec0003800000 */
.L_x_10160:
        /* <DEDUP_REMOVED lines=11> */
.L_x_10167:
        /* <DEDUP_REMOVED lines=20> */
.L_x_10169:
[----:B------:R-:W-:Y:S05]  /*1980*/  BSYNC B0 ;  /* 0x0000000000007941 */ /* 0x000fea0003800000 */
.L_x_10168:
[----:B------:R-:W-:Y:S01]  /*1990*/  IMAD.SHL.U32 R3, R3, 0x100000, RZ ;  /* 0x0010000003037824 */ /* 0x000fe200078e00ff */
[----:B------:R-:W-:-:S04]  /*19a0*/  LEA R5, R0, 0x3b800000, 0x17 ;  /* 0x3b80000000057811 */ /* 0x000fc800078eb8ff */
[----:B------:R-:W-:Y:S01]  /*19b0*/  LOP3.LUT R16, R5, R3, R16, 0xfe, !PT ;  /* 0x0000000305107212 */ /* 0x000fe200078efe10 */
[----:B------:R-:W-:Y:S06]  /*19c0*/  BRA `(.L_x_10153) ;  /* 0x0000000000f87947 */ /* 0x000fec0003800000 */
.L_x_10166:
        /* <DEDUP_REMOVED lines=20> */
.L_x_10171:
[----:B------:R-:W-:Y:S05]  /*1b10*/  BSYNC B0 ;  /* 0x0000000000007941 */ /* 0x000fea0003800000 */
.L_x_10170:
[----:B------:R-:W-:Y:S01]  /*1b20*/  IMAD.SHL.U32 R3, R3, 0x200000, RZ ;  /* 0x0020000003037824 */ /* 0x000fe200078e00ff */
[----:B------:R-:W-:-:S04]  /*1b30*/  LEA R5, R0, 0x37800000, 0x17 ;  /* 0x3780000000057811 */ /* 0x000fc800078eb8ff */
[----:B------:R-:W-:Y:S01]  /*1b40*/  LOP3.LUT R16, R5, R3, R16, 0xfe, !PT ;  /* 0x0000000305107212 */ /* 0x000fe200078efe10 */
[----:B------:R-:W-:Y:S06]  /*1b50*/  BRA `(.L_x_10153) ;  /* 0x0000000000947947 */ /* 0x000fec0003800000 */
.L_x_10165:
        /* <DEDUP_REMOVED lines=14> */
.L_x_10152:
        /* <DEDUP_REMOVED lines=16> */
.L_x_10174:
[----:B------:R-:W-:Y:S01]  /*1d40*/  IMAD.MOV.U32 R16, RZ, RZ, RZ ;  /* 0x000000ffff107224 */ /* 0x000fe200078e00ff */
[----:B------:R-:W-:Y:S06]  /*1d50*/  BRA `(.L_x_10153) ;  /* 0x0000000000147947 */ /* 0x000fec0003800000 */
.L_x_10173:
[----:B------:R-:W2:Y:S02]  /*1d60*/  LDG.E.64 R4, desc[UR36][R4.64] ;  /* 0x0000002404047981 */ /* 0x000ea4000c1e1b00 */
[----:B--2---:R0:W2:Y:S01]  /*1d70*/  I2F.U64 R16, R4 ;  /* 0x0000000400107312 */ /* 0x0040a20000301000 */
[----:B------:R-:W-:Y:S05]  /*1d80*/  BRA `(.L_x_10153) ;  /* 0x0000000000087947 */ /* 0x000fea0003800000 */
.L_x_10172:
[----:B------:R-:W2:Y:S02]  /*1d90*/  LDG.E R4, desc[UR36][R4.64] ;  /* 0x0000002404047981 */ /* 0x000ea4000c1e1900 */
[----:B--2---:R-:W-:-:S07]  /*1da0*/  I2FP.F32.U32 R16, R4 ;  /* 0x0000000400107245 */ /* 0x004fce0000201000 */
.L_x_10153:
[----:B------:R-:W-:Y:S05]  /*1db0*/  BSYNC B6 ;  /* 0x0000000000067941 */ /* 0x000fea0003800000 */
.L_x_10147:
[----:B------:R-:W-:-:S07]  /*1dc0*/  VIADD R22, R22, 0x80 ;  /* 0x0000008016167836 */ /* 0x000fce0000000000 */
.L_x_10146:
[----:B------:R-:W-:Y:S05]  /*1dd0*/  BSYNC B7 ;  /* 0x0000000000077941 */ /* 0x000fea0003800000 */
.L_x_10145:
[----:B------:R-:W-:Y:S01]  /*1de0*/  ISETP.GE.AND P0, PT, R22, R17, PT ;  /* 0x000000111600720c */ /* 0x000fe20003f06270 */
[----:B------:R-:W-:Y:S01]  /*1df0*/  BSSY B7, `(.L_x_10175) ;  /* 0x00000ea000077945 */ /* 0x000fe20003800000 */
[----:B------:R-:W-:Y:S02]  /*1e00*/  IMAD.MOV.U32 R24, RZ, RZ, RZ ;  /* 0x000000ffff187224 */ /* 0x000fe400078e00ff */
[----:B0-----:R-:W-:-:S09]  /*1e10*/  IMAD.MOV.U32 R19, RZ, RZ, RZ ;  /* 0x000000ffff137224 */ /* 0x001fd200078e00ff */
[----:B------:R-:W-:Y:S05]  /*1e20*/  @P0 BRA `(.L_x_10176) ;  /* 0x0000000c00980947 */ /* 0x000fea0003800000 */
[----:B--2-4-:R-:W0:Y:S01]  /*1e30*/  LDC.64 R4, c[0x0][0x228] ;  /* 0x00008a00ff047b82 */ /* 0x014e220000000a00 */
        /* <DEDUP_REMOVED lines=21> */
.L_x_10181:
[----:B------:R-:W2:Y:S02]  /*1f90*/  LDG.E.U8 R4, desc[UR36][R4.64] ;  /* 0x0000002404047981 */ /* 0x000ea4000c1e1100 */
[----:B--2---:R-:W-:Y:S01]  /*1fa0*/  I2FP.F32.U32 R19, R4 ;  /* 0x0000000400137245 */ /* 0x004fe20000201000 */
[----:B------:R-:W-:Y:S06]  /*1fb0*/  BRA `(.L_x_10183) ;  /* 0x0000000c002c7947 */ /* 0x000fec0003800000 */
.L_x_10180:
        /* <DEDUP_REMOVED lines=9> */
.L_x_10185:
[----:B------:R-:W2:Y:S02]  /*2050*/  LDG.E R4, desc[UR36][R4.64] ;  /* 0x0000002404047981 */ /* 0x000ea4000c1e1900 */
[----:B--2---:R-:W-:Y:S01]  /*2060*/  I2FP.F32.S32 R19, R4 ;  /* 0x0000000400137245 */ /* 0x004fe20000201400 */
[----:B------:R-:W-:Y:S06]  /*2070*/  BRA `(.L_x_10183) ;  /* 0x0000000800fc7947 */ /* 0x000fec0003800000 */
.L_x_10184:
[----:B------:R-:W2:Y:S02]  /*2080*/  LDG.E.U16 R4, desc[UR36][R4.64] ;  /* 0x0000002404047981 */ /* 0x000ea4000c1e1500 */
[----:B--2---:R4:W0:Y:S01]  /*2090*/  I2F.S16 R19, R4 ;  /* 0x0000000400137306 */ /* 0x0048220000101400 */
[----:B------:R-:W-:Y:S05]  /*20a0*/  BRA `(.L_x_10183) ;  /* 0x0000000800f07947 */ /* 0x000fea0003800000 */
.L_x_10179:
        /* <DEDUP_REMOVED lines=8> */
.L_x_10187:
[----:B------:R-:W2:Y:S02]  /*2130*/  LDG.E.U16 R4, desc[UR36][R4.64] ;  /* 0x0000002404047981 */ /* 0x000ea4000c1e1500 */
[----:B--2---:R-:W-:Y:S01]  /*2140*/  HADD2.F32 R19, -RZ, R4.H0_H0 ;  /* 0x20000004ff137230 */ /* 0x004fe20000004100 */
[----:B------:R-:W-:Y:S06]  /*2150*/  BRA `(.L_x_10183) ;  /* 0x0000000800c47947 */ /* 0x000fec0003800000 */
.L_x_10186:
        /* <DEDUP_REMOVED lines=8> */
.L_x_10189:
[----:B------:R-:W2:Y:S02]  /*21e0*/  LDG.E.U16 R4, desc[UR36][R4.64] ;  /* 0x0000002404047981 */ /* 0x000ea4000c1e1500 */
[----:B--2---:R-:W-:Y:S01]  /*21f0*/  HADD2.F32 R19, -RZ, R4.H0_H0 ;  /* 0x20000004ff137230 */ /* 0x004fe20000004100 */
[----:B------:R-:W-:Y:S06]  /*2200*/  BRA `(.L_x_10183) ;  /* 0x0000000800987947 */ /* 0x000fec0003800000 */
.L_x_10188:
[----:B------:R-:W2:Y:S01]  /*2210*/  LDG.E.64 R4, desc[UR36][R4.64] ;  /* 0x0000002404047981 */ /* 0x000ea2000c1e1b00 */
[----:B------:R-:W-:Y:S01]  /*2220*/  UMOV UR4, 0xf0000000 ;  /* 0xf000000000047882 */ /* 0x000fe20000000000 */
[----:B------:R-:W-:Y:S01]  /*2230*/  UMOV UR5, 0x380fffff ;  /* 0x380fffff00057882 */ /* 0x000fe20000000000 */
[----:B--2---:R-:W0:Y:S01]  /*2240*/  F2F.F32.F64 R19, R4 ;  /* 0x0000000400137310 */ /* 0x004e220000301000 */
[----:B------:R-:W-:-:S14]  /*2250*/  DSETP.GEU.AND P0, PT, |R4|, UR4, PT ;  /* 0x0000000404007e2a */ /* 0x000fdc000bf0e200 */
[----:B0-----:R-:W-:Y:S01]  /*2260*/  @!P0 FMUL R19, R19, 1.175494350822287508e-38 ;  /* 0x0080000013138820 */ /* 0x001fe20000400000 */
[----:B------:R-:W-:Y:S06]  /*2270*/  BRA `(.L_x_10183) ;  /* 0x00000008007c7947 */ /* 0x000fec0003800000 */
.L_x_10178:
        /* <DEDUP_REMOVED lines=12> */
.L_x_10192:
[----:B------:R-:W2:Y:S01]  /*2340*/  LDG.E.64 R4, desc[UR36][R4.64] ;  /* 0x0000002404047981 */ /* 0x000ea2000c1e1b00 */
[----:B------:R-:W-:Y:S01]  /*2350*/  UMOV UR4, 0xf0000000 ;  /* 0xf000000000047882 */ /* 0x000fe20000000000 */
[----:B------:R-:W-:Y:S01]  /*2360*/  UMOV UR5, 0x380fffff ;  /* 0x380fffff00057882 */ /* 0x000fe20000000000 */
[----:B--2---:R-:W0:Y:S01]  /*2370*/  F2F.F32.F64 R19, R4 ;  /* 0x0000000400137310 */ /* 0x004e220000301000 */
[----:B------:R-:W-:-:S14]  /*2380*/  DSETP.GEU.AND P0, PT, |R4|, UR4, PT ;  /* 0x0000000404007e2a */ /* 0x000fdc000bf0e200 */
[----:B0-----:R-:W-:Y:S01]  /*2390*/  @!P0 FMUL R19, R19, 1.175494350822287508e-38 ;  /* 0x0080000013138820 */ /* 0x001fe20000400000 */
[----:B------:R-:W-:Y:S06]  /*23a0*/  BRA `(.L_x_10183) ;  /* 0x0000000800307947 */ /* 0x000fec0003800000 */
.L_x_10191:
        /* <DEDUP_REMOVED lines=26> */
.L_x_10194:
        /* <DEDUP_REMOVED lines=13> */
.L_x_10193:
[----:B------:R-:W2:Y:S02]  /*2620*/  LDG.E.U16 R4, desc[UR36][R4.64] ;  /* 0x0000002404047981 */ /* 0x000ea4000c1e1500 */
[----:B--2---:R-:W-:Y:S01]  /*2630*/  IMAD.U32 R19, R4, 0x10000, RZ ;  /* 0x0001000004137824 */ /* 0x004fe200078e00ff */
[----:B------:R-:W-:Y:S06]  /*2640*/  BRA `(.L_x_10183) ;  /* 0x0000000400887947 */ /* 0x000fec0003800000 */
.L_x_10190:
        /* <DEDUP_REMOVED lines=11> */
.L_x_10197:
        /* <DEDUP_REMOVED lines=20> */
.L_x_10199:
[----:B------:R-:W-:Y:S05]  /*2840*/  BSYNC B0 ;  /* 0x0000000000007941 */ /* 0x000fea0003800000 */
.L_x_10198:
[----:B------:R-:W-:Y:S01]  /*2850*/  IMAD.SHL.U32 R3, R3, 0x100000, RZ ;  /* 0x0010000003037824 */ /* 0x000fe200078e00ff */
[----:B------:R-:W-:-:S04]  /*2860*/  LEA R0, R0, 0x3b800000, 0x17 ;  /* 0x3b80000000007811 */ /* 0x000fc800078eb8ff */
[----:B------:R-:W-:Y:S01]  /*2870*/  LOP3.LUT R19, R0, R3, R19, 0xfe, !PT ;  /* 0x0000000300137212 */ /* 0x000fe200078efe13 */
[----:B------:R-:W-:Y:S06]  /*2880*/  BRA `(.L_x_10183) ;  /* 0x0000000000f87947 */ /* 0x000fec0003800000 */
.L_x_10196:
        /* <DEDUP_REMOVED lines=20> */
.L_x_10201:
[----:B------:R-:W-:Y:S05]  /*29d0*/  BSYNC B0 ;  /* 0x0000000000007941 */ /* 0x000fea0003800000 */
.L_x_10200:
[----:B------:R-:W-:Y:S01]  /*29e0*/  IMAD.SHL.U32 R3, R3, 0x200000, RZ ;  /* 0x0020000003037824 */ /* 0x000fe200078e00ff */
[----:B------:R-:W-:-:S04]  /*29f0*/  LEA R0, R0, 0x37800000, 0x17 ;  /* 0x3780000000007811 */ /* 0x000fc800078eb8ff */
[----:B------:R-:W-:Y:S01]  /*2a00*/  LOP3.LUT R19, R0, R3, R19, 0xfe, !PT ;  /* 0x0000000300137212 */ /* 0x000fe200078efe13 */
[----:B------:R-:W-:Y:S06]  /*2a10*/  BRA `(.L_x_10183) ;  /* 0x0000000000947947 */ /* 0x000fec0003800000 */
.L_x_10195:
        /* <DEDUP_REMOVED lines=14> */
.L_x_10182:
        /* <DEDUP_REMOVED lines=16> */
.L_x_10204:
[----:B------:R-:W-:Y:S01]  /*2c00*/  IMAD.MOV.U32 R19, RZ, RZ, RZ ;  /* 0x000000ffff137224 */ /* 0x000fe200078e00ff */
[----:B------:R-:W-:Y:S06]  /*2c10*/  BRA `(.L_x_10183) ;  /* 0x0000000000147947 */ /* 0x000fec0003800000 */
.L_x_10203:
[----:B------:R-:W2:Y:S02]  /*2c20*/  LDG.E.64 R4, desc[UR36][R4.64] ;  /* 0x0000002404047981 */ /* 0x000ea4000c1e1b00 */
[----:B--2---:R0:W2:Y:S01]  /*2c30*/  I2F.U64 R19, R4 ;  /* 0x0000000400137312 */ /* 0x0040a20000301000 */
[----:B------:R-:W-:Y:S05]  /*2c40*/  BRA `(.L_x_10183) ;  /* 0x0000000000087947 */ /* 0x000fea0003800000 */
.L_x_10202:
[----:B------:R-:W2:Y:S02]  /*2c50*/  LDG.E R4, desc[UR36][R4.64] ;  /* 0x0000002404047981 */ /* 0x000ea4000c1e1900 */
[----:B--2---:R-:W-:-:S07]  /*2c60*/  I2FP.F32.U32 R19, R4 ;  /* 0x0000000400137245 */ /* 0x004fce0000201000 */
.L_x_10183:
[----:B------:R-:W-:Y:S05]  /*2c70*/  BSYNC B6 ;  /* 0x0000000000067941 */ /* 0x000fea0003800000 */
.L_x_10177:
[----:B------:R-:W-:-:S07]  /*2c80*/  VIADD R22, R22, 0x80 ;  /* 0x0000008016167836 */ /* 0x000fce0000000000 */
.L_x_10176:
[----:B------:R-:W-:Y:S05]  /*2c90*/  BSYNC B7 ;  /* 0x0000000000077941 */ /* 0x000fea0003800000 */
.L_x_10175:
[----:B------:R-:W-:Y:S01]  /*2ca0*/  ISETP.GE.AND P0, PT, R22, R17, PT ;  /* 0x000000111600720c */ /* 0x000fe20003f06270 */
[----:B------:R-:W-:-:S12]  /*2cb0*/  BSSY B6, `(.L_x_10205) ;  /* 0x00000e1000067945 */ /* 0x000fd80003800000 */
[----:B------:R-:W-:Y:S05]  /*2cc0*/  @P0 BRA `(.L_x_10206) ;  /* 0x0000000c007c0947 */ /* 0x000fea0003800000 */
[----:B0-2-4-:R-:W0:Y:S01]  /*2cd0*/  LDC.64 R4, c[0x0][0x228] ;  /* 0x00008a00ff047b82 */ /* 0x015e220000000a00 */
        /* <DEDUP_REMOVED lines=19> */
.L_x_10210:
[----:B------:R-:W2:Y:S02]  /*2e10*/  LDG.E.U8 R4, desc[UR36][R4.64] ;  /* 0x0000002404047981 */ /* 0x000ea4000c1e1100 */
[----:B--2---:R-:W-:Y:S01]  /*2e20*/  I2FP.F32.U32 R24, R4 ;  /* 0x0000000400187245 */ /* 0x004fe20000201000 */
[----:B------:R-:W-:Y:S06]  /*2e30*/  BRA `(.L_x_10206) ;  /* 0x0000000c00207947 */ /* 0x000fec0003800000 */
.L_x_10209:
        /* <DEDUP_REMOVED lines=9> */
.L_x_10213:
[----:B------:R-:W2:Y:S02]  /*2ed0*/  LDG.E R4, desc[UR36][R4.64] ;  /* 0x0000002404047981 */ /* 0x000ea4000c1e1900 */
[----:B--2---:R-:W-:Y:S01]  /*2ee0*/  I2FP.F32.S32 R24, R4 ;  /* 0x0000000400187245 */ /* 0x004fe20000201400 */
[----:B------:R-:W-:Y:S06]  /*2ef0*/  BRA `(.L_x_10206) ;  /* 0x0000000800f07947 */ /* 0x000fec0003800000 */
.L_x_10212:
[----:B------:R-:W2:Y:S02]  /*2f00*/  LDG.E.U16 R4, desc[UR36][R4.64] ;  /* 0x0000002404047981 */ /* 0x000ea4000c1e1500 */
[----:B--2---:R0:W2:Y:S01]  /*2f10*/  I2F.S16 R24, R4 ;  /* 0x0000000400187306 */ /* 0x0040a20000101400 */
[----:B------:R-:W-:Y:S05]  /*2f20*/  BRA `(.L_x_10206) ;  /* 0x0000000800e47947 */ /* 0x000fea0003800000 */
.L_x_10208:
        /* <DEDUP_REMOVED lines=8> */
.L_x_10215:
[----:B------:R-:W2:Y:S02]  /*2fb0*/  LDG.E.U16 R4, desc[UR36][R4.64] ;  /* 0x0000002404047981 */ /* 0x000ea4000c1e1500 */
[----:B--2---:R-:W-:Y:S01]  /*2fc0*/  HADD2.F32 R24, -RZ, R4.H0_H0 ;  /* 0x20000004ff187230 */ /* 0x004fe20000004100 */
[----:B------:R-:W-:Y:S06]  /*2fd0*/  BRA `(.L_x_10206) ;  /* 0x0000000800b87947 */ /* 0x000fec0003800000 */
.L_x_10214:
        /* <DEDUP_REMOVED lines=8> */
.L_x_10217:
[----:B------:R-:W2:Y:S02]  /*3060*/  LDG.E.U16 R4, desc[UR36][R4.64] ;  /* 0x0000002404047981 */ /* 0x000ea4000c1e1500 */
[----:B--2---:R-:W-:Y:S01]  /*3070*/  HADD2.F32 R24, -RZ, R4.H0_H0 ;  /* 0x20000004ff187230 */ /* 0x004fe20000004100 */
[----:B------:R-:W-:Y:S06]  /*3080*/  BRA `(.L_x_10206) ;  /* 0x00000008008c7947 */ /* 0x000fec0003800000 */
.L_x_10216:
[----:B------:R-:W2:Y:S01]  /*3090*/  LDG.E.64 R4, desc[UR36][R4.64] ;  /* 0x0000002404047981 */ /* 0x000ea2000c1e1b00 */
[----:B------:R-:W-:Y:S01]  /*30a0*/  UMOV UR4, 0xf0000000 ;  /* 0xf000000000047882 */ /* 0x000fe20000000000 */
[----:B------:R-:W-:Y:S01]  /*30b0*/  UMOV UR5, 0x380fffff ;  /* 0x380fffff00057882 */ /* 0x000fe20000000000 */
[----:B--2---:R-:W0:Y:S01]  /*30c0*/  F2F.F32.F64 R24, R4 ;  /* 0x0000000400187310 */ /* 0x004e220000301000 */
[----:B------:R-:W-:-:S14]  /*30d0*/  DSETP.GEU.AND P0, PT, |R4|, UR4, PT ;  /* 0x0000000404007e2a */ /* 0x000fdc000bf0e200 */
[----:B0-----:R-:W-:Y:S01]  /*30e0*/  @!P0 FMUL R24, R24, 1.175494350822287508e-38 ;  /* 0x0080000018188820 */ /* 0x001fe20000400000 */
[----:B------:R-:W-:Y:S06]  /*30f0*/  BRA `(.L_x_10206) ;  /* 0x0000000800707947 */ /* 0x000fec0003800000 */
.L_x_10207:
        /* <DEDUP_REMOVED lines=12> */
.L_x_10220:
[----:B------:R-:W2:Y:S01]  /*31c0*/  LDG.E.64 R4, desc[UR36][R4.64] ;  /* 0x0000002404047981 */ /* 0x000ea2000c1e1b00 */
[----:B------:R-:W-:Y:S01]  /*31d0*/  UMOV UR4, 0xf0000000 ;  /* 0xf000000000047882 */ /* 0x000fe20000000000 */
[----:B------:R-:W-:Y:S01]  /*31e0*/  UMOV UR5, 0x380fffff ;  /* 0x380fffff00057882 */ /* 0x000fe20000000000 */
[----:B--2---:R-:W0:Y:S01]  /*31f0*/  F2F.F32.F64 R24, R4 ;  /* 0x0000000400187310 */ /* 0x004e220000301000 */
[----:B------:R-:W-:-:S14]  /*3200*/  DSETP.GEU.AND P0, PT, |R4|, UR4, PT ;  /* 0x0000000404007e2a */ /* 0x000fdc000bf0e200 */
[----:B0-----:R-:W-:Y:S01]  /*3210*/  @!P0 FMUL R24, R24, 1.175494350822287508e-38 ;  /* 0x0080000018188820 */ /* 0x001fe20000400000 */
[----:B------:R-:W-:Y:S06]  /*3220*/  BRA `(.L_x_10206) ;  /* 0x0000000800247947 */ /* 0x000fec0003800000 */
.L_x_10219:
        /* <DEDUP_REMOVED lines=26> */
.L_x_10222:
        /* <DEDUP_REMOVED lines=13> */
.L_x_10221:
[----:B------:R-:W2:Y:S02]  /*34a0*/  LDG.E.U16 R4, desc[UR36][R4.64] ;  /* 0x0000002404047981 */ /* 0x000ea4000c1e1500 */
[----:B--2---:R-:W-:Y:S01]  /*34b0*/  IMAD.U32 R24, R4, 0x10000, RZ ;  /* 0x0001000004187824 */ /* 0x004fe200078e00ff */
[----:B------:R-:W-:Y:S06]  /*34c0*/  BRA `(.L_x_10206) ;  /* 0x00000004007c7947 */ /* 0x000fec0003800000 */
.L_x_10218:
        /* <DEDUP_REMOVED lines=11> */
.L_x_10225:
        /* <DEDUP_REMOVED lines=19> */
.L_x_10227:
[----:B------:R-:W-:Y:S05]  /*36b0*/  BSYNC B0 ;  /* 0x0000000000007941 */ /* 0x000fea0003800000 */
.L_x_10226:
[----:B------:R-:W-:Y:S01]  /*36c0*/  IMAD.SHL.U32 R3, R3, 0x100000, RZ ;  /* 0x0010000003037824 */ /* 0x000fe200078e00ff */
[----:B------:R-:W-:-:S04]  /*36d0*/  LEA R5, R0, 0x3b800000, 0x17 ;  /* 0x3b80000000057811 */ /* 0x000fc800078eb8ff */
[----:B------:R-:W-:Y:S01]  /*36e0*/  LOP3.LUT R24, R5, R3, R24, 0xfe, !PT ;  /* 0x0000000305187212 */ /* 0x000fe200078efe18 */
[----:B------:R-:W-:Y:S06]  /*36f0*/  BRA `(.L_x_10206) ;  /* 0x0000000000f07947 */ /* 0x000fec0003800000 */
.L_x_10224:
        /* <DEDUP_REMOVED lines=19> */
.L_x_10229:
[----:B------:R-:W-:Y:S05]  /*3830*/  BSYNC B0 ;  /* 0x0000000000007941 */ /* 0x000fea0003800000 */
.L_x_10228:
[----:B------:R-:W-:Y:S01]  /*3840*/  IMAD.SHL.U32 R3, R3, 0x200000, RZ ;  /* 0x0020000003037824 */ /* 0x000fe200078e00ff */
[----:B------:R-:W-:-:S04]  /*3850*/  LEA R5, R0, 0x37800000, 0x17 ;  /* 0x3780000000057811 */ /* 0x000fc800078eb8ff */
[----:B------:R-:W-:Y:S01]  /*3860*/  LOP3.LUT R24, R5, R3, R24, 0xfe, !PT ;  /* 0x0000000305187212 */ /* 0x000fe200078efe18 */
[----:B------:R-:W-:Y:S06]  /*3870*/  BRA `(.L_x_10206) ;  /* 0x0000000000907947 */ /* 0x000fec0003800000 */
.L_x_10223:
        /* <DEDUP_REMOVED lines=14> */
.L_x_10211:
        /* <DEDUP_REMOVED lines=16> */
.L_x_10232:
[----:B------:R-:W-:Y:S05]  /*3a60*/  BRA `(.L_x_10206) ;  /* 0x0000000000147947 */ /* 0x000fea0003800000 */
.L_x_10231:
[----:B------:R-:W2:Y:S02]  /*3a70*/  LDG.E.64 R24, desc[UR36][R4.64] ;  /* 0x0000002404187981 */ /* 0x000ea4000c1e1b00 */
[----:B--2---:R0:W2:Y:S01]  /*3a80*/  I2F.U64 R24, R24 ;  /* 0x0000001800187312 */ /* 0x0040a20000301000 */
[----:B------:R-:W-:Y:S05]  /*3a90*/  BRA `(.L_x_10206) ;  /* 0x0000000000087947 */ /* 0x000fea0003800000 */
.L_x_10230:
[----:B------:R-:W2:Y:S02]  /*3aa0*/  LDG.E R4, desc[UR36][R4.64] ;  /* 0x0000002404047981 */ /* 0x000ea4000c1e1900 */
[----:B--2---:R-:W-:-:S07]  /*3ab0*/  I2FP.F32.U32 R24, R4 ;  /* 0x0000000400187245 */ /* 0x004fce0000201000 */
.L_x_10206:
[----:B------:R-:W-:Y:S05]  /*3ac0*/  BSYNC B6 ;  /* 0x0000000000067941 */ /* 0x000fea0003800000 */
.L_x_10205:
[----:B------:R-:W0:Y:S01]  /*3ad0*/  LDC R3, c[0x0][0x218] ;  /* 0x00008600ff037b82 */ /* 0x000e220000000800 */
[----:B------:R-:W-:Y:S01]  /*3ae0*/  BSSY B0, `(.L_x_10233) ;  /* 0x0000177000007945 */ /* 0x000fe20003800000 */
[----:B0-----:R-:W-:-:S13]  /*3af0*/  FSETP.NEU.FTZ.AND P0, PT, R3, RZ, PT ;  /* 0x000000ff0300720b */ /* 0x001fda0003f1d000 */
[----:B------:R-:W-:Y:S05]  /*3b00*/  @P0 BRA `(.L_x_10234) ;  /* 0x0000000000480947 */ /* 0x000fea0003800000 */
[----:B------:R-:W0:Y:S02]  /*3b10*/  S2R R25, SR_TID.X ;  /* 0x0000000000197919 */ /* 0x000e240000002100 */
[C---:B0-----:R-:W-:Y:S01]  /*3b20*/  VIADD R6, R25.reuse, 0x80 ;  /* 0x0000008019067836 */ /* 0x041fe20000000000 */
[C---:B------:R-:W-:Y:S01]  /*3b30*/  ISETP.GE.AND P1, PT, R25.reuse, R17, PT ;  /* 0x000000111900720c */ /* 0x040fe20003f26270 */
[----:B------:R-:W-:-:S03]  /*3b40*/  VIADD R0, R25, 0x100 ;  /* 0x0000010019007836 */ /* 0x000fc60000000000 */
[-C--:B------:R-:W-:Y:S02]  /*3b50*/  ISETP.GE.AND P0, PT, R6, R17.reuse, PT ;  /* 0x000000110600720c */ /* 0x080fe40003f06270 */
[----:B------:R-:W-:Y:S01]  /*3b60*/  ISETP.GE.AND P2, PT, R0, R17, PT ;  /* 0x000000110000720c */ /* 0x000fe20003f46270 */
[----:B------:R-:W-:-:S05]  /*3b70*/  VIADD R0, R25, 0x180 ;  /* 0x0000018019007836 */ /* 0x000fca0000000000 */
[----:B------:R-:W-:Y:S01]  /*3b80*/  ISETP.GE.AND P3, PT, R0, R17, PT ;  /* 0x000000110000720c */ /* 0x000fe20003f66270 */
[----:B--2---:R-:W1:Y:S08]  /*3b90*/  @!P1 MUFU.RCP R5, R3 ;  /* 0x0000000300059308 */ /* 0x004e700000001000 */
[----:B------:R-:W0:Y:S08]  /*3ba0*/  @!P0 MUFU.RCP R7, R3 ;  /* 0x0000000300078308 */ /* 0x000e300000001000 */
[----:B------:R-:W2:Y:S01]  /*3bb0*/  @!P2 MUFU.RCP R6, R3 ;  /* 0x000000030006a308 */ /* 0x000ea20000001000 */
[----:B-1-345:R-:W-:Y:S01]  /*3bc0*/  @!P1 FMUL.FTZ R4, R5, R18 ;  /* 0x0000001205049220 */ /* 0x03afe20000410000 */
[----:B0-----:R-:W-:Y:S01]  /*3bd0*/  @!P0 FMUL.FTZ R18, R7, R16 ;  /* 0x0000001007128220 */ /* 0x001fe20000410000 */
[----:B--2---:R-:W-:Y:S01]  /*3be0*/  @!P2 FMUL.FTZ R22, R6, R19 ;  /* 0x000000130616a220 */ /* 0x004fe20000410000 */
[----:B------:R-:W-:Y:S06]  /*3bf0*/  @P3 BRA `(.L_x_10235) ;  /* 0x0000001400943947 */ /* 0x000fec0003800000 */
[----:B------:R-:W0:Y:S02]  /*3c00*/  MUFU.RCP R3, R3 ;  /* 0x0000000300037308 */ /* 0x000e240000001000 */
[----:B0-----:R-:W-:Y:S01]  /*3c10*/  FMUL.FTZ R24, R3, R24 ;  /* 0x0000001803187220 */ /* 0x001fe20000410000 */
[----:B------:R-:W-:Y:S06]  /*3c20*/  BRA `(.L_x_10235) ;  /* 0x0000001400887947 */ /* 0x000fec0003800000 */
.L_x_10234:
[----:B------:R-:W0:Y:S01]  /*3c30*/  S2R R25, SR_TID.X ;  /* 0x0000000000197919 */ /* 0x000e220000002100 */
[----:B------:R-:W-:Y:S01]  /*3c40*/  BSSY B2, `(.L_x_10236) ;  /* 0x0000057000027945 */ /* 0x000fe20003800000 */
[----:B0-----:R-:W-:-:S13]  /*3c50*/  ISETP.GE.AND P1, PT, R25, R17, PT ;  /* 0x000000111900720c */ /* 0x001fda0003f26270 */
[----:B------:R-:W-:Y:S05]  /*3c60*/  @P1 BRA `(.L_x_10237) ;  /* 0x0000000400501947 */ /* 0x000fea0003800000 */
[C---:B-1-3-5:R-:W-:Y:S01]  /*3c70*/  FSETP.GEU.FTZ.AND P0, PT, |R18|.reuse, |R3|, PT ;  /* 0x400000031200720b */ /* 0x06afe20003f1e200 */
[----:B------:R-:W-:Y:S01]  /*3c80*/  BSSY B1, `(.L_x_10238) ;  /* 0x000003f000017945 */ /* 0x000fe20003800000 */
[----:B--2---:R-:W-:-:S11]  /*3c90*/  FADD.FTZ R5, |R18|, -RZ ;  /* 0x800000ff12057221 */ /* 0x004fd60000010200 */
[----:B------:R-:W-:Y:S05]  /*3ca0*/  @!P0 BRA `(.L_x_10239) ;  /* 0x0000000000f08947 */ /* 0x000fea0003800000 */
[----:B------:R-:W-:-:S05]  /*3cb0*/  FMUL.FTZ R0, |R3|, 8388608 ;  /* 0x4b00000003007820 */ /* 0x000fca0000410200 */
[----:B------:R-:W-:-:S13]  /*3cc0*/  FSETP.GTU.FTZ.AND P0, PT, R5, R0, PT ;  /* 0x000000000500720b */ /* 0x000fda0003f1c000 */
[----:B------:R-:W-:Y:S05]  /*3cd0*/  @P0 BRA `(.L_x_10240) ;  /* 0x0000000000680947 */ /* 0x000fea0003800000 */
[----:B------:R-:W-:Y:S01]  /*3ce0*/  FADD.FTZ R0, |R3|, -RZ ;  /* 0x800000ff03007221 */ /* 0x000fe20000010200 */
[----:B------:R-:W-:Y:S03]  /*3cf0*/  BSSY B3, `(.L_x_10241) ;  /* 0x0000016000037945 */ /* 0x000fe60003800000 */
[----:B----4-:R-:W0:Y:S01]  /*3d00*/  MUFU.RCP R4, R0 ;  /* 0x0000000000047308 */ /* 0x010e220000001000 */
        /* <DEDUP_REMOVED lines=17> */
.L_x_10243:
[----:B------:R-:W-:Y:S01]  /*3e20*/  FSETP.GEU.FTZ.AND P0, PT, R7, -R0, PT ;  /* 0x800000000700720b */ /* 0x000fe20003f1e000 */
[----:B------:R-:W-:-:S12]  /*3e30*/  FADD.FTZ R4, R4, -1 ;  /* 0xbf80000004047421 */ /* 0x000fd80000010000 */
[----:B------:R-:W-:-:S07]  /*3e40*/  @!P0 FADD.FTZ R4, R4, -1 ;  /* 0xbf80000004048421 */ /* 0x000fce0000010000 */
.L_x_10242:
[----:B------:R-:W-:Y:S05]  /*3e50*/  BSYNC B3 ;  /* 0x0000000000037941 */ /* 0x000fea0003800000 */
.L_x_10241:
[----:B------:R-:W-:Y:S01]  /*3e60*/  FFMA.FTZ R5, -R0, R4, R5 ;  /* 0x0000000400057223 */ /* 0x000fe20000010105 */
[----:B------:R-:W-:Y:S06]  /*3e70*/  BRA `(.L_x_10239) ;  /* 0x00000000007c7947 */ /* 0x000fec0003800000 */
.L_x_10240:
[----:B----4-:R-:W-:Y:S01]  /*3e80*/  VIADD R4, R0, 0xf4800000 ;  /* 0xf480000000047836 */ /* 0x010fe20000000000 */
        /* <DEDUP_REMOVED lines=14> */
.L_x_10246:
        /* <DEDUP_REMOVED lines=13> */
.L_x_10245:
[----:B------:R-:W-:Y:S05]  /*4040*/  BSYNC B3 ;  /* 0x0000000000037941 */ /* 0x000fea0003800000 */
.L_x_10244:
[----:B0-----:R-:W-:-:S04]  /*4050*/  FMUL.FTZ R5, R4, 1.1920928955078125e-07 ;  /* 0x3400000004057820 */ /* 0x001fc80000410000 */
[----:B------:R-:W-:-:S07]  /*4060*/  FMUL.FTZ R5, R10, R5 ;  /* 0x000000050a057220 */ /* 0x000fce0000410000 */
.L_x_10239:
[----:B------:R-:W-:Y:S05]  /*4070*/  BSYNC B1 ;  /* 0x0000000000017941 */ /* 0x000fea0003800000 */
.L_x_10238:
        /* <DEDUP_REMOVED lines=12> */
[----:B------:R-:W4:Y:S02]  /*4140*/  @P0 FRND.FTZ.FLOOR R0, R5 ;  /* 0x0000000500000307 */ /* 0x000f240000215000 */
[----:B----4-:R-:W-:-:S05]  /*4150*/  @P0 FADD.FTZ R4, R5, -R0 ;  /* 0x8000000005040221 */ /* 0x010fca0000010000 */
[----:B------:R-:W-:Y:S01]  /*4160*/  FSETP.GT.AND P2, PT, R4, 0.5, P0 ;  /* 0x3f0000000400780b */ /* 0x000fe20000744000 */
[----:B------:R-:W-:-:S05]  /*4170*/  @!P0 FMUL.FTZ R4, R6, R18 ;  /* 0x0000001206048220 */ /* 0x000fca0000410000 */
[----:B------:R-:W-:-:S07]  /*4180*/  @!P0 LOP3.LUT R4, RZ, 0x80000000, R4, 0xb8, !PT ;  /* 0x80000000ff048812 */ /* 0x000fce00078eb804 */
[----:B------:R-:W-:-:S04]  /*4190*/  @P2 FADD.FTZ R0, R0, 1 ;  /* 0x3f80000000002421 */ /* 0x000fc80000010000 */
[----:B------:R-:W-:-:S07]  /*41a0*/  @P0 IMAD.MOV.U32 R4, RZ, RZ, R0 ;  /* 0x000000ffff040224 */ /* 0x000fce00078e0000 */
.L_x_10237:
[----:B------:R-:W-:Y:S05]  /*41b0*/  BSYNC B2 ;  /* 0x0000000000027941 */ /* 0x000fea0003800000 */
.L_x_10236:
[----:B------:R-:W-:Y:S01]  /*41c0*/  VIADD R0, R25, 0x80 ;  /* 0x0000008019007836 */ /* 0x000fe20000000000 */
[----:B------:R-:W-:Y:S04]  /*41d0*/  BSSY B2, `(.L_x_10247) ;  /* 0x0000057000027945 */ /* 0x000fe80003800000 */
[----:B------:R-:W-:-:S13]  /*41e0*/  ISETP.GE.AND P0, PT, R0, R17, PT ;  /* 0x000000110000720c */ /* 0x000fda0003f06270 */
[----:B------:R-:W-:Y:S05]  /*41f0*/  @P0 BRA `(.L_x_10248) ;  /* 0x0000000400500947 */ /* 0x000fea0003800000 */
[C---:B--2--5:R-:W-:Y:S01]  /*4200*/  FSETP.GEU.FTZ.AND P0, PT, |R16|.reuse, |R3|, PT ;  /* 0x400000031000720b */ /* 0x064fe20003f1e200 */
        /* <DEDUP_REMOVED lines=26> */
.L_x_10254:
[----:B------:R-:W-:Y:S01]  /*43b0*/  FSETP.GEU.FTZ.AND P0, PT, R6, -R7, PT ;  /* 0x800000070600720b */ /* 0x000fe20003f1e000 */
[----:B------:R-:W-:-:S12]  /*43c0*/  FADD.FTZ R0, R0, -1 ;  /* 0xbf80000000007421 */ /* 0x000fd80000010000 */
[----:B------:R-:W-:-:S07]  /*43d0*/  @!P0 FADD.FTZ R0, R0, -1 ;  /* 0xbf80000000008421 */ /* 0x000fce0000010000 */
.L_x_10253:
[----:B------:R-:W-:Y:S05]  /*43e0*/  BSYNC B3 ;  /* 0x0000000000037941 */ /* 0x000fea0003800000 */
.L_x_10252:
[----:B------:R-:W-:Y:S01]  /*43f0*/  FFMA.FTZ R5, -R7, R0, R5 ;  /* 0x0000000007057223 */ /* 0x000fe20000010105 */
[----:B------:R-:W-:Y:S06]  /*4400*/  BRA `(.L_x_10250) ;  /* 0x00000000007c7947 */ /* 0x000fec0003800000 */
.L_x_10251:
        /* <DEDUP_REMOVED lines=15> */
.L_x_10257:
        /* <DEDUP_REMOVED lines=13> */
.L_x_10256:
[----:B------:R-:W-:Y:S05]  /*45d0*/  BSYNC B3 ;  /* 0x0000000000037941 */ /* 0x000fea0003800000 */
.L_x_10255:
[----:B------:R-:W-:-:S04]  /*45e0*/  FMUL.FTZ R5, R5, 1.1920928955078125e-07 ;  /* 0x3400000005057820 */ /* 0x000fc80000410000 */
[----:B------:R-:W-:-:S07]  /*45f0*/  FMUL.FTZ R5, R10, R5 ;  /* 0x000000050a057220 */ /* 0x000fce0000410000 */
.L_x_10250:
[----:B------:R-:W-:Y:S05]  /*4600*/  BSYNC B1 ;  /* 0x0000000000017941 */ /* 0x000fea0003800000 */
.L_x_10249:
        /* <DEDUP_REMOVED lines=12> */
[----:B------:R-:W2:Y:S01]  /*46d0*/  @P0 FRND.FTZ.FLOOR R0, R5 ;  /* 0x0000000500000307 */ /* 0x000ea20000215000 */
[----:B------:R-:W-:-:S05]  /*46e0*/  @!P0 FMUL.FTZ R7, R7, R16 ;  /* 0x0000001007078220 */ /* 0x000fca0000410000 */
[----:B-1-3--:R-:W-:Y:S01]  /*46f0*/  @!P0 LOP3.LUT R18, RZ, 0x80000000, R7, 0xb8, !PT ;  /* 0x80000000ff128812 */ /* 0x00afe200078eb807 */
[----:B--2---:R-:W-:-:S05]  /*4700*/  @P0 FADD.FTZ R6, R5, -R0 ;  /* 0x8000000005060221 */ /* 0x004fca0000010000 */
[----:B------:R-:W-:-:S13]  /*4710*/  FSETP.GT.AND P2, PT, R6, 0.5, P0 ;  /* 0x3f0000000600780b */ /* 0x000fda0000744000 */
[----:B------:R-:W-:-:S04]  /*4720*/  @P2 FADD.FTZ R0, R0, 1 ;  /* 0x3f80000000002421 */ /* 0x000fc80000010000 */
[----:B------:R-:W-:-:S07]  /*4730*/  @P0 IMAD.MOV.U32 R18, RZ, RZ, R0 ;  /* 0x000000ffff120224 */ /* 0x000fce00078e0000 */
.L_x_10248:
[----:B------:R-:W-:Y:S05]  /*4740*/  BSYNC B2 ;  /* 0x0000000000027941 */ /* 0x000fea0003800000 */
.L_x_10247:
        /* <DEDUP_REMOVED lines=31> */
.L_x_10265:
[----:B------:R-:W-:Y:S01]  /*4940*/  FSETP.GEU.FTZ.AND P0, PT, R6, -R7, PT ;  /* 0x800000070600720b */ /* 0x000fe20003f1e000 */
[----:B------:R-:W-:-:S12]  /*4950*/  FADD.FTZ R5, R5, -1 ;  /* 0xbf80000005057421 */ /* 0x000fd80000010000 */
[----:B------:R-:W-:-:S07]  /*4960*/  @!P0 FADD.FTZ R5, R5, -1 ;  /* 0xbf80000005058421 */ /* 0x000fce0000010000 */
.L_x_10264:
[----:B------:R-:W-:Y:S05]  /*4970*/  BSYNC B3 ;  /* 0x0000000000037941 */ /* 0x000fea0003800000 */
.L_x_10263:
[----:B------:R-:W-:Y:S01]  /*4980*/  FFMA.FTZ R0, -R7, R5, R0 ;  /* 0x0000000507007223 */ /* 0x000fe20000010100 */
[----:B------:R-:W-:Y:S06]  /*4990*/  BRA `(.L_x_10261) ;  /* 0x00000000007c7947 */ /* 0x000fec0003800000 */
.L_x_10262:
        /* <DEDUP_REMOVED lines=13> */
[----:B0-----:R-:W-:-:S04]  /*4a70*/  LOP3.LUT R12, R7, 0x3f800000, RZ, 0xfc, !PT ;  /* 0x3f800000070c7812 */ /* 0x001fc800078efcff */
[----:B------:R0:W2:Y:S03]  /*4a80*/  MUFU.RCP R0, R12 ;  /* 0x0000000c00007308 */ /* 0x0000a60000001000 */
.L_x_10268:
        /* <DEDUP_REMOVED lines=13> */
.L_x_10267:
[----:B------:R-:W-:Y:S05]  /*4b60*/  BSYNC B3 ;  /* 0x0000000000037941 */ /* 0x000fea0003800000 */
.L_x_10266:
[----:B------:R-:W-:-:S04]  /*4b70*/  FMUL.FTZ R5, R5, 1.1920928955078125e-07 ;  /* 0x3400000005057820 */ /* 0x000fc80000410000 */
[----:B------:R-:W-:-:S07]  /*4b80*/  FMUL.FTZ R0, R10, R5 ;  /* 0x000000050a007220 */ /* 0x000fce0000410000 */
.L_x_10261:
[----:B------:R-:W-:Y:S05]  /*4b90*/  BSYNC B1 ;  /* 0x0000000000017941 */ /* 0x000fea0003800000 */
.L_x_10260:
[C---:B------:R-:W-:Y:S01]  /*4ba0*/  FSETP.GTU.FTZ.AND P0, PT, |R0|.reuse, +INF , PT ;  /* 0x7f8000000000780b */ /* 0x040fe20003f1c200 */
[----:B------:R-:W2:Y:S01]  /*4bb0*/  MUFU.RCP R7, R3 ;  /* 0x0000000300077308 */ /* 0x000ea20000001000 */
[C---:B------:R-:W-:Y:S02]  /*4bc0*/  LOP3.LUT R5, R0.reuse, 0x80000000, R19, 0xb8, !PT ;  /* 0x8000000000057812 */ /* 0x040fe400078eb813 */
        /* <DEDUP_REMOVED lines=14> */
[----:B------:R-:W-:-:S04]  /*4cb0*/  @P2 FADD.FTZ R5, R5, 1 ;  /* 0x3f80000005052421 */ /* 0x000fc80000010000 */
[----:B------:R-:W-:-:S07]  /*4cc0*/  @P0 IMAD.MOV.U32 R22, RZ, RZ, R5 ;  /* 0x000000ffff160224 */ /* 0x000fce00078e0005 */
.L_x_10259:
[----:B------:R-:W-:Y:S05]  /*4cd0*/  BSYNC B2 ;  /* 0x0000000000027941 */ /* 0x000fea0003800000 */
.L_x_10258:
[----:B------:R-:W-:-:S05]  /*4ce0*/  VIADD R0, R25, 0x180 ;  /* 0x0000018019007836 */ /* 0x000fca0000000000 */
        /* <DEDUP_REMOVED lines=29> */
.L_x_10274:
[----:B------:R-:W-:Y:S01]  /*4ec0*/  FSETP.GEU.FTZ.AND P0, PT, R6, -R7, PT ;  /* 0x800000070600720b */ /* 0x000fe20003f1e000 */
[----:B------:R-:W-:-:S12]  /*4ed0*/  FADD.FTZ R0, R0, -1 ;  /* 0xbf80000000007421 */ /* 0x000fd80000010000 */
[----:B------:R-:W-:-:S07]  /*4ee0*/  @!P0 FADD.FTZ R0, R0, -1 ;  /* 0xbf80000000008421 */ /* 0x000fce0000010000 */
.L_x_10273:
[----:B------:R-:W-:Y:S05]  /*4ef0*/  BSYNC B2 ;  /* 0x0000000000027941 */ /* 0x000fea0003800000 */
.L_x_10272:
[----:B------:R-:W-:Y:S01]  /*4f00*/  FFMA.FTZ R5, -R7, R0, R5 ;  /* 0x0000000007057223 */ /* 0x000fe20000010105 */
[----:B------:R-:W-:Y:S06]  /*4f10*/  BRA `(.L_x_10270) ;  /* 0x00000000007c7947 */ /* 0x000fec0003800000 */
.L_x_10271:
        /* <DEDUP_REMOVED lines=15> */
.L_x_10277:
        /* <DEDUP_REMOVED lines=13> */
.L_x_10276:
[----:B------:R-:W-:Y:S05]  /*50e0*/  BSYNC B2 ;  /* 0x0000000000027941 */ /* 0x000fea0003800000 */
.L_x_10275:
[----:B------:R-:W-:-:S04]  /*50f0*/  FMUL.FTZ R5, R5, 1.1920928955078125e-07 ;  /* 0x3400000005057820 */ /* 0x000fc80000410000 */
[----:B------:R-:W-:-:S07]  /*5100*/  FMUL.FTZ R5, R10, R5 ;  /* 0x000000050a057220 */ /* 0x000fce0000410000 */
.L_x_10270:
[----:B------:R-:W-:Y:S05]  /*5110*/  BSYNC B1 ;  /* 0x0000000000017941 */ /* 0x000fea0003800000 */
.L_x_10269:
        /* <DEDUP_REMOVED lines=19> */
.L_x_10235:
[----:B------:R-:W-:Y:S05]  /*5250*/  BSYNC B0 ;  /* 0x0000000000007941 */ /* 0x000fea0003800000 */
.L_x_10233:
[----:B--2--5:R-:W2:Y:S01]  /*5260*/  LDC.U8 R16, c[0x0][0x23c] ;  /* 0x00008f00ff107b82 */ /* 0x024ea20000000000 */
[----:B------:R-:W-:Y:S04]  /*5270*/  BSSY B6, `(.L_x_10278) ;  /* 0x00000ec000067945 */ /* 0x000fe80003800000 */
[----:B------:R-:W-:Y:S05]  /*5280*/  @P1 BRA `(.L_x_10279) ;  /* 0x0000000c00a81947 */ /* 0x000fea0003800000 */
[----:B------:R-:W5:Y:S01]  /*5290*/  LDC.64 R8, c[0x0][0x220] ;  /* 0x00008800ff087b82 */ /* 0x000f620000000a00 */
[----:B------:R-:W-:Y:S01]  /*52a0*/  IMAD R0, R2, 0x200, R25 ;  /* 0x0000020002007824 */ /* 0x000fe200078e0219 */
[----:B--2---:R-:W-:Y:S01]  /*52b0*/  PRMT R5, R16, 0x9910, RZ ;  /* 0x0000991010057816 */ /* 0x004fe200000000ff */
[----:B------:R-:W-:Y:S02]  /*52c0*/  ULDC UR4, c[0x0][0x240] ;  /* 0x0000900000047ab9 */ /* 0x000fe40000000800 */
[----:B------:R-:W-:Y:S02]  /*52d0*/  IMAD R3, R0, UR4, RZ ;  /* 0x0000000400037c24 */ /* 0x000fe4000f8e02ff */
        /* <DEDUP_REMOVED lines=13> */
[----:B------:R-:W2:Y:S02]  /*53b0*/  F2I.FTZ.TRUNC.NTZ R3, R4 ;  /* 0x0000000400037305 */ /* 0x000ea4000021f100 */
[----:B--2---:R2:W-:Y:S01]  /*53c0*/  STG.E.U8 desc[UR36][R8.64], R3 ;  /* 0x0000000308007986 */ /* 0x0045e2000c101124 */
[----:B------:R-:W-:Y:S05]  /*53d0*/  BRA `(.L_x_10285) ;  /* 0x0000000c00507947 */ /* 0x000fea0003800000 */
.L_x_10283:
[----:B----4-:R-:W2:Y:S02]  /*53e0*/  F2I.S64.TRUNC R4, R4 ;  /* 0x0000000400047311 */ /* 0x010ea4000020d900 */
[----:B--2---:R-:W-:-:S05]  /*53f0*/  IMAD.MOV.U32 R3, RZ, RZ, R4 ;  /* 0x000000ffff037224 */ /* 0x004fca00078e0004 */
[----:B------:R2:W-:Y:S01]  /*5400*/  STG.E.U8 desc[UR36][R8.64], R3 ;  /* 0x0000000308007986 */ /* 0x0005e2000c101124 */
[----:B------:R-:W-:Y:S05]  /*5410*/  BRA `(.L_x_10285) ;  /* 0x0000000c00407947 */ /* 0x000fea0003800000 */
.L_x_10282:
[----:B------:R-:W-:-:S13]  /*5420*/  ISETP.NE.AND P0, PT, R0, 0x2, PT ;  /* 0x000000020000780c */ /* 0x000fda0003f05270 */
[----:B------:R-:W-:Y:S05]  /*5430*/  @!P0 BRA `(.L_x_10286) ;  /* 0x0000000000288947 */ /* 0x000fea0003800000 */
[----:B------:R-:W-:-:S13]  /*5440*/  ISETP.NE.AND P0, PT, R0, 0x3, PT ;  /* 0x000000030000780c */ /* 0x000fda0003f05270 */
[----:B------:R-:W-:Y:S05]  /*5450*/  @!P0 BRA `(.L_x_10287) ;  /* 0x0000000000148947 */ /* 0x000fea0003800000 */
[----:B------:R-:W-:-:S13]  /*5460*/  ISETP.NE.AND P0, PT, R0, 0x4, PT ;  /* 0x000000040000780c */ /* 0x000fda0003f05270 */
[----:B------:R-:W-:Y:S05]  /*5470*/  @P0 BRA `(.L_x_10284) ;  /* 0x0000000800d00947 */ /* 0x000fea0003800000 */
[----:B----4-:R-:W2:Y:S02]  /*5480*/  F2I.S64.TRUNC R4, R4 ;  /* 0x0000000400047311 */ /* 0x010ea4000020d900 */
[----:B--2---:R2:W-:Y:S01]  /*5490*/  STG.E.64 desc[UR36][R8.64], R4 ;  /* 0x0000000408007986 */ /* 0x0045e2000c101b24 */
[----:B------:R-:W-:Y:S05]  /*54a0*/  BRA `(.L_x_10285) ;  /* 0x0000000c001c7947 */ /* 0x000fea0003800000 */
.L_x_10287:
[----:B------:R-:W2:Y:S02]  /*54b0*/  F2I.FTZ.TRUNC.NTZ R3, R4 ;  /* 0x0000000400037305 */ /* 0x000ea4000021f100 */
[----:B--2---:R2:W-:Y:S01]  /*54c0*/  STG.E desc[UR36][R8.64], R3 ;  /* 0x0000000308007986 */ /* 0x0045e2000c101924 */
[----:B------:R-:W-:Y:S05]  /*54d0*/  BRA `(.L_x_10285) ;  /* 0x0000000c00107947 */ /* 0x000fea0003800000 */
.L_x_10286:
[----:B------:R-:W2:Y:S02]  /*54e0*/  F2I.FTZ.TRUNC.NTZ R3, R4 ;  /* 0x0000000400037305 */ /* 0x000ea4000021f100 */
[----:B--2---:R2:W-:Y:S01]  /*54f0*/  STG.E.U16 desc[UR36][R8.64], R3 ;  /* 0x0000000308007986 */ /* 0x0045e2000c101524 */
[----:B------:R-:W-:Y:S05]  /*5500*/  BRA `(.L_x_10285) ;  /* 0x0000000c00047947 */ /* 0x000fea0003800000 */
.L_x_10281:
        /* <DEDUP_REMOVED lines=8> */
.L_x_10289:
[----:B----4-:R-:W-:-:S05]  /*5590*/  F2FP.F16.F32.PACK_AB R4, RZ, R4 ;  /* 0x00000004ff04723e */ /* 0x010fca00000000ff */
[----:B------:R2:W-:Y:S01]  /*55a0*/  STG.E.U16 desc[UR36][R8.64], R4 ;  /* 0x0000000408007986 */ /* 0x0005e2000c101524 */
[----:B------:R-:W-:Y:S05]  /*55b0*/  BRA `(.L_x_10285) ;  /* 0x0000000800d87947 */ /* 0x000fea0003800000 */
.L_x_10288:
        /* <DEDUP_REMOVED lines=9> */
.L_x_10291:
[----:B------:R-:W-:-:S04]  /*5650*/  F2FP.F16.F32.PACK_AB R3, RZ, R4 ;  /* 0x00000004ff03723e */ /* 0x000fc800000000ff */
[----:B------:R-:W-:-:S05]  /*5660*/  PRMT R3, R3, 0x5410, RZ ;  /* 0x0000541003037816 */ /* 0x000fca00000000ff */
[----:B------:R2:W-:Y:S01]  /*5670*/  STG.E desc[UR36][R8.64], R3 ;  /* 0x0000000308007986 */ /* 0x0005e2000c101924 */
[----:B------:R-:W-:Y:S05]  /*5680*/  BRA `(.L_x_10285) ;  /* 0x0000000800a47947 */ /* 0x000fea0003800000 */
.L_x_10290:
[----:B----4-:R-:W-:-:S06]  /*5690*/  FMUL.FTZ R4, R4, 1 ;  /* 0x3f80000004047820 */ /* 0x010fcc0000410000 */
[----:B------:R-:W2:Y:S02]  /*56a0*/  F2F.F64.F32 R4, R4 ;  /* 0x0000000400047310 */ /* 0x000ea40000201800 */
[----:B--2---:R2:W-:Y:S01]  /*56b0*/  STG.E.64 desc[UR36][R8.64], R4 ;  /* 0x0000000408007986 */ /* 0x0045e2000c101b24 */
[----:B------:R-:W-:Y:S05]  /*56c0*/  BRA `(.L_x_10285) ;  /* 0x0000000800947947 */ /* 0x000fea0003800000 */
.L_x_10280:
        /* <DEDUP_REMOVED lines=12> */
.L_x_10294:
[----:B----4-:R-:W-:Y:S01]  /*5790*/  FMUL.FTZ R4, R4, 1 ;  /* 0x3f80000004047820 */ /* 0x010fe20000410000 */
[----:B------:R-:W-:-:S05]  /*57a0*/  CS2R R6, SRZ ;  /* 0x0000000000067805 */ /* 0x000fca000001ff00 */
[----:B------:R-:W2:Y:S02]  /*57b0*/  F2F.F64.F32 R4, R4 ;  /* 0x0000000400047310 */ /* 0x000ea40000201800 */
[----:B--2---:R2:W-:Y:S01]  /*57c0*/  STG.E.128 desc[UR36][R8.64], R4 ;  /* 0x0000000408007986 */ /* 0x0045e2000c101d24 */
[----:B------:R-:W-:Y:S05]  /*57d0*/  BRA `(.L_x_10285) ;  /* 0x0000000800507947 */ /* 0x000fea0003800000 */
.L_x_10293:
        /* <DEDUP_REMOVED lines=20> */
.L_x_10298:
[----:B------:R-:W-:Y:S05]  /*5920*/  BSYNC B0 ;  /* 0x0000000000007941 */ /* 0x000fea0003800000 */
.L_x_10297:
[----:B------:R-:W-:-:S05]  /*5930*/  LOP3.LUT R5, R0, R5, RZ, 0xfc, !PT ;  /* 0x0000000500057212 */ /* 0x000fca00078efcff */
[----:B------:R2:W-:Y:S01]  /*5940*/  STG.E.U8 desc[UR36][R8.64], R5 ;  /* 0x0000000508007986 */ /* 0x0005e2000c101124 */
[----:B------:R-:W-:Y:S05]  /*5950*/  BRA `(.L_x_10285) ;  /* 0x0000000400f07947 */ /* 0x000fea0003800000 */
.L_x_10296:
        /* <DEDUP_REMOVED lines=12> */
.L_x_10300:
[----:B------:R-:W-:Y:S01]  /*5a20*/  IMAD.MOV.U32 R0, RZ, RZ, 0x7f ;  /* 0x0000007fff007424 */ /* 0x000fe200078e00ff */
[----:B------:R-:W-:-:S04]  /*5a30*/  ISETP.GT.U32.AND P0, PT, R5, 0x7f800000, PT ;  /* 0x7f8000000500780c */ /* 0x000fc80003f04070 */
[----:B------:R-:W-:-:S09]  /*5a40*/  SEL R0, R0, 0x7c, P0 ;  /* 0x0000007c00007807 */ /* 0x000fd20000000000 */
.L_x_10301:
[----:B------:R-:W-:Y:S05]  /*5a50*/  BSYNC B0 ;  /* 0x0000000000007941 */ /* 0x000fea0003800000 */
.L_x_10299:
[----:B----4-:R-:W-:-:S04]  /*5a60*/  LOP3.LUT R4, R4, 0x80000000, RZ, 0xc0, !PT ;  /* 0x8000000004047812 */ /* 0x010fc800078ec0ff */
[----:B------:R-:W-:-:S04]  /*5a70*/  SHF.R.U32.HI R3, RZ, 0x18, R4 ;  /* 0x00000018ff037819 */ /* 0x000fc80000011604 */
[----:B------:R-:W-:-:S05]  /*5a80*/  LOP3.LUT R3, R0, R3, RZ, 0xfc, !PT ;  /* 0x0000000300037212 */ /* 0x000fca00078efcff */
[----:B------:R2:W-:Y:S01]  /*5a90*/  STG.E.U8 desc[UR36][R8.64], R3 ;  /* 0x0000000308007986 */ /* 0x0005e2000c101124 */
[----:B------:R-:W-:Y:S05]  /*5aa0*/  BRA `(.L_x_10285) ;  /* 0x00000004009c7947 */ /* 0x000fea0003800000 */
.L_x_10295:
[----:B----4-:R-:W-:-:S05]  /*5ab0*/  F2FP.BF16.F32.PACK_AB R4, RZ, R4 ;  /* 0x00000004ff04723e */ /* 0x010fca00000010ff */
[----:B------:R2:W-:Y:S01]  /*5ac0*/  STG.E.U16 desc[UR36][R8.64], R4 ;  /* 0x0000000408007986 */ /* 0x0005e2000c101524 */
[----:B------:R-:W-:Y:S05]  /*5ad0*/  BRA `(.L_x_10285) ;  /* 0x0000000400907947 */ /* 0x000fea0003800000 */
.L_x_10292:
        /* <DEDUP_REMOVED lines=8> */
[----:B------:R-:W2:Y:S02]  /*5b60*/  F2I.FTZ.U32.TRUNC.NTZ R3, R4 ;  /* 0x0000000400037305 */ /* 0x000ea4000021f000 */
[----:B--2---:R2:W-:Y:S01]  /*5b70*/  STG.E.U16 desc[UR36][R8.64], R3 ;  /* 0x0000000308007986 */ /* 0x0045e2000c101524 */
[----:B------:R-:W-:Y:S05]  /*5b80*/  BRA `(.L_x_10285) ;  /* 0x0000000400647947 */ /* 0x000fea0003800000 */
.L_x_10304:
        /* <DEDUP_REMOVED lines=16> */
.L_x_10307:
[----:B----4-:R-:W-:-:S04]  /*5c90*/  LOP3.LUT R4, R4, 0x80000000, RZ, 0xc0, !PT ;  /* 0x8000000004047812 */ /* 0x010fc800078ec0ff */
[----:B------:R-:W-:-:S04]  /*5ca0*/  SHF.R.U32.HI R4, RZ, 0x18, R4 ;  /* 0x00000018ff047819 */ /* 0x000fc80000011604 */
[----:B------:R-:W-:-:S04]  /*5cb0*/  LOP3.LUT R3, R3, R4, RZ, 0xfc, !PT ;  /* 0x0000000403037212 */ /* 0x000fc800078efcff */
[----:B------:R-:W-:-:S07]  /*5cc0*/  PRMT R0, R3, 0x7610, R0 ;  /* 0x0000761003007816 */ /* 0x000fce0000000000 */
.L_x_10306:
[----:B------:R-:W-:Y:S05]  /*5cd0*/  BSYNC B0 ;  /* 0x0000000000007941 */ /* 0x000fea0003800000 */
.L_x_10305:
[----:B------:R2:W-:Y:S01]  /*5ce0*/  STG.E.U8 desc[UR36][R8.64], R0 ;  /* 0x0000000008007986 */ /* 0x0005e2000c101124 */
[----:B------:R-:W-:Y:S05]  /*5cf0*/  BRA `(.L_x_10285) ;  /* 0x0000000400087947 */ /* 0x000fea0003800000 */
.L_x_10303:
        /* <DEDUP_REMOVED lines=16> */
.L_x_10310:
[----:B----4-:R-:W-:-:S04]  /*5e00*/  LOP3.LUT R4, R4, 0x80000000, RZ, 0xc0, !PT ;  /* 0x8000000004047812 */ /* 0x010fc800078ec0ff */
[----:B------:R-:W-:-:S04]  /*5e10*/  SHF.R.U32.HI R4, RZ, 0x18, R4 ;  /* 0x00000018ff047819 */ /* 0x000fc80000011604 */
[----:B------:R-:W-:-:S04]  /*5e20*/  LOP3.LUT R3, R3, R4, RZ, 0xfc, !PT ;  /* 0x0000000403037212 */ /* 0x000fc800078efcff */
[----:B------:R-:W-:-:S07]  /*5e30*/  PRMT R0, R3, 0x7610, R0 ;  /* 0x0000761003007816 */ /* 0x000fce0000000000 */
.L_x_10309:
[----:B------:R-:W-:Y:S05]  /*5e40*/  BSYNC B0 ;  /* 0x0000000000007941 */ /* 0x000fea0003800000 */
.L_x_10308:
[----:B------:R2:W-:Y:S01]  /*5e50*/  STG.E.U8 desc[UR36][R8.64], R0 ;  /* 0x0000000008007986 */ /* 0x0005e2000c101124 */
[----:B------:R-:W-:Y:S05]  /*5e60*/  BRA `(.L_x_10285) ;  /* 0x0000000000ac7947 */ /* 0x000fea0003800000 */
.L_x_10302:
        /* <DEDUP_REMOVED lines=21> */
.L_x_10284:
[----:B------:R-:W-:Y:S01]  /*5fc0*/  MOV R14, 0x0 ;  /* 0x00000000000e7802 */ /* 0x000fe20000000f00 */
[----:B------:R-:W-:Y:S01]  /*5fd0*/  ULDC.64 UR4, c[0x4][0x178] ;  /* 0x01005e0000047ab9 */ /* 0x000fe20000000a00 */
[----:B------:R-:W-:Y:S01]  /*5fe0*/  ULDC.64 UR6, c[0x4][0x180] ;  /* 0x0100600000067ab9 */ /* 0x000fe20000000a00 */
[----:B----4-:R-:W-:Y:S02]  /*5ff0*/  IMAD.U32 R4, RZ, RZ, UR4 ;  /* 0x00000004ff047e24 */ /* 0x010fe4000f8e00ff */
[----:B------:R-:W-:Y:S01]  /*6000*/  IMAD.U32 R5, RZ, RZ, UR5 ;  /* 0x00000005ff057e24 */ /* 0x000fe2000f8e00ff */
[----:B------:R-:W2:Y:S01]  /*6010*/  LDC.64 R14, c[0x4][R14] ;  /* 0x010000000e0e7b82 */ /* 0x000ea20000000a00 */
        /* <DEDUP_REMOVED lines=9> */
[----:B-123--:R-:W-:Y:S05]  /*60b0*/  CALL.ABS.NOINC R14 ;  /* 0x000000000e007343 */ /* 0x00efea0003c00000 */
.L_x_10313:
[----:B------:R-:W-:Y:S05]  /*60c0*/  BRA `(.L_x_10285) ;  /* 0x0000000000147947 */ /* 0x000fea0003800000 */
.L_x_10312:
[----:B----4-:R-:W2:Y:S02]  /*60d0*/  F2I.U64.TRUNC R4, R4 ;  /* 0x0000000400047311 */ /* 0x010ea4000020d800 */
[----:B--2---:R2:W-:Y:S01]  /*60e0*/  STG.E.64 desc[UR36][R8.64], R4 ;  /* 0x0000000408007986 */ /* 0x0045e2000c101b24 */
[----:B------:R-:W-:Y:S05]  /*60f0*/  BRA `(.L_x_10285) ;  /* 0x0000000000087947 */ /* 0x000fea0003800000 */
.L_x_10311:
[----:B------:R-:W2:Y:S02]  /*6100*/  F2I.FTZ.U32.TRUNC.NTZ R3, R4 ;  /* 0x0000000400037305 */ /* 0x000ea4000021f000 */
[----:B--2---:R2:W-:Y:S02]  /*6110*/  STG.E desc[UR36][R8.64], R3 ;  /* 0x0000000308007986 */ /* 0x0045e4000c101924 */
.L_x_10285:
[----:B------:R-:W-:-:S07]  /*6120*/  VIADD R25, R25, 0x80 ;  /* 0x0000008019197836 */ /* 0x000fce0000000000 */
.L_x_10279:
[----:B------:R-:W-:Y:S05]  /*6130*/  BSYNC B6 ;  /* 0x0000000000067941 */ /* 0x000fea0003800000 */
.L_x_10278:
[----:B------:R-:W-:Y:S01]  /*6140*/  ISETP.GE.AND P0, PT, R25, R17, PT ;  /* 0x000000111900720c */ /* 0x000fe20003f06270 */
[----:B------:R-:W-:-:S12]  /*6150*/  BSSY B6, `(.L_x_10314) ;  /* 0x00001d8000067945 */ /* 0x000fd80003800000 */
[----:B------:R-:W-:Y:S05]  /*6160*/  @P0 BRA `(.L_x_10315) ;  /* 0x0000001c00580947 */ /* 0x000fea0003800000 */
[----:B--2---:R-:W2:Y:S01]  /*6170*/  LDC.64 R8, c[0x0][0x220] ;  /* 0x00008800ff087b82 */ /* 0x004ea20000000a00 */
[----:B------:R-:W-:Y:S01]  /*6180*/  IMAD R0, R2, 0x200, R25 ;  /* 0x0000020002007824 */ /* 0x000fe200078e0219 */
[----:B----4-:R-:W-:Y:S01]  /*6190*/  PRMT R4, R16, 0x9910, RZ ;  /* 0x0000991010047816 */ /* 0x010fe200000000ff */
        /* <DEDUP_REMOVED lines=15> */
[----:B-1-3--:R-:W1:Y:S02]  /*6290*/  F2I.FTZ.TRUNC.NTZ R3, R18 ;  /* 0x0000001200037305 */ /* 0x00ae64000021f100 */
[----:B-1----:R1:W-:Y:S01]  /*62a0*/  STG.E.U8 desc[UR36][R8.64], R3 ;  /* 0x0000000308007986 */ /* 0x0023e2000c101124 */
[----:B------:R-:W-:Y:S05]  /*62b0*/  BRA `(.L_x_10321) ;  /* 0x0000000c00507947 */ /* 0x000fea0003800000 */
.L_x_10319:
[----:B-1-3--:R-:W1:Y:S02]  /*62c0*/  F2I.S64.TRUNC R18, R18 ;  /* 0x0000001200127311 */ /* 0x00ae64000020d900 */
[----:B-1----:R-:W-:-:S05]  /*62d0*/  IMAD.MOV.U32 R3, RZ, RZ, R18 ;  /* 0x000000ffff037224 */ /* 0x002fca00078e0012 */
[----:B------:R4:W-:Y:S01]  /*62e0*/  STG.E.U8 desc[UR36][R8.64], R3 ;  /* 0x0000000308007986 */ /* 0x0009e2000c101124 */
[----:B------:R-:W-:Y:S05]  /*62f0*/  BRA `(.L_x_10321) ;  /* 0x0000000c00407947 */ /* 0x000fea0003800000 */
.L_x_10318:
[----:B------:R-:W-:-:S13]  /*6300*/  ISETP.NE.AND P0, PT, R0, 0x2, PT ;  /* 0x000000020000780c */ /* 0x000fda0003f05270 */
[----:B------:R-:W-:Y:S05]  /*6310*/  @!P0 BRA `(.L_x_10322) ;  /* 0x0000000000288947 */ /* 0x000fea0003800000 */
[----:B------:R-:W-:-:S13]  /*6320*/  ISETP.NE.AND P0, PT, R0, 0x3, PT ;  /* 0x000000030000780c */ /* 0x000fda0003f05270 */
[----:B------:R-:W-:Y:S05]  /*6330*/  @!P0 BRA `(.L_x_10323) ;  /* 0x0000000000148947 */ /* 0x000fea0003800000 */
[----:B------:R-:W-:-:S13]  /*6340*/  ISETP.NE.AND P0, PT, R0, 0x4, PT ;  /* 0x000000040000780c */ /* 0x000fda0003f05270 */
[----:B------:R-:W-:Y:S05]  /*6350*/  @P0 BRA `(.L_x_10320) ;  /* 0x0000000800d00947 */ /* 0x000fea0003800000 */
[----:B-1-3--:R-:W1:Y:S02]  /*6360*/  F2I.S64.TRUNC R18, R18 ;  /* 0x0000001200127311 */ /* 0x00ae64000020d900 */
[----:B-1----:R2:W-:Y:S01]  /*6370*/  STG.E.64 desc[UR36][R8.64], R18 ;  /* 0x0000001208007986 */ /* 0x0025e2000c101b24 */
[----:B------:R-:W-:Y:S05]  /*6380*/  BRA `(.L_x_10321) ;  /* 0x0000000c001c7947 */ /* 0x000fea0003800000 */
.L_x_10323:
[----:B-1-3--:R-:W1:Y:S02]  /*6390*/  F2I.FTZ.TRUNC.NTZ R3, R18 ;  /* 0x0000001200037305 */ /* 0x00ae64000021f100 */
[----:B-1----:R3:W-:Y:S01]  /*63a0*/  STG.E desc[UR36][R8.64], R3 ;  /* 0x0000000308007986 */ /* 0x0027e2000c101924 */
[----:B------:R-:W-:Y:S05]  /*63b0*/  BRA `(.L_x_10321) ;  /* 0x0000000c00107947 */ /* 0x000fea0003800000 */
.L_x_10322:
[----:B-1-3--:R-:W1:Y:S02]  /*63c0*/  F2I.FTZ.TRUNC.NTZ R3, R18 ;  /* 0x0000001200037305 */ /* 0x00ae64000021f100 */
[----:B-1----:R1:W-:Y:S01]  /*63d0*/  STG.E.U16 desc[UR36][R8.64], R3 ;  /* 0x0000000308007986 */ /* 0x0023e2000c101524 */
[----:B------:R-:W-:Y:S05]  /*63e0*/  BRA `(.L_x_10321) ;  /* 0x0000000c00047947 */ /* 0x000fea0003800000 */
.L_x_10317:
[----:B------:R-:W-:-:S13]  /*63f0*/  ISETP.GT.AND P0, PT, R0, 0x6, PT ;  /* 0x000000060000780c */ /* 0x000fda0003f04270 */
[----:B------:R-:W-:Y:S05]  /*6400*/  @P0 BRA `(.L_x_10324) ;  /* 0x0000000000240947 */ /* 0x000fea0003800000 */
[----:B------:R-:W-:-:S13]  /*6410*/  ISETP.NE.AND P0, PT, R0, 0x5, PT ;  /* 0x000000050000780c */ /* 0x000fda0003f05270 */
[----:B------:R-:W-:Y:S05]  /*6420*/  @!P0 BRA `(.L_x_10325) ;  /* 0x0000000000108947 */ /* 0x000fea0003800000 */
[----:B------:R-:W-:-:S13]  /*6430*/  ISETP.NE.AND P0, PT, R0, 0x6, PT ;  /* 0x000000060000780c */ /* 0x000fda0003f05270 */
[----:B------:R-:W-:Y:S05]  /*6440*/  @P0 BRA `(.L_x_10320) ;  /* 0x0000000800940947 */ /* 0x000fea0003800000 */
[----:B-1-3--:R1:W-:Y:S01]  /*6450*/  STG.E desc[UR36][R8.64], R18 ;  /* 0x0000001208007986 */ /* 0x00a3e2000c101924 */
[----:B------:R-:W-:Y:S05]  /*6460*/  BRA `(.L_x_10321) ;  /* 0x0000000800e47947 */ /* 0x000fea0003800000 */
.L_x_10325:
[----:B-1-3--:R-:W-:-:S05]  /*6470*/  F2FP.F16.F32.PACK_AB R18, RZ, R18 ;  /* 0x00000012ff12723e */ /* 0x00afca00000000ff */
[----:B------:R1:W-:Y:S01]  /*6480*/  STG.E.U16 desc[UR36][R8.64], R18 ;  /* 0x0000001208007986 */ /* 0x0003e2000c101524 */
[----:B------:R-:W-:Y:S05]  /*6490*/  BRA `(.L_x_10321) ;  /* 0x0000000800d87947 */ /* 0x000fea0003800000 */
.L_x_10324:
[----:B------:R-:W-:-:S13]  /*64a0*/  ISETP.NE.AND P0, PT, R0, 0x7, PT ;  /* 0x000000070000780c */ /* 0x000fda0003f05270 */
[----:B------:R-:W-:Y:S05]  /*64b0*/  @!P0 BRA `(.L_x_10326) ;  /* 0x00000000002c8947 */ /* 0x000fea0003800000 */
[----:B------:R-:W-:-:S13]  /*64c0*/  ISETP.NE.AND P0, PT, R0, 0x8, PT ;  /* 0x000000080000780c */ /* 0x000fda0003f05270 */
[----:B------:R-:W-:Y:S05]  /*64d0*/  @!P0 BRA `(.L_x_10327) ;  /* 0x0000000000148947 */ /* 0x000fea0003800000 */
[----:B------:R-:W-:-:S13]  /*64e0*/  ISETP.NE.AND P0, PT, R0, 0x9, PT ;  /* 0x000000090000780c */ /* 0x000fda0003f05270 */
[----:B------:R-:W-:Y:S05]  /*64f0*/  @P0 BRA `(.L_x_10320) ;  /* 0x0000000800680947 */ /* 0x000fea0003800000 */
[----:B------:R-:W-:-:S05]  /*6500*/  IMAD.MOV.U32 R19, RZ, RZ, RZ ;  /* 0x000000ffff137224 */ /* 0x000fca00078e00ff */
[----:B-1-3--:R1:W-:Y:S01]  /*6510*/  STG.E.64 desc[UR36][R8.64], R18 ;  /* 0x0000001208007986 */ /* 0x00a3e2000c101b24 */
[----:B------:R-:W-:Y:S05]  /*6520*/  BRA `(.L_x_10321) ;  /* 0x0000000800b47947 */ /* 0x000fea0003800000 */
.L_x_10327:
[----:B-1-3--:R-:W-:-:S04]  /*6530*/  F2FP.F16.F32.PACK_AB R3, RZ, R18 ;  /* 0x00000012ff03723e */ /* 0x00afc800000000ff */
[----:B------:R-:W-:-:S05]  /*6540*/  PRMT R3, R3, 0x5410, RZ ;  /* 0x0000541003037816 */ /* 0x000fca00000000ff */
[----:B------:R1:W-:Y:S01]  /*6550*/  STG.E desc[UR36][R8.64], R3 ;  /* 0x0000000308007986 */ /* 0x0003e2000c101924 */
[----:B------:R-:W-:Y:S05]  /*6560*/  BRA `(.L_x_10321) ;  /* 0x0000000800a47947 */ /* 0x000fea0003800000 */
.L_x_10326:
[----:B-1-3--:R-:W-:-:S06]  /*6570*/  FMUL.FTZ R4, R18, 1 ;  /* 0x3f80000012047820 */ /* 0x00afcc0000410000 */
[----:B------:R-:W1:Y:S02]  /*6580*/  F2F.F64.F32 R4, R4 ;  /* 0x0000000400047310 */ /* 0x000e640000201800 */
[----:B-1----:R1:W-:Y:S01]  /*6590*/  STG.E.64 desc[UR36][R8.64], R4 ;  /* 0x0000000408007986 */ /* 0x0023e2000c101b24 */
[----:B------:R-:W-:Y:S05]  /*65a0*/  BRA `(.L_x_10321) ;  /* 0x0000000800947947 */ /* 0x000fea0003800000 */
.L_x_10316:
        /* <DEDUP_REMOVED lines=8> */
[----:B-1-3--:R-:W-:-:S04]  /*6630*/  FSETP.NEU.FTZ.AND P0, PT, R18, RZ, PT ;  /* 0x000000ff1200720b */ /* 0x00afc80003f1d000 */
[----:B------:R-:W-:-:S05]  /*6640*/  SEL R3, RZ, 0x1, !P0 ;  /* 0x00000001ff037807 */ /* 0x000fca0004000000 */
[----:B------:R1:W-:Y:S01]  /*6650*/  STG.E.U8 desc[UR36][R8.64], R3 ;  /* 0x0000000308007986 */ /* 0x0003e2000c101124 */
[----:B------:R-:W-:Y:S05]  /*6660*/  BRA `(.L_x_10321) ;  /* 0x0000000800647947 */ /* 0x000fea0003800000 */
.L_x_10330:
[----:B-1-3--:R-:W-:Y:S01]  /*6670*/  FMUL.FTZ R4, R18, 1 ;  /* 0x3f80000012047820 */ /* 0x00afe20000410000 */
[----:B------:R-:W-:-:S05]  /*6680*/  CS2R R6, SRZ ;  /* 0x0000000000067805 */ /* 0x000fca000001ff00 */
[----:B------:R-:W1:Y:S02]  /*6690*/  F2F.F64.F32 R4, R4 ;  /* 0x0000000400047310 */ /* 0x000e640000201800 */
[----:B-1----:R1:W-:Y:S01]  /*66a0*/  STG.E.128 desc[UR36][R8.64], R4 ;  /* 0x0000000408007986 */ /* 0x0023e2000c101d24 */
[----:B------:R-:W-:Y:S05]  /*66b0*/  BRA `(.L_x_10321) ;  /* 0x0000000800507947 */ /* 0x000fea0003800000 */
.L_x_10329:
[----:B------:R-:W-:-:S13]  /*66c0*/  ISETP.NE.AND P0, PT, R0, 0xf, PT ;  /* 0x0000000f0000780c */ /* 0x000fda0003f05270 */
[----:B------:R-:W-:Y:S05]  /*66d0*/  @!P0 BRA `(.L_x_10331) ;  /* 0x0000000000ac8947 */ /* 0x000fea0003800000 */
[----:B------:R-:W-:-:S13]  /*66e0*/  ISETP.NE.AND P0, PT, R0, 0x17, PT ;  /* 0x000000170000780c */ /* 0x000fda0003f05270 */
[----:B------:R-:W-:Y:S05]  /*66f0*/  @!P0 BRA `(.L_x_10332) ;  /* 0x0000000000508947 */ /* 0x000fea0003800000 */
[----:B------:R-:W-:-:S13]  /*6700*/  ISETP.NE.AND P0, PT, R0, 0x18, PT ;  /* 0x000000180000780c */ /* 0x000fda0003f05270 */
[----:B------:R-:W-:Y:S05]  /*6710*/  @P0 BRA `(.L_x_10320) ;  /* 0x0000000400e00947 */ /* 0x000fea0003800000 */
[C---:B-1-3--:R-:W-:Y:S01]  /*6720*/  LOP3.LUT R4, R18.reuse, 0x7fffffff, RZ, 0xc0, !PT ;  /* 0x7fffffff12047812 */ /* 0x04afe200078ec0ff */
        /* <DEDUP_REMOVED lines=13> */
.L_x_10334:
[----:B------:R-:W-:Y:S05]  /*6800*/  BSYNC B0 ;  /* 0x0000000000007941 */ /* 0x000fea0003800000 */
.L_x_10333:
[----:B------:R-:W-:-:S05]  /*6810*/  LOP3.LUT R5, R0, R5, RZ, 0xfc, !PT ;  /* 0x0000000500057212 */ /* 0x000fca00078efcff */
[----:B------:R1:W-:Y:S01]  /*6820*/  STG.E.U8 desc[UR36][R8.64], R5 ;  /* 0x0000000508007986 */ /* 0x0003e2000c101124 */
[----:B------:R-:W-:Y:S05]  /*6830*/  BRA `(.L_x_10321) ;  /* 0x0000000400f07947 */ /* 0x000fea0003800000 */
.L_x_10332:
[----:B-1-3--:R-:W-:Y:S01]  /*6840*/  LOP3.LUT R4, R18, 0x7fffffff, RZ, 0xc0, !PT ;  /* 0x7fffffff12047812 */ /* 0x00afe200078ec0ff */
        /* <DEDUP_REMOVED lines=11> */
.L_x_10336:
[----:B------:R-:W-:Y:S01]  /*6900*/  IMAD.MOV.U32 R0, RZ, RZ, 0x7f ;  /* 0x0000007fff007424 */ /* 0x000fe200078e00ff */
[----:B------:R-:W-:-:S04]  /*6910*/  ISETP.GT.U32.AND P0, PT, R4, 0x7f800000, PT ;  /* 0x7f8000000400780c */ /* 0x000fc80003f04070 */
[----:B------:R-:W-:-:S09]  /*6920*/  SEL R0, R0, 0x7c, P0 ;  /* 0x0000007c00007807 */ /* 0x000fd20000000000 */
.L_x_10337:
[----:B------:R-:W-:Y:S05]  /*6930*/  BSYNC B0 ;  /* 0x0000000000007941 */ /* 0x000fea0003800000 */
.L_x_10335:
[----:B------:R-:W-:-:S04]  /*6940*/  LOP3.LUT R18, R18, 0x80000000, RZ, 0xc0, !PT ;  /* 0x8000000012127812 */ /* 0x000fc800078ec0ff */
[----:B------:R-:W-:-:S04]  /*6950*/  SHF.R.U32.HI R3, RZ, 0x18, R18 ;  /* 0x00000018ff037819 */ /* 0x000fc80000011612 */
[----:B------:R-:W-:-:S05]  /*6960*/  LOP3.LUT R3, R0, R3, RZ, 0xfc, !PT ;  /* 0x0000000300037212 */ /* 0x000fca00078efcff */
[----:B------:R1:W-:Y:S01]  /*6970*/  STG.E.U8 desc[UR36][R8.64], R3 ;  /* 0x0000000308007986 */ /* 0x0003e2000c101124 */
[----:B------:R-:W-:Y:S05]  /*6980*/  BRA `(.L_x_10321) ;  /* 0x00000004009c7947 */ /* 0x000fea0003800000 */
.L_x_10331:
[----:B-1-3--:R-:W-:-:S05]  /*6990*/  F2FP.BF16.F32.PACK_AB R18, RZ, R18 ;  /* 0x00000012ff12723e */ /* 0x00afca00000010ff */
[----:B------:R1:W-:Y:S01]  /*69a0*/  STG.E.U16 desc[UR36][R8.64], R18 ;  /* 0x0000001208007986 */ /* 0x0003e2000c101524 */
[----:B------:R-:W-:Y:S05]  /*69b0*/  BRA `(.L_x_10321) ;  /* 0x0000000400907947 */ /* 0x000fea0003800000 */
.L_x_10328:
        /* <DEDUP_REMOVED lines=8> */
[----:B-1-3--:R-:W1:Y:S02]  /*6a40*/  F2I.FTZ.U32.TRUNC.NTZ R3, R18 ;  /* 0x0000001200037305 */ /* 0x00ae64000021f000 */
[----:B-1----:R1:W-:Y:S01]  /*6a50*/  STG.E.U16 desc[UR36][R8.64], R3 ;  /* 0x0000000308007986 */ /* 0x0023e2000c101524 */
[----:B------:R-:W-:Y:S05]  /*6a60*/  BRA `(.L_x_10321) ;  /* 0x0000000400647947 */ /* 0x000fea0003800000 */
.L_x_10340:
[----:B-1-3--:R-:W-:Y:S01]  /*6a70*/  LOP3.LUT R3, R18, 0x7fffffff, RZ, 0xc0, !PT ;  /* 0x7fffffff12037812 */ /* 0x00afe200078ec0ff */
        /* <DEDUP_REMOVED lines=15> */
.L_x_10343:
[----:B------:R-:W-:-:S04]  /*6b70*/  LOP3.LUT R18, R18, 0x80000000, RZ, 0xc0, !PT ;  /* 0x8000000012127812 */ /* 0x000fc800078ec0ff */
[----:B------:R-:W-:-:S04]  /*6b80*/  SHF.R.U32.HI R3, RZ, 0x18, R18 ;  /* 0x00000018ff037819 */ /* 0x000fc80000011612 */
[----:B------:R-:W-:-:S04]  /*6b90*/  LOP3.LUT R0, R0, R3, RZ, 0xfc, !PT ;  /* 0x0000000300007212 */ /* 0x000fc800078efcff */
[----:B------:R-:W-:-:S07]  /*6ba0*/  PRMT R4, R0, 0x7610, R4 ;  /* 0x0000761000047816 */ /* 0x000fce0000000004 */
.L_x_10342:
[----:B------:R-:W-:Y:S05]  /*6bb0*/  BSYNC B0 ;  /* 0x0000000000007941 */ /* 0x000fea0003800000 */
.L_x_10341:
[----:B------:R1:W-:Y:S01]  /*6bc0*/  STG.E.U8 desc[UR36][R8.64], R4 ;  /* 0x0000000408007986 */ /* 0x0003e2000c101124 */
[----:B------:R-:W-:Y:S05]  /*6bd0*/  BRA `(.L_x_10321) ;  /* 0x0000000400087947 */ /* 0x000fea0003800000 */
.L_x_10339:
        /* <DEDUP_REMOVED lines=16> */
.L_x_10346:
[----:B------:R-:W-:-:S04]  /*6ce0*/  LOP3.LUT R18, R18, 0x80000000, RZ, 0xc0, !PT ;  /* 0x8000000012127812 */ /* 0x000fc800078ec0ff */
[----:B------:R-:W-:-:S04]  /*6cf0*/  SHF.R.U32.HI R3, RZ, 0x18, R18 ;  /* 0x00000018ff037819 */ /* 0x000fc80000011612 */
[----:B------:R-:W-:-:S04]  /*6d00*/  LOP3.LUT R0, R0, R3, RZ, 0xfc, !PT ;  /* 0x0000000300007212 */ /* 0x000fc800078efcff */
[----:B------:R-:W-:-:S07]  /*6d10*/  PRMT R4, R0, 0x7610, R4 ;  /* 0x0000761000047816 */ /* 0x000fce0000000004 */
.L_x_10345:
[----:B------:R-:W-:Y:S05]  /*6d20*/  BSYNC B0 ;  /* 0x0000000000007941 */ /* 0x000fea0003800000 */
.L_x_10344:
[----:B------:R1:W-:Y:S01]  /*6d30*/  STG.E.U8 desc[UR36][R8.64], R4 ;  /* 0x0000000408007986 */ /* 0x0003e2000c101124 */
[----:B------:R-:W-:Y:S05]  /*6d40*/  BRA `(.L_x_10321) ;  /* 0x0000000000ac7947 */ /* 0x000fea0003800000 */
.L_x_10338:
[----:B------:R-:W-:-:S13]  /*6d50*/  ISETP.NE.AND P0, PT, R0, 0x1c, PT ;  /* 0x0000001c0000780c */ /* 0x000fda0003f05270 */
[----:B------:R-:W-:Y:S05]  /*6d60*/  @!P0 BRA `(.L_x_10347) ;  /* 0x00000000009c8947 */ /* 0x000fea0003800000 */
[----:B------:R-:W-:-:S13]  /*6d70*/  ISETP.NE.AND P0, PT, R0, 0x1d, PT ;  /* 0x0000001d0000780c */ /* 0x000fda0003f05270 */
[----:B------:R-:W-:Y:S05]  /*6d80*/  @!P0 BRA `(.L_x_10348) ;  /* 0x0000000000888947 */ /* 0x000fea0003800000 */
[----:B------:R-:W-:-:S13]  /*6d90*/  ISETP.NE.AND P0, PT, R0, 0x2c, PT ;  /* 0x0000002c0000780c */ /* 0x000fda0003f05270 */
[----:B------:R-:W-:Y:S05]  /*6da0*/  @P0 BRA `(.L_x_10320) ;  /* 0x00000000003c0947 */ /* 0x000fea0003800000 */
[----:B-1-3--:R-:W-:-:S04]  /*6db0*/  SHF.R.U32.HI R4, RZ, 0x17, R18 ;  /* 0x00000017ff047819 */ /* 0x00afc80000011612 */
        /* <DEDUP_REMOVED lines=14> */
.L_x_10320:
[----:B------:R-:W-:Y:S01]  /*6ea0*/  MOV R14, 0x0 ;  /* 0x00000000000e7802 */ /* 0x000fe20000000f00 */
[----:B------:R-:W-:Y:S01]  /*6eb0*/  ULDC.64 UR4, c[0x4][0x178] ;  /* 0x01005e0000047ab9 */ /* 0x000fe20000000a00 */
[----:B------:R-:W-:Y:S01]  /*6ec0*/  ULDC.64 UR6, c[0x4][0x70] ;  /* 0x01001c0000067ab9 */ /* 0x000fe20000000a00 */
[----:B------:R-:W-:Y:S02]  /*6ed0*/  IMAD.U32 R4, RZ, RZ, UR4 ;  /* 0x00000004ff047e24 */ /* 0x000fe4000f8e00ff */
        /* <DEDUP_REMOVED lines=12> */
.L_x_10349:
[----:B------:R-:W-:Y:S05]  /*6fa0*/  BRA `(.L_x_10321) ;  /* 0x0000000000147947 */ /* 0x000fea0003800000 */
.L_x_10348:
[----:B-1-3--:R-:W1:Y:S02]  /*6fb0*/  F2I.U64.TRUNC R18, R18 ;  /* 0x0000001200127311 */ /* 0x00ae64000020d800 */
[----:B-1----:R1:W-:Y:S01]  /*6fc0*/  STG.E.64 desc[UR36][R8.64], R18 ;  /* 0x0000001208007986 */ /* 0x0023e2000c101b24 */
[----:B------:R-:W-:Y:S05]  /*6fd0*/  BRA `(.L_x_10321) ;  /* 0x0000000000087947 */ /* 0x000fea0003800000 */
.L_x_10347:
[----:B-1-3--:R-:W1:Y:S02]  /*6fe0*/  F2I.FTZ.U32.TRUNC.NTZ R3, R18 ;  /* 0x0000001200037305 */ /* 0x00ae64000021f000 */
[----:B-1----:R1:W-:Y:S02]  /*6ff0*/  STG.E desc[UR36][R8.64], R3 ;  /* 0x0000000308007986 */ /* 0x0023e4000c101924 */
.L_x_10321:
        /* <DEDUP_REMOVED lines=24> */
.L_x_10353:
[----:B------:R-:W1:Y:S02]  /*7180*/  F2I.S64.TRUNC R22, R22 ;  /* 0x0000001600167311 */ /* 0x000e64000020d900 */
[----:B-1----:R-:W-:-:S05]  /*7190*/  IMAD.MOV.U32 R3, RZ, RZ, R22 ;  /* 0x000000ffff037224 */ /* 0x002fca00078e0016 */
[----:B------:R1:W-:Y:S01]  /*71a0*/  STG.E.U8 desc[UR36][R8.64], R3 ;  /* 0x0000000308007986 */ /* 0x0003e2000c101124 */
[----:B------:R-:W-:Y:S05]  /*71b0*/  BRA `(.L_x_10355) ;  /* 0x0000000c00407947 */ /* 0x000fea0003800000 */
.L_x_10352:
        /* <DEDUP_REMOVED lines=9> */
.L_x_10357:
[----:B------:R-:W1:Y:S02]  /*7250*/  F2I.FTZ.TRUNC.NTZ R3, R22 ;  /* 0x0000001600037305 */ /* 0x000e64000021f100 */
[----:B-1----:R1:W-:Y:S01]  /*7260*/  STG.E desc[UR36][R8.64], R3 ;  /* 0x0000000308007986 */ /* 0x0023e2000c101924 */
[----:B------:R-:W-:Y:S05]  /*7270*/  BRA `(.L_x_10355) ;  /* 0x0000000c00107947 */ /* 0x000fea0003800000 */
.L_x_10356:
[----:B------:R-:W1:Y:S02]  /*7280*/  F2I.FTZ.TRUNC.NTZ R3, R22 ;  /* 0x0000001600037305 */ /* 0x000e64000021f100 */
[----:B-1----:R1:W-:Y:S01]  /*7290*/  STG.E.U16 desc[UR36][R8.64], R3 ;  /* 0x0000000308007986 */ /* 0x0023e2000c101524 */
[----:B------:R-:W-:Y:S05]  /*72a0*/  BRA `(.L_x_10355) ;  /* 0x0000000c00047947 */ /* 0x000fea0003800000 */
.L_x_10351:
        /* <DEDUP_REMOVED lines=8> */
.L_x_10359:
[----:B------:R-:W-:-:S05]  /*7330*/  F2FP.F16.F32.PACK_AB R22, RZ, R22 ;  /* 0x00000016ff16723e */ /* 0x000fca00000000ff */
[----:B------:R1:W-:Y:S01]  /*7340*/  STG.E.U16 desc[UR36][R8.64], R22 ;  /* 0x0000001608007986 */ /* 0x0003e2000c101524 */
[----:B------:R-:W-:Y:S05]  /*7350*/  BRA `(.L_x_10355) ;  /* 0x0000000800d87947 */ /* 0x000fea0003800000 */
.L_x_10358:
        /* <DEDUP_REMOVED lines=9> */
.L_x_10361:
[----:B------:R-:W-:-:S04]  /*73f0*/  F2FP.F16.F32.PACK_AB R3, RZ, R22 ;  /* 0x00000016ff03723e */ /* 0x000fc800000000ff */
[----:B------:R-:W-:-:S05]  /*7400*/  PRMT R3, R3, 0x5410, RZ ;  /* 0x0000541003037816 */ /* 0x000fca00000000ff */
[----:B------:R1:W-:Y:S01]  /*7410*/  STG.E desc[UR36][R8.64], R3 ;  /* 0x0000000308007986 */ /* 0x0003e2000c101924 */
[----:B------:R-:W-:Y:S05]  /*7420*/  BRA `(.L_x_10355) ;  /* 0x0000000800a47947 */ /* 0x000fea0003800000 */
.L_x_10360:
[----:B------:R-:W-:-:S06]  /*7430*/  FMUL.FTZ R4, R22, 1 ;  /* 0x3f80000016047820 */ /* 0x000fcc0000410000 */
[----:B------:R-:W1:Y:S02]  /*7440*/  F2F.F64.F32 R4, R4 ;  /* 0x0000000400047310 */ /* 0x000e640000201800 */
[----:B-1----:R1:W-:Y:S01]  /*7450*/  STG.E.64 desc[UR36][R8.64], R4 ;  /* 0x0000000408007986 */ /* 0x0023e2000c101b24 */
[----:B------:R-:W-:Y:S05]  /*7460*/  BRA `(.L_x_10355) ;  /* 0x0000000800947947 */ /* 0x000fea0003800000 */
.L_x_10350:
        /* <DEDUP_REMOVED lines=12> */
.L_x_10364:
[----:B------:R-:W-:Y:S01]  /*7530*/  FMUL.FTZ R4, R22, 1 ;  /* 0x3f80000016047820 */ /* 0x000fe20000410000 */
[----:B------:R-:W-:-:S05]  /*7540*/  CS2R R6, SRZ ;  /* 0x0000000000067805 */ /* 0x000fca000001ff00 */
[----:B------:R-:W1:Y:S02]  /*7550*/  F2F.F64.F32 R4, R4 ;  /* 0x0000000400047310 */ /* 0x000e640000201800 */
[----:B-1----:R1:W-:Y:S01]  /*7560*/  STG.E.128 desc[UR36][R8.64], R4 ;  /* 0x0000000408007986 */ /* 0x0023e2000c101d24 */
[----:B------:R-:W-:Y:S05]  /*7570*/  BRA `(.L_x_10355) ;  /* 0x0000000800507947 */ /* 0x000fea0003800000 */
.L_x_10363:
        /* <DEDUP_REMOVED lines=20> */
.L_x_10368:
[----:B------:R-:W-:Y:S05]  /*76c0*/  BSYNC B0 ;  /* 0x0000000000007941 */ /* 0x000fea0003800000 */
.L_x_10367:
[----:B------:R-:W-:-:S05]  /*76d0*/  LOP3.LUT R5, R0, R5, RZ, 0xfc, !PT ;  /* 0x0000000500057212 */ /* 0x000fca00078efcff */
[----:B------:R1:W-:Y:S01]  /*76e0*/  STG.E.U8 desc[UR36][R8.64], R5 ;  /* 0x0000000508007986 */ /* 0x0003e2000c101124 */
[----:B------:R-:W-:Y:S05]  /*76f0*/  BRA `(.L_x_10355) ;  /* 0x0000000400f07947 */ /* 0x000fea0003800000 */
.L_x_10366:
        /* <DEDUP_REMOVED lines=12> */
.L_x_10370:
[----:B------:R-:W-:Y:S01]  /*77c0*/  IMAD.MOV.U32 R0, RZ, RZ, 0x7f ;  /* 0x0000007fff007424 */ /* 0x000fe200078e00ff */
[----:B------:R-:W-:-:S04]  /*77d0*/  ISETP.GT.U32.AND P0, PT, R4, 0x7f800000, PT ;  /* 0x7f8000000400780c */ /* 0x000fc80003f04070 */
[----:B------:R-:W-:-:S09]  /*77e0*/  SEL R0, R0, 0x7c, P0 ;  /* 0x0000007c00007807 */ /* 0x000fd20000000000 */
.L_x_10371:
[----:B------:R-:W-:Y:S05]  /*77f0*/  BSYNC B0 ;  /* 0x0000000000007941 */ /* 0x000fea0003800000 */
.L_x_10369:
[----:B------:R-:W-:-:S04]  /*7800*/  LOP3.LUT R22, R22, 0x80000000, RZ, 0xc0, !PT ;  /* 0x8000000016167812 */ /* 0x000fc800078ec0ff */
[----:B------:R-:W-:-:S04]  /*7810*/  SHF.R.U32.HI R3, RZ, 0x18, R22 ;  /* 0x00000018ff037819 */ /* 0x000fc80000011616 */
[----:B------:R-:W-:-:S05]  /*7820*/  LOP3.LUT R3, R0, R3, RZ, 0xfc, !PT ;  /* 0x0000000300037212 */ /* 0x000fca00078efcff */
[----:B------:R1:W-:Y:S01]  /*7830*/  STG.E.U8 desc[UR36][R8.64], R3 ;  /* 0x0000000308007986 */ /* 0x0003e2000c101124 */
[----:B------:R-:W-:Y:S05]  /*7840*/  BRA `(.L_x_10355) ;  /* 0x00000004009c7947 */ /* 0x000fea0003800000 */
.L_x_10365:
[----:B------:R-:W-:-:S05]  /*7850*/  F2FP.BF16.F32.PACK_AB R22, RZ, R22 ;  /* 0x00000016ff16723e */ /* 0x000fca00000010ff */
[----:B------:R1:W-:Y:S01]  /*7860*/  STG.E.U16 desc[UR36][R8.64], R22 ;  /* 0x0000001608007986 */ /* 0x0003e2000c101524 */
[----:B------:R-:W-:Y:S05]  /*7870*/  BRA `(.L_x_10355) ;  /* 0x0000000400907947 */ /* 0x000fea0003800000 */
.L_x_10362:
        /* <DEDUP_REMOVED lines=11> */
.L_x_10374:
        /* <DEDUP_REMOVED lines=16> */
.L_x_10377:
[----:B------:R-:W-:-:S04]  /*7a30*/  LOP3.LUT R22, R22, 0x80000000, RZ, 0xc0, !PT ;  /* 0x8000000016167812 */ /* 0x000fc800078ec0ff */
[----:B------:R-:W-:-:S04]  /*7a40*/  SHF.R.U32.HI R3, RZ, 0x18, R22 ;  /* 0x00000018ff037819 */ /* 0x000fc80000011616 */
[----:B------:R-:W-:-:S04]  /*7a50*/  LOP3.LUT R0, R0, R3, RZ, 0xfc, !PT ;  /* 0x0000000300007212 */ /* 0x000fc800078efcff */
[----:B------:R-:W-:-:S07]  /*7a60*/  PRMT R4, R0, 0x7610, R4 ;  /* 0x0000761000047816 */ /* 0x000fce0000000004 */
.L_x_10376:
[----:B------:R-:W-:Y:S05]  /*7a70*/  BSYNC B0 ;  /* 0x0000000000007941 */ /* 0x000fea0003800000 */
.L_x_10375:
[----:B------:R1:W-:Y:S01]  /*7a80*/  STG.E.U8 desc[UR36][R8.64], R4 ;  /* 0x0000000408007986 */ /* 0x0003e2000c101124 */
[----:B------:R-:W-:Y:S05]  /*7a90*/  BRA `(.L_x_10355) ;  /* 0x0000000400087947 */ /* 0x000fea0003800000 */
.L_x_10373:
        /* <DEDUP_REMOVED lines=16> */
.L_x_10380:
[----:B------:R-:W-:-:S04]  /*7ba0*/  LOP3.LUT R22, R22, 0x80000000, RZ, 0xc0, !PT ;  /* 0x8000000016167812 */ /* 0x000fc800078ec0ff */
[----:B------:R-:W-:-:S04]  /*7bb0*/  SHF.R.U32.HI R3, RZ, 0x18, R22 ;  /* 0x00000018ff037819 */ /* 0x000fc80000011616 */
[----:B------:R-:W-:-:S04]  /*7bc0*/  LOP3.LUT R0, R0, R3, RZ, 0xfc, !PT ;  /* 0x0000000300007212 */ /* 0x000fc800078efcff */
[----:B------:R-:W-:-:S07]  /*7bd0*/  PRMT R4, R0, 0x7610, R4 ;  /* 0x0000761000047816 */ /* 0x000fce0000000004 */
.L_x_10379:
[----:B------:R-:W-:Y:S05]  /*7be0*/  BSYNC B0 ;  /* 0x0000000000007941 */ /* 0x000fea0003800000 */
.L_x_10378:
[----:B------:R4:W-:Y:S01]  /*7bf0*/  STG.E.U8 desc[UR36][R8.64], R4 ;  /* 0x0000000408007986 */ /* 0x0009e2000c101124 */
[----:B------:R-:W-:Y:S05]  /*7c00*/  BRA `(.L_x_10355) ;  /* 0x0000000000ac7947 */ /* 0x000fea0003800000 */
.L_x_10372:
        /* <DEDUP_REMOVED lines=21> */
.L_x_10354:
        /* <DEDUP_REMOVED lines=16> */
.L_x_10383:
[----:B------:R-:W-:Y:S05]  /*7e60*/  BRA `(.L_x_10355) ;  /* 0x0000000000147947 */ /* 0x000fea0003800000 */
.L_x_10382:
[----:B------:R-:W1:Y:S02]  /*7e70*/  F2I.U64.TRUNC R22, R22 ;  /* 0x0000001600167311 */ /* 0x000e64000020d800 */
[----:B-1----:R3:W-:Y:S01]  /*7e80*/  STG.E.64 desc[UR36][R8.64], R22 ;  /* 0x0000001608007986 */ /* 0x0027e2000c101b24 */
[----:B------:R-:W-:Y:S05]  /*7e90*/  BRA `(.L_x_10355) ;  /* 0x0000000000087947 */ /* 0x000fea0003800000 */
.L_x_10381:
[----:B------:R-:W1:Y:S02]  /*7ea0*/  F2I.FTZ.U32.TRUNC.NTZ R3, R22 ;  /* 0x0000001600037305 */ /* 0x000e64000021f000 */
[----:B-1----:R1:W-:Y:S02]  /*7eb0*/  STG.E desc[UR36][R8.64], R3 ;  /* 0x0000000308007986 */ /* 0x0023e4000c101924 */
.L_x_10355:
[----:B------:R-:W-:-:S07]  /*7ec0*/  VIADD R25, R25, 0x80 ;  /* 0x0000008019197836 */ /* 0x000fce0000000000 */
.L_x_10315:
[----:B------:R-:W-:Y:S05]  /*7ed0*/  BSYNC B6 ;  /* 0x0000000000067941 */ /* 0x000fea0003800000 */
.L_x_10314:
        /* <DEDUP_REMOVED lines=22> */
.L_x_10387:
[----:B------:R-:W1:Y:S02]  /*8040*/  F2I.S64.TRUNC R24, R24 ;  /* 0x0000001800187311 */ /* 0x000e64000020d900 */
[----:B-1----:R-:W-:-:S05]  /*8050*/  IMAD.MOV.U32 R5, RZ, RZ, R24 ;  /* 0x000000ffff057224 */ /* 0x002fca00078e0018 */
[----:B------:R-:W-:Y:S01]  /*8060*/  STG.E.U8 desc[UR36][R2.64], R5 ;  /* 0x0000000502007986 */ /* 0x000fe2000c101124 */
[----:B------:R-:W-:Y:S05]  /*8070*/  EXIT ;  /* 0x000000000000794d */ /* 0x000fea0003800000 */
.L_x_10386:
        /* <DEDUP_REMOVED lines=9> */
.L_x_10390:
[----:B------:R-:W1:Y:S02]  /*8110*/  F2I.FTZ.TRUNC.NTZ R5, R24 ;  /* 0x0000001800057305 */ /* 0x000e64000021f100 */
[----:B-1----:R-:W-:Y:S01]  /*8120*/  STG.E desc[UR36][R2.64], R5 ;  /* 0x0000000502007986 */ /* 0x002fe2000c101924 */
[----:B------:R-:W-:Y:S05]  /*8130*/  EXIT ;  /* 0x000000000000794d */ /* 0x000fea0003800000 */
.L_x_10389:
[----:B------:R-:W1:Y:S02]  /*8140*/  F2I.FTZ.TRUNC.NTZ R5, R24 ;  /* 0x0000001800057305 */ /* 0x000e64000021f100 */
[----:B-1----:R-:W-:Y:S01]  /*8150*/  STG.E.U16 desc[UR36][R2.64], R5 ;  /* 0x0000000502007986 */ /* 0x002fe2000c101524 */
[----:B------:R-:W-:Y:S05]  /*8160*/  EXIT ;  /* 0x000000000000794d */ /* 0x000fea0003800000 */
.L_x_10385:
        /* <DEDUP_REMOVED lines=8> */
.L_x_10392:
[----:B------:R-:W-:-:S05]  /*81f0*/  F2FP.F16.F32.PACK_AB R24, RZ, R24 ;  /* 0x00000018ff18723e */ /* 0x000fca00000000ff */
[----:B------:R-:W-:Y:S01]  /*8200*/  STG.E.U16 desc[UR36][R2.64], R24 ;  /* 0x0000001802007986 */ /* 0x000fe2000c101524 */
[----:B------:R-:W-:Y:S05]  /*8210*/  EXIT ;  /* 0x000000000000794d */ /* 0x000fea0003800000 */
.L_x_10391:
        /* <DEDUP_REMOVED lines=9> */
.L_x_10394:
[----:B------:R-:W-:-:S04]  /*82b0*/  F2FP.F16.F32.PACK_AB R5, RZ, R24 ;  /* 0x00000018ff05723e */ /* 0x000fc800000000ff */
[----:B------:R-:W-:-:S05]  /*82c0*/  PRMT R5, R5, 0x5410, RZ ;  /* 0x0000541005057816 */ /* 0x000fca00000000ff */
[----:B------:R-:W-:Y:S01]  /*82d0*/  STG.E desc[UR36][R2.64], R5 ;  /* 0x0000000502007986 */ /* 0x000fe2000c101924 */
[----:B------:R-:W-:Y:S05]  /*82e0*/  EXIT ;  /* 0x000000000000794d */ /* 0x000fea0003800000 */
.L_x_10393:
[----:B------:R-:W-:-:S06]  /*82f0*/  FMUL.FTZ R4, R24, 1 ;  /* 0x3f80000018047820 */ /* 0x000fcc0000410000 */
[----:B------:R-:W1:Y:S02]  /*8300*/  F2F.F64.F32 R4, R4 ;  /* 0x0000000400047310 */ /* 0x000e640000201800 */
[----:B-1----:R-:W-:Y:S01]  /*8310*/  STG.E.64 desc[UR36][R2.64], R4 ;  /* 0x0000000402007986 */ /* 0x002fe2000c101b24 */
[----:B------:R-:W-:Y:S05]  /*8320*/  EXIT ;  /* 0x000000000000794d */ /* 0x000fea0003800000 */
.L_x_10384:
        /* <DEDUP_REMOVED lines=12> */
.L_x_10397:
[----:B------:R-:W-:Y:S01]  /*83f0*/  FMUL.FTZ R4, R24, 1 ;  /* 0x3f80000018047820 */ /* 0x000fe20000410000 */
[----:B------:R-:W-:-:S05]  /*8400*/  CS2R R6, SRZ ;  /* 0x0000000000067805 */ /* 0x000fca000001ff00 */
[----:B------:R-:W1:Y:S02]  /*8410*/  F2F.F64.F32 R4, R4 ;  /* 0x0000000400047310 */ /* 0x000e640000201800 */
[----:B-1----:R-:W-:Y:S01]  /*8420*/  STG.E.128 desc[UR36][R2.64], R4 ;  /* 0x0000000402007986 */ /* 0x002fe2000c101d24 */
[----:B------:R-:W-:Y:S05]  /*8430*/  EXIT ;  /* 0x000000000000794d */ /* 0x000fea0003800000 */
.L_x_10396:
        /* <DEDUP_REMOVED lines=20> */
.L_x_10401:
[----:B------:R-:W-:Y:S05]  /*8580*/  BSYNC B0 ;  /* 0x0000000000007941 */ /* 0x000fea0003800000 */
.L_x_10400:
[----:B------:R-:W-:-:S05]  /*8590*/  LOP3.LUT R7, R0, R7, RZ, 0xfc, !PT ;  /* 0x0000000700077212 */ /* 0x000fca00078efcff */
[----:B------:R-:W-:Y:S01]  /*85a0*/  STG.E.U8 desc[UR36][R2.64], R7 ;  /* 0x0000000702007986 */ /* 0x000fe2000c101124 */
[----:B------:R-:W-:Y:S05]  /*85b0*/  EXIT ;  /* 0x000000000000794d */ /* 0x000fea0003800000 */
.L_x_10399:
        /* <DEDUP_REMOVED lines=12> */
.L_x_10403:
[----:B------:R-:W-:Y:S01]  /*8680*/  IMAD.MOV.U32 R0, RZ, RZ, 0x7f ;  /* 0x0000007fff007424 */ /* 0x000fe200078e00ff */
[----:B------:R-:W-:-:S04]  /*8690*/  ISETP.GT.U32.AND P0, PT, R4, 0x7f800000, PT ;  /* 0x7f8000000400780c */ /* 0x000fc80003f04070 */
[----:B------:R-:W-:-:S09]  /*86a0*/  SEL R0, R0, 0x7c, P0 ;  /* 0x0000007c00007807 */ /* 0x000fd20000000000 */
.L_x_10404:
[----:B------:R-:W-:Y:S05]  /*86b0*/  BSYNC B0 ;  /* 0x0000000000007941 */ /* 0x000fea0003800000 */
.L_x_10402:
[----:B------:R-:W-:-:S04]  /*86c0*/  LOP3.LUT R24, R24, 0x80000000, RZ, 0xc0, !PT ;  /* 0x8000000018187812 */ /* 0x000fc800078ec0ff */
[----:B------:R-:W-:-:S04]  /*86d0*/  SHF.R.U32.HI R5, RZ, 0x18, R24 ;  /* 0x00000018ff057819 */ /* 0x000fc80000011618 */
[----:B------:R-:W-:-:S05]  /*86e0*/  LOP3.LUT R5, R0, R5, RZ, 0xfc, !PT ;  /* 0x0000000500057212 */ /* 0x000fca00078efcff */
[----:B------:R-:W-:Y:S01]  /*86f0*/  STG.E.U8 desc[UR36][R2.64], R5 ;  /* 0x0000000502007986 */ /* 0x000fe2000c101124 */
[----:B------:R-:W-:Y:S05]  /*8700*/  EXIT ;  /* 0x000000000000794d */ /* 0x000fea0003800000 */
.L_x_10398:
[----:B------:R-:W-:-:S05]  /*8710*/  F2FP.BF16.F32.PACK_AB R24, RZ, R24 ;  /* 0x00000018ff18723e */ /* 0x000fca00000010ff */
[----:B------:R-:W-:Y:S01]  /*8720*/  STG.E.U16 desc[UR36][R2.64], R24 ;  /* 0x0000001802007986 */ /* 0x000fe2000c101524 */
[----:B------:R-:W-:Y:S05]  /*8730*/  EXIT ;  /* 0x000000000000794d */ /* 0x000fea0003800000 */
.L_x_10395:
        /* <DEDUP_REMOVED lines=11> */
.L_x_10407:
        /* <DEDUP_REMOVED lines=16> */
.L_x_10410:
[----:B------:R-:W-:-:S04]  /*88f0*/  LOP3.LUT R24, R24, 0x80000000, RZ, 0xc0, !PT ;  /* 0x8000000018187812 */ /* 0x000fc800078ec0ff */
[----:B------:R-:W-:-:S04]  /*8900*/  SHF.R.U32.HI R5, RZ, 0x18, R24 ;  /* 0x00000018ff057819 */ /* 0x000fc80000011618 */
[----:B------:R-:W-:-:S04]  /*8910*/  LOP3.LUT R4, R4, R5, RZ, 0xfc, !PT ;  /* 0x0000000504047212 */ /* 0x000fc800078efcff */
[----:B------:R-:W-:-:S07]  /*8920*/  PRMT R0, R4, 0x7610, R0 ;  /* 0x0000761004007816 */ /* 0x000fce0000000000 */
.L_x_10409:
[----:B------:R-:W-:Y:S05]  /*8930*/  BSYNC B0 ;  /* 0x0000000000007941 */ /* 0x000fea0003800000 */
.L_x_10408:
[----:B------:R-:W-:Y:S01]  /*8940*/  STG.E.U8 desc[UR36][R2.64], R0 ;  /* 0x0000000002007986 */ /* 0x000fe2000c101124 */
[----:B------:R-:W-:Y:S05]  /*8950*/  EXIT ;  /* 0x000000000000794d */ /* 0x000fea0003800000 */
.L_x_10406:
        /* <DEDUP_REMOVED lines=16> */
.L_x_10413:
[----:B------:R-:W-:-:S04]  /*8a60*/  LOP3.LUT R24, R24, 0x80000000, RZ, 0xc0, !PT ;  /* 0x8000000018187812 */ /* 0x000fc800078ec0ff */
[----:B------:R-:W-:-:S04]  /*8a70*/  SHF.R.U32.HI R5, RZ, 0x18, R24 ;  /* 0x00000018ff057819 */ /* 0x000fc80000011618 */
[----:B------:R-:W-:-:S04]  /*8a80*/  LOP3.LUT R4, R4, R5, RZ, 0xfc, !PT ;  /* 0x0000000504047212 */ /* 0x000fc800078efcff */
[----:B------:R-:W-:-:S07]  /*8a90*/  PRMT R0, R4, 0x7610, R0 ;  /* 0x0000761004007816 */ /* 0x000fce0000000000 */
.L_x_10412:
[----:B------:R-:W-:Y:S05]  /*8aa0*/  BSYNC B0 ;  /* 0x0000000000007941 */ /* 0x000fea0003800000 */
.L_x_10411:
[----:B------:R-:W-:Y:S01]  /*8ab0*/  STG.E.U8 desc[UR36][R2.64], R0 ;  /* 0x0000000002007986 */ /* 0x000fe2000c101124 */
[----:B------:R-:W-:Y:S05]  /*8ac0*/  EXIT ;  /* 0x000000000000794d */ /* 0x000fea0003800000 */
.L_x_10405:
        /* <DEDUP_REMOVED lines=21> */
.L_x_10388:
        /* <DEDUP_REMOVED lines=16> */
.L_x_10416:
[----:B------:R-:W-:Y:S05]  /*8d20*/  EXIT ;  /* 0x000000000000794d */ /* 0x000fea0003800000 */
.L_x_10415:
[----:B------:R-:W1:Y:S02]  /*8d30*/  F2I.U64.TRUNC R24, R24 ;  /* 0x0000001800187311 */ /* 0x000e64000020d800 */
[----:B-1----:R-:W-:Y:S01]  /*8d40*/  STG.E.64 desc[UR36][R2.64], R24 ;  /* 0x0000001802007986 */ /* 0x002fe2000c101b24 */
[----:B------:R-:W-:Y:S05]  /*8d50*/  EXIT ;  /* 0x000000000000794d */ /* 0x000fea0003800000 */
.L_x_10414:
[----:B------:R-:W1:Y:S02]  /*8d60*/  F2I.FTZ.U32.TRUNC.NTZ R5, R24 ;  /* 0x0000001800057305 */ /* 0x000e64000021f000 */
[----:B-1----:R-:W-:Y:S01]  /*8d70*/  STG.E desc[UR36][R2.64], R5 ;  /* 0x0000000502007986 */ /* 0x002fe2000c101924 */
[----:B------:R-:W-:Y:S05]  /*8d80*/  EXIT ;  /* 0x000000000000794d */ /* 0x000fea0003800000 */
.L_x_10417:
        /* <DEDUP_REMOVED lines=15> */
.L_x_37812:


//--------------------- .text._ZN2at6native18elementwise_kernelILi128ELi2EZNS0_22gpu_kernel_impl_nocastINS0_13BUnaryFunctorIfffZZZNS0_15binary_internal21div_floor_kernel_cudaERNS_18TensorIteratorBaseEENKUlvE1_clEvENKUlvE0_clEvEUlffE_EEEEvS6_RKT_EUliE_EEviT1_ --------------------------
	.section	.text._ZN2at6native18elementwise_kernelILi128ELi2EZNS0_22gpu_kernel_impl_nocastINS0_13BUnaryFunctorIfffZZZNS0_15binary_internal21div_floor_kernel_cudaERNS_18TensorIteratorBaseEENKUlvE1_clEvENKUlvE0_clEvEUlffE_EEEEvS6_RKT_EUliE_EEviT1_,"ax",@progbits
	.align	128
        .global         _ZN2at6native18elementwise_kernelILi128ELi2EZNS0_22gpu_kernel_impl_nocastINS0_13BUnaryFunctorIfffZZZNS0_15binary_internal21div_floor_kernel_cudaERNS_18TensorIteratorBaseEENKUlvE1_clEvENKUlvE0_clEvEUlffE_EEEEvS6_RKT_EUliE_EEviT1_
        .type           _ZN2at6native18elementwise_kernelILi128ELi2EZNS0_22gpu_kernel_impl_nocastINS0_13BUnaryFunctorIfffZZZNS0_15binary_internal21div_floor_kernel_cudaERNS_18TensorIteratorBaseEENKUlvE1_clEvENKUlvE0_clEvEUlffE_EEEEvS6_RKT_EUliE_EEviT1_,@function
        .size           _ZN2at6native18elementwise_kernelILi128ELi2EZNS0_22gpu_kernel_impl_nocastINS0_13BUnaryFunctorIfffZZZNS0_15binary_internal21div_floor_kernel_cudaERNS_18TensorIteratorBaseEENKUlvE1_clEvENKUlvE0_clEvEUlffE_EEEEvS6_RKT_EUliE_EEviT1_,(.L_x_37813 - _ZN2at6native18elementwise_kernelILi128ELi2EZNS0_22gpu_kernel_impl_nocastINS0_13BUnaryFunctorIfffZZZNS0_15binary_internal21div_floor_kernel_cudaERNS_18TensorIteratorBaseEENKUlvE1_clEvENKUlvE0_clEvEUlffE_EEEEvS6_RKT_EUliE_EEviT1_)
        .other          _ZN2at6native18elementwise_kernelILi128ELi2EZNS0_22gpu_kernel_impl_nocastINS0_13BUnaryFunctorIfffZZZNS0_15binary_internal21div_floor_kernel_cudaERNS_18TensorIteratorBaseEENKUlvE1_clEvENKUlvE0_clEvEUlffE_EEEEvS6_RKT_EUliE_EEviT1_,@"STO_CUDA_ENTRY STV_DEFAULT"
_ZN2at6native18elementwise_kernelILi128ELi2EZNS0_22gpu_kernel_impl_nocastINS0_13BUnaryFunctorIfffZZZNS0_15binary_internal21div_floor_kernel_cudaERNS_18TensorIteratorBaseEENKUlvE1_clEvENKUlvE0_clEvEUlffE_EEEEvS6_RKT_EUliE_EEviT1_:
.text._ZN2at6native18elementwise_kernelILi128ELi2EZNS0_22gpu_kernel_impl_nocastINS0_13BUnaryFunctorIfffZZZNS0_15binary_internal21div_floor_kernel_cudaERNS_18TensorIteratorBaseEENKUlvE1_clEvENKUlvE0_clEvEUlffE_EEEEvS6_RKT_EUliE_EEviT1_:
        /* <DEDUP_REMOVED lines=22> */
[----:B------:R-:W-:-:S04]  /*0160*/  ULDC.64 UR8, c[0x0][0x348] ;  /* 0x0000d20000087ab9 */ /* 0x000fc80000000a00 */
[----:B------:R-:W-:-:S04]  /*0170*/  IMAD.MOV R0, RZ, RZ, -R5 ;  /* 0x000000ffff007224 */ /* 0x000fc800078e0a05 */
        /* <DEDUP_REMOVED lines=277> */
[----:B------:R-:W1:Y:S08]  /*12d0*/  @P0 LDC R15, c[0x0][0x33c] ;  /* 0x0000cf00ff0f0b82 */ /* 0x000e700000000800 */
[----:B------:R-:W2:Y:S01]  /*12e0*/  @P0 LDC.64 R6, c[0x0][0x408] ;  /* 0x00010200ff060b82 */ /* 0x000ea20000000a00 */
[----:B0-----:R-:W-:-:S05]  /*12f0*/  @P0 IMAD.HI.U32 R4, R9, R12, R8 ;  /* 0x0000000c09040227 */ /* 0x001fca00078e0008 */
[----:B------:R-:W-:Y:S01]  /*1300*/  @P0 SHF.R.U32.HI R8, RZ, R13, R4 ;  /* 0x0000000dff080219 */ /* 0x000fe20000011604 */
[----:B------:R-:W-:Y:S01]  /*1310*/  IMAD R4, R11, UR8, R5 ;  /* 0x000000080b047c24 */ /* 0x000fe2000f8e0205 */
[----:B------:R-:W-:Y:S02]  /*1320*/  ULDC.64 UR8, c[0x0][0x400] ;  /* 0x0001000000087ab9 */ /* 0x000fe40000000a00 */
[----:B------:R-:W-:Y:S01]  /*1330*/  @P0 IADD3 R8, -R8, RZ, RZ ;  /* 0x000000ff08080210 */ /* 0x000fe20007ffe1ff */
[C---:B------:R-:W-:Y:S02]  /*1340*/  IMAD R3, R4.reuse, UR8, R3 ;  /* 0x0000000804037c24 */ /* 0x040fe4000f8e0203 */
[----:B------:R-:W-:Y:S02]  /*1350*/  IMAD R0, R4, UR9, R0 ;  /* 0x0000000904007c24 */ /* 0x000fe4000f8e0200 */
[----:B-1----:R-:W-:-:S04]  /*1360*/  @P0 IMAD R8, R8, R15, R9 ;  /* 0x0000000f08080224 */ /* 0x002fc800078e0209 */
[C---:B--2---:R-:W-:Y:S02]  /*1370*/  @P0 IMAD R3, R8.reuse, R6, R3 ;  /* 0x0000000608030224 */ /* 0x044fe400078e0203 */
[----:B------:R-:W-:-:S07]  /*1380*/  @P0 IMAD R0, R8, R7, R0 ;  /* 0x0000000708000224 */ /* 0x000fce00078e0200 */
.L_x_10420:
[----:B------:R-:W-:Y:S01]  /*1390*/  ULDC.64 UR8, c[0x0][0x418] ;  /* 0x0001060000087ab9 */ /* 0x000fe20000000a00 */
[----:B------:R-:W0:Y:S01]  /*13a0*/  LDC R7, c[0x0][0x424] ;  /* 0x00010900ff077b82 */ /* 0x000e220000000800 */
[----:B------:R-:W-:-:S05]  /*13b0*/  IADD3 R8, P0, R0, UR8, RZ ;  /* 0x0000000800087c10 */ /* 0x000fca000ff1e0ff */
[----:B------:R-:W-:Y:S01]  /*13c0*/  IMAD.X R9, RZ, RZ, UR9, P0 ;  /* 0x00000009ff097e24 */ /* 0x000fe200080e06ff */
[----:B------:R-:W-:-:S04]  /*13d0*/  ULDC.64 UR8, c[0x0][0x410] ;  /* 0x0001040000087ab9 */ /* 0x000fc80000000a00 */
[----:B------:R-:W2:Y:S01]  /*13e0*/  LDG.E R6, desc[UR4][R8.64] ;  /* 0x0000000408067981 */ /* 0x000ea2000c1e1900 */
[----:B------:R-:W-:-:S04]  /*13f0*/  IADD3 R4, P1, R3, UR8, RZ ;  /* 0x0000000803047c10 */ /* 0x000fc8000ff3e0ff */
[----:B------:R-:W-:Y:S02]  /*1400*/  IADD3.X R5, RZ, UR9, RZ, P1, !PT ;  /* 0x00000009ff057c10 */ /* 0x000fe40008ffe4ff */
[----:B0-----:R-:W-:-:S13]  /*1410*/  FSETP.NEU.FTZ.AND P0, PT, R7, RZ, PT ;  /* 0x000000ff0700720b */ /* 0x001fda0003f1d000 */
        /* <DEDUP_REMOVED lines=30> */
.L_x_10427:
[----:B------:R-:W-:Y:S01]  /*1600*/  FSETP.GEU.FTZ.AND P0, PT, R10, -R0, PT ;  /* 0x800000000a00720b */ /* 0x000fe20003f1e000 */
[----:B------:R-:W-:-:S12]  /*1610*/  FADD.FTZ R8, R8, -1 ;  /* 0xbf80000008087421 */ /* 0x000fd80000010000 */
[----:B------:R-:W-:-:S07]  /*1620*/  @!P0 FADD.FTZ R8, R8, -1 ;  /* 0xbf80000008088421 */ /* 0x000fce0000010000 */
.L_x_10426:
[----:B------:R-:W-:Y:S05]  /*1630*/  BSYNC B2 ;  /* 0x0000000000027941 */ /* 0x000fea0003800000 */
.L_x_10425:
[----:B------:R-:W-:Y:S01]  /*1640*/  FFMA.FTZ R3, -R0, R8, R3 ;  /* 0x0000000800037223 */ /* 0x000fe20000010103 */
[----:B------:R-:W-:Y:S06]  /*1650*/  BRA `(.L_x_10423) ;  /* 0x00000000007c7947 */ /* 0x000fec0003800000 */
.L_x_10424:
        /* <DEDUP_REMOVED lines=15> */
.L_x_10430:
        /* <DEDUP_REMOVED lines=13> */
.L_x_10429:
[----:B------:R-:W-:Y:S05]  /*1820*/  BSYNC B2 ;  /* 0x0000000000027941 */ /* 0x000fea0003800000 */
.L_x_10428:
[----:B------:R-:W-:-:S04]  /*1830*/  FMUL.FTZ R8, R8, 1.1920928955078125e-07 ;  /* 0x3400000008087820 */ /* 0x000fc80000410000 */
[----:B0-----:R-:W-:-:S07]  /*1840*/  FMUL.FTZ R3, R13, R8 ;  /* 0x000000080d037220 */ /* 0x001fce0000410000 */
.L_x_10423:
[----:B------:R-:W-:Y:S05]  /*1850*/  BSYNC B0 ;  /* 0x0000000000007941 */ /* 0x000fea0003800000 */
.L_x_10422:
        /* <DEDUP_REMOVED lines=19> */
.L_x_10421:
[----:B------:R0:W-:Y:S01]  /*1990*/  STG.E desc[UR4][R4.64], R11 ;  /* 0x0000000b04007986 */ /* 0x0001e2000c101904 */
[----:B------:R-:W-:-:S07]  /*19a0*/  VIADD R7, R2, 0x80 ;  /* 0x0000008002077836 */ /* 0x000fce0000000000 */
.L_x_10419:
[----:B------:R-:W-:Y:S05]  /*19b0*/  BSYNC B1 ;  /* 0x0000000000017941 */ /* 0x000fea0003800000 */
.L_x_10418:
[----:B------:R-:W-:-:S13]  /*19c0*/  ISETP.GE.AND P0, PT, R7, UR6, PT ;  /* 0x0000000607007c0c */ /* 0x000fda000bf06270 */
[----:B------:R-:W-:Y:S05]  /*19d0*/  @P0 EXIT ;  /* 0x000000000000094d */ /* 0x000fea0003800000 */
[----:B------:R-:W1:Y:S01]  /*19e0*/  LDC R8, c[0x0][0x218] ;  /* 0x00008600ff087b82 */ /* 0x000e620000000800 */
[----:B------:R-:W-:Y:S01]  /*19f0*/  HFMA2.MMA R0, -RZ, RZ, 0, 0 ;  /* 0x00000000ff007435 */ /* 0x000fe200000001ff */
[----:B------:R-:W-:Y:S02]  /*1a00*/  MOV R3, RZ ;  /* 0x000000ff00037202 */ /* 0x000fe40000000f00 */
[----:B-1----:R-:W-:-:S13]  /*1a10*/  ISETP.NE.AND P0, PT, R8, RZ, PT ;  /* 0x000000ff0800720c */ /* 0x002fda0003f05270 */
[----:B------:R-:W-:Y:S05]  /*1a20*/  @!P0 BRA `(.L_x_10431) ;  /* 0x0000001000a88947 */ /* 0x000fea0003800000 */
[----:B------:R-:W-:Y:S01]  /*1a30*/  MOV R2, RZ ;  /* 0x000000ff00027202 */ /* 0x000fe20000000f00 */
[----:B------:R-:W-:Y:S01]  /*1a40*/  ULDC.64 UR6, c[0x0][0x220] ;  /* 0x0000880000067ab9 */ /* 0x000fe20000000a00 */
[----:B------:R-:W-:Y:S02]  /*1a50*/  MOV R3, R7 ;  /* 0x0000000700037202 */ /* 0x000fe40000000f00 */
[----:B------:R-:W-:Y:S01]  /*1a60*/  ISETP.NE.AND P0, PT, R8, 0x1, PT ;  /* 0x000000010800780c */ /* 0x000fe20003f05270 */
[----:B0-----:R-:W-:Y:S01]  /*1a70*/  IMAD.HI.U32 R4, R7, UR6, R2 ;  /* 0x0000000607047c27 */ /* 0x001fe2000f8e0002 */
        /* <DEDUP_REMOVED lines=280> */
[----:B------:R-:W-:Y:S01]  /*2c00*/  ULDC.64 UR6, c[0x0][0x400] ;  /* 0x0001000000067ab9 */ /* 0x000fe20000000a00 */
[----:B------:R-:W-:-:S05]  /*2c10*/  IADD3 R4, -R7, RZ, RZ ;  /* 0x000000ff07047210 */ /* 0x000fca0007ffe1ff */
[----:B------:R-:W1:Y:S01]  /*2c20*/  @P0 LDC R11, c[0x0][0x33c] ;  /* 0x0000cf00ff0b0b82 */ /* 0x000e620000000800 */
[----:B------:R-:W-:-:S04]  /*2c30*/  IMAD R4, R4, UR8, R5 ;  /* 0x0000000804047c24 */ /* 0x000fc8000f8e0205 */
[C---:B------:R-:W-:Y:S02]  /*2c40*/  IMAD R3, R4.reuse, UR6, R3 ;  /* 0x0000000604037c24 */ /* 0x040fe4000f8e0203 */
[----:B------:R-:W-:Y:S01]  /*2c50*/  IMAD R0, R4, UR7, R0 ;  /* 0x0000000704007c24 */ /* 0x000fe2000f8e0200 */
[----:B------:R-:W2:Y:S01]  /*2c60*/  @P0 LDC.64 R12, c[0x0][0x408] ;  /* 0x00010200ff0c0b82 */ /* 0x000ea20000000a00 */
[----:B0-----:R-:W-:-:S05]  /*2c70*/  @P0 IMAD.HI.U32 R2, R7, R8, R6 ;  /* 0x0000000807020227 */ /* 0x001fca00078e0006 */
[----:B------:R-:W-:-:S05]  /*2c80*/  @P0 SHF.R.U32.HI R2, RZ, R9, R2 ;  /* 0x00000009ff020219 */ /* 0x000fca0000011602 */
[----:B------:R-:W-:-:S04]  /*2c90*/  @P0 IMAD.MOV R6, RZ, RZ, -R2 ;  /* 0x000000ffff060224 */ /* 0x000fc800078e0a02 */
[----:B-1----:R-:W-:-:S04]  /*2ca0*/  @P0 IMAD R6, R11, R6, R7 ;  /* 0x000000060b060224 */ /* 0x002fc800078e0207 */
[C---:B--2---:R-:W-:Y:S02]  /*2cb0*/  @P0 IMAD R3, R6.reuse, R12, R3 ;  /* 0x0000000c06030224 */ /* 0x044fe400078e0203 */
[----:B------:R-:W-:-:S07]  /*2cc0*/  @P0 IMAD R0, R6, R13, R0 ;  /* 0x0000000d06000224 */ /* 0x000fce00078e0200 */
.L_x_10431:
[----:B------:R-:W-:Y:S01]  /*2cd0*/  ULDC.64 UR6, c[0x0][0x418] ;  /* 0x0001060000067ab9 */ /* 0x000fe20000000a00 */
[----:B0-----:R-:W0:Y:S01]  /*2ce0*/  LDC R5, c[0x0][0x424] ;  /* 0x00010900ff057b82 */ /* 0x001e220000000800 */
[----:B------:R-:W-:-:S04]  /*2cf0*/  IADD3 R6, P0, R0, UR6, RZ ;  /* 0x0000000600067c10 */ /* 0x000fc8000ff1e0ff */
[----:B------:R-:W-:Y:S01]  /*2d00*/  IADD3.X R7, RZ, UR7, RZ, P0, !PT ;  /* 0x00000007ff077c10 */ /* 0x000fe200087fe4ff */
        /* <DEDUP_REMOVED lines=35> */
.L_x_10438:
[----:B------:R-:W-:Y:S01]  /*2f40*/  FSETP.GEU.FTZ.AND P0, PT, R6, -R8, PT ;  /* 0x800000080600720b */ /* 0x000fe20003f1e000 */
[----:B------:R-:W-:-:S12]  /*2f50*/  FADD.FTZ R0, R0, -1 ;  /* 0xbf80000000007421 */ /* 0x000fd80000010000 */
[----:B------:R-:W-:-:S07]  /*2f60*/  @!P0 FADD.FTZ R0, R0, -1 ;  /* 0xbf80000000008421 */ /* 0x000fce0000010000 */
.L_x_10437:
[----:B------:R-:W-:Y:S05]  /*2f70*/  BSYNC B1 ;  /* 0x0000000000017941 */ /* 0x000fea0003800000 */
.L_x_10436:
[----:B------:R-:W-:Y:S01]  /*2f80*/  FFMA.FTZ R7, -R8, R0, R7 ;  /* 0x0000000008077223 */ /* 0x000fe20000010107 */
[----:B------:R-:W-:Y:S06]  /*2f90*/  BRA `(.L_x_10434) ;  /* 0x00000000007c7947 */ /* 0x000fec0003800000 */
.L_x_10435:
        /* <DEDUP_REMOVED lines=15> */
.L_x_10441:
        /* <DEDUP_REMOVED lines=13> */
.L_x_10440:
[----:B------:R-:W-:Y:S05]  /*3160*/  BSYNC B1 ;  /* 0x0000000000017941 */ /* 0x000fea0003800000 */
.L_x_10439:
[----:B------:R-:W-:-:S04]  /*3170*/  FMUL.FTZ R7, R6, 1.1920928955078125e-07 ;  /* 0x3400000006077820 */ /* 0x000fc80000410000 */
[----:B------:R-:W-:-:S07]  /*3180*/  FMUL.FTZ R7, R10, R7 ;  /* 0x000000070a077220 */ /* 0x000fce0000410000 */
.L_x_10434:
[----:B------:R-:W-:Y:S05]  /*3190*/  BSYNC B0 ;  /* 0x0000000000007941 */ /* 0x000fea0003800000 */
.L_x_10433:
        /* <DEDUP_REMOVED lines=19> */
.L_x_10432:
[----:B------:R-:W-:Y:S01]  /*32d0*/  STG.E desc[UR4][R2.64], R9 ;  /* 0x0000000902007986 */ /* 0x000fe2000c101904 */
[----:B------:R-:W-:Y:S05]  /*32e0*/  EXIT ;  /* 0x000000000000794d */ /* 0x000fea0003800000 */
.L_x_10442:
        /* <DEDUP_REMOVED lines=9> */
.L_x_37813:


//--------------------- .text._ZN2at6native27unrolled_elementwise_kernelINS0_13BUnaryFunctorIfffZZZNS0_15binary_internal21div_floor_kernel_cudaERNS_18TensorIteratorBaseEENKUlvE1_clEvENKUlvE0_clEvEUlffE_EESt5arrayIPcLm2EELi4E23TrivialOffsetCalculatorILi1EjESE_NS0_6memory15LoadWithoutCastENSF_16StoreWithoutCastEEEviT_T0_T2_T3_T4_T5_ --------------------------
	.section	.text._ZN2at6native27unrolled_elementwise_kernelINS0_13BUnaryFunctorIfffZZZNS0_15binary_internal21div_floor_kernel_cudaERNS_18TensorIteratorBaseEENKUlvE1_clEvENKUlvE0_clEvEUlffE_EESt5arrayIPcLm2EELi4E23TrivialOffsetCalculatorILi1EjESE_NS0_6memory15LoadWithoutCastENSF_16StoreWithoutCastEEEviT_T0_T2_T3_T4_T5_,"ax",@progbits
	.align	128
        .global         _ZN2at6native27unrolled_elementwise_kernelINS0_13BUnaryFunctorIfffZZZNS0_15binary_internal21div_floor_kernel_cudaERNS_18TensorIteratorBaseEENKUlvE1_clEvENKUlvE0_clEvEUlffE_EESt5arrayIPcLm2EELi4E23TrivialOffsetCalculatorILi1EjESE_NS0_6memory15LoadWithoutCastENSF_16StoreWithoutCastEEEviT_T0_T2_T3_T4_T5_
        .type           _ZN2at6native27unrolled_elementwise_kernelINS0_13BUnaryFunctorIfffZZZNS0_15binary_internal21div_floor_kernel_cudaERNS_18TensorIteratorBaseEENKUlvE1_clEvENKUlvE0_clEvEUlffE_EESt5arrayIPcLm2EELi4E23TrivialOffsetCalculatorILi1EjESE_NS0_6memory15LoadWithoutCastENSF_16StoreWithoutCastEEEviT_T0_T2_T3_T4_T5_,@function
        .size           _ZN2at6native27unrolled_elementwise_kernelINS0_13BUnaryFunctorIfffZZZNS0_15binary_internal21div_floor_kernel_cudaERNS_18TensorIteratorBaseEENKUlvE1_clEvENKUlvE0_clEvEUlffE_EESt5arrayIPcLm2EELi4E23TrivialOffsetCalculatorILi1EjESE_NS0_6memory15LoadWithoutCastENSF_16StoreWithoutCastEEEviT_T0_T2_T3_T4_T5_,(.L_x_37814 - _ZN2at6native27unrolled_elementwise_kernelINS0_13BUnaryFunctorIfffZZZNS0_15binary_internal21div_floor_kernel_cudaERNS_18TensorIteratorBaseEENKUlvE1_clEvENKUlvE0_clEvEUlffE_EESt5arrayIPcLm2EELi4E23TrivialOffsetCalculatorILi1EjESE_NS0_6memory15LoadWithoutCastENSF_16StoreWithoutCastEEEviT_T0_T2_T3_T4_T5_)
        .other          _ZN2at6native27unrolled_elementwise_kernelINS0_13BUnaryFunctorIfffZZZNS0_15binary_internal21div_floor_kernel_cudaERNS_18TensorIteratorBaseEENKUlvE1_clEvENKUlvE0_clEvEUlffE_EESt5arrayIPcLm2EELi4E23TrivialOffsetCalculatorILi1EjESE_NS0_6memory15LoadWithoutCastENSF_16StoreWithoutCastEEEviT_T0_T2_T3_T4_T5_,@"STO_CUDA_ENTRY STV_DEFAULT"
_ZN2at6native27unrolled_elementwise_kernelINS0_13BUnaryFunctorIfffZZZNS0_15binary_internal21div_floor_kernel_cudaERNS_18TensorIteratorBaseEENKUlvE1_clEvENKUlvE0_clEvEUlffE_EESt5arrayIPcLm2EELi4E23TrivialOffsetCalculatorILi1EjESE_NS0_6memory15LoadWithoutCastENSF_16StoreWithoutCastEEEviT_T0_T2_T3_T4_T5_:
.text._ZN2at6native27unrolled_elementwise_kernelINS0_13BUnaryFunctorIfffZZZNS0_15binary_internal21div_floor_kernel_cudaERNS_18TensorIteratorBaseEENKUlvE1_clEvENKUlvE0_clEvEUlffE_EESt5arrayIPcLm2EELi4E23TrivialOffsetCalculatorILi1EjESE_NS0_6memory15LoadWithoutCastENSF_16StoreWithoutCastEEEviT_T0_T2_T3_T4_T5_:
[----:B------:R-:W-:Y:S01]  /*0000*/  LDC R1, c[0x0][0x28] ;  /* 0x00000a00ff017b82 */ /* 0x000fe20000000800 */
[----:B------:R-:W0:Y:S07]  /*0010*/  S2R R2, SR_CTAID.X ;  /* 0x0000000000027919 */ /* 0x000e2e0000002500 */
[----:B------:R-:W0:Y:S01]  /*0020*/  LDC R3, c[0x0][0x210] ;  /* 0x00008400ff037b82 */ /* 0x000e220000000800 */
[----:B------:R-:W-:Y:S01]  /*0030*/  HFMA2.MMA R4, -RZ, RZ, 0, 0 ;  /* 0x00000000ff047435 */ /* 0x000fe200000001ff */
[----:B------:R-:W-:Y:S01]  /*0040*/  IMAD.MOV.U32 R12, RZ, RZ, RZ ;  /* 0x000000ffff0c7224 */ /* 0x000fe200078e00ff */
[----:B------:R-:W1:Y:S01]  /*0050*/  S2R R5, SR_TID.X ;  /* 0x0000000000057919 */ /* 0x000e620000002100 */
[----:B------:R-:W-:Y:S01]  /*0060*/  ULDC.64 UR4, c[0x0][0x208] ;  /* 0x0000820000047ab9 */ /* 0x000fe20000000a00 */
[----:B0-----:R-:W-:-:S02]  /*0070*/  IMAD R3, R2, -0x200, R3 ;  /* 0xfffffe0002037824 */ /* 0x001fc400078e0203 */
[----:B-1----:R-:W-:-:S03]  /*0080*/  IMAD.MOV.U32 R0, RZ, RZ, R5 ;  /* 0x000000ffff007224 */ /* 0x002fc600078e0005 */
[----:B------:R-:W-:-:S13]  /*0090*/  ISETP.GE.AND P1, PT, R5, R3, PT ;  /* 0x000000030500720c */ /* 0x000fda0003f26270 */
[----:B------:R-:W-:Y:S01]  /*00a0*/  @!P1 VIADD R0, R5, 0x80 ;  /* 0x0000008005009836 */ /* 0x000fe20000000000 */
[----:B------:R-:W0:Y:S01]  /*00b0*/  @!P1 LDC.64 R10, c[0x0][0x228] ;  /* 0x00008a00ff0a9b82 */ /* 0x000e220000000a00 */
[----:B------:R-:W-:-:S03]  /*00c0*/  @!P1 IMAD R15, R2, 0x200, R5 ;  /* 0x00000200020f9824 */ /* 0x000fc600078e0205 */
[----:B------:R-:W-:-:S13]  /*00d0*/  ISETP.GE.AND P0, PT, R0, R3, PT ;  /* 0x000000030000720c */ /* 0x000fda0003f06270 */
[----:B------:R-:W-:Y:S01]  /*00e0*/  @!P0 LEA R13, R2, R0, 0x9 ;  /* 0x00000000020d8211 */ /* 0x000fe200078e48ff */
[----:B------:R-:W-:Y:S01]  /*00f0*/  @!P0 VIADD R0, R0, 0x80 ;  /* 0x0000008000008836 */ /* 0x000fe20000000000 */
[----:B------:R-:W1:Y:S04]  /*0100*/  @!P0 LDC.64 R6, c[0x0][0x228] ;  /* 0x00008a00ff068b82 */ /* 0x000e680000000a00 */
[----:B------:R-:W-:Y:S01]  /*0110*/  ISETP.GE.AND P3, PT, R0, R3, PT ;  /* 0x000000030000720c */ /* 0x000fe20003f66270 */
[----:B0-----:R-:W-:Y:S01]  /*0120*/  @!P1 IMAD.WIDE.U32 R14, R15, 0x4, R10 ;  /* 0x000000040f0e9825 */ /* 0x001fe200078e000a */
[----:B------:R-:W-:-:S04]  /*0130*/  CS2R R10, SRZ ;  /* 0x00000000000a7805 */ /* 0x000fc8000001ff00 */
[----:B------:R0:W5:Y:S07]  /*0140*/  @!P1 LDG.E R12, desc[UR4][R14.64] ;  /* 0x000000040e0c9981 */ /* 0x00016e000c1e1900 */
[----:B------:R-:W-:Y:S01]  /*0150*/  @!P3 IMAD R21, R2, 0x200, R0 ;  /* 0x000002000215b824 */ /* 0x000fe200078e0200 */
[----:B------:R-:W-:Y:S01]  /*0160*/  @!P3 IADD3 R0, R0, 0x80, RZ ;  /* 0x000000800000b810 */ /* 0x000fe20007ffe0ff */
[----:B------:R-:W2:Y:S03]  /*0170*/  @!P3 LDC.64 R8, c[0x0][0x228] ;  /* 0x00008a00ff08bb82 */ /* 0x000ea60000000a00 */
[----:B------:R-:W-:Y:S01]  /*0180*/  ISETP.GE.AND P2, PT, R0, R3, PT ;  /* 0x000000030000720c */ /* 0x000fe20003f46270 */
[----:B-1----:R-:W-:-:S04]  /*0190*/  @!P0 IMAD.WIDE.U32 R6, R13, 0x4, R6 ;  /* 0x000000040d068825 */ /* 0x002fc800078e0006 */
[----:B------:R-:W1:Y:S01]  /*01a0*/  LDC R13, c[0x0][0x218] ;  /* 0x00008600ff0d7b82 */ /* 0x000e620000000800 */
[----:B------:R0:W5:Y:S07]  /*01b0*/  @!P0 LDG.E R11, desc[UR4][R6.64] ;  /* 0x00000004060b8981 */ /* 0x00016e000c1e1900 */
[----:B------:R-:W3:Y:S01]  /*01c0*/  @!P2 LDC.64 R16, c[0x0][0x228] ;  /* 0x00008a00ff10ab82 */ /* 0x000ee20000000a00 */
[----:B------:R-:W-:Y:S02]  /*01d0*/  @!P2 IMAD R19, R2, 0x200, R0 ;  /* 0x000002000213a824 */ /* 0x000fe400078e0200 */
[----:B--2---:R-:W-:-:S05]  /*01e0*/  @!P3 IMAD.WIDE.U32 R8, R21, 0x4, R8 ;  /* 0x000000041508b825 */ /* 0x004fca00078e0008 */
[----:B------:R0:W5:Y:S01]  /*01f0*/  @!P3 LDG.E R10, desc[UR4][R8.64] ;  /* 0x00000004080ab981 */ /* 0x000162000c1e1900 */
[----:B---3--:R-:W-:-:S05]  /*0200*/  @!P2 IMAD.WIDE.U32 R16, R19, 0x4, R16 ;  /* 0x000000041310a825 */ /* 0x008fca00078e0010 */
[----:B------:R0:W5:Y:S01]  /*0210*/  @!P2 LDG.E R4, desc[UR4][R16.64] ;  /* 0x000000041004a981 */ /* 0x000162000c1e1900 */
[----:B-1----:R-:W-:Y:S01]  /*0220*/  FSETP.NEU.FTZ.AND P0, PT, R13, RZ, PT ;  /* 0x000000ff0d00720b */ /* 0x002fe20003f1d000 */
[----:B------:R-:W-:-:S12]  /*0230*/  BSSY B0, `(.L_x_10443) ;  /* 0x0000172000007945 */ /* 0x000fd80003800000 */
[----:B0-----:R-:W-:Y:S05]  /*0240*/  @P0 BRA `(.L_x_10444) ;  /* 0x0000000000400947 */ /* 0x001fea0003800000 */
[C---:B------:R-:W-:Y:S01]  /*0250*/  VIADD R0, R5.reuse, 0x100 ;  /* 0x0000010005007836 */ /* 0x040fe20000000000 */
[C---:B------:R-:W-:Y:S01]  /*0260*/  IADD3 R8, R5.reuse, 0x80, RZ ;  /* 0x0000008005087810 */ /* 0x040fe20007ffe0ff */
[----:B------:R-:W0:Y:S03]  /*0270*/  @!P1 MUFU.RCP R15, R13 ;  /* 0x0000000d000f9308 */ /* 0x000e260000001000 */
[-C--:B------:R-:W-:Y:S01]  /*0280*/  ISETP.GE.AND P2, PT, R0, R3.reuse, PT ;  /* 0x000000030000720c */ /* 0x080fe20003f46270 */
[----:B------:R-:W-:Y:S01]  /*0290*/  VIADD R0, R5, 0x180 ;  /* 0x0000018005007836 */ /* 0x000fe20000000000 */
[----:B------:R-:W-:-:S04]  /*02a0*/  ISETP.GE.AND P0, PT, R8, R3, PT ;  /* 0x000000030800720c */ /* 0x000fc80003f06270 */
[----:B------:R-:W-:-:S07]  /*02b0*/  ISETP.GE.AND P3, PT, R0, R3, PT ;  /* 0x000000030000720c */ /* 0x000fce0003f66270 */
[----:B------:R-:W1:Y:S01]  /*02c0*/  @!P2 MUFU.RCP R17, R13 ;  /* 0x0000000d0011a308 */ /* 0x000e620000001000 */
[----:B0----5:R-:W-:-:S07]  /*02d0*/  @!P1 FMUL.FTZ R6, R15, R12 ;  /* 0x0000000c0f069220 */ /* 0x021fce0000410000 */
[----:B------:R-:W0:Y:S01]  /*02e0*/  @!P0 MUFU.RCP R14, R13 ;  /* 0x0000000d000e8308 */ /* 0x000e220000001000 */
[----:B-1----:R-:W-:Y:S01]  /*02f0*/  @!P2 FMUL.FTZ R9, R17, R10 ;  /* 0x0000000a1109a220 */ /* 0x002fe20000410000 */
[----:B0-----:R-:W-:Y:S01]  /*0300*/  @!P0 FMUL.FTZ R7, R14, R11 ;  /* 0x0000000b0e078220 */ /* 0x001fe20000410000 */
[----:B------:R-:W-:Y:S06]  /*0310*/  @P3 BRA `(.L_x_10445) ;  /* 0x00000014008c3947 */ /* 0x000fec0003800000 */
[----:B------:R-:W0:Y:S02]  /*0320*/  MUFU.RCP R13, R13 ;  /* 0x0000000d000d7308 */ /* 0x000e240000001000 */
[----:B0-----:R-:W-:Y:S01]  /*0330*/  FMUL.FTZ R15, R13, R4 ;  /* 0x000000040d0f7220 */ /* 0x001fe20000410000 */
[----:B------:R-:W-:Y:S06]  /*0340*/  BRA `(.L_x_10445) ;  /* 0x0000001400807947 */ /* 0x000fec0003800000 */
.L_x_10444:
[----:B------:R-:W-:Y:S04]  /*0350*/  BSSY B2, `(.L_x_10446) ;  /* 0x0000056000027945 */ /* 0x000fe80003800000 */
[----:B------:R-:W-:Y:S05]  /*0360*/  @P1 BRA `(.L_x_10447) ;  /* 0x0000000400501947 */ /* 0x000fea0003800000 */
[C---:B-----5:R-:W-:Y:S01]  /*0370*/  FSETP.GEU.FTZ.AND P0, PT, |R12|.reuse, |R13|, PT ;  /* 0x4000000d0c00720b */ /* 0x060fe20003f1e200 */
        /* <DEDUP_REMOVED lines=26> */
.L_x_10453:
[----:B------:R-:W-:Y:S01]  /*0520*/  FSETP.GEU.FTZ.AND P0, PT, R9, -R0, PT ;  /* 0x800000000900720b */ /* 0x000fe20003f1e000 */
[----:B------:R-:W-:-:S12]  /*0530*/  FADD.FTZ R6, R6, -1 ;  /* 0xbf80000006067421 */ /* 0x000fd80000010000 */
[----:B------:R-:W-:-:S07]  /*0540*/  @!P0 FADD.FTZ R6, R6, -1 ;  /* 0xbf80000006068421 */ /* 0x000fce0000010000 */
.L_x_10452:
[----:B------:R-:W-:Y:S05]  /*0550*/  BSYNC B3 ;  /* 0x0000000000037941 */ /* 0x000fea0003800000 */
.L_x_10451:
[----:B------:R-:W-:Y:S01]  /*0560*/  FFMA.FTZ R7, -R0, R6, R7 ;  /* 0x0000000600077223 */ /* 0x000fe20000010107 */
[----:B------:R-:W-:Y:S06]  /*0570*/  BRA `(.L_x_10449) ;  /* 0x00000000007c7947 */ /* 0x000fec0003800000 */
.L_x_10450:
        /* <DEDUP_REMOVED lines=15> */
.L_x_10456:
        /* <DEDUP_REMOVED lines=13> */
.L_x_10455:
[----:B------:R-:W-:Y:S05]  /*0740*/  BSYNC B3 ;  /* 0x0000000000037941 */ /* 0x000fea0003800000 */
.L_x_10454:
[----:B0-----:R-:W-:-:S04]  /*0750*/  FMUL.FTZ R7, R6, 1.1920928955078125e-07 ;  /* 0x3400000006077820 */ /* 0x001fc80000410000 */
[----:B------:R-:W-:-:S07]  /*0760*/  FMUL.FTZ R7, R16, R7 ;  /* 0x0000000710077220 */ /* 0x000fce0000410000 */
.L_x_10449:
[----:B------:R-:W-:Y:S05]  /*0770*/  BSYNC B1 ;  /* 0x0000000000017941 */ /* 0x000fea0003800000 */
.L_x_10448:
        /* <DEDUP_REMOVED lines=19> */
.L_x_10447:
[----:B------:R-:W-:Y:S05]  /*08b0*/  BSYNC B2 ;  /* 0x0000000000027941 */ /* 0x000fea0003800000 */
.L_x_10446:
[----:B------:R-:W-:Y:S01]  /*08c0*/  VIADD R8, R5, 0x80 ;  /* 0x0000008005087836 */ /* 0x000fe20000000000 */
[----:B------:R-:W-:Y:S04]  /*08d0*/  BSSY B2, `(.L_x_10457) ;  /* 0x0000057000027945 */ /* 0x000fe80003800000 */
[----:B------:R-:W-:-:S13]  /*08e0*/  ISETP.GE.AND P0, PT, R8, R3, PT ;  /* 0x000000030800720c */ /* 0x000fda0003f06270 */
        /* <DEDUP_REMOVED lines=28> */
.L_x_10464:
[----:B------:R-:W-:Y:S01]  /*0ab0*/  FSETP.GEU.FTZ.AND P0, PT, R12, -R15, PT ;  /* 0x8000000f0c00720b */ /* 0x000fe20003f1e000 */
[----:B------:R-:W-:-:S12]  /*0ac0*/  FADD.FTZ R7, R7, -1 ;  /* 0xbf80000007077421 */ /* 0x000fd80000010000 */
[----:B------:R-:W-:-:S07]  /*0ad0*/  @!P0 FADD.FTZ R7, R7, -1 ;  /* 0xbf80000007078421 */ /* 0x000fce0000010000 */
.L_x_10463:
[----:B------:R-:W-:Y:S05]  /*0ae0*/  BSYNC B3 ;  /* 0x0000000000037941 */ /* 0x000fea0003800000 */
.L_x_10462:
[----:B------:R-:W-:Y:S01]  /*0af0*/  FFMA.FTZ R0, -R15, R7, R0 ;  /* 0x000000070f007223 */ /* 0x000fe20000010100 */
[----:B------:R-:W-:Y:S06]  /*0b00*/  BRA `(.L_x_10460) ;  /* 0x00000000007c7947 */ /* 0x000fec0003800000 */
.L_x_10461:
        /* <DEDUP_REMOVED lines=15> */
.L_x_10467:
        /* <DEDUP_REMOVED lines=13> */
.L_x_10466:
[----:B------:R-:W-:Y:S05]  /*0cd0*/  BSYNC B3 ;  /* 0x0000000000037941 */ /* 0x000fea0003800000 */
.L_x_10465:
[----:B------:R-:W-:-:S04]  /*0ce0*/  FMUL.FTZ R7, R7, 1.1920928955078125e-07 ;  /* 0x3400000007077820 */ /* 0x000fc80000410000 */
[----:B------:R-:W-:-:S07]  /*0cf0*/  FMUL.FTZ R0, R16, R7 ;  /* 0x0000000710007220 */ /* 0x000fce0000410000 */
.L_x_10460:
[----:B------:R-:W-:Y:S05]  /*0d00*/  BSYNC B1 ;  /* 0x0000000000017941 */ /* 0x000fea0003800000 */
.L_x_10459:
[C---:B------:R-:W-:Y:S01]  /*0d10*/  FSETP.GTU.FTZ.AND P0, PT, |R0|.reuse, +INF , PT ;  /* 0x7f8000000000780b */ /* 0x040fe20003f1c200 */
[----:B------:R-:W1:Y:S01]  /*0d20*/  MUFU.RCP R12, R13 ;  /* 0x0000000d000c7308 */ /* 0x000e620000001000 */
[C---:B------:R-:W-:Y:S02]  /*0d30*/  LOP3.LUT R7, R0.reuse, 0x80000000, R11, 0xb8, !PT ;  /* 0x8000000000077812 */ /* 0x040fe400078eb80b */
        /* <DEDUP_REMOVED lines=16> */
.L_x_10458:
[----:B------:R-:W-:Y:S05]  /*0e40*/  BSYNC B2 ;  /* 0x0000000000027941 */ /* 0x000fea0003800000 */
.L_x_10457:
        /* <DEDUP_REMOVED lines=31> */
.L_x_10475:
[----:B------:R-:W-:Y:S01]  /*1040*/  FSETP.GEU.FTZ.AND P0, PT, R12, -R14, PT ;  /* 0x8000000e0c00720b */ /* 0x000fe20003f1e000 */
[----:B------:R-:W-:-:S12]  /*1050*/  FADD.FTZ R0, R0, -1 ;  /* 0xbf80000000007421 */ /* 0x000fd80000010000 */
[----:B------:R-:W-:-:S07]  /*1060*/  @!P0 FADD.FTZ R0, R0, -1 ;  /* 0xbf80000000008421 */ /* 0x000fce0000010000 */
.L_x_10474:
[----:B------:R-:W-:Y:S05]  /*1070*/  BSYNC B3 ;  /* 0x0000000000037941 */ /* 0x000fea0003800000 */
.L_x_10473:
[----:B------:R-:W-:Y:S01]  /*1080*/  FFMA.FTZ R9, -R14, R0, R9 ;  /* 0x000000000e097223 */ /* 0x000fe20000010109 */
[----:B------:R-:W-:Y:S06]  /*1090*/  BRA `(.L_x_10471) ;  /* 0x00000000007c7947 */ /* 0x000fec0003800000 */
.L_x_10472:
        /* <DEDUP_REMOVED lines=15> */
.L_x_10478:
        /* <DEDUP_REMOVED lines=13> */
.L_x_10477:
[----:B------:R-:W-:Y:S05]  /*1260*/  BSYNC B3 ;  /* 0x0000000000037941 */ /* 0x000fea0003800000 */
.L_x_10476:
[----:B------:R-:W-:-:S04]  /*1270*/  FMUL.FTZ R9, R9, 1.1920928955078125e-07 ;  /* 0x3400000009097820 */ /* 0x000fc80000410000 */
[----:B------:R-:W-:-:S07]  /*1280*/  FMUL.FTZ R9, R16, R9 ;  /* 0x0000000910097220 */ /* 0x000fce0000410000 */
.L_x_10471:
[----:B------:R-:W-:Y:S05]  /*1290*/  BSYNC B1 ;  /* 0x0000000000017941 */ /* 0x000fea0003800000 */
.L_x_10470:
        /* <DEDUP_REMOVED lines=19> */
.L_x_10469:
[----:B------:R-:W-:Y:S05]  /*13d0*/  BSYNC B2 ;  /* 0x0000000000027941 */ /* 0x000fea0003800000 */
.L_x_10468:
[----:B------:R-:W-:-:S05]  /*13e0*/  VIADD R0, R5, 0x180 ;  /* 0x0000018005007836 */ /* 0x000fca0000000000 */
        /* <DEDUP_REMOVED lines=29> */
.L_x_10484:
[----:B------:R-:W-:Y:S01]  /*15c0*/  FSETP.GEU.FTZ.AND P0, PT, R10, -R12, PT ;  /* 0x8000000c0a00720b */ /* 0x000fe20003f1e000 */
[----:B------:R-:W-:-:S12]  /*15d0*/  FADD.FTZ R0, R0, -1 ;  /* 0xbf80000000007421 */ /* 0x000fd80000010000 */
[----:B------:R-:W-:-:S07]  /*15e0*/  @!P0 FADD.FTZ R0, R0, -1 ;  /* 0xbf80000000008421 */ /* 0x000fce0000010000 */
.L_x_10483:
[----:B------:R-:W-:Y:S05]  /*15f0*/  BSYNC B2 ;  /* 0x0000000000027941 */ /* 0x000fea0003800000 */
.L_x_10482:
[----:B------:R-:W-:Y:S01]  /*1600*/  FFMA.FTZ R11, -R12, R0, R11 ;  /* 0x000000000c0b7223 */ /* 0x000fe2000001010b */
[----:B------:R-:W-:Y:S06]  /*1610*/  BRA `(.L_x_10480) ;  /* 0x00000000007c7947 */ /* 0x000fec0003800000 */
.L_x_10481:
        /* <DEDUP_REMOVED lines=14> */
[----:B------:R1:W2:Y:S03]  /*1700*/  MUFU.RCP R0, R16 ;  /* 0x0000001000007308 */ /* 0x0002a60000001000 */
.L_x_10487:
        /* <DEDUP_REMOVED lines=13> */
.L_x_10486:
[----:B------:R-:W-:Y:S05]  /*17e0*/  BSYNC B2 ;  /* 0x0000000000027941 */ /* 0x000fea0003800000 */
.L_x_10485:
[----:B------:R-:W-:-:S04]  /*17f0*/  FMUL.FTZ R11, R10, 1.1920928955078125e-07 ;  /* 0x340000000a0b7820 */ /* 0x000fc80000410000 */
[----:B------:R-:W-:-:S07]  /*1800*/  FMUL.FTZ R11, R14, R11 ;  /* 0x0000000b0e0b7220 */ /* 0x000fce0000410000 */
.L_x_10480:
[----:B------:R-:W-:Y:S05]  /*1810*/  BSYNC B1 ;  /* 0x0000000000017941 */ /* 0x000fea0003800000 */
.L_x_10479:
        /* <DEDUP_REMOVED lines=19> */
.L_x_10445:
[----:B------:R-:W-:Y:S05]  /*1950*/  BSYNC B0 ;  /* 0x0000000000007941 */ /* 0x000fea0003800000 */
.L_x_10443:
[----:B-----5:R-:W2:Y:S01]  /*1960*/  @!P1 LDC.64 R10, c[0x0][0x220] ;  /* 0x00008800ff0a9b82 */ /* 0x020ea20000000a00 */
[--C-:B------:R-:W-:Y:S01]  /*1970*/  IMAD.MOV.U32 R0, RZ, RZ, R5.reuse ;  /* 0x000000ffff007224 */ /* 0x100fe200078e0005 */
[----:B------:R-:W-:Y:S01]  /*1980*/  @!P1 MOV R0, R8 ;  /* 0x0000000800009202 */ /* 0x000fe20000000f00 */
[----:B------:R-:W-:Y:S01]  /*1990*/  @!P1 IMAD R5, R2, 0x200, R5 ;  /* 0x0000020002059824 */ /* 0x000fe200078e0205 */
[----:B------:R-:W-:Y:S02]  /*19a0*/  BSSY B0, `(.L_x_10488) ;  /* 0x000000f000007945 */ /* 0x000fe40003800000 */
[----:B------:R-:W-:Y:S01]  /*19b0*/  ISETP.GE.AND P0, PT, R0, R3, PT ;  /* 0x000000030000720c */ /* 0x000fe20003f06270 */
[----:B--2---:R-:W-:-:S05]  /*19c0*/  @!P1 IMAD.WIDE.U32 R4, R5, 0x4, R10 ;  /* 0x0000000405049825 */ /* 0x004fca00078e000a */
[----:B------:R2:W-:Y:S07]  /*19d0*/  @!P1 STG.E desc[UR4][R4.64], R6 ;  /* 0x0000000604009986 */ /* 0x0005ee000c101904 */
[----:B------:R-:W-:Y:S05]  /*19e0*/  @P0 BRA `(.L_x_10489) ;  /* 0x0000000000280947 */ /* 0x000fea0003800000 */
[----:B------:R-:W3:Y:S01]  /*19f0*/  LDC.64 R10, c[0x0][0x220] ;  /* 0x00008800ff0a7b82 */ /* 0x000ee20000000a00 */
[----:B--2---:R-:W-:Y:S01]  /*1a00*/  LEA R5, R2, R0, 0x9 ;  /* 0x0000000002057211 */ /* 0x004fe200078e48ff */
[----:B------:R-:W-:-:S05]  /*1a10*/  VIADD R0, R0, 0x80 ;  /* 0x0000008000007836 */ /* 0x000fca0000000000 */
[----:B------:R-:W-:-:S13]  /*1a20*/  ISETP.GE.AND P0, PT, R0, R3, PT ;  /* 0x000000030000720c */ /* 0x000fda0003f06270 */
[----:B------:R-:W-:Y:S01]  /*1a30*/  @!P0 LEA R13, R2, R0, 0x9 ;  /* 0x00000000020d8211 */ /* 0x000fe200078e48ff */
[----:B------:R-:W-:Y:S02]  /*1a40*/  @!P0 VIADD R0, R0, 0x80 ;  /* 0x0000008000008836 */ /* 0x000fe40000000000 */
[----:B---3--:R-:W-:-:S04]  /*1a50*/  IMAD.WIDE.U32 R4, R5, 0x4, R10 ;  /* 0x0000000405047825 */ /* 0x008fc800078e000a */
[----:B------:R-:W-:Y:S01]  /*1a60*/  @!P0 IMAD.WIDE.U32 R10, R13, 0x4, R10 ;  /* 0x000000040d0a8825 */ /* 0x000fe200078e000a */
[----:B------:R3:W-:Y:S04]  /*1a70*/  STG.E desc[UR4][R4.64], R7 ;  /* 0x0000000704007986 */ /* 0x0007e8000c101904 */
[----:B------:R3:W-:Y:S02]  /*1a80*/  @!P0 STG.E desc[UR4][R10.64], R9 ;  /* 0x000000090a008986 */ /* 0x0007e4000c101904 */
.L_x_10489:
[----:B------:R-:W-:Y:S05]  /*1a90*/  BSYNC B0 ;  /* 0x0000000000007941 */ /* 0x000fea0003800000 */
.L_x_10488:
[----:B------:R-:W-:-:S13]  /*1aa0*/  ISETP.GE.AND P0, PT, R0, R3, PT ;  /* 0x000000030000720c */ /* 0x000fda0003f06270 */
[----:B------:R-:W-:Y:S05]  /*1ab0*/  @P0 EXIT ;  /* 0x000000000000094d */ /* 0x000fea0003800000 */
[----:B--23--:R-:W2:Y:S01]  /*1ac0*/  LDC.64 R4, c[0x0][0x220] ;  /* 0x00008800ff047b82 */ /* 0x00cea20000000a00 */
[----:B------:R-:W-:-:S05]  /*1ad0*/  LEA R3, R2, R0, 0x9 ;  /* 0x0000000002037211 */ /* 0x000fca00078e48ff */
[----:B--2---:R-:W-:-:S05]  /*1ae0*/  IMAD.WIDE.U32 R2, R3, 0x4, R4 ;  /* 0x0000000403027825 */ /* 0x004fca00078e0004 */
[----:B------:R-:W-:Y:S01]  /*1af0*/  STG.E desc[UR4][R2.64], R15 ;  /* 0x0000000f02007986 */ /* 0x000fe2000c101904 */
[----:B------:R-:W-:Y:S05]  /*1b00*/  EXIT ;  /* 0x000000000000794d */ /* 0x000fea0003800000 */
.L_x_10490:
        /* <DEDUP_REMOVED lines=15> */
.L_x_37814:


//--------------------- .text._ZN2at6native29vectorized_elementwise_kernelILi2ENS0_13BUnaryFunctorIfffZZZNS0_15binary_internal21div_floor_kernel_cudaERNS_18TensorIteratorBaseEENKUlvE1_clEvENKUlvE0_clEvEUlffE_EESt5arrayIPcLm2EEEEviT0_T1_ --------------------------
	.section	.text._ZN2at6native29vectorized_elementwise_kernelILi2ENS0_13BUnaryFunctorIfffZZZNS0_15binary_internal21div_floor_kernel_cudaERNS_18TensorIteratorBaseEENKUlvE1_clEvENKUlvE0_clEvEUlffE_EESt5arrayIPcLm2EEEEviT0_T1_,"ax",@progbits
	.align	128
        .global         _ZN2at6native29vectorized_elementwise_kernelILi2ENS0_13BUnaryFunctorIfffZZZNS0_15binary_internal21div_floor_kernel_cudaERNS_18TensorIteratorBaseEENKUlvE1_clEvENKUlvE0_clEvEUlffE_EESt5arrayIPcLm2EEEEviT0_T1_
        .type           _ZN2at6native29vectorized_elementwise_kernelILi2ENS0_13BUnaryFunctorIfffZZZNS0_15binary_internal21div_floor_kernel_cudaERNS_18TensorIteratorBaseEENKUlvE1_clEvENKUlvE0_clEvEUlffE_EESt5arrayIPcLm2EEEEviT0_T1_,@function
        .size           _ZN2at6native29vectorized_elementwise_kernelILi2ENS0_13BUnaryFunctorIfffZZZNS0_15binary_internal21div_floor_kernel_cudaERNS_18TensorIteratorBaseEENKUlvE1_clEvENKUlvE0_clEvEUlffE_EESt5arrayIPcLm2EEEEviT0_T1_,(.L_x_37815 - _ZN2at6native29vectorized_elementwise_kernelILi2ENS0_13BUnaryFunctorIfffZZZNS0_15binary_internal21div_floor_kernel_cudaERNS_18TensorIteratorBaseEENKUlvE1_clEvENKUlvE0_clEvEUlffE_EESt5arrayIPcLm2EEEEviT0_T1_)
        .other          _ZN2at6native29vectorized_elementwise_kernelILi2ENS0_13BUnaryFunctorIfffZZZNS0_15binary_internal21div_floor_kernel_cudaERNS_18TensorIteratorBaseEENKUlvE1_clEvENKUlvE0_clEvEUlffE_EESt5arrayIPcLm2EEEEviT0_T1_,@"STO_CUDA_ENTRY STV_DEFAULT"
_ZN2at6native29vectorized_elementwise_kernelILi2ENS0_13BUnaryFunctorIfffZZZNS0_15binary_internal21div_floor_kernel_cudaERNS_18TensorIteratorBaseEENKUlvE1_clEvENKUlvE0_clEvEUlffE_EESt5arrayIPcLm2EEEEviT0_T1_:
.text._ZN2at6native29vectorized_elementwise_kernelILi2ENS0_13BUnaryFunctorIfffZZZNS0_15binary_internal21div_floor_kernel_cudaERNS_18TensorIteratorBaseEENKUlvE1_clEvENKUlvE0_clEvEUlffE_EESt5arrayIPcLm2EEEEviT0_T1_:
        /* <DEDUP_REMOVED lines=10> */
[----:B------:R-:W2:Y:S01]  /*00a0*/  LDC R13, c[0x0][0x218] ;  /* 0x00008600ff0d7b82 */ /* 0x000ea20000000800 */
[----:B-1----:R-:W-:-:S04]  /*00b0*/  IMAD.WIDE R4, R2, 0x4, R4 ;  /* 0x0000000402047825 */ /* 0x002fc800078e0204 */
[----:B0-----:R-:W-:-:S05]  /*00c0*/  IMAD.WIDE.U32 R14, R3, 0x8, R4 ;  /* 0x00000008030e7825 */ /* 0x001fca00078e0004 */
[----:B------:R0:W5:Y:S04]  /*00d0*/  LDG.E.64 R6, desc[UR4][R14.64] ;  /* 0x000000040e067981 */ /* 0x000168000c1e1b00 */
[----:B------:R0:W5:Y:S04]  /*00e0*/  LDG.E.64 R10, desc[UR4][R14.64+0x400] ;  /* 0x000400040e0a7981 */ /* 0x000168000c1e1b00 */
[----:B------:R0:W5:Y:S04]  /*00f0*/  LDG.E.64 R8, desc[UR4][R14.64+0x800] ;  /* 0x000800040e087981 */ /* 0x000168000c1e1b00 */
[----:B------:R0:W5:Y:S01]  /*0100*/  LDG.E.64 R4, desc[UR4][R14.64+0xc00] ;  /* 0x000c00040e047981 */ /* 0x000162000c1e1b00 */
[----:B--2---:R-:W-:-:S13]  /*0110*/  FSETP.NEU.FTZ.AND P0, PT, R13, RZ, PT ;  /* 0x000000ff0d00720b */ /* 0x004fda0003f1d000 */
[----:B0-----:R-:W-:Y:S05]  /*0120*/  @P0 BRA `(.L_x_10492) ;  /* 0x0000000000280947 */ /* 0x001fea0003800000 */
[----:B------:R-:W0:Y:S02]  /*0130*/  MUFU.RCP R13, R13 ;  /* 0x0000000d000d7308 */ /* 0x000e240000001000 */
[-C--:B0----5:R-:W-:Y:S01]  /*0140*/  FMUL.FTZ R6, R6, R13.reuse ;  /* 0x0000000d06067220 */ /* 0x0a1fe20000410000 */
[-C--:B------:R-:W-:Y:S01]  /*0150*/  FMUL.FTZ R7, R7, R13.reuse ;  /* 0x0000000d07077220 */ /* 0x080fe20000410000 */
[-C--:B------:R-:W-:Y:S01]  /*0160*/  FMUL.FTZ R10, R10, R13.reuse ;  /* 0x0000000d0a0a7220 */ /* 0x080fe20000410000 */
[-C--:B------:R-:W-:Y:S01]  /*0170*/  FMUL.FTZ R11, R11, R13.reuse ;  /* 0x0000000d0b0b7220 */ /* 0x080fe20000410000 */
[-C--:B------:R-:W-:Y:S01]  /*0180*/  FMUL.FTZ R8, R8, R13.reuse ;  /* 0x0000000d08087220 */ /* 0x080fe20000410000 */
[-C--:B------:R-:W-:Y:S01]  /*0190*/  FMUL.FTZ R9, R9, R13.reuse ;  /* 0x0000000d09097220 */ /* 0x080fe20000410000 */
[-C--:B------:R-:W-:Y:S01]  /*01a0*/  FMUL.FTZ R4, R4, R13.reuse ;  /* 0x0000000d04047220 */ /* 0x080fe20000410000 */
[----:B------:R-:W-:Y:S01]  /*01b0*/  FMUL.FTZ R5, R5, R13 ;  /* 0x0000000d05057220 */ /* 0x000fe20000410000 */
[----:B------:R-:W-:Y:S06]  /*01c0*/  BRA `(.L_x_10493) ;  /* 0x00000028002c7947 */ /* 0x000fec0003800000 */
.L_x_10492:
[C---:B-----5:R-:W-:Y:S01]  /*01d0*/  FSETP.GEU.FTZ.AND P0, PT, |R6|.reuse, |R13|, PT ;  /* 0x4000000d0600720b */ /* 0x060fe20003f1e200 */
[----:B------:R-:W-:Y:S01]  /*01e0*/  BSSY B0, `(.L_x_10494) ;  /* 0x000003f000007945 */ /* 0x000fe20003800000 */
[----:B------:R-:W-:Y:S01]  /*01f0*/  FADD.FTZ R12, |R13|, -RZ ;  /* 0x800000ff0d0c7221 */ /* 0x000fe20000010200 */
[----:B------:R-:W-:-:S10]  /*0200*/  FADD.FTZ R15, |R6|, -RZ ;  /* 0x800000ff060f7221 */ /* 0x000fd40000010200 */
[----:B------:R-:W-:Y:S05]  /*0210*/  @!P0 BRA `(.L_x_10495) ;  /* 0x0000000000ec8947 */ /* 0x000fea0003800000 */
[----:B------:R-:W-:-:S05]  /*0220*/  FMUL.FTZ R0, |R13|, 8388608 ;  /* 0x4b0000000d007820 */ /* 0x000fca0000410200 */
[----:B------:R-:W-:-:S13]  /*0230*/  FSETP.GTU.FTZ.AND P0, PT, R15, R0, PT ;  /* 0x000000000f00720b */ /* 0x000fda0003f1c000 */
[----:B------:R-:W-:Y:S05]  /*0240*/  @P0 BRA `(.L_x_10496) ;  /* 0x0000000000640947 */ /* 0x000fea0003800000 */
[----:B------:R-:W0:Y:S01]  /*0250*/  MUFU.RCP R0, R12 ;  /* 0x0000000c00007308 */ /* 0x000e220000001000 */
[----:B------:R-:W-:Y:S01]  /*0260*/  FADD.FTZ R14, -R12, -RZ ;  /* 0x800000ff0c0e7221 */ /* 0x000fe20000010100 */
[----:B------:R-:W-:Y:S01]  /*0270*/  BSSY B1, `(.L_x_10497) ;  /* 0x0000014000017945 */ /* 0x000fe20003800000 */
        /* <DEDUP_REMOVED lines=16> */
.L_x_10499:
[----:B------:R-:W-:Y:S01]  /*0380*/  FSETP.GEU.FTZ.AND P0, PT, R16, -R12, PT ;  /* 0x8000000c1000720b */ /* 0x000fe20003f1e000 */
[----:B------:R-:W-:-:S12]  /*0390*/  FADD.FTZ R0, R0, -1 ;  /* 0xbf80000000007421 */ /* 0x000fd80000010000 */
[----:B------:R-:W-:-:S07]  /*03a0*/  @!P0 FADD.FTZ R0, R0, -1 ;  /* 0xbf80000000008421 */ /* 0x000fce0000010000 */
.L_x_10498:
[----:B------:R-:W-:Y:S05]  /*03b0*/  BSYNC B1 ;  /* 0x0000000000017941 */ /* 0x000fea0003800000 */
.L_x_10497:
[----:B------:R-:W-:Y:S01]  /*03c0*/  FFMA.FTZ R15, -R12, R0, R15 ;  /* 0x000000000c0f7223 */ /* 0x000fe2000001010f */
[----:B------:R-:W-:Y:S06]  /*03d0*/  BRA `(.L_x_10495) ;  /* 0x00000000007c7947 */ /* 0x000fec0003800000 */
.L_x_10496:
        /* <DEDUP_REMOVED lines=15> */
.L_x_10502:
        /* <DEDUP_REMOVED lines=13> */
.L_x_10501:
[----:B------:R-:W-:Y:S05]  /*05a0*/  BSYNC B1 ;  /* 0x0000000000017941 */ /* 0x000fea0003800000 */
.L_x_10500:
[----:B------:R-:W-:-:S04]  /*05b0*/  FMUL.FTZ R15, R15, 1.1920928955078125e-07 ;  /* 0x340000000f0f7820 */ /* 0x000fc80000410000 */
[----:B------:R-:W-:-:S07]  /*05c0*/  FMUL.FTZ R15, R14, R15 ;  /* 0x0000000f0e0f7220 */ /* 0x000fce0000410000 */
.L_x_10495:
[----:B------:R-:W-:Y:S05]  /*05d0*/  BSYNC B0 ;  /* 0x0000000000007941 */ /* 0x000fea0003800000 */
.L_x_10494:
[C---:B------:R-:W-:Y:S01]  /*05e0*/  FSETP.GTU.FTZ.AND P0, PT, |R15|.reuse, +INF , PT ;  /* 0x7f8000000f00780b */ /* 0x040fe20003f1c200 */
[----:B------:R-:W1:Y:S01]  /*05f0*/  MUFU.RCP R14, R13 ;  /* 0x0000000d000e7308 */ /* 0x000e620000001000 */
[----:B------:R-:W-:Y:S01]  /*0600*/  LOP3.LUT R0, R15, 0x80000000, R6, 0xb8, !PT ;  /* 0x800000000f007812 */ /* 0x000fe200078eb806 */
[----:B------:R-:W-:Y:S01]  /*0610*/  BSSY B0, `(.L_x_10503) ;  /* 0x000004f000007945 */ /* 0x000fe20003800000 */
[----:B0-----:R-:W-:Y:S02]  /*0620*/  FADD.FTZ R17, |R7|, -RZ ;  /* 0x800000ff07117221 */ /* 0x001fe40000010200 */
[----:B------:R-:W-:Y:S02]  /*0630*/  FSEL R15, R15, R0, P0 ;  /* 0x000000000f0f7208 */ /* 0x000fe40000000000 */
[----:B------:R-:W-:Y:S02]  /*0640*/  FSETP.GEU.FTZ.AND P0, PT, R13, RZ, PT ;  /* 0x000000ff0d00720b */ /* 0x000fe40003f1e000 */
[----:B------:R-:W-:-:S02]  /*0650*/  FSETP.NEU.FTZ.AND P1, PT, R15, RZ, PT ;  /* 0x000000ff0f00720b */ /* 0x000fc40003f3d000 */
[----:B------:R-:W-:Y:S01]  /*0660*/  FSETP.GEU.FTZ.AND P2, PT, R15, RZ, PT ;  /* 0x000000ff0f00720b */ /* 0x000fe20003f5e000 */
[----:B------:R-:W-:-:S03]  /*0670*/  FADD.FTZ R15, R6, -R15 ;  /* 0x8000000f060f7221 */ /* 0x000fc60000010000 */
[----:B------:R-:W-:Y:S01]  /*0680*/  PLOP3.LUT P1, PT, P1, P0, P2, 0x60, 0x0 ;  /* 0x000000000000781c */ /* 0x000fe20000f20c20 */
[----:B-1----:R-:W-:Y:S01]  /*0690*/  FMUL.FTZ R15, R15, R14 ;  /* 0x0000000e0f0f7220 */ /* 0x002fe20000410000 */
[----:B------:R-:W-:-:S11]  /*06a0*/  FSETP.GEU.FTZ.AND P2, PT, |R7|, |R13|, PT ;  /* 0x4000000d0700720b */ /* 0x000fd60003f5e200 */
        /* <DEDUP_REMOVED lines=8> */
[----:B------:R-:W-:Y:S01]  /*0730*/  @P1 MOV R6, R0 ;  /* 0x0000000000061202 */ /* 0x000fe20000000f00 */
[----:B------:R-:W-:Y:S06]  /*0740*/  @!P2 BRA `(.L_x_10504) ;  /* 0x0000000000eca947 */ /* 0x000fec0003800000 */
        /* <DEDUP_REMOVED lines=22> */
.L_x_10508:
[----:B------:R-:W-:Y:S01]  /*08b0*/  FSETP.GEU.FTZ.AND P1, PT, R16, -R12, PT ;  /* 0x8000000c1000720b */ /* 0x000fe20003f3e000 */
[----:B------:R-:W-:-:S12]  /*08c0*/  FADD.FTZ R0, R0, -1 ;  /* 0xbf80000000007421 */ /* 0x000fd80000010000 */
[----:B------:R-:W-:-:S07]  /*08d0*/  @!P1 FADD.FTZ R0, R0, -1 ;  /* 0xbf80000000009421 */ /* 0x000fce0000010000 */
.L_x_10507:
[----:B------:R-:W-:Y:S05]  /*08e0*/  BSYNC B1 ;  /* 0x0000000000017941 */ /* 0x000fea0003800000 */
.L_x_10506:
[----:B------:R-:W-:Y:S01]  /*08f0*/  FFMA.FTZ R17, -R12, R0, R17 ;  /* 0x000000000c117223 */ /* 0x000fe20000010111 */
[----:B------:R-:W-:Y:S06]  /*0900*/  BRA `(.L_x_10504) ;  /* 0x00000000007c7947 */ /* 0x000fec0003800000 */
.L_x_10505:
        /* <DEDUP_REMOVED lines=15> */
.L_x_10511:
        /* <DEDUP_REMOVED lines=13> */
.L_x_10510:
[----:B------:R-:W-:Y:S05]  /*0ad0*/  BSYNC B1 ;  /* 0x0000000000017941 */ /* 0x000fea0003800000 */
.L_x_10509:
[----:B------:R-:W-:-:S04]  /*0ae0*/  FMUL.FTZ R16, R16, 1.1920928955078125e-07 ;  /* 0x3400000010107820 */ /* 0x000fc80000410000 */
[----:B------:R-:W-:-:S07]  /*0af0*/  FMUL.FTZ R17, R15, R16 ;  /* 0x000000100f117220 */ /* 0x000fce0000410000 */
.L_x_10504:
[----:B------:R-:W-:Y:S05]  /*0b00*/  BSYNC B0 ;  /* 0x0000000000007941 */ /* 0x000fea0003800000 */
.L_x_10503:
[C---:B------:R-:W-:Y:S01]  /*0b10*/  FSETP.GTU.FTZ.AND P1, PT, |R17|.reuse, +INF , PT ;  /* 0x7f8000001100780b */ /* 0x040fe20003f3c200 */
[----:B------:R-:W-:Y:S01]  /*0b20*/  BSSY B0, `(.L_x_10512) ;  /* 0x000004f000007945 */ /* 0x000fe20003800000 */
[----:B------:R-:W-:-:S04]  /*0b30*/  LOP3.LUT R0, R17, 0x80000000, R7, 0xb8, !PT ;  /* 0x8000000011007812 */ /* 0x000fc800078eb807 */
[----:B------:R-:W-:Y:S01]  /*0b40*/  FSEL R0, R17, R0, P1 ;  /* 0x0000000011007208 */ /* 0x000fe20000800000 */
[----:B------:R-:W-:-:S03]  /*0b50*/  FADD.FTZ R17, |R10|, -RZ ;  /* 0x800000ff0a117221 */ /* 0x000fc60000010200 */
[C---:B------:R-:W-:Y:S01]  /*0b60*/  FSETP.NEU.FTZ.AND P1, PT, R0.reuse, RZ, PT ;  /* 0x000000ff0000720b */ /* 0x040fe20003f3d000 */
[----:B------:R-:W-:Y:S01]  /*0b70*/  FADD.FTZ R15, R7, -R0 ;  /* 0x80000000070f7221 */ /* 0x000fe20000010000 */
[----:B------:R-:W-:-:S03]  /*0b80*/  FSETP.GEU.FTZ.AND P2, PT, R0, RZ, PT ;  /* 0x000000ff0000720b */ /* 0x000fc60003f5e000 */
[----:B------:R-:W-:Y:S01]  /*0b90*/  FMUL.FTZ R15, R15, R14 ;  /* 0x0000000e0f0f7220 */ /* 0x000fe20000410000 */
[----:B------:R-:W-:Y:S02]  /*0ba0*/  PLOP3.LUT P1, PT, P1, P0, P2, 0x60, 0x0 ;  /* 0x000000000000781c */ /* 0x000fe40000f20c20 */
[----:B------:R-:W-:-:S11]  /*0bb0*/  FSETP.GEU.FTZ.AND P2, PT, |R10|, |R13|, PT ;  /* 0x4000000d0a00720b */ /* 0x000fd60003f5e200 */
        /* <DEDUP_REMOVED lines=8> */
[----:B------:R-:W-:Y:S01]  /*0c40*/  @P1 IMAD.MOV.U32 R7, RZ, RZ, R0 ;  /* 0x000000ffff071224 */ /* 0x000fe200078e0000 */
[----:B------:R-:W-:Y:S06]  /*0c50*/  @!P2 BRA `(.L_x_10513) ;  /* 0x0000000000eca947 */ /* 0x000fec0003800000 */
[----:B0-----:R-:W-:-:S05]  /*0c60*/  FMUL.FTZ R20, |R13|, 8388608 ;  /* 0x4b0000000d147820 */ /* 0x001fca0000410200 */
        /* <DEDUP_REMOVED lines=21> */
.L_x_10517:
[----:B------:R-:W-:Y:S01]  /*0dc0*/  FSETP.GEU.FTZ.AND P1, PT, R16, -R12, PT ;  /* 0x8000000c1000720b */ /* 0x000fe20003f3e000 */
[----:B------:R-:W-:-:S12]  /*0dd0*/  FADD.FTZ R0, R0, -1 ;  /* 0xbf80000000007421 */ /* 0x000fd80000010000 */
[----:B------:R-:W-:-:S07]  /*0de0*/  @!P1 FADD.FTZ R0, R0, -1 ;  /* 0xbf80000000009421 */ /* 0x000fce0000010000 */
.L_x_10516:
[----:B------:R-:W-:Y:S05]  /*0df0*/  BSYNC B1 ;  /* 0x0000000000017941 */ /* 0x000fea0003800000 */
.L_x_10515:
[----:B------:R-:W-:Y:S01]  /*0e00*/  FFMA.FTZ R17, -R12, R0, R17 ;  /* 0x000000000c117223 */ /* 0x000fe20000010111 */
[----:B------:R-:W-:Y:S06]  /*0e10*/  BRA `(.L_x_10513) ;  /* 0x00000000007c7947 */ /* 0x000fec0003800000 */
.L_x_10514:
        /* <DEDUP_REMOVED lines=15> */
.L_x_10520:
        /* <DEDUP_REMOVED lines=13> */
.L_x_10519:
[----:B------:R-:W-:Y:S05]  /*0fe0*/  BSYNC B1 ;  /* 0x0000000000017941 */ /* 0x000fea0003800000 */
.L_x_10518:
[----:B------:R-:W-:-:S04]  /*0ff0*/  FMUL.FTZ R16, R16, 1.1920928955078125e-07 ;  /* 0x3400000010107820 */ /* 0x000fc80000410000 */
[----:B------:R-:W-:-:S07]  /*1000*/  FMUL.FTZ R17, R15, R16 ;  /* 0x000000100f117220 */ /* 0x000fce0000410000 */
.L_x_10513:
[----:B------:R-:W-:Y:S05]  /*1010*/  BSYNC B0 ;  /* 0x0000000000007941 */ /* 0x000fea0003800000 */
.L_x_10512:
[C---:B------:R-:W-:Y:S01]  /*1020*/  FSETP.GTU.FTZ.AND P1, PT, |R17|.reuse, +INF , PT ;  /* 0x7f8000001100780b */ /* 0x040fe20003f3c200 */
[----:B------:R-:W-:Y:S01]  /*1030*/  BSSY B0, `(.L_x_10521) ;  /* 0x000004f000007945 */ /* 0x000fe20003800000 */
[----:B------:R-:W-:-:S04]  /*1040*/  LOP3.LUT R0, R17, 0x80000000, R10, 0xb8, !PT ;  /* 0x8000000011007812 */ /* 0x000fc800078eb80a */
[----:B------:R-:W-:-:S04]  /*1050*/  FSEL R17, R17, R0, P1 ;  /* 0x0000000011117208 */ /* 0x000fc80000800000 */
[C---:B------:R-:W-:Y:S02]  /*1060*/  FSETP.NEU.FTZ.AND P1, PT, R17.reuse, RZ, PT ;  /* 0x000000ff1100720b */ /* 0x040fe40003f3d000 */
[----:B------:R-:W-:Y:S01]  /*1070*/  FSETP.GEU.FTZ.AND P2, PT, R17, RZ, PT ;  /* 0x000000ff1100720b */ /* 0x000fe20003f5e000 */
[----:B------:R-:W-:-:S03]  /*1080*/  FADD.FTZ R17, R10, -R17 ;  /* 0x800000110a117221 */ /* 0x000fc60000010000 */
[----:B------:R-:W-:Y:S01]  /*1090*/  PLOP3.LUT P1, PT, P1, P0, P2, 0x60, 0x0 ;  /* 0x000000000000781c */ /* 0x000fe20000f20c20 */
[----:B------:R-:W-:Y:S01]  /*10a0*/  FMUL.FTZ R17, R17, R14 ;  /* 0x0000000e11117220 */ /* 0x000fe20000410000 */
[----:B------:R-:W-:-:S11]  /*10b0*/  FSETP.GEU.FTZ.AND P2, PT, |R11|, |R13|, PT ;  /* 0x4000000d0b00720b */ /* 0x000fd60003f5e200 */
[----:B------:R-:W-:-:S05]  /*10c0*/  @P1 FADD.FTZ R17, R17, -1 ;  /* 0xbf80000011111421 */ /* 0x000fca0000010000 */
[----:B------:R-:W-:-:S13]  /*10d0*/  FSETP.NEU.FTZ.AND P1, PT, R17, RZ, PT ;  /* 0x000000ff1100720b */ /* 0x000fda0003f3d000 */
[----:B------:R-:W1:Y:S01]  /*10e0*/  @P1 FRND.FTZ.FLOOR R0, R17 ;  /* 0x0000001100001307 */ /* 0x000e620000215000 */
[----:B------:R-:W-:-:S05]  /*10f0*/  @!P1 FMUL.FTZ R10, R10, R14 ;  /* 0x0000000e0a0a9220 */ /* 0x000fca0000410000 */
[----:B------:R-:W-:Y:S01]  /*1100*/  @!P1 LOP3.LUT R10, RZ, 0x80000000, R10, 0xb8, !PT ;  /* 0x80000000ff0a9812 */ /* 0x000fe200078eb80a */
[----:B-1----:R-:W-:-:S05]  /*1110*/  @P1 FADD.FTZ R15, R17, -R0 ;  /* 0x80000000110f1221 */ /* 0x002fca0000010000 */
[----:B------:R-:W-:Y:S01]  /*1120*/  FSETP.GT.AND P3, PT, R15, 0.5, P1 ;  /* 0x3f0000000f00780b */ /* 0x000fe20000f64000 */
[----:B------:R-:W-:-:S12]  /*1130*/  FADD.FTZ R15, |R11|, -RZ ;  /* 0x800000ff0b0f7221 */ /* 0x000fd80000010200 */
[----:B------:R-:W-:-:S04]  /*1140*/  @P3 FADD.FTZ R0, R0, 1 ;  /* 0x3f80000000003421 */ /* 0x000fc80000010000 */
[----:B------:R-:W-:Y:S01]  /*1150*/  @P1 IMAD.MOV.U32 R10, RZ, RZ, R0 ;  /* 0x000000ffff0a1224 */ /* 0x000fe200078e0000 */
[----:B------:R-:W-:Y:S06]  /*1160*/  @!P2 BRA `(.L_x_10522) ;  /* 0x0000000000eca947 */ /* 0x000fec0003800000 */
[----:B------:R-:W-:-:S05]  /*1170*/  FMUL.FTZ R18, |R13|, 8388608 ;  /* 0x4b0000000d127820 */ /* 0x000fca0000410200 */
[----:B------:R-:W-:-:S13]  /*1180*/  FSETP.GTU.FTZ.AND P1, PT, R15, R18, PT ;  /* 0x000000120f00720b */ /* 0x000fda0003f3c000 */
[----:B------:R-:W-:Y:S05]  /*1190*/  @P1 BRA `(.L_x_10523) ;  /* 0x0000000000641947 */ /* 0x000fea0003800000 */
[----:B------:R-:W1:Y:S01]  /*11a0*/  MUFU.RCP R0, R12 ;  /* 0x0000000c00007308 */ /* 0x000e620000001000 */
[----:B------:R-:W-:Y:S01]  /*11b0*/  FADD.FTZ R16, -R12, -RZ ;  /* 0x800000ff0c107221 */ /* 0x000fe20000010100 */
[----:B------:R-:W-:Y:S01]  /*11c0*/  BSSY B1, `(.L_x_10524) ;  /* 0x0000014000017945 */ /* 0x000fe20003800000 */
        /* <DEDUP_REMOVED lines=16> */
.L_x_10526:
[----:B------:R-:W-:Y:S01]  /*12d0*/  FSETP.GEU.FTZ.AND P1, PT, R16, -R12, PT ;  /* 0x8000000c1000720b */ /* 0x000fe20003f3e000 */
[----:B------:R-:W-:-:S12]  /*12e0*/  FADD.FTZ R0, R0, -1 ;  /* 0xbf80000000007421 */ /* 0x000fd80000010000 */
[----:B------:R-:W-:-:S07]  /*12f0*/  @!P1 FADD.FTZ R0, R0, -1 ;  /* 0xbf80000000009421 */ /* 0x000fce0000010000 */
.L_x_10525:
[----:B------:R-:W-:Y:S05]  /*1300*/  BSYNC B1 ;  /* 0x0000000000017941 */ /* 0x000fea0003800000 */
.L_x_10524:
[----:B------:R-:W-:Y:S01]  /*1310*/  FFMA.FTZ R15, -R12, R0, R15 ;  /* 0x000000000c0f7223 */ /* 0x000fe2000001010f */
[----:B------:R-:W-:Y:S06]  /*1320*/  BRA `(.L_x_10522) ;  /* 0x00000000007c7947 */ /* 0x000fec0003800000 */
.L_x_10523:
        /* <DEDUP_REMOVED lines=15> */
.L_x_10529:
        /* <DEDUP_REMOVED lines=13> */
.L_x_10528:
[----:B------:R-:W-:Y:S05]  /*14f0*/  BSYNC B1 ;  /* 0x0000000000017941 */ /* 0x000fea0003800000 */
.L_x_10527:
[----:B------:R-:W-:-:S04]  /*1500*/  FMUL.FTZ R16, R16, 1.1920928955078125e-07 ;  /* 0x3400000010107820 */ /* 0x000fc80000410000 */
[----:B------:R-:W-:-:S07]  /*1510*/  FMUL.FTZ R15, R15, R16 ;  /* 0x000000100f0f7220 */ /* 0x000fce0000410000 */
.L_x_10522:
[----:B------:R-:W-:Y:S05]  /*1520*/  BSYNC B0 ;  /* 0x0000000000007941 */ /* 0x000fea0003800000 */
.L_x_10521:
[C---:B------:R-:W-:Y:S01]  /*1530*/  FSETP.GTU.FTZ.AND P1, PT, |R15|.reuse, +INF , PT ;  /* 0x7f8000000f00780b */ /* 0x040fe20003f3c200 */
[----:B------:R-:W-:Y:S01]  /*1540*/  BSSY B0, `(.L_x_10530) ;  /* 0x000004f000007945 */ /* 0x000fe20003800000 */
[----:B------:R-:W-:Y:S01]  /*1550*/  LOP3.LUT R0, R15, 0x80000000, R11, 0xb8, !PT ;  /* 0x800000000f007812 */ /* 0x000fe200078eb80b */
[----:B------:R-:W-:-:S03]  /*1560*/  FADD.FTZ R17, |R8|, -RZ ;  /* 0x800000ff08117221 */ /* 0x000fc60000010200 */
[----:B------:R-:W-:-:S04]  /*1570*/  FSEL R0, R15, R0, P1 ;  /* 0x000000000f007208 */ /* 0x000fc80000800000 */
        /* <DEDUP_REMOVED lines=14> */
[----:B------:R-:W-:Y:S01]  /*1660*/  @P1 MOV R11, R0 ;  /* 0x00000000000b1202 */ /* 0x000fe20000000f00 */
        /* <DEDUP_REMOVED lines=23> */
.L_x_10535:
[----:B------:R-:W-:Y:S01]  /*17e0*/  FSETP.GEU.FTZ.AND P1, PT, R16, -R12, PT ;  /* 0x8000000c1000720b */ /* 0x000fe20003f3e000 */
[----:B------:R-:W-:-:S12]  /*17f0*/  FADD.FTZ R0, R0, -1 ;  /* 0xbf80000000007421 */ /* 0x000fd80000010000 */
[----:B------:R-:W-:-:S07]  /*1800*/  @!P1 FADD.FTZ R0, R0, -1 ;  /* 0xbf80000000009421 */ /* 0x000fce0000010000 */
.L_x_10534:
[----:B------:R-:W-:Y:S05]  /*1810*/  BSYNC B1 ;  /* 0x0000000000017941 */ /* 0x000fea0003800000 */
.L_x_10533:
[----:B------:R-:W-:Y:S01]  /*1820*/  FFMA.FTZ R17, -R12, R0, R17 ;  /* 0x000000000c117223 */ /* 0x000fe20000010111 */
[----:B------:R-:W-:Y:S06]  /*1830*/  BRA `(.L_x_10531) ;  /* 0x00000000007c7947 */ /* 0x000fec0003800000 */
.L_x_10532:
        /* <DEDUP_REMOVED lines=15> */
.L_x_10538:
        /* <DEDUP_REMOVED lines=13> */
.L_x_10537:
[----:B------:R-:W-:Y:S05]  /*1a00*/  BSYNC B1 ;  /* 0x0000000000017941 */ /* 0x000fea0003800000 */
.L_x_10536:
[----:B------:R-:W-:-:S04]  /*1a10*/  FMUL.FTZ R16, R16, 1.1920928955078125e-07 ;  /* 0x3400000010107820 */ /* 0x000fc80000410000 */
[----:B------:R-:W-:-:S07]  /*1a20*/  FMUL.FTZ R17, R15, R16 ;  /* 0x000000100f117220 */ /* 0x000fce0000410000 */
.L_x_10531:
[----:B------:R-:W-:Y:S05]  /*1a30*/  BSYNC B0 ;  /* 0x0000000000007941 */ /* 0x000fea0003800000 */
.L_x_10530:
        /* <DEDUP_REMOVED lines=43> */
.L_x_10544:
[----:B------:R-:W-:Y:S01]  /*1cf0*/  FSETP.GEU.FTZ.AND P1, PT, R16, -R12, PT ;  /* 0x8000000c1000720b */ /* 0x000fe20003f3e000 */
[----:B------:R-:W-:-:S12]  /*1d00*/  FADD.FTZ R0, R0, -1 ;  /* 0xbf80000000007421 */ /* 0x000fd80000010000 */
[----:B------:R-:W-:-:S07]  /*1d10*/  @!P1 FADD.FTZ R0, R0, -1 ;  /* 0xbf80000000009421 */ /* 0x000fce0000010000 */
.L_x_10543:
[----:B------:R-:W-:Y:S05]  /*1d20*/  BSYNC B1 ;  /* 0x0000000000017941 */ /* 0x000fea0003800000 */
.L_x_10542:
[----:B------:R-:W-:Y:S01]  /*1d30*/  FFMA.FTZ R15, -R12, R0, R15 ;  /* 0x000000000c0f7223 */ /* 0x000fe2000001010f */
[----:B------:R-:W-:Y:S06]  /*1d40*/  BRA `(.L_x_10540) ;  /* 0x00000000007c7947 */ /* 0x000fec0003800000 */
.L_x_10541:
        /* <DEDUP_REMOVED lines=15> */
.L_x_10547:
        /* <DEDUP_REMOVED lines=13> */
.L_x_10546:
[----:B------:R-:W-:Y:S05]  /*1f10*/  BSYNC B1 ;  /* 0x0000000000017941 */ /* 0x000fea0003800000 */
.L_x_10545:
[----:B------:R-:W-:-:S04]  /*1f20*/  FMUL.FTZ R16, R16, 1.1920928955078125e-07 ;  /* 0x3400000010107820 */ /* 0x000fc80000410000 */
[----:B------:R-:W-:-:S07]  /*1f30*/  FMUL.FTZ R15, R15, R16 ;  /* 0x000000100f0f7220 */ /* 0x000fce0000410000 */
.L_x_10540:
[----:B------:R-:W-:Y:S05]  /*1f40*/  BSYNC B0 ;  /* 0x0000000000007941 */ /* 0x000fea0003800000 */
.L_x_10539:
        /* <DEDUP_REMOVED lines=43> */
.L_x_10553:
[----:B------:R-:W-:Y:S01]  /*2200*/  FSETP.GEU.FTZ.AND P1, PT, R16, -R12, PT ;  /* 0x8000000c1000720b */ /* 0x000fe20003f3e000 */
[----:B------:R-:W-:-:S12]  /*2210*/  FADD.FTZ R0, R0, -1 ;  /* 0xbf80000000007421 */ /* 0x000fd80000010000 */
[----:B------:R-:W-:-:S07]  /*2220*/  @!P1 FADD.FTZ R0, R0, -1 ;  /* 0xbf80000000009421 */ /* 0x000fce0000010000 */
.L_x_10552:
[----:B------:R-:W-:Y:S05]  /*2230*/  BSYNC B1 ;  /* 0x0000000000017941 */ /* 0x000fea0003800000 */
.L_x_10551:
[----:B------:R-:W-:Y:S01]  /*2240*/  FFMA.FTZ R17, -R12, R0, R17 ;  /* 0x000000000c117223 */ /* 0x000fe20000010111 */
[----:B------:R-:W-:Y:S06]  /*2250*/  BRA `(.L_x_10549) ;  /* 0x00000000007c7947 */ /* 0x000fec0003800000 */
.L_x_10550:
        /* <DEDUP_REMOVED lines=15> */
.L_x_10556:
        /* <DEDUP_REMOVED lines=13> */
.L_x_10555:
[----:B------:R-:W-:Y:S05]  /*2420*/  BSYNC B1 ;  /* 0x0000000000017941 */ /* 0x000fea0003800000 */
.L_x_10554:
[----:B------:R-:W-:-:S04]  /*2430*/  FMUL.FTZ R16, R16, 1.1920928955078125e-07 ;  /* 0x3400000010107820 */ /* 0x000fc80000410000 */
[----:B------:R-:W-:-:S07]  /*2440*/  FMUL.FTZ R17, R15, R16 ;  /* 0x000000100f117220 */ /* 0x000fce0000410000 */
.L_x_10549:
[----:B------:R-:W-:Y:S05]  /*2450*/  BSYNC B0 ;  /* 0x0000000000007941 */ /* 0x000fea0003800000 */
.L_x_10548:
        /* <DEDUP_REMOVED lines=18> */
[----:B------:R-:W-:-:S05]  /*2580*/  @P3 FADD.FTZ R0, R0, 1 ;  /* 0x3f80000000003421 */ /* 0x000fca0000010000 */
[----:B------:R-:W-:Y:S01]  /*2590*/  @P1 MOV R4, R0 ;  /* 0x0000000000041202 */ /* 0x000fe20000000f00 */
        /* <DEDUP_REMOVED lines=23> */
.L_x_10562:
[----:B------:R-:W-:Y:S01]  /*2710*/  FSETP.GEU.FTZ.AND P1, PT, R16, -R12, PT ;  /* 0x8000000c1000720b */ /* 0x000fe20003f3e000 */
[----:B------:R-:W-:-:S12]  /*2720*/  FADD.FTZ R0, R0, -1 ;  /* 0xbf80000000007421 */ /* 0x000fd80000010000 */
[----:B------:R-:W-:-:S07]  /*2730*/  @!P1 FADD.FTZ R0, R0, -1 ;  /* 0xbf80000000009421 */ /* 0x000fce0000010000 */
.L_x_10561:
[----:B------:R-:W-:Y:S05]  /*2740*/  BSYNC B1 ;  /* 0x0000000000017941 */ /* 0x000fea0003800000 */
.L_x_10560:
[----:B------:R-:W-:Y:S01]  /*2750*/  FFMA.FTZ R15, -R12, R0, R15 ;  /* 0x000000000c0f7223 */ /* 0x000fe2000001010f */
[----:B------:R-:W-:Y:S06]  /*2760*/  BRA `(.L_x_10558) ;  /* 0x00000000007c7947 */ /* 0x000fec0003800000 */
.L_x_10559:
        /* <DEDUP_REMOVED lines=15> */
.L_x_10565:
        /* <DEDUP_REMOVED lines=13> */
.L_x_10564:
[----:B------:R-:W-:Y:S05]  /*2930*/  BSYNC B1 ;  /* 0x0000000000017941 */ /* 0x000fea0003800000 */
.L_x_10563:
[----:B------:R-:W-:-:S04]  /*2940*/  FMUL.FTZ R13, R13, 1.1920928955078125e-07 ;  /* 0x340000000d0d7820 */ /* 0x000fc80000410000 */
[----:B------:R-:W-:-:S07]  /*2950*/  FMUL.FTZ R15, R12, R13 ;  /* 0x0000000d0c0f7220 */ /* 0x000fce0000410000 */
.L_x_10558:
[----:B------:R-:W-:Y:S05]  /*2960*/  BSYNC B0 ;  /* 0x0000000000007941 */ /* 0x000fea0003800000 */
.L_x_10557:
[C---:B------:R-:W-:Y:S02]  /*2970*/  FSETP.GTU.FTZ.AND P1, PT, |R15|.reuse, +INF , PT ;  /* 0x7f8000000f00780b */ /* 0x040fe40003f3c200 */
[----:B------:R-:W-:-:S04]  /*2980*/  LOP3.LUT R0, R15, 0x80000000, R5, 0xb8, !PT ;  /* 0x800000000f007812 */ /* 0x000fc800078eb805 */
[----:B------:R-:W-:-:S04]  /*2990*/  FSEL R0, R15, R0, P1 ;  /* 0x000000000f007208 */ /* 0x000fc80000800000 */
[C---:B------:R-:W-:Y:S01]  /*29a0*/  FSETP.NEU.FTZ.AND P1, PT, R0.reuse, RZ, PT ;  /* 0x000000ff0000720b */ /* 0x040fe20003f3d000 */
[----:B------:R-:W-:Y:S01]  /*29b0*/  FADD.FTZ R13, R5, -R0 ;  /* 0x80000000050d7221 */ /* 0x000fe20000010000 */
[----:B------:R-:W-:-:S03]  /*29c0*/  FSETP.GEU.FTZ.AND P2, PT, R0, RZ, PT ;  /* 0x000000ff0000720b */ /* 0x000fc60003f5e000 */
[----:B------:R-:W-:Y:S01]  /*29d0*/  FMUL.FTZ R13, R13, R14 ;  /* 0x0000000e0d0d7220 */ /* 0x000fe20000410000 */
[----:B------:R-:W-:-:S13]  /*29e0*/  PLOP3.LUT P1, PT, P1, P0, P2, 0x60, 0x0 ;  /* 0x000000000000781c */ /* 0x000fda0000f20c20 */
        /* <DEDUP_REMOVED lines=9> */
.L_x_10493:
        /* <DEDUP_REMOVED lines=8> */
.L_x_10491:
[----:B------:R-:W0:Y:S01]  /*2b00*/  S2R R5, SR_TID.X ;  /* 0x0000000000057919 */ /* 0x000e220000002100 */
[----:B------:R-:W-:Y:S02]  /*2b10*/  CS2R R10, SRZ ;  /* 0x00000000000a7805 */ /* 0x000fe4000001ff00 */
[----:B0-----:R-:W-:Y:S02]  /*2b20*/  ISETP.GE.AND P1, PT, R5, R3, PT ;  /* 0x000000030500720c */ /* 0x001fe40003f26270 */
[----:B------:R-:W-:-:S11]  /*2b30*/  MOV R0, R5 ;  /* 0x0000000500007202 */ /* 0x000fd60000000f00 */
[----:B------:R-:W-:-:S05]  /*2b40*/  @!P1 VIADD R0, R5, 0x80 ;  /* 0x0000008005009836 */ /* 0x000fca0000000000 */
[----:B------:R-:W-:-:S13]  /*2b50*/  ISETP.GE.AND P6, PT, R0, R3, PT ;  /* 0x000000030000720c */ /* 0x000fda0003fc6270 */
[----:B------:R-:W-:Y:S01]  /*2b60*/  @!P6 IMAD.IADD R9, R2, 0x1, R0 ;  /* 0x000000010209e824 */ /* 0x000fe200078e0200 */
[----:B------:R-:W-:Y:S01]  /*2b70*/  @!P6 IADD3 R0, R0, 0x80, RZ ;  /* 0x000000800000e810 */ /* 0x000fe20007ffe0ff */
[----:B------:R-:W0:Y:S03]  /*2b80*/  @!P6 LDC.64 R6, c[0x0][0x228] ;  /* 0x00008a00ff06eb82 */ /* 0x000e260000000a00 */
[----:B------:R-:W-:-:S13]  /*2b90*/  ISETP.GE.AND P5, PT, R0, R3, PT ;  /* 0x000000030000720c */ /* 0x000fda0003fa6270 */
[----:B------:R-:W-:Y:S01]  /*2ba0*/  @!P5 IMAD.IADD R4, R2, 0x1, R0 ;  /* 0x000000010204d824 */ /* 0x000fe200078e0200 */
[----:B------:R-:W1:Y:S01]  /*2bb0*/  @!P5 LDC.64 R18, c[0x0][0x228] ;  /* 0x00008a00ff12db82 */ /* 0x000e620000000a00 */
[----:B------:R-:W-:-:S05]  /*2bc0*/  @!P5 VIADD R0, R0, 0x80 ;  /* 0x000000800000d836 */ /* 0x000fca0000000000 */
[-C--:B------:R-:W-:Y:S01]  /*2bd0*/  ISETP.GE.AND P4, PT, R0, R3.reuse, PT ;  /* 0x000000030000720c */ /* 0x080fe20003f86270 */
[----:B0-----:R-:W-:Y:S02]  /*2be0*/  @!P6 IMAD.WIDE.U32 R6, R9, 0x4, R6 ;  /* 0x000000040906e825 */ /* 0x001fe400078e0006 */
[----:B------:R-:W0:Y:S03]  /*2bf0*/  @!P1 LDC.64 R8, c[0x0][0x228] ;  /* 0x00008a00ff089b82 */ /* 0x000e260000000a00 */
[----:B------:R2:W5:Y:S07]  /*2c00*/  @!P6 LDG.E R11, desc[UR4][R6.64] ;  /* 0x00000004060be981 */ /* 0x00056e000c1e1900 */
[----:B------:R-:W-:Y:S01]  /*2c10*/  @!P4 IADD3 R29, R2, R0, RZ ;  /* 0x00000000021dc210 */ /* 0x000fe20007ffe0ff */
[----:B------:R-:W-:Y:S01]  /*2c20*/  @!P4 VIADD R0, R0, 0x80 ;  /* 0x000000800000c836 */ /* 0x000fe20000000000 */
[----:B------:R-:W3:Y:S04]  /*2c30*/  @!P4 LDC.64 R20, c[0x0][0x228] ;  /* 0x00008a00ff14cb82 */ /* 0x000ee80000000a00 */
[----:B------:R-:W-:-:S13]  /*2c40*/  ISETP.GE.AND P3, PT, R0, R3, PT ;  /* 0x000000030000720c */ /* 0x000fda0003f66270 */
[----:B------:R-:W-:Y:S01]  /*2c50*/  @!P3 IMAD.IADD R27, R2, 0x1, R0 ;  /* 0x00000001021bb824 */ /* 0x000fe200078e0200 */
[----:B------:R-:W-:Y:S01]  /*2c60*/  @!P3 IADD3 R0, R0, 0x80, RZ ;  /* 0x000000800000b810 */ /* 0x000fe20007ffe0ff */
[----:B--2---:R-:W2:Y:S03]  /*2c70*/  @!P3 LDC.64 R6, c[0x0][0x228] ;  /* 0x00008a00ff06bb82 */ /* 0x004ea60000000a00 */
[----:B------:R-:W-:-:S13]  /*2c80*/  ISETP.GE.AND P2, PT, R0, R3, PT ;  /* 0x000000030000720c */ /* 0x000fda0003f46270 */
[----:B------:R-:W-:Y:S01]  /*2c90*/  @!P2 IMAD.IADD R25, R2, 0x1, R0 ;  /* 0x000000010219a824 */ /* 0x000fe200078e0200 */
[----:B------:R-:W4:Y:S01]  /*2ca0*/  @!P2 LDC.64 R16, c[0x0][0x228] ;  /* 0x00008a00ff10ab82 */ /* 0x000f220000000a00 */
[----:B------:R-:W-:-:S05]  /*2cb0*/  @!P2 VIADD R0, R0, 0x80 ;  /* 0x000000800000a836 */ /* 0x000fca0000000000 */
[----:B------:R-:W-:-:S13]  /*2cc0*/  ISETP.GE.AND P0, PT, R0, R3, PT ;  /* 0x000000030000720c */ /* 0x000fda0003f06270 */
[----:B------:R-:W-:Y:S01]  /*2cd0*/  @!P0 IADD3 R23, R2, R0, RZ ;  /* 0x0000000002178210 */ /* 0x000fe20007ffe0ff */
[----:B------:R-:W-:Y:S01]  /*2ce0*/  @!P0 VIADD R0, R0, 0x80 ;  /* 0x0000008000008836 */ /* 0x000fe20000000000 */
[----:B------:R-:W0:Y:S04]  /*2cf0*/  @!P0 LDC.64 R14, c[0x0][0x228] ;  /* 0x00008a00ff0e8b82 */ /* 0x000e280000000a00 */
[----:B------:R-:W-:-:S13]  /*2d00*/  ISETP.GE.AND P6, PT, R0, R3, PT ;  /* 0x000000030000720c */ /* 0x000fda0003fc6270 */
[----:B------:R-:W4:Y:S01]  /*2d10*/  @!P6 LDC.64 R12, c[0x0][0x228] ;  /* 0x00008a00ff0ceb82 */ /* 0x000f220000000a00 */
[----:B-1----:R-:W-:Y:S01]  /*2d20*/  @!P5 IMAD.WIDE.U32 R18, R4, 0x4, R18 ;  /* 0x000000040412d825 */ /* 0x002fe200078e0012 */
[----:B------:R-:W-:-:S03]  /*2d30*/  @!P6 IADD3 R0, R2, R0, RZ ;  /* 0x000000000200e210 */ /* 0x000fc60007ffe0ff */
[----:B------:R-:W-:Y:S01]  /*2d40*/  IMAD.MOV.U32 R4, RZ, RZ, RZ ;  /* 0x000000ffff047224 */ /* 0x000fe200078e00ff */
[----:B------:R1:W5:Y:S01]  /*2d50*/  @!P5 LDG.E R10, desc[UR4][R18.64] ;  /* 0x00000004120ad981 */ /* 0x000362000c1e1900 */
[----:B---3--:R-:W-:-:S04]  /*2d60*/  @!P4 IMAD.WIDE.U32 R20, R29, 0x4, R20 ;  /* 0x000000041d14c825 */ /* 0x008fc800078e0014 */
[----:B------:R-:W-:Y:S01]  /*2d70*/  @!P1 IMAD.IADD R29, R2, 0x1, R5 ;  /* 0x00000001021d9824 */ /* 0x000fe200078e0205 */
[----:B------:R3:W5:Y:S01]  /*2d80*/  @!P4 LDG.E R4, desc[UR4][R20.64] ;  /* 0x000000041404c981 */ /* 0x000762000c1e1900 */
[----:B0-----:R-:W-:Y:S01]  /*2d90*/  @!P0 IMAD.WIDE.U32 R14, R23, 0x4, R14 ;  /* 0x00000004170e8825 */ /* 0x001fe200078e000e */
[----:B------:R-:W-:Y:S02]  /*2da0*/  CS2R R22, SRZ ;  /* 0x0000000000167805 */ /* 0x000fe4000001ff00 */
[----:B-1----:R-:W-:Y:S01]  /*2db0*/  CS2R R18, SRZ ;  /* 0x0000000000127805 */ /* 0x002fe2000001ff00 */
[----:B--2---:R-:W-:-:S04]  /*2dc0*/  @!P3 IMAD.WIDE.U32 R6, R27, 0x4, R6 ;  /* 0x000000041b06b825 */ /* 0x004fc800078e0006 */
[----:B----4-:R-:W-:Y:S01]  /*2dd0*/  @!P2 IMAD.WIDE.U32 R16, R25, 0x4, R16 ;  /* 0x000000041910a825 */ /* 0x010fe200078e0010 */
[----:B------:R0:W5:Y:S01]  /*2de0*/  @!P3 LDG.E R23, desc[UR4][R6.64] ;  /* 0x000000040617b981 */ /* 0x000162000c1e1900 */
[----:B---3--:R-:W1:Y:S02]  /*2df0*/  LDC R21, c[0x0][0x218] ;  /* 0x00008600ff157b82 */ /* 0x008e640000000800 */
[----:B------:R-:W-:Y:S01]  /*2e00*/  IMAD.MOV.U32 R20, RZ, RZ, RZ ;  /* 0x000000ffff147224 */ /* 0x000fe200078e00ff */
[----:B------:R0:W5:Y:S01]  /*2e10*/  @!P2 LDG.E R22, desc[UR4][R16.64] ;  /* 0x000000041016a981 */ /* 0x000162000c1e1900 */
[----:B------:R-:W-:-:S03]  /*2e20*/  @!P6 IMAD.WIDE.U32 R12, R0, 0x4, R12 ;  /* 0x00000004000ce825 */ /* 0x000fc600078e000c */
[----:B------:R0:W5:Y:S01]  /*2e30*/  @!P0 LDG.E R19, desc[UR4][R14.64] ;  /* 0x000000040e138981 */ /* 0x000162000c1e1900 */
[----:B------:R-:W-:-:S03]  /*2e40*/  @!P1 IMAD.WIDE.U32 R8, R29, 0x4, R8 ;  /* 0x000000041d089825 */ /* 0x000fc600078e0008 */
[----:B------:R0:W5:Y:S04]  /*2e50*/  @!P6 LDG.E R18, desc[UR4][R12.64] ;  /* 0x000000040c12e981 */ /* 0x000168000c1e1900 */
[----:B------:R0:W5:Y:S01]  /*2e60*/  @!P1 LDG.E R20, desc[UR4][R8.64] ;  /* 0x0000000408149981 */ /* 0x000162000c1e1900 */
[----:B-1----:R-:W-:Y:S01]  /*2e70*/  FSETP.NEU.FTZ.AND P0, PT, R21, RZ, PT ;  /* 0x000000ff1500720b */ /* 0x002fe20003f1d000 */
[----:B------:R-:W-:-:S12]  /*2e80*/  BSSY B0, `(.L_x_10566) ;  /* 0x00002e6000007945 */ /* 0x000fd80003800000 */
[----:B0-----:R-:W-:Y:S05]  /*2e90*/  @P0 BRA `(.L_x_10567) ;  /* 0x0000000000800947 */ /* 0x001fea0003800000 */
[C---:B------:R-:W-:Y:S01]  /*2ea0*/  IADD3 R0, R5.reuse, 0x100, RZ ;  /* 0x0000010005007810 */ /* 0x040fe20007ffe0ff */
[C---:B------:R-:W-:Y:S01]  /*2eb0*/  VIADD R6, R5.reuse, 0x180 ;  /* 0x0000018005067836 */ /* 0x040fe20000000000 */
[C---:B------:R-:W-:Y:S01]  /*2ec0*/  IADD3 R14, R5.reuse, 0x280, RZ ;  /* 0x00000280050e7810 */ /* 0x040fe20007ffe0ff */
[C---:B------:R-:W-:Y:S01]  /*2ed0*/  VIADD R16, R5.reuse, 0x300 ;  /* 0x0000030005107836 */ /* 0x040fe20000000000 */
[-C--:B------:R-:W-:Y:S01]  /*2ee0*/  ISETP.GE.AND P6, PT, R0, R3.reuse, PT ;  /* 0x000000030000720c */ /* 0x080fe20003fc6270 */
[C---:B------:R-:W-:Y:S01]  /*2ef0*/  VIADD R0, R5.reuse, 0x200 ;  /* 0x0000020005007836 */ /* 0x040fe20000000000 */
[-C--:B------:R-:W-:Y:S01]  /*2f00*/  ISETP.GE.AND P5, PT, R6, R3.reuse, PT ;  /* 0x000000030600720c */ /* 0x080fe20003fa6270 */
[----:B------:R-:W-:Y:S01]  /*2f10*/  VIADD R6, R5, 0x80 ;  /* 0x0000008005067836 */ /* 0x000fe20000000000 */
[-C--:B------:R-:W-:Y:S01]  /*2f20*/  ISETP.GE.AND P3, PT, R14, R3.reuse, PT ;  /* 0x000000030e00720c */ /* 0x080fe20003f66270 */
[----:B------:R-:W0:Y:S01]  /*2f30*/  @!P1 MUFU.RCP R15, R21 ;  /* 0x00000015000f9308 */ /* 0x000e220000001000 */
[----:B------:R-:W-:-:S02]  /*2f40*/  ISETP.GE.AND P4, PT, R0, R3, PT ;  /* 0x000000030000720c */ /* 0x000fc40003f86270 */
[-C--:B------:R-:W-:Y:S02]  /*2f50*/  ISETP.GE.AND P2, PT, R16, R3.reuse, PT ;  /* 0x000000031000720c */ /* 0x080fe40003f46270 */
[----:B------:R-:W-:Y:S02]  /*2f60*/  ISETP.GE.AND P0, PT, R6, R3, PT ;  /* 0x000000030600720c */ /* 0x000fe40003f06270 */
[----:B------:R-:W-:Y:S01]  /*2f70*/  IADD3 R0, R5, 0x380, RZ ;  /* 0x0000038005007810 */ /* 0x000fe20007ffe0ff */
[----:B------:R-:W1:Y:S08]  /*2f80*/  @!P6 MUFU.RCP R17, R21 ;  /* 0x000000150011e308 */ /* 0x000e700000001000 */
[----:B------:R-:W2:Y:S01]  /*2f90*/  @!P5 MUFU.RCP R25, R21 ;  /* 0x000000150019d308 */ /* 0x000ea20000001000 */
[----:B0----5:R-:W-:-:S07]  /*2fa0*/  @!P1 FMUL.FTZ R7, R15, R20 ;  /* 0x000000140f079220 */ /* 0x021fce0000410000 */
[----:B------:R-:W0:Y:S01]  /*2fb0*/  @!P4 MUFU.RCP R16, R21 ;  /* 0x000000150010c308 */ /* 0x000e220000001000 */
[----:B-1----:R-:W-:Y:S01]  /*2fc0*/  @!P6 FMUL.FTZ R9, R17, R10 ;  /* 0x0000000a1109e220 */ /* 0x002fe20000410000 */
[----:B------:R-:W-:-:S06]  /*2fd0*/  ISETP.GE.AND P6, PT, R0, R3, PT ;  /* 0x000000030000720c */ /* 0x000fcc0003fc6270 */
[----:B------:R-:W1:Y:S01]  /*2fe0*/  @!P3 MUFU.RCP R27, R21 ;  /* 0x00000015001bb308 */ /* 0x000e620000001000 */
[----:B--2---:R-:W-:-:S07]  /*2ff0*/  @!P5 FMUL.FTZ R4, R25, R4 ;  /* 0x000000041904d220 */ /* 0x004fce0000410000 */
[----:B------:R-:W2:Y:S01]  /*3000*/  @!P2 MUFU.RCP R24, R21 ;  /* 0x000000150018a308 */ /* 0x000ea20000001000 */
[----:B0-----:R-:W-:-:S07]  /*3010*/  @!P4 FMUL.FTZ R10, R16, R23 ;  /* 0x00000017100ac220 */ /* 0x001fce0000410000 */
[----:B------:R-:W0:Y:S01]  /*3020*/  @!P0 MUFU.RCP R14, R21 ;  /* 0x00000015000e8308 */ /* 0x000e220000001000 */
[----:B-1----:R-:W-:Y:S01]  /*3030*/  @!P3 FMUL.FTZ R12, R27, R22 ;  /* 0x000000161b0cb220 */ /* 0x002fe20000410000 */
[----:B--2---:R-:W-:Y:S01]  /*3040*/  @!P2 FMUL.FTZ R13, R24, R19 ;  /* 0x00000013180da220 */ /* 0x004fe20000410000 */
[----:B0-----:R-:W-:Y:S01]  /*3050*/  @!P0 FMUL.FTZ R8, R14, R11 ;  /* 0x0000000b0e088220 */ /* 0x001fe20000410000 */
[----:B------:R-:W-:Y:S06]  /*3060*/  @P6 BRA `(.L_x_10568) ;  /* 0x0000002c001c6947 */ /* 0x000fec0003800000 */
[----:B------:R-:W0:Y:S02]  /*3070*/  MUFU.RCP R21, R21 ;  /* 0x0000001500157308 */ /* 0x000e240000001000 */
[----:B0-----:R-:W-:Y:S01]  /*3080*/  FMUL.FTZ R18, R21, R18 ;  /* 0x0000001215127220 */ /* 0x001fe20000410000 */
[----:B------:R-:W-:Y:S06]  /*3090*/  BRA `(.L_x_10568) ;  /* 0x0000002c00107947 */ /* 0x000fec0003800000 */
.L_x_10567:
        /* <DEDUP_REMOVED lines=29> */
.L_x_10576:
[----:B------:R-:W-:Y:S01]  /*3270*/  FSETP.GEU.FTZ.AND P0, PT, R6, -R8, PT ;  /* 0x800000080600720b */ /* 0x000fe20003f1e000 */
[----:B------:R-:W-:-:S12]  /*3280*/  FADD.FTZ R0, R0, -1 ;  /* 0xbf80000000007421 */ /* 0x000fd80000010000 */
[----:B------:R-:W-:-:S07]  /*3290*/  @!P0 FADD.FTZ R0, R0, -1 ;  /* 0xbf80000000008421 */ /* 0x000fce0000010000 */
.L_x_10575:
[----:B------:R-:W-:Y:S05]  /*32a0*/  BSYNC B3 ;  /* 0x0000000000037941 */ /* 0x000fea0003800000 */
.L_x_10574:
[----:B------:R-:W-:Y:S01]  /*32b0*/  FFMA.FTZ R7, -R8, R0, R7 ;  /* 0x0000000008077223 */ /* 0x000fe20000010107 */
[----:B------:R-:W-:Y:S06]  /*32c0*/  BRA `(.L_x_10572) ;  /* 0x00000000007c7947 */ /* 0x000fec0003800000 */
.L_x_10573:
        /* <DEDUP_REMOVED lines=15> */
.L_x_10579:
[----:B------:R-:W-:-:S04]  /*33c0*/  VIMNMX.U32 R7, R8, 0xb800000, PT ;  /* 0x0b80000008077848 */ /* 0x000fc80003fe0000 */
[----:B------:R-:W-:Y:S01]  /*33d0*/  IADD3 R0, R7, R0, RZ ;  /* 0x0000000007007210 */ /* 0x000fe20007ffe0ff */
[----:B------:R-:W-:-:S04]  /*33e0*/  IMAD.IADD R8, R8, 0x1, -R7 ;  /* 0x0000000108087824 */ /* 0x000fc800078e0a07 */
[----:B-1----:R-:W-:Y:S01]  /*33f0*/  FFMA.FTZ R9, R0, R15, -RZ ;  /* 0x0000000f00097223 */ /* 0x002fe200000108ff */
[----:B------:R-:W-:-:S03]  /*3400*/  ISETP.NE.AND P2, PT, R8, RZ, PT ;  /* 0x000000ff0800720c */ /* 0x000fc60003f45270 */
        /* <DEDUP_REMOVED lines=8> */
.L_x_10578:
[----:B------:R-:W-:Y:S05]  /*3490*/  BSYNC B3 ;  /* 0x0000000000037941 */ /* 0x000fea0003800000 */
.L_x_10577:
[----:B------:R-:W-:-:S04]  /*34a0*/  FMUL.FTZ R7, R0, 1.1920928955078125e-07 ;  /* 0x3400000000077820 */ /* 0x000fc80000410000 */
[----:B------:R-:W-:-:S07]  /*34b0*/  FMUL.FTZ R7, R6, R7 ;  /* 0x0000000706077220 */ /* 0x000fce0000410000 */
.L_x_10572:
[----:B------:R-:W-:Y:S05]  /*34c0*/  BSYNC B1 ;  /* 0x0000000000017941 */ /* 0x000fea0003800000 */
.L_x_10571:
        /* <DEDUP_REMOVED lines=19> */
.L_x_10570:
[----:B------:R-:W-:Y:S05]  /*3600*/  BSYNC B2 ;  /* 0x0000000000027941 */ /* 0x000fea0003800000 */
.L_x_10569:
[----:B------:R-:W-:Y:S01]  /*3610*/  IADD3 R6, R5, 0x80, RZ ;  /* 0x0000008005067810 */ /* 0x000fe20007ffe0ff */
[----:B------:R-:W-:Y:S03]  /*3620*/  BSSY B2, `(.L_x_10580) ;  /* 0x0000057000027945 */ /* 0x000fe60003800000 */
[----:B------:R-:W-:-:S13]  /*3630*/  ISETP.GE.AND P0, PT, R6, R3, PT ;  /* 0x000000030600720c */ /* 0x000fda0003f06270 */
[----:B------:R-:W-:Y:S05]  /*3640*/  @P0 BRA `(.L_x_10581) ;  /* 0x0000000400500947 */ /* 0x000fea0003800000 */
[C---:B-----5:R-:W-:Y:S01]  /*3650*/  FSETP.GEU.FTZ.AND P0, PT, |R11|.reuse, |R21|, PT ;  /* 0x400000150b00720b */ /* 0x060fe20003f1e200 */
        /* <DEDUP_REMOVED lines=26> */
.L_x_10587:
[----:B------:R-:W-:Y:S01]  /*3800*/  FSETP.GEU.FTZ.AND P0, PT, R12, -R13, PT ;  /* 0x8000000d0c00720b */ /* 0x000fe20003f1e000 */
[----:B------:R-:W-:-:S12]  /*3810*/  FADD.FTZ R9, R9, -1 ;  /* 0xbf80000009097421 */ /* 0x000fd80000010000 */
[----:B------:R-:W-:-:S07]  /*3820*/  @!P0 FADD.FTZ R9, R9, -1 ;  /* 0xbf80000009098421 */ /* 0x000fce0000010000 */
.L_x_10586:
[----:B------:R-:W-:Y:S05]  /*3830*/  BSYNC B3 ;  /* 0x0000000000037941 */ /* 0x000fea0003800000 */
.L_x_10585:
[----:B------:R-:W-:Y:S01]  /*3840*/  FFMA.FTZ R8, -R13, R9, R8 ;  /* 0x000000090d087223 */ /* 0x000fe20000010108 */
[----:B------:R-:W-:Y:S06]  /*3850*/  BRA `(.L_x_10583) ;  /* 0x00000000007c7947 */ /* 0x000fec0003800000 */
.L_x_10584:
        /* <DEDUP_REMOVED lines=15> */
.L_x_10590:
        /* <DEDUP_REMOVED lines=13> */
.L_x_10589:
[----:B------:R-:W-:Y:S05]  /*3a20*/  BSYNC B3 ;  /* 0x0000000000037941 */ /* 0x000fea0003800000 */
.L_x_10588:
[----:B------:R-:W-:-:S04]  /*3a30*/  FMUL.FTZ R9, R9, 1.1920928955078125e-07 ;  /* 0x3400000009097820 */ /* 0x000fc80000410000 */
[----:B------:R-:W-:-:S07]  /*3a40*/  FMUL.FTZ R8, R8, R9 ;  /* 0x0000000908087220 */ /* 0x000fce0000410000 */
.L_x_10583:
[----:B------:R-:W-:Y:S05]  /*3a50*/  BSYNC B1 ;  /* 0x0000000000017941 */ /* 0x000fea0003800000 */
.L_x_10582:
        /* <DEDUP_REMOVED lines=19> */
.L_x_10581:
[----:B------:R-:W-:Y:S05]  /*3b90*/  BSYNC B2 ;  /* 0x0000000000027941 */ /* 0x000fea0003800000 */
.L_x_10580:
        /* <DEDUP_REMOVED lines=31> */
.L_x_10598:
[----:B------:R-:W-:Y:S01]  /*3d90*/  FSETP.GEU.FTZ.AND P0, PT, R12, -R13, PT ;  /* 0x8000000d0c00720b */ /* 0x000fe20003f1e000 */
[----:B------:R-:W-:-:S12]  /*3da0*/  FADD.FTZ R0, R0, -1 ;  /* 0xbf80000000007421 */ /* 0x000fd80000010000 */
[----:B------:R-:W-:-:S07]  /*3db0*/  @!P0 FADD.FTZ R0, R0, -1 ;  /* 0xbf80000000008421 */ /* 0x000fce0000010000 */
.L_x_10597:
[----:B------:R-:W-:Y:S05]  /*3dc0*/  BSYNC B3 ;  /* 0x0000000000037941 */ /* 0x000fea0003800000 */
.L_x_10596:
[----:B------:R-:W-:Y:S01]  /*3dd0*/  FFMA.FTZ R9, -R13, R0, R9 ;  /* 0x000000000d097223 */ /* 0x000fe20000010109 */
[----:B------:R-:W-:Y:S06]  /*3de0*/  BRA `(.L_x_10594) ;  /* 0x00000000007c7947 */ /* 0x000fec0003800000 */
.L_x_10595:
        /* <DEDUP_REMOVED lines=15> */
.L_x_10601:
        /* <DEDUP_REMOVED lines=13> */
.L_x_10600:
[----:B------:R-:W-:Y:S05]  /*3fb0*/  BSYNC B3 ;  /* 0x0000000000037941 */ /* 0x000fea0003800000 */
.L_x_10599:
[----:B------:R-:W-:-:S04]  /*3fc0*/  FMUL.FTZ R0, R11, 1.1920928955078125e-07 ;  /* 0x340000000b007820 */ /* 0x000fc80000410000 */
[----:B------:R-:W-:-:S07]  /*3fd0*/  FMUL.FTZ R9, R9, R0 ;  /* 0x0000000009097220 */ /* 0x000fce0000410000 */
.L_x_10594:
[----:B------:R-:W-:Y:S05]  /*3fe0*/  BSYNC B1 ;  /* 0x0000000000017941 */ /* 0x000fea0003800000 */
.L_x_10593:
        /* <DEDUP_REMOVED lines=19> */
.L_x_10592:
[----:B------:R-:W-:Y:S05]  /*4120*/  BSYNC B2 ;  /* 0x0000000000027941 */ /* 0x000fea0003800000 */
.L_x_10591:
        /* <DEDUP_REMOVED lines=31> */
.L_x_10609:
[----:B------:R-:W-:Y:S01]  /*4320*/  FSETP.GEU.FTZ.AND P0, PT, R10, -R12, PT ;  /* 0x8000000c0a00720b */ /* 0x000fe20003f1e000 */
[----:B------:R-:W-:-:S12]  /*4330*/  FADD.FTZ R0, R0, -1 ;  /* 0xbf80000000007421 */ /* 0x000fd80000010000 */
[----:B------:R-:W-:-:S07]  /*4340*/  @!P0 FADD.FTZ R0, R0, -1 ;  /* 0xbf80000000008421 */ /* 0x000fce0000010000 */
.L_x_10608:
[----:B------:R-:W-:Y:S05]  /*4350*/  BSYNC B3 ;  /* 0x0000000000037941 */ /* 0x000fea0003800000 */
.L_x_10607:
[----:B------:R-:W-:Y:S01]  /*4360*/  FFMA.FTZ R11, -R12, R0, R11 ;  /* 0x000000000c0b7223 */ /* 0x000fe2000001010b */
[----:B------:R-:W-:Y:S06]  /*4370*/  BRA `(.L_x_10605) ;  /* 0x00000000007c7947 */ /* 0x000fec0003800000 */
.L_x_10606:
        /* <DEDUP_REMOVED lines=15> */
.L_x_10612:
        /* <DEDUP_REMOVED lines=13> */
.L_x_10611:
[----:B------:R-:W-:Y:S05]  /*4540*/  BSYNC B3 ;  /* 0x0000000000037941 */ /* 0x000fea0003800000 */
.L_x_10610:
[----:B------:R-:W-:-:S04]  /*4550*/  FMUL.FTZ R11, R11, 1.1920928955078125e-07 ;  /* 0x340000000b0b7820 */ /* 0x000fc80000410000 */
[----:B------:R-:W-:-:S07]  /*4560*/  FMUL.FTZ R11, R10, R11 ;  /* 0x0000000b0a0b7220 */ /* 0x000fce0000410000 */
.L_x_10605:
[----:B------:R-:W-:Y:S05]  /*4570*/  BSYNC B1 ;  /* 0x0000000000017941 */ /* 0x000fea0003800000 */
.L_x_10604:
        /* <DEDUP_REMOVED lines=19> */
.L_x_10603:
[----:B------:R-:W-:Y:S05]  /*46b0*/  BSYNC B2 ;  /* 0x0000000000027941 */ /* 0x000fea0003800000 */
.L_x_10602:
        /* <DEDUP_REMOVED lines=31> */
.L_x_10620:
[----:B------:R-:W-:Y:S01]  /*48b0*/  FSETP.GEU.FTZ.AND P0, PT, R12, -R13, PT ;  /* 0x8000000d0c00720b */ /* 0x000fe20003f1e000 */
[----:B------:R-:W-:-:S12]  /*48c0*/  FADD.FTZ R11, R11, -1 ;  /* 0xbf8000000b0b7421 */ /* 0x000fd80000010000 */
[----:B------:R-:W-:-:S07]  /*48d0*/  @!P0 FADD.FTZ R11, R11, -1 ;  /* 0xbf8000000b0b8421 */ /* 0x000fce0000010000 */
.L_x_10619:
[----:B------:R-:W-:Y:S05]  /*48e0*/  BSYNC B3 ;  /* 0x0000000000037941 */ /* 0x000fea0003800000 */
.L_x_10618:
[----:B------:R-:W-:Y:S01]  /*48f0*/  FFMA.FTZ R10, -R13, R11, R10 ;  /* 0x0000000b0d0a7223 */ /* 0x000fe2000001010a */
[----:B------:R-:W-:Y:S06]  /*4900*/  BRA `(.L_x_10616) ;  /* 0x00000000007c7947 */ /* 0x000fec0003800000 */
.L_x_10617:
        /* <DEDUP_REMOVED lines=15> */
.L_x_10623:
        /* <DEDUP_REMOVED lines=13> */
.L_x_10622:
[----:B------:R-:W-:Y:S05]  /*4ad0*/  BSYNC B3 ;  /* 0x0000000000037941 */ /* 0x000fea0003800000 */
.L_x_10621:
[----:B------:R-:W-:-:S04]  /*4ae0*/  FMUL.FTZ R11, R11, 1.1920928955078125e-07 ;  /* 0x340000000b0b7820 */ /* 0x000fc80000410000 */
[----:B------:R-:W-:-:S07]  /*4af0*/  FMUL.FTZ R10, R10, R11 ;  /* 0x0000000b0a0a7220 */ /* 0x000fce0000410000 */
.L_x_10616:
[----:B------:R-:W-:Y:S05]  /*4b00*/  BSYNC B1 ;  /* 0x0000000000017941 */ /* 0x000fea0003800000 */
.L_x_10615:
        /* <DEDUP_REMOVED lines=19> */
.L_x_10614:
[----:B------:R-:W-:Y:S05]  /*4c40*/  BSYNC B2 ;  /* 0x0000000000027941 */ /* 0x000fea0003800000 */
.L_x_10613:
        /* <DEDUP_REMOVED lines=31> */
.L_x_10631:
[----:B------:R-:W-:Y:S01]  /*4e40*/  FSETP.GEU.FTZ.AND P0, PT, R12, -R13, PT ;  /* 0x8000000d0c00720b */ /* 0x000fe20003f1e000 */
[----:B------:R-:W-:-:S12]  /*4e50*/  FADD.FTZ R0, R0, -1 ;  /* 0xbf80000000007421 */ /* 0x000fd80000010000 */
[----:B------:R-:W-:-:S07]  /*4e60*/  @!P0 FADD.FTZ R0, R0, -1 ;  /* 0xbf80000000008421 */ /* 0x000fce0000010000 */
.L_x_10630:
[----:B------:R-:W-:Y:S05]  /*4e70*/  BSYNC B3 ;  /* 0x0000000000037941 */ /* 0x000fea0003800000 */
.L_x_10629:
[----:B------:R-:W-:Y:S01]  /*4e80*/  FFMA.FTZ R11, -R13, R0, R11 ;  /* 0x000000000d0b7223 */ /* 0x000fe2000001010b */
[----:B------:R-:W-:Y:S06]  /*4e90*/  BRA `(.L_x_10627) ;  /* 0x00000000007c7947 */ /* 0x000fec0003800000 */
.L_x_10628:
[----:B------:R-:W-:Y:S01]  /*4ea0*/  VIADD R0, R14, 0xf4800000 ;  /* 0xf48000000e007836 */ /* 0x000fe20000000000 */
[----:B------:R-:W-:Y:S01]  /*4eb0*/  FSETP.GT.FTZ.AND P0, PT, |R21|, RZ, PT ;  /* 0x000000ff1500720b */ /* 0x000fe20003f14200 */
[----:B------:R-:W-:Y:S03]  /*4ec0*/  BSSY B3, `(.L_x_10632) ;  /* 0x000001a000037945 */ /* 0x000fe60003800000 */
[----:B------:R-:W-:Y:S02]  /*4ed0*/  LOP3.LUT R0, R0, 0xff800000, RZ, 0xc0, !PT ;  /* 0xff80000000007812 */ /* 0x000fe400078ec0ff */
[C---:B------:R-:W-:Y:S02]  /*4ee0*/  ISETP.GT.U32.OR P0, PT, R11.reuse, 0x7f7fffff, !P0 ;  /* 0x7f7fffff0b00780c */ /* 0x040fe40004704470 */
[----:B------:R-:W-:Y:S02]  /*4ef0*/  IADD3 R12, -R0, R11, RZ ;  /* 0x0000000b000c7210 */ /* 0x000fe40007ffe1ff */
[----:B------:R-:W-:-:S02]  /*4f00*/  LOP3.LUT R0, R11, 0x7fffff, RZ, 0xc0, !PT ;  /* 0x007fffff0b007812 */ /* 0x000fc400078ec0ff */
[----:B0-----:R-:W-:Y:S02]  /*4f10*/  LOP3.LUT P2, R13, R12, 0xff800000, RZ, 0xc0, !PT ;  /* 0xff8000000c0d7812 */ /* 0x001fe4000784c0ff */
[----:B------:R-:W-:Y:S02]  /*4f20*/  LOP3.LUT R11, R14, 0xff800000, RZ, 0xc0, !PT ;  /* 0xff8000000e0b7812 */ /* 0x000fe400078ec0ff */
[----:B------:R-:W-:Y:S02]  /*4f30*/  LOP3.LUT R12, R0, 0x3f800000, RZ, 0xfc, !PT ;  /* 0x3f800000000c7812 */ /* 0x000fe400078efcff */
[----:B------:R-:W-:-:S07]  /*4f40*/  FSEL R11, R11, +QNAN , !P0 ;  /* 0x7fffffff0b0b7808 */ /* 0x000fce0004000000 */
[----:B------:R-:W-:Y:S05]  /*4f50*/  @!P2 BRA `(.L_x_10633) ;  /* 0x000000000040a947 */ /* 0x000fea0003800000 */
[----:B------:R-:W-:-:S04]  /*4f60*/  LOP3.LUT R14, R14, 0x7fffff, RZ, 0xc0, !PT ;  /* 0x007fffff0e0e7812 */ /* 0x000fc800078ec0ff */
[----:B------:R-:W-:-:S04]  /*4f70*/  LOP3.LUT R16, R14, 0x3f800000, RZ, 0xfc, !PT ;  /* 0x3f8000000e107812 */ /* 0x000fc800078efcff */
[----:B------:R0:W1:Y:S03]  /*4f80*/  MUFU.RCP R0, R16 ;  /* 0x0000001000007308 */ /* 0x0000660000001000 */
.L_x_10634:
        /* <DEDUP_REMOVED lines=13> */
.L_x_10633:
[----:B------:R-:W-:Y:S05]  /*5060*/  BSYNC B3 ;  /* 0x0000000000037941 */ /* 0x000fea0003800000 */
.L_x_10632:
[----:B------:R-:W-:-:S04]  /*5070*/  FMUL.FTZ R12, R12, 1.1920928955078125e-07 ;  /* 0x340000000c0c7820 */ /* 0x000fc80000410000 */
[----:B------:R-:W-:-:S07]  /*5080*/  FMUL.FTZ R11, R11, R12 ;  /* 0x0000000c0b0b7220 */ /* 0x000fce0000410000 */
.L_x_10627:
[----:B------:R-:W-:Y:S05]  /*5090*/  BSYNC B1 ;  /* 0x0000000000017941 */ /* 0x000fea0003800000 */
.L_x_10626:
        /* <DEDUP_REMOVED lines=19> */
.L_x_10625:
[----:B------:R-:W-:Y:S05]  /*51d0*/  BSYNC B2 ;  /* 0x0000000000027941 */ /* 0x000fea0003800000 */
.L_x_10624:
        /* <DEDUP_REMOVED lines=31> */
.L_x_10642:
[----:B------:R-:W-:Y:S01]  /*53d0*/  FSETP.GEU.FTZ.AND P0, PT, R14, -R15, PT ;  /* 0x8000000f0e00720b */ /* 0x000fe20003f1e000 */
[----:B------:R-:W-:-:S12]  /*53e0*/  FADD.FTZ R11, R11, -1 ;  /* 0xbf8000000b0b7421 */ /* 0x000fd80000010000 */
[----:B------:R-:W-:-:S07]  /*53f0*/  @!P0 FADD.FTZ R11, R11, -1 ;  /* 0xbf8000000b0b8421 */ /* 0x000fce0000010000 */
.L_x_10641:
[----:B------:R-:W-:Y:S05]  /*5400*/  BSYNC B3 ;  /* 0x0000000000037941 */ /* 0x000fea0003800000 */
.L_x_10640:
[----:B------:R-:W-:Y:S01]  /*5410*/  FFMA.FTZ R0, -R15, R11, R0 ;  /* 0x0000000b0f007223 */ /* 0x000fe20000010100 */
[----:B------:R-:W-:Y:S06]  /*5420*/  BRA `(.L_x_10638) ;  /* 0x00000000007c7947 */ /* 0x000fec0003800000 */
.L_x_10639:
[----:B------:R-:W-:Y:S01]  /*5430*/  VIADD R11, R15, 0xf4800000 ;  /* 0xf48000000f0b7836 */ /* 0x000fe20000000000 */
[----:B------:R-:W-:Y:S01]  /*5440*/  FSETP.GT.FTZ.AND P0, PT, |R21|, RZ, PT ;  /* 0x000000ff1500720b */ /* 0x000fe20003f14200 */
[----:B------:R-:W-:Y:S03]  /*5450*/  BSSY B3, `(.L_x_10643) ;  /* 0x000001a000037945 */ /* 0x000fe60003800000 */
[----:B------:R-:W-:Y:S02]  /*5460*/  LOP3.LUT R11, R11, 0xff800000, RZ, 0xc0, !PT ;  /* 0xff8000000b0b7812 */ /* 0x000fe400078ec0ff */
[C---:B------:R-:W-:Y:S02]  /*5470*/  ISETP.GT.U32.OR P0, PT, R0.reuse, 0x7f7fffff, !P0 ;  /* 0x7f7fffff0000780c */ /* 0x040fe40004704470 */
[----:B0-----:R-:W-:Y:S02]  /*5480*/  IADD3 R13, -R11, R0, RZ ;  /* 0x000000000b0d7210 */ /* 0x001fe40007ffe1ff */
        /* <DEDUP_REMOVED lines=9> */
.L_x_10645:
        /* <DEDUP_REMOVED lines=13> */
.L_x_10644:
[----:B------:R-:W-:Y:S05]  /*55f0*/  BSYNC B3 ;  /* 0x0000000000037941 */ /* 0x000fea0003800000 */
.L_x_10643:
[----:B------:R-:W-:-:S04]  /*5600*/  FMUL.FTZ R0, R13, 1.1920928955078125e-07 ;  /* 0x340000000d007820 */ /* 0x000fc80000410000 */
[----:B------:R-:W-:-:S07]  /*5610*/  FMUL.FTZ R0, R11, R0 ;  /* 0x000000000b007220 */ /* 0x000fce0000410000 */
.L_x_10638:
[----:B------:R-:W-:Y:S05]  /*5620*/  BSYNC B1 ;  /* 0x0000000000017941 */ /* 0x000fea0003800000 */
.L_x_10637:
        /* <DEDUP_REMOVED lines=19> */
.L_x_10636:
[----:B------:R-:W-:Y:S05]  /*5760*/  BSYNC B2 ;  /* 0x0000000000027941 */ /* 0x000fea0003800000 */
.L_x_10635:
[----:B------:R-:W-:-:S04]  /*5770*/  IADD3 R0, R5, 0x380, RZ ;  /* 0x0000038005007810 */ /* 0x000fc80007ffe0ff */
        /* <DEDUP_REMOVED lines=29> */
.L_x_10651:
[----:B------:R-:W-:Y:S01]  /*5950*/  FSETP.GEU.FTZ.AND P0, PT, R14, -R15, PT ;  /* 0x8000000f0e00720b */ /* 0x000fe20003f1e000 */
[----:B------:R-:W-:-:S12]  /*5960*/  FADD.FTZ R0, R0, -1 ;  /* 0xbf80000000007421 */ /* 0x000fd80000010000 */
[----:B------:R-:W-:-:S07]  /*5970*/  @!P0 FADD.FTZ R0, R0, -1 ;  /* 0xbf80000000008421 */ /* 0x000fce0000010000 */
.L_x_10650:
[----:B------:R-:W-:Y:S05]  /*5980*/  BSYNC B2 ;  /* 0x0000000000027941 */ /* 0x000fea0003800000 */
.L_x_10649:
[----:B------:R-:W-:Y:S01]  /*5990*/  FFMA.FTZ R11, -R15, R0, R11 ;  /* 0x000000000f0b7223 */ /* 0x000fe2000001010b */
[----:B------:R-:W-:Y:S06]  /*59a0*/  BRA `(.L_x_10647) ;  /* 0x00000000007c7947 */ /* 0x000fec0003800000 */
.L_x_10648:
        /* <DEDUP_REMOVED lines=15> */
.L_x_10654:
        /* <DEDUP_REMOVED lines=13> */
.L_x_10653:
[----:B------:R-:W-:Y:S05]  /*5b70*/  BSYNC B2 ;  /* 0x0000000000027941 */ /* 0x000fea0003800000 */
.L_x_10652:
[----:B------:R-:W-:-:S04]  /*5b80*/  FMUL.FTZ R14, R14, 1.1920928955078125e-07 ;  /* 0x340000000e0e7820 */ /* 0x000fc80000410000 */
[----:B------:R-:W-:-:S07]  /*5b90*/  FMUL.FTZ R11, R11, R14 ;  /* 0x0000000e0b0b7220 */ /* 0x000fce0000410000 */
.L_x_10647:
[----:B------:R-:W-:Y:S05]  /*5ba0*/  BSYNC B1 ;  /* 0x0000000000017941 */ /* 0x000fea0003800000 */
.L_x_10646:
        /* <DEDUP_REMOVED lines=19> */
.L_x_10568:
[----:B------:R-:W-:Y:S05]  /*5ce0*/  BSYNC B0 ;  /* 0x0000000000007941 */ /* 0x000fea0003800000 */
.L_x_10566:
[----:B------:R-:W1:Y:S01]  /*5cf0*/  @!P1 LDC.64 R14, c[0x0][0x220] ;  /* 0x00008800ff0e9b82 */ /* 0x000e620000000a00 */
[----:B-----5:R-:W-:Y:S01]  /*5d00*/  @!P1 IADD3 R11, R2, R5, RZ ;  /* 0x00000005020b9210 */ /* 0x020fe20007ffe0ff */
[----:B------:R-:W-:Y:S01]  /*5d10*/  @!P1 IMAD.MOV.U32 R5, RZ, RZ, R6 ;  /* 0x000000ffff059224 */ /* 0x000fe200078e0006 */
[----:B------:R-:W-:Y:S04]  /*5d20*/  BSSY B0, `(.L_x_10655) ;  /* 0x000002f000007945 */ /* 0x000fe80003800000 */
[----:B------:R-:W-:Y:S01]  /*5d30*/  BSSY B1, `(.L_x_10656) ;  /* 0x0000027000017945 */ /* 0x000fe20003800000 */
[----:B------:R-:W-:Y:S01]  /*5d40*/  ISETP.GE.AND P0, PT, R5, R3, PT ;  /* 0x000000030500720c */ /* 0x000fe20003f06270 */
[----:B-1----:R-:W-:-:S05]  /*5d50*/  @!P1 IMAD.WIDE.U32 R14, R11, 0x4, R14 ;  /* 0x000000040b0e9825 */ /* 0x002fca00078e000e */
[----:B------:R1:W-:Y:S07]  /*5d60*/  @!P1 STG.E desc[UR4][R14.64], R7 ;  /* 0x000000070e009986 */ /* 0x0003ee000c101904 */
[----:B------:R-:W-:Y:S05]  /*5d70*/  @P0 BRA `(.L_x_10657) ;  /* 0x0000000000300947 */ /* 0x000fea0003800000 */
[----:B-1----:R-:W1:Y:S01]  /*5d80*/  LDC.64 R6, c[0x0][0x220] ;  /* 0x00008800ff067b82 */ /* 0x002e620000000a00 */
[----:B------:R-:W-:Y:S01]  /*5d90*/  IADD3 R11, R2, R5, RZ ;  /* 0x00000005020b7210 */ /* 0x000fe20007ffe0ff */
[----:B------:R-:W-:-:S05]  /*5da0*/  VIADD R5, R5, 0x80 ;  /* 0x0000008005057836 */ /* 0x000fca0000000000 */
[----:B------:R-:W-:Y:S01]  /*5db0*/  ISETP.GE.AND P0, PT, R5, R3, PT ;  /* 0x000000030500720c */ /* 0x000fe20003f06270 */
[----:B-1----:R-:W-:-:S05]  /*5dc0*/  IMAD.WIDE.U32 R6, R11, 0x4, R6 ;  /* 0x000000040b067825 */ /* 0x002fca00078e0006 */
[----:B------:R1:W-:Y:S07]  /*5dd0*/  STG.E desc[UR4][R6.64], R8 ;  /* 0x0000000806007986 */ /* 0x0003ee000c101904 */
[----:B------:R-:W-:Y:S05]  /*5de0*/  @P0 BRA `(.L_x_10658) ;  /* 0x0000000000300947 */ /* 0x000fea0003800000 */
[----:B-1----:R-:W1:Y:S01]  /*5df0*/  LDC.64 R6, c[0x0][0x220] ;  /* 0x00008800ff067b82 */ /* 0x002e620000000a00 */
[----:B------:R-:W-:Y:S01]  /*5e00*/  IADD3 R11, R2, R5, RZ ;  /* 0x00000005020b7210 */ /* 0x000fe20007ffe0ff */
[----:B------:R-:W-:-:S04]  /*5e10*/  VIADD R5, R5, 0x80 ;  /* 0x0000008005057836 */ /* 0x000fc80000000000 */
[----:B-1----:R-:W-:-:S05]  /*5e20*/  IMAD.WIDE.U32 R6, R11, 0x4, R6 ;  /* 0x000000040b067825 */ /* 0x002fca00078e0006 */
[----:B------:R2:W-:Y:S02]  /*5e30*/  STG.E desc[UR4][R6.64], R9 ;  /* 0x0000000906007986 */ /* 0x0005e4000c101904 */
.L_x_10657:
[----:B------:R-:W-:-:S13]  /*5e40*/  ISETP.GE.AND P0, PT, R5, R3, PT ;  /* 0x000000030500720c */ /* 0x000fda0003f06270 */
[----:B------:R-:W-:Y:S05]  /*5e50*/  @P0 BRA `(.L_x_10659) ;  /* 0x0000000000300947 */ /* 0x000fea0003800000 */
[----:B-12---:R-:W1:Y:S01]  /*5e60*/  LDC.64 R6, c[0x0][0x220] ;  /* 0x00008800ff067b82 */ /* 0x006e620000000a00 */
[----:B------:R-:W-:Y:S01]  /*5e70*/  IADD3 R9, R2, R5, RZ ;  /* 0x0000000502097210 */ /* 0x000fe20007ffe0ff */
[----:B------:R-:W-:-:S04]  /*5e80*/  VIADD R5, R5, 0x80 ;  /* 0x0000008005057836 */ /* 0x000fc80000000000 */
[----:B-1----:R-:W-:-:S05]  /*5e90*/  IMAD.WIDE.U32 R6, R9, 0x4, R6 ;  /* 0x0000000409067825 */ /* 0x002fca00078e0006 */
[----:B------:R2:W-:Y:S02]  /*5ea0*/  STG.E desc[UR4][R6.64], R4 ;  /* 0x0000000406007986 */ /* 0x0005e4000c101904 */
.L_x_10658:
[----:B------:R-:W-:-:S13]  /*5eb0*/  ISETP.GE.AND P0, PT, R5, R3, PT ;  /* 0x000000030500720c */ /* 0x000fda0003f06270 */
[----:B------:R-:W-:Y:S05]  /*5ec0*/  @P0 BRA `(.L_x_10660) ;  /* 0x0000000000340947 */ /* 0x000fea0003800000 */
[----:B-12---:R-:W1:Y:S01]  /*5ed0*/  LDC.64 R6, c[0x0][0x220] ;  /* 0x00008800ff067b82 */ /* 0x006e620000000a00 */
[----:B------:R-:W-:Y:S01]  /*5ee0*/  IADD3 R9, R2, R5, RZ ;  /* 0x0000000502097210 */ /* 0x000fe20007ffe0ff */
[----:B------:R-:W-:-:S04]  /*5ef0*/  VIADD R5, R5, 0x80 ;  /* 0x0000008005057836 */ /* 0x000fc80000000000 */
[----:B-1----:R-:W-:-:S05]  /*5f00*/  IMAD.WIDE.U32 R6, R9, 0x4, R6 ;  /* 0x0000000409067825 */ /* 0x002fca00078e0006 */
[----:B------:R3:W-:Y:S02]  /*5f10*/  STG.E desc[UR4][R6.64], R10 ;  /* 0x0000000a06007986 */ /* 0x0007e4000c101904 */
.L_x_10659:
[----:B------:R-:W-:-:S13]  /*5f20*/  ISETP.GE.AND P0, PT, R5, R3, PT ;  /* 0x000000030500720c */ /* 0x000fda0003f06270 */
[----:B------:R-:W-:Y:S05]  /*5f30*/  @P0 BREAK B1 ;  /* 0x0000000000010942 */ /* 0x000fea0003800000 */
[----:B------:R-:W-:Y:S05]  /*5f40*/  @P0 BRA `(.L_x_10661) ;  /* 0x0000000000300947 */ /* 0x000fea0003800000 */
[----:B-123--:R-:W1:Y:S01]  /*5f50*/  LDC.64 R6, c[0x0][0x220] ;  /* 0x00008800ff067b82 */ /* 0x00ee620000000a00 */
[----:B------:R-:W-:Y:S01]  /*5f60*/  IADD3 R9, R2, R5, RZ ;  /* 0x0000000502097210 */ /* 0x000fe20007ffe0ff */
[----:B------:R-:W-:-:S04]  /*5f70*/  VIADD R5, R5, 0x80 ;  /* 0x0000008005057836 */ /* 0x000fc80000000000 */
[----:B-1----:R-:W-:-:S05]  /*5f80*/  IMAD.WIDE.U32 R6, R9, 0x4, R6 ;  /* 0x0000000409067825 */ /* 0x002fca00078e0006 */
[----:B------:R3:W-:Y:S02]  /*5f90*/  STG.E desc[UR4][R6.64], R12 ;  /* 0x0000000c06007986 */ /* 0x0007e4000c101904 */
.L_x_10660:
[----:B------:R-:W-:Y:S05]  /*5fa0*/  BSYNC B1 ;  /* 0x0000000000017941 */ /* 0x000fea0003800000 */
.L_x_10656:
[----:B------:R-:W-:-:S13]  /*5fb0*/  ISETP.GE.AND P0, PT, R5, R3, PT ;  /* 0x000000030500720c */ /* 0x000fda0003f06270 */
[----:B-123--:R-:W1:Y:S01]  /*5fc0*/  @!P0 LDC.64 R6, c[0x0][0x220] ;  /* 0x00008800ff068b82 */ /* 0x00ee620000000a00 */
[----:B------:R-:W-:Y:S01]  /*5fd0*/  @!P0 IADD3 R9, R2, R5, RZ ;  /* 0x0000000502098210 */ /* 0x000fe20007ffe0ff */
[----:B------:R-:W-:-:S04]  /*5fe0*/  @!P0 VIADD R5, R5, 0x80 ;  /* 0x0000008005058836 */ /* 0x000fc80000000000 */
[----:B-1----:R-:W-:-:S05]  /*5ff0*/  @!P0 IMAD.WIDE.U32 R6, R9, 0x4, R6 ;  /* 0x0000000409068825 */ /* 0x002fca00078e0006 */
[----:B------:R4:W-:Y:S02]  /*6000*/  @!P0 STG.E desc[UR4][R6.64], R13 ;  /* 0x0000000d06008986 */ /* 0x0009e4000c101904 */
.L_x_10661:
[----:B------:R-:W-:Y:S05]  /*6010*/  BSYNC B0 ;  /* 0x0000000000007941 */ /* 0x000fea0003800000 */
.L_x_10655:
[----:B------:R-:W-:Y:S05]  /*6020*/  WARPSYNC.ALL ;  /* 0x0000000000007948 */ /* 0x000fea0003800000 */
[----:B------:R-:W-:-:S13]  /*6030*/  ISETP.GE.AND P0, PT, R5, R3, PT ;  /* 0x000000030500720c */ /* 0x000fda0003f06270 */
[----:B------:R-:W-:Y:S05]  /*6040*/  @P0 EXIT ;  /* 0x000000000000094d */ /* 0x000fea0003800000 */
[----:B-1234-:R-:W1:Y:S01]  /*6050*/  LDC.64 R6, c[0x0][0x220] ;  /* 0x00008800ff067b82 */ /* 0x01ee620000000a00 */
[----:B------:R-:W-:-:S05]  /*6060*/  IADD3 R3, R2, R5, RZ ;  /* 0x0000000502037210 */ /* 0x000fca0007ffe0ff */
[----:B-1----:R-:W-:-:S05]  /*6070*/  IMAD.WIDE.U32 R2, R3, 0x4, R6 ;  /* 0x0000000403027825 */ /* 0x002fca00078e0006 */
[----:B------:R-:W-:Y:S01]  /*6080*/  STG.E desc[UR4][R2.64], R18 ;  /* 0x0000001202007986 */ /* 0x000fe2000c101904 */
[----:B------:R-:W-:Y:S05]  /*6090*/  EXIT ;  /* 0x000000000000794d */ /* 0x000fea0003800000 */
.L_x_10662:
        /* <DEDUP_REMOVED lines=14> */
.L_x_37815:


//--------------------- .text._ZN2at6native29vectorized_elementwise_kernelILi4ENS0_13BUnaryFunctorIfffZZZNS0_15binary_internal21div_floor_kernel_cudaERNS_18TensorIteratorBaseEENKUlvE1_clEvENKUlvE0_clEvEUlffE_EESt5arrayIPcLm2EEEEviT0_T1_ --------------------------
	.section	.text._ZN2at6native29vectorized_elementwise_kernelILi4ENS0_13BUnaryFunctorIfffZZZNS0_15binary_internal21div_floor_kernel_cudaERNS_18TensorIteratorBaseEENKUlvE1_clEvENKUlvE0_clEvEUlffE_EESt5arrayIPcLm2EEEEviT0_T1_,"ax",@progbits
	.align	128
        .global         _ZN2at6native29vectorized_elementwise_kernelILi4ENS0_13BUnaryFunctorIfffZZZNS0_15binary_internal21div_floor_kernel_cudaERNS_18TensorIteratorBaseEENKUlvE1_clEvENKUlvE0_clEvEUlffE_EESt5arrayIPcLm2EEEEviT0_T1_
        .type           _ZN2at6native29vectorized_elementwise_kernelILi4ENS0_13BUnaryFunctorIfffZZZNS0_15binary_internal21div_floor_kernel_cudaERNS_18TensorIteratorBaseEENKUlvE1_clEvENKUlvE0_clEvEUlffE_EESt5arrayIPcLm2EEEEviT0_T1_,@function
        .size           _ZN2at6native29vectorized_elementwise_kernelILi4ENS0_13BUnaryFunctorIfffZZZNS0_15binary_internal21div_floor_kernel_cudaERNS_18TensorIteratorBaseEENKUlvE1_clEvENKUlvE0_clEvEUlffE_EESt5arrayIPcLm2EEEEviT0_T1_,(.L_x_37816 - _ZN2at6native29vectorized_elementwise_kernelILi4ENS0_13BUnaryFunctorIfffZZZNS0_15binary_internal21div_floor_kernel_cudaERNS_18TensorIteratorBaseEENKUlvE1_clEvENKUlvE0_clEvEUlffE_EESt5arrayIPcLm2EEEEviT0_T1_)
        .other          _ZN2at6native29vectorized_elementwise_kernelILi4ENS0_13BUnaryFunctorIfffZZZNS0_15binary_internal21div_floor_kernel_cudaERNS_18TensorIteratorBaseEENKUlvE1_clEvENKUlvE0_clEvEUlffE_EESt5arrayIPcLm2EEEEviT0_T1_,@"STO_CUDA_ENTRY STV_DEFAULT"
_ZN2at6native29vectorized_elementwise_kernelILi4ENS0_13BUnaryFunctorIfffZZZNS0_15binary_internal21div_floor_kernel_cudaERNS_18TensorIteratorBaseEENKUlvE1_clEvENKUlvE0_clEvEUlffE_EESt5arrayIPcLm2EEEEviT0_T1_:
.text._ZN2at6native29vectorized_elementwise_kernelILi4ENS0_13BUnaryFunctorIfffZZZNS0_15binary_internal21div_floor_kernel_cudaERNS_18TensorIteratorBaseEENKUlvE1_clEvENKUlvE0_clEvEUlffE_EESt5arrayIPcLm2EEEEviT0_T1_:
        /* <DEDUP_REMOVED lines=13> */
[----:B------:R0:W5:Y:S04]  /*00d0*/  LDG.E.128 R8, desc[UR4][R14.64] ;  /* 0x000000040e087981 */ /* 0x000168000c1e1d00 */
[----:B------:R0:W5:Y:S01]  /*00e0*/  LDG.E.128 R4, desc[UR4][R14.64+0x800] ;  /* 0x000800040e047981 */ /* 0x000162000c1e1d00 */
        /* <DEDUP_REMOVED lines=12> */
.L_x_10664:
        /* <DEDUP_REMOVED lines=27> */
.L_x_10671:
[----:B------:R-:W-:Y:S01]  /*0360*/  FSETP.GEU.FTZ.AND P0, PT, R16, -R12, PT ;  /* 0x8000000c1000720b */ /* 0x000fe20003f1e000 */
[----:B------:R-:W-:-:S12]  /*0370*/  FADD.FTZ R0, R0, -1 ;  /* 0xbf80000000007421 */ /* 0x000fd80000010000 */
[----:B------:R-:W-:-:S07]  /*0380*/  @!P0 FADD.FTZ R0, R0, -1 ;  /* 0xbf80000000008421 */ /* 0x000fce0000010000 */
.L_x_10670:
[----:B------:R-:W-:Y:S05]  /*0390*/  BSYNC B1 ;  /* 0x0000000000017941 */ /* 0x000fea0003800000 */
.L_x_10669:
[----:B------:R-:W-:Y:S01]  /*03a0*/  FFMA.FTZ R15, -R12, R0, R15 ;  /* 0x000000000c0f7223 */ /* 0x000fe2000001010f */
[----:B------:R-:W-:Y:S06]  /*03b0*/  BRA `(.L_x_10667) ;  /* 0x00000000007c7947 */ /* 0x000fec0003800000 */
.L_x_10668:
        /* <DEDUP_REMOVED lines=15> */
.L_x_10674:
        /* <DEDUP_REMOVED lines=13> */
.L_x_10673:
[----:B------:R-:W-:Y:S05]  /*0580*/  BSYNC B1 ;  /* 0x0000000000017941 */ /* 0x000fea0003800000 */
.L_x_10672:
[----:B------:R-:W-:-:S04]  /*0590*/  FMUL.FTZ R15, R15, 1.1920928955078125e-07 ;  /* 0x340000000f0f7820 */ /* 0x000fc80000410000 */
[----:B------:R-:W-:-:S07]  /*05a0*/  FMUL.FTZ R15, R14, R15 ;  /* 0x0000000f0e0f7220 */ /* 0x000fce0000410000 */
.L_x_10667:
[----:B------:R-:W-:Y:S05]  /*05b0*/  BSYNC B0 ;  /* 0x0000000000007941 */ /* 0x000fea0003800000 */
.L_x_10666:
        /* <DEDUP_REMOVED lines=45> */
.L_x_10680:
[----:B------:R-:W-:Y:S01]  /*0890*/  FSETP.GEU.FTZ.AND P1, PT, R16, -R12, PT ;  /* 0x8000000c1000720b */ /* 0x000fe20003f3e000 */
[----:B------:R-:W-:-:S12]  /*08a0*/  FADD.FTZ R0, R0, -1 ;  /* 0xbf80000000007421 */ /* 0x000fd80000010000 */
[----:B------:R-:W-:-:S07]  /*08b0*/  @!P1 FADD.FTZ R0, R0, -1 ;  /* 0xbf80000000009421 */ /* 0x000fce0000010000 */
.L_x_10679:
[----:B------:R-:W-:Y:S05]  /*08c0*/  BSYNC B1 ;  /* 0x0000000000017941 */ /* 0x000fea0003800000 */
.L_x_10678:
[----:B------:R-:W-:Y:S01]  /*08d0*/  FFMA.FTZ R17, -R12, R0, R17 ;  /* 0x000000000c117223 */ /* 0x000fe20000010111 */
[----:B------:R-:W-:Y:S06]  /*08e0*/  BRA `(.L_x_10676) ;  /* 0x00000000007c7947 */ /* 0x000fec0003800000 */
.L_x_10677:
        /* <DEDUP_REMOVED lines=15> */
.L_x_10683:
        /* <DEDUP_REMOVED lines=13> */
.L_x_10682:
[----:B------:R-:W-:Y:S05]  /*0ab0*/  BSYNC B1 ;  /* 0x0000000000017941 */ /* 0x000fea0003800000 */
.L_x_10681:
[----:B------:R-:W-:-:S04]  /*0ac0*/  FMUL.FTZ R16, R16, 1.1920928955078125e-07 ;  /* 0x3400000010107820 */ /* 0x000fc80000410000 */
[----:B------:R-:W-:-:S07]  /*0ad0*/  FMUL.FTZ R17, R15, R16 ;  /* 0x000000100f117220 */ /* 0x000fce0000410000 */
.L_x_10676:
[----:B------:R-:W-:Y:S05]  /*0ae0*/  BSYNC B0 ;  /* 0x0000000000007941 */ /* 0x000fea0003800000 */
.L_x_10675:
        /* <DEDUP_REMOVED lines=43> */
.L_x_10689:
[----:B------:R-:W-:Y:S01]  /*0da0*/  FSETP.GEU.FTZ.AND P1, PT, R16, -R12, PT ;  /* 0x8000000c1000720b */ /* 0x000fe20003f3e000 */
[----:B------:R-:W-:-:S12]  /*0db0*/  FADD.FTZ R0, R0, -1 ;  /* 0xbf80000000007421 */ /* 0x000fd80000010000 */
[----:B------:R-:W-:-:S07]  /*0dc0*/  @!P1 FADD.FTZ R0, R0, -1 ;  /* 0xbf80000000009421 */ /* 0x000fce0000010000 */
.L_x_10688:
[----:B------:R-:W-:Y:S05]  /*0dd0*/  BSYNC B1 ;  /* 0x0000000000017941 */ /* 0x000fea0003800000 */
.L_x_10687:
[----:B------:R-:W-:Y:S01]  /*0de0*/  FFMA.FTZ R17, -R12, R0, R17 ;  /* 0x000000000c117223 */ /* 0x000fe20000010111 */
[----:B------:R-:W-:Y:S06]  /*0df0*/  BRA `(.L_x_10685) ;  /* 0x00000000007c7947 */ /* 0x000fec0003800000 */
.L_x_10686:
        /* <DEDUP_REMOVED lines=15> */
.L_x_10692:
        /* <DEDUP_REMOVED lines=13> */
.L_x_10691:
[----:B------:R-:W-:Y:S05]  /*0fc0*/  BSYNC B1 ;  /* 0x0000000000017941 */ /* 0x000fea0003800000 */
.L_x_10690:
[----:B------:R-:W-:-:S04]  /*0fd0*/  FMUL.FTZ R16, R16, 1.1920928955078125e-07 ;  /* 0x3400000010107820 */ /* 0x000fc80000410000 */
[----:B------:R-:W-:-:S07]  /*0fe0*/  FMUL.FTZ R17, R15, R16 ;  /* 0x000000100f117220 */ /* 0x000fce0000410000 */
.L_x_10685:
[----:B------:R-:W-:Y:S05]  /*0ff0*/  BSYNC B0 ;  /* 0x0000000000007941 */ /* 0x000fea0003800000 */
.L_x_10684:
        /* <DEDUP_REMOVED lines=43> */
.L_x_10698:
[----:B------:R-:W-:Y:S01]  /*12b0*/  FSETP.GEU.FTZ.AND P1, PT, R16, -R12, PT ;  /* 0x8000000c1000720b */ /* 0x000fe20003f3e000 */
[----:B------:R-:W-:-:S12]  /*12c0*/  FADD.FTZ R0, R0, -1 ;  /* 0xbf80000000007421 */ /* 0x000fd80000010000 */
[----:B------:R-:W-:-:S07]  /*12d0*/  @!P1 FADD.FTZ R0, R0, -1 ;  /* 0xbf80000000009421 */ /* 0x000fce0000010000 */
.L_x_10697:
[----:B------:R-:W-:Y:S05]  /*12e0*/  BSYNC B1 ;  /* 0x0000000000017941 */ /* 0x000fea0003800000 */
.L_x_10696:
[----:B------:R-:W-:Y:S01]  /*12f0*/  FFMA.FTZ R15, -R12, R0, R15 ;  /* 0x000000000c0f7223 */ /* 0x000fe2000001010f */
[----:B------:R-:W-:Y:S06]  /*1300*/  BRA `(.L_x_10694) ;  /* 0x00000000007c7947 */ /* 0x000fec0003800000 */
.L_x_10695:
        /* <DEDUP_REMOVED lines=15> */
.L_x_10701:
        /* <DEDUP_REMOVED lines=13> */
.L_x_10700:
[----:B------:R-:W-:Y:S05]  /*14d0*/  BSYNC B1 ;  /* 0x0000000000017941 */ /* 0x000fea0003800000 */
.L_x_10699:
[----:B------:R-:W-:-:S04]  /*14e0*/  FMUL.FTZ R16, R16, 1.1920928955078125e-07 ;  /* 0x3400000010107820 */ /* 0x000fc80000410000 */
[----:B------:R-:W-:-:S07]  /*14f0*/  FMUL.FTZ R15, R15, R16 ;  /* 0x000000100f0f7220 */ /* 0x000fce0000410000 */
.L_x_10694:
[----:B------:R-:W-:Y:S05]  /*1500*/  BSYNC B0 ;  /* 0x0000000000007941 */ /* 0x000fea0003800000 */
.L_x_10693:
        /* <DEDUP_REMOVED lines=43> */
.L_x_10707:
[----:B------:R-:W-:Y:S01]  /*17c0*/  FSETP.GEU.FTZ.AND P1, PT, R16, -R12, PT ;  /* 0x8000000c1000720b */ /* 0x000fe20003f3e000 */
[----:B------:R-:W-:-:S12]  /*17d0*/  FADD.FTZ R0, R0, -1 ;  /* 0xbf80000000007421 */ /* 0x000fd80000010000 */
[----:B------:R-:W-:-:S07]  /*17e0*/  @!P1 FADD.FTZ R0, R0, -1 ;  /* 0xbf80000000009421 */ /* 0x000fce0000010000 */
.L_x_10706:
[----:B------:R-:W-:Y:S05]  /*17f0*/  BSYNC B1 ;  /* 0x0000000000017941 */ /* 0x000fea0003800000 */
.L_x_10705:
[----:B------:R-:W-:Y:S01]  /*1800*/  FFMA.FTZ R17, -R12, R0, R17 ;  /* 0x000000000c117223 */ /* 0x000fe20000010111 */
[----:B------:R-:W-:Y:S06]  /*1810*/  BRA `(.L_x_10703) ;  /* 0x00000000007c7947 */ /* 0x000fec0003800000 */
.L_x_10704:
        /* <DEDUP_REMOVED lines=15> */
.L_x_10710:
        /* <DEDUP_REMOVED lines=13> */
.L_x_10709:
[----:B------:R-:W-:Y:S05]  /*19e0*/  BSYNC B1 ;  /* 0x0000000000017941 */ /* 0x000fea0003800000 */
.L_x_10708:
[----:B------:R-:W-:-:S04]  /*19f0*/  FMUL.FTZ R16, R16, 1.1920928955078125e-07 ;  /* 0x3400000010107820 */ /* 0x000fc80000410000 */
[----:B------:R-:W-:-:S07]  /*1a00*/  FMUL.FTZ R17, R15, R16 ;  /* 0x000000100f117220 */ /* 0x000fce0000410000 */
.L_x_10703:
[----:B------:R-:W-:Y:S05]  /*1a10*/  BSYNC B0 ;  /* 0x0000000000007941 */ /* 0x000fea0003800000 */
.L_x_10702:
        /* <DEDUP_REMOVED lines=43> */
.L_x_10716:
[----:B------:R-:W-:Y:S01]  /*1cd0*/  FSETP.GEU.FTZ.AND P1, PT, R16, -R12, PT ;  /* 0x8000000c1000720b */ /* 0x000fe20003f3e000 */
[----:B------:R-:W-:-:S12]  /*1ce0*/  FADD.FTZ R0, R0, -1 ;  /* 0xbf80000000007421 */ /* 0x000fd80000010000 */
[----:B------:R-:W-:-:S07]  /*1cf0*/  @!P1 FADD.FTZ R0, R0, -1 ;  /* 0xbf80000000009421 */ /* 0x000fce0000010000 */
.L_x_10715:
[----:B------:R-:W-:Y:S05]  /*1d00*/  BSYNC B1 ;  /* 0x0000000000017941 */ /* 0x000fea0003800000 */
.L_x_10714:
[----:B------:R-:W-:Y:S01]  /*1d10*/  FFMA.FTZ R15, -R12, R0, R15 ;  /* 0x000000000c0f7223 */ /* 0x000fe2000001010f */
[----:B------:R-:W-:Y:S06]  /*1d20*/  BRA `(.L_x_10712) ;  /* 0x00000000007c7947 */ /* 0x000fec0003800000 */
.L_x_10713:
        /* <DEDUP_REMOVED lines=15> */
.L_x_10719:
        /* <DEDUP_REMOVED lines=13> */
.L_x_10718:
[----:B------:R-:W-:Y:S05]  /*1ef0*/  BSYNC B1 ;  /* 0x0000000000017941 */ /* 0x000fea0003800000 */
.L_x_10717:
[----:B------:R-:W-:-:S04]  /*1f00*/  FMUL.FTZ R16, R16, 1.1920928955078125e-07 ;  /* 0x3400000010107820 */ /* 0x000fc80000410000 */
[----:B------:R-:W-:-:S07]  /*1f10*/  FMUL.FTZ R15, R15, R16 ;  /* 0x000000100f0f7220 */ /* 0x000fce0000410000 */
.L_x_10712:
[----:B------:R-:W-:Y:S05]  /*1f20*/  BSYNC B0 ;  /* 0x0000000000007941 */ /* 0x000fea0003800000 */
.L_x_10711:
        /* <DEDUP_REMOVED lines=43> */
.L_x_10725:
[----:B------:R-:W-:Y:S01]  /*21e0*/  FSETP.GEU.FTZ.AND P1, PT, R16, -R12, PT ;  /* 0x8000000c1000720b */ /* 0x000fe20003f3e000 */
[----:B------:R-:W-:-:S12]  /*21f0*/  FADD.FTZ R0, R0, -1 ;  /* 0xbf80000000007421 */ /* 0x000fd80000010000 */
[----:B------:R-:W-:-:S07]  /*2200*/  @!P1 FADD.FTZ R0, R0, -1 ;  /* 0xbf80000000009421 */ /* 0x000fce0000010000 */
.L_x_10724:
[----:B------:R-:W-:Y:S05]  /*2210*/  BSYNC B1 ;  /* 0x0000000000017941 */ /* 0x000fea0003800000 */
.L_x_10723:
[----:B------:R-:W-:Y:S01]  /*2220*/  FFMA.FTZ R17, -R12, R0, R17 ;  /* 0x000000000c117223 */ /* 0x000fe20000010111 */
[----:B------:R-:W-:Y:S06]  /*2230*/  BRA `(.L_x_10721) ;  /* 0x00000000007c7947 */ /* 0x000fec0003800000 */
.L_x_10722:
        /* <DEDUP_REMOVED lines=15> */
.L_x_10728:
        /* <DEDUP_REMOVED lines=13> */
.L_x_10727:
[----:B------:R-:W-:Y:S05]  /*2400*/  BSYNC B1 ;  /* 0x0000000000017941 */ /* 0x000fea0003800000 */
.L_x_10726:
[----:B------:R-:W-:-:S04]  /*2410*/  FMUL.FTZ R16, R16, 1.1920928955078125e-07 ;  /* 0x3400000010107820 */ /* 0x000fc80000410000 */
[----:B------:R-:W-:-:S07]  /*2420*/  FMUL.FTZ R17, R15, R16 ;  /* 0x000000100f117220 */ /* 0x000fce0000410000 */
.L_x_10721:
[----:B------:R-:W-:Y:S05]  /*2430*/  BSYNC B0 ;  /* 0x0000000000007941 */ /* 0x000fea0003800000 */
.L_x_10720:
        /* <DEDUP_REMOVED lines=43> */
.L_x_10734:
[----:B------:R-:W-:Y:S01]  /*26f0*/  FSETP.GEU.FTZ.AND P1, PT, R16, -R12, PT ;  /* 0x8000000c1000720b */ /* 0x000fe20003f3e000 */
[----:B------:R-:W-:-:S12]  /*2700*/  FADD.FTZ R0, R0, -1 ;  /* 0xbf80000000007421 */ /* 0x000fd80000010000 */
[----:B------:R-:W-:-:S07]  /*2710*/  @!P1 FADD.FTZ R0, R0, -1 ;  /* 0xbf80000000009421 */ /* 0x000fce0000010000 */
.L_x_10733:
[----:B------:R-:W-:Y:S05]  /*2720*/  BSYNC B1 ;  /* 0x0000000000017941 */ /* 0x000fea0003800000 */
.L_x_10732:
[----:B------:R-:W-:Y:S01]  /*2730*/  FFMA.FTZ R15, -R12, R0, R15 ;  /* 0x000000000c0f7223 */ /* 0x000fe2000001010f */
[----:B------:R-:W-:Y:S06]  /*2740*/  BRA `(.L_x_10730) ;  /* 0x00000000007c7947 */ /* 0x000fec0003800000 */
.L_x_10731:
        /* <DEDUP_REMOVED lines=15> */
.L_x_10737:
        /* <DEDUP_REMOVED lines=13> */
.L_x_10736:
[----:B------:R-:W-:Y:S05]  /*2910*/  BSYNC B1 ;  /* 0x0000000000017941 */ /* 0x000fea0003800000 */
.L_x_10735:
[----:B------:R-:W-:-:S04]  /*2920*/  FMUL.FTZ R13, R13, 1.1920928955078125e-07 ;  /* 0x340000000d0d7820 */ /* 0x000fc80000410000 */
[----:B------:R-:W-:-:S07]  /*2930*/  FMUL.FTZ R15, R12, R13 ;  /* 0x0000000d0c0f7220 */ /* 0x000fce0000410000 */
.L_x_10730:
[----:B------:R-:W-:Y:S05]  /*2940*/  BSYNC B0 ;  /* 0x0000000000007941 */ /* 0x000fea0003800000 */
.L_x_10729:
        /* <DEDUP_REMOVED lines=17> */
.L_x_10665:
[----:B------:R-:W1:Y:S02]  /*2a60*/  LDC.64 R12, c[0x0][0x220] ;  /* 0x00008800ff0c7b82 */ /* 0x000e640000000a00 */
[----:B-1----:R-:W-:-:S04]  /*2a70*/  IMAD.WIDE.U32 R12, R2, 0x4, R12 ;  /* 0x00000004020c7825 */ /* 0x002fc800078e000c */
[----:B------:R-:W-:-:S05]  /*2a80*/  IMAD.WIDE R12, R3, 0x10, R12 ;  /* 0x00000010030c7825 */ /* 0x000fca00078e020c */
[----:B------:R-:W-:Y:S04]  /*2a90*/  STG.E.128 desc[UR4][R12.64], R8 ;  /* 0x000000080c007986 */ /* 0x000fe8000c101d04 */
[----:B------:R-:W-:Y:S01]  /*2aa0*/  STG.E.128 desc[UR4][R12.64+0x800], R4 ;  /* 0x000800040c007986 */ /* 0x000fe2000c101d04 */
[----:B------:R-:W-:Y:S05]  /*2ab0*/  EXIT ;  /* 0x000000000000794d */ /* 0x000fea0003800000 */
.L_x_10663:
        /* <DEDUP_REMOVED lines=90> */
.L_x_10739:
        /* <DEDUP_REMOVED lines=29> */
.L_x_10748:
[----:B------:R-:W-:Y:S01]  /*3230*/  FSETP.GEU.FTZ.AND P0, PT, R6, -R8, PT ;  /* 0x800000080600720b */ /* 0x000fe20003f1e000 */
[----:B------:R-:W-:-:S12]  /*3240*/  FADD.FTZ R0, R0, -1 ;  /* 0xbf80000000007421 */ /* 0x000fd80000010000 */
[----:B------:R-:W-:-:S07]  /*3250*/  @!P0 FADD.FTZ R0, R0, -1 ;  /* 0xbf80000000008421 */ /* 0x000fce0000010000 */
.L_x_10747:
[----:B------:R-:W-:Y:S05]  /*3260*/  BSYNC B3 ;  /* 0x0000000000037941 */ /* 0x000fea0003800000 */
.L_x_10746:
[----:B------:R-:W-:Y:S01]  /*3270*/  FFMA.FTZ R7, -R8, R0, R7 ;  /* 0x0000000008077223 */ /* 0x000fe20000010107 */
[----:B------:R-:W-:Y:S06]  /*3280*/  BRA `(.L_x_10744) ;  /* 0x00000000007c7947 */ /* 0x000fec0003800000 */
.L_x_10745:
        /* <DEDUP_REMOVED lines=15> */
.L_x_10751:
        /* <DEDUP_REMOVED lines=13> */
.L_x_10750:
[----:B------:R-:W-:Y:S05]  /*3450*/  BSYNC B3 ;  /* 0x0000000000037941 */ /* 0x000fea0003800000 */
.L_x_10749:
[----:B------:R-:W-:-:S04]  /*3460*/  FMUL.FTZ R7, R0, 1.1920928955078125e-07 ;  /* 0x3400000000077820 */ /* 0x000fc80000410000 */
[----:B------:R-:W-:-:S07]  /*3470*/  FMUL.FTZ R7, R6, R7 ;  /* 0x0000000706077220 */ /* 0x000fce0000410000 */
.L_x_10744:
[----:B------:R-:W-:Y:S05]  /*3480*/  BSYNC B1 ;  /* 0x0000000000017941 */ /* 0x000fea0003800000 */
.L_x_10743:
        /* <DEDUP_REMOVED lines=19> */
.L_x_10742:
[----:B------:R-:W-:Y:S05]  /*35c0*/  BSYNC B2 ;  /* 0x0000000000027941 */ /* 0x000fea0003800000 */
.L_x_10741:
        /* <DEDUP_REMOVED lines=31> */
.L_x_10759:
[----:B------:R-:W-:Y:S01]  /*37c0*/  FSETP.GEU.FTZ.AND P0, PT, R12, -R13, PT ;  /* 0x8000000d0c00720b */ /* 0x000fe20003f1e000 */
[----:B------:R-:W-:-:S12]  /*37d0*/  FADD.FTZ R9, R9, -1 ;  /* 0xbf80000009097421 */ /* 0x000fd80000010000 */
[----:B------:R-:W-:-:S07]  /*37e0*/  @!P0 FADD.FTZ R9, R9, -1 ;  /* 0xbf80000009098421 */ /* 0x000fce0000010000 */
.L_x_10758:
[----:B------:R-:W-:Y:S05]  /*37f0*/  BSYNC B3 ;  /* 0x0000000000037941 */ /* 0x000fea0003800000 */
.L_x_10757:
[----:B------:R-:W-:Y:S01]  /*3800*/  FFMA.FTZ R8, -R13, R9, R8 ;  /* 0x000000090d087223 */ /* 0x000fe20000010108 */
[----:B------:R-:W-:Y:S06]  /*3810*/  BRA `(.L_x_10755) ;  /* 0x00000000007c7947 */ /* 0x000fec0003800000 */
.L_x_10756:
        /* <DEDUP_REMOVED lines=15> */
.L_x_10762:
        /* <DEDUP_REMOVED lines=13> */
.L_x_10761:
[----:B------:R-:W-:Y:S05]  /*39e0*/  BSYNC B3 ;  /* 0x0000000000037941 */ /* 0x000fea0003800000 */
.L_x_10760:
[----:B------:R-:W-:-:S04]  /*39f0*/  FMUL.FTZ R9, R9, 1.1920928955078125e-07 ;  /* 0x3400000009097820 */ /* 0x000fc80000410000 */
[----:B------:R-:W-:-:S07]  /*3a00*/  FMUL.FTZ R8, R8, R9 ;  /* 0x0000000908087220 */ /* 0x000fce0000410000 */
.L_x_10755:
[----:B------:R-:W-:Y:S05]  /*3a10*/  BSYNC B1 ;  /* 0x0000000000017941 */ /* 0x000fea0003800000 */
.L_x_10754:
        /* <DEDUP_REMOVED lines=19> */
.L_x_10753:
[----:B------:R-:W-:Y:S05]  /*3b50*/  BSYNC B2 ;  /* 0x0000000000027941 */ /* 0x000fea0003800000 */
.L_x_10752:
        /* <DEDUP_REMOVED lines=31> */
.L_x_10770:
[----:B------:R-:W-:Y:S01]  /*3d50*/  FSETP.GEU.FTZ.AND P0, PT, R12, -R13, PT ;  /* 0x8000000d0c00720b */ /* 0x000fe20003f1e000 */
[----:B------:R-:W-:-:S12]  /*3d60*/  FADD.FTZ R0, R0, -1 ;  /* 0xbf80000000007421 */ /* 0x000fd80000010000 */
[----:B------:R-:W-:-:S07]  /*3d70*/  @!P0 FADD.FTZ R0, R0, -1 ;  /* 0xbf80000000008421 */ /* 0x000fce0000010000 */
.L_x_10769:
[----:B------:R-:W-:Y:S05]  /*3d80*/  BSYNC B3 ;  /* 0x0000000000037941 */ /* 0x000fea0003800000 */
.L_x_10768:
[----:B------:R-:W-:Y:S01]  /*3d90*/  FFMA.FTZ R9, -R13, R0, R9 ;  /* 0x000000000d097223 */ /* 0x000fe20000010109 */
[----:B------:R-:W-:Y:S06]  /*3da0*/  BRA `(.L_x_10766) ;  /* 0x00000000007c7947 */ /* 0x000fec0003800000 */
.L_x_10767:
        /* <DEDUP_REMOVED lines=15> */
.L_x_10773:
        /* <DEDUP_REMOVED lines=13> */
.L_x_10772:
[----:B------:R-:W-:Y:S05]  /*3f70*/  BSYNC B3 ;  /* 0x0000000000037941 */ /* 0x000fea0003800000 */
.L_x_10771:
[----:B------:R-:W-:-:S04]  /*3f80*/  FMUL.FTZ R0, R11, 1.1920928955078125e-07 ;  /* 0x340000000b007820 */ /* 0x000fc80000410000 */
[----:B------:R-:W-:-:S07]  /*3f90*/  FMUL.FTZ R9, R9, R0 ;  /* 0x0000000009097220 */ /* 0x000fce0000410000 */
.L_x_10766:
[----:B------:R-:W-:Y:S05]  /*3fa0*/  BSYNC B1 ;  /* 0x0000000000017941 */ /* 0x000fea0003800000 */
.L_x_10765:
        /* <DEDUP_REMOVED lines=19> */
.L_x_10764:
[----:B------:R-:W-:Y:S05]  /*40e0*/  BSYNC B2 ;  /* 0x0000000000027941 */ /* 0x000fea0003800000 */
.L_x_10763:
        /* <DEDUP_REMOVED lines=31> */
.L_x_10781:
[----:B------:R-:W-:Y:S01]  /*42e0*/  FSETP.GEU.FTZ.AND P0, PT, R10, -R12, PT ;  /* 0x8000000c0a00720b */ /* 0x000fe20003f1e000 */
[----:B------:R-:W-:-:S12]  /*42f0*/  FADD.FTZ R0, R0, -1 ;  /* 0xbf80000000007421 */ /* 0x000fd80000010000 */
[----:B------:R-:W-:-:S07]  /*4300*/  @!P0 FADD.FTZ R0, R0, -1 ;  /* 0xbf80000000008421 */ /* 0x000fce0000010000 */
.L_x_10780:
[----:B------:R-:W-:Y:S05]  /*4310*/  BSYNC B3 ;  /* 0x0000000000037941 */ /* 0x000fea0003800000 */
.L_x_10779:
[----:B------:R-:W-:Y:S01]  /*4320*/  FFMA.FTZ R11, -R12, R0, R11 ;  /* 0x000000000c0b7223 */ /* 0x000fe2000001010b */
[----:B------:R-:W-:Y:S06]  /*4330*/  BRA `(.L_x_10777) ;  /* 0x00000000007c7947 */ /* 0x000fec0003800000 */
.L_x_10778:
        /* <DEDUP_REMOVED lines=15> */
.L_x_10784:
        /* <DEDUP_REMOVED lines=13> */
.L_x_10783:
[----:B------:R-:W-:Y:S05]  /*4500*/  BSYNC B3 ;  /* 0x0000000000037941 */ /* 0x000fea0003800000 */
.L_x_10782:
[----:B------:R-:W-:-:S04]  /*4510*/  FMUL.FTZ R11, R11, 1.1920928955078125e-07 ;  /* 0x340000000b0b7820 */ /* 0x000fc80000410000 */
[----:B------:R-:W-:-:S07]  /*4520*/  FMUL.FTZ R11, R10, R11 ;  /* 0x0000000b0a0b7220 */ /* 0x000fce0000410000 */
.L_x_10777:
[----:B------:R-:W-:Y:S05]  /*4530*/  BSYNC B1 ;  /* 0x0000000000017941 */ /* 0x000fea0003800000 */
.L_x_10776:
        /* <DEDUP_REMOVED lines=19> */
.L_x_10775:
[----:B------:R-:W-:Y:S05]  /*4670*/  BSYNC B2 ;  /* 0x0000000000027941 */ /* 0x000fea0003800000 */
.L_x_10774:
        /* <DEDUP_REMOVED lines=31> */
.L_x_10792:
[----:B------:R-:W-:Y:S01]  /*4870*/  FSETP.GEU.FTZ.AND P0, PT, R12, -R13, PT ;  /* 0x8000000d0c00720b */ /* 0x000fe20003f1e000 */
[----:B------:R-:W-:-:S12]  /*4880*/  FADD.FTZ R11, R11, -1 ;  /* 0xbf8000000b0b7421 */ /* 0x000fd80000010000 */
[----:B------:R-:W-:-:S07]  /*4890*/  @!P0 FADD.FTZ R11, R11, -1 ;  /* 0xbf8000000b0b8421 */ /* 0x000fce0000010000 */
.L_x_10791:
[----:B------:R-:W-:Y:S05]  /*48a0*/  BSYNC B3 ;  /* 0x0000000000037941 */ /* 0x000fea0003800000 */
.L_x_10790:
[----:B------:R-:W-:Y:S01]  /*48b0*/  FFMA.FTZ R10, -R13, R11, R10 ;  /* 0x0000000b0d0a7223 */ /* 0x000fe2000001010a */
[----:B------:R-:W-:Y:S06]  /*48c0*/  BRA `(.L_x_10788) ;  /* 0x00000000007c7947 */ /* 0x000fec0003800000 */
.L_x_10789:
        /* <DEDUP_REMOVED lines=15> */
.L_x_10795:
        /* <DEDUP_REMOVED lines=13> */
.L_x_10794:
[----:B------:R-:W-:Y:S05]  /*4a90*/  BSYNC B3 ;  /* 0x0000000000037941 */ /* 0x000fea0003800000 */
.L_x_10793:
[----:B------:R-:W-:-:S04]  /*4aa0*/  FMUL.FTZ R11, R11, 1.1920928955078125e-07 ;  /* 0x340000000b0b7820 */ /* 0x000fc80000410000 */
[----:B------:R-:W-:-:S07]  /*4ab0*/  FMUL.FTZ R10, R10, R11 ;  /* 0x0000000b0a0a7220 */ /* 0x000fce0000410000 */
.L_x_10788:
[----:B------:R-:W-:Y:S05]  /*4ac0*/  BSYNC B1 ;  /* 0x0000000000017941 */ /* 0x000fea0003800000 */
.L_x_10787:
        /* <DEDUP_REMOVED lines=19> */
.L_x_10786:
[----:B------:R-:W-:Y:S05]  /*4c00*/  BSYNC B2 ;  /* 0x0000000000027941 */ /* 0x000fea0003800000 */
.L_x_10785:
        /* <DEDUP_REMOVED lines=31> */
.L_x_10803:
[----:B------:R-:W-:Y:S01]  /*4e00*/  FSETP.GEU.FTZ.AND P0, PT, R12, -R13, PT ;  /* 0x8000000d0c00720b */ /* 0x000fe20003f1e000 */
[----:B------:R-:W-:-:S12]  /*4e10*/  FADD.FTZ R0, R0, -1 ;  /* 0xbf80000000007421 */ /* 0x000fd80000010000 */
[----:B------:R-:W-:-:S07]  /*4e20*/  @!P0 FADD.FTZ R0, R0, -1 ;  /* 0xbf80000000008421 */ /* 0x000fce0000010000 */
.L_x_10802:
[----:B------:R-:W-:Y:S05]  /*4e30*/  BSYNC B3 ;  /* 0x0000000000037941 */ /* 0x000fea0003800000 */
.L_x_10801:
[----:B------:R-:W-:Y:S01]  /*4e40*/  FFMA.FTZ R11, -R13, R0, R11 ;  /* 0x000000000d0b7223 */ /* 0x000fe2000001010b */
[----:B------:R-:W-:Y:S06]  /*4e50*/  BRA `(.L_x_10799) ;  /* 0x00000000007c7947 */ /* 0x000fec0003800000 */
.L_x_10800:
        /* <DEDUP_REMOVED lines=15> */
.L_x_10806:
        /* <DEDUP_REMOVED lines=13> */
.L_x_10805:
[----:B------:R-:W-:Y:S05]  /*5020*/  BSYNC B3 ;  /* 0x0000000000037941 */ /* 0x000fea0003800000 */
.L_x_10804:
[----:B------:R-:W-:-:S04]  /*5030*/  FMUL.FTZ R12, R12, 1.1920928955078125e-07 ;  /* 0x340000000c0c7820 */ /* 0x000fc80000410000 */
[----:B------:R-:W-:-:S07]  /*5040*/  FMUL.FTZ R11, R11, R12 ;  /* 0x0000000c0b0b7220 */ /* 0x000fce0000410000 */
.L_x_10799:
[----:B------:R-:W-:Y:S05]  /*5050*/  BSYNC B1 ;  /* 0x0000000000017941 */ /* 0x000fea0003800000 */
.L_x_10798:
        /* <DEDUP_REMOVED lines=19> */
.L_x_10797:
[----:B------:R-:W-:Y:S05]  /*5190*/  BSYNC B2 ;  /* 0x0000000000027941 */ /* 0x000fea0003800000 */
.L_x_10796:
        /* <DEDUP_REMOVED lines=31> */
.L_x_10814:
[----:B------:R-:W-:Y:S01]  /*5390*/  FSETP.GEU.FTZ.AND P0, PT, R14, -R15, PT ;  /* 0x8000000f0e00720b */ /* 0x000fe20003f1e000 */
[----:B------:R-:W-:-:S12]  /*53a0*/  FADD.FTZ R11, R11, -1 ;  /* 0xbf8000000b0b7421 */ /* 0x000fd80000010000 */
[----:B------:R-:W-:-:S07]  /*53b0*/  @!P0 FADD.FTZ R11, R11, -1 ;  /* 0xbf8000000b0b8421 */ /* 0x000fce0000010000 */
.L_x_10813:
[----:B------:R-:W-:Y:S05]  /*53c0*/  BSYNC B3 ;  /* 0x0000000000037941 */ /* 0x000fea0003800000 */
.L_x_10812:
[----:B------:R-:W-:Y:S01]  /*53d0*/  FFMA.FTZ R0, -R15, R11, R0 ;  /* 0x0000000b0f007223 */ /* 0x000fe20000010100 */
[----:B------:R-:W-:Y:S06]  /*53e0*/  BRA `(.L_x_10810) ;  /* 0x00000000007c7947 */ /* 0x000fec0003800000 */
.L_x_10811:
        /* <DEDUP_REMOVED lines=15> */
.L_x_10817:
        /* <DEDUP_REMOVED lines=13> */
.L_x_10816:
[----:B------:R-:W-:Y:S05]  /*55b0*/  BSYNC B3 ;  /* 0x0000000000037941 */ /* 0x000fea0003800000 */
.L_x_10815:
[----:B------:R-:W-:-:S04]  /*55c0*/  FMUL.FTZ R0, R13, 1.1920928955078125e-07 ;  /* 0x340000000d007820 */ /* 0x000fc80000410000 */
[----:B------:R-:W-:-:S07]  /*55d0*/  FMUL.FTZ R0, R11, R0 ;  /* 0x000000000b007220 */ /* 0x000fce0000410000 */
.L_x_10810:
[----:B------:R-:W-:Y:S05]  /*55e0*/  BSYNC B1 ;  /* 0x0000000000017941 */ /* 0x000fea0003800000 */
.L_x_10809:
        /* <DEDUP_REMOVED lines=19> */
.L_x_10808:
[----:B------:R-:W-:Y:S05]  /*5720*/  BSYNC B2 ;  /* 0x0000000000027941 */ /* 0x000fea0003800000 */
.L_x_10807:
        /* <DEDUP_REMOVED lines=30> */
.L_x_10823:
[----:B------:R-:W-:Y:S01]  /*5910*/  FSETP.GEU.FTZ.AND P0, PT, R14, -R15, PT ;  /* 0x8000000f0e00720b */ /* 0x000fe20003f1e000 */
[----:B------:R-:W-:-:S12]  /*5920*/  FADD.FTZ R0, R0, -1 ;  /* 0xbf80000000007421 */ /* 0x000fd80000010000 */
[----:B------:R-:W-:-:S07]  /*5930*/  @!P0 FADD.FTZ R0, R0, -1 ;  /* 0xbf80000000008421 */ /* 0x000fce0000010000 */
.L_x_10822:
[----:B------:R-:W-:Y:S05]  /*5940*/  BSYNC B2 ;  /* 0x0000000000027941 */ /* 0x000fea0003800000 */
.L_x_10821:
[----:B------:R-:W-:Y:S01]  /*5950*/  FFMA.FTZ R11, -R15, R0, R11 ;  /* 0x000000000f0b7223 */ /* 0x000fe2000001010b */
[----:B------:R-:W-:Y:S06]  /*5960*/  BRA `(.L_x_10819) ;  /* 0x00000000007c7947 */ /* 0x000fec0003800000 */
.L_x_10820:
        /* <DEDUP_REMOVED lines=15> */
.L_x_10826:
        /* <DEDUP_REMOVED lines=13> */
.L_x_10825:
[----:B------:R-:W-:Y:S05]  /*5b30*/  BSYNC B2 ;  /* 0x0000000000027941 */ /* 0x000fea0003800000 */
.L_x_10824:
[----:B------:R-:W-:-:S04]  /*5b40*/  FMUL.FTZ R14, R14, 1.1920928955078125e-07 ;  /* 0x340000000e0e7820 */ /* 0x000fc80000410000 */
[----:B------:R-:W-:-:S07]  /*5b50*/  FMUL.FTZ R11, R11, R14 ;  /* 0x0000000e0b0b7220 */ /* 0x000fce0000410000 */
.L_x_10819:
[----:B------:R-:W-:Y:S05]  /*5b60*/  BSYNC B1 ;  /* 0x0000000000017941 */ /* 0x000fea0003800000 */
.L_x_10818:
        /* <DEDUP_REMOVED lines=19> */
.L_x_10740:
[----:B------:R-:W-:Y:S05]  /*5ca0*/  BSYNC B0 ;  /* 0x0000000000007941 */ /* 0x000fea0003800000 */
.L_x_10738:
        /* <DEDUP_REMOVED lines=21> */
.L_x_10829:
[----:B------:R-:W-:-:S13]  /*5e00*/  ISETP.GE.AND P0, PT, R5, R3, PT ;  /* 0x000000030500720c */ /* 0x000fda0003f06270 */
[----:B------:R-:W-:Y:S05]  /*5e10*/  @P0 BRA `(.L_x_10831) ;  /* 0x0000000000300947 */ /* 0x000fea0003800000 */
[----:B-12---:R-:W1:Y:S01]  /*5e20*/  LDC.64 R6, c[0x0][0x220] ;  /* 0x00008800ff067b82 */ /* 0x006e620000000a00 */
[----:B------:R-:W-:Y:S01]  /*5e30*/  IADD3 R9, R2, R5, RZ ;  /* 0x0000000502097210 */ /* 0x000fe20007ffe0ff */
[----:B------:R-:W-:-:S04]  /*5e40*/  VIADD R5, R5, 0x80 ;  /* 0x0000008005057836 */ /* 0x000fc80000000000 */
[----:B-1----:R-:W-:-:S05]  /*5e50*/  IMAD.WIDE.U32 R6, R9, 0x4, R6 ;  /* 0x0000000409067825 */ /* 0x002fca00078e0006 */
[----:B------:R2:W-:Y:S02]  /*5e60*/  STG.E desc[UR4][R6.64], R4 ;  /* 0x0000000406007986 */ /* 0x0005e4000c101904 */
.L_x_10830:
[----:B------:R-:W-:-:S13]  /*5e70*/  ISETP.GE.AND P0, PT, R5, R3, PT ;  /* 0x000000030500720c */ /* 0x000fda0003f06270 */
[----:B------:R-:W-:Y:S05]  /*5e80*/  @P0 BRA `(.L_x_10832) ;  /* 0x0000000000340947 */ /* 0x000fea0003800000 */
[----:B-12---:R-:W1:Y:S01]  /*5e90*/  LDC.64 R6, c[0x0][0x220] ;  /* 0x00008800ff067b82 */ /* 0x006e620000000a00 */
[----:B------:R-:W-:Y:S01]  /*5ea0*/  IADD3 R9, R2, R5, RZ ;  /* 0x0000000502097210 */ /* 0x000fe20007ffe0ff */
[----:B------:R-:W-:-:S04]  /*5eb0*/  VIADD R5, R5, 0x80 ;  /* 0x0000008005057836 */ /* 0x000fc80000000000 */
[----:B-1----:R-:W-:-:S05]  /*5ec0*/  IMAD.WIDE.U32 R6, R9, 0x4, R6 ;  /* 0x0000000409067825 */ /* 0x002fca00078e0006 */
[----:B------:R3:W-:Y:S02]  /*5ed0*/  STG.E desc[UR4][R6.64], R10 ;  /* 0x0000000a06007986 */ /* 0x0007e4000c101904 */
.L_x_10831:
        /* <DEDUP_REMOVED lines=8> */
.L_x_10832:
[----:B------:R-:W-:Y:S05]  /*5f60*/  BSYNC B1 ;  /* 0x0000000000017941 */ /* 0x000fea0003800000 */
.L_x_10828:
[----:B------:R-:W-:-:S13]  /*5f70*/  ISETP.GE.AND P0, PT, R5, R3, PT ;  /* 0x000000030500720c */ /* 0x000fda0003f06270 */
[----:B-123--:R-:W1:Y:S01]  /*5f80*/  @!P0 LDC.64 R6, c[0x0][0x220] ;  /* 0x00008800ff068b82 */ /* 0x00ee620000000a00 */
[----:B------:R-:W-:Y:S01]  /*5f90*/  @!P0 IADD3 R9, R2, R5, RZ ;  /* 0x0000000502098210 */ /* 0x000fe20007ffe0ff */
[----:B------:R-:W-:-:S04]  /*5fa0*/  @!P0 VIADD R5, R5, 0x80 ;  /* 0x0000008005058836 */ /* 0x000fc80000000000 */
[----:B-1----:R-:W-:-:S05]  /*5fb0*/  @!P0 IMAD.WIDE.U32 R6, R9, 0x4, R6 ;  /* 0x0000000409068825 */ /* 0x002fca00078e0006 */
[----:B------:R4:W-:Y:S02]  /*5fc0*/  @!P0 STG.E desc[UR4][R6.64], R13 ;  /* 0x0000000d06008986 */ /* 0x0009e4000c101904 */
.L_x_10833:
[----:B------:R-:W-:Y:S05]  /*5fd0*/  BSYNC B0 ;  /* 0x0000000000007941 */ /* 0x000fea0003800000 */
.L_x_10827:
        /* <DEDUP_REMOVED lines=8> */
.L_x_10834:
        /* <DEDUP_REMOVED lines=10> */
.L_x_37816:


//--------------------- .text._ZN2at6native29vectorized_elementwise_kernelILi8ENS0_13BUnaryFunctorIfffZZZNS0_15binary_internal21div_floor_kernel_cudaERNS_18TensorIteratorBaseEENKUlvE1_clEvENKUlvE0_clEvEUlffE_EESt5arrayIPcLm2EEEEviT0_T1_ --------------------------
	.section	.text._ZN2at6native29vectorized_elementwise_kernelILi8ENS0_13BUnaryFunctorIfffZZZNS0_15binary_internal21div_floor_kernel_cudaERNS_18TensorIteratorBaseEENKUlvE1_clEvENKUlvE0_clEvEUlffE_EESt5arrayIPcLm2EEEEviT0_T1_,"ax",@progbits
	.align	128
        .global         _ZN2at6native29vectorized_elementwise_kernelILi8ENS0_13BUnaryFunctorIfffZZZNS0_15binary_internal21div_floor_kernel_cudaERNS_18TensorIteratorBaseEENKUlvE1_clEvENKUlvE0_clEvEUlffE_EESt5arrayIPcLm2EEEEviT0_T1_
        .type           _ZN2at6native29vectorized_elementwise_kernelILi8ENS0_13BUnaryFunctorIfffZZZNS0_15binary_internal21div_floor_kernel_cudaERNS_18TensorIteratorBaseEENKUlvE1_clEvENKUlvE0_clEvEUlffE_EESt5arrayIPcLm2EEEEviT0_T1_,@function
        .size           _ZN2at6native29vectorized_elementwise_kernelILi8ENS0_13BUnaryFunctorIfffZZZNS0_15binary_internal21div_floor_kernel_cudaERNS_18TensorIteratorBaseEENKUlvE1_clEvENKUlvE0_clEvEUlffE_EESt5arrayIPcLm2EEEEviT0_T1_,(.L_x_37817 - _ZN2at6native29vectorized_elementwise_kernelILi8ENS0_13BUnaryFunctorIfffZZZNS0_15binary_internal21div_floor_kernel_cudaERNS_18TensorIteratorBaseEENKUlvE1_clEvENKUlvE0_clEvEUlffE_EESt5arrayIPcLm2EEEEviT0_T1_)
        .other          _ZN2at6native29vectorized_elementwise_kernelILi8ENS0_13BUnaryFunctorIfffZZZNS0_15binary_internal21div_floor_kernel_cudaERNS_18TensorIteratorBaseEENKUlvE1_clEvENKUlvE0_clEvEUlffE_EESt5arrayIPcLm2EEEEviT0_T1_,@"STO_CUDA_ENTRY STV_DEFAULT"
_ZN2at6native29vectorized_elementwise_kernelILi8ENS0_13BUnaryFunctorIfffZZZNS0_15binary_internal21div_floor_kernel_cudaERNS_18TensorIteratorBaseEENKUlvE1_clEvENKUlvE0_clEvEUlffE_EESt5arrayIPcLm2EEEEviT0_T1_:
.text._ZN2at6native29vectorized_elementwise_kernelILi8ENS0_13BUnaryFunctorIfffZZZNS0_15binary_internal21div_floor_kernel_cudaERNS_18TensorIteratorBaseEENKUlvE1_clEvENKUlvE0_clEvEUlffE_EESt5arrayIPcLm2EEEEviT0_T1_:
        /* <DEDUP_REMOVED lines=27> */
.L_x_10836:
        /* <DEDUP_REMOVED lines=27> */
.L_x_10843:
[----:B------:R-:W-:Y:S01]  /*0360*/  FSETP.GEU.FTZ.AND P0, PT, R16, -R12, PT ;  /* 0x8000000c1000720b */ /* 0x000fe20003f1e000 */
[----:B------:R-:W-:-:S12]  /*0370*/  FADD.FTZ R0, R0, -1 ;  /* 0xbf80000000007421 */ /* 0x000fd80000010000 */
[----:B------:R-:W-:-:S07]  /*0380*/  @!P0 FADD.FTZ R0, R0, -1 ;  /* 0xbf80000000008421 */ /* 0x000fce0000010000 */
.L_x_10842:
[----:B------:R-:W-:Y:S05]  /*0390*/  BSYNC B1 ;  /* 0x0000000000017941 */ /* 0x000fea0003800000 */
.L_x_10841:
[----:B------:R-:W-:Y:S01]  /*03a0*/  FFMA.FTZ R15, -R12, R0, R15 ;  /* 0x000000000c0f7223 */ /* 0x000fe2000001010f */
[----:B------:R-:W-:Y:S06]  /*03b0*/  BRA `(.L_x_10839) ;  /* 0x00000000007c7947 */ /* 0x000fec0003800000 */
.L_x_10840:
        /* <DEDUP_REMOVED lines=15> */
.L_x_10846:
        /* <DEDUP_REMOVED lines=13> */
.L_x_10845:
[----:B------:R-:W-:Y:S05]  /*0580*/  BSYNC B1 ;  /* 0x0000000000017941 */ /* 0x000fea0003800000 */
.L_x_10844:
[----:B------:R-:W-:-:S04]  /*0590*/  FMUL.FTZ R15, R15, 1.1920928955078125e-07 ;  /* 0x340000000f0f7820 */ /* 0x000fc80000410000 */
[----:B------:R-:W-:-:S07]  /*05a0*/  FMUL.FTZ R15, R14, R15 ;  /* 0x0000000f0e0f7220 */ /* 0x000fce0000410000 */
.L_x_10839:
[----:B------:R-:W-:Y:S05]  /*05b0*/  BSYNC B0 ;  /* 0x0000000000007941 */ /* 0x000fea0003800000 */
.L_x_10838:
        /* <DEDUP_REMOVED lines=45> */
.L_x_10852:
[----:B------:R-:W-:Y:S01]  /*0890*/  FSETP.GEU.FTZ.AND P1, PT, R16, -R12, PT ;  /* 0x8000000c1000720b */ /* 0x000fe20003f3e000 */
[----:B------:R-:W-:-:S12]  /*08a0*/  FADD.FTZ R0, R0, -1 ;  /* 0xbf80000000007421 */ /* 0x000fd80000010000 */
[----:B------:R-:W-:-:S07]  /*08b0*/  @!P1 FADD.FTZ R0, R0, -1 ;  /* 0xbf80000000009421 */ /* 0x000fce0000010000 */
.L_x_10851:
[----:B------:R-:W-:Y:S05]  /*08c0*/  BSYNC B1 ;  /* 0x0000000000017941 */ /* 0x000fea0003800000 */
.L_x_10850:
[----:B------:R-:W-:Y:S01]  /*08d0*/  FFMA.FTZ R17, -R12, R0, R17 ;  /* 0x000000000c117223 */ /* 0x000fe20000010111 */
[----:B------:R-:W-:Y:S06]  /*08e0*/  BRA `(.L_x_10848) ;  /* 0x00000000007c7947 */ /* 0x000fec0003800000 */
.L_x_10849:
        /* <DEDUP_REMOVED lines=15> */
.L_x_10855:
        /* <DEDUP_REMOVED lines=13> */
.L_x_10854:
[----:B------:R-:W-:Y:S05]  /*0ab0*/  BSYNC B1 ;  /* 0x0000000000017941 */ /* 0x000fea0003800000 */
.L_x_10853:
[----:B------:R-:W-:-:S04]  /*0ac0*/  FMUL.FTZ R16, R16, 1.1920928955078125e-07 ;  /* 0x3400000010107820 */ /* 0x000fc80000410000 */
[----:B------:R-:W-:-:S07]  /*0ad0*/  FMUL.FTZ R17, R15, R16 ;  /* 0x000000100f117220 */ /* 0x000fce0000410000 */
.L_x_10848:
[----:B------:R-:W-:Y:S05]  /*0ae0*/  BSYNC B0 ;  /* 0x0000000000007941 */ /* 0x000fea0003800000 */
.L_x_10847:
        /* <DEDUP_REMOVED lines=43> */
.L_x_10861:
[----:B------:R-:W-:Y:S01]  /*0da0*/  FSETP.GEU.FTZ.AND P1, PT, R16, -R12, PT ;  /* 0x8000000c1000720b */ /* 0x000fe20003f3e000 */
[----:B------:R-:W-:-:S12]  /*0db0*/  FADD.FTZ R0, R0, -1 ;  /* 0xbf80000000007421 */ /* 0x000fd80000010000 */
[----:B------:R-:W-:-:S07]  /*0dc0*/  @!P1 FADD.FTZ R0, R0, -1 ;  /* 0xbf80000000009421 */ /* 0x000fce0000010000 */
.L_x_10860:
[----:B------:R-:W-:Y:S05]  /*0dd0*/  BSYNC B1 ;  /* 0x0000000000017941 */ /* 0x000fea0003800000 */
.L_x_10859:
[----:B------:R-:W-:Y:S01]  /*0de0*/  FFMA.FTZ R17, -R12, R0, R17 ;  /* 0x000000000c117223 */ /* 0x000fe20000010111 */
[----:B------:R-:W-:Y:S06]  /*0df0*/  BRA `(.L_x_10857) ;  /* 0x00000000007c7947 */ /* 0x000fec0003800000 */
.L_x_10858:
        /* <DEDUP_REMOVED lines=15> */
.L_x_10864:
        /* <DEDUP_REMOVED lines=13> */
.L_x_10863:
[----:B------:R-:W-:Y:S05]  /*0fc0*/  BSYNC B1 ;  /* 0x0000000000017941 */ /* 0x000fea0003800000 */
.L_x_10862:
[----:B------:R-:W-:-:S04]  /*0fd0*/  FMUL.FTZ R16, R16, 1.1920928955078125e-07 ;  /* 0x3400000010107820 */ /* 0x000fc80000410000 */
[----:B------:R-:W-:-:S07]  /*0fe0*/  FMUL.FTZ R17, R15, R16 ;  /* 0x000000100f117220 */ /* 0x000fce0000410000 */
.L_x_10857:
[----:B------:R-:W-:Y:S05]  /*0ff0*/  BSYNC B0 ;  /* 0x0000000000007941 */ /* 0x000fea0003800000 */
.L_x_10856:
        /* <DEDUP_REMOVED lines=43> */
.L_x_10870:
[----:B------:R-:W-:Y:S01]  /*12b0*/  FSETP.GEU.FTZ.AND P1, PT, R16, -R12, PT ;  /* 0x8000000c1000720b */ /* 0x000fe20003f3e000 */
[----:B------:R-:W-:-:S12]  /*12c0*/  FADD.FTZ R0, R0, -1 ;  /* 0xbf80000000007421 */ /* 0x000fd80000010000 */
[----:B------:R-:W-:-:S07]  /*12d0*/  @!P1 FADD.FTZ R0, R0, -1 ;  /* 0xbf80000000009421 */ /* 0x000fce0000010000 */
.L_x_10869:
[----:B------:R-:W-:Y:S05]  /*12e0*/  BSYNC B1 ;  /* 0x0000000000017941 */ /* 0x000fea0003800000 */
.L_x_10868:
[----:B------:R-:W-:Y:S01]  /*12f0*/  FFMA.FTZ R15, -R12, R0, R15 ;  /* 0x000000000c0f7223 */ /* 0x000fe2000001010f */
[----:B------:R-:W-:Y:S06]  /*1300*/  BRA `(.L_x_10866) ;  /* 0x00000000007c7947 */ /* 0x000fec0003800000 */
.L_x_10867:
        /* <DEDUP_REMOVED lines=15> */
.L_x_10873:
        /* <DEDUP_REMOVED lines=13> */
.L_x_10872:
[----:B------:R-:W-:Y:S05]  /*14d0*/  BSYNC B1 ;  /* 0x0000000000017941 */ /* 0x000fea0003800000 */
.L_x_10871:
[----:B------:R-:W-:-:S04]  /*14e0*/  FMUL.FTZ R16, R16, 1.1920928955078125e-07 ;  /* 0x3400000010107820 */ /* 0x000fc80000410000 */
[----:B------:R-:W-:-:S07]  /*14f0*/  FMUL.FTZ R15, R15, R16 ;  /* 0x000000100f0f7220 */ /* 0x000fce0000410000 */
.L_x_10866:
[----:B------:R-:W-:Y:S05]  /*1500*/  BSYNC B0 ;  /* 0x0000000000007941 */ /* 0x000fea0003800000 */
.L_x_10865:
        /* <DEDUP_REMOVED lines=43> */
.L_x_10879:
[----:B------:R-:W-:Y:S01]  /*17c0*/  FSETP.GEU.FTZ.AND P1, PT, R16, -R12, PT ;  /* 0x8000000c1000720b */ /* 0x000fe20003f3e000 */
[----:B------:R-:W-:-:S12]  /*17d0*/  FADD.FTZ R0, R0, -1 ;  /* 0xbf80000000007421 */ /* 0x000fd80000010000 */
[----:B------:R-:W-:-:S07]  /*17e0*/  @!P1 FADD.FTZ R0, R0, -1 ;  /* 0xbf80000000009421 */ /* 0x000fce0000010000 */
.L_x_10878:
[----:B------:R-:W-:Y:S05]  /*17f0*/  BSYNC B1 ;  /* 0x0000000000017941 */ /* 0x000fea0003800000 */
.L_x_10877:
[----:B------:R-:W-:Y:S01]  /*1800*/  FFMA.FTZ R17, -R12, R0, R17 ;  /* 0x000000000c117223 */ /* 0x000fe20000010111 */
[----:B------:R-:W-:Y:S06]  /*1810*/  BRA `(.L_x_10875) ;  /* 0x00000000007c7947 */ /* 0x000fec0003800000 */
.L_x_10876:
        /* <DEDUP_REMOVED lines=15> */
.L_x_10882:
        /* <DEDUP_REMOVED lines=13> */
.L_x_10881:
[----:B------:R-:W-:Y:S05]  /*19e0*/  BSYNC B1 ;  /* 0x0000000000017941 */ /* 0x000fea0003800000 */
.L_x_10880:
[----:B------:R-:W-:-:S04]  /*19f0*/  FMUL.FTZ R16, R16, 1.1920928955078125e-07 ;  /* 0x3400000010107820 */ /* 0x000fc80000410000 */
[----:B------:R-:W-:-:S07]  /*1a00*/  FMUL.FTZ R17, R15, R16 ;  /* 0x000000100f117220 */ /* 0x000fce0000410000 */
.L_x_10875:
[----:B------:R-:W-:Y:S05]  /*1a10*/  BSYNC B0 ;  /* 0x0000000000007941 */ /* 0x000fea0003800000 */
.L_x_10874:
        /* <DEDUP_REMOVED lines=43> */
.L_x_10888:
[----:B------:R-:W-:Y:S01]  /*1cd0*/  FSETP.GEU.FTZ.AND P1, PT, R16, -R12, PT ;  /* 0x8000000c1000720b */ /* 0x000fe20003f3e000 */
[----:B------:R-:W-:-:S12]  /*1ce0*/  FADD.FTZ R0, R0, -1 ;  /* 0xbf80000000007421 */ /* 0x000fd80000010000 */
[----:B------:R-:W-:-:S07]  /*1cf0*/  @!P1 FADD.FTZ R0, R0, -1 ;  /* 0xbf80000000009421 */ /* 0x000fce0000010000 */
.L_x_10887:
[----:B------:R-:W-:Y:S05]  /*1d00*/  BSYNC B1 ;  /* 0x0000000000017941 */ /* 0x000fea0003800000 */
.L_x_10886:
[----:B------:R-:W-:Y:S01]  /*1d10*/  FFMA.FTZ R15, -R12, R0, R15 ;  /* 0x000000000c0f7223 */ /* 0x000fe2000001010f */
[----:B------:R-:W-:Y:S06]  /*1d20*/  BRA `(.L_x_10884) ;  /* 0x00000000007c7947 */ /* 0x000fec0003800000 */
.L_x_10885:
        /* <DEDUP_REMOVED lines=15> */
.L_x_10891:
        /* <DEDUP_REMOVED lines=13> */
.L_x_10890:
[----:B------:R-:W-:Y:S05]  /*1ef0*/  BSYNC B1 ;  /* 0x0000000000017941 */ /* 0x000fea0003800000 */
.L_x_10889:
[----:B------:R-:W-:-:S04]  /*1f00*/  FMUL.FTZ R16, R16, 1.1920928955078125e-07 ;  /* 0x3400000010107820 */ /* 0x000fc80000410000 */
[----:B------:R-:W-:-:S07]  /*1f10*/  FMUL.FTZ R15, R15, R16 ;  /* 0x000000100f0f7220 */ /* 0x000fce0000410000 */
.L_x_10884:
[----:B------:R-:W-:Y:S05]  /*1f20*/  BSYNC B0 ;  /* 0x0000000000007941 */ /* 0x000fea0003800000 */
.L_x_10883:
        /* <DEDUP_REMOVED lines=43> */
.L_x_10897:
[----:B------:R-:W-:Y:S01]  /*21e0*/  FSETP.GEU.FTZ.AND P1, PT, R16, -R12, PT ;  /* 0x8000000c1000720b */ /* 0x000fe20003f3e000 */
[----:B------:R-:W-:-:S12]  /*21f0*/  FADD.FTZ R0, R0, -1 ;  /* 0xbf80000000007421 */ /* 0x000fd80000010000 */
[----:B------:R-:W-:-:S07]  /*2200*/  @!P1 FADD.FTZ R0, R0, -1 ;  /* 0xbf80000000009421 */ /* 0x000fce0000010000 */
.L_x_10896:
[----:B------:R-:W-:Y:S05]  /*2210*/  BSYNC B1 ;  /* 0x0000000000017941 */ /* 0x000fea0003800000 */
.L_x_10895:
[----:B------:R-:W-:Y:S01]  /*2220*/  FFMA.FTZ R17, -R12, R0, R17 ;  /* 0x000000000c117223 */ /* 0x000fe20000010111 */
[----:B------:R-:W-:Y:S06]  /*2230*/  BRA `(.L_x_10893) ;  /* 0x00000000007c7947 */ /* 0x000fec0003800000 */
.L_x_10894:
        /* <DEDUP_REMOVED lines=15> */
.L_x_10900:
        /* <DEDUP_REMOVED lines=13> */
.L_x_10899:
[----:B------:R-:W-:Y:S05]  /*2400*/  BSYNC B1 ;  /* 0x0000000000017941 */ /* 0x000fea0003800000 */
.L_x_10898:
[----:B------:R-:W-:-:S04]  /*2410*/  FMUL.FTZ R16, R16, 1.1920928955078125e-07 ;  /* 0x3400000010107820 */ /* 0x000fc80000410000 */
[----:B------:R-:W-:-:S07]  /*2420*/  FMUL.FTZ R17, R15, R16 ;  /* 0x000000100f117220 */ /* 0x000fce0000410000 */
.L_x_10893:
[----:B------:R-:W-:Y:S05]  /*2430*/  BSYNC B0 ;  /* 0x0000000000007941 */ /* 0x000fea0003800000 */
.L_x_10892:
        /* <DEDUP_REMOVED lines=43> */
.L_x_10906:
[----:B------:R-:W-:Y:S01]  /*26f0*/  FSETP.GEU.FTZ.AND P1, PT, R16, -R12, PT ;  /* 0x8000000c1000720b */ /* 0x000fe20003f3e000 */
[----:B------:R-:W-:-:S12]  /*2700*/  FADD.FTZ R0, R0, -1 ;  /* 0xbf80000000007421 */ /* 0x000fd80000010000 */
[----:B------:R-:W-:-:S07]  /*2710*/  @!P1 FADD.FTZ R0, R0, -1 ;  /* 0xbf80000000009421 */ /* 0x000fce0000010000 */
.L_x_10905:
[----:B------:R-:W-:Y:S05]  /*2720*/  BSYNC B1 ;  /* 0x0000000000017941 */ /* 0x000fea0003800000 */
.L_x_10904:
[----:B------:R-:W-:Y:S01]  /*2730*/  FFMA.FTZ R15, -R12, R0, R15 ;  /* 0x000000000c0f7223 */ /* 0x000fe2000001010f */
[----:B------:R-:W-:Y:S06]  /*2740*/  BRA `(.L_x_10902) ;  /* 0x00000000007c7947 */ /* 0x000fec0003800000 */
.L_x_10903:
        /* <DEDUP_REMOVED lines=15> */
.L_x_10909:
        /* <DEDUP_REMOVED lines=13> */
.L_x_10908:
[----:B------:R-:W-:Y:S05]  /*2910*/  BSYNC B1 ;  /* 0x0000000000017941 */ /* 0x000fea0003800000 */
.L_x_10907:
[----:B------:R-:W-:-:S04]  /*2920*/  FMUL.FTZ R13, R13, 1.1920928955078125e-07 ;  /* 0x340000000d0d7820 */ /* 0x000fc80000410000 */
[----:B------:R-:W-:-:S07]  /*2930*/  FMUL.FTZ R15, R12, R13 ;  /* 0x0000000d0c0f7220 */ /* 0x000fce0000410000 */
.L_x_10902:
[----:B------:R-:W-:Y:S05]  /*2940*/  BSYNC B0 ;  /* 0x0000000000007941 */ /* 0x000fea0003800000 */
.L_x_10901:
        /* <DEDUP_REMOVED lines=17> */
.L_x_10837:
[----:B------:R-:W1:Y:S02]  /*2a60*/  LDC.64 R12, c[0x0][0x220] ;  /* 0x00008800ff0c7b82 */ /* 0x000e640000000a00 */
[----:B-1----:R-:W-:-:S04]  /*2a70*/  IMAD.WIDE.U32 R12, R2, 0x4, R12 ;  /* 0x00000004020c7825 */ /* 0x002fc800078e000c */
[----:B------:R-:W-:-:S05]  /*2a80*/  IMAD.WIDE R12, R3, 0x20, R12 ;  /* 0x00000020030c7825 */ /* 0x000fca00078e020c */
[----:B------:R-:W-:Y:S04]  /*2a90*/  STG.E.128 desc[UR4][R12.64], R8 ;  /* 0x000000080c007986 */ /* 0x000fe8000c101d04 */
[----:B------:R-:W-:Y:S01]  /*2aa0*/  STG.E.128 desc[UR4][R12.64+0x10], R4 ;  /* 0x000010040c007986 */ /* 0x000fe2000c101d04 */
[----:B------:R-:W-:Y:S05]  /*2ab0*/  EXIT ;  /* 0x000000000000794d */ /* 0x000fea0003800000 */
.L_x_10835:
        /* <DEDUP_REMOVED lines=90> */
.L_x_10911:
        /* <DEDUP_REMOVED lines=29> */
.L_x_10920:
[----:B------:R-:W-:Y:S01]  /*3230*/  FSETP.GEU.FTZ.AND P0, PT, R6, -R8, PT ;  /* 0x800000080600720b */ /* 0x000fe20003f1e000 */
[----:B------:R-:W-:-:S12]  /*3240*/  FADD.FTZ R0, R0, -1 ;  /* 0xbf80000000007421 */ /* 0x000fd80000010000 */
[----:B------:R-:W-:-:S07]  /*3250*/  @!P0 FADD.FTZ R0, R0, -1 ;  /* 0xbf80000000008421 */ /* 0x000fce0000010000 */
.L_x_10919:
[----:B------:R-:W-:Y:S05]  /*3260*/  BSYNC B3 ;  /* 0x0000000000037941 */ /* 0x000fea0003800000 */
.L_x_10918:
[----:B------:R-:W-:Y:S01]  /*3270*/  FFMA.FTZ R7, -R8, R0, R7 ;  /* 0x0000000008077223 */ /* 0x000fe20000010107 */
[----:B------:R-:W-:Y:S06]  /*3280*/  BRA `(.L_x_10916) ;  /* 0x00000000007c7947 */ /* 0x000fec0003800000 */
.L_x_10917:
        /* <DEDUP_REMOVED lines=15> */
.L_x_10923:
        /* <DEDUP_REMOVED lines=13> */
.L_x_10922:
[----:B------:R-:W-:Y:S05]  /*3450*/  BSYNC B3 ;  /* 0x0000000000037941 */ /* 0x000fea0003800000 */
.L_x_10921:
[----:B------:R-:W-:-:S04]  /*3460*/  FMUL.FTZ R7, R0, 1.1920928955078125e-07 ;  /* 0x3400000000077820 */ /* 0x000fc80000410000 */
[----:B------:R-:W-:-:S07]  /*3470*/  FMUL.FTZ R7, R6, R7 ;  /* 0x0000000706077220 */ /* 0x000fce0000410000 */
.L_x_10916:
[----:B------:R-:W-:Y:S05]  /*3480*/  BSYNC B1 ;  /* 0x0000000000017941 */ /* 0x000fea0003800000 */
.L_x_10915:
        /* <DEDUP_REMOVED lines=19> */
.L_x_10914:
[----:B------:R-:W-:Y:S05]  /*35c0*/  BSYNC B2 ;  /* 0x0000000000027941 */ /* 0x000fea0003800000 */
.L_x_10913:
        /* <DEDUP_REMOVED lines=31> */
.L_x_10931:
[----:B------:R-:W-:Y:S01]  /*37c0*/  FSETP.GEU.FTZ.AND P0, PT, R12, -R13, PT ;  /* 0x8000000d0c00720b */ /* 0x000fe20003f1e000 */
[----:B------:R-:W-:-:S12]  /*37d0*/  FADD.FTZ R9, R9, -1 ;  /* 0xbf80000009097421 */ /* 0x000fd80000010000 */
[----:B------:R-:W-:-:S07]  /*37e0*/  @!P0 FADD.FTZ R9, R9, -1 ;  /* 0xbf80000009098421 */ /* 0x000fce0000010000 */
.L_x_10930:
[----:B------:R-:W-:Y:S05]  /*37f0*/  BSYNC B3 ;  /* 0x0000000000037941 */ /* 0x000fea0003800000 */
.L_x_10929:
[----:B------:R-:W-:Y:S01]  /*3800*/  FFMA.FTZ R8, -R13, R9, R8 ;  /* 0x000000090d087223 */ /* 0x000fe20000010108 */
[----:B------:R-:W-:Y:S06]  /*3810*/  BRA `(.L_x_10927) ;  /* 0x00000000007c7947 */ /* 0x000fec0003800000 */
.L_x_10928:
        /* <DEDUP_REMOVED lines=15> */
.L_x_10934:
        /* <DEDUP_REMOVED lines=13> */
.L_x_10933:
[----:B------:R-:W-:Y:S05]  /*39e0*/  BSYNC B3 ;  /* 0x0000000000037941 */ /* 0x000fea0003800000 */
.L_x_10932:
[----:B------:R-:W-:-:S04]  /*39f0*/  FMUL.FTZ R9, R9, 1.1920928955078125e-07 ;  /* 0x3400000009097820 */ /* 0x000fc80000410000 */
[----:B------:R-:W-:-:S07]  /*3a00*/  FMUL.FTZ R8, R8, R9 ;  /* 0x0000000908087220 */ /* 0x000fce0000410000 */
.L_x_10927:
[----:B------:R-:W-:Y:S05]  /*3a10*/  BSYNC B1 ;  /* 0x0000000000017941 */ /* 0x000fea0003800000 */
.L_x_10926:
        /* <DEDUP_REMOVED lines=19> */
.L_x_10925:
[----:B------:R-:W-:Y:S05]  /*3b50*/  BSYNC B2 ;  /* 0x0000000000027941 */ /* 0x000fea0003800000 */
.L_x_10924:
        /* <DEDUP_REMOVED lines=31> */
.L_x_10942:
[----:B------:R-:W-:Y:S01]  /*3d50*/  FSETP.GEU.FTZ.AND P0, PT, R12, -R13, PT ;  /* 0x8000000d0c00720b */ /* 0x000fe20003f1e000 */
[----:B------:R-:W-:-:S12]  /*3d60*/  FADD.FTZ R0, R0, -1 ;  /* 0xbf80000000007421 */ /* 0x000fd80000010000 */
[----:B------:R-:W-:-:S07]  /*3d70*/  @!P0 FADD.FTZ R0, R0, -1 ;  /* 0xbf80000000008421 */ /* 0x000fce0000010000 */
.L_x_10941:
[----:B------:R-:W-:Y:S05]  /*3d80*/  BSYNC B3 ;  /* 0x0000000000037941 */ /* 0x000fea0003800000 */
.L_x_10940:
[----:B------:R-:W-:Y:S01]  /*3d90*/  FFMA.FTZ R9, -R13, R0, R9 ;  /* 0x000000000d097223 */ /* 0x000fe20000010109 */
[----:B------:R-:W-:Y:S06]  /*3da0*/  BRA `(.L_x_10938) ;  /* 0x00000000007c7947 */ /* 0x000fec0003800000 */
.L_x_10939:
        /* <DEDUP_REMOVED lines=15> */
.L_x_10945:
        /* <DEDUP_REMOVED lines=13> */
.L_x_10944:
[----:B------:R-:W-:Y:S05]  /*3f70*/  BSYNC B3 ;  /* 0x0000000000037941 */ /* 0x000fea0003800000 */
.L_x_10943:
[----:B------:R-:W-:-:S04]  /*3f80*/  FMUL.FTZ R0, R11, 1.1920928955078125e-07 ;  /* 0x340000000b007820 */ /* 0x000fc80000410000 */
[----:B------:R-:W-:-:S07]  /*3f90*/  FMUL.FTZ R9, R9, R0 ;  /* 0x0000000009097220 */ /* 0x000fce0000410000 */
.L_x_10938:
[----:B------:R-:W-:Y:S05]  /*3fa0*/  BSYNC B1 ;  /* 0x0000000000017941 */ /* 0x000fea0003800000 */
.L_x_10937:
        /* <DEDUP_REMOVED lines=19> */
.L_x_10936:
[----:B------:R-:W-:Y:S05]  /*40e0*/  BSYNC B2 ;  /* 0x0000000000027941 */ /* 0x000fea0003800000 */
.L_x_10935:
        /* <DEDUP_REMOVED lines=31> */
.L_x_10953:
[----:B------:R-:W-:Y:S01]  /*42e0*/  FSETP.GEU.FTZ.AND P0, PT, R10, -R12, PT ;  /* 0x8000000c0a00720b */ /* 0x000fe20003f1e000 */
[----:B------:R-:W-:-:S12]  /*42f0*/  FADD.FTZ R0, R0, -1 ;  /* 0xbf80000000007421 */ /* 0x000fd80000010000 */
[----:B------:R-:W-:-:S07]  /*4300*/  @!P0 FADD.FTZ R0, R0, -1 ;  /* 0xbf80000000008421 */ /* 0x000fce0000010000 */
.L_x_10952:
[----:B------:R-:W-:Y:S05]  /*4310*/  BSYNC B3 ;  /* 0x0000000000037941 */ /* 0x000fea0003800000 */
.L_x_10951:
[----:B------:R-:W-:Y:S01]  /*4320*/  FFMA.FTZ R11, -R12, R0, R11 ;  /* 0x000000000c0b7223 */ /* 0x000fe2000001010b */
[----:B------:R-:W-:Y:S06]  /*4330*/  BRA `(.L_x_10949) ;  /* 0x00000000007c7947 */ /* 0x000fec0003800000 */
.L_x_10950:
        /* <DEDUP_REMOVED lines=15> */
.L_x_10956:
        /* <DEDUP_REMOVED lines=13> */
.L_x_10955:
[----:B------:R-:W-:Y:S05]  /*4500*/  BSYNC B3 ;  /* 0x0000000000037941 */ /* 0x000fea0003800000 */
.L_x_10954:
[----:B------:R-:W-:-:S04]  /*4510*/  FMUL.FTZ R11, R11, 1.1920928955078125e-07 ;  /* 0x340000000b0b7820 */ /* 0x000fc80000410000 */
[----:B------:R-:W-:-:S07]  /*4520*/  FMUL.FTZ R11, R10, R11 ;  /* 0x0000000b0a0b7220 */ /* 0x000fce0000410000 */
.L_x_10949:
[----:B------:R-:W-:Y:S05]  /*4530*/  BSYNC B1 ;  /* 0x0000000000017941 */ /* 0x000fea0003800000 */
.L_x_10948:
        /* <DEDUP_REMOVED lines=19> */
.L_x_10947:
[----:B------:R-:W-:Y:S05]  /*4670*/  BSYNC B2 ;  /* 0x0000000000027941 */ /* 0x000fea0003800000 */
.L_x_10946:
        /* <DEDUP_REMOVED lines=31> */
.L_x_10964:
[----:B------:R-:W-:Y:S01]  /*4870*/  FSETP.GEU.FTZ.AND P0, PT, R12, -R13, PT ;  /* 0x8000000d0c00720b */ /* 0x000fe20003f1e000 */
[----:B------:R-:W-:-:S12]  /*4880*/  FADD.FTZ R11, R11, -1 ;  /* 0xbf8000000b0b7421 */ /* 0x000fd80000010000 */
[----:B------:R-:W-:-:S07]  /*4890*/  @!P0 FADD.FTZ R11, R11, -1 ;  /* 0xbf8000000b0b8421 */ /* 0x000fce0000010000 */
.L_x_10963:
[----:B------:R-:W-:Y:S05]  /*48a0*/  BSYNC B3 ;  /* 0x0000000000037941 */ /* 0x000fea0003800000 */
.L_x_10962:
[----:B------:R-:W-:Y:S01]  /*48b0*/  FFMA.FTZ R10, -R13, R11, R10 ;  /* 0x0000000b0d0a7223 */ /* 0x000fe2000001010a */
[----:B------:R-:W-:Y:S06]  /*48c0*/  BRA `(.L_x_10960) ;  /* 0x00000000007c7947 */ /* 0x000fec0003800000 */
.L_x_10961:
        /* <DEDUP_REMOVED lines=15> */
.L_x_10967:
        /* <DEDUP_REMOVED lines=13> */
.L_x_10966:
[----:B------:R-:W-:Y:S05]  /*4a90*/  BSYNC B3 ;  /* 0x0000000000037941 */ /* 0x000fea0003800000 */
.L_x_10965:
[----:B------:R-:W-:-:S04]  /*4aa0*/  FMUL.FTZ R11, R11, 1.1920928955078125e-07 ;  /* 0x340000000b0b7820 */ /* 0x000fc80000410000 */
[----:B------:R-:W-:-:S07]  /*4ab0*/  FMUL.FTZ R10, R10, R11 ;  /* 0x0000000b0a0a7220 */ /* 0x000fce0000410000 */
.L_x_10960:
[----:B------:R-:W-:Y:S05]  /*4ac0*/  BSYNC B1 ;  /* 0x0000000000017941 */ /* 0x000fea0003800000 */
.L_x_10959:
        /* <DEDUP_REMOVED lines=19> */
.L_x_10958:
[----:B------:R-:W-:Y:S05]  /*4c00*/  BSYNC B2 ;  /* 0x0000000000027941 */ /* 0x000fea0003800000 */
.L_x_10957:
        /* <DEDUP_REMOVED lines=31> */
.L_x_10975:
[----:B------:R-:W-:Y:S01]  /*4e00*/  FSETP.GEU.FTZ.AND P0, PT, R12, -R13, PT ;  /* 0x8000000d0c00720b */ /* 0x000fe20003f1e000 */
[----:B------:R-:W-:-:S12]  /*4e10*/  FADD.FTZ R0, R0, -1 ;  /* 0xbf80000000007421 */ /* 0x000fd80000010000 */
[----:B------:R-:W-:-:S07]  /*4e20*/  @!P0 FADD.FTZ R0, R0, -1 ;  /* 0xbf80000000008421 */ /* 0x000fce0000010000 */
.L_x_10974:
[----:B------:R-:W-:Y:S05]  /*4e30*/  BSYNC B3 ;  /* 0x0000000000037941 */ /* 0x000fea0003800000 */
.L_x_10973:
[----:B------:R-:W-:Y:S01]  /*4e40*/  FFMA.FTZ R11, -R13, R0, R11 ;  /* 0x000000000d0b7223 */ /* 0x000fe2000001010b */
[----:B------:R-:W-:Y:S06]  /*4e50*/  BRA `(.L_x_10971) ;  /* 0x00000000007c7947 */ /* 0x000fec0003800000 */
.L_x_10972:
        /* <DEDUP_REMOVED lines=15> */
.L_x_10978:
        /* <DEDUP_REMOVED lines=13> */
.L_x_10977:
[----:B------:R-:W-:Y:S05]  /*5020*/  BSYNC B3 ;  /* 0x0000000000037941 */ /* 0x000fea0003800000 */
.L_x_10976:
[----:B------:R-:W-:-:S04]  /*5030*/  FMUL.FTZ R12, R12, 1.1920928955078125e-07 ;  /* 0x340000000c0c7820 */ /* 0x000fc80000410000 */
[----:B------:R-:W-:-:S07]  /*5040*/  FMUL.FTZ R11, R11, R12 ;  /* 0x0000000c0b0b7220 */ /* 0x000fce0000410000 */
.L_x_10971:
[----:B------:R-:W-:Y:S05]  /*5050*/  BSYNC B1 ;  /* 0x0000000000017941 */ /* 0x000fea0003800000 */
.L_x_10970:
        /* <DEDUP_REMOVED lines=19> */
.L_x_10969:
[----:B------:R-:W-:Y:S05]  /*5190*/  BSYNC B2 ;  /* 0x0000000000027941 */ /* 0x000fea0003800000 */
.L_x_10968:
        /* <DEDUP_REMOVED lines=31> */
.L_x_10986:
[----:B------:R-:W-:Y:S01]  /*5390*/  FSETP.GEU.FTZ.AND P0, PT, R14, -R15, PT ;  /* 0x8000000f0e00720b */ /* 0x000fe20003f1e000 */
[----:B------:R-:W-:-:S12]  /*53a0*/  FADD.FTZ R11, R11, -1 ;  /* 0xbf8000000b0b7421 */ /* 0x000fd80000010000 */
[----:B------:R-:W-:-:S07]  /*53b0*/  @!P0 FADD.FTZ R11, R11, -1 ;  /* 0xbf8000000b0b8421 */ /* 0x000fce0000010000 */
.L_x_10985:
[----:B------:R-:W-:Y:S05]  /*53c0*/  BSYNC B3 ;  /* 0x0000000000037941 */ /* 0x000fea0003800000 */
.L_x_10984:
[----:B------:R-:W-:Y:S01]  /*53d0*/  FFMA.FTZ R0, -R15, R11, R0 ;  /* 0x0000000b0f007223 */ /* 0x000fe20000010100 */
[----:B------:R-:W-:Y:S06]  /*53e0*/  BRA `(.L_x_10982) ;  /* 0x00000000007c7947 */ /* 0x000fec0003800000 */
.L_x_10983:
        /* <DEDUP_REMOVED lines=15> */
.L_x_10989:
        /* <DEDUP_REMOVED lines=13> */
.L_x_10988:
[----:B------:R-:W-:Y:S05]  /*55b0*/  BSYNC B3 ;  /* 0x0000000000037941 */ /* 0x000fea0003800000 */
.L_x_10987:
[----:B------:R-:W-:-:S04]  /*55c0*/  FMUL.FTZ R0, R13, 1.1920928955078125e-07 ;  /* 0x340000000d007820 */ /* 0x000fc80000410000 */
[----:B------:R-:W-:-:S07]  /*55d0*/  FMUL.FTZ R0, R11, R0 ;  /* 0x000000000b007220 */ /* 0x000fce0000410000 */
.L_x_10982:
[----:B------:R-:W-:Y:S05]  /*55e0*/  BSYNC B1 ;  /* 0x0000000000017941 */ /* 0x000fea0003800000 */
.L_x_10981:
        /* <DEDUP_REMOVED lines=19> */
.L_x_10980:
[----:B------:R-:W-:Y:S05]  /*5720*/  BSYNC B2 ;  /* 0x0000000000027941 */ /* 0x000fea0003800000 */
.L_x_10979:
        /* <DEDUP_REMOVED lines=30> */
.L_x_10995:
[----:B------:R-:W-:Y:S01]  /*5910*/  FSETP.GEU.FTZ.AND P0, PT, R14, -R15, PT ;  /* 0x8000000f0e00720b */ /* 0x000fe20003f1e000 */
[----:B------:R-:W-:-:S12]  /*5920*/  FADD.FTZ R0, R0, -1 ;  /* 0xbf80000000007421 */ /* 0x000fd80000010000 */
[----:B------:R-:W-:-:S07]  /*5930*/  @!P0 FADD.FTZ R0, R0, -1 ;  /* 0xbf80000000008421 */ /* 0x000fce0000010000 */
.L_x_10994:
[----:B------:R-:W-:Y:S05]  /*5940*/  BSYNC B2 ;  /* 0x0000000000027941 */ /* 0x000fea0003800000 */
.L_x_10993:
[----:B------:R-:W-:Y:S01]  /*5950*/  FFMA.FTZ R11, -R15, R0, R11 ;  /* 0x000000000f0b7223 */ /* 0x000fe2000001010b */
[----:B------:R-:W-:Y:S06]  /*5960*/  BRA `(.L_x_10991) ;  /* 0x00000000007c7947 */ /* 0x000fec0003800000 */
.L_x_10992:
        /* <DEDUP_REMOVED lines=15> */
.L_x_10998:
        /* <DEDUP_REMOVED lines=13> */
.L_x_10997:
[----:B------:R-:W-:Y:S05]  /*5b30*/  BSYNC B2 ;  /* 0x0000000000027941 */ /* 0x000fea0003800000 */
.L_x_10996:
[----:B------:R-:W-:-:S04]  /*5b40*/  FMUL.FTZ R14, R14, 1.1920928955078125e-07 ;  /* 0x340000000e0e7820 */ /* 0x000fc80000410000 */
[----:B------:R-:W-:-:S07]  /*5b50*/  FMUL.FTZ R11, R11, R14 ;  /* 0x0000000e0b0b7220 */ /* 0x000fce0000410000 */
.L_x_10991:
[----:B------:R-:W-:Y:S05]  /*5b60*/  BSYNC B1 ;  /* 0x0000000000017941 */ /* 0x000fea0003800000 */
.L_x_10990:
        /* <DEDUP_REMOVED lines=19> */
.L_x_10912:
[----:B------:R-:W-:Y:S05]  /*5ca0*/  BSYNC B0 ;  /* 0x0000000000007941 */ /* 0x000fea0003800000 */
.L_x_10910:
        /* <DEDUP_REMOVED lines=21> */
.L_x_11001:
[----:B------:R-:W-:-:S13]  /*5e00*/  ISETP.GE.AND P0, PT, R5, R3, PT ;  /* 0x000000030500720c */ /* 0x000fda0003f06270 */
[----:B------:R-:W-:Y:S05]  /*5e10*/  @P0 BRA `(.L_x_11003) ;  /* 0x0000000000300947 */ /* 0x000fea0003800000 */
[----:B-12---:R-:W1:Y:S01]  /*5e20*/  LDC.64 R6, c[0x0][0x220] ;  /* 0x00008800ff067b82 */ /* 0x006e620000000a00 */
[----:B------:R-:W-:Y:S01]  /*5e30*/  IADD3 R9, R2, R5, RZ ;  /* 0x0000000502097210 */ /* 0x000fe20007ffe0ff */
[----:B------:R-:W-:-:S04]  /*5e40*/  VIADD R5, R5, 0x80 ;  /* 0x0000008005057836 */ /* 0x000fc80000000000 */
[----:B-1----:R-:W-:-:S05]  /*5e50*/  IMAD.WIDE.U32 R6, R9, 0x4, R6 ;  /* 0x0000000409067825 */ /* 0x002fca00078e0006 */
[----:B------:R2:W-:Y:S02]  /*5e60*/  STG.E desc[UR4][R6.64], R4 ;  /* 0x0000000406007986 */ /* 0x0005e4000c101904 */
.L_x_11002:
[----:B------:R-:W-:-:S13]  /*5e70*/  ISETP.GE.AND P0, PT, R5, R3, PT ;  /* 0x000000030500720c */ /* 0x000fda0003f06270 */
[----:B------:R-:W-:Y:S05]  /*5e80*/  @P0 BRA `(.L_x_11004) ;  /* 0x0000000000340947 */ /* 0x000fea0003800000 */
[----:B-12---:R-:W1:Y:S01]  /*5e90*/  LDC.64 R6, c[0x0][0x220] ;  /* 0x00008800ff067b82 */ /* 0x006e620000000a00 */
[----:B------:R-:W-:Y:S01]  /*5ea0*/  IADD3 R9, R2, R5, RZ ;  /* 0x0000000502097210 */ /* 0x000fe20007ffe0ff */
[----:B------:R-:W-:-:S04]  /*5eb0*/  VIADD R5, R5, 0x80 ;  /* 0x0000008005057836 */ /* 0x000fc80000000000 */
[----:B-1----:R-:W-:-:S05]  /*5ec0*/  IMAD.WIDE.U32 R6, R9, 0x4, R6 ;  /* 0x0000000409067825 */ /* 0x002fca00078e0006 */
[----:B------:R3:W-:Y:S02]  /*5ed0*/  STG.E desc[UR4][R6.64], R10 ;  /* 0x0000000a06007986 */ /* 0x0007e4000c101904 */
.L_x_11003:
        /* <DEDUP_REMOVED lines=8> */
.L_x_11004:
[----:B------:R-:W-:Y:S05]  /*5f60*/  BSYNC B1 ;  /* 0x0000000000017941 */ /* 0x000fea0003800000 */
.L_x_11000:
[----:B------:R-:W-:-:S13]  /*5f70*/  ISETP.GE.AND P0, PT, R5, R3, PT ;  /* 0x000000030500720c */ /* 0x000fda0003f06270 */
[----:B-123--:R-:W1:Y:S01]  /*5f80*/  @!P0 LDC.64 R6, c[0x0][0x220] ;  /* 0x00008800ff068b82 */ /* 0x00ee620000000a00 */
[----:B------:R-:W-:Y:S01]  /*5f90*/  @!P0 IADD3 R9, R2, R5, RZ ;  /* 0x0000000502098210 */ /* 0x000fe20007ffe0ff */
[----:B------:R-:W-:-:S04]  /*5fa0*/  @!P0 VIADD R5, R5, 0x80 ;  /* 0x0000008005058836 */ /* 0x000fc80000000000 */
[----:B-1----:R-:W-:-:S05]  /*5fb0*/  @!P0 IMAD.WIDE.U32 R6, R9, 0x4, R6 ;  /* 0x0000000409068825 */ /* 0x002fca00078e0006 */
[----:B------:R4:W-:Y:S02]  /*5fc0*/  @!P0 STG.E desc[UR4][R6.64], R13 ;  /* 0x0000000d06008986 */ /* 0x0009e4000c101904 */
.L_x_11005:
[----:B------:R-:W-:Y:S05]  /*5fd0*/  BSYNC B0 ;  /* 0x0000000000007941 */ /* 0x000fea0003800000 */
.L_x_10999:
        /* <DEDUP_REMOVED lines=8> */
.L_x_11006:
        /* <DEDUP_REMOVED lines=10> */
.L_x_37817:


//--------------------- .text._ZN2at6native18elementwise_kernelILi128ELi4EZNS0_15gpu_kernel_implINS0_13AUnaryFunctorIfffZZZNS0_15binary_internal21div_floor_kernel_cudaERNS_18TensorIteratorBaseEENKUlvE1_clEvENKUlvE0_clEvEUlffE_EEEEvS6_RKT_EUliE_EEviT1_ --------------------------
	.section	.text._ZN2at6native18elementwise_kernelILi128ELi4EZNS0_15gpu_kernel_implINS0_13AUnaryFunctorIfffZZZNS0_15binary_internal21div_floor_kernel_cudaERNS_18TensorIteratorBaseEENKUlvE1_clEvENKUlvE0_clEvEUlffE_EEEEvS6_RKT_EUliE_EEviT1_,"ax",@progbits
	.align	128
        .global         _ZN2at6native18elementwise_kernelILi128ELi4EZNS0_15gpu_kernel_implINS0_13AUnaryFunctorIfffZZZNS0_15binary_internal21div_floor_kernel_cudaERNS_18TensorIteratorBaseEENKUlvE1_clEvENKUlvE0_clEvEUlffE_EEEEvS6_RKT_EUliE_EEviT1_
        .type           _ZN2at6native18elementwise_kernelILi128ELi4EZNS0_15gpu_kernel_implINS0_13AUnaryFunctorIfffZZZNS0_15binary_internal21div_floor_kernel_cudaERNS_18TensorIteratorBaseEENKUlvE1_clEvENKUlvE0_clEvEUlffE_EEEEvS6_RKT_EUliE_EEviT1_,@function
        .size           _ZN2at6native18elementwise_kernelILi128ELi4EZNS0_15gpu_kernel_implINS0_13AUnaryFunctorIfffZZZNS0_15binary_internal21div_floor_kernel_cudaERNS_18TensorIteratorBaseEENKUlvE1_clEvENKUlvE0_clEvEUlffE_EEEEvS6_RKT_EUliE_EEviT1_,(.L_x_37818 - _ZN2at6native18elementwise_kernelILi128ELi4EZNS0_15gpu_kernel_implINS0_13AUnaryFunctorIfffZZZNS0_15binary_internal21div_floor_kernel_cudaERNS_18TensorIteratorBaseEENKUlvE1_clEvENKUlvE0_clEvEUlffE_EEEEvS6_RKT_EUliE_EEviT1_)
        .other          _ZN2at6native18elementwise_kernelILi128ELi4EZNS0_15gpu_kernel_implINS0_13AUnaryFunctorIfffZZZNS0_15binary_internal21div_floor_kernel_cudaERNS_18TensorIteratorBaseEENKUlvE1_clEvENKUlvE0_clEvEUlffE_EEEEvS6_RKT_EUliE_EEviT1_,@"STO_CUDA_ENTRY STV_DEFAULT"
_ZN2at6native18elementwise_kernelILi128ELi4EZNS0_15gpu_kernel_implINS0_13AUnaryFunctorIfffZZZNS0_15binary_internal21div_floor_kernel_cudaERNS_18TensorIteratorBaseEENKUlvE1_clEvENKUlvE0_clEvEUlffE_EEEEvS6_RKT_EUliE_EEviT1_:
.text._ZN2at6native18elementwise_kernelILi128ELi4EZNS0_15gpu_kernel_implINS0_13AUnaryFunctorIfffZZZNS0_15binary_internal21div_floor_kernel_cudaERNS_18TensorIteratorBaseEENKUlvE1_clEvENKUlvE0_clEvEUlffE_EEEEvS6_RKT_EUliE_EEviT1_:
        /* <DEDUP_REMOVED lines=313> */
.L_x_11009:
        /* <DEDUP_REMOVED lines=22> */
.L_x_11014:
[----:B------:R-:W2:Y:S02]  /*14f0*/  LDG.E.U8 R2, desc[UR36][R4.64] ;  /* 0x0000002404027981 */ /* 0x000ea4000c1e1100 */
[----:B--2---:R-:W-:Y:S01]  /*1500*/  I2FP.F32.U32 R2, R2 ;  /* 0x0000000200027245 */ /* 0x004fe20000201000 */
[----:B------:R-:W-:Y:S06]  /*1510*/  BRA `(.L_x_11016) ;  /* 0x0000000c002c7947 */ /* 0x000fec0003800000 */
.L_x_11013:
        /* <DEDUP_REMOVED lines=9> */
.L_x_11018:
[----:B------:R-:W2:Y:S02]  /*15b0*/  LDG.E R2, desc[UR36][R4.64] ;  /* 0x0000002404027981 */ /* 0x000ea4000c1e1900 */
[----:B--2---:R-:W-:Y:S01]  /*15c0*/  I2FP.F32.S32 R2, R2 ;  /* 0x0000000200027245 */ /* 0x004fe20000201400 */
[----:B------:R-:W-:Y:S06]  /*15d0*/  BRA `(.L_x_11016) ;  /* 0x0000000800fc7947 */ /* 0x000fec0003800000 */
.L_x_11017:
[----:B------:R-:W2:Y:S02]  /*15e0*/  LDG.E.U16 R2, desc[UR36][R4.64] ;  /* 0x0000002404027981 */ /* 0x000ea4000c1e1500 */
[----:B--2---:R-:W0:Y:S01]  /*15f0*/  I2F.S16 R2, R2 ;  /* 0x0000000200027306 */ /* 0x004e220000101400 */
[----:B------:R-:W-:Y:S05]  /*1600*/  BRA `(.L_x_11016) ;  /* 0x0000000800f07947 */ /* 0x000fea0003800000 */
.L_x_11012:
        /* <DEDUP_REMOVED lines=8> */
.L_x_11020:
[----:B------:R-:W2:Y:S02]  /*1690*/  LDG.E.U16 R2, desc[UR36][R4.64] ;  /* 0x0000002404027981 */ /* 0x000ea4000c1e1500 */
[----:B--2---:R-:W-:Y:S01]  /*16a0*/  HADD2.F32 R2, -RZ, R2.H0_H0 ;  /* 0x20000002ff027230 */ /* 0x004fe20000004100 */
[----:B------:R-:W-:Y:S06]  /*16b0*/  BRA `(.L_x_11016) ;  /* 0x0000000800c47947 */ /* 0x000fec0003800000 */
.L_x_11019:
        /* <DEDUP_REMOVED lines=8> */
.L_x_11022:
[----:B------:R-:W2:Y:S02]  /*1740*/  LDG.E.U16 R2, desc[UR36][R4.64] ;  /* 0x0000002404027981 */ /* 0x000ea4000c1e1500 */
[----:B--2---:R-:W-:Y:S01]  /*1750*/  HADD2.F32 R2, -RZ, R2.H0_H0 ;  /* 0x20000002ff027230 */ /* 0x004fe20000004100 */
[----:B------:R-:W-:Y:S06]  /*1760*/  BRA `(.L_x_11016) ;  /* 0x0000000800987947 */ /* 0x000fec0003800000 */
.L_x_11021:
[----:B------:R-:W2:Y:S01]  /*1770*/  LDG.E.64 R4, desc[UR36][R4.64] ;  /* 0x0000002404047981 */ /* 0x000ea2000c1e1b00 */
[----:B------:R-:W-:Y:S01]  /*1780*/  UMOV UR4, 0xf0000000 ;  /* 0xf000000000047882 */ /* 0x000fe20000000000 */
[----:B------:R-:W-:Y:S01]  /*1790*/  UMOV UR5, 0x380fffff ;  /* 0x380fffff00057882 */ /* 0x000fe20000000000 */
[----:B--2---:R-:W0:Y:S01]  /*17a0*/  F2F.F32.F64 R2, R4 ;  /* 0x0000000400027310 */ /* 0x004e220000301000 */
[----:B------:R-:W-:-:S14]  /*17b0*/  DSETP.GEU.AND P0, PT, |R4|, UR4, PT ;  /* 0x0000000404007e2a */ /* 0x000fdc000bf0e200 */
[----:B0-----:R-:W-:Y:S01]  /*17c0*/  @!P0 FMUL R2, R2, 1.175494350822287508e-38 ;  /* 0x0080000002028820 */ /* 0x001fe20000400000 */
[----:B------:R-:W-:Y:S06]  /*17d0*/  BRA `(.L_x_11016) ;  /* 0x00000008007c7947 */ /* 0x000fec0003800000 */
.L_x_11011:
        /* <DEDUP_REMOVED lines=12> */
.L_x_11025:
[----:B------:R-:W2:Y:S01]  /*18a0*/  LDG.E.64 R4, desc[UR36][R4.64] ;  /* 0x0000002404047981 */ /* 0x000ea2000c1e1b00 */
[----:B------:R-:W-:Y:S01]  /*18b0*/  UMOV UR4, 0xf0000000 ;  /* 0xf000000000047882 */ /* 0x000fe20000000000 */
[----:B------:R-:W-:Y:S01]  /*18c0*/  UMOV UR5, 0x380fffff ;  /* 0x380fffff00057882 */ /* 0x000fe20000000000 */
[----:B--2---:R-:W0:Y:S01]  /*18d0*/  F2F.F32.F64 R2, R4 ;  /* 0x0000000400027310 */ /* 0x004e220000301000 */
[----:B------:R-:W-:-:S14]  /*18e0*/  DSETP.GEU.AND P0, PT, |R4|, UR4, PT ;  /* 0x0000000404007e2a */ /* 0x000fdc000bf0e200 */
[----:B0-----:R-:W-:Y:S01]  /*18f0*/  @!P0 FMUL R2, R2, 1.175494350822287508e-38 ;  /* 0x0080000002028820 */ /* 0x001fe20000400000 */
[----:B------:R-:W-:Y:S06]  /*1900*/  BRA `(.L_x_11016) ;  /* 0x0000000800307947 */ /* 0x000fec0003800000 */
.L_x_11024:
        /* <DEDUP_REMOVED lines=26> */
.L_x_11027:
        /* <DEDUP_REMOVED lines=13> */
.L_x_11026:
[----:B------:R-:W2:Y:S02]  /*1b80*/  LDG.E.U16 R2, desc[UR36][R4.64] ;  /* 0x0000002404027981 */ /* 0x000ea4000c1e1500 */
[----:B--2---:R-:W-:Y:S01]  /*1b90*/  IMAD.U32 R2, R2, 0x10000, RZ ;  /* 0x0001000002027824 */ /* 0x004fe200078e00ff */
[----:B------:R-:W-:Y:S06]  /*1ba0*/  BRA `(.L_x_11016) ;  /* 0x0000000400887947 */ /* 0x000fec0003800000 */
.L_x_11023:
        /* <DEDUP_REMOVED lines=11> */
.L_x_11030:
        /* <DEDUP_REMOVED lines=20> */
.L_x_11032:
[----:B------:R-:W-:Y:S05]  /*1da0*/  BSYNC B0 ;  /* 0x0000000000007941 */ /* 0x000fea0003800000 */
.L_x_11031:
[----:B------:R-:W-:Y:S01]  /*1db0*/  IMAD.SHL.U32 R2, R2, 0x100000, RZ ;  /* 0x0010000002027824 */ /* 0x000fe200078e00ff */
[----:B------:R-:W-:-:S04]  /*1dc0*/  LEA R3, R0, 0x3b800000, 0x17 ;  /* 0x3b80000000037811 */ /* 0x000fc800078eb8ff */
[----:B------:R-:W-:Y:S01]  /*1dd0*/  LOP3.LUT R2, R3, R2, R4, 0xfe, !PT ;  /* 0x0000000203027212 */ /* 0x000fe200078efe04 */
[----:B------:R-:W-:Y:S06]  /*1de0*/  BRA `(.L_x_11016) ;  /* 0x0000000000f87947 */ /* 0x000fec0003800000 */
.L_x_11029:
        /* <DEDUP_REMOVED lines=20> */
.L_x_11034:
[----:B------:R-:W-:Y:S05]  /*1f30*/  BSYNC B0 ;  /* 0x0000000000007941 */ /* 0x000fea0003800000 */
.L_x_11033:
[----:B------:R-:W-:Y:S01]  /*1f40*/  IMAD.SHL.U32 R2, R2, 0x200000, RZ ;  /* 0x0020000002027824 */ /* 0x000fe200078e00ff */
[----:B------:R-:W-:-:S04]  /*1f50*/  LEA R3, R0, 0x37800000, 0x17 ;  /* 0x3780000000037811 */ /* 0x000fc800078eb8ff */
[----:B------:R-:W-:Y:S01]  /*1f60*/  LOP3.LUT R2, R3, R2, R4, 0xfe, !PT ;  /* 0x0000000203027212 */ /* 0x000fe200078efe04 */
[----:B------:R-:W-:Y:S06]  /*1f70*/  BRA `(.L_x_11016) ;  /* 0x0000000000947947 */ /* 0x000fec0003800000 */
.L_x_11028:
        /* <DEDUP_REMOVED lines=14> */
.L_x_11015:
        /* <DEDUP_REMOVED lines=16> */
.L_x_11037:
[----:B------:R-:W-:Y:S01]  /*2160*/  IMAD.MOV.U32 R2, RZ, RZ, RZ ;  /* 0x000000ffff027224 */ /* 0x000fe200078e00ff */
[----:B------:R-:W-:Y:S06]  /*2170*/  BRA `(.L_x_11016) ;  /* 0x0000000000147947 */ /* 0x000fec0003800000 */
.L_x_11036:
[----:B------:R-:W2:Y:S02]  /*2180*/  LDG.E.64 R2, desc[UR36][R4.64] ;  /* 0x0000002404027981 */ /* 0x000ea4000c1e1b00 */
[----:B--2---:R0:W1:Y:S01]  /*2190*/  I2F.U64 R2, R2 ;  /* 0x0000000200027312 */ /* 0x0040620000301000 */
[----:B------:R-:W-:Y:S05]  /*21a0*/  BRA `(.L_x_11016) ;  /* 0x0000000000087947 */ /* 0x000fea0003800000 */
.L_x_11035:
[----:B------:R-:W2:Y:S02]  /*21b0*/  LDG.E R2, desc[UR36][R4.64] ;  /* 0x0000002404027981 */ /* 0x000ea4000c1e1900 */
[----:B--2---:R-:W-:-:S07]  /*21c0*/  I2FP.F32.U32 R2, R2 ;  /* 0x0000000200027245 */ /* 0x004fce0000201000 */
.L_x_11016:
[----:B------:R-:W-:Y:S05]  /*21d0*/  BSYNC B6 ;  /* 0x0000000000067941 */ /* 0x000fea0003800000 */
.L_x_11010:
[----:B01---5:R-:W-:Y:S01]  /*21e0*/  FSETP.NEU.FTZ.AND P0, PT, R2, RZ, PT ;  /* 0x000000ff0200720b */ /* 0x023fe20003f1d000 */
[----:B------:R-:W-:-:S12]  /*21f0*/  BSSY B1, `(.L_x_11038) ;  /* 0x000005a000017945 */ /* 0x000fd80003800000 */
[----:B----4-:R-:W0:Y:S01]  /*2200*/  @!P0 LDC R3, c[0x0][0x424] ;  /* 0x00010900ff038b82 */ /* 0x010e220000000800 */
[----:B--23--:R-:W0:Y:S02]  /*2210*/  @!P0 MUFU.RCP R4, R2 ;  /* 0x0000000200048308 */ /* 0x00ce240000001000 */
[----:B0-----:R-:W-:Y:S01]  /*2220*/  @!P0 FMUL.FTZ R4, R4, R3 ;  /* 0x0000000304048220 */ /* 0x001fe20000410000 */
[----:B------:R-:W-:Y:S06]  /*2230*/  @!P0 BRA `(.L_x_11039) ;  /* 0x0000000400548947 */ /* 0x000fec0003800000 */
[----:B------:R-:W0:Y:S01]  /*2240*/  LDC R3, c[0x0][0x424] ;  /* 0x00010900ff037b82 */ /* 0x000e220000000800 */
[----:B------:R-:W-:Y:S01]  /*2250*/  BSSY B0, `(.L_x_11040) ;  /* 0x0000040000007945 */ /* 0x000fe20003800000 */
[C---:B0-----:R-:W-:Y:S01]  /*2260*/  FSETP.GEU.FTZ.AND P0, PT, |R3|.reuse, |R2|, PT ;  /* 0x400000020300720b */ /* 0x041fe20003f1e200 */
[----:B------:R-:W-:-:S12]  /*2270*/  FADD.FTZ R0, |R3|, -RZ ;  /* 0x800000ff03007221 */ /* 0x000fd80000010200 */
        /* <DEDUP_REMOVED lines=24> */
.L_x_11045:
[----:B------:R-:W-:Y:S01]  /*2400*/  FSETP.GEU.FTZ.AND P0, PT, R5, -R9, PT ;  /* 0x800000090500720b */ /* 0x000fe20003f1e000 */
[----:B------:R-:W-:-:S12]  /*2410*/  FADD.FTZ R7, R7, -1 ;  /* 0xbf80000007077421 */ /* 0x000fd80000010000 */
[----:B------:R-:W-:-:S07]  /*2420*/  @!P0 FADD.FTZ R7, R7, -1 ;  /* 0xbf80000007078421 */ /* 0x000fce0000010000 */
.L_x_11044:
[----:B------:R-:W-:Y:S05]  /*2430*/  BSYNC B2 ;  /* 0x0000000000027941 */ /* 0x000fea0003800000 */
.L_x_11043:
[----:B------:R-:W-:Y:S01]  /*2440*/  FFMA.FTZ R0, -R9, R7, R0 ;  /* 0x0000000709007223 */ /* 0x000fe20000010100 */
[----:B------:R-:W-:Y:S06]  /*2450*/  BRA `(.L_x_11041) ;  /* 0x00000000007c7947 */ /* 0x000fec0003800000 */
.L_x_11042:
        /* <DEDUP_REMOVED lines=15> */
.L_x_11048:
        /* <DEDUP_REMOVED lines=13> */
.L_x_11047:
[----:B------:R-:W-:Y:S05]  /*2620*/  BSYNC B2 ;  /* 0x0000000000027941 */ /* 0x000fea0003800000 */
.L_x_11046:
[----:B------:R-:W-:-:S04]  /*2630*/  FMUL.FTZ R5, R4, 1.1920928955078125e-07 ;  /* 0x3400000004057820 */ /* 0x000fc80000410000 */
[----:B------:R-:W-:-:S07]  /*2640*/  FMUL.FTZ R0, R8, R5 ;  /* 0x0000000508007220 */ /* 0x000fce0000410000 */
.L_x_11041:
[----:B------:R-:W-:Y:S05]  /*2650*/  BSYNC B0 ;  /* 0x0000000000007941 */ /* 0x000fea0003800000 */
.L_x_11040:
        /* <DEDUP_REMOVED lines=19> */
.L_x_11039:
[----:B------:R-:W-:Y:S05]  /*2790*/  BSYNC B1 ;  /* 0x0000000000017941 */ /* 0x000fea0003800000 */
.L_x_11038:
        /* <DEDUP_REMOVED lines=15> */
.L_x_11052:
[----:B------:R-:W1:Y:S02]  /*2890*/  F2I.S64.TRUNC R4, R4 ;  /* 0x0000000400047311 */ /* 0x000e64000020d900 */
[----:B-1----:R-:W-:-:S05]  /*28a0*/  IMAD.MOV.U32 R3, RZ, RZ, R4 ;  /* 0x000000ffff037224 */ /* 0x002fca00078e0004 */
[----:B------:R1:W-:Y:S01]  /*28b0*/  STG.E.U8 desc[UR36][R16.64], R3 ;  /* 0x0000000310007986 */ /* 0x0003e2000c101124 */
[----:B------:R-:W-:Y:S05]  /*28c0*/  BRA `(.L_x_11054) ;  /* 0x0000000c00407947 */ /* 0x000fea0003800000 */
.L_x_11051:
        /* <DEDUP_REMOVED lines=9> */
.L_x_11056:
[----:B------:R-:W1:Y:S02]  /*2960*/  F2I.FTZ.TRUNC.NTZ R3, R4 ;  /* 0x0000000400037305 */ /* 0x000e64000021f100 */
[----:B-1----:R1:W-:Y:S01]  /*2970*/  STG.E desc[UR36][R16.64], R3 ;  /* 0x0000000310007986 */ /* 0x0023e2000c101924 */
[----:B------:R-:W-:Y:S05]  /*2980*/  BRA `(.L_x_11054) ;  /* 0x0000000c00107947 */ /* 0x000fea0003800000 */
.L_x_11055:
[----:B------:R-:W1:Y:S02]  /*2990*/  F2I.FTZ.TRUNC.NTZ R3, R4 ;  /* 0x0000000400037305 */ /* 0x000e64000021f100 */
[----:B-1----:R1:W-:Y:S01]  /*29a0*/  STG.E.U16 desc[UR36][R16.64], R3 ;  /* 0x0000000310007986 */ /* 0x0023e2000c101524 */
[----:B------:R-:W-:Y:S05]  /*29b0*/  BRA `(.L_x_11054) ;  /* 0x0000000c00047947 */ /* 0x000fea0003800000 */
.L_x_11050:
        /* <DEDUP_REMOVED lines=8> */
.L_x_11058:
[----:B------:R-:W-:-:S05]  /*2a40*/  F2FP.F16.F32.PACK_AB R4, RZ, R4 ;  /* 0x00000004ff04723e */ /* 0x000fca00000000ff */
[----:B------:R1:W-:Y:S01]  /*2a50*/  STG.E.U16 desc[UR36][R16.64], R4 ;  /* 0x0000000410007986 */ /* 0x0003e2000c101524 */
[----:B------:R-:W-:Y:S05]  /*2a60*/  BRA `(.L_x_11054) ;  /* 0x0000000800d87947 */ /* 0x000fea0003800000 */
.L_x_11057:
        /* <DEDUP_REMOVED lines=9> */
.L_x_11060:
[----:B------:R-:W-:-:S04]  /*2b00*/  F2FP.F16.F32.PACK_AB R3, RZ, R4 ;  /* 0x00000004ff03723e */ /* 0x000fc800000000ff */
[----:B------:R-:W-:-:S05]  /*2b10*/  PRMT R3, R3, 0x5410, RZ ;  /* 0x0000541003037816 */ /* 0x000fca00000000ff */
[----:B------:R1:W-:Y:S01]  /*2b20*/  STG.E desc[UR36][R16.64], R3 ;  /* 0x0000000310007986 */ /* 0x0003e2000c101924 */
[----:B------:R-:W-:Y:S05]  /*2b30*/  BRA `(.L_x_11054) ;  /* 0x0000000800a47947 */ /* 0x000fea0003800000 */
.L_x_11059:
[----:B------:R-:W-:-:S06]  /*2b40*/  FMUL.FTZ R2, R4, 1 ;  /* 0x3f80000004027820 */ /* 0x000fcc0000410000 */
[----:B------:R-:W1:Y:S02]  /*2b50*/  F2F.F64.F32 R2, R2 ;  /* 0x0000000200027310 */ /* 0x000e640000201800 */
[----:B-1----:R1:W-:Y:S01]  /*2b60*/  STG.E.64 desc[UR36][R16.64], R2 ;  /* 0x0000000210007986 */ /* 0x0023e2000c101b24 */
[----:B------:R-:W-:Y:S05]  /*2b70*/  BRA `(.L_x_11054) ;  /* 0x0000000800947947 */ /* 0x000fea0003800000 */
.L_x_11049:
        /* <DEDUP_REMOVED lines=12> */
.L_x_11063:
[----:B------:R-:W-:Y:S01]  /*2c40*/  FMUL.FTZ R4, R4, 1 ;  /* 0x3f80000004047820 */ /* 0x000fe20000410000 */
[----:B------:R-:W-:-:S05]  /*2c50*/  CS2R R6, SRZ ;  /* 0x0000000000067805 */ /* 0x000fca000001ff00 */
[----:B------:R-:W1:Y:S02]  /*2c60*/  F2F.F64.F32 R4, R4 ;  /* 0x0000000400047310 */ /* 0x000e640000201800 */
[----:B-1----:R1:W-:Y:S01]  /*2c70*/  STG.E.128 desc[UR36][R16.64], R4 ;  /* 0x0000000410007986 */ /* 0x0023e2000c101d24 */
[----:B------:R-:W-:Y:S05]  /*2c80*/  BRA `(.L_x_11054) ;  /* 0x0000000800507947 */ /* 0x000fea0003800000 */
.L_x_11062:
        /* <DEDUP_REMOVED lines=20> */
.L_x_11067:
[----:B------:R-:W-:Y:S05]  /*2dd0*/  BSYNC B0 ;  /* 0x0000000000007941 */ /* 0x000fea0003800000 */
.L_x_11066:
[----:B------:R-:W-:-:S05]  /*2de0*/  LOP3.LUT R5, R0, R5, RZ, 0xfc, !PT ;  /* 0x0000000500057212 */ /* 0x000fca00078efcff */
[----:B------:R1:W-:Y:S01]  /*2df0*/  STG.E.U8 desc[UR36][R16.64], R5 ;  /* 0x0000000510007986 */ /* 0x0003e2000c101124 */
[----:B------:R-:W-:Y:S05]  /*2e00*/  BRA `(.L_x_11054) ;  /* 0x0000000400f07947 */ /* 0x000fea0003800000 */
.L_x_11065:
        /* <DEDUP_REMOVED lines=12> */
.L_x_11069:
[----:B------:R-:W-:Y:S01]  /*2ed0*/  IMAD.MOV.U32 R0, RZ, RZ, 0x7f ;  /* 0x0000007fff007424 */ /* 0x000fe200078e00ff */
[----:B------:R-:W-:-:S04]  /*2ee0*/  ISETP.GT.U32.AND P0, PT, R2, 0x7f800000, PT ;  /* 0x7f8000000200780c */ /* 0x000fc80003f04070 */
[----:B------:R-:W-:-:S09]  /*2ef0*/  SEL R0, R0, 0x7c, P0 ;  /* 0x0000007c00007807 */ /* 0x000fd20000000000 */
.L_x_11070:
[----:B------:R-:W-:Y:S05]  /*2f00*/  BSYNC B0 ;  /* 0x0000000000007941 */ /* 0x000fea0003800000 */
.L_x_11068:
[----:B------:R-:W-:-:S04]  /*2f10*/  LOP3.LUT R4, R4, 0x80000000, RZ, 0xc0, !PT ;  /* 0x8000000004047812 */ /* 0x000fc800078ec0ff */
[----:B------:R-:W-:-:S04]  /*2f20*/  SHF.R.U32.HI R3, RZ, 0x18, R4 ;  /* 0x00000018ff037819 */ /* 0x000fc80000011604 */
[----:B------:R-:W-:-:S05]  /*2f30*/  LOP3.LUT R3, R0, R3, RZ, 0xfc, !PT ;  /* 0x0000000300037212 */ /* 0x000fca00078efcff */
[----:B------:R1:W-:Y:S01]  /*2f40*/  STG.E.U8 desc[UR36][R16.64], R3 ;  /* 0x0000000310007986 */ /* 0x0003e2000c101124 */
[----:B------:R-:W-:Y:S05]  /*2f50*/  BRA `(.L_x_11054) ;  /* 0x00000004009c7947 */ /* 0x000fea0003800000 */
.L_x_11064:
[----:B------:R-:W-:-:S05]  /*2f60*/  F2FP.BF16.F32.PACK_AB R4, RZ, R4 ;  /* 0x00000004ff04723e */ /* 0x000fca00000010ff */
[----:B------:R1:W-:Y:S01]  /*2f70*/  STG.E.U16 desc[UR36][R16.64], R4 ;  /* 0x0000000410007986 */ /* 0x0003e2000c101524 */
[----:B------:R-:W-:Y:S05]  /*2f80*/  BRA `(.L_x_11054) ;  /* 0x0000000400907947 */ /* 0x000fea0003800000 */
.L_x_11061:
        /* <DEDUP_REMOVED lines=11> */
.L_x_11073:
        /* <DEDUP_REMOVED lines=16> */
.L_x_11076:
[----:B------:R-:W-:-:S04]  /*3140*/  LOP3.LUT R4, R4, 0x80000000, RZ, 0xc0, !PT ;  /* 0x8000000004047812 */ /* 0x000fc800078ec0ff */
[----:B------:R-:W-:-:S04]  /*3150*/  SHF.R.U32.HI R3, RZ, 0x18, R4 ;  /* 0x00000018ff037819 */ /* 0x000fc80000011604 */
[----:B------:R-:W-:-:S04]  /*3160*/  LOP3.LUT R0, R0, R3, RZ, 0xfc, !PT ;  /* 0x0000000300007212 */ /* 0x000fc800078efcff */
[----:B------:R-:W-:-:S07]  /*3170*/  PRMT R8, R0, 0x7610, R8 ;  /* 0x0000761000087816 */ /* 0x000fce0000000008 */
.L_x_11075:
[----:B------:R-:W-:Y:S05]  /*3180*/  BSYNC B0 ;  /* 0x0000000000007941 */ /* 0x000fea0003800000 */
.L_x_11074:
[----:B------:R4:W-:Y:S01]  /*3190*/  STG.E.U8 desc[UR36][R16.64], R8 ;  /* 0x0000000810007986 */ /* 0x0009e2000c101124 */
[----:B------:R-:W-:Y:S05]  /*31a0*/  BRA `(.L_x_11054) ;  /* 0x0000000400087947 */ /* 0x000fea0003800000 */
.L_x_11072:
        /* <DEDUP_REMOVED lines=16> */
.L_x_11079:
[----:B------:R-:W-:-:S04]  /*32b0*/  LOP3.LUT R4, R4, 0x80000000, RZ, 0xc0, !PT ;  /* 0x8000000004047812 */ /* 0x000fc800078ec0ff */
[----:B------:R-:W-:-:S04]  /*32c0*/  SHF.R.U32.HI R3, RZ, 0x18, R4 ;  /* 0x00000018ff037819 */ /* 0x000fc80000011604 */
[----:B------:R-:W-:-:S04]  /*32d0*/  LOP3.LUT R0, R0, R3, RZ, 0xfc, !PT ;  /* 0x0000000300007212 */ /* 0x000fc800078efcff */
[----:B------:R-:W-:-:S07]  /*32e0*/  PRMT R8, R0, 0x7610, R8 ;  /* 0x0000761000087816 */ /* 0x000fce0000000008 */
.L_x_11078:
[----:B------:R-:W-:Y:S05]  /*32f0*/  BSYNC B0 ;  /* 0x0000000000007941 */ /* 0x000fea0003800000 */
.L_x_11077:
[----:B------:R1:W-:Y:S01]  /*3300*/  STG.E.U8 desc[UR36][R16.64], R8 ;  /* 0x0000000810007986 */ /* 0x0003e2000c101124 */
[----:B------:R-:W-:Y:S05]  /*3310*/  BRA `(.L_x_11054) ;  /* 0x0000000000ac7947 */ /* 0x000fea0003800000 */
.L_x_11071:
        /* <DEDUP_REMOVED lines=21> */
.L_x_11053:
        /* <DEDUP_REMOVED lines=16> */
.L_x_11082:
[----:B------:R-:W-:Y:S05]  /*3570*/  BRA `(.L_x_11054) ;  /* 0x0000000000147947 */ /* 0x000fea0003800000 */
.L_x_11081:
[----:B------:R-:W1:Y:S02]  /*3580*/  F2I.U64.TRUNC R4, R4 ;  /* 0x0000000400047311 */ /* 0x000e64000020d800 */
[----:B-1----:R2:W-:Y:S01]  /*3590*/  STG.E.64 desc[UR36][R16.64], R4 ;  /* 0x0000000410007986 */ /* 0x0025e2000c101b24 */
[----:B------:R-:W-:Y:S05]  /*35a0*/  BRA `(.L_x_11054) ;  /* 0x0000000000087947 */ /* 0x000fea0003800000 */
.L_x_11080:
[----:B------:R-:W1:Y:S02]  /*35b0*/  F2I.FTZ.U32.TRUNC.NTZ R3, R4 ;  /* 0x0000000400037305 */ /* 0x000e64000021f000 */
[----:B-1----:R1:W-:Y:S02]  /*35c0*/  STG.E desc[UR36][R16.64], R3 ;  /* 0x0000000310007986 */ /* 0x0023e4000c101924 */
.L_x_11054:
[----:B------:R-:W-:-:S04]  /*35d0*/  IMAD R18, R18, 0x200, R23 ;  /* 0x0000020012127824 */ /* 0x000fc800078e0217 */
[----:B------:R-:W-:-:S07]  /*35e0*/  VIADD R19, R18, 0x80 ;  /* 0x0000008012137836 */ /* 0x000fce0000000000 */
.L_x_11008:
[----:B------:R-:W-:Y:S05]  /*35f0*/  BSYNC B7 ;  /* 0x0000000000077941 */ /* 0x000fea0003800000 */
.L_x_11007:
        /* <DEDUP_REMOVED lines=307> */
.L_x_11085:
[----:B------:R-:W1:Y:S01]  /*4930*/  LDC.U8 R3, c[0x0][0x429] ;  /* 0x00010a40ff037b82 */ /* 0x000e620000000000 */
[----:B------:R-:W-:Y:S01]  /*4940*/  ULDC.64 UR4, c[0x0][0x410] ;  /* 0x0001040000047ab9 */ /* 0x000fe20000000a00 */
[----:B------:R-:W-:Y:S01]  /*4950*/  ULDC.64 UR6, c[0x0][0x418] ;  /* 0x0001060000067ab9 */ /* 0x000fe20000000a00 */
[----:B------:R-:W-:Y:S01]  /*4960*/  IADD3 R16, P0, R16, UR4, RZ ;  /* 0x0000000410107c10 */ /* 0x000fe2000ff1e0ff */
[----:B------:R-:W-:Y:S01]  /*4970*/  BSSY B6, `(.L_x_11086) ;  /* 0x00000e0000067945 */ /* 0x000fe20003800000 */
        /* <DEDUP_REMOVED lines=17> */
.L_x_11090:
[----:B------:R-:W2:Y:S02]  /*4a90*/  LDG.E.U8 R2, desc[UR36][R4.64] ;  /* 0x0000002404027981 */ /* 0x000ea4000c1e1100 */
[----:B--2---:R-:W-:Y:S01]  /*4aa0*/  I2FP.F32.U32 R2, R2 ;  /* 0x0000000200027245 */ /* 0x004fe20000201000 */
[----:B------:R-:W-:Y:S06]  /*4ab0*/  BRA `(.L_x_11092) ;  /* 0x0000000c002c7947 */ /* 0x000fec0003800000 */
.L_x_11089:
        /* <DEDUP_REMOVED lines=9> */
.L_x_11094:
[----:B------:R-:W2:Y:S02]  /*4b50*/  LDG.E R2, desc[UR36][R4.64] ;  /* 0x0000002404027981 */ /* 0x000ea4000c1e1900 */
[----:B--2---:R-:W-:Y:S01]  /*4b60*/  I2FP.F32.S32 R2, R2 ;  /* 0x0000000200027245 */ /* 0x004fe20000201400 */
[----:B------:R-:W-:Y:S06]  /*4b70*/  BRA `(.L_x_11092) ;  /* 0x0000000800fc7947 */ /* 0x000fec0003800000 */
.L_x_11093:
[----:B------:R-:W2:Y:S02]  /*4b80*/  LDG.E.U16 R2, desc[UR36][R4.64] ;  /* 0x0000002404027981 */ /* 0x000ea4000c1e1500 */
[----:B--2---:R-:W3:Y:S01]  /*4b90*/  I2F.S16 R2, R2 ;  /* 0x0000000200027306 */ /* 0x004ee20000101400 */
[----:B------:R-:W-:Y:S05]  /*4ba0*/  BRA `(.L_x_11092) ;  /* 0x0000000800f07947 */ /* 0x000fea0003800000 */
.L_x_11088:
        /* <DEDUP_REMOVED lines=8> */
.L_x_11096:
[----:B------:R-:W2:Y:S02]  /*4c30*/  LDG.E.U16 R2, desc[UR36][R4.64] ;  /* 0x0000002404027981 */ /* 0x000ea4000c1e1500 */
[----:B--2---:R-:W-:Y:S01]  /*4c40*/  HADD2.F32 R2, -RZ, R2.H0_H0 ;  /* 0x20000002ff027230 */ /* 0x004fe20000004100 */
[----:B------:R-:W-:Y:S06]  /*4c50*/  BRA `(.L_x_11092) ;  /* 0x0000000800c47947 */ /* 0x000fec0003800000 */
.L_x_11095:
        /* <DEDUP_REMOVED lines=8> */
.L_x_11098:
[----:B------:R-:W2:Y:S02]  /*4ce0*/  LDG.E.U16 R2, desc[UR36][R4.64] ;  /* 0x0000002404027981 */ /* 0x000ea4000c1e1500 */
[----:B--2---:R-:W-:Y:S01]  /*4cf0*/  HADD2.F32 R2, -RZ, R2.H0_H0 ;  /* 0x20000002ff027230 */ /* 0x004fe20000004100 */
[----:B------:R-:W-:Y:S06]  /*4d00*/  BRA `(.L_x_11092) ;  /* 0x0000000800987947 */ /* 0x000fec0003800000 */
.L_x_11097:
[----:B------:R-:W2:Y:S01]  /*4d10*/  LDG.E.64 R4, desc[UR36][R4.64] ;  /* 0x0000002404047981 */ /* 0x000ea2000c1e1b00 */
[----:B------:R-:W-:Y:S01]  /*4d20*/  UMOV UR4, 0xf0000000 ;  /* 0xf000000000047882 */ /* 0x000fe20000000000 */
[----:B------:R-:W-:Y:S01]  /*4d30*/  UMOV UR5, 0x380fffff ;  /* 0x380fffff00057882 */ /* 0x000fe20000000000 */
[----:B--2---:R-:W1:Y:S01]  /*4d40*/  F2F.F32.F64 R2, R4 ;  /* 0x0000000400027310 */ /* 0x004e620000301000 */
[----:B------:R-:W-:-:S14]  /*4d50*/  DSETP.GEU.AND P0, PT, |R4|, UR4, PT ;  /* 0x0000000404007e2a */ /* 0x000fdc000bf0e200 */
[----:B-1----:R-:W-:Y:S01]  /*4d60*/  @!P0 FMUL R2, R2, 1.175494350822287508e-38 ;  /* 0x0080000002028820 */ /* 0x002fe20000400000 */
[----:B------:R-:W-:Y:S06]  /*4d70*/  BRA `(.L_x_11092) ;  /* 0x00000008007c7947 */ /* 0x000fec0003800000 */
.L_x_11087:
        /* <DEDUP_REMOVED lines=12> */
.L_x_11101:
[----:B------:R-:W2:Y:S01]  /*4e40*/  LDG.E.64 R4, desc[UR36][R4.64] ;  /* 0x0000002404047981 */ /* 0x000ea2000c1e1b00 */
[----:B------:R-:W-:Y:S01]  /*4e50*/  UMOV UR4, 0xf0000000 ;  /* 0xf000000000047882 */ /* 0x000fe20000000000 */
[----:B------:R-:W-:Y:S01]  /*4e60*/  UMOV UR5, 0x380fffff ;  /* 0x380fffff00057882 */ /* 0x000fe20000000000 */
[----:B--2---:R-:W1:Y:S01]  /*4e70*/  F2F.F32.F64 R2, R4 ;  /* 0x0000000400027310 */ /* 0x004e620000301000 */
[----:B------:R-:W-:-:S14]  /*4e80*/  DSETP.GEU.AND P0, PT, |R4|, UR4, PT ;  /* 0x0000000404007e2a */ /* 0x000fdc000bf0e200 */
[----:B-1----:R-:W-:Y:S01]  /*4e90*/  @!P0 FMUL R2, R2, 1.175494350822287508e-38 ;  /* 0x0080000002028820 */ /* 0x002fe20000400000 */
[----:B------:R-:W-:Y:S06]  /*4ea0*/  BRA `(.L_x_11092) ;  /* 0x0000000800307947 */ /* 0x000fec0003800000 */
.L_x_11100:
        /* <DEDUP_REMOVED lines=26> */
.L_x_11103:
        /* <DEDUP_REMOVED lines=13> */
.L_x_11102:
[----:B------:R-:W2:Y:S02]  /*5120*/  LDG.E.U16 R2, desc[UR36][R4.64] ;  /* 0x0000002404027981 */ /* 0x000ea4000c1e1500 */
[----:B--2---:R-:W-:Y:S01]  /*5130*/  IMAD.U32 R2, R2, 0x10000, RZ ;  /* 0x0001000002027824 */ /* 0x004fe200078e00ff */
[----:B------:R-:W-:Y:S06]  /*5140*/  BRA `(.L_x_11092) ;  /* 0x0000000400887947 */ /* 0x000fec0003800000 */
.L_x_11099:
        /* <DEDUP_REMOVED lines=11> */
.L_x_11106:
        /* <DEDUP_REMOVED lines=20> */
.L_x_11108:
[----:B------:R-:W-:Y:S05]  /*5340*/  BSYNC B0 ;  /* 0x0000000000007941 */ /* 0x000fea0003800000 */
.L_x_11107:
[----:B------:R-:W-:Y:S01]  /*5350*/  IMAD.SHL.U32 R2, R2, 0x100000, RZ ;  /* 0x0010000002027824 */ /* 0x000fe200078e00ff */
[----:B------:R-:W-:-:S04]  /*5360*/  LEA R3, R0, 0x3b800000, 0x17 ;  /* 0x3b80000000037811 */ /* 0x000fc800078eb8ff */
[----:B------:R-:W-:Y:S01]  /*5370*/  LOP3.LUT R2, R3, R2, R4, 0xfe, !PT ;  /* 0x0000000203027212 */ /* 0x000fe200078efe04 */
[----:B------:R-:W-:Y:S06]  /*5380*/  BRA `(.L_x_11092) ;  /* 0x0000000000f87947 */ /* 0x000fec0003800000 */
.L_x_11105:
        /* <DEDUP_REMOVED lines=20> */
.L_x_11110:
[----:B------:R-:W-:Y:S05]  /*54d0*/  BSYNC B0 ;  /* 0x0000000000007941 */ /* 0x000fea0003800000 */
.L_x_11109:
[----:B------:R-:W-:Y:S01]  /*54e0*/  IMAD.SHL.U32 R2, R2, 0x200000, RZ ;  /* 0x0020000002027824 */ /* 0x000fe200078e00ff */
[----:B------:R-:W-:-:S04]  /*54f0*/  LEA R3, R0, 0x37800000, 0x17 ;  /* 0x3780000000037811 */ /* 0x000fc800078eb8ff */
[----:B------:R-:W-:Y:S01]  /*5500*/  LOP3.LUT R2, R3, R2, R4, 0xfe, !PT ;  /* 0x0000000203027212 */ /* 0x000fe200078efe04 */
[----:B------:R-:W-:Y:S06]  /*5510*/  BRA `(.L_x_11092) ;  /* 0x0000000000947947 */ /* 0x000fec0003800000 */
.L_x_11104:
        /* <DEDUP_REMOVED lines=14> */
.L_x_11091:
        /* <DEDUP_REMOVED lines=16> */
.L_x_11113:
[----:B------:R-:W-:Y:S01]  /*5700*/  IMAD.MOV.U32 R2, RZ, RZ, RZ ;  /* 0x000000ffff027224 */ /* 0x000fe200078e00ff */
[----:B------:R-:W-:Y:S06]  /*5710*/  BRA `(.L_x_11092) ;  /* 0x0000000000147947 */ /* 0x000fec0003800000 */
.L_x_11112:
[----:B------:R-:W2:Y:S02]  /*5720*/  LDG.E.64 R2, desc[UR36][R4.64] ;  /* 0x0000002404027981 */ /* 0x000ea4000c1e1b00 */
[----:B--2---:R1:W2:Y:S01]  /*5730*/  I2F.U64 R2, R2 ;  /* 0x0000000200027312 */ /* 0x0042a20000301000 */
[----:B------:R-:W-:Y:S05]  /*5740*/  BRA `(.L_x_11092) ;  /* 0x0000000000087947 */ /* 0x000fea0003800000 */
.L_x_11111:
[----:B------:R-:W2:Y:S02]  /*5750*/  LDG.E R2, desc[UR36][R4.64] ;  /* 0x0000002404027981 */ /* 0x000ea4000c1e1900 */
[----:B--2---:R-:W-:-:S07]  /*5760*/  I2FP.F32.U32 R2, R2 ;  /* 0x0000000200027245 */ /* 0x004fce0000201000 */
.L_x_11092:
[----:B------:R-:W-:Y:S05]  /*5770*/  BSYNC B6 ;  /* 0x0000000000067941 */ /* 0x000fea0003800000 */
.L_x_11086:
[----:B--2345:R-:W-:Y:S01]  /*5780*/  FSETP.NEU.FTZ.AND P0, PT, R2, RZ, PT ;  /* 0x000000ff0200720b */ /* 0x03cfe20003f1d000 */
[----:B------:R-:W-:-:S12]  /*5790*/  BSSY B1, `(.L_x_11114) ;  /* 0x000005a000017945 */ /* 0x000fd80003800000 */
[----:B-1----:R-:W1:Y:S01]  /*57a0*/  @!P0 LDC R3, c[0x0][0x424] ;  /* 0x00010900ff038b82 */ /* 0x002e620000000800 */
[----:B------:R-:W1:Y:S02]  /*57b0*/  @!P0 MUFU.RCP R4, R2 ;  /* 0x0000000200048308 */ /* 0x000e640000001000 */
[----:B-1----:R-:W-:Y:S01]  /*57c0*/  @!P0 FMUL.FTZ R4, R4, R3 ;  /* 0x0000000304048220 */ /* 0x002fe20000410000 */
[----:B------:R-:W-:Y:S06]  /*57d0*/  @!P0 BRA `(.L_x_11115) ;  /* 0x0000000400548947 */ /* 0x000fec0003800000 */
[----:B------:R-:W1:Y:S01]  /*57e0*/  LDC R3, c[0x0][0x424] ;  /* 0x00010900ff037b82 */ /* 0x000e620000000800 */
[----:B------:R-:W-:Y:S01]  /*57f0*/  BSSY B0, `(.L_x_11116) ;  /* 0x0000040000007945 */ /* 0x000fe20003800000 */
[C---:B-1----:R-:W-:Y:S01]  /*5800*/  FSETP.GEU.FTZ.AND P0, PT, |R3|.reuse, |R2|, PT ;  /* 0x400000020300720b */ /* 0x042fe20003f1e200 */
[----:B------:R-:W-:-:S12]  /*5810*/  FADD.FTZ R0, |R3|, -RZ ;  /* 0x800000ff03007221 */ /* 0x000fd80000010200 */
        /* <DEDUP_REMOVED lines=24> */
.L_x_11121:
[----:B------:R-:W-:Y:S01]  /*59a0*/  FSETP.GEU.FTZ.AND P0, PT, R5, -R9, PT ;  /* 0x800000090500720b */ /* 0x000fe20003f1e000 */
[----:B------:R-:W-:-:S12]  /*59b0*/  FADD.FTZ R7, R7, -1 ;  /* 0xbf80000007077421 */ /* 0x000fd80000010000 */
[----:B------:R-:W-:-:S07]  /*59c0*/  @!P0 FADD.FTZ R7, R7, -1 ;  /* 0xbf80000007078421 */ /* 0x000fce0000010000 */
.L_x_11120:
[----:B------:R-:W-:Y:S05]  /*59d0*/  BSYNC B2 ;  /* 0x0000000000027941 */ /* 0x000fea0003800000 */
.L_x_11119:
[----:B------:R-:W-:Y:S01]  /*59e0*/  FFMA.FTZ R0, -R9, R7, R0 ;  /* 0x0000000709007223 */ /* 0x000fe20000010100 */
[----:B------:R-:W-:Y:S06]  /*59f0*/  BRA `(.L_x_11117) ;  /* 0x00000000007c7947 */ /* 0x000fec0003800000 */
.L_x_11118:
        /* <DEDUP_REMOVED lines=15> */
.L_x_11124:
        /* <DEDUP_REMOVED lines=13> */
.L_x_11123:
[----:B------:R-:W-:Y:S05]  /*5bc0*/  BSYNC B2 ;  /* 0x0000000000027941 */ /* 0x000fea0003800000 */
.L_x_11122:
[----:B------:R-:W-:-:S04]  /*5bd0*/  FMUL.FTZ R5, R4, 1.1920928955078125e-07 ;  /* 0x3400000004057820 */ /* 0x000fc80000410000 */
[----:B------:R-:W-:-:S07]  /*5be0*/  FMUL.FTZ R0, R8, R5 ;  /* 0x0000000508007220 */ /* 0x000fce0000410000 */
.L_x_11117:
[----:B------:R-:W-:Y:S05]  /*5bf0*/  BSYNC B0 ;  /* 0x0000000000007941 */ /* 0x000fea0003800000 */
.L_x_11116:
        /* <DEDUP_REMOVED lines=19> */
.L_x_11115:
[----:B------:R-:W-:Y:S05]  /*5d30*/  BSYNC B1 ;  /* 0x0000000000017941 */ /* 0x000fea0003800000 */
.L_x_11114:
        /* <DEDUP_REMOVED lines=15> */
.L_x_11128:
[----:B------:R-:W1:Y:S02]  /*5e30*/  F2I.S64.TRUNC R4, R4 ;  /* 0x0000000400047311 */ /* 0x000e64000020d900 */
[----:B-1----:R-:W-:-:S05]  /*5e40*/  IMAD.MOV.U32 R3, RZ, RZ, R4 ;  /* 0x000000ffff037224 */ /* 0x002fca00078e0004 */
[----:B------:R1:W-:Y:S01]  /*5e50*/  STG.E.U8 desc[UR36][R16.64], R3 ;  /* 0x0000000310007986 */ /* 0x0003e2000c101124 */
[----:B------:R-:W-:Y:S05]  /*5e60*/  BRA `(.L_x_11130) ;  /* 0x0000000c00407947 */ /* 0x000fea0003800000 */
.L_x_11127:
        /* <DEDUP_REMOVED lines=9> */
.L_x_11132:
[----:B------:R-:W1:Y:S02]  /*5f00*/  F2I.FTZ.TRUNC.NTZ R3, R4 ;  /* 0x0000000400037305 */ /* 0x000e64000021f100 */
[----:B-1----:R1:W-:Y:S01]  /*5f10*/  STG.E desc[UR36][R16.64], R3 ;  /* 0x0000000310007986 */ /* 0x0023e2000c101924 */
[----:B------:R-:W-:Y:S05]  /*5f20*/  BRA `(.L_x_11130) ;  /* 0x0000000c00107947 */ /* 0x000fea0003800000 */
.L_x_11131:
[----:B------:R-:W1:Y:S02]  /*5f30*/  F2I.FTZ.TRUNC.NTZ R3, R4 ;  /* 0x0000000400037305 */ /* 0x000e64000021f100 */
[----:B-1----:R1:W-:Y:S01]  /*5f40*/  STG.E.U16 desc[UR36][R16.64], R3 ;  /* 0x0000000310007986 */ /* 0x0023e2000c101524 */
[----:B------:R-:W-:Y:S05]  /*5f50*/  BRA `(.L_x_11130) ;  /* 0x0000000c00047947 */ /* 0x000fea0003800000 */
.L_x_11126:
        /* <DEDUP_REMOVED lines=8> */
.L_x_11134:
[----:B------:R-:W-:-:S05]  /*5fe0*/  F2FP.F16.F32.PACK_AB R4, RZ, R4 ;  /* 0x00000004ff04723e */ /* 0x000fca00000000ff */
[----:B------:R1:W-:Y:S01]  /*5ff0*/  STG.E.U16 desc[UR36][R16.64], R4 ;  /* 0x0000000410007986 */ /* 0x0003e2000c101524 */
[----:B------:R-:W-:Y:S05]  /*6000*/  BRA `(.L_x_11130) ;  /* 0x0000000800d87947 */ /* 0x000fea0003800000 */
.L_x_11133:
        /* <DEDUP_REMOVED lines=9> */
.L_x_11136:
[----:B------:R-:W-:-:S04]  /*60a0*/  F2FP.F16.F32.PACK_AB R3, RZ, R4 ;  /* 0x00000004ff03723e */ /* 0x000fc800000000ff */
[----:B------:R-:W-:-:S05]  /*60b0*/  PRMT R3, R3, 0x5410, RZ ;  /* 0x0000541003037816 */ /* 0x000fca00000000ff */
[----:B------:R1:W-:Y:S01]  /*60c0*/  STG.E desc[UR36][R16.64], R3 ;  /* 0x0000000310007986 */ /* 0x0003e2000c101924 */
[----:B------:R-:W-:Y:S05]  /*60d0*/  BRA `(.L_x_11130) ;  /* 0x0000000800a47947 */ /* 0x000fea0003800000 */
.L_x_11135:
[----:B------:R-:W-:-:S06]  /*60e0*/  FMUL.FTZ R2, R4, 1 ;  /* 0x3f80000004027820 */ /* 0x000fcc0000410000 */
[----:B------:R-:W1:Y:S02]  /*60f0*/  F2F.F64.F32 R2, R2 ;  /* 0x0000000200027310 */ /* 0x000e640000201800 */
[----:B-1----:R1:W-:Y:S01]  /*6100*/  STG.E.64 desc[UR36][R16.64], R2 ;  /* 0x0000000210007986 */ /* 0x0023e2000c101b24 */
[----:B------:R-:W-:Y:S05]  /*6110*/  BRA `(.L_x_11130) ;  /* 0x0000000800947947 */ /* 0x000fea0003800000 */
.L_x_11125:
        /* <DEDUP_REMOVED lines=12> */
.L_x_11139:
[----:B------:R-:W-:Y:S01]  /*61e0*/  FMUL.FTZ R4, R4, 1 ;  /* 0x3f80000004047820 */ /* 0x000fe20000410000 */
[----:B------:R-:W-:-:S05]  /*61f0*/  CS2R R6, SRZ ;  /* 0x0000000000067805 */ /* 0x000fca000001ff00 */
[----:B------:R-:W1:Y:S02]  /*6200*/  F2F.F64.F32 R4, R4 ;  /* 0x0000000400047310 */ /* 0x000e640000201800 */
[----:B-1----:R1:W-:Y:S01]  /*6210*/  STG.E.128 desc[UR36][R16.64], R4 ;  /* 0x0000000410007986 */ /* 0x0023e2000c101d24 */
[----:B------:R-:W-:Y:S05]  /*6220*/  BRA `(.L_x_11130) ;  /* 0x0000000800507947 */ /* 0x000fea0003800000 */
.L_x_11138:
        /* <DEDUP_REMOVED lines=20> */
.L_x_11143:
[----:B------:R-:W-:Y:S05]  /*6370*/  BSYNC B0 ;  /* 0x0000000000007941 */ /* 0x000fea0003800000 */
.L_x_11142:
[----:B------:R-:W-:-:S05]  /*6380*/  LOP3.LUT R5, R0, R5, RZ, 0xfc, !PT ;  /* 0x0000000500057212 */ /* 0x000fca00078efcff */
[----:B------:R1:W-:Y:S01]  /*6390*/  STG.E.U8 desc[UR36][R16.64], R5 ;  /* 0x0000000510007986 */ /* 0x0003e2000c101124 */
[----:B------:R-:W-:Y:S05]  /*63a0*/  BRA `(.L_x_11130) ;  /* 0x0000000400f07947 */ /* 0x000fea0003800000 */
.L_x_11141:
        /* <DEDUP_REMOVED lines=12> */
.L_x_11145:
[----:B------:R-:W-:Y:S01]  /*6470*/  IMAD.MOV.U32 R0, RZ, RZ, 0x7f ;  /* 0x0000007fff007424 */ /* 0x000fe200078e00ff */
[----:B------:R-:W-:-:S04]  /*6480*/  ISETP.GT.U32.AND P0, PT, R2, 0x7f800000, PT ;  /* 0x7f8000000200780c */ /* 0x000fc80003f04070 */
[----:B------:R-:W-:-:S09]  /*6490*/  SEL R0, R0, 0x7c, P0 ;  /* 0x0000007c00007807 */ /* 0x000fd20000000000 */
.L_x_11146:
[----:B------:R-:W-:Y:S05]  /*64a0*/  BSYNC B0 ;  /* 0x0000000000007941 */ /* 0x000fea0003800000 */
.L_x_11144:
[----:B------:R-:W-:-:S04]  /*64b0*/  LOP3.LUT R4, R4, 0x80000000, RZ, 0xc0, !PT ;  /* 0x8000000004047812 */ /* 0x000fc800078ec0ff */
[----:B------:R-:W-:-:S04]  /*64c0*/  SHF.R.U32.HI R3, RZ, 0x18, R4 ;  /* 0x00000018ff037819 */ /* 0x000fc80000011604 */
[----:B------:R-:W-:-:S05]  /*64d0*/  LOP3.LUT R3, R0, R3, RZ, 0xfc, !PT ;  /* 0x0000000300037212 */ /* 0x000fca00078efcff */
[----:B------:R1:W-:Y:S01]  /*64e0*/  STG.E.U8 desc[UR36][R16.64], R3 ;  /* 0x0000000310007986 */ /* 0x0003e2000c101124 */
[----:B------:R-:W-:Y:S05]  /*64f0*/  BRA `(.L_x_11130) ;  /* 0x00000004009c7947 */ /* 0x000fea0003800000 */
.L_x_11140:
[----:B------:R-:W-:-:S05]  /*6500*/  F2FP.BF16.F32.PACK_AB R4, RZ, R4 ;  /* 0x00000004ff04723e */ /* 0x000fca00000010ff */
[----:B------:R1:W-:Y:S01]  /*6510*/  STG.E.U16 desc[UR36][R16.64], R4 ;  /* 0x0000000410007986 */ /* 0x0003e2000c101524 */
[----:B------:R-:W-:Y:S05]  /*6520*/  BRA `(.L_x_11130) ;  /* 0x0000000400907947 */ /* 0x000fea0003800000 */
.L_x_11137:
        /* <DEDUP_REMOVED lines=11> */
.L_x_11149:
        /* <DEDUP_REMOVED lines=16> */
.L_x_11152:
[----:B------:R-:W-:-:S04]  /*66e0*/  LOP3.LUT R4, R4, 0x80000000, RZ, 0xc0, !PT ;  /* 0x8000000004047812 */ /* 0x000fc800078ec0ff */
[----:B------:R-:W-:-:S04]  /*66f0*/  SHF.R.U32.HI R3, RZ, 0x18, R4 ;  /* 0x00000018ff037819 */ /* 0x000fc80000011604 */
[----:B------:R-:W-:-:S04]  /*6700*/  LOP3.LUT R0, R0, R3, RZ, 0xfc, !PT ;  /* 0x0000000300007212 */ /* 0x000fc800078efcff */
[----:B------:R-:W-:-:S07]  /*6710*/  PRMT R8, R0, 0x7610, R8 ;  /* 0x0000761000087816 */ /* 0x000fce0000000008 */
.L_x_11151:
[----:B------:R-:W-:Y:S05]  /*6720*/  BSYNC B0 ;  /* 0x0000000000007941 */ /* 0x000fea0003800000 */
.L_x_11150:
[----:B------:R4:W-:Y:S01]  /*6730*/  STG.E.U8 desc[UR36][R16.64], R8 ;  /* 0x0000000810007986 */ /* 0x0009e2000c101124 */
[----:B------:R-:W-:Y:S05]  /*6740*/  BRA `(.L_x_11130) ;  /* 0x0000000400087947 */ /* 0x000fea0003800000 */
.L_x_11148:
        /* <DEDUP_REMOVED lines=16> */
.L_x_11155:
[----:B------:R-:W-:-:S04]  /*6850*/  LOP3.LUT R4, R4, 0x80000000, RZ, 0xc0, !PT ;  /* 0x8000000004047812 */ /* 0x000fc800078ec0ff */
[----:B------:R-:W-:-:S04]  /*6860*/  SHF.R.U32.HI R3, RZ, 0x18, R4 ;  /* 0x00000018ff037819 */ /* 0x000fc80000011604 */
[----:B------:R-:W-:-:S04]  /*6870*/  LOP3.LUT R0, R0, R3, RZ, 0xfc, !PT ;  /* 0x0000000300007212 */ /* 0x000fc800078efcff */
[----:B------:R-:W-:-:S07]  /*6880*/  PRMT R8, R0, 0x7610, R8 ;  /* 0x0000761000087816 */ /* 0x000fce0000000008 */
.L_x_11154:
[----:B------:R-:W-:Y:S05]  /*6890*/  BSYNC B0 ;  /* 0x0000000000007941 */ /* 0x000fea0003800000 */
.L_x_11153:
[----:B------:R1:W-:Y:S01]  /*68a0*/  STG.E.U8 desc[UR36][R16.64], R8 ;  /* 0x0000000810007986 */ /* 0x0003e2000c101124 */
[----:B------:R-:W-:Y:S05]  /*68b0*/  BRA `(.L_x_11130) ;  /* 0x0000000000ac7947 */ /* 0x000fea0003800000 */
.L_x_11147:
        /* <DEDUP_REMOVED lines=21> */
.L_x_11129:
        /* <DEDUP_REMOVED lines=16> */
.L_x_11158:
[----:B------:R-:W-:Y:S05]  /*6b10*/  BRA `(.L_x_11130) ;  /* 0x0000000000147947 */ /* 0x000fea0003800000 */
.L_x_11157:
[----:B------:R-:W1:Y:S02]  /*6b20*/  F2I.U64.TRUNC R4, R4 ;  /* 0x0000000400047311 */ /* 0x000e64000020d800 */
[----:B-1----:R3:W-:Y:S01]  /*6b30*/  STG.E.64 desc[UR36][R16.64], R4 ;  /* 0x0000000410007986 */ /* 0x0027e2000c101b24 */
[----:B------:R-:W-:Y:S05]  /*6b40*/  BRA `(.L_x_11130) ;  /* 0x0000000000087947 */ /* 0x000fea0003800000 */
.L_x_11156:
[----:B------:R-:W1:Y:S02]  /*6b50*/  F2I.FTZ.U32.TRUNC.NTZ R3, R4 ;  /* 0x0000000400037305 */ /* 0x000e64000021f000 */
[----:B-1----:R1:W-:Y:S02]  /*6b60*/  STG.E desc[UR36][R16.64], R3 ;  /* 0x0000000310007986 */ /* 0x0023e4000c101924 */
.L_x_11130:
[----:B------:R-:W-:-:S07]  /*6b70*/  VIADD R19, R19, 0x80 ;  /* 0x0000008013137836 */ /* 0x000fce0000000000 */
.L_x_11084:
[----:B------:R-:W-:Y:S05]  /*6b80*/  BSYNC B7 ;  /* 0x0000000000077941 */ /* 0x000fea0003800000 */
.L_x_11083:
        /* <DEDUP_REMOVED lines=307> */
.L_x_11161:
        /* <DEDUP_REMOVED lines=20> */
[----:B--2---:R-:W3:Y:S01]  /*8000*/  I2F.S16 R2, R2 ;  /* 0x0000000200027306 */ /* 0x004ee20000101400 */
[----:B------:R-:W-:Y:S05]  /*8010*/  BRA `(.L_x_11168) ;  /* 0x0000000c00387947 */ /* 0x000fea0003800000 */
.L_x_11166:
[----:B------:R-:W2:Y:S02]  /*8020*/  LDG.E.U8 R2, desc[UR36][R4.64] ;  /* 0x0000002404027981 */ /* 0x000ea4000c1e1100 */
[----:B--2---:R-:W-:Y:S01]  /*8030*/  I2FP.F32.U32 R2, R2 ;  /* 0x0000000200027245 */ /* 0x004fe20000201000 */
[----:B------:R-:W-:Y:S06]  /*8040*/  BRA `(.L_x_11168) ;  /* 0x0000000c002c7947 */ /* 0x000fec0003800000 */
.L_x_11165:
        /* <DEDUP_REMOVED lines=9> */
.L_x_11170:
[----:B------:R-:W2:Y:S02]  /*80e0*/  LDG.E R2, desc[UR36][R4.64] ;  /* 0x0000002404027981 */ /* 0x000ea4000c1e1900 */
[----:B--2---:R-:W-:Y:S01]  /*80f0*/  I2FP.F32.S32 R2, R2 ;  /* 0x0000000200027245 */ /* 0x004fe20000201400 */
[----:B------:R-:W-:Y:S06]  /*8100*/  BRA `(.L_x_11168) ;  /* 0x0000000800fc7947 */ /* 0x000fec0003800000 */
.L_x_11169:
[----:B------:R-:W2:Y:S02]  /*8110*/  LDG.E.U16 R2, desc[UR36][R4.64] ;  /* 0x0000002404027981 */ /* 0x000ea4000c1e1500 */
[----:B--2---:R-:W1:Y:S01]  /*8120*/  I2F.S16 R2, R2 ;  /* 0x0000000200027306 */ /* 0x004e620000101400 */
[----:B------:R-:W-:Y:S05]  /*8130*/  BRA `(.L_x_11168) ;  /* 0x0000000800f07947 */ /* 0x000fea0003800000 */
.L_x_11164:
        /* <DEDUP_REMOVED lines=8> */
.L_x_11172:
[----:B------:R-:W2:Y:S02]  /*81c0*/  LDG.E.U16 R2, desc[UR36][R4.64] ;  /* 0x0000002404027981 */ /* 0x000ea4000c1e1500 */
[----:B--2---:R-:W-:Y:S01]  /*81d0*/  HADD2.F32 R2, -RZ, R2.H0_H0 ;  /* 0x20000002ff027230 */ /* 0x004fe20000004100 */
[----:B------:R-:W-:Y:S06]  /*81e0*/  BRA `(.L_x_11168) ;  /* 0x0000000800c47947 */ /* 0x000fec0003800000 */
.L_x_11171:
        /* <DEDUP_REMOVED lines=8> */
.L_x_11174:
[----:B------:R-:W2:Y:S02]  /*8270*/  LDG.E.U16 R2, desc[UR36][R4.64] ;  /* 0x0000002404027981 */ /* 0x000ea4000c1e1500 */
[----:B--2---:R-:W-:Y:S01]  /*8280*/  HADD2.F32 R2, -RZ, R2.H0_H0 ;  /* 0x20000002ff027230 */ /* 0x004fe20000004100 */
[----:B------:R-:W-:Y:S06]  /*8290*/  BRA `(.L_x_11168) ;  /* 0x0000000800987947 */ /* 0x000fec0003800000 */
.L_x_11173:
[----:B------:R-:W2:Y:S01]  /*82a0*/  LDG.E.64 R4, desc[UR36][R4.64] ;  /* 0x0000002404047981 */ /* 0x000ea2000c1e1b00 */
[----:B------:R-:W-:Y:S01]  /*82b0*/  UMOV UR4, 0xf0000000 ;  /* 0xf000000000047882 */ /* 0x000fe20000000000 */
[----:B------:R-:W-:Y:S01]  /*82c0*/  UMOV UR5, 0x380fffff ;  /* 0x380fffff00057882 */ /* 0x000fe20000000000 */
[----:B--2---:R-:W1:Y:S01]  /*82d0*/  F2F.F32.F64 R2, R4 ;  /* 0x0000000400027310 */ /* 0x004e620000301000 */
[----:B------:R-:W-:-:S14]  /*82e0*/  DSETP.GEU.AND P0, PT, |R4|, UR4, PT ;  /* 0x0000000404007e2a */ /* 0x000fdc000bf0e200 */
[----:B-1----:R-:W-:Y:S01]  /*82f0*/  @!P0 FMUL R2, R2, 1.175494350822287508e-38 ;  /* 0x0080000002028820 */ /* 0x002fe20000400000 */
[----:B------:R-:W-:Y:S06]  /*8300*/  BRA `(.L_x_11168) ;  /* 0x00000008007c7947 */ /* 0x000fec0003800000 */
.L_x_11163:
        /* <DEDUP_REMOVED lines=12> */
.L_x_11177:
[----:B------:R-:W2:Y:S01]  /*83d0*/  LDG.E.64 R4, desc[UR36][R4.64] ;  /* 0x0000002404047981 */ /* 0x000ea2000c1e1b00 */
[----:B------:R-:W-:Y:S01]  /*83e0*/  UMOV UR4, 0xf0000000 ;  /* 0xf000000000047882 */ /* 0x000fe20000000000 */
[----:B------:R-:W-:Y:S01]  /*83f0*/  UMOV UR5, 0x380fffff ;  /* 0x380fffff00057882 */ /* 0x000fe20000000000 */
[----:B--2---:R-:W1:Y:S01]  /*8400*/  F2F.F32.F64 R2, R4 ;  /* 0x0000000400027310 */ /* 0x004e620000301000 */
[----:B------:R-:W-:-:S14]  /*8410*/  DSETP.GEU.AND P0, PT, |R4|, UR4, PT ;  /* 0x0000000404007e2a */ /* 0x000fdc000bf0e200 */
[----:B-1----:R-:W-:Y:S01]  /*8420*/  @!P0 FMUL R2, R2, 1.175494350822287508e-38 ;  /* 0x0080000002028820 */ /* 0x002fe20000400000 */
[----:B------:R-:W-:Y:S06]  /*8430*/  BRA `(.L_x_11168) ;  /* 0x0000000800307947 */ /* 0x000fec0003800000 */
.L_x_11176:
        /* <DEDUP_REMOVED lines=26> */
.L_x_11179:
        /* <DEDUP_REMOVED lines=13> */
.L_x_11178:
[----:B------:R-:W2:Y:S02]  /*86b0*/  LDG.E.U16 R2, desc[UR36][R4.64] ;  /* 0x0000002404027981 */ /* 0x000ea4000c1e1500 */
[----:B--2---:R-:W-:Y:S01]  /*86c0*/  IMAD.U32 R2, R2, 0x10000, RZ ;  /* 0x0001000002027824 */ /* 0x004fe200078e00ff */
[----:B------:R-:W-:Y:S06]  /*86d0*/  BRA `(.L_x_11168) ;  /* 0x0000000400887947 */ /* 0x000fec0003800000 */
.L_x_11175:
        /* <DEDUP_REMOVED lines=11> */
.L_x_11182:
        /* <DEDUP_REMOVED lines=20> */
.L_x_11184:
[----:B------:R-:W-:Y:S05]  /*88d0*/  BSYNC B0 ;  /* 0x0000000000007941 */ /* 0x000fea0003800000 */
.L_x_11183:
[----:B------:R-:W-:Y:S01]  /*88e0*/  IMAD.SHL.U32 R2, R2, 0x100000, RZ ;  /* 0x0010000002027824 */ /* 0x000fe200078e00ff */
[----:B------:R-:W-:-:S04]  /*88f0*/  LEA R3, R0, 0x3b800000, 0x17 ;  /* 0x3b80000000037811 */ /* 0x000fc800078eb8ff */
[----:B------:R-:W-:Y:S01]  /*8900*/  LOP3.LUT R2, R3, R2, R4, 0xfe, !PT ;  /* 0x0000000203027212 */ /* 0x000fe200078efe04 */
[----:B------:R-:W-:Y:S06]  /*8910*/  BRA `(.L_x_11168) ;  /* 0x0000000000f87947 */ /* 0x000fec0003800000 */
.L_x_11181:
        /* <DEDUP_REMOVED lines=20> */
.L_x_11186:
[----:B------:R-:W-:Y:S05]  /*8a60*/  BSYNC B0 ;  /* 0x0000000000007941 */ /* 0x000fea0003800000 */
.L_x_11185:
[----:B------:R-:W-:Y:S01]  /*8a70*/  IMAD.SHL.U32 R2, R2, 0x200000, RZ ;  /* 0x0020000002027824 */ /* 0x000fe200078e00ff */
[----:B------:R-:W-:-:S04]  /*8a80*/  LEA R3, R0, 0x37800000, 0x17 ;  /* 0x3780000000037811 */ /* 0x000fc800078eb8ff */
[----:B------:R-:W-:Y:S01]  /*8a90*/  LOP3.LUT R2, R3, R2, R4, 0xfe, !PT ;  /* 0x0000000203027212 */ /* 0x000fe200078efe04 */
[----:B------:R-:W-:Y:S06]  /*8aa0*/  BRA `(.L_x_11168) ;  /* 0x0000000000947947 */ /* 0x000fec0003800000 */
.L_x_11180:
        /* <DEDUP_REMOVED lines=14> */
.L_x_11167:
        /* <DEDUP_REMOVED lines=16> */
.L_x_11189:
[----:B------:R-:W-:Y:S01]  /*8c90*/  IMAD.MOV.U32 R2, RZ, RZ, RZ ;  /* 0x000000ffff027224 */ /* 0x000fe200078e00ff */
[----:B------:R-:W-:Y:S06]  /*8ca0*/  BRA `(.L_x_11168) ;  /* 0x0000000000147947 */ /* 0x000fec0003800000 */
.L_x_11188:
[----:B------:R-:W2:Y:S02]  /*8cb0*/  LDG.E.64 R2, desc[UR36][R4.64] ;  /* 0x0000002404027981 */ /* 0x000ea4000c1e1b00 */
[----:B--2---:R1:W2:Y:S01]  /*8cc0*/  I2F.U64 R2, R2 ;  /* 0x0000000200027312 */ /* 0x0042a20000301000 */
[----:B------:R-:W-:Y:S05]  /*8cd0*/  BRA `(.L_x_11168) ;  /* 0x0000000000087947 */ /* 0x000fea0003800000 */
.L_x_11187:
[----:B------:R-:W2:Y:S02]  /*8ce0*/  LDG.E R2, desc[UR36][R4.64] ;  /* 0x0000002404027981 */ /* 0x000ea4000c1e1900 */
[----:B--2---:R-:W-:-:S07]  /*8cf0*/  I2FP.F32.U32 R2, R2 ;  /* 0x0000000200027245 */ /* 0x004fce0000201000 */
.L_x_11168:
[----:B------:R-:W-:Y:S05]  /*8d00*/  BSYNC B6 ;  /* 0x0000000000067941 */ /* 0x000fea0003800000 */
.L_x_11162:
[----:B-123-5:R-:W-:Y:S01]  /*8d10*/  FSETP.NEU.FTZ.AND P0, PT, R2, RZ, PT ;  /* 0x000000ff0200720b */ /* 0x02efe20003f1d000 */
[----:B------:R-:W-:-:S12]  /*8d20*/  BSSY B1, `(.L_x_11190) ;  /* 0x000005a000017945 */ /* 0x000fd80003800000 */
[----:B----4-:R-:W1:Y:S01]  /*8d30*/  @!P0 LDC R3, c[0x0][0x424] ;  /* 0x00010900ff038b82 */ /* 0x010e620000000800 */
        /* <DEDUP_REMOVED lines=31> */
.L_x_11197:
[----:B------:R-:W-:Y:S01]  /*8f30*/  FSETP.GEU.FTZ.AND P0, PT, R5, -R9, PT ;  /* 0x800000090500720b */ /* 0x000fe20003f1e000 */
[----:B------:R-:W-:-:S12]  /*8f40*/  FADD.FTZ R7, R7, -1 ;  /* 0xbf80000007077421 */ /* 0x000fd80000010000 */
[----:B------:R-:W-:-:S07]  /*8f50*/  @!P0 FADD.FTZ R7, R7, -1 ;  /* 0xbf80000007078421 */ /* 0x000fce0000010000 */
.L_x_11196:
[----:B------:R-:W-:Y:S05]  /*8f60*/  BSYNC B2 ;  /* 0x0000000000027941 */ /* 0x000fea0003800000 */
.L_x_11195:
[----:B------:R-:W-:Y:S01]  /*8f70*/  FFMA.FTZ R0, -R9, R7, R0 ;  /* 0x0000000709007223 */ /* 0x000fe20000010100 */
[----:B------:R-:W-:Y:S06]  /*8f80*/  BRA `(.L_x_11193) ;  /* 0x00000000007c7947 */ /* 0x000fec0003800000 */
.L_x_11194:
        /* <DEDUP_REMOVED lines=15> */
.L_x_11200:
        /* <DEDUP_REMOVED lines=13> */
.L_x_11199:
[----:B------:R-:W-:Y:S05]  /*9150*/  BSYNC B2 ;  /* 0x0000000000027941 */ /* 0x000fea0003800000 */
.L_x_11198:
[----:B------:R-:W-:-:S04]  /*9160*/  FMUL.FTZ R5, R4, 1.1920928955078125e-07 ;  /* 0x3400000004057820 */ /* 0x000fc80000410000 */
[----:B------:R-:W-:-:S07]  /*9170*/  FMUL.FTZ R0, R8, R5 ;  /* 0x0000000508007220 */ /* 0x000fce0000410000 */
.L_x_11193:
[----:B------:R-:W-:Y:S05]  /*9180*/  BSYNC B0 ;  /* 0x0000000000007941 */ /* 0x000fea0003800000 */
.L_x_11192:
        /* <DEDUP_REMOVED lines=19> */
.L_x_11191:
[----:B------:R-:W-:Y:S05]  /*92c0*/  BSYNC B1 ;  /* 0x0000000000017941 */ /* 0x000fea0003800000 */
.L_x_11190:
        /* <DEDUP_REMOVED lines=15> */
.L_x_11204:
[----:B------:R-:W1:Y:S02]  /*93c0*/  F2I.S64.TRUNC R4, R4 ;  /* 0x0000000400047311 */ /* 0x000e64000020d900 */
[----:B-1----:R-:W-:-:S05]  /*93d0*/  IMAD.MOV.U32 R3, RZ, RZ, R4 ;  /* 0x000000ffff037224 */ /* 0x002fca00078e0004 */
[----:B------:R1:W-:Y:S01]  /*93e0*/  STG.E.U8 desc[UR36][R16.64], R3 ;  /* 0x0000000310007986 */ /* 0x0003e2000c101124 */
[----:B------:R-:W-:Y:S05]  /*93f0*/  BRA `(.L_x_11206) ;  /* 0x0000000c00407947 */ /* 0x000fea0003800000 */
.L_x_11203:
        /* <DEDUP_REMOVED lines=9> */
.L_x_11208:
[----:B------:R-:W1:Y:S02]  /*9490*/  F2I.FTZ.TRUNC.NTZ R3, R4 ;  /* 0x0000000400037305 */ /* 0x000e64000021f100 */
[----:B-1----:R1:W-:Y:S01]  /*94a0*/  STG.E desc[UR36][R16.64], R3 ;  /* 0x0000000310007986 */ /* 0x0023e2000c101924 */
[----:B------:R-:W-:Y:S05]  /*94b0*/  BRA `(.L_x_11206) ;  /* 0x0000000c00107947 */ /* 0x000fea0003800000 */
.L_x_11207:
[----:B------:R-:W1:Y:S02]  /*94c0*/  F2I.FTZ.TRUNC.NTZ R3, R4 ;  /* 0x0000000400037305 */ /* 0x000e64000021f100 */
[----:B-1----:R1:W-:Y:S01]  /*94d0*/  STG.E.U16 desc[UR36][R16.64], R3 ;  /* 0x0000000310007986 */ /* 0x0023e2000c101524 */
[----:B------:R-:W-:Y:S05]  /*94e0*/  BRA `(.L_x_11206) ;  /* 0x0000000c00047947 */ /* 0x000fea0003800000 */
.L_x_11202:
        /* <DEDUP_REMOVED lines=8> */
.L_x_11210:
[----:B------:R-:W-:-:S05]  /*9570*/  F2FP.F16.F32.PACK_AB R4, RZ, R4 ;  /* 0x00000004ff04723e */ /* 0x000fca00000000ff */
[----:B------:R1:W-:Y:S01]  /*9580*/  STG.E.U16 desc[UR36][R16.64], R4 ;  /* 0x0000000410007986 */ /* 0x0003e2000c101524 */
[----:B------:R-:W-:Y:S05]  /*9590*/  BRA `(.L_x_11206) ;  /* 0x0000000800d87947 */ /* 0x000fea0003800000 */
.L_x_11209:
        /* <DEDUP_REMOVED lines=9> */
.L_x_11212:
[----:B------:R-:W-:-:S04]  /*9630*/  F2FP.F16.F32.PACK_AB R3, RZ, R4 ;  /* 0x00000004ff03723e */ /* 0x000fc800000000ff */
[----:B------:R-:W-:-:S05]  /*9640*/  PRMT R3, R3, 0x5410, RZ ;  /* 0x0000541003037816 */ /* 0x000fca00000000ff */
[----:B------:R1:W-:Y:S01]  /*9650*/  STG.E desc[UR36][R16.64], R3 ;  /* 0x0000000310007986 */ /* 0x0003e2000c101924 */
[----:B------:R-:W-:Y:S05]  /*9660*/  BRA `(.L_x_11206) ;  /* 0x0000000800a47947 */ /* 0x000fea0003800000 */
.L_x_11211:
[----:B------:R-:W-:-:S06]  /*9670*/  FMUL.FTZ R2, R4, 1 ;  /* 0x3f80000004027820 */ /* 0x000fcc0000410000 */
[----:B------:R-:W1:Y:S02]  /*9680*/  F2F.F64.F32 R2, R2 ;  /* 0x0000000200027310 */ /* 0x000e640000201800 */
[----:B-1----:R1:W-:Y:S01]  /*9690*/  STG.E.64 desc[UR36][R16.64], R2 ;  /* 0x0000000210007986 */ /* 0x0023e2000c101b24 */
[----:B------:R-:W-:Y:S05]  /*96a0*/  BRA `(.L_x_11206) ;  /* 0x0000000800947947 */ /* 0x000fea0003800000 */
.L_x_11201:
        /* <DEDUP_REMOVED lines=12> */
.L_x_11215:
[----:B------:R-:W-:Y:S01]  /*9770*/  FMUL.FTZ R4, R4, 1 ;  /* 0x3f80000004047820 */ /* 0x000fe20000410000 */
[----:B------:R-:W-:-:S05]  /*9780*/  CS2R R6, SRZ ;  /* 0x0000000000067805 */ /* 0x000fca000001ff00 */
[----:B------:R-:W1:Y:S02]  /*9790*/  F2F.F64.F32 R4, R4 ;  /* 0x0000000400047310 */ /* 0x000e640000201800 */
[----:B-1----:R1:W-:Y:S01]  /*97a0*/  STG.E.128 desc[UR36][R16.64], R4 ;  /* 0x0000000410007986 */ /* 0x0023e2000c101d24 */
[----:B------:R-:W-:Y:S05]  /*97b0*/  BRA `(.L_x_11206) ;  /* 0x0000000800507947 */ /* 0x000fea0003800000 */
.L_x_11214:
        /* <DEDUP_REMOVED lines=20> */
.L_x_11219:
[----:B------:R-:W-:Y:S05]  /*9900*/  BSYNC B0 ;  /* 0x0000000000007941 */ /* 0x000fea0003800000 */
.L_x_11218:
[----:B------:R-:W-:-:S05]  /*9910*/  LOP3.LUT R5, R0, R5, RZ, 0xfc, !PT ;  /* 0x0000000500057212 */ /* 0x000fca00078efcff */
[----:B------:R1:W-:Y:S01]  /*9920*/  STG.E.U8 desc[UR36][R16.64], R5 ;  /* 0x0000000510007986 */ /* 0x0003e2000c101124 */
[----:B------:R-:W-:Y:S05]  /*9930*/  BRA `(.L_x_11206) ;  /* 0x0000000400f07947 */ /* 0x000fea0003800000 */
.L_x_11217:
        /* <DEDUP_REMOVED lines=12> */
.L_x_11221:
[----:B------:R-:W-:Y:S01]  /*9a00*/  IMAD.MOV.U32 R0, RZ, RZ, 0x7f ;  /* 0x0000007fff007424 */ /* 0x000fe200078e00ff */
[----:B------:R-:W-:-:S04]  /*9a10*/  ISETP.GT.U32.AND P0, PT, R2, 0x7f800000, PT ;  /* 0x7f8000000200780c */ /* 0x000fc80003f04070 */
[----:B------:R-:W-:-:S09]  /*9a20*/  SEL R0, R0, 0x7c, P0 ;  /* 0x0000007c00007807 */ /* 0x000fd20000000000 */
.L_x_11222:
[----:B------:R-:W-:Y:S05]  /*9a30*/  BSYNC B0 ;  /* 0x0000000000007941 */ /* 0x000fea0003800000 */
.L_x_11220:
[----:B------:R-:W-:-:S04]  /*9a40*/  LOP3.LUT R4, R4, 0x80000000, RZ, 0xc0, !PT ;  /* 0x8000000004047812 */ /* 0x000fc800078ec0ff */
[----:B------:R-:W-:-:S04]  /*9a50*/  SHF.R.U32.HI R3, RZ, 0x18, R4 ;  /* 0x00000018ff037819 */ /* 0x000fc80000011604 */
[----:B------:R-:W-:-:S05]  /*9a60*/  LOP3.LUT R3, R0, R3, RZ, 0xfc, !PT ;  /* 0x0000000300037212 */ /* 0x000fca00078efcff */
[----:B------:R1:W-:Y:S01]  /*9a70*/  STG.E.U8 desc[UR36][R16.64], R3 ;  /* 0x0000000310007986 */ /* 0x0003e2000c101124 */
[----:B------:R-:W-:Y:S05]  /*9a80*/  BRA `(.L_x_11206) ;  /* 0x00000004009c7947 */ /* 0x000fea0003800000 */
.L_x_11216:
[----:B------:R-:W-:-:S05]  /*9a90*/  F2FP.BF16.F32.PACK_AB R4, RZ, R4 ;  /* 0x00000004ff04723e */ /* 0x000fca00000010ff */
[----:B------:R1:W-:Y:S01]  /*9aa0*/  STG.E.U16 desc[UR36][R16.64], R4 ;  /* 0x0000000410007986 */ /* 0x0003e2000c101524 */
[----:B------:R-:W-:Y:S05]  /*9ab0*/  BRA `(.L_x_11206) ;  /* 0x0000000400907947 */ /* 0x000fea0003800000 */
.L_x_11213:
        /* <DEDUP_REMOVED lines=11> */
.L_x_11225:
        /* <DEDUP_REMOVED lines=16> */
.L_x_11228:
[----:B------:R-:W-:-:S04]  /*9c70*/  LOP3.LUT R4, R4, 0x80000000, RZ, 0xc0, !PT ;  /* 0x8000000004047812 */ /* 0x000fc800078ec0ff */
[----:B------:R-:W-:-:S04]  /*9c80*/  SHF.R.U32.HI R3, RZ, 0x18, R4 ;  /* 0x00000018ff037819 */ /* 0x000fc80000011604 */
[----:B------:R-:W-:-:S04]  /*9c90*/  LOP3.LUT R0, R0, R3, RZ, 0xfc, !PT ;  /* 0x0000000300007212 */ /* 0x000fc800078efcff */
[----:B------:R-:W-:-:S07]  /*9ca0*/  PRMT R8, R0, 0x7610, R8 ;  /* 0x0000761000087816 */ /* 0x000fce0000000008 */
.L_x_11227:
[----:B------:R-:W-:Y:S05]  /*9cb0*/  BSYNC B0 ;  /* 0x0000000000007941 */ /* 0x000fea0003800000 */
.L_x_11226:
[----:B------:R1:W-:Y:S01]  /*9cc0*/  STG.E.U8 desc[UR36][R16.64], R8 ;  /* 0x0000000810007986 */ /* 0x0003e2000c101124 */
[----:B------:R-:W-:Y:S05]  /*9cd0*/  BRA `(.L_x_11206) ;  /* 0x0000000400087947 */ /* 0x000fea0003800000 */
.L_x_11224:
        /* <DEDUP_REMOVED lines=16> */
.L_x_11231:
[----:B------:R-:W-:-:S04]  /*9de0*/  LOP3.LUT R4, R4, 0x80000000, RZ, 0xc0, !PT ;  /* 0x8000000004047812 */ /* 0x000fc800078ec0ff */
[----:B------:R-:W-:-:S04]  /*9df0*/  SHF.R.U32.HI R3, RZ, 0x18, R4 ;  /* 0x00000018ff037819 */ /* 0x000fc80000011604 */
[----:B------:R-:W-:-:S04]  /*9e00*/  LOP3.LUT R0, R0, R3, RZ, 0xfc, !PT ;  /* 0x0000000300007212 */ /* 0x000fc800078efcff */
[----:B------:R-:W-:-:S07]  /*9e10*/  PRMT R8, R0, 0x7610, R8 ;  /* 0x0000761000087816 */ /* 0x000fce0000000008 */
.L_x_11230:
[----:B------:R-:W-:Y:S05]  /*9e20*/  BSYNC B0 ;  /* 0x0000000000007941 */ /* 0x000fea0003800000 */
.L_x_11229:
[----:B------:R4:W-:Y:S01]  /*9e30*/  STG.E.U8 desc[UR36][R16.64], R8 ;  /* 0x0000000810007986 */ /* 0x0009e2000c101124 */
[----:B------:R-:W-:Y:S05]  /*9e40*/  BRA `(.L_x_11206) ;  /* 0x0000000000ac7947 */ /* 0x000fea0003800000 */
.L_x_11223:
        /* <DEDUP_REMOVED lines=21> */
.L_x_11205:
        /* <DEDUP_REMOVED lines=16> */
.L_x_11234:
[----:B------:R-:W-:Y:S05]  /*a0a0*/  BRA `(.L_x_11206) ;  /* 0x0000000000147947 */ /* 0x000fea0003800000 */
.L_x_11233:
[----:B------:R-:W1:Y:S02]  /*a0b0*/  F2I.U64.TRUNC R4, R4 ;  /* 0x0000000400047311 */ /* 0x000e64000020d800 */
[----:B-1----:R3:W-:Y:S01]  /*a0c0*/  STG.E.64 desc[UR36][R16.64], R4 ;  /* 0x0000000410007986 */ /* 0x0027e2000c101b24 */
[----:B------:R-:W-:Y:S05]  /*a0d0*/  BRA `(.L_x_11206) ;  /* 0x0000000000087947 */ /* 0x000fea0003800000 */
.L_x_11232:
[----:B------:R-:W1:Y:S02]  /*a0e0*/  F2I.FTZ.U32.TRUNC.NTZ R3, R4 ;  /* 0x0000000400037305 */ /* 0x000e64000021f000 */
[----:B-1----:R1:W-:Y:S02]  /*a0f0*/  STG.E desc[UR36][R16.64], R3 ;  /* 0x0000000310007986 */ /* 0x0023e4000c101924 */
.L_x_11206:
[----:B------:R-:W-:-:S07]  /*a100*/  VIADD R19, R19, 0x80 ;  /* 0x0000008013137836 */ /* 0x000fce0000000000 */
.L_x_11160:
[----:B------:R-:W-:Y:S05]  /*a110*/  BSYNC B7 ;  /* 0x0000000000077941 */ /* 0x000fea0003800000 */
.L_x_11159:
        /* <DEDUP_REMOVED lines=306> */
.L_x_11235:
        /* <DEDUP_REMOVED lines=20> */
[----:B--2---:R-:W1:Y:S01]  /*b580*/  I2F.S16 R2, R2 ;  /* 0x0000000200027306 */ /* 0x004e620000101400 */
[----:B------:R-:W-:Y:S05]  /*b590*/  BRA `(.L_x_11242) ;  /* 0x0000000c00387947 */ /* 0x000fea0003800000 */
.L_x_11240:
[----:B------:R-:W2:Y:S02]  /*b5a0*/  LDG.E.U8 R2, desc[UR36][R4.64] ;  /* 0x0000002404027981 */ /* 0x000ea4000c1e1100 */
[----:B--2---:R-:W-:Y:S01]  /*b5b0*/  I2FP.F32.U32 R2, R2 ;  /* 0x0000000200027245 */ /* 0x004fe20000201000 */
[----:B------:R-:W-:Y:S06]  /*b5c0*/  BRA `(.L_x_11242) ;  /* 0x0000000c002c7947 */ /* 0x000fec0003800000 */
.L_x_11239:
        /* <DEDUP_REMOVED lines=9> */
.L_x_11244:
[----:B------:R-:W2:Y:S02]  /*b660*/  LDG.E R2, desc[UR36][R4.64] ;  /* 0x0000002404027981 */ /* 0x000ea4000c1e1900 */
[----:B--2---:R-:W-:Y:S01]  /*b670*/  I2FP.F32.S32 R2, R2 ;  /* 0x0000000200027245 */ /* 0x004fe20000201400 */
[----:B------:R-:W-:Y:S06]  /*b680*/  BRA `(.L_x_11242) ;  /* 0x0000000800fc7947 */ /* 0x000fec0003800000 */
.L_x_11243:
[----:B------:R-:W2:Y:S02]  /*b690*/  LDG.E.U16 R2, desc[UR36][R4.64] ;  /* 0x0000002404027981 */ /* 0x000ea4000c1e1500 */
[----:B--2---:R-:W1:Y:S01]  /*b6a0*/  I2F.S16 R2, R2 ;  /* 0x0000000200027306 */ /* 0x004e620000101400 */
[----:B------:R-:W-:Y:S05]  /*b6b0*/  BRA `(.L_x_11242) ;  /* 0x0000000800f07947 */ /* 0x000fea0003800000 */
.L_x_11238:
        /* <DEDUP_REMOVED lines=8> */
.L_x_11246:
[----:B------:R-:W2:Y:S02]  /*b740*/  LDG.E.U16 R2, desc[UR36][R4.64] ;  /* 0x0000002404027981 */ /* 0x000ea4000c1e1500 */
[----:B--2---:R-:W-:Y:S01]  /*b750*/  HADD2.F32 R2, -RZ, R2.H0_H0 ;  /* 0x20000002ff027230 */ /* 0x004fe20000004100 */
[----:B------:R-:W-:Y:S06]  /*b760*/  BRA `(.L_x_11242) ;  /* 0x0000000800c47947 */ /* 0x000fec0003800000 */
.L_x_11245:
        /* <DEDUP_REMOVED lines=8> */
.L_x_11248:
[----:B------:R-:W2:Y:S02]  /*b7f0*/  LDG.E.U16 R2, desc[UR36][R4.64] ;  /* 0x0000002404027981 */ /* 0x000ea4000c1e1500 */
[----:B--2---:R-:W-:Y:S01]  /*b800*/  HADD2.F32 R2, -RZ, R2.H0_H0 ;  /* 0x20000002ff027230 */ /* 0x004fe20000004100 */
[----:B------:R-:W-:Y:S06]  /*b810*/  BRA `(.L_x_11242) ;  /* 0x0000000800987947 */ /* 0x000fec0003800000 */
.L_x_11247:
[----:B------:R-:W2:Y:S01]  /*b820*/  LDG.E.64 R4, desc[UR36][R4.64] ;  /* 0x0000002404047981 */ /* 0x000ea2000c1e1b00 */
[----:B------:R-:W-:Y:S01]  /*b830*/  UMOV UR4, 0xf0000000 ;  /* 0xf000000000047882 */ /* 0x000fe20000000000 */
[----:B------:R-:W-:Y:S01]  /*b840*/  UMOV UR5, 0x380fffff ;  /* 0x380fffff00057882 */ /* 0x000fe20000000000 */
[----:B--2---:R-:W1:Y:S01]  /*b850*/  F2F.F32.F64 R2, R4 ;  /* 0x0000000400027310 */ /* 0x004e620000301000 */
[----:B------:R-:W-:-:S14]  /*b860*/  DSETP.GEU.AND P0, PT, |R4|, UR4, PT ;  /* 0x0000000404007e2a */ /* 0x000fdc000bf0e200 */
[----:B-1----:R-:W-:Y:S01]  /*b870*/  @!P0 FMUL R2, R2, 1.175494350822287508e-38 ;  /* 0x0080000002028820 */ /* 0x002fe20000400000 */
[----:B------:R-:W-:Y:S06]  /*b880*/  BRA `(.L_x_11242) ;  /* 0x00000008007c7947 */ /* 0x000fec0003800000 */
.L_x_11237:
        /* <DEDUP_REMOVED lines=12> */
.L_x_11251:
[----:B------:R-:W2:Y:S01]  /*b950*/  LDG.E.64 R4, desc[UR36][R4.64] ;  /* 0x0000002404047981 */ /* 0x000ea2000c1e1b00 */
[----:B------:R-:W-:Y:S01]  /*b960*/  UMOV UR4, 0xf0000000 ;  /* 0xf000000000047882 */ /* 0x000fe20000000000 */
[----:B------:R-:W-:Y:S01]  /*b970*/  UMOV UR5, 0x380fffff ;  /* 0x380fffff00057882 */ /* 0x000fe20000000000 */
[----:B--2---:R-:W1:Y:S01]  /*b980*/  F2F.F32.F64 R2, R4 ;  /* 0x0000000400027310 */ /* 0x004e620000301000 */
[----:B------:R-:W-:-:S14]  /*b990*/  DSETP.GEU.AND P0, PT, |R4|, UR4, PT ;  /* 0x0000000404007e2a */ /* 0x000fdc000bf0e200 */
[----:B-1----:R-:W-:Y:S01]  /*b9a0*/  @!P0 FMUL R2, R2, 1.175494350822287508e-38 ;  /* 0x0080000002028820 */ /* 0x002fe20000400000 */
[----:B------:R-:W-:Y:S06]  /*b9b0*/  BRA `(.L_x_11242) ;  /* 0x0000000800307947 */ /* 0x000fec0003800000 */
.L_x_11250:
        /* <DEDUP_REMOVED lines=26> */
.L_x_11253:
        /* <DEDUP_REMOVED lines=13> */
.L_x_11252:
[----:B------:R-:W2:Y:S02]  /*bc30*/  LDG.E.U16 R2, desc[UR36][R4.64] ;  /* 0x0000002404027981 */ /* 0x000ea4000c1e1500 */
[----:B--2---:R-:W-:Y:S01]  /*bc40*/  IMAD.U32 R2, R2, 0x10000, RZ ;  /* 0x0001000002027824 */ /* 0x004fe200078e00ff */
[----:B------:R-:W-:Y:S06]  /*bc50*/  BRA `(.L_x_11242) ;  /* 0x0000000400887947 */ /* 0x000fec0003800000 */
.L_x_11249:
        /* <DEDUP_REMOVED lines=11> */
.L_x_11256:
        /* <DEDUP_REMOVED lines=20> */
.L_x_11258:
[----:B------:R-:W-:Y:S05]  /*be50*/  BSYNC B0 ;  /* 0x0000000000007941 */ /* 0x000fea0003800000 */
.L_x_11257:
[----:B------:R-:W-:Y:S01]  /*be60*/  IMAD.SHL.U32 R2, R2, 0x100000, RZ ;  /* 0x0010000002027824 */ /* 0x000fe200078e00ff */
[----:B------:R-:W-:-:S04]  /*be70*/  LEA R3, R0, 0x3b800000, 0x17 ;  /* 0x3b80000000037811 */ /* 0x000fc800078eb8ff */
[----:B------:R-:W-:Y:S01]  /*be80*/  LOP3.LUT R2, R3, R2, R4, 0xfe, !PT ;  /* 0x0000000203027212 */ /* 0x000fe200078efe04 */
[----:B------:R-:W-:Y:S06]  /*be90*/  BRA `(.L_x_11242) ;  /* 0x0000000000f87947 */ /* 0x000fec0003800000 */
.L_x_11255:
        /* <DEDUP_REMOVED lines=20> */
.L_x_11260:
[----:B------:R-:W-:Y:S05]  /*bfe0*/  BSYNC B0 ;  /* 0x0000000000007941 */ /* 0x000fea0003800000 */
.L_x_11259:
[----:B------:R-:W-:Y:S01]  /*bff0*/  IMAD.SHL.U32 R2, R2, 0x200000, RZ ;  /* 0x0020000002027824 */ /* 0x000fe200078e00ff */
[----:B------:R-:W-:-:S04]  /*c000*/  LEA R3, R0, 0x37800000, 0x17 ;  /* 0x3780000000037811 */ /* 0x000fc800078eb8ff */
[----:B------:R-:W-:Y:S01]  /*c010*/  LOP3.LUT R2, R3, R2, R4, 0xfe, !PT ;  /* 0x0000000203027212 */ /* 0x000fe200078efe04 */
[----:B------:R-:W-:Y:S06]  /*c020*/  BRA `(.L_x_11242) ;  /* 0x0000000000947947 */ /* 0x000fec0003800000 */
.L_x_11254:
        /* <DEDUP_REMOVED lines=14> */
.L_x_11241:
        /* <DEDUP_REMOVED lines=16> */
.L_x_11263:
[----:B------:R-:W-:Y:S01]  /*c210*/  IMAD.MOV.U32 R2, RZ, RZ, RZ ;  /* 0x000000ffff027224 */ /* 0x000fe200078e00ff */
[----:B------:R-:W-:Y:S06]  /*c220*/  BRA `(.L_x_11242) ;  /* 0x0000000000147947 */ /* 0x000fec0003800000 */
.L_x_11262:
[----:B------:R-:W2:Y:S02]  /*c230*/  LDG.E.64 R2, desc[UR36][R4.64] ;  /* 0x0000002404027981 */ /* 0x000ea4000c1e1b00 */
[----:B--2---:R1:W2:Y:S01]  /*c240*/  I2F.U64 R2, R2 ;  /* 0x0000000200027312 */ /* 0x0042a20000301000 */
[----:B------:R-:W-:Y:S05]  /*c250*/  BRA `(.L_x_11242) ;  /* 0x0000000000087947 */ /* 0x000fea0003800000 */
.L_x_11261:
[----:B------:R-:W2:Y:S02]  /*c260*/  LDG.E R2, desc[UR36][R4.64] ;  /* 0x0000002404027981 */ /* 0x000ea4000c1e1900 */
[----:B--2---:R-:W-:-:S07]  /*c270*/  I2FP.F32.U32 R2, R2 ;  /* 0x0000000200027245 */ /* 0x004fce0000201000 */
.L_x_11242:
[----:B------:R-:W-:Y:S05]  /*c280*/  BSYNC B6 ;  /* 0x0000000000067941 */ /* 0x000fea0003800000 */
.L_x_11236:
[----:B-12--5:R-:W-:Y:S01]  /*c290*/  FSETP.NEU.FTZ.AND P0, PT, R2, RZ, PT ;  /* 0x000000ff0200720b */ /* 0x026fe20003f1d000 */
[----:B------:R-:W-:-:S12]  /*c2a0*/  BSSY B0, `(.L_x_11264) ;  /* 0x000005a000007945 */ /* 0x000fd80003800000 */
[----:B------:R-:W1:Y:S01]  /*c2b0*/  @!P0 LDC R3, c[0x0][0x424] ;  /* 0x00010900ff038b82 */ /* 0x000e620000000800 */
[----:B---34-:R-:W1:Y:S02]  /*c2c0*/  @!P0 MUFU.RCP R4, R2 ;  /* 0x0000000200048308 */ /* 0x018e640000001000 */
        /* <DEDUP_REMOVED lines=30> */
.L_x_11271:
[----:B------:R-:W-:Y:S01]  /*c4b0*/  FSETP.GEU.FTZ.AND P0, PT, R5, -R9, PT ;  /* 0x800000090500720b */ /* 0x000fe20003f1e000 */
[----:B------:R-:W-:-:S12]  /*c4c0*/  FADD.FTZ R7, R7, -1 ;  /* 0xbf80000007077421 */ /* 0x000fd80000010000 */
[----:B------:R-:W-:-:S07]  /*c4d0*/  @!P0 FADD.FTZ R7, R7, -1 ;  /* 0xbf80000007078421 */ /* 0x000fce0000010000 */
.L_x_11270:
[----:B------:R-:W-:Y:S05]  /*c4e0*/  BSYNC B2 ;  /* 0x0000000000027941 */ /* 0x000fea0003800000 */
.L_x_11269:
[----:B------:R-:W-:Y:S01]  /*c4f0*/  FFMA.FTZ R0, -R9, R7, R0 ;  /* 0x0000000709007223 */ /* 0x000fe20000010100 */
[----:B------:R-:W-:Y:S06]  /*c500*/  BRA `(.L_x_11267) ;  /* 0x00000000007c7947 */ /* 0x000fec0003800000 */
.L_x_11268:
        /* <DEDUP_REMOVED lines=15> */
.L_x_11274:
        /* <DEDUP_REMOVED lines=13> */
.L_x_11273:
[----:B------:R-:W-:Y:S05]  /*c6d0*/  BSYNC B2 ;  /* 0x0000000000027941 */ /* 0x000fea0003800000 */
.L_x_11272:
[----:B------:R-:W-:-:S04]  /*c6e0*/  FMUL.FTZ R5, R4, 1.1920928955078125e-07 ;  /* 0x3400000004057820 */ /* 0x000fc80000410000 */
[----:B------:R-:W-:-:S07]  /*c6f0*/  FMUL.FTZ R0, R8, R5 ;  /* 0x0000000508007220 */ /* 0x000fce0000410000 */
.L_x_11267:
[----:B------:R-:W-:Y:S05]  /*c700*/  BSYNC B1 ;  /* 0x0000000000017941 */ /* 0x000fea0003800000 */
.L_x_11266:
        /* <DEDUP_REMOVED lines=19> */
.L_x_11265:
[----:B------:R-:W-:Y:S05]  /*c840*/  BSYNC B0 ;  /* 0x0000000000007941 */ /* 0x000fea0003800000 */
.L_x_11264:
        /* <DEDUP_REMOVED lines=15> */
.L_x_11278:
[----:B------:R-:W1:Y:S02]  /*c940*/  F2I.S64.TRUNC R4, R4 ;  /* 0x0000000400047311 */ /* 0x000e64000020d900 */
[----:B-1----:R-:W-:-:S05]  /*c950*/  IMAD.MOV.U32 R3, RZ, RZ, R4 ;  /* 0x000000ffff037224 */ /* 0x002fca00078e0004 */
[----:B------:R-:W-:Y:S01]  /*c960*/  STG.E.U8 desc[UR36][R16.64], R3 ;  /* 0x0000000310007986 */ /* 0x000fe2000c101124 */
[----:B------:R-:W-:Y:S05]  /*c970*/  EXIT ;  /* 0x000000000000794d */ /* 0x000fea0003800000 */
.L_x_11277:
        /* <DEDUP_REMOVED lines=9> */
.L_x_11281:
[----:B------:R-:W1:Y:S02]  /*ca10*/  F2I.FTZ.TRUNC.NTZ R3, R4 ;  /* 0x0000000400037305 */ /* 0x000e64000021f100 */
[----:B-1----:R-:W-:Y:S01]  /*ca20*/  STG.E desc[UR36][R16.64], R3 ;  /* 0x0000000310007986 */ /* 0x002fe2000c101924 */
[----:B------:R-:W-:Y:S05]  /*ca30*/  EXIT ;  /* 0x000000000000794d */ /* 0x000fea0003800000 */
.L_x_11280:
[----:B------:R-:W1:Y:S02]  /*ca40*/  F2I.FTZ.TRUNC.NTZ R3, R4 ;  /* 0x0000000400037305 */ /* 0x000e64000021f100 */
[----:B-1----:R-:W-:Y:S01]  /*ca50*/  STG.E.U16 desc[UR36][R16.64], R3 ;  /* 0x0000000310007986 */ /* 0x002fe2000c101524 */
[----:B------:R-:W-:Y:S05]  /*ca60*/  EXIT ;  /* 0x000000000000794d */ /* 0x000fea0003800000 */
.L_x_11276:
        /* <DEDUP_REMOVED lines=8> */
.L_x_11283:
[----:B------:R-:W-:-:S05]  /*caf0*/  F2FP.F16.F32.PACK_AB R4, RZ, R4 ;  /* 0x00000004ff04723e */ /* 0x000fca00000000ff */
[----:B------:R-:W-:Y:S01]  /*cb00*/  STG.E.U16 desc[UR36][R16.64], R4 ;  /* 0x0000000410007986 */ /* 0x000fe2000c101524 */
[----:B------:R-:W-:Y:S05]  /*cb10*/  EXIT ;  /* 0x000000000000794d */ /* 0x000fea0003800000 */
.L_x_11282:
        /* <DEDUP_REMOVED lines=9> */
.L_x_11285:
[----:B------:R-:W-:-:S04]  /*cbb0*/  F2FP.F16.F32.PACK_AB R3, RZ, R4 ;  /* 0x00000004ff03723e */ /* 0x000fc800000000ff */
[----:B------:R-:W-:-:S05]  /*cbc0*/  PRMT R3, R3, 0x5410, RZ ;  /* 0x0000541003037816 */ /* 0x000fca00000000ff */
[----:B------:R-:W-:Y:S01]  /*cbd0*/  STG.E desc[UR36][R16.64], R3 ;  /* 0x0000000310007986 */ /* 0x000fe2000c101924 */
[----:B------:R-:W-:Y:S05]  /*cbe0*/  EXIT ;  /* 0x000000000000794d */ /* 0x000fea0003800000 */
.L_x_11284:
[----:B------:R-:W-:-:S06]  /*cbf0*/  FMUL.FTZ R2, R4, 1 ;  /* 0x3f80000004027820 */ /* 0x000fcc0000410000 */
[----:B------:R-:W1:Y:S02]  /*cc00*/  F2F.F64.F32 R2, R2 ;  /* 0x0000000200027310 */ /* 0x000e640000201800 */
[----:B-1----:R-:W-:Y:S01]  /*cc10*/  STG.E.64 desc[UR36][R16.64], R2 ;  /* 0x0000000210007986 */ /* 0x002fe2000c101b24 */
[----:B------:R-:W-:Y:S05]  /*cc20*/  EXIT ;  /* 0x000000000000794d */ /* 0x000fea0003800000 */
.L_x_11275:
        /* <DEDUP_REMOVED lines=12> */
.L_x_11288:
[----:B------:R-:W-:Y:S01]  /*ccf0*/  FMUL.FTZ R4, R4, 1 ;  /* 0x3f80000004047820 */ /* 0x000fe20000410000 */
[----:B------:R-:W-:-:S05]  /*cd00*/  CS2R R6, SRZ ;  /* 0x0000000000067805 */ /* 0x000fca000001ff00 */
[----:B------:R-:W1:Y:S02]  /*cd10*/  F2F.F64.F32 R4, R4 ;  /* 0x0000000400047310 */ /* 0x000e640000201800 */
[----:B-1----:R-:W-:Y:S01]  /*cd20*/  STG.E.128 desc[UR36][R16.64], R4 ;  /* 0x0000000410007986 */ /* 0x002fe2000c101d24 */
[----:B------:R-:W-:Y:S05]  /*cd30*/  EXIT ;  /* 0x000000000000794d */ /* 0x000fea0003800000 */
.L_x_11287:
        /* <DEDUP_REMOVED lines=20> */
.L_x_11292:
[----:B------:R-:W-:Y:S05]  /*ce80*/  BSYNC B0 ;  /* 0x0000000000007941 */ /* 0x000fea0003800000 */
.L_x_11291:
[----:B------:R-:W-:-:S05]  /*ce90*/  LOP3.LUT R5, R0, R5, RZ, 0xfc, !PT ;  /* 0x0000000500057212 */ /* 0x000fca00078efcff */
[----:B------:R-:W-:Y:S01]  /*cea0*/  STG.E.U8 desc[UR36][R16.64], R5 ;  /* 0x0000000510007986 */ /* 0x000fe2000c101124 */
[----:B------:R-:W-:Y:S05]  /*ceb0*/  EXIT ;  /* 0x000000000000794d */ /* 0x000fea0003800000 */
.L_x_11290:
        /* <DEDUP_REMOVED lines=12> */
.L_x_11294:
[----:B------:R-:W-:Y:S01]  /*cf80*/  IMAD.MOV.U32 R0, RZ, RZ, 0x7f ;  /* 0x0000007fff007424 */ /* 0x000fe200078e00ff */
[----:B------:R-:W-:-:S04]  /*cf90*/  ISETP.GT.U32.AND P0, PT, R2, 0x7f800000, PT ;  /* 0x7f8000000200780c */ /* 0x000fc80003f04070 */
[----:B------:R-:W-:-:S09]  /*cfa0*/  SEL R0, R0, 0x7c, P0 ;  /* 0x0000007c00007807 */ /* 0x000fd20000000000 */
.L_x_11295:
[----:B------:R-:W-:Y:S05]  /*cfb0*/  BSYNC B0 ;  /* 0x0000000000007941 */ /* 0x000fea0003800000 */
.L_x_11293:
[----:B------:R-:W-:-:S04]  /*cfc0*/  LOP3.LUT R4, R4, 0x80000000, RZ, 0xc0, !PT ;  /* 0x8000000004047812 */ /* 0x000fc800078ec0ff */
[----:B------:R-:W-:-:S04]  /*cfd0*/  SHF.R.U32.HI R3, RZ, 0x18, R4 ;  /* 0x00000018ff037819 */ /* 0x000fc80000011604 */
[----:B------:R-:W-:-:S05]  /*cfe0*/  LOP3.LUT R3, R0, R3, RZ, 0xfc, !PT ;  /* 0x0000000300037212 */ /* 0x000fca00078efcff */
[----:B------:R-:W-:Y:S01]  /*cff0*/  STG.E.U8 desc[UR36][R16.64], R3 ;  /* 0x0000000310007986 */ /* 0x000fe2000c101124 */
[----:B------:R-:W-:Y:S05]  /*d000*/  EXIT ;  /* 0x000000000000794d */ /* 0x000fea0003800000 */
.L_x_11289:
[----:B------:R-:W-:-:S05]  /*d010*/  F2FP.BF16.F32.PACK_AB R4, RZ, R4 ;  /* 0x00000004ff04723e */ /* 0x000fca00000010ff */
[----:B------:R-:W-:Y:S01]  /*d020*/  STG.E.U16 desc[UR36][R16.64], R4 ;  /* 0x0000000410007986 */ /* 0x000fe2000c101524 */
[----:B------:R-:W-:Y:S05]  /*d030*/  EXIT ;  /* 0x000000000000794d */ /* 0x000fea0003800000 */
.L_x_11286:
        /* <DEDUP_REMOVED lines=11> */
.L_x_11298:
        /* <DEDUP_REMOVED lines=16> */
.L_x_11301:
[----:B------:R-:W-:-:S04]  /*d1f0*/  LOP3.LUT R4, R4, 0x80000000, RZ, 0xc0, !PT ;  /* 0x8000000004047812 */ /* 0x000fc800078ec0ff */
[----:B------:R-:W-:-:S04]  /*d200*/  SHF.R.U32.HI R3, RZ, 0x18, R4 ;  /* 0x00000018ff037819 */ /* 0x000fc80000011604 */
[----:B------:R-:W-:-:S04]  /*d210*/  LOP3.LUT R0, R0, R3, RZ, 0xfc, !PT ;  /* 0x0000000300007212 */ /* 0x000fc800078efcff */
[----:B------:R-:W-:-:S07]  /*d220*/  PRMT R8, R0, 0x7610, R8 ;  /* 0x0000761000087816 */ /* 0x000fce0000000008 */
.L_x_11300:
[----:B------:R-:W-:Y:S05]  /*d230*/  BSYNC B0 ;  /* 0x0000000000007941 */ /* 0x000fea0003800000 */
.L_x_11299:
[----:B------:R-:W-:Y:S01]  /*d240*/  STG.E.U8 desc[UR36][R16.64], R8 ;  /* 0x0000000810007986 */ /* 0x000fe2000c101124 */
[----:B------:R-:W-:Y:S05]  /*d250*/  EXIT ;  /* 0x000000000000794d */ /* 0x000fea0003800000 */
.L_x_11297:
        /* <DEDUP_REMOVED lines=16> */
.L_x_11304:
[----:B------:R-:W-:-:S04]  /*d360*/  LOP3.LUT R4, R4, 0x80000000, RZ, 0xc0, !PT ;  /* 0x8000000004047812 */ /* 0x000fc800078ec0ff */
[----:B------:R-:W-:-:S04]  /*d370*/  SHF.R.U32.HI R3, RZ, 0x18, R4 ;  /* 0x00000018ff037819 */ /* 0x000fc80000011604 */
[----:B------:R-:W-:-:S04]  /*d380*/  LOP3.LUT R0, R0, R3, RZ, 0xfc, !PT ;  /* 0x0000000300007212 */ /* 0x000fc800078efcff */
[----:B------:R-:W-:-:S07]  /*d390*/  PRMT R8, R0, 0x7610, R8 ;  /* 0x0000761000087816 */ /* 0x000fce0000000008 */
.L_x_11303:
[----:B------:R-:W-:Y:S05]  /*d3a0*/  BSYNC B0 ;  /* 0x0000000000007941 */ /* 0x000fea0003800000 */
.L_x_11302:
[----:B------:R-:W-:Y:S01]  /*d3b0*/  STG.E.U8 desc[UR36][R16.64], R8 ;  /* 0x0000000810007986 */ /* 0x000fe2000c101124 */
[----:B------:R-:W-:Y:S05]  /*d3c0*/  EXIT ;  /* 0x000000000000794d */ /* 0x000fea0003800000 */
.L_x_11296:
        /* <DEDUP_REMOVED lines=21> */
.L_x_11279:
        /* <DEDUP_REMOVED lines=16> */
.L_x_11307:
[----:B------:R-:W-:Y:S05]  /*d620*/  EXIT ;  /* 0x000000000000794d */ /* 0x000fea0003800000 */
.L_x_11306:
[----:B------:R-:W1:Y:S02]  /*d630*/  F2I.U64.TRUNC R4, R4 ;  /* 0x0000000400047311 */ /* 0x000e64000020d800 */
[----:B-1----:R-:W-:Y:S01]  /*d640*/  STG.E.64 desc[UR36][R16.64], R4 ;  /* 0x0000000410007986 */ /* 0x002fe2000c101b24 */
[----:B------:R-:W-:Y:S05]  /*d650*/  EXIT ;  /* 0x000000000000794d */ /* 0x000fea0003800000 */
.L_x_11305:
[----:B------:R-:W1:Y:S02]  /*d660*/  F2I.FTZ.U32.TRUNC.NTZ R3, R4 ;  /* 0x0000000400037305 */ /* 0x000e64000021f000 */
[----:B-1----:R-:W-:Y:S01]  /*d670*/  STG.E desc[UR36][R16.64], R3 ;  /* 0x0000000310007986 */ /* 0x002fe2000c101924 */
[----:B------:R-:W-:Y:S05]  /*d680*/  EXIT ;  /* 0x000000000000794d */ /* 0x000fea0003800000 */
.L_x_11308:
        /* <DEDUP_REMOVED lines=15> */
.L_x_37818:


//--------------------- .text._ZN2at6native27unrolled_elementwise_kernelINS0_13AUnaryFunctorIfffZZZNS0_15binary_internal21div_floor_kernel_cudaERNS_18TensorIteratorBaseEENKUlvE1_clEvENKUlvE0_clEvEUlffE_EESt5arrayIPcLm2EELi4E23TrivialOffsetCalculatorILi1EjESE_NS0_6memory12LoadWithCastILi1EEENSF_13StoreWithCastILi1EEEEEviT_T0_T2_T3_T4_T5_ --------------------------
	.section	.text._ZN2at6native27unrolled_elementwise_kernelINS0_13AUnaryFunctorIfffZZZNS0_15binary_internal21div_floor_kernel_cudaERNS_18TensorIteratorBaseEENKUlvE1_clEvENKUlvE0_clEvEUlffE_EESt5arrayIPcLm2EELi4E23TrivialOffsetCalculatorILi1EjESE_NS0_6memory12LoadWithCastILi1EEENSF_13StoreWithCastILi1EEEEEviT_T0_T2_T3_T4_T5_,"ax",@progbits
	.align	128
        .global         _ZN2at6native27unrolled_elementwise_kernelINS0_13AUnaryFunctorIfffZZZNS0_15binary_internal21div_floor_kernel_cudaERNS_18TensorIteratorBaseEENKUlvE1_clEvENKUlvE0_clEvEUlffE_EESt5arrayIPcLm2EELi4E23TrivialOffsetCalculatorILi1EjESE_NS0_6memory12LoadWithCastILi1EEENSF_13StoreWithCastILi1EEEEEviT_T0_T2_T3_T4_T5_
        .type           _ZN2at6native27unrolled_elementwise_kernelINS0_13AUnaryFunctorIfffZZZNS0_15binary_internal21div_floor_kernel_cudaERNS_18TensorIteratorBaseEENKUlvE1_clEvENKUlvE0_clEvEUlffE_EESt5arrayIPcLm2EELi4E23TrivialOffsetCalculatorILi1EjESE_NS0_6memory12LoadWithCastILi1EEENSF_13StoreWithCastILi1EEEEEviT_T0_T2_T3_T4_T5_,@function
        .size           _ZN2at6native27unrolled_elementwise_kernelINS0_13AUnaryFunctorIfffZZZNS0_15binary_internal21div_floor_kernel_cudaERNS_18TensorIteratorBaseEENKUlvE1_clEvENKUlvE0_clEvEUlffE_EESt5arrayIPcLm2EELi4E23TrivialOffsetCalculatorILi1EjESE_NS0_6memory12LoadWithCastILi1EEENSF_13StoreWithCastILi1EEEEEviT_T0_T2_T3_T4_T5_,(.L_x_37819 - _ZN2at6native27unrolled_elementwise_kernelINS0_13AUnaryFunctorIfffZZZNS0_15binary_internal21div_floor_kernel_cudaERNS_18TensorIteratorBaseEENKUlvE1_clEvENKUlvE0_clEvEUlffE_EESt5arrayIPcLm2EELi4E23TrivialOffsetCalculatorILi1EjESE_NS0_6memory12LoadWithCastILi1EEENSF_13StoreWithCastILi1EEEEEviT_T0_T2_T3_T4_T5_)
        .other          _ZN2at6native27unrolled_elementwise_kernelINS0_13AUnaryFunctorIfffZZZNS0_15binary_internal21div_floor_kernel_cudaERNS_18TensorIteratorBaseEENKUlvE1_clEvENKUlvE0_clEvEUlffE_EESt5arrayIPcLm2EELi4E23TrivialOffsetCalculatorILi1EjESE_NS0_6memory12LoadWithCastILi1EEENSF_13StoreWithCastILi1EEEEEviT_T0_T2_T3_T4_T5_,@"STO_CUDA_ENTRY STV_DEFAULT"
_ZN2at6native27unrolled_elementwise_kernelINS0_13AUnaryFunctorIfffZZZNS0_15binary_internal21div_floor_kernel_cudaERNS_18TensorIteratorBaseEENKUlvE1_clEvENKUlvE0_clEvEUlffE_EESt5arrayIPcLm2EELi4E23TrivialOffsetCalculatorILi1EjESE_NS0_6memory12LoadWithCastILi1EEENSF_13StoreWithCastILi1EEEEEviT_T0_T2_T3_T4_T5_:
.text._ZN2at6native27unrolled_elementwise_kernelINS0_13AUnaryFunctorIfffZZZNS0_15binary_internal21div_floor_kernel_cudaERNS_18TensorIteratorBaseEENKUlvE1_clEvENKUlvE0_clEvEUlffE_EESt5arrayIPcLm2EELi4E23TrivialOffsetCalculatorILi1EjESE_NS0_6memory12LoadWithCastILi1EEENSF_13StoreWithCastILi1EEEEEviT_T0_T2_T3_T4_T5_:
        /* <DEDUP_REMOVED lines=33> */
.L_x_11315:
[----:B------:R-:W2:Y:S02]  /*0210*/  LDG.E.U8 R4, desc[UR36][R4.64] ;  /* 0x0000002404047981 */ /* 0x000ea4000c1e1100 */
[----:B--2---:R-:W-:Y:S01]  /*0220*/  I2FP.F32.U32 R18, R4 ;  /* 0x0000000400127245 */ /* 0x004fe20000201000 */
[----:B------:R-:W-:Y:S06]  /*0230*/  BRA `(.L_x_11317) ;  /* 0x0000000c00307947 */ /* 0x000fec0003800000 */
.L_x_11314:
        /* <DEDUP_REMOVED lines=9> */
.L_x_11319:
[----:B------:R-:W2:Y:S02]  /*02d0*/  LDG.E R4, desc[UR36][R4.64] ;  /* 0x0000002404047981 */ /* 0x000ea4000c1e1900 */
[----:B--2---:R-:W-:Y:S01]  /*02e0*/  I2FP.F32.S32 R18, R4 ;  /* 0x0000000400127245 */ /* 0x004fe20000201400 */
[----:B------:R-:W-:Y:S06]  /*02f0*/  BRA `(.L_x_11317) ;  /* 0x0000000c00007947 */ /* 0x000fec0003800000 */
.L_x_11318:
[----:B------:R-:W2:Y:S02]  /*0300*/  LDG.E.U16 R4, desc[UR36][R4.64] ;  /* 0x0000002404047981 */ /* 0x000ea4000c1e1500 */
[----:B--2---:R2:W3:Y:S01]  /*0310*/  I2F.S16 R18, R4 ;  /* 0x0000000400127306 */ /* 0x0044e20000101400 */
[----:B------:R-:W-:Y:S05]  /*0320*/  BRA `(.L_x_11317) ;  /* 0x0000000800f47947 */ /* 0x000fea0003800000 */
.L_x_11313:
        /* <DEDUP_REMOVED lines=8> */
.L_x_11321:
[----:B------:R-:W2:Y:S02]  /*03b0*/  LDG.E.U16 R4, desc[UR36][R4.64] ;  /* 0x0000002404047981 */ /* 0x000ea4000c1e1500 */
[----:B--2---:R-:W-:Y:S01]  /*03c0*/  HADD2.F32 R18, -RZ, R4.H0_H0 ;  /* 0x20000004ff127230 */ /* 0x004fe20000004100 */
[----:B------:R-:W-:Y:S06]  /*03d0*/  BRA `(.L_x_11317) ;  /* 0x0000000800c87947 */ /* 0x000fec0003800000 */
.L_x_11320:
        /* <DEDUP_REMOVED lines=8> */
.L_x_11323:
[----:B------:R-:W2:Y:S02]  /*0460*/  LDG.E.U16 R4, desc[UR36][R4.64] ;  /* 0x0000002404047981 */ /* 0x000ea4000c1e1500 */
[----:B--2---:R-:W-:Y:S01]  /*0470*/  HADD2.F32 R18, -RZ, R4.H0_H0 ;  /* 0x20000004ff127230 */ /* 0x004fe20000004100 */
[----:B------:R-:W-:Y:S06]  /*0480*/  BRA `(.L_x_11317) ;  /* 0x00000008009c7947 */ /* 0x000fec0003800000 */
.L_x_11322:
[----:B------:R-:W2:Y:S01]  /*0490*/  LDG.E.64 R4, desc[UR36][R4.64] ;  /* 0x0000002404047981 */ /* 0x000ea2000c1e1b00 */
[----:B------:R-:W-:Y:S01]  /*04a0*/  UMOV UR4, 0xf0000000 ;  /* 0xf000000000047882 */ /* 0x000fe20000000000 */
[----:B------:R-:W-:Y:S01]  /*04b0*/  UMOV UR5, 0x380fffff ;  /* 0x380fffff00057882 */ /* 0x000fe20000000000 */
[----:B--2---:R-:W0:Y:S01]  /*04c0*/  F2F.F32.F64 R18, R4 ;  /* 0x0000000400127310 */ /* 0x004e220000301000 */
[----:B------:R-:W-:-:S14]  /*04d0*/  DSETP.GEU.AND P0, PT, |R4|, UR4, PT ;  /* 0x0000000404007e2a */ /* 0x000fdc000bf0e200 */
[----:B0-----:R-:W-:Y:S01]  /*04e0*/  @!P0 FMUL R18, R18, 1.175494350822287508e-38 ;  /* 0x0080000012128820 */ /* 0x001fe20000400000 */
[----:B------:R-:W-:Y:S06]  /*04f0*/  BRA `(.L_x_11317) ;  /* 0x0000000800807947 */ /* 0x000fec0003800000 */
.L_x_11312:
        /* <DEDUP_REMOVED lines=12> */
.L_x_11326:
[----:B------:R-:W2:Y:S01]  /*05c0*/  LDG.E.64 R4, desc[UR36][R4.64] ;  /* 0x0000002404047981 */ /* 0x000ea2000c1e1b00 */
[----:B------:R-:W-:Y:S01]  /*05d0*/  UMOV UR4, 0xf0000000 ;  /* 0xf000000000047882 */ /* 0x000fe20000000000 */
[----:B------:R-:W-:Y:S01]  /*05e0*/  UMOV UR5, 0x380fffff ;  /* 0x380fffff00057882 */ /* 0x000fe20000000000 */
[----:B--2---:R-:W0:Y:S01]  /*05f0*/  F2F.F32.F64 R18, R4 ;  /* 0x0000000400127310 */ /* 0x004e220000301000 */
[----:B------:R-:W-:-:S14]  /*0600*/  DSETP.GEU.AND P0, PT, |R4|, UR4, PT ;  /* 0x0000000404007e2a */ /* 0x000fdc000bf0e200 */
[----:B0-----:R-:W-:Y:S01]  /*0610*/  @!P0 FMUL R18, R18, 1.175494350822287508e-38 ;  /* 0x0080000012128820 */ /* 0x001fe20000400000 */
[----:B------:R-:W-:Y:S06]  /*0620*/  BRA `(.L_x_11317) ;  /* 0x0000000800347947 */ /* 0x000fec0003800000 */
.L_x_11325:
        /* <DEDUP_REMOVED lines=26> */
.L_x_11328:
        /* <DEDUP_REMOVED lines=14> */
.L_x_11327:
[----:B------:R-:W2:Y:S02]  /*08b0*/  LDG.E.U16 R4, desc[UR36][R4.64] ;  /* 0x0000002404047981 */ /* 0x000ea4000c1e1500 */
[----:B--2---:R-:W-:Y:S01]  /*08c0*/  IMAD.U32 R18, R4, 0x10000, RZ ;  /* 0x0001000004127824 */ /* 0x004fe200078e00ff */
[----:B------:R-:W-:Y:S06]  /*08d0*/  BRA `(.L_x_11317) ;  /* 0x0000000400887947 */ /* 0x000fec0003800000 */
.L_x_11324:
        /* <DEDUP_REMOVED lines=11> */
.L_x_11331:
        /* <DEDUP_REMOVED lines=20> */
.L_x_11333:
[----:B------:R-:W-:Y:S05]  /*0ad0*/  BSYNC B0 ;  /* 0x0000000000007941 */ /* 0x000fea0003800000 */
.L_x_11332:
[----:B------:R-:W-:Y:S01]  /*0ae0*/  IMAD.SHL.U32 R3, R3, 0x100000, RZ ;  /* 0x0010000003037824 */ /* 0x000fe200078e00ff */
[----:B------:R-:W-:-:S04]  /*0af0*/  LEA R5, R0, 0x3b800000, 0x17 ;  /* 0x3b80000000057811 */ /* 0x000fc800078eb8ff */
[----:B------:R-:W-:Y:S01]  /*0b00*/  LOP3.LUT R18, R5, R3, R18, 0xfe, !PT ;  /* 0x0000000305127212 */ /* 0x000fe200078efe12 */
[----:B------:R-:W-:Y:S06]  /*0b10*/  BRA `(.L_x_11317) ;  /* 0x0000000000f87947 */ /* 0x000fec0003800000 */
.L_x_11330:
        /* <DEDUP_REMOVED lines=20> */
.L_x_11335:
[----:B------:R-:W-:Y:S05]  /*0c60*/  BSYNC B0 ;  /* 0x0000000000007941 */ /* 0x000fea0003800000 */
.L_x_11334:
[----:B------:R-:W-:Y:S01]  /*0c70*/  IMAD.SHL.U32 R3, R3, 0x200000, RZ ;  /* 0x0020000003037824 */ /* 0x000fe200078e00ff */
[----:B------:R-:W-:-:S04]  /*0c80*/  LEA R5, R0, 0x37800000, 0x17 ;  /* 0x3780000000057811 */ /* 0x000fc800078eb8ff */
[----:B------:R-:W-:Y:S01]  /*0c90*/  LOP3.LUT R18, R5, R3, R18, 0xfe, !PT ;  /* 0x0000000305127212 */ /* 0x000fe200078efe12 */
[----:B------:R-:W-:Y:S06]  /*0ca0*/  BRA `(.L_x_11317) ;  /* 0x0000000000947947 */ /* 0x000fec0003800000 */
.L_x_11329:
        /* <DEDUP_REMOVED lines=14> */
.L_x_11316:
        /* <DEDUP_REMOVED lines=16> */
.L_x_11338:
[----:B------:R-:W-:Y:S01]  /*0e90*/  IMAD.MOV.U32 R18, RZ, RZ, RZ ;  /* 0x000000ffff127224 */ /* 0x000fe200078e00ff */
[----:B------:R-:W-:Y:S06]  /*0ea0*/  BRA `(.L_x_11317) ;  /* 0x0000000000147947 */ /* 0x000fec0003800000 */
.L_x_11337:
[----:B------:R-:W2:Y:S02]  /*0eb0*/  LDG.E.64 R18, desc[UR36][R4.64] ;  /* 0x0000002404127981 */ /* 0x000ea4000c1e1b00 */
[----:B--2---:R0:W1:Y:S01]  /*0ec0*/  I2F.U64 R18, R18 ;  /* 0x0000001200127312 */ /* 0x0040620000301000 */
[----:B------:R-:W-:Y:S05]  /*0ed0*/  BRA `(.L_x_11317) ;  /* 0x0000000000087947 */ /* 0x000fea0003800000 */
.L_x_11336:
[----:B------:R-:W2:Y:S02]  /*0ee0*/  LDG.E R4, desc[UR36][R4.64] ;  /* 0x0000002404047981 */ /* 0x000ea4000c1e1900 */
[----:B--2---:R-:W-:-:S07]  /*0ef0*/  I2FP.F32.U32 R18, R4 ;  /* 0x0000000400127245 */ /* 0x004fce0000201000 */
.L_x_11317:
[----:B------:R-:W-:Y:S05]  /*0f00*/  BSYNC B6 ;  /* 0x0000000000067941 */ /* 0x000fea0003800000 */
.L_x_11311:
[----:B------:R-:W2:Y:S02]  /*0f10*/  S2R R23, SR_TID.X ;  /* 0x0000000000177919 */ /* 0x000ea40000002100 */
[----:B--2---:R-:W-:-:S07]  /*0f20*/  VIADD R23, R23, 0x80 ;  /* 0x0000008017177836 */ /* 0x004fce0000000000 */
.L_x_11310:
[----:B------:R-:W-:Y:S05]  /*0f30*/  BSYNC B7 ;  /* 0x0000000000077941 */ /* 0x000fea0003800000 */
.L_x_11309:
        /* <DEDUP_REMOVED lines=25> */
.L_x_11345:
[----:B------:R-:W2:Y:S02]  /*10d0*/  LDG.E.U8 R4, desc[UR36][R4.64] ;  /* 0x0000002404047981 */ /* 0x000ea4000c1e1100 */
[----:B--2---:R-:W-:Y:S01]  /*10e0*/  I2FP.F32.U32 R22, R4 ;  /* 0x0000000400167245 */ /* 0x004fe20000201000 */
[----:B------:R-:W-:Y:S06]  /*10f0*/  BRA `(.L_x_11347) ;  /* 0x0000000c002c7947 */ /* 0x000fec0003800000 */
.L_x_11344:
        /* <DEDUP_REMOVED lines=9> */
.L_x_11349:
[----:B------:R-:W2:Y:S02]  /*1190*/  LDG.E R4, desc[UR36][R4.64] ;  /* 0x0000002404047981 */ /* 0x000ea4000c1e1900 */
[----:B--2---:R-:W-:Y:S01]  /*11a0*/  I2FP.F32.S32 R22, R4 ;  /* 0x0000000400167245 */ /* 0x004fe20000201400 */
[----:B------:R-:W-:Y:S06]  /*11b0*/  BRA `(.L_x_11347) ;  /* 0x0000000800fc7947 */ /* 0x000fec0003800000 */
.L_x_11348:
[----:B------:R-:W2:Y:S02]  /*11c0*/  LDG.E.U16 R4, desc[UR36][R4.64] ;  /* 0x0000002404047981 */ /* 0x000ea4000c1e1500 */
[----:B--2---:R0:W2:Y:S01]  /*11d0*/  I2F.S16 R22, R4 ;  /* 0x0000000400167306 */ /* 0x0040a20000101400 */
[----:B------:R-:W-:Y:S05]  /*11e0*/  BRA `(.L_x_11347) ;  /* 0x0000000800f07947 */ /* 0x000fea0003800000 */
.L_x_11343:
        /* <DEDUP_REMOVED lines=8> */
.L_x_11351:
[----:B------:R-:W2:Y:S02]  /*1270*/  LDG.E.U16 R4, desc[UR36][R4.64] ;  /* 0x0000002404047981 */ /* 0x000ea4000c1e1500 */
[----:B--2---:R-:W-:Y:S01]  /*1280*/  HADD2.F32 R22, -RZ, R4.H0_H0 ;  /* 0x20000004ff167230 */ /* 0x004fe20000004100 */
[----:B------:R-:W-:Y:S06]  /*1290*/  BRA `(.L_x_11347) ;  /* 0x0000000800c47947 */ /* 0x000fec0003800000 */
.L_x_11350:
        /* <DEDUP_REMOVED lines=8> */
.L_x_11353:
[----:B------:R-:W2:Y:S02]  /*1320*/  LDG.E.U16 R4, desc[UR36][R4.64] ;  /* 0x0000002404047981 */ /* 0x000ea4000c1e1500 */
[----:B--2---:R-:W-:Y:S01]  /*1330*/  HADD2.F32 R22, -RZ, R4.H0_H0 ;  /* 0x20000004ff167230 */ /* 0x004fe20000004100 */
[----:B------:R-:W-:Y:S06]  /*1340*/  BRA `(.L_x_11347) ;  /* 0x0000000800987947 */ /* 0x000fec0003800000 */
.L_x_11352:
[----:B------:R-:W2:Y:S01]  /*1350*/  LDG.E.64 R4, desc[UR36][R4.64] ;  /* 0x0000002404047981 */ /* 0x000ea2000c1e1b00 */
[----:B------:R-:W-:Y:S01]  /*1360*/  UMOV UR4, 0xf0000000 ;  /* 0xf000000000047882 */ /* 0x000fe20000000000 */
[----:B------:R-:W-:Y:S01]  /*1370*/  UMOV UR5, 0x380fffff ;  /* 0x380fffff00057882 */ /* 0x000fe20000000000 */
[----:B--2---:R-:W0:Y:S01]  /*1380*/  F2F.F32.F64 R22, R4 ;  /* 0x0000000400167310 */ /* 0x004e220000301000 */
[----:B------:R-:W-:-:S14]  /*1390*/  DSETP.GEU.AND P0, PT, |R4|, UR4, PT ;  /* 0x0000000404007e2a */ /* 0x000fdc000bf0e200 */
[----:B0-----:R-:W-:Y:S01]  /*13a0*/  @!P0 FMUL R22, R22, 1.175494350822287508e-38 ;  /* 0x0080000016168820 */ /* 0x001fe20000400000 */
[----:B------:R-:W-:Y:S06]  /*13b0*/  BRA `(.L_x_11347) ;  /* 0x00000008007c7947 */ /* 0x000fec0003800000 */
.L_x_11342:
        /* <DEDUP_REMOVED lines=12> */
.L_x_11356:
[----:B------:R-:W2:Y:S01]  /*1480*/  LDG.E.64 R4, desc[UR36][R4.64] ;  /* 0x0000002404047981 */ /* 0x000ea2000c1e1b00 */
[----:B------:R-:W-:Y:S01]  /*1490*/  UMOV UR4, 0xf0000000 ;  /* 0xf000000000047882 */ /* 0x000fe20000000000 */
[----:B------:R-:W-:Y:S01]  /*14a0*/  UMOV UR5, 0x380fffff ;  /* 0x380fffff00057882 */ /* 0x000fe20000000000 */
[----:B--2---:R-:W0:Y:S01]  /*14b0*/  F2F.F32.F64 R22, R4 ;  /* 0x0000000400167310 */ /* 0x004e220000301000 */
[----:B------:R-:W-:-:S14]  /*14c0*/  DSETP.GEU.AND P0, PT, |R4|, UR4, PT ;  /* 0x0000000404007e2a */ /* 0x000fdc000bf0e200 */
[----:B0-----:R-:W-:Y:S01]  /*14d0*/  @!P0 FMUL R22, R22, 1.175494350822287508e-38 ;  /* 0x0080000016168820 */ /* 0x001fe20000400000 */
[----:B------:R-:W-:Y:S06]  /*14e0*/  BRA `(.L_x_11347) ;  /* 0x0000000800307947 */ /* 0x000fec0003800000 */
.L_x_11355:
        /* <DEDUP_REMOVED lines=26> */
.L_x_11358:
        /* <DEDUP_REMOVED lines=13> */
.L_x_11357:
[----:B------:R-:W2:Y:S02]  /*1760*/  LDG.E.U16 R4, desc[UR36][R4.64] ;  /* 0x0000002404047981 */ /* 0x000ea4000c1e1500 */
[----:B--2---:R-:W-:Y:S01]  /*1770*/  IMAD.U32 R22, R4, 0x10000, RZ ;  /* 0x0001000004167824 */ /* 0x004fe200078e00ff */
[----:B------:R-:W-:Y:S06]  /*1780*/  BRA `(.L_x_11347) ;  /* 0x0000000400887947 */ /* 0x000fec0003800000 */
.L_x_11354:
        /* <DEDUP_REMOVED lines=11> */
.L_x_11361:
        /* <DEDUP_REMOVED lines=20> */
.L_x_11363:
[----:B------:R-:W-:Y:S05]  /*1980*/  BSYNC B0 ;  /* 0x0000000000007941 */ /* 0x000fea0003800000 */
.L_x_11362:
[----:B------:R-:W-:Y:S01]  /*1990*/  IMAD.SHL.U32 R3, R3, 0x100000, RZ ;  /* 0x0010000003037824 */ /* 0x000fe200078e00ff */
[----:B------:R-:W-:-:S04]  /*19a0*/  LEA R5, R0, 0x3b800000, 0x17 ;  /* 0x3b80000000057811 */ /* 0x000fc800078eb8ff */
[----:B------:R-:W-:Y:S01]  /*19b0*/  LOP3.LUT R22, R5, R3, R22, 0xfe, !PT ;  /* 0x0000000305167212 */ /* 0x000fe200078efe16 */
[----:B------:R-:W-:Y:S06]  /*19c0*/  BRA `(.L_x_11347) ;  /* 0x0000000000f87947 */ /* 0x000fec0003800000 */
.L_x_11360:
        /* <DEDUP_REMOVED lines=20> */
.L_x_11365:
[----:B------:R-:W-:Y:S05]  /*1b10*/  BSYNC B0 ;  /* 0x0000000000007941 */ /* 0x000fea0003800000 */
.L_x_11364:
[----:B------:R-:W-:Y:S01]  /*1b20*/  IMAD.SHL.U32 R3, R3, 0x200000, RZ ;  /* 0x0020000003037824 */ /* 0x000fe200078e00ff */
[----:B------:R-:W-:-:S04]  /*1b30*/  LEA R5, R0, 0x37800000, 0x17 ;  /* 0x3780000000057811 */ /* 0x000fc800078eb8ff */
[----:B------:R-:W-:Y:S01]  /*1b40*/  LOP3.LUT R22, R5, R3, R22, 0xfe, !PT ;  /* 0x0000000305167212 */ /* 0x000fe200078efe16 */
[----:B------:R-:W-:Y:S06]  /*1b50*/  BRA `(.L_x_11347) ;  /* 0x0000000000947947 */ /* 0x000fec0003800000 */
.L_x_11359:
        /* <DEDUP_REMOVED lines=14> */
.L_x_11346:
        /* <DEDUP_REMOVED lines=16> */
.L_x_11368:
[----:B------:R-:W-:Y:S01]  /*1d40*/  IMAD.MOV.U32 R22, RZ, RZ, RZ ;  /* 0x000000ffff167224 */ /* 0x000fe200078e00ff */
[----:B------:R-:W-:Y:S06]  /*1d50*/  BRA `(.L_x_11347) ;  /* 0x0000000000147947 */ /* 0x000fec0003800000 */
.L_x_11367:
[----:B------:R-:W2:Y:S02]  /*1d60*/  LDG.E.64 R4, desc[UR36][R4.64] ;  /* 0x0000002404047981 */ /* 0x000ea4000c1e1b00 */
[----:B--2---:R0:W2:Y:S01]  /*1d70*/  I2F.U64 R22, R4 ;  /* 0x0000000400167312 */ /* 0x0040a20000301000 */
[----:B------:R-:W-:Y:S05]  /*1d80*/  BRA `(.L_x_11347) ;  /* 0x0000000000087947 */ /* 0x000fea0003800000 */
.L_x_11366:
[----:B------:R-:W2:Y:S02]  /*1d90*/  LDG.E R4, desc[UR36][R4.64] ;  /* 0x0000002404047981 */ /* 0x000ea4000c1e1900 */
[----:B--2---:R-:W-:-:S07]  /*1da0*/  I2FP.F32.U32 R22, R4 ;  /* 0x0000000400167245 */ /* 0x004fce0000201000 */
.L_x_11347:
[----:B------:R-:W-:Y:S05]  /*1db0*/  BSYNC B6 ;  /* 0x0000000000067941 */ /* 0x000fea0003800000 */
.L_x_11341:
[----:B------:R-:W-:-:S07]  /*1dc0*/  VIADD R23, R23, 0x80 ;  /* 0x0000008017177836 */ /* 0x000fce0000000000 */
.L_x_11340:
[----:B------:R-:W-:Y:S05]  /*1dd0*/  BSYNC B7 ;  /* 0x0000000000077941 */ /* 0x000fea0003800000 */
.L_x_11339:
        /* <DEDUP_REMOVED lines=27> */
.L_x_11375:
[----:B------:R-:W2:Y:S02]  /*1f90*/  LDG.E.U8 R4, desc[UR36][R4.64] ;  /* 0x0000002404047981 */ /* 0x000ea4000c1e1100 */
[----:B--2---:R-:W-:Y:S01]  /*1fa0*/  I2FP.F32.U32 R19, R4 ;  /* 0x0000000400137245 */ /* 0x004fe20000201000 */
[----:B------:R-:W-:Y:S06]  /*1fb0*/  BRA `(.L_x_11377) ;  /* 0x0000000c002c7947 */ /* 0x000fec0003800000 */
.L_x_11374:
        /* <DEDUP_REMOVED lines=9> */
.L_x_11379:
[----:B------:R-:W2:Y:S02]  /*2050*/  LDG.E R4, desc[UR36][R4.64] ;  /* 0x0000002404047981 */ /* 0x000ea4000c1e1900 */
[----:B--2---:R-:W-:Y:S01]  /*2060*/  I2FP.F32.S32 R19, R4 ;  /* 0x0000000400137245 */ /* 0x004fe20000201400 */
[----:B------:R-:W-:Y:S06]  /*2070*/  BRA `(.L_x_11377) ;  /* 0x0000000800fc7947 */ /* 0x000fec0003800000 */
.L_x_11378:
[----:B------:R-:W2:Y:S02]  /*2080*/  LDG.E.U16 R4, desc[UR36][R4.64] ;  /* 0x0000002404047981 */ /* 0x000ea4000c1e1500 */
[----:B--2---:R4:W0:Y:S01]  /*2090*/  I2F.S16 R19, R4 ;  /* 0x0000000400137306 */ /* 0x0048220000101400 */
[----:B------:R-:W-:Y:S05]  /*20a0*/  BRA `(.L_x_11377) ;  /* 0x0000000800f07947 */ /* 0x000fea0003800000 */
.L_x_11373:
        /* <DEDUP_REMOVED lines=8> */
.L_x_11381:
[----:B------:R-:W2:Y:S02]  /*2130*/  LDG.E.U16 R4, desc[UR36][R4.64] ;  /* 0x0000002404047981 */ /* 0x000ea4000c1e1500 */
[----:B--2---:R-:W-:Y:S01]  /*2140*/  HADD2.F32 R19, -RZ, R4.H0_H0 ;  /* 0x20000004ff137230 */ /* 0x004fe20000004100 */
[----:B------:R-:W-:Y:S06]  /*2150*/  BRA `(.L_x_11377) ;  /* 0x0000000800c47947 */ /* 0x000fec0003800000 */
.L_x_11380:
        /* <DEDUP_REMOVED lines=8> */
.L_x_11383:
[----:B------:R-:W2:Y:S02]  /*21e0*/  LDG.E.U16 R4, desc[UR36][R4.64] ;  /* 0x0000002404047981 */ /* 0x000ea4000c1e1500 */
[----:B--2---:R-:W-:Y:S01]  /*21f0*/  HADD2.F32 R19, -RZ, R4.H0_H0 ;  /* 0x20000004ff137230 */ /* 0x004fe20000004100 */
[----:B------:R-:W-:Y:S06]  /*2200*/  BRA `(.L_x_11377) ;  /* 0x0000000800987947 */ /* 0x000fec0003800000 */
.L_x_11382:
[----:B------:R-:W2:Y:S01]  /*2210*/  LDG.E.64 R4, desc[UR36][R4.64] ;  /* 0x0000002404047981 */ /* 0x000ea2000c1e1b00 */
[----:B------:R-:W-:Y:S01]  /*2220*/  UMOV UR4, 0xf0000000 ;  /* 0xf000000000047882 */ /* 0x000fe20000000000 */
[----:B------:R-:W-:Y:S01]  /*2230*/  UMOV UR5, 0x380fffff ;  /* 0x380fffff00057882 */ /* 0x000fe20000000000 */
[----:B--2---:R-:W0:Y:S01]  /*2240*/  F2F.F32.F64 R19, R4 ;  /* 0x0000000400137310 */ /* 0x004e220000301000 */
[----:B------:R-:W-:-:S14]  /*2250*/  DSETP.GEU.AND P0, PT, |R4|, UR4, PT ;  /* 0x0000000404007e2a */ /* 0x000fdc000bf0e200 */
[----:B0-----:R-:W-:Y:S01]  /*2260*/  @!P0 FMUL R19, R19, 1.175494350822287508e-38 ;  /* 0x0080000013138820 */ /* 0x001fe20000400000 */
[----:B------:R-:W-:Y:S06]  /*2270*/  BRA `(.L_x_11377) ;  /* 0x00000008007c7947 */ /* 0x000fec0003800000 */
.L_x_11372:
        /* <DEDUP_REMOVED lines=12> */
.L_x_11386:
[----:B------:R-:W2:Y:S01]  /*2340*/  LDG.E.64 R4, desc[UR36][R4.64] ;  /* 0x0000002404047981 */ /* 0x000ea2000c1e1b00 */
[----:B------:R-:W-:Y:S01]  /*2350*/  UMOV UR4, 0xf0000000 ;  /* 0xf000000000047882 */ /* 0x000fe20000000000 */
[----:B------:R-:W-:Y:S01]  /*2360*/  UMOV UR5, 0x380fffff ;  /* 0x380fffff00057882 */ /* 0x000fe20000000000 */
[----:B--2---:R-:W0:Y:S01]  /*2370*/  F2F.F32.F64 R19, R4 ;  /* 0x0000000400137310 */ /* 0x004e220000301000 */
[----:B------:R-:W-:-:S14]  /*2380*/  DSETP.GEU.AND P0, PT, |R4|, UR4, PT ;  /* 0x0000000404007e2a */ /* 0x000fdc000bf0e200 */
[----:B0-----:R-:W-:Y:S01]  /*2390*/  @!P0 FMUL R19, R19, 1.175494350822287508e-38 ;  /* 0x0080000013138820 */ /* 0x001fe20000400000 */
[----:B------:R-:W-:Y:S06]  /*23a0*/  BRA `(.L_x_11377) ;  /* 0x0000000800307947 */ /* 0x000fec0003800000 */
.L_x_11385:
        /* <DEDUP_REMOVED lines=26> */
.L_x_11388:
        /* <DEDUP_REMOVED lines=13> */
.L_x_11387:
[----:B------:R-:W2:Y:S02]  /*2620*/  LDG.E.U16 R4, desc[UR36][R4.64] ;  /* 0x0000002404047981 */ /* 0x000ea4000c1e1500 */
[----:B--2---:R-:W-:Y:S01]  /*2630*/  IMAD.U32 R19, R4, 0x10000, RZ ;  /* 0x0001000004137824 */ /* 0x004fe200078e00ff */
[----:B------:R-:W-:Y:S06]  /*2640*/  BRA `(.L_x_11377) ;  /* 0x0000000400887947 */ /* 0x000fec0003800000 */
.L_x_11384:
        /* <DEDUP_REMOVED lines=11> */
.L_x_11391:
        /* <DEDUP_REMOVED lines=20> */
.L_x_11393:
[----:B------:R-:W-:Y:S05]  /*2840*/  BSYNC B0 ;  /* 0x0000000000007941 */ /* 0x000fea0003800000 */
.L_x_11392:
[----:B------:R-:W-:Y:S01]  /*2850*/  IMAD.SHL.U32 R3, R3, 0x100000, RZ ;  /* 0x0010000003037824 */ /* 0x000fe200078e00ff */
[----:B------:R-:W-:-:S04]  /*2860*/  LEA R0, R0, 0x3b800000, 0x17 ;  /* 0x3b80000000007811 */ /* 0x000fc800078eb8ff */
[----:B------:R-:W-:Y:S01]  /*2870*/  LOP3.LUT R19, R0, R3, R19, 0xfe, !PT ;  /* 0x0000000300137212 */ /* 0x000fe200078efe13 */
[----:B------:R-:W-:Y:S06]  /*2880*/  BRA `(.L_x_11377) ;  /* 0x0000000000f87947 */ /* 0x000fec0003800000 */
.L_x_11390:
        /* <DEDUP_REMOVED lines=20> */
.L_x_11395:
[----:B------:R-:W-:Y:S05]  /*29d0*/  BSYNC B0 ;  /* 0x0000000000007941 */ /* 0x000fea0003800000 */
.L_x_11394:
[----:B------:R-:W-:Y:S01]  /*29e0*/  IMAD.SHL.U32 R3, R3, 0x200000, RZ ;  /* 0x0020000003037824 */ /* 0x000fe200078e00ff */
[----:B------:R-:W-:-:S04]  /*29f0*/  LEA R0, R0, 0x37800000, 0x17 ;  /* 0x3780000000007811 */ /* 0x000fc800078eb8ff */
[----:B------:R-:W-:Y:S01]  /*2a00*/  LOP3.LUT R19, R0, R3, R19, 0xfe, !PT ;  /* 0x0000000300137212 */ /* 0x000fe200078efe13 */
[----:B------:R-:W-:Y:S06]  /*2a10*/  BRA `(.L_x_11377) ;  /* 0x0000000000947947 */ /* 0x000fec0003800000 */
.L_x_11389:
        /* <DEDUP_REMOVED lines=14> */
.L_x_11376:
        /* <DEDUP_REMOVED lines=16> */
.L_x_11398:
[----:B------:R-:W-:Y:S01]  /*2c00*/  IMAD.MOV.U32 R19, RZ, RZ, RZ ;  /* 0x000000ffff137224 */ /* 0x000fe200078e00ff */
[----:B------:R-:W-:Y:S06]  /*2c10*/  BRA `(.L_x_11377) ;  /* 0x0000000000147947 */ /* 0x000fec0003800000 */
.L_x_11397:
[----:B------:R-:W2:Y:S02]  /*2c20*/  LDG.E.64 R4, desc[UR36][R4.64] ;  /* 0x0000002404047981 */ /* 0x000ea4000c1e1b00 */
[----:B--2---:R0:W2:Y:S01]  /*2c30*/  I2F.U64 R19, R4 ;  /* 0x0000000400137312 */ /* 0x0040a20000301000 */
[----:B------:R-:W-:Y:S05]  /*2c40*/  BRA `(.L_x_11377) ;  /* 0x0000000000087947 */ /* 0x000fea0003800000 */
.L_x_11396:
[----:B------:R-:W2:Y:S02]  /*2c50*/  LDG.E R4, desc[UR36][R4.64] ;  /* 0x0000002404047981 */ /* 0x000ea4000c1e1900 */
[----:B--2---:R-:W-:-:S07]  /*2c60*/  I2FP.F32.U32 R19, R4 ;  /* 0x0000000400137245 */ /* 0x004fce0000201000 */
.L_x_11377:
[----:B------:R-:W-:Y:S05]  /*2c70*/  BSYNC B6 ;  /* 0x0000000000067941 */ /* 0x000fea0003800000 */
.L_x_11371:
[----:B------:R-:W-:-:S07]  /*2c80*/  VIADD R23, R23, 0x80 ;  /* 0x0000008017177836 */ /* 0x000fce0000000000 */
.L_x_11370:
[----:B------:R-:W-:Y:S05]  /*2c90*/  BSYNC B7 ;  /* 0x0000000000077941 */ /* 0x000fea0003800000 */
.L_x_11369:
        /* <DEDUP_REMOVED lines=23> */
.L_x_11404:
[----:B------:R-:W2:Y:S02]  /*2e10*/  LDG.E.U8 R4, desc[UR36][R4.64] ;  /* 0x0000002404047981 */ /* 0x000ea4000c1e1100 */
[----:B--2---:R-:W-:Y:S01]  /*2e20*/  I2FP.F32.U32 R16, R4 ;  /* 0x0000000400107245 */ /* 0x004fe20000201000 */
[----:B------:R-:W-:Y:S06]  /*2e30*/  BRA `(.L_x_11400) ;  /* 0x0000000c00207947 */ /* 0x000fec0003800000 */
.L_x_11403:
        /* <DEDUP_REMOVED lines=9> */
.L_x_11407:
[----:B------:R-:W2:Y:S02]  /*2ed0*/  LDG.E R4, desc[UR36][R4.64] ;  /* 0x0000002404047981 */ /* 0x000ea4000c1e1900 */
[----:B--2---:R-:W-:Y:S01]  /*2ee0*/  I2FP.F32.S32 R16, R4 ;  /* 0x0000000400107245 */ /* 0x004fe20000201400 */
[----:B------:R-:W-:Y:S06]  /*2ef0*/  BRA `(.L_x_11400) ;  /* 0x0000000800f07947 */ /* 0x000fec0003800000 */
.L_x_11406:
[----:B------:R-:W2:Y:S02]  /*2f00*/  LDG.E.U16 R4, desc[UR36][R4.64] ;  /* 0x0000002404047981 */ /* 0x000ea4000c1e1500 */
[----:B--2---:R0:W2:Y:S01]  /*2f10*/  I2F.S16 R16, R4 ;  /* 0x0000000400107306 */ /* 0x0040a20000101400 */
[----:B------:R-:W-:Y:S05]  /*2f20*/  BRA `(.L_x_11400) ;  /* 0x0000000800e47947 */ /* 0x000fea0003800000 */
.L_x_11402:
        /* <DEDUP_REMOVED lines=8> */
.L_x_11409:
[----:B------:R-:W2:Y:S02]  /*2fb0*/  LDG.E.U16 R4, desc[UR36][R4.64] ;  /* 0x0000002404047981 */ /* 0x000ea4000c1e1500 */
[----:B--2---:R-:W-:Y:S01]  /*2fc0*/  HADD2.F32 R16, -RZ, R4.H0_H0 ;  /* 0x20000004ff107230 */ /* 0x004fe20000004100 */
[----:B------:R-:W-:Y:S06]  /*2fd0*/  BRA `(.L_x_11400) ;  /* 0x0000000800b87947 */ /* 0x000fec0003800000 */
.L_x_11408:
        /* <DEDUP_REMOVED lines=8> */
.L_x_11411:
[----:B------:R-:W2:Y:S02]  /*3060*/  LDG.E.U16 R4, desc[UR36][R4.64] ;  /* 0x0000002404047981 */ /* 0x000ea4000c1e1500 */
[----:B--2---:R-:W-:Y:S01]  /*3070*/  HADD2.F32 R16, -RZ, R4.H0_H0 ;  /* 0x20000004ff107230 */ /* 0x004fe20000004100 */
[----:B------:R-:W-:Y:S06]  /*3080*/  BRA `(.L_x_11400) ;  /* 0x00000008008c7947 */ /* 0x000fec0003800000 */
.L_x_11410:
[----:B------:R-:W2:Y:S01]  /*3090*/  LDG.E.64 R4, desc[UR36][R4.64] ;  /* 0x0000002404047981 */ /* 0x000ea2000c1e1b00 */
[----:B------:R-:W-:Y:S01]  /*30a0*/  UMOV UR4, 0xf0000000 ;  /* 0xf000000000047882 */ /* 0x000fe20000000000 */
[----:B------:R-:W-:Y:S01]  /*30b0*/  UMOV UR5, 0x380fffff ;  /* 0x380fffff00057882 */ /* 0x000fe20000000000 */
[----:B--2---:R-:W0:Y:S01]  /*30c0*/  F2F.F32.F64 R16, R4 ;  /* 0x0000000400107310 */ /* 0x004e220000301000 */
[----:B------:R-:W-:-:S14]  /*30d0*/  DSETP.GEU.AND P0, PT, |R4|, UR4, PT ;  /* 0x0000000404007e2a */ /* 0x000fdc000bf0e200 */
[----:B0-----:R-:W-:Y:S01]  /*30e0*/  @!P0 FMUL R16, R16, 1.175494350822287508e-38 ;  /* 0x0080000010108820 */ /* 0x001fe20000400000 */
[----:B------:R-:W-:Y:S06]  /*30f0*/  BRA `(.L_x_11400) ;  /* 0x0000000800707947 */ /* 0x000fec0003800000 */
.L_x_11401:
        /* <DEDUP_REMOVED lines=12> */
.L_x_11414:
[----:B------:R-:W2:Y:S01]  /*31c0*/  LDG.E.64 R4, desc[UR36][R4.64] ;  /* 0x0000002404047981 */ /* 0x000ea2000c1e1b00 */
[----:B------:R-:W-:Y:S01]  /*31d0*/  UMOV UR4, 0xf0000000 ;  /* 0xf000000000047882 */ /* 0x000fe20000000000 */
[----:B------:R-:W-:Y:S01]  /*31e0*/  UMOV UR5, 0x380fffff ;  /* 0x380fffff00057882 */ /* 0x000fe20000000000 */
[----:B--2---:R-:W0:Y:S01]  /*31f0*/  F2F.F32.F64 R16, R4 ;  /* 0x0000000400107310 */ /* 0x004e220000301000 */
[----:B------:R-:W-:-:S14]  /*3200*/  DSETP.GEU.AND P0, PT, |R4|, UR4, PT ;  /* 0x0000000404007e2a */ /* 0x000fdc000bf0e200 */
[----:B0-----:R-:W-:Y:S01]  /*3210*/  @!P0 FMUL R16, R16, 1.175494350822287508e-38 ;  /* 0x0080000010108820 */ /* 0x001fe20000400000 */
[----:B------:R-:W-:Y:S06]  /*3220*/  BRA `(.L_x_11400) ;  /* 0x0000000800247947 */ /* 0x000fec0003800000 */
.L_x_11413:
        /* <DEDUP_REMOVED lines=26> */
.L_x_11416:
        /* <DEDUP_REMOVED lines=13> */
.L_x_11415:
[----:B------:R-:W2:Y:S02]  /*34a0*/  LDG.E.U16 R4, desc[UR36][R4.64] ;  /* 0x0000002404047981 */ /* 0x000ea4000c1e1500 */
[----:B--2---:R-:W-:Y:S01]  /*34b0*/  IMAD.U32 R16, R4, 0x10000, RZ ;  /* 0x0001000004107824 */ /* 0x004fe200078e00ff */
[----:B------:R-:W-:Y:S06]  /*34c0*/  BRA `(.L_x_11400) ;  /* 0x00000004007c7947 */ /* 0x000fec0003800000 */
.L_x_11412:
        /* <DEDUP_REMOVED lines=11> */
.L_x_11419:
        /* <DEDUP_REMOVED lines=19> */
.L_x_11421:
[----:B------:R-:W-:Y:S05]  /*36b0*/  BSYNC B0 ;  /* 0x0000000000007941 */ /* 0x000fea0003800000 */
.L_x_11420:
[----:B------:R-:W-:Y:S01]  /*36c0*/  IMAD.SHL.U32 R3, R3, 0x100000, RZ ;  /* 0x0010000003037824 */ /* 0x000fe200078e00ff */
[----:B------:R-:W-:-:S04]  /*36d0*/  LEA R5, R0, 0x3b800000, 0x17 ;  /* 0x3b80000000057811 */ /* 0x000fc800078eb8ff */
[----:B------:R-:W-:Y:S01]  /*36e0*/  LOP3.LUT R16, R5, R3, R16, 0xfe, !PT ;  /* 0x0000000305107212 */ /* 0x000fe200078efe10 */
[----:B------:R-:W-:Y:S06]  /*36f0*/  BRA `(.L_x_11400) ;  /* 0x0000000000f07947 */ /* 0x000fec0003800000 */
.L_x_11418:
        /* <DEDUP_REMOVED lines=19> */
.L_x_11423:
[----:B------:R-:W-:Y:S05]  /*3830*/  BSYNC B0 ;  /* 0x0000000000007941 */ /* 0x000fea0003800000 */
.L_x_11422:
[----:B------:R-:W-:Y:S01]  /*3840*/  IMAD.SHL.U32 R3, R3, 0x200000, RZ ;  /* 0x0020000003037824 */ /* 0x000fe200078e00ff */
[----:B------:R-:W-:-:S04]  /*3850*/  LEA R5, R0, 0x37800000, 0x17 ;  /* 0x3780000000057811 */ /* 0x000fc800078eb8ff */
[----:B------:R-:W-:Y:S01]  /*3860*/  LOP3.LUT R16, R5, R3, R16, 0xfe, !PT ;  /* 0x0000000305107212 */ /* 0x000fe200078efe10 */
[----:B------:R-:W-:Y:S06]  /*3870*/  BRA `(.L_x_11400) ;  /* 0x0000000000907947 */ /* 0x000fec0003800000 */
.L_x_11417:
        /* <DEDUP_REMOVED lines=14> */
.L_x_11405:
        /* <DEDUP_REMOVED lines=16> */
.L_x_11426:
[----:B------:R-:W-:Y:S05]  /*3a60*/  BRA `(.L_x_11400) ;  /* 0x0000000000147947 */ /* 0x000fea0003800000 */
.L_x_11425:
[----:B------:R-:W2:Y:S02]  /*3a70*/  LDG.E.64 R4, desc[UR36][R4.64] ;  /* 0x0000002404047981 */ /* 0x000ea4000c1e1b00 */
[----:B--2---:R0:W2:Y:S01]  /*3a80*/  I2F.U64 R16, R4 ;  /* 0x0000000400107312 */ /* 0x0040a20000301000 */
[----:B------:R-:W-:Y:S05]  /*3a90*/  BRA `(.L_x_11400) ;  /* 0x0000000000087947 */ /* 0x000fea0003800000 */
.L_x_11424:
[----:B------:R-:W2:Y:S02]  /*3aa0*/  LDG.E R4, desc[UR36][R4.64] ;  /* 0x0000002404047981 */ /* 0x000ea4000c1e1900 */
[----:B--2---:R-:W-:-:S07]  /*3ab0*/  I2FP.F32.U32 R16, R4 ;  /* 0x0000000400107245 */ /* 0x004fce0000201000 */
.L_x_11400:
[----:B------:R-:W-:Y:S05]  /*3ac0*/  BSYNC B6 ;  /* 0x0000000000067941 */ /* 0x000fea0003800000 */
.L_x_11399:
[----:B------:R-:W0:Y:S01]  /*3ad0*/  S2R R25, SR_TID.X ;  /* 0x0000000000197919 */ /* 0x000e220000002100 */
[----:B------:R-:W-:Y:S01]  /*3ae0*/  BSSY B1, `(.L_x_11427) ;  /* 0x000005d000017945 */ /* 0x000fe20003800000 */
[----:B0-----:R-:W-:-:S13]  /*3af0*/  ISETP.GE.AND P1, PT, R25, R17, PT ;  /* 0x000000111900720c */ /* 0x001fda0003f26270 */
[----:B------:R-:W-:Y:S05]  /*3b00*/  @P1 BRA `(.L_x_11428) ;  /* 0x0000000400681947 */ /* 0x000fea0003800000 */
[----:B-1-3-5:R-:W-:-:S13]  /*3b10*/  FSETP.NEU.FTZ.AND P0, PT, R18, RZ, PT ;  /* 0x000000ff1200720b */ /* 0x02afda0003f1d000 */
[----:B------:R-:W0:Y:S01]  /*3b20*/  @!P0 LDC R3, c[0x0][0x218] ;  /* 0x00008600ff038b82 */ /* 0x000e220000000800 */
[----:B--2-4-:R-:W0:Y:S02]  /*3b30*/  @!P0 MUFU.RCP R4, R18 ;  /* 0x0000001200048308 */ /* 0x014e240000001000 */
        /* <DEDUP_REMOVED lines=30> */
.L_x_11434:
[----:B------:R-:W-:Y:S01]  /*3d20*/  FSETP.GEU.FTZ.AND P0, PT, R5, -R9, PT ;  /* 0x800000090500720b */ /* 0x000fe20003f1e000 */
[----:B------:R-:W-:-:S12]  /*3d30*/  FADD.FTZ R7, R7, -1 ;  /* 0xbf80000007077421 */ /* 0x000fd80000010000 */
[----:B------:R-:W-:-:S07]  /*3d40*/  @!P0 FADD.FTZ R7, R7, -1 ;  /* 0xbf80000007078421 */ /* 0x000fce0000010000 */
.L_x_11433:
[----:B------:R-:W-:Y:S05]  /*3d50*/  BSYNC B2 ;  /* 0x0000000000027941 */ /* 0x000fea0003800000 */
.L_x_11432:
[----:B------:R-:W-:Y:S01]  /*3d60*/  FFMA.FTZ R0, -R9, R7, R0 ;  /* 0x0000000709007223 */ /* 0x000fe20000010100 */
[----:B------:R-:W-:Y:S06]  /*3d70*/  BRA `(.L_x_11430) ;  /* 0x00000000007c7947 */ /* 0x000fec0003800000 */
.L_x_11431:
        /* <DEDUP_REMOVED lines=15> */
.L_x_11437:
        /* <DEDUP_REMOVED lines=13> */
.L_x_11436:
[----:B------:R-:W-:Y:S05]  /*3f40*/  BSYNC B2 ;  /* 0x0000000000027941 */ /* 0x000fea0003800000 */
.L_x_11435:
[----:B------:R-:W-:-:S04]  /*3f50*/  FMUL.FTZ R5, R4, 1.1920928955078125e-07 ;  /* 0x3400000004057820 */ /* 0x000fc80000410000 */
[----:B------:R-:W-:-:S07]  /*3f60*/  FMUL.FTZ R0, R8, R5 ;  /* 0x0000000508007220 */ /* 0x000fce0000410000 */
.L_x_11430:
[----:B------:R-:W-:Y:S05]  /*3f70*/  BSYNC B0 ;  /* 0x0000000000007941 */ /* 0x000fea0003800000 */
.L_x_11429:
        /* <DEDUP_REMOVED lines=19> */
.L_x_11428:
[----:B------:R-:W-:Y:S05]  /*40b0*/  BSYNC B1 ;  /* 0x0000000000017941 */ /* 0x000fea0003800000 */
.L_x_11427:
[----:B------:R-:W-:Y:S01]  /*40c0*/  VIADD R0, R25, 0x80 ;  /* 0x0000008019007836 */ /* 0x000fe20000000000 */
[----:B------:R-:W-:Y:S04]  /*40d0*/  BSSY B1, `(.L_x_11438) ;  /* 0x000005d000017945 */ /* 0x000fe80003800000 */
[----:B------:R-:W-:-:S13]  /*40e0*/  ISETP.GE.AND P0, PT, R0, R17, PT ;  /* 0x000000110000720c */ /* 0x000fda0003f06270 */
[----:B------:R-:W-:Y:S05]  /*40f0*/  @P0 BRA `(.L_x_11439) ;  /* 0x0000000400680947 */ /* 0x000fea0003800000 */
[----:B--2--5:R-:W-:-:S13]  /*4100*/  FSETP.NEU.FTZ.AND P0, PT, R22, RZ, PT ;  /* 0x000000ff1600720b */ /* 0x024fda0003f1d000 */
[----:B------:R-:W2:Y:S01]  /*4110*/  @!P0 LDC R3, c[0x0][0x218] ;  /* 0x00008600ff038b82 */ /* 0x000ea20000000800 */
[----:B-1-3--:R-:W2:Y:S02]  /*4120*/  @!P0 MUFU.RCP R18, R22 ;  /* 0x0000001600128308 */ /* 0x00aea40000001000 */
[----:B--2---:R-:W-:Y:S01]  /*4130*/  @!P0 FMUL.FTZ R18, R18, R3 ;  /* 0x0000000312128220 */ /* 0x004fe20000410000 */
        /* <DEDUP_REMOVED lines=29> */
.L_x_11445:
[----:B------:R-:W-:Y:S01]  /*4310*/  FSETP.GEU.FTZ.AND P0, PT, R7, -R9, PT ;  /* 0x800000090700720b */ /* 0x000fe20003f1e000 */
[----:B------:R-:W-:-:S12]  /*4320*/  FADD.FTZ R5, R5, -1 ;  /* 0xbf80000005057421 */ /* 0x000fd80000010000 */
[----:B------:R-:W-:-:S07]  /*4330*/  @!P0 FADD.FTZ R5, R5, -1 ;  /* 0xbf80000005058421 */ /* 0x000fce0000010000 */
.L_x_11444:
[----:B------:R-:W-:Y:S05]  /*4340*/  BSYNC B2 ;  /* 0x0000000000027941 */ /* 0x000fea0003800000 */
.L_x_11443:
[----:B------:R-:W-:Y:S01]  /*4350*/  FFMA.FTZ R0, -R9, R5, R0 ;  /* 0x0000000509007223 */ /* 0x000fe20000010100 */
[----:B------:R-:W-:Y:S06]  /*4360*/  BRA `(.L_x_11441) ;  /* 0x00000000007c7947 */ /* 0x000fec0003800000 */
.L_x_11442:
        /* <DEDUP_REMOVED lines=10> */
[----:B0-----:R-:W-:-:S09]  /*4410*/  FSEL R10, R0, +QNAN , !P0 ;  /* 0x7fffffff000a7808 */ /* 0x001fd20004000000 */
[----:B------:R-:W-:Y:S05]  /*4420*/  @!P2 BRA `(.L_x_11447) ;  /* 0x000000000040a947 */ /* 0x000fea0003800000 */
[----:B------:R-:W-:-:S04]  /*4430*/  LOP3.LUT R0, R7, 0x7fffff, RZ, 0xc0, !PT ;  /* 0x007fffff07007812 */ /* 0x000fc800078ec0ff */
[----:B------:R-:W-:-:S04]  /*4440*/  LOP3.LUT R12, R0, 0x3f800000, RZ, 0xfc, !PT ;  /* 0x3f800000000c7812 */ /* 0x000fc800078efcff */
[----:B------:R0:W1:Y:S03]  /*4450*/  MUFU.RCP R0, R12 ;  /* 0x0000000c00007308 */ /* 0x0000660000001000 */
.L_x_11448:
        /* <DEDUP_REMOVED lines=13> */
.L_x_11447:
[----:B------:R-:W-:Y:S05]  /*4530*/  BSYNC B2 ;  /* 0x0000000000027941 */ /* 0x000fea0003800000 */
.L_x_11446:
[----:B------:R-:W-:-:S04]  /*4540*/  FMUL.FTZ R5, R5, 1.1920928955078125e-07 ;  /* 0x3400000005057820 */ /* 0x000fc80000410000 */
[----:B------:R-:W-:-:S07]  /*4550*/  FMUL.FTZ R0, R10, R5 ;  /* 0x000000050a007220 */ /* 0x000fce0000410000 */
.L_x_11441:
[----:B------:R-:W-:Y:S05]  /*4560*/  BSYNC B0 ;  /* 0x0000000000007941 */ /* 0x000fea0003800000 */
.L_x_11440:
        /* <DEDUP_REMOVED lines=19> */
.L_x_11439:
[----:B------:R-:W-:Y:S05]  /*46a0*/  BSYNC B1 ;  /* 0x0000000000017941 */ /* 0x000fea0003800000 */
.L_x_11438:
[----:B------:R-:W-:Y:S01]  /*46b0*/  VIADD R0, R25, 0x100 ;  /* 0x0000010019007836 */ /* 0x000fe20000000000 */
[----:B------:R-:W-:Y:S04]  /*46c0*/  BSSY B1, `(.L_x_11449) ;  /* 0x000005d000017945 */ /* 0x000fe80003800000 */
[----:B------:R-:W-:-:S13]  /*46d0*/  ISETP.GE.AND P0, PT, R0, R17, PT ;  /* 0x000000110000720c */ /* 0x000fda0003f06270 */
[----:B------:R-:W-:Y:S05]  /*46e0*/  @P0 BRA `(.L_x_11450) ;  /* 0x0000000400680947 */ /* 0x000fea0003800000 */
[----:B--2--5:R-:W-:-:S13]  /*46f0*/  FSETP.NEU.FTZ.AND P0, PT, R19, RZ, PT ;  /* 0x000000ff1300720b */ /* 0x024fda0003f1d000 */
[----:B------:R-:W2:Y:S01]  /*4700*/  @!P0 LDC R3, c[0x0][0x218] ;  /* 0x00008600ff038b82 */ /* 0x000ea20000000800 */
[----:B------:R-:W2:Y:S02]  /*4710*/  @!P0 MUFU.RCP R22, R19 ;  /* 0x0000001300168308 */ /* 0x000ea40000001000 */
[----:B--2---:R-:W-:Y:S01]  /*4720*/  @!P0 FMUL.FTZ R22, R22, R3 ;  /* 0x0000000316168220 */ /* 0x004fe20000410000 */
[----:B------:R-:W-:Y:S06]  /*4730*/  @!P0 BRA `(.L_x_11450) ;  /* 0x0000000400548947 */ /* 0x000fec0003800000 */
[----:B------:R-:W2:Y:S01]  /*4740*/  LDC R6, c[0x0][0x218] ;  /* 0x00008600ff067b82 */ /* 0x000ea20000000800 */
[----:B------:R-:W-:Y:S01]  /*4750*/  BSSY B0, `(.L_x_11451) ;  /* 0x0000040000007945 */ /* 0x000fe20003800000 */
[C---:B--2---:R-:W-:Y:S01]  /*4760*/  FSETP.GEU.FTZ.AND P0, PT, |R6|.reuse, |R19|, PT ;  /* 0x400000130600720b */ /* 0x044fe20003f1e200 */
[----:B------:R-:W-:-:S12]  /*4770*/  FADD.FTZ R3, |R6|, -RZ ;  /* 0x800000ff06037221 */ /* 0x000fd80000010200 */
        /* <DEDUP_REMOVED lines=24> */
.L_x_11456:
[----:B------:R-:W-:Y:S01]  /*4900*/  FSETP.GEU.FTZ.AND P0, PT, R8, -R10, PT ;  /* 0x8000000a0800720b */ /* 0x000fe20003f1e000 */
[----:B------:R-:W-:-:S12]  /*4910*/  FADD.FTZ R0, R0, -1 ;  /* 0xbf80000000007421 */ /* 0x000fd80000010000 */
[----:B------:R-:W-:-:S07]  /*4920*/  @!P0 FADD.FTZ R0, R0, -1 ;  /* 0xbf80000000008421 */ /* 0x000fce0000010000 */
.L_x_11455:
[----:B------:R-:W-:Y:S05]  /*4930*/  BSYNC B2 ;  /* 0x0000000000027941 */ /* 0x000fea0003800000 */
.L_x_11454:
[----:B------:R-:W-:Y:S01]  /*4940*/  FFMA.FTZ R3, -R10, R0, R3 ;  /* 0x000000000a037223 */ /* 0x000fe20000010103 */
[----:B------:R-:W-:Y:S06]  /*4950*/  BRA `(.L_x_11452) ;  /* 0x00000000007c7947 */ /* 0x000fec0003800000 */
.L_x_11453:
        /* <DEDUP_REMOVED lines=15> */
.L_x_11459:
        /* <DEDUP_REMOVED lines=13> */
.L_x_11458:
[----:B------:R-:W-:Y:S05]  /*4b20*/  BSYNC B2 ;  /* 0x0000000000027941 */ /* 0x000fea0003800000 */
.L_x_11457:
[----:B------:R-:W-:-:S04]  /*4b30*/  FMUL.FTZ R0, R3, 1.1920928955078125e-07 ;  /* 0x3400000003007820 */ /* 0x000fc80000410000 */
[----:B------:R-:W-:-:S07]  /*4b40*/  FMUL.FTZ R3, R9, R0 ;  /* 0x0000000009037220 */ /* 0x000fce0000410000 */
.L_x_11452:
[----:B------:R-:W-:Y:S05]  /*4b50*/  BSYNC B0 ;  /* 0x0000000000007941 */ /* 0x000fea0003800000 */
.L_x_11451:
        /* <DEDUP_REMOVED lines=19> */
.L_x_11450:
[----:B------:R-:W-:Y:S05]  /*4c90*/  BSYNC B1 ;  /* 0x0000000000017941 */ /* 0x000fea0003800000 */
.L_x_11449:
        /* <DEDUP_REMOVED lines=37> */
.L_x_11467:
[----:B------:R-:W-:Y:S01]  /*4ef0*/  FSETP.GEU.FTZ.AND P0, PT, R7, -R9, PT ;  /* 0x800000090700720b */ /* 0x000fe20003f1e000 */
[----:B------:R-:W-:-:S12]  /*4f00*/  FADD.FTZ R5, R5, -1 ;  /* 0xbf80000005057421 */ /* 0x000fd80000010000 */
[----:B------:R-:W-:-:S07]  /*4f10*/  @!P0 FADD.FTZ R5, R5, -1 ;  /* 0xbf80000005058421 */ /* 0x000fce0000010000 */
.L_x_11466:
[----:B------:R-:W-:Y:S05]  /*4f20*/  BSYNC B2 ;  /* 0x0000000000027941 */ /* 0x000fea0003800000 */
.L_x_11465:
[----:B------:R-:W-:Y:S01]  /*4f30*/  FFMA.FTZ R0, -R9, R5, R0 ;  /* 0x0000000509007223 */ /* 0x000fe20000010100 */
[----:B------:R-:W-:Y:S06]  /*4f40*/  BRA `(.L_x_11463) ;  /* 0x00000000007c7947 */ /* 0x000fec0003800000 */
.L_x_11464:
        /* <DEDUP_REMOVED lines=14> */
[----:B------:R0:W2:Y:S03]  /*5030*/  MUFU.RCP R0, R12 ;  /* 0x0000000c00007308 */ /* 0x0000a60000001000 */
.L_x_11470:
        /* <DEDUP_REMOVED lines=13> */
.L_x_11469:
[----:B------:R-:W-:Y:S05]  /*5110*/  BSYNC B2 ;  /* 0x0000000000027941 */ /* 0x000fea0003800000 */
.L_x_11468:
[----:B------:R-:W-:-:S04]  /*5120*/  FMUL.FTZ R5, R5, 1.1920928955078125e-07 ;  /* 0x3400000005057820 */ /* 0x000fc80000410000 */
[----:B------:R-:W-:-:S07]  /*5130*/  FMUL.FTZ R0, R10, R5 ;  /* 0x000000050a007220 */ /* 0x000fce0000410000 */
.L_x_11463:
[----:B------:R-:W-:Y:S05]  /*5140*/  BSYNC B0 ;  /* 0x0000000000007941 */ /* 0x000fea0003800000 */
.L_x_11462:
        /* <DEDUP_REMOVED lines=19> */
.L_x_11461:
[----:B------:R-:W-:Y:S05]  /*5280*/  BSYNC B1 ;  /* 0x0000000000017941 */ /* 0x000fea0003800000 */
.L_x_11460:
        /* <DEDUP_REMOVED lines=21> */
[----:B------:R-:W2:Y:S01]  /*53e0*/  F2I.FTZ.TRUNC.NTZ R3, R4 ;  /* 0x0000000400037305 */ /* 0x000ea2000021f100 */
[----:B------:R-:W-:Y:S01]  /*53f0*/  VIADD R25, R25, 0x80 ;  /* 0x0000008019197836 */ /* 0x000fe20000000000 */
[----:B--2---:R2:W-:Y:S01]  /*5400*/  STG.E.U8 desc[UR36][R8.64], R3 ;  /* 0x0000000308007986 */ /* 0x0045e2000c101124 */
[----:B------:R-:W-:Y:S05]  /*5410*/  BRA `(.L_x_11472) ;  /* 0x0000000c00a47947 */ /* 0x000fea0003800000 */
.L_x_11476:
[----:B----4-:R-:W2:Y:S01]  /*5420*/  F2I.S64.TRUNC R4, R4 ;  /* 0x0000000400047311 */ /* 0x010ea2000020d900 */
[----:B------:R-:W-:Y:S02]  /*5430*/  VIADD R25, R25, 0x80 ;  /* 0x0000008019197836 */ /* 0x000fe40000000000 */
[----:B--2---:R-:W-:-:S05]  /*5440*/  IMAD.MOV.U32 R3, RZ, RZ, R4 ;  /* 0x000000ffff037224 */ /* 0x004fca00078e0004 */
[----:B------:R2:W-:Y:S01]  /*5450*/  STG.E.U8 desc[UR36][R8.64], R3 ;  /* 0x0000000308007986 */ /* 0x0005e2000c101124 */
[----:B------:R-:W-:Y:S05]  /*5460*/  BRA `(.L_x_11472) ;  /* 0x0000000c00907947 */ /* 0x000fea0003800000 */
.L_x_11475:
[----:B------:R-:W-:-:S13]  /*5470*/  ISETP.NE.AND P0, PT, R0, 0x2, PT ;  /* 0x000000020000780c */ /* 0x000fda0003f05270 */
[----:B------:R-:W-:Y:S05]  /*5480*/  @!P0 BRA `(.L_x_11478) ;  /* 0x0000000000308947 */ /* 0x000fea0003800000 */
[----:B------:R-:W-:-:S13]  /*5490*/  ISETP.NE.AND P0, PT, R0, 0x3, PT ;  /* 0x000000030000780c */ /* 0x000fda0003f05270 */
[----:B------:R-:W-:Y:S05]  /*54a0*/  @!P0 BRA `(.L_x_11479) ;  /* 0x0000000000188947 */ /* 0x000fea0003800000 */
[----:B------:R-:W-:-:S13]  /*54b0*/  ISETP.NE.AND P0, PT, R0, 0x4, PT ;  /* 0x000000040000780c */ /* 0x000fda0003f05270 */
[----:B------:R-:W-:Y:S05]  /*54c0*/  @P0 BRA `(.L_x_11477) ;  /* 0x0000000c00140947 */ /* 0x000fea0003800000 */
[----:B----4-:R-:W2:Y:S01]  /*54d0*/  F2I.S64.TRUNC R4, R4 ;  /* 0x0000000400047311 */ /* 0x010ea2000020d900 */
[----:B------:R-:W-:Y:S01]  /*54e0*/  VIADD R25, R25, 0x80 ;  /* 0x0000008019197836 */ /* 0x000fe20000000000 */
[----:B--2---:R2:W-:Y:S01]  /*54f0*/  STG.E.64 desc[UR36][R8.64], R4 ;  /* 0x0000000408007986 */ /* 0x0045e2000c101b24 */
[----:B------:R-:W-:Y:S05]  /*5500*/  BRA `(.L_x_11472) ;  /* 0x0000000c00687947 */ /* 0x000fea0003800000 */
.L_x_11479:
[----:B------:R-:W2:Y:S01]  /*5510*/  F2I.FTZ.TRUNC.NTZ R3, R4 ;  /* 0x0000000400037305 */ /* 0x000ea2000021f100 */
[----:B------:R-:W-:Y:S01]  /*5520*/  VIADD R25, R25, 0x80 ;  /* 0x0000008019197836 */ /* 0x000fe20000000000 */
[----:B--2---:R2:W-:Y:S01]  /*5530*/  STG.E desc[UR36][R8.64], R3 ;  /* 0x0000000308007986 */ /* 0x0045e2000c101924 */
[----:B------:R-:W-:Y:S05]  /*5540*/  BRA `(.L_x_11472) ;  /* 0x0000000c00587947 */ /* 0x000fea0003800000 */
.L_x_11478:
[----:B------:R-:W2:Y:S01]  /*5550*/  F2I.FTZ.TRUNC.NTZ R3, R4 ;  /* 0x0000000400037305 */ /* 0x000ea2000021f100 */
[----:B------:R-:W-:Y:S01]  /*5560*/  VIADD R25, R25, 0x80 ;  /* 0x0000008019197836 */ /* 0x000fe20000000000 */
[----:B--2---:R2:W-:Y:S01]  /*5570*/  STG.E.U16 desc[UR36][R8.64], R3 ;  /* 0x0000000308007986 */ /* 0x0045e2000c101524 */
[----:B------:R-:W-:Y:S05]  /*5580*/  BRA `(.L_x_11472) ;  /* 0x0000000c00487947 */ /* 0x000fea0003800000 */
.L_x_11474:
[----:B------:R-:W-:-:S13]  /*5590*/  ISETP.GT.AND P0, PT, R0, 0x6, PT ;  /* 0x000000060000780c */ /* 0x000fda0003f04270 */
[----:B------:R-:W-:Y:S05]  /*55a0*/  @P0 BRA `(.L_x_11480) ;  /* 0x00000000002c0947 */ /* 0x000fea0003800000 */
[----:B------:R-:W-:-:S13]  /*55b0*/  ISETP.NE.AND P0, PT, R0, 0x5, PT ;  /* 0x000000050000780c */ /* 0x000fda0003f05270 */
[----:B------:R-:W-:Y:S05]  /*55c0*/  @!P0 BRA `(.L_x_11481) ;  /* 0x0000000000148947 */ /* 0x000fea0003800000 */
[----:B------:R-:W-:-:S13]  /*55d0*/  ISETP.NE.AND P0, PT, R0, 0x6, PT ;  /* 0x000000060000780c */ /* 0x000fda0003f05270 */
[----:B------:R-:W-:Y:S05]  /*55e0*/  @P0 BRA `(.L_x_11477) ;  /* 0x0000000800cc0947 */ /* 0x000fea0003800000 */
[----:B------:R2:W-:Y:S01]  /*55f0*/  STG.E desc[UR36][R8.64], R4 ;  /* 0x0000000408007986 */ /* 0x0005e2000c101924 */
[----:B------:R-:W-:Y:S01]  /*5600*/  VIADD R25, R25, 0x80 ;  /* 0x0000008019197836 */ /* 0x000fe20000000000 */
[----:B------:R-:W-:Y:S06]  /*5610*/  BRA `(.L_x_11472) ;  /* 0x0000000c00247947 */ /* 0x000fec0003800000 */
.L_x_11481:
[----:B----4-:R-:W-:Y:S01]  /*5620*/  F2FP.F16.F32.PACK_AB R4, RZ, R4 ;  /* 0x00000004ff04723e */ /* 0x010fe200000000ff */
[----:B------:R-:W-:-:S04]  /*5630*/  VIADD R25, R25, 0x80 ;  /* 0x0000008019197836 */ /* 0x000fc80000000000 */
[----:B------:R2:W-:Y:S01]  /*5640*/  STG.E.U16 desc[UR36][R8.64], R4 ;  /* 0x0000000408007986 */ /* 0x0005e2000c101524 */
[----:B------:R-:W-:Y:S05]  /*5650*/  BRA `(.L_x_11472) ;  /* 0x0000000c00147947 */ /* 0x000fea0003800000 */
.L_x_11480:
[----:B------:R-:W-:-:S13]  /*5660*/  ISETP.NE.AND P0, PT, R0, 0x7, PT ;  /* 0x000000070000780c */ /* 0x000fda0003f05270 */
[----:B------:R-:W-:Y:S05]  /*5670*/  @!P0 BRA `(.L_x_11482) ;  /* 0x0000000000348947 */ /* 0x000fea0003800000 */
[----:B------:R-:W-:-:S13]  /*5680*/  ISETP.NE.AND P0, PT, R0, 0x8, PT ;  /* 0x000000080000780c */ /* 0x000fda0003f05270 */
[----:B------:R-:W-:Y:S05]  /*5690*/  @!P0 BRA `(.L_x_11483) ;  /* 0x0000000000188947 */ /* 0x000fea0003800000 */
[----:B------:R-:W-:-:S13]  /*56a0*/  ISETP.NE.AND P0, PT, R0, 0x9, PT ;  /* 0x000000090000780c */ /* 0x000fda0003f05270 */
[----:B------:R-:W-:Y:S05]  /*56b0*/  @P0 BRA `(.L_x_11477) ;  /* 0x0000000800980947 */ /* 0x000fea0003800000 */
[----:B------:R-:W-:Y:S02]  /*56c0*/  IMAD.MOV.U32 R5, RZ, RZ, RZ ;  /* 0x000000ffff057224 */ /* 0x000fe400078e00ff */
[----:B------:R-:W-:-:S03]  /*56d0*/  VIADD R25, R25, 0x80 ;  /* 0x0000008019197836 */ /* 0x000fc60000000000 */
[----:B------:R2:W-:Y:S01]  /*56e0*/  STG.E.64 desc[UR36][R8.64], R4 ;  /* 0x0000000408007986 */ /* 0x0005e2000c101b24 */
[----:B------:R-:W-:Y:S05]  /*56f0*/  BRA `(.L_x_11472) ;  /* 0x0000000800ec7947 */ /* 0x000fea0003800000 */
.L_x_11483:
[----:B------:R-:W-:Y:S01]  /*5700*/  F2FP.F16.F32.PACK_AB R3, RZ, R4 ;  /* 0x00000004ff03723e */ /* 0x000fe200000000ff */
[----:B------:R-:W-:-:S03]  /*5710*/  VIADD R25, R25, 0x80 ;  /* 0x0000008019197836 */ /* 0x000fc60000000000 */
[----:B------:R-:W-:-:S05]  /*5720*/  PRMT R3, R3, 0x5410, RZ ;  /* 0x0000541003037816 */ /* 0x000fca00000000ff */
[----:B------:R2:W-:Y:S01]  /*5730*/  STG.E desc[UR36][R8.64], R3 ;  /* 0x0000000308007986 */ /* 0x0005e2000c101924 */
[----:B------:R-:W-:Y:S05]  /*5740*/  BRA `(.L_x_11472) ;  /* 0x0000000800d87947 */ /* 0x000fea0003800000 */
.L_x_11482:
[----:B----4-:R-:W-:Y:S01]  /*5750*/  FMUL.FTZ R4, R4, 1 ;  /* 0x3f80000004047820 */ /* 0x010fe20000410000 */
[----:B------:R-:W-:-:S05]  /*5760*/  VIADD R25, R25, 0x80 ;  /* 0x0000008019197836 */ /* 0x000fca0000000000 */
[----:B------:R-:W2:Y:S02]  /*5770*/  F2F.F64.F32 R4, R4 ;  /* 0x0000000400047310 */ /* 0x000ea40000201800 */
[----:B--2---:R2:W-:Y:S01]  /*5780*/  STG.E.64 desc[UR36][R8.64], R4 ;  /* 0x0000000408007986 */ /* 0x0045e2000c101b24 */
[----:B------:R-:W-:Y:S05]  /*5790*/  BRA `(.L_x_11472) ;  /* 0x0000000800c47947 */ /* 0x000fea0003800000 */
.L_x_11473:
        /* <DEDUP_REMOVED lines=9> */
[----:B------:R-:W-:-:S03]  /*5830*/  VIADD R25, R25, 0x80 ;  /* 0x0000008019197836 */ /* 0x000fc60000000000 */
[----:B------:R-:W-:-:S05]  /*5840*/  SEL R3, RZ, 0x1, !P0 ;  /* 0x00000001ff037807 */ /* 0x000fca0004000000 */
[----:B------:R2:W-:Y:S01]  /*5850*/  STG.E.U8 desc[UR36][R8.64], R3 ;  /* 0x0000000308007986 */ /* 0x0005e2000c101124 */
[----:B------:R-:W-:Y:S05]  /*5860*/  BRA `(.L_x_11472) ;  /* 0x0000000800907947 */ /* 0x000fea0003800000 */
.L_x_11486:
[----:B----4-:R-:W-:Y:S01]  /*5870*/  FMUL.FTZ R4, R4, 1 ;  /* 0x3f80000004047820 */ /* 0x010fe20000410000 */
[----:B------:R-:W-:Y:S01]  /*5880*/  CS2R R6, SRZ ;  /* 0x0000000000067805 */ /* 0x000fe2000001ff00 */
[----:B------:R-:W-:-:S04]  /*5890*/  VIADD R25, R25, 0x80 ;  /* 0x0000008019197836 */ /* 0x000fc80000000000 */
[----:B------:R-:W2:Y:S02]  /*58a0*/  F2F.F64.F32 R4, R4 ;  /* 0x0000000400047310 */ /* 0x000ea40000201800 */
[----:B--2---:R2:W-:Y:S01]  /*58b0*/  STG.E.128 desc[UR36][R8.64], R4 ;  /* 0x0000000408007986 */ /* 0x0045e2000c101d24 */
[----:B------:R-:W-:Y:S05]  /*58c0*/  BRA `(.L_x_11472) ;  /* 0x0000000800787947 */ /* 0x000fea0003800000 */
.L_x_11485:
        /* <DEDUP_REMOVED lines=20> */
.L_x_11490:
[----:B------:R-:W-:Y:S05]  /*5a10*/  BSYNC B0 ;  /* 0x0000000000007941 */ /* 0x000fea0003800000 */
.L_x_11489:
[----:B------:R-:W-:Y:S01]  /*5a20*/  LOP3.LUT R5, R0, R5, RZ, 0xfc, !PT ;  /* 0x0000000500057212 */ /* 0x000fe200078efcff */
[----:B------:R-:W-:-:S04]  /*5a30*/  VIADD R25, R25, 0x80 ;  /* 0x0000008019197836 */ /* 0x000fc80000000000 */
[----:B------:R2:W-:Y:S01]  /*5a40*/  STG.E.U8 desc[UR36][R8.64], R5 ;  /* 0x0000000508007986 */ /* 0x0005e2000c101124 */
[----:B------:R-:W-:Y:S05]  /*5a50*/  BRA `(.L_x_11472) ;  /* 0x0000000800147947 */ /* 0x000fea0003800000 */
.L_x_11488:
        /* <DEDUP_REMOVED lines=12> */
.L_x_11492:
[----:B------:R-:W-:Y:S01]  /*5b20*/  IMAD.MOV.U32 R0, RZ, RZ, 0x7f ;  /* 0x0000007fff007424 */ /* 0x000fe200078e00ff */
[----:B------:R-:W-:-:S04]  /*5b30*/  ISETP.GT.U32.AND P0, PT, R5, 0x7f800000, PT ;  /* 0x7f8000000500780c */ /* 0x000fc80003f04070 */
[----:B------:R-:W-:-:S09]  /*5b40*/  SEL R0, R0, 0x7c, P0 ;  /* 0x0000007c00007807 */ /* 0x000fd20000000000 */
.L_x_11493:
[----:B------:R-:W-:Y:S05]  /*5b50*/  BSYNC B0 ;  /* 0x0000000000007941 */ /* 0x000fea0003800000 */
.L_x_11491:
[----:B----4-:R-:W-:Y:S01]  /*5b60*/  LOP3.LUT R4, R4, 0x80000000, RZ, 0xc0, !PT ;  /* 0x8000000004047812 */ /* 0x010fe200078ec0ff */
[----:B------:R-:W-:-:S03]  /*5b70*/  VIADD R25, R25, 0x80 ;  /* 0x0000008019197836 */ /* 0x000fc60000000000 */
[----:B------:R-:W-:-:S04]  /*5b80*/  SHF.R.U32.HI R3, RZ, 0x18, R4 ;  /* 0x00000018ff037819 */ /* 0x000fc80000011604 */
[----:B------:R-:W-:-:S05]  /*5b90*/  LOP3.LUT R3, R0, R3, RZ, 0xfc, !PT ;  /* 0x0000000300037212 */ /* 0x000fca00078efcff */
[----:B------:R2:W-:Y:S01]  /*5ba0*/  STG.E.U8 desc[UR36][R8.64], R3 ;  /* 0x0000000308007986 */ /* 0x0005e2000c101124 */
[----:B------:R-:W-:Y:S05]  /*5bb0*/  BRA `(.L_x_11472) ;  /* 0x0000000400bc7947 */ /* 0x000fea0003800000 */
.L_x_11487:
[----:B----4-:R-:W-:Y:S01]  /*5bc0*/  F2FP.BF16.F32.PACK_AB R4, RZ, R4 ;  /* 0x00000004ff04723e */ /* 0x010fe200000010ff */
[----:B------:R-:W-:-:S04]  /*5bd0*/  VIADD R25, R25, 0x80 ;  /* 0x0000008019197836 */ /* 0x000fc80000000000 */
[----:B------:R2:W-:Y:S01]  /*5be0*/  STG.E.U16 desc[UR36][R8.64], R4 ;  /* 0x0000000408007986 */ /* 0x0005e2000c101524 */
[----:B------:R-:W-:Y:S05]  /*5bf0*/  BRA `(.L_x_11472) ;  /* 0x0000000400ac7947 */ /* 0x000fea0003800000 */
.L_x_11484:
        /* <DEDUP_REMOVED lines=8> */
[----:B------:R-:W2:Y:S01]  /*5c80*/  F2I.FTZ.U32.TRUNC.NTZ R3, R4 ;  /* 0x0000000400037305 */ /* 0x000ea2000021f000 */
[----:B------:R-:W-:Y:S01]  /*5c90*/  VIADD R25, R25, 0x80 ;  /* 0x0000008019197836 */ /* 0x000fe20000000000 */
[----:B--2---:R2:W-:Y:S01]  /*5ca0*/  STG.E.U16 desc[UR36][R8.64], R3 ;  /* 0x0000000308007986 */ /* 0x0045e2000c101524 */
[----:B------:R-:W-:Y:S05]  /*5cb0*/  BRA `(.L_x_11472) ;  /* 0x00000004007c7947 */ /* 0x000fea0003800000 */
.L_x_11496:
        /* <DEDUP_REMOVED lines=16> */
.L_x_11499:
[----:B----4-:R-:W-:-:S04]  /*5dc0*/  LOP3.LUT R4, R4, 0x80000000, RZ, 0xc0, !PT ;  /* 0x8000000004047812 */ /* 0x010fc800078ec0ff */
[----:B------:R-:W-:-:S04]  /*5dd0*/  SHF.R.U32.HI R4, RZ, 0x18, R4 ;  /* 0x00000018ff047819 */ /* 0x000fc80000011604 */
[----:B------:R-:W-:-:S04]  /*5de0*/  LOP3.LUT R3, R3, R4, RZ, 0xfc, !PT ;  /* 0x0000000403037212 */ /* 0x000fc800078efcff */
[----:B------:R-:W-:-:S07]  /*5df0*/  PRMT R0, R3, 0x7610, R0 ;  /* 0x0000761003007816 */ /* 0x000fce0000000000 */
.L_x_11498:
[----:B------:R-:W-:Y:S05]  /*5e00*/  BSYNC B0 ;  /* 0x0000000000007941 */ /* 0x000fea0003800000 */
.L_x_11497:
[----:B------:R2:W-:Y:S01]  /*5e10*/  STG.E.U8 desc[UR36][R8.64], R0 ;  /* 0x0000000008007986 */ /* 0x0005e2000c101124 */
[----:B------:R-:W-:Y:S01]  /*5e20*/  VIADD R25, R25, 0x80 ;  /* 0x0000008019197836 */ /* 0x000fe20000000000 */
[----:B------:R-:W-:Y:S06]  /*5e30*/  BRA `(.L_x_11472) ;  /* 0x00000004001c7947 */ /* 0x000fec0003800000 */
.L_x_11495:
        /* <DEDUP_REMOVED lines=16> */
.L_x_11502:
[----:B----4-:R-:W-:-:S04]  /*5f40*/  LOP3.LUT R4, R4, 0x80000000, RZ, 0xc0, !PT ;  /* 0x8000000004047812 */ /* 0x010fc800078ec0ff */
[----:B------:R-:W-:-:S04]  /*5f50*/  SHF.R.U32.HI R4, RZ, 0x18, R4 ;  /* 0x00000018ff047819 */ /* 0x000fc80000011604 */
[----:B------:R-:W-:-:S04]  /*5f60*/  LOP3.LUT R3, R3, R4, RZ, 0xfc, !PT ;  /* 0x0000000403037212 */ /* 0x000fc800078efcff */
[----:B------:R-:W-:-:S07]  /*5f70*/  PRMT R0, R3, 0x7610, R0 ;  /* 0x0000761003007816 */ /* 0x000fce0000000000 */
.L_x_11501:
[----:B------:R-:W-:Y:S05]  /*5f80*/  BSYNC B0 ;  /* 0x0000000000007941 */ /* 0x000fea0003800000 */
.L_x_11500:
[----:B------:R2:W-:Y:S01]  /*5f90*/  STG.E.U8 desc[UR36][R8.64], R0 ;  /* 0x0000000008007986 */ /* 0x0005e2000c101124 */
[----:B------:R-:W-:Y:S01]  /*5fa0*/  VIADD R25, R25, 0x80 ;  /* 0x0000008019197836 */ /* 0x000fe20000000000 */
[----:B------:R-:W-:Y:S06]  /*5fb0*/  BRA `(.L_x_11472) ;  /* 0x0000000000bc7947 */ /* 0x000fec0003800000 */
.L_x_11494:
[----:B------:R-:W-:-:S13]  /*5fc0*/  ISETP.NE.AND P0, PT, R0, 0x1c, PT ;  /* 0x0000001c0000780c */ /* 0x000fda0003f05270 */
[----:B------:R-:W-:Y:S05]  /*5fd0*/  @!P0 BRA `(.L_x_11503) ;  /* 0x0000000000a88947 */ /* 0x000fea0003800000 */
[----:B------:R-:W-:-:S13]  /*5fe0*/  ISETP.NE.AND P0, PT, R0, 0x1d, PT ;  /* 0x0000001d0000780c */ /* 0x000fda0003f05270 */
[----:B------:R-:W-:Y:S05]  /*5ff0*/  @!P0 BRA `(.L_x_11504) ;  /* 0x0000000000908947 */ /* 0x000fea0003800000 */
[----:B------:R-:W-:-:S13]  /*6000*/  ISETP.NE.AND P0, PT, R0, 0x2c, PT ;  /* 0x0000002c0000780c */ /* 0x000fda0003f05270 */
[----:B------:R-:W-:Y:S05]  /*6010*/  @P0 BRA `(.L_x_11477) ;  /* 0x0000000000400947 */ /* 0x000fea0003800000 */
[----:B------:R-:W-:Y:S01]  /*6020*/  SHF.R.U32.HI R5, RZ, 0x17, R4 ;  /* 0x00000017ff057819 */ /* 0x000fe20000011604 */
[----:B------:R-:W-:-:S03]  /*6030*/  VIADD R25, R25, 0x80 ;  /* 0x0000008019197836 */ /* 0x000fc60000000000 */
        /* <DEDUP_REMOVED lines=14> */
.L_x_11477:
        /* <DEDUP_REMOVED lines=15> */
[----:B-123--:R-:W-:Y:S05]  /*6210*/  CALL.ABS.NOINC R14 ;  /* 0x000000000e007343 */ /* 0x00efea0003c00000 */
.L_x_11505:
[----:B------:R-:W-:Y:S01]  /*6220*/  VIADD R25, R25, 0x80 ;  /* 0x0000008019197836 */ /* 0x000fe20000000000 */
[----:B------:R-:W-:Y:S06]  /*6230*/  BRA `(.L_x_11472) ;  /* 0x00000000001c7947 */ /* 0x000fec0003800000 */
.L_x_11504:
[----:B----4-:R-:W2:Y:S01]  /*6240*/  F2I.U64.TRUNC R4, R4 ;  /* 0x0000000400047311 */ /* 0x010ea2000020d800 */
[----:B------:R-:W-:Y:S01]  /*6250*/  VIADD R25, R25, 0x80 ;  /* 0x0000008019197836 */ /* 0x000fe20000000000 */
[----:B--2---:R2:W-:Y:S01]  /*6260*/  STG.E.64 desc[UR36][R8.64], R4 ;  /* 0x0000000408007986 */ /* 0x0045e2000c101b24 */
[----:B------:R-:W-:Y:S05]  /*6270*/  BRA `(.L_x_11472) ;  /* 0x00000000000c7947 */ /* 0x000fea0003800000 */
.L_x_11503:
[----:B------:R-:W2:Y:S01]  /*6280*/  F2I.FTZ.U32.TRUNC.NTZ R3, R4 ;  /* 0x0000000400037305 */ /* 0x000ea2000021f000 */
[----:B------:R-:W-:Y:S01]  /*6290*/  VIADD R25, R25, 0x80 ;  /* 0x0000008019197836 */ /* 0x000fe20000000000 */
[----:B--2---:R2:W-:Y:S06]  /*62a0*/  STG.E desc[UR36][R8.64], R3 ;  /* 0x0000000308007986 */ /* 0x0045ec000c101924 */
.L_x_11472:
[----:B------:R-:W-:Y:S05]  /*62b0*/  BSYNC B6 ;  /* 0x0000000000067941 */ /* 0x000fea0003800000 */
.L_x_11471:
        /* <DEDUP_REMOVED lines=24> */
.L_x_11511:
[----:B-1-3--:R-:W1:Y:S02]  /*6440*/  F2I.S64.TRUNC R18, R18 ;  /* 0x0000001200127311 */ /* 0x00ae64000020d900 */
[----:B-1----:R-:W-:-:S05]  /*6450*/  IMAD.MOV.U32 R3, RZ, RZ, R18 ;  /* 0x000000ffff037224 */ /* 0x002fca00078e0012 */
[----:B------:R4:W-:Y:S01]  /*6460*/  STG.E.U8 desc[UR36][R8.64], R3 ;  /* 0x0000000308007986 */ /* 0x0009e2000c101124 */
[----:B------:R-:W-:Y:S05]  /*6470*/  BRA `(.L_x_11513) ;  /* 0x0000000c00407947 */ /* 0x000fea0003800000 */
.L_x_11510:
        /* <DEDUP_REMOVED lines=9> */
.L_x_11515:
[----:B-1-3--:R-:W1:Y:S02]  /*6510*/  F2I.FTZ.TRUNC.NTZ R3, R18 ;  /* 0x0000001200037305 */ /* 0x00ae64000021f100 */
[----:B-1----:R3:W-:Y:S01]  /*6520*/  STG.E desc[UR36][R8.64], R3 ;  /* 0x0000000308007986 */ /* 0x0027e2000c101924 */
[----:B------:R-:W-:Y:S05]  /*6530*/  BRA `(.L_x_11513) ;  /* 0x0000000c00107947 */ /* 0x000fea0003800000 */
.L_x_11514:
[----:B-1-3--:R-:W1:Y:S02]  /*6540*/  F2I.FTZ.TRUNC.NTZ R3, R18 ;  /* 0x0000001200037305 */ /* 0x00ae64000021f100 */
[----:B-1----:R1:W-:Y:S01]  /*6550*/  STG.E.U16 desc[UR36][R8.64], R3 ;  /* 0x0000000308007986 */ /* 0x0023e2000c101524 */
[----:B------:R-:W-:Y:S05]  /*6560*/  BRA `(.L_x_11513) ;  /* 0x0000000c00047947 */ /* 0x000fea0003800000 */
.L_x_11509:
        /* <DEDUP_REMOVED lines=8> */
.L_x_11517:
[----:B-1-3--:R-:W-:-:S05]  /*65f0*/  F2FP.F16.F32.PACK_AB R18, RZ, R18 ;  /* 0x00000012ff12723e */ /* 0x00afca00000000ff */
[----:B------:R1:W-:Y:S01]  /*6600*/  STG.E.U16 desc[UR36][R8.64], R18 ;  /* 0x0000001208007986 */ /* 0x0003e2000c101524 */
[----:B------:R-:W-:Y:S05]  /*6610*/  BRA `(.L_x_11513) ;  /* 0x0000000800d87947 */ /* 0x000fea0003800000 */
.L_x_11516:
        /* <DEDUP_REMOVED lines=9> */
.L_x_11519:
[----:B-1-3--:R-:W-:-:S04]  /*66b0*/  F2FP.F16.F32.PACK_AB R3, RZ, R18 ;  /* 0x00000012ff03723e */ /* 0x00afc800000000ff */
[----:B------:R-:W-:-:S05]  /*66c0*/  PRMT R3, R3, 0x5410, RZ ;  /* 0x0000541003037816 */ /* 0x000fca00000000ff */
[----:B------:R1:W-:Y:S01]  /*66d0*/  STG.E desc[UR36][R8.64], R3 ;  /* 0x0000000308007986 */ /* 0x0003e2000c101924 */
[----:B------:R-:W-:Y:S05]  /*66e0*/  BRA `(.L_x_11513) ;  /* 0x0000000800a47947 */ /* 0x000fea0003800000 */
.L_x_11518:
[----:B-1-3--:R-:W-:-:S06]  /*66f0*/  FMUL.FTZ R4, R18, 1 ;  /* 0x3f80000012047820 */ /* 0x00afcc0000410000 */
[----:B------:R-:W1:Y:S02]  /*6700*/  F2F.F64.F32 R4, R4 ;  /* 0x0000000400047310 */ /* 0x000e640000201800 */
[----:B-1----:R1:W-:Y:S01]  /*6710*/  STG.E.64 desc[UR36][R8.64], R4 ;  /* 0x0000000408007986 */ /* 0x0023e2000c101b24 */
[----:B------:R-:W-:Y:S05]  /*6720*/  BRA `(.L_x_11513) ;  /* 0x0000000800947947 */ /* 0x000fea0003800000 */
.L_x_11508:
        /* <DEDUP_REMOVED lines=12> */
.L_x_11522:
[----:B-1-3--:R-:W-:Y:S01]  /*67f0*/  FMUL.FTZ R4, R18, 1 ;  /* 0x3f80000012047820 */ /* 0x00afe20000410000 */
[----:B------:R-:W-:-:S05]  /*6800*/  CS2R R6, SRZ ;  /* 0x0000000000067805 */ /* 0x000fca000001ff00 */
[----:B------:R-:W1:Y:S02]  /*6810*/  F2F.F64.F32 R4, R4 ;  /* 0x0000000400047310 */ /* 0x000e640000201800 */
[----:B-1----:R1:W-:Y:S01]  /*6820*/  STG.E.128 desc[UR36][R8.64], R4 ;  /* 0x0000000408007986 */ /* 0x0023e2000c101d24 */
[----:B------:R-:W-:Y:S05]  /*6830*/  BRA `(.L_x_11513) ;  /* 0x0000000800507947 */ /* 0x000fea0003800000 */
.L_x_11521:
        /* <DEDUP_REMOVED lines=20> */
.L_x_11526:
[----:B------:R-:W-:Y:S05]  /*6980*/  BSYNC B0 ;  /* 0x0000000000007941 */ /* 0x000fea0003800000 */
.L_x_11525:
[----:B------:R-:W-:-:S05]  /*6990*/  LOP3.LUT R5, R0, R5, RZ, 0xfc, !PT ;  /* 0x0000000500057212 */ /* 0x000fca00078efcff */
[----:B------:R1:W-:Y:S01]  /*69a0*/  STG.E.U8 desc[UR36][R8.64], R5 ;  /* 0x0000000508007986 */ /* 0x0003e2000c101124 */
[----:B------:R-:W-:Y:S05]  /*69b0*/  BRA `(.L_x_11513) ;  /* 0x0000000400f07947 */ /* 0x000fea0003800000 */
.L_x_11524:
        /* <DEDUP_REMOVED lines=12> */
.L_x_11528:
[----:B------:R-:W-:Y:S01]  /*6a80*/  IMAD.MOV.U32 R0, RZ, RZ, 0x7f ;  /* 0x0000007fff007424 */ /* 0x000fe200078e00ff */
[----:B------:R-:W-:-:S04]  /*6a90*/  ISETP.GT.U32.AND P0, PT, R4, 0x7f800000, PT ;  /* 0x7f8000000400780c */ /* 0x000fc80003f04070 */
[----:B------:R-:W-:-:S09]  /*6aa0*/  SEL R0, R0, 0x7c, P0 ;  /* 0x0000007c00007807 */ /* 0x000fd20000000000 */
.L_x_11529:
[----:B------:R-:W-:Y:S05]  /*6ab0*/  BSYNC B0 ;  /* 0x0000000000007941 */ /* 0x000fea0003800000 */
.L_x_11527:
[----:B------:R-:W-:-:S04]  /*6ac0*/  LOP3.LUT R18, R18, 0x80000000, RZ, 0xc0, !PT ;  /* 0x8000000012127812 */ /* 0x000fc800078ec0ff */
[----:B------:R-:W-:-:S04]  /*6ad0*/  SHF.R.U32.HI R3, RZ, 0x18, R18 ;  /* 0x00000018ff037819 */ /* 0x000fc80000011612 */
[----:B------:R-:W-:-:S05]  /*6ae0*/  LOP3.LUT R3, R0, R3, RZ, 0xfc, !PT ;  /* 0x0000000300037212 */ /* 0x000fca00078efcff */
[----:B------:R1:W-:Y:S01]  /*6af0*/  STG.E.U8 desc[UR36][R8.64], R3 ;  /* 0x0000000308007986 */ /* 0x0003e2000c101124 */
[----:B------:R-:W-:Y:S05]  /*6b00*/  BRA `(.L_x_11513) ;  /* 0x00000004009c7947 */ /* 0x000fea0003800000 */
.L_x_11523:
[----:B-1-3--:R-:W-:-:S05]  /*6b10*/  F2FP.BF16.F32.PACK_AB R18, RZ, R18 ;  /* 0x00000012ff12723e */ /* 0x00afca00000010ff */
[----:B------:R1:W-:Y:S01]  /*6b20*/  STG.E.U16 desc[UR36][R8.64], R18 ;  /* 0x0000001208007986 */ /* 0x0003e2000c101524 */
[----:B------:R-:W-:Y:S05]  /*6b30*/  BRA `(.L_x_11513) ;  /* 0x0000000400907947 */ /* 0x000fea0003800000 */
.L_x_11520:
        /* <DEDUP_REMOVED lines=11> */
.L_x_11532:
        /* <DEDUP_REMOVED lines=16> */
.L_x_11535:
[----:B------:R-:W-:-:S04]  /*6cf0*/  LOP3.LUT R18, R18, 0x80000000, RZ, 0xc0, !PT ;  /* 0x8000000012127812 */ /* 0x000fc800078ec0ff */
[----:B------:R-:W-:-:S04]  /*6d00*/  SHF.R.U32.HI R3, RZ, 0x18, R18 ;  /* 0x00000018ff037819 */ /* 0x000fc80000011612 */
[----:B------:R-:W-:-:S04]  /*6d10*/  LOP3.LUT R0, R0, R3, RZ, 0xfc, !PT ;  /* 0x0000000300007212 */ /* 0x000fc800078efcff */
[----:B------:R-:W-:-:S07]  /*6d20*/  PRMT R4, R0, 0x7610, R4 ;  /* 0x0000761000047816 */ /* 0x000fce0000000004 */
.L_x_11534:
[----:B------:R-:W-:Y:S05]  /*6d30*/  BSYNC B0 ;  /* 0x0000000000007941 */ /* 0x000fea0003800000 */
.L_x_11533:
[----:B------:R1:W-:Y:S01]  /*6d40*/  STG.E.U8 desc[UR36][R8.64], R4 ;  /* 0x0000000408007986 */ /* 0x0003e2000c101124 */
[----:B------:R-:W-:Y:S05]  /*6d50*/  BRA `(.L_x_11513) ;  /* 0x0000000400087947 */ /* 0x000fea0003800000 */
.L_x_11531:
        /* <DEDUP_REMOVED lines=16> */
.L_x_11538:
[----:B------:R-:W-:-:S04]  /*6e60*/  LOP3.LUT R18, R18, 0x80000000, RZ, 0xc0, !PT ;  /* 0x8000000012127812 */ /* 0x000fc800078ec0ff */
[----:B------:R-:W-:-:S04]  /*6e70*/  SHF.R.U32.HI R3, RZ, 0x18, R18 ;  /* 0x00000018ff037819 */ /* 0x000fc80000011612 */
[----:B------:R-:W-:-:S04]  /*6e80*/  LOP3.LUT R0, R0, R3, RZ, 0xfc, !PT ;  /* 0x0000000300007212 */ /* 0x000fc800078efcff */
[----:B------:R-:W-:-:S07]  /*6e90*/  PRMT R4, R0, 0x7610, R4 ;  /* 0x0000761000047816 */ /* 0x000fce0000000004 */
.L_x_11537:
[----:B------:R-:W-:Y:S05]  /*6ea0*/  BSYNC B0 ;  /* 0x0000000000007941 */ /* 0x000fea0003800000 */
.L_x_11536:
[----:B------:R1:W-:Y:S01]  /*6eb0*/  STG.E.U8 desc[UR36][R8.64], R4 ;  /* 0x0000000408007986 */ /* 0x0003e2000c101124 */
[----:B------:R-:W-:Y:S05]  /*6ec0*/  BRA `(.L_x_11513) ;  /* 0x0000000000ac7947 */ /* 0x000fea0003800000 */
.L_x_11530:
        /* <DEDUP_REMOVED lines=21> */
.L_x_11512:
[----:B------:R-:W-:Y:S01]  /*7020*/  MOV R14, 0x0 ;  /* 0x00000000000e7802 */ /* 0x000fe20000000f00 */
[----:B------:R-:W-:Y:S01]  /*7030*/  ULDC.64 UR4, c[0x4][0x178] ;  /* 0x01005e0000047ab9 */ /* 0x000fe20000000a00 */
[----:B------:R-:W-:Y:S01]  /*7040*/  ULDC.64 UR6, c[0x4][0x70] ;  /* 0x01001c0000067ab9 */ /* 0x000fe20000000a00 */
[----:B------:R-:W-:Y:S02]  /*7050*/  IMAD.U32 R4, RZ, RZ, UR4 ;  /* 0x00000004ff047e24 */ /* 0x000fe4000f8e00ff */
[----:B------:R-:W-:Y:S01]  /*7060*/  IMAD.U32 R5, RZ, RZ, UR5 ;  /* 0x00000005ff057e24 */ /* 0x000fe2000f8e00ff */
[----:B------:R-:W2:Y:S01]  /*7070*/  LDC.64 R14, c[0x4][R14] ;  /* 0x010000000e0e7b82 */ /* 0x000ea20000000a00 */
        /* <DEDUP_REMOVED lines=9> */
[----:B-123--:R-:W-:Y:S05]  /*7110*/  CALL.ABS.NOINC R14 ;  /* 0x000000000e007343 */ /* 0x00efea0003c00000 */
.L_x_11541:
[----:B------:R-:W-:Y:S05]  /*7120*/  BRA `(.L_x_11513) ;  /* 0x0000000000147947 */ /* 0x000fea0003800000 */
.L_x_11540:
[----:B-1-3--:R-:W1:Y:S02]  /*7130*/  F2I.U64.TRUNC R18, R18 ;  /* 0x0000001200127311 */ /* 0x00ae64000020d800 */
[----:B-1----:R1:W-:Y:S01]  /*7140*/  STG.E.64 desc[UR36][R8.64], R18 ;  /* 0x0000001208007986 */ /* 0x0023e2000c101b24 */
[----:B------:R-:W-:Y:S05]  /*7150*/  BRA `(.L_x_11513) ;  /* 0x0000000000087947 */ /* 0x000fea0003800000 */
.L_x_11539:
[----:B-1-3--:R-:W1:Y:S02]  /*7160*/  F2I.FTZ.U32.TRUNC.NTZ R3, R18 ;  /* 0x0000001200037305 */ /* 0x00ae64000021f000 */
[----:B-1----:R1:W-:Y:S02]  /*7170*/  STG.E desc[UR36][R8.64], R3 ;  /* 0x0000000308007986 */ /* 0x0023e4000c101924 */
.L_x_11513:
        /* <DEDUP_REMOVED lines=24> */
.L_x_11545:
[----:B------:R-:W1:Y:S02]  /*7300*/  F2I.S64.TRUNC R22, R22 ;  /* 0x0000001600167311 */ /* 0x000e64000020d900 */
[----:B-1----:R-:W-:-:S05]  /*7310*/  IMAD.MOV.U32 R3, RZ, RZ, R22 ;  /* 0x000000ffff037224 */ /* 0x002fca00078e0016 */
[----:B------:R1:W-:Y:S01]  /*7320*/  STG.E.U8 desc[UR36][R8.64], R3 ;  /* 0x0000000308007986 */ /* 0x0003e2000c101124 */
[----:B------:R-:W-:Y:S05]  /*7330*/  BRA `(.L_x_11547) ;  /* 0x0000000c00407947 */ /* 0x000fea0003800000 */
.L_x_11544:
        /* <DEDUP_REMOVED lines=9> */
.L_x_11549:
[----:B------:R-:W1:Y:S02]  /*73d0*/  F2I.FTZ.TRUNC.NTZ R3, R22 ;  /* 0x0000001600037305 */ /* 0x000e64000021f100 */
[----:B-1----:R1:W-:Y:S01]  /*73e0*/  STG.E desc[UR36][R8.64], R3 ;  /* 0x0000000308007986 */ /* 0x0023e2000c101924 */
[----:B------:R-:W-:Y:S05]  /*73f0*/  BRA `(.L_x_11547) ;  /* 0x0000000c00107947 */ /* 0x000fea0003800000 */
.L_x_11548:
[----:B------:R-:W1:Y:S02]  /*7400*/  F2I.FTZ.TRUNC.NTZ R3, R22 ;  /* 0x0000001600037305 */ /* 0x000e64000021f100 */
[----:B-1----:R1:W-:Y:S01]  /*7410*/  STG.E.U16 desc[UR36][R8.64], R3 ;  /* 0x0000000308007986 */ /* 0x0023e2000c101524 */
[----:B------:R-:W-:Y:S05]  /*7420*/  BRA `(.L_x_11547) ;  /* 0x0000000c00047947 */ /* 0x000fea0003800000 */
.L_x_11543:
        /* <DEDUP_REMOVED lines=8> */
.L_x_11551:
[----:B------:R-:W-:-:S05]  /*74b0*/  F2FP.F16.F32.PACK_AB R22, RZ, R22 ;  /* 0x00000016ff16723e */ /* 0x000fca00000000ff */
[----:B------:R1:W-:Y:S01]  /*74c0*/  STG.E.U16 desc[UR36][R8.64], R22 ;  /* 0x0000001608007986 */ /* 0x0003e2000c101524 */
[----:B------:R-:W-:Y:S05]  /*74d0*/  BRA `(.L_x_11547) ;  /* 0x0000000800d87947 */ /* 0x000fea0003800000 */
.L_x_11550:
        /* <DEDUP_REMOVED lines=9> */
.L_x_11553:
[----:B------:R-:W-:-:S04]  /*7570*/  F2FP.F16.F32.PACK_AB R3, RZ, R22 ;  /* 0x00000016ff03723e */ /* 0x000fc800000000ff */
[----:B------:R-:W-:-:S05]  /*7580*/  PRMT R3, R3, 0x5410, RZ ;  /* 0x0000541003037816 */ /* 0x000fca00000000ff */
[----:B------:R1:W-:Y:S01]  /*7590*/  STG.E desc[UR36][R8.64], R3 ;  /* 0x0000000308007986 */ /* 0x0003e2000c101924 */
[----:B------:R-:W-:Y:S05]  /*75a0*/  BRA `(.L_x_11547) ;  /* 0x0000000800a47947 */ /* 0x000fea0003800000 */
.L_x_11552:
[----:B------:R-:W-:-:S06]  /*75b0*/  FMUL.FTZ R4, R22, 1 ;  /* 0x3f80000016047820 */ /* 0x000fcc0000410000 */
[----:B------:R-:W1:Y:S02]  /*75c0*/  F2F.F64.F32 R4, R4 ;  /* 0x0000000400047310 */ /* 0x000e640000201800 */
[----:B-1----:R1:W-:Y:S01]  /*75d0*/  STG.E.64 desc[UR36][R8.64], R4 ;  /* 0x0000000408007986 */ /* 0x0023e2000c101b24 */
[----:B------:R-:W-:Y:S05]  /*75e0*/  BRA `(.L_x_11547) ;  /* 0x0000000800947947 */ /* 0x000fea0003800000 */
.L_x_11542:
        /* <DEDUP_REMOVED lines=12> */
.L_x_11556:
[----:B------:R-:W-:Y:S01]  /*76b0*/  FMUL.FTZ R4, R22, 1 ;  /* 0x3f80000016047820 */ /* 0x000fe20000410000 */
[----:B------:R-:W-:-:S05]  /*76c0*/  CS2R R6, SRZ ;  /* 0x0000000000067805 */ /* 0x000fca000001ff00 */
[----:B------:R-:W1:Y:S02]  /*76d0*/  F2F.F64.F32 R4, R4 ;  /* 0x0000000400047310 */ /* 0x000e640000201800 */
[----:B-1----:R1:W-:Y:S01]  /*76e0*/  STG.E.128 desc[UR36][R8.64], R4 ;  /* 0x0000000408007986 */ /* 0x0023e2000c101d24 */
[----:B------:R-:W-:Y:S05]  /*76f0*/  BRA `(.L_x_11547) ;  /* 0x0000000800507947 */ /* 0x000fea0003800000 */
.L_x_11555:
        /* <DEDUP_REMOVED lines=20> */
.L_x_11560:
[----:B------:R-:W-:Y:S05]  /*7840*/  BSYNC B0 ;  /* 0x0000000000007941 */ /* 0x000fea0003800000 */
.L_x_11559:
[----:B------:R-:W-:-:S05]  /*7850*/  LOP3.LUT R5, R0, R5, RZ, 0xfc, !PT ;  /* 0x0000000500057212 */ /* 0x000fca00078efcff */
[----:B------:R1:W-:Y:S01]  /*7860*/  STG.E.U8 desc[UR36][R8.64], R5 ;  /* 0x0000000508007986 */ /* 0x0003e2000c101124 */
[----:B------:R-:W-:Y:S05]  /*7870*/  BRA `(.L_x_11547) ;  /* 0x0000000400f07947 */ /* 0x000fea0003800000 */
.L_x_11558:
        /* <DEDUP_REMOVED lines=12> */
.L_x_11562:
[----:B------:R-:W-:Y:S01]  /*7940*/  IMAD.MOV.U32 R0, RZ, RZ, 0x7f ;  /* 0x0000007fff007424 */ /* 0x000fe200078e00ff */
[----:B------:R-:W-:-:S04]  /*7950*/  ISETP.GT.U32.AND P0, PT, R4, 0x7f800000, PT ;  /* 0x7f8000000400780c */ /* 0x000fc80003f04070 */
[----:B------:R-:W-:-:S09]  /*7960*/  SEL R0, R0, 0x7c, P0 ;  /* 0x0000007c00007807 */ /* 0x000fd20000000000 */
.L_x_11563:
[----:B------:R-:W-:Y:S05]  /*7970*/  BSYNC B0 ;  /* 0x0000000000007941 */ /* 0x000fea0003800000 */
.L_x_11561:
[----:B------:R-:W-:-:S04]  /*7980*/  LOP3.LUT R22, R22, 0x80000000, RZ, 0xc0, !PT ;  /* 0x8000000016167812 */ /* 0x000fc800078ec0ff */
[----:B------:R-:W-:-:S04]  /*7990*/  SHF.R.U32.HI R3, RZ, 0x18, R22 ;  /* 0x00000018ff037819 */ /* 0x000fc80000011616 */
[----:B------:R-:W-:-:S05]  /*79a0*/  LOP3.LUT R3, R0, R3, RZ, 0xfc, !PT ;  /* 0x0000000300037212 */ /* 0x000fca00078efcff */
[----:B------:R1:W-:Y:S01]  /*79b0*/  STG.E.U8 desc[UR36][R8.64], R3 ;  /* 0x0000000308007986 */ /* 0x0003e2000c101124 */
[----:B------:R-:W-:Y:S05]  /*79c0*/  BRA `(.L_x_11547) ;  /* 0x00000004009c7947 */ /* 0x000fea0003800000 */
.L_x_11557:
[----:B------:R-:W-:-:S05]  /*79d0*/  F2FP.BF16.F32.PACK_AB R22, RZ, R22 ;  /* 0x00000016ff16723e */ /* 0x000fca00000010ff */
[----:B------:R1:W-:Y:S01]  /*79e0*/  STG.E.U16 desc[UR36][R8.64], R22 ;  /* 0x0000001608007986 */ /* 0x0003e2000c101524 */
[----:B------:R-:W-:Y:S05]  /*79f0*/  BRA `(.L_x_11547) ;  /* 0x0000000400907947 */ /* 0x000fea0003800000 */
.L_x_11554:
        /* <DEDUP_REMOVED lines=11> */
.L_x_11566:
        /* <DEDUP_REMOVED lines=16> */
.L_x_11569:
[----:B------:R-:W-:-:S04]  /*7bb0*/  LOP3.LUT R22, R22, 0x80000000, RZ, 0xc0, !PT ;  /* 0x8000000016167812 */ /* 0x000fc800078ec0ff */
[----:B------:R-:W-:-:S04]  /*7bc0*/  SHF.R.U32.HI R3, RZ, 0x18, R22 ;  /* 0x00000018ff037819 */ /* 0x000fc80000011616 */
[----:B------:R-:W-:-:S04]  /*7bd0*/  LOP3.LUT R0, R0, R3, RZ, 0xfc, !PT ;  /* 0x0000000300007212 */ /* 0x000fc800078efcff */
[----:B------:R-:W-:-:S07]  /*7be0*/  PRMT R4, R0, 0x7610, R4 ;  /* 0x0000761000047816 */ /* 0x000fce0000000004 */
.L_x_11568:
[----:B------:R-:W-:Y:S05]  /*7bf0*/  BSYNC B0 ;  /* 0x0000000000007941 */ /* 0x000fea0003800000 */
.L_x_11567:
[----:B------:R1:W-:Y:S01]  /*7c00*/  STG.E.U8 desc[UR36][R8.64], R4 ;  /* 0x0000000408007986 */ /* 0x0003e2000c101124 */
[----:B------:R-:W-:Y:S05]  /*7c10*/  BRA `(.L_x_11547) ;  /* 0x0000000400087947 */ /* 0x000fea0003800000 */
.L_x_11565:
        /* <DEDUP_REMOVED lines=16> */
.L_x_11572:
[----:B------:R-:W-:-:S04]  /*7d20*/  LOP3.LUT R22, R22, 0x80000000, RZ, 0xc0, !PT ;  /* 0x8000000016167812 */ /* 0x000fc800078ec0ff */
[----:B------:R-:W-:-:S04]  /*7d30*/  SHF.R.U32.HI R3, RZ, 0x18, R22 ;  /* 0x00000018ff037819 */ /* 0x000fc80000011616 */
[----:B------:R-:W-:-:S04]  /*7d40*/  LOP3.LUT R0, R0, R3, RZ, 0xfc, !PT ;  /* 0x0000000300007212 */ /* 0x000fc800078efcff */
[----:B------:R-:W-:-:S07]  /*7d50*/  PRMT R4, R0, 0x7610, R4 ;  /* 0x0000761000047816 */ /* 0x000fce0000000004 */
.L_x_11571:
[----:B------:R-:W-:Y:S05]  /*7d60*/  BSYNC B0 ;  /* 0x0000000000007941 */ /* 0x000fea0003800000 */
.L_x_11570:
[----:B------:R4:W-:Y:S01]  /*7d70*/  STG.E.U8 desc[UR36][R8.64], R4 ;  /* 0x0000000408007986 */ /* 0x0009e2000c101124 */
[----:B------:R-:W-:Y:S05]  /*7d80*/  BRA `(.L_x_11547) ;  /* 0x0000000000ac7947 */ /* 0x000fea0003800000 */
.L_x_11564:
        /* <DEDUP_REMOVED lines=21> */
.L_x_11546:
        /* <DEDUP_REMOVED lines=16> */
.L_x_11575:
[----:B------:R-:W-:Y:S05]  /*7fe0*/  BRA `(.L_x_11547) ;  /* 0x0000000000147947 */ /* 0x000fea0003800000 */
.L_x_11574:
[----:B------:R-:W1:Y:S02]  /*7ff0*/  F2I.U64.TRUNC R22, R22 ;  /* 0x0000001600167311 */ /* 0x000e64000020d800 */
[----:B-1----:R3:W-:Y:S01]  /*8000*/  STG.E.64 desc[UR36][R8.64], R22 ;  /* 0x0000001608007986 */ /* 0x0027e2000c101b24 */
[----:B------:R-:W-:Y:S05]  /*8010*/  BRA `(.L_x_11547) ;  /* 0x0000000000087947 */ /* 0x000fea0003800000 */
.L_x_11573:
[----:B------:R-:W1:Y:S02]  /*8020*/  F2I.FTZ.U32.TRUNC.NTZ R3, R22 ;  /* 0x0000001600037305 */ /* 0x000e64000021f000 */
[----:B-1----:R1:W-:Y:S02]  /*8030*/  STG.E desc[UR36][R8.64], R3 ;  /* 0x0000000308007986 */ /* 0x0023e4000c101924 */
.L_x_11547:
[----:B------:R-:W-:-:S07]  /*8040*/  VIADD R25, R25, 0x80 ;  /* 0x0000008019197836 */ /* 0x000fce0000000000 */
.L_x_11507:
[----:B------:R-:W-:Y:S05]  /*8050*/  BSYNC B6 ;  /* 0x0000000000067941 */ /* 0x000fea0003800000 */
.L_x_11506:
        /* <DEDUP_REMOVED lines=22> */
.L_x_11579:
[----:B------:R-:W1:Y:S02]  /*81c0*/  F2I.S64.TRUNC R24, R24 ;  /* 0x0000001800187311 */ /* 0x000e64000020d900 */
[----:B-1----:R-:W-:-:S05]  /*81d0*/  IMAD.MOV.U32 R5, RZ, RZ, R24 ;  /* 0x000000ffff057224 */ /* 0x002fca00078e0018 */
[----:B------:R-:W-:Y:S01]  /*81e0*/  STG.E.U8 desc[UR36][R2.64], R5 ;  /* 0x0000000502007986 */ /* 0x000fe2000c101124 */
[----:B------:R-:W-:Y:S05]  /*81f0*/  EXIT ;  /* 0x000000000000794d */ /* 0x000fea0003800000 */
.L_x_11578:
        /* <DEDUP_REMOVED lines=9> */
.L_x_11582:
[----:B------:R-:W1:Y:S02]  /*8290*/  F2I.FTZ.TRUNC.NTZ R5, R24 ;  /* 0x0000001800057305 */ /* 0x000e64000021f100 */
[----:B-1----:R-:W-:Y:S01]  /*82a0*/  STG.E desc[UR36][R2.64], R5 ;  /* 0x0000000502007986 */ /* 0x002fe2000c101924 */
[----:B------:R-:W-:Y:S05]  /*82b0*/  EXIT ;  /* 0x000000000000794d */ /* 0x000fea0003800000 */
.L_x_11581:
[----:B------:R-:W1:Y:S02]  /*82c0*/  F2I.FTZ.TRUNC.NTZ R5, R24 ;  /* 0x0000001800057305 */ /* 0x000e64000021f100 */
[----:B-1----:R-:W-:Y:S01]  /*82d0*/  STG.E.U16 desc[UR36][R2.64], R5 ;  /* 0x0000000502007986 */ /* 0x002fe2000c101524 */
[----:B------:R-:W-:Y:S05]  /*82e0*/  EXIT ;  /* 0x000000000000794d */ /* 0x000fea0003800000 */
.L_x_11577:
        /* <DEDUP_REMOVED lines=8> */
.L_x_11584:
[----:B------:R-:W-:-:S05]  /*8370*/  F2FP.F16.F32.PACK_AB R24, RZ, R24 ;  /* 0x00000018ff18723e */ /* 0x000fca00000000ff */
[----:B------:R-:W-:Y:S01]  /*8380*/  STG.E.U16 desc[UR36][R2.64], R24 ;  /* 0x0000001802007986 */ /* 0x000fe2000c101524 */
[----:B------:R-:W-:Y:S05]  /*8390*/  EXIT ;  /* 0x000000000000794d */ /* 0x000fea0003800000 */
.L_x_11583:
        /* <DEDUP_REMOVED lines=9> */
.L_x_11586:
[----:B------:R-:W-:-:S04]  /*8430*/  F2FP.F16.F32.PACK_AB R5, RZ, R24 ;  /* 0x00000018ff05723e */ /* 0x000fc800000000ff */
[----:B------:R-:W-:-:S05]  /*8440*/  PRMT R5, R5, 0x5410, RZ ;  /* 0x0000541005057816 */ /* 0x000fca00000000ff */
[----:B------:R-:W-:Y:S01]  /*8450*/  STG.E desc[UR36][R2.64], R5 ;  /* 0x0000000502007986 */ /* 0x000fe2000c101924 */
[----:B------:R-:W-:Y:S05]  /*8460*/  EXIT ;  /* 0x000000000000794d */ /* 0x000fea0003800000 */
.L_x_11585:
[----:B------:R-:W-:-:S06]  /*8470*/  FMUL.FTZ R4, R24, 1 ;  /* 0x3f80000018047820 */ /* 0x000fcc0000410000 */
[----:B------:R-:W1:Y:S02]  /*8480*/  F2F.F64.F32 R4, R4 ;  /* 0x0000000400047310 */ /* 0x000e640000201800 */
[----:B-1----:R-:W-:Y:S01]  /*8490*/  STG.E.64 desc[UR36][R2.64], R4 ;  /* 0x0000000402007986 */ /* 0x002fe2000c101b24 */
[----:B------:R-:W-:Y:S05]  /*84a0*/  EXIT ;  /* 0x000000000000794d */ /* 0x000fea0003800000 */
.L_x_11576:
        /* <DEDUP_REMOVED lines=12> */
.L_x_11589:
[----:B------:R-:W-:Y:S01]  /*8570*/  FMUL.FTZ R4, R24, 1 ;  /* 0x3f80000018047820 */ /* 0x000fe20000410000 */
[----:B------:R-:W-:-:S05]  /*8580*/  CS2R R6, SRZ ;  /* 0x0000000000067805 */ /* 0x000fca000001ff00 */
[----:B------:R-:W1:Y:S02]  /*8590*/  F2F.F64.F32 R4, R4 ;  /* 0x0000000400047310 */ /* 0x000e640000201800 */
[----:B-1----:R-:W-:Y:S01]  /*85a0*/  STG.E.128 desc[UR36][R2.64], R4 ;  /* 0x0000000402007986 */ /* 0x002fe2000c101d24 */
[----:B------:R-:W-:Y:S05]  /*85b0*/  EXIT ;  /* 0x000000000000794d */ /* 0x000fea0003800000 */
.L_x_11588:
        /* <DEDUP_REMOVED lines=20> */
.L_x_11593:
[----:B------:R-:W-:Y:S05]  /*8700*/  BSYNC B0 ;  /* 0x0000000000007941 */ /* 0x000fea0003800000 */
.L_x_11592:
[----:B------:R-:W-:-:S05]  /*8710*/  LOP3.LUT R7, R0, R7, RZ, 0xfc, !PT ;  /* 0x0000000700077212 */ /* 0x000fca00078efcff */
[----:B------:R-:W-:Y:S01]  /*8720*/  STG.E.U8 desc[UR36][R2.64], R7 ;  /* 0x0000000702007986 */ /* 0x000fe2000c101124 */
[----:B------:R-:W-:Y:S05]  /*8730*/  EXIT ;  /* 0x000000000000794d */ /* 0x000fea0003800000 */
.L_x_11591:
        /* <DEDUP_REMOVED lines=12> */
.L_x_11595:
[----:B------:R-:W-:Y:S01]  /*8800*/  IMAD.MOV.U32 R0, RZ, RZ, 0x7f ;  /* 0x0000007fff007424 */ /* 0x000fe200078e00ff */
[----:B------:R-:W-:-:S04]  /*8810*/  ISETP.GT.U32.AND P0, PT, R4, 0x7f800000, PT ;  /* 0x7f8000000400780c */ /* 0x000fc80003f04070 */
[----:B------:R-:W-:-:S09]  /*8820*/  SEL R0, R0, 0x7c, P0 ;  /* 0x0000007c00007807 */ /* 0x000fd20000000000 */
.L_x_11596:
[----:B------:R-:W-:Y:S05]  /*8830*/  BSYNC B0 ;  /* 0x0000000000007941 */ /* 0x000fea0003800000 */
.L_x_11594:
[----:B------:R-:W-:-:S04]  /*8840*/  LOP3.LUT R24, R24, 0x80000000, RZ, 0xc0, !PT ;  /* 0x8000000018187812 */ /* 0x000fc800078ec0ff */
[----:B------:R-:W-:-:S04]  /*8850*/  SHF.R.U32.HI R5, RZ, 0x18, R24 ;  /* 0x00000018ff057819 */ /* 0x000fc80000011618 */
[----:B------:R-:W-:-:S05]  /*8860*/  LOP3.LUT R5, R0, R5, RZ, 0xfc, !PT ;  /* 0x0000000500057212 */ /* 0x000fca00078efcff */
[----:B------:R-:W-:Y:S01]  /*8870*/  STG.E.U8 desc[UR36][R2.64], R5 ;  /* 0x0000000502007986 */ /* 0x000fe2000c101124 */
[----:B------:R-:W-:Y:S05]  /*8880*/  EXIT ;  /* 0x000000000000794d */ /* 0x000fea0003800000 */
.L_x_11590:
[----:B------:R-:W-:-:S05]  /*8890*/  F2FP.BF16.F32.PACK_AB R24, RZ, R24 ;  /* 0x00000018ff18723e */ /* 0x000fca00000010ff */
[----:B------:R-:W-:Y:S01]  /*88a0*/  STG.E.U16 desc[UR36][R2.64], R24 ;  /* 0x0000001802007986 */ /* 0x000fe2000c101524 */
[----:B------:R-:W-:Y:S05]  /*88b0*/  EXIT ;  /* 0x000000000000794d */ /* 0x000fea0003800000 */
.L_x_11587:
        /* <DEDUP_REMOVED lines=11> */
.L_x_11599:
        /* <DEDUP_REMOVED lines=16> */
.L_x_11602:
[----:B------:R-:W-:-:S04]  /*8a70*/  LOP3.LUT R24, R24, 0x80000000, RZ, 0xc0, !PT ;  /* 0x8000000018187812 */ /* 0x000fc800078ec0ff */
[----:B------:R-:W-:-:S04]  /*8a80*/  SHF.R.U32.HI R5, RZ, 0x18, R24 ;  /* 0x00000018ff057819 */ /* 0x000fc80000011618 */
[----:B------:R-:W-:-:S04]  /*8a90*/  LOP3.LUT R4, R4, R5, RZ, 0xfc, !PT ;  /* 0x0000000504047212 */ /* 0x000fc800078efcff */
[----:B------:R-:W-:-:S07]  /*8aa0*/  PRMT R0, R4, 0x7610, R0 ;  /* 0x0000761004007816 */ /* 0x000fce0000000000 */
.L_x_11601:
[----:B------:R-:W-:Y:S05]  /*8ab0*/  BSYNC B0 ;  /* 0x0000000000007941 */ /* 0x000fea0003800000 */
.L_x_11600:
[----:B------:R-:W-:Y:S01]  /*8ac0*/  STG.E.U8 desc[UR36][R2.64], R0 ;  /* 0x0000000002007986 */ /* 0x000fe2000c101124 */
[----:B------:R-:W-:Y:S05]  /*8ad0*/  EXIT ;  /* 0x000000000000794d */ /* 0x000fea0003800000 */
.L_x_11598:
        /* <DEDUP_REMOVED lines=16> */
.L_x_11605:
[----:B------:R-:W-:-:S04]  /*8be0*/  LOP3.LUT R24, R24, 0x80000000, RZ, 0xc0, !PT ;  /* 0x8000000018187812 */ /* 0x000fc800078ec0ff */
[----:B------:R-:W-:-:S04]  /*8bf0*/  SHF.R.U32.HI R5, RZ, 0x18, R24 ;  /* 0x00000018ff057819 */ /* 0x000fc80000011618 */
[----:B------:R-:W-:-:S04]  /*8c00*/  LOP3.LUT R4, R4, R5, RZ, 0xfc, !PT ;  /* 0x0000000504047212 */ /* 0x000fc800078efcff */
[----:B------:R-:W-:-:S07]  /*8c10*/  PRMT R0, R4, 0x7610, R0 ;  /* 0x0000761004007816 */ /* 0x000fce0000000000 */
.L_x_11604:
[----:B------:R-:W-:Y:S05]  /*8c20*/  BSYNC B0 ;  /* 0x0000000000007941 */ /* 0x000fea0003800000 */
.L_x_11603:
[----:B------:R-:W-:Y:S01]  /*8c30*/  STG.E.U8 desc[UR36][R2.64], R0 ;  /* 0x0000000002007986 */ /* 0x000fe2000c101124 */
[----:B------:R-:W-:Y:S05]  /*8c40*/  EXIT ;  /* 0x000000000000794d */ /* 0x000fea0003800000 */
.L_x_11597:
        /* <DEDUP_REMOVED lines=21> */
.L_x_11580:
        /* <DEDUP_REMOVED lines=16> */
.L_x_11608:
[----:B------:R-:W-:Y:S05]  /*8ea0*/  EXIT ;  /* 0x000000000000794d */ /* 0x000fea0003800000 */
.L_x_11607:
[----:B------:R-:W1:Y:S02]  /*8eb0*/  F2I.U64.TRUNC R24, R24 ;  /* 0x0000001800187311 */ /* 0x000e64000020d800 */
[----:B-1----:R-:W-:Y:S01]  /*8ec0*/  STG.E.64 desc[UR36][R2.64], R24 ;  /* 0x0000001802007986 */ /* 0x002fe2000c101b24 */
[----:B------:R-:W-:Y:S05]  /*8ed0*/  EXIT ;  /* 0x000000000000794d */ /* 0x000fea0003800000 */
.L_x_11606:
[----:B------:R-:W1:Y:S02]  /*8ee0*/  F2I.FTZ.U32.TRUNC.NTZ R5, R24 ;  /* 0x0000001800057305 */ /* 0x000e64000021f000 */
[----:B-1----:R-:W-:Y:S01]  /*8ef0*/  STG.E desc[UR36][R2.64], R5 ;  /* 0x0000000502007986 */ /* 0x002fe2000c101924 */
[----:B------:R-:W-:Y:S05]  /*8f00*/  EXIT ;  /* 0x000000000000794d */ /* 0x000fea0003800000 */
.L_x_11609:
        /* <DEDUP_REMOVED lines=15> */
.L_x_37819:


//--------------------- .text._ZN2at6native18elementwise_kernelILi128ELi2EZNS0_22gpu_kernel_impl_nocastINS0_13AUnaryFunctorIfffZZZNS0_15binary_internal21div_floor_kernel_cudaERNS_18TensorIteratorBaseEENKUlvE1_clEvENKUlvE0_clEvEUlffE_EEEEvS6_RKT_EUliE_EEviT1_ --------------------------
	.section	.text._ZN2at6native18elementwise_kernelILi128ELi2EZNS0_22gpu_kernel_impl_nocastINS0_13AUnaryFunctorIfffZZZNS0_15binary_internal21div_floor_kernel_cudaERNS_18TensorIteratorBaseEENKUlvE1_clEvENKUlvE0_clEvEUlffE_EEEEvS6_RKT_EUliE_EEviT1_,"ax",@progbits
	.align	128
        .global         _ZN2at6native18elementwise_kernelILi128ELi2EZNS0_22gpu_kernel_impl_nocastINS0_13AUnaryFunctorIfffZZZNS0_15binary_internal21div_floor_kernel_cudaERNS_18TensorIteratorBaseEENKUlvE1_clEvENKUlvE0_clEvEUlffE_EEEEvS6_RKT_EUliE_EEviT1_
        .type           _ZN2at6native18elementwise_kernelILi128ELi2EZNS0_22gpu_kernel_impl_nocastINS0_13AUnaryFunctorIfffZZZNS0_15binary_internal21div_floor_kernel_cudaERNS_18TensorIteratorBaseEENKUlvE1_clEvENKUlvE0_clEvEUlffE_EEEEvS6_RKT_EUliE_EEviT1_,@function
        .size           _ZN2at6native18elementwise_kernelILi128ELi2EZNS0_22gpu_kernel_impl_nocastINS0_13AUnaryFunctorIfffZZZNS0_15binary_internal21div_floor_kernel_cudaERNS_18TensorIteratorBaseEENKUlvE1_clEvENKUlvE0_clEvEUlffE_EEEEvS6_RKT_EUliE_EEviT1_,(.L_x_37820 - _ZN2at6native18elementwise_kernelILi128ELi2EZNS0_22gpu_kernel_impl_nocastINS0_13AUnaryFunctorIfffZZZNS0_15binary_internal21div_floor_kernel_cudaERNS_18TensorIteratorBaseEENKUlvE1_clEvENKUlvE0_clEvEUlffE_EEEEvS6_RKT_EUliE_EEviT1_)
        .other          _ZN2at6native18elementwise_kernelILi128ELi2EZNS0_22gpu_kernel_impl_nocastINS0_13AUnaryFunctorIfffZZZNS0_15binary_internal21div_floor_kernel_cudaERNS_18TensorIteratorBaseEENKUlvE1_clEvENKUlvE0_clEvEUlffE_EEEEvS6_RKT_EUliE_EEviT1_,@"STO_CUDA_ENTRY STV_DEFAULT"
_ZN2at6native18elementwise_kernelILi128ELi2EZNS0_22gpu_kernel_impl_nocastINS0_13AUnaryFunctorIfffZZZNS0_15binary_internal21div_floor_kernel_cudaERNS_18TensorIteratorBaseEENKUlvE1_clEvENKUlvE0_clEvEUlffE_EEEEvS6_RKT_EUliE_EEviT1_:
.text._ZN2at6native18elementwise_kernelILi128ELi2EZNS0_22gpu_kernel_impl_nocastINS0_13AUnaryFunctorIfffZZZNS0_15binary_internal21div_floor_kernel_cudaERNS_18TensorIteratorBaseEENKUlvE1_clEvENKUlvE0_clEvEUlffE_EEEEvS6_RKT_EUliE_EEviT1_:
        /* <DEDUP_REMOVED lines=313> */
.L_x_11612:
[----:B------:R-:W-:Y:S02]  /*1390*/  ULDC.64 UR8, c[0x0][0x418] ;  /* 0x0001060000087ab9 */ /* 0x000fe40000000a00 */
[----:B------:R-:W-:-:S05]  /*13a0*/  IADD3 R6, P0, R0, UR8, RZ ;  /* 0x0000000800067c10 */ /* 0x000fca000ff1e0ff */
[----:B------:R-:W-:Y:S01]  /*13b0*/  IMAD.X R7, RZ, RZ, UR9, P0 ;  /* 0x00000009ff077e24 */ /* 0x000fe200080e06ff */
[----:B------:R-:W-:-:S04]  /*13c0*/  ULDC.64 UR8, c[0x0][0x410] ;  /* 0x0001040000087ab9 */ /* 0x000fc80000000a00 */
[----:B------:R-:W2:Y:S01]  /*13d0*/  LDG.E R6, desc[UR4][R6.64] ;  /* 0x0000000406067981 */ /* 0x000ea2000c1e1900 */
[----:B------:R-:W-:Y:S01]  /*13e0*/  IADD3 R4, P1, R3, UR8, RZ ;  /* 0x0000000803047c10 */ /* 0x000fe2000ff3e0ff */
[----:B------:R-:W-:Y:S03]  /*13f0*/  BSSY B1, `(.L_x_11613) ;  /* 0x000005c000017945 */ /* 0x000fe60003800000 */
[----:B------:R-:W-:Y:S02]  /*1400*/  IADD3.X R5, RZ, UR9, RZ, P1, !PT ;  /* 0x00000009ff057c10 */ /* 0x000fe40008ffe4ff */
[----:B--2---:R-:W-:-:S13]  /*1410*/  FSETP.NEU.FTZ.AND P0, PT, R6, RZ, PT ;  /* 0x000000ff0600720b */ /* 0x004fda0003f1d000 */
[----:B------:R-:W0:Y:S01]  /*1420*/  @!P0 LDC R9, c[0x0][0x424] ;  /* 0x00010900ff098b82 */ /* 0x000e220000000800 */
[----:B------:R-:W0:Y:S02]  /*1430*/  @!P0 MUFU.RCP R0, R6 ;  /* 0x0000000600008308 */ /* 0x000e240000001000 */
        /* <DEDUP_REMOVED lines=30> */
.L_x_11620:
[----:B------:R-:W-:Y:S01]  /*1620*/  FSETP.GEU.FTZ.AND P0, PT, R9, -R11, PT ;  /* 0x8000000b0900720b */ /* 0x000fe20003f1e000 */
[----:B------:R-:W-:-:S12]  /*1630*/  FADD.FTZ R7, R7, -1 ;  /* 0xbf80000007077421 */ /* 0x000fd80000010000 */
[----:B------:R-:W-:-:S07]  /*1640*/  @!P0 FADD.FTZ R7, R7, -1 ;  /* 0xbf80000007078421 */ /* 0x000fce0000010000 */
.L_x_11619:
[----:B------:R-:W-:Y:S05]  /*1650*/  BSYNC B3 ;  /* 0x0000000000037941 */ /* 0x000fea0003800000 */
.L_x_11618:
[----:B------:R-:W-:Y:S01]  /*1660*/  FFMA.FTZ R0, -R11, R7, R0 ;  /* 0x000000070b007223 */ /* 0x000fe20000010100 */
[----:B------:R-:W-:Y:S06]  /*1670*/  BRA `(.L_x_11616) ;  /* 0x00000000007c7947 */ /* 0x000fec0003800000 */
.L_x_11617:
        /* <DEDUP_REMOVED lines=15> */
.L_x_11623:
        /* <DEDUP_REMOVED lines=13> */
.L_x_11622:
[----:B------:R-:W-:Y:S05]  /*1840*/  BSYNC B3 ;  /* 0x0000000000037941 */ /* 0x000fea0003800000 */
.L_x_11621:
[----:B------:R-:W-:-:S04]  /*1850*/  FMUL.FTZ R7, R7, 1.1920928955078125e-07 ;  /* 0x3400000007077820 */ /* 0x000fc80000410000 */
[----:B------:R-:W-:-:S07]  /*1860*/  FMUL.FTZ R0, R12, R7 ;  /* 0x000000070c007220 */ /* 0x000fce0000410000 */
.L_x_11616:
[----:B------:R-:W-:Y:S05]  /*1870*/  BSYNC B0 ;  /* 0x0000000000007941 */ /* 0x000fea0003800000 */
.L_x_11615:
        /* <DEDUP_REMOVED lines=19> */
.L_x_11614:
[----:B------:R-:W-:Y:S05]  /*19b0*/  BSYNC B1 ;  /* 0x0000000000017941 */ /* 0x000fea0003800000 */
.L_x_11613:
[----:B------:R1:W-:Y:S01]  /*19c0*/  STG.E desc[UR4][R4.64], R3 ;  /* 0x0000000304007986 */ /* 0x0003e2000c101904 */
[----:B------:R-:W-:-:S07]  /*19d0*/  VIADD R7, R2, 0x80 ;  /* 0x0000008002077836 */ /* 0x000fce0000000000 */
.L_x_11611:
[----:B------:R-:W-:Y:S05]  /*19e0*/  BSYNC B2 ;  /* 0x0000000000027941 */ /* 0x000fea0003800000 */
.L_x_11610:
[----:B------:R-:W-:-:S13]  /*19f0*/  ISETP.GE.AND P0, PT, R7, UR6, PT ;  /* 0x0000000607007c0c */ /* 0x000fda000bf06270 */
[----:B------:R-:W-:Y:S05]  /*1a00*/  @P0 EXIT ;  /* 0x000000000000094d */ /* 0x000fea0003800000 */
[----:B------:R-:W2:Y:S01]  /*1a10*/  LDC R8, c[0x0][0x218] ;  /* 0x00008600ff087b82 */ /* 0x000ea20000000800 */
[----:B------:R-:W-:Y:S01]  /*1a20*/  HFMA2.MMA R0, -RZ, RZ, 0, 0 ;  /* 0x00000000ff007435 */ /* 0x000fe200000001ff */
[----:B-1----:R-:W-:Y:S02]  /*1a30*/  MOV R3, RZ ;  /* 0x000000ff00037202 */ /* 0x002fe40000000f00 */
[----:B--2---:R-:W-:-:S13]  /*1a40*/  ISETP.NE.AND P0, PT, R8, RZ, PT ;  /* 0x000000ff0800720c */ /* 0x004fda0003f05270 */
[----:B------:R-:W-:Y:S05]  /*1a50*/  @!P0 BRA `(.L_x_11624) ;  /* 0x0000001000a88947 */ /* 0x000fea0003800000 */
[----:B------:R-:W-:Y:S01]  /*1a60*/  MOV R2, RZ ;  /* 0x000000ff00027202 */ /* 0x000fe20000000f00 */
[----:B------:R-:W-:Y:S01]  /*1a70*/  ULDC.64 UR6, c[0x0][0x220] ;  /* 0x0000880000067ab9 */ /* 0x000fe20000000a00 */
[----:B------:R-:W-:Y:S02]  /*1a80*/  MOV R3, R7 ;  /* 0x0000000700037202 */ /* 0x000fe40000000f00 */
[----:B------:R-:W-:Y:S01]  /*1a90*/  ISETP.NE.AND P0, PT, R8, 0x1, PT ;  /* 0x000000010800780c */ /* 0x000fe20003f05270 */
        /* <DEDUP_REMOVED lines=281> */
[----:B------:R-:W-:Y:S01]  /*2c30*/  ULDC.64 UR6, c[0x0][0x400] ;  /* 0x0001000000067ab9 */ /* 0x000fe20000000a00 */
[----:B------:R-:W-:-:S05]  /*2c40*/  IADD3 R4, -R7, RZ, RZ ;  /* 0x000000ff07047210 */ /* 0x000fca0007ffe1ff */
[----:B------:R-:W2:Y:S01]  /*2c50*/  @P0 LDC R11, c[0x0][0x33c] ;  /* 0x0000cf00ff0b0b82 */ /* 0x000ea20000000800 */
[----:B------:R-:W-:-:S04]  /*2c60*/  IMAD R4, R4, UR8, R5 ;  /* 0x0000000804047c24 */ /* 0x000fc8000f8e0205 */
[C---:B------:R-:W-:Y:S02]  /*2c70*/  IMAD R3, R4.reuse, UR6, R3 ;  /* 0x0000000604037c24 */ /* 0x040fe4000f8e0203 */
[----:B------:R-:W-:Y:S01]  /*2c80*/  IMAD R0, R4, UR7, R0 ;  /* 0x0000000704007c24 */ /* 0x000fe2000f8e0200 */
[----:B------:R-:W3:Y:S01]  /*2c90*/  @P0 LDC.64 R12, c[0x0][0x408] ;  /* 0x00010200ff0c0b82 */ /* 0x000ee20000000a00 */
[----:B-1----:R-:W-:-:S05]  /*2ca0*/  @P0 IMAD.HI.U32 R2, R7, R8, R6 ;  /* 0x0000000807020227 */ /* 0x002fca00078e0006 */
[----:B------:R-:W-:-:S05]  /*2cb0*/  @P0 SHF.R.U32.HI R2, RZ, R9, R2 ;  /* 0x00000009ff020219 */ /* 0x000fca0000011602 */
[----:B------:R-:W-:-:S04]  /*2cc0*/  @P0 IMAD.MOV R6, RZ, RZ, -R2 ;  /* 0x000000ffff060224 */ /* 0x000fc800078e0a02 */
[----:B--2---:R-:W-:-:S04]  /*2cd0*/  @P0 IMAD R6, R11, R6, R7 ;  /* 0x000000060b060224 */ /* 0x004fc800078e0207 */
[C---:B---3--:R-:W-:Y:S02]  /*2ce0*/  @P0 IMAD R3, R6.reuse, R12, R3 ;  /* 0x0000000c06030224 */ /* 0x048fe400078e0203 */
[----:B------:R-:W-:-:S07]  /*2cf0*/  @P0 IMAD R0, R6, R13, R0 ;  /* 0x0000000d06000224 */ /* 0x000fce00078e0200 */
.L_x_11624:
[----:B------:R-:W-:Y:S02]  /*2d00*/  ULDC.64 UR6, c[0x0][0x418] ;  /* 0x0001060000067ab9 */ /* 0x000fe40000000a00 */
[----:B------:R-:W-:-:S04]  /*2d10*/  IADD3 R4, P0, R0, UR6, RZ ;  /* 0x0000000600047c10 */ /* 0x000fc8000ff1e0ff */
[----:B------:R-:W-:Y:S01]  /*2d20*/  IADD3.X R5, RZ, UR7, RZ, P0, !PT ;  /* 0x00000007ff057c10 */ /* 0x000fe200087fe4ff */
[----:B------:R-:W-:-:S04]  /*2d30*/  ULDC.64 UR6, c[0x0][0x410] ;  /* 0x0001040000067ab9 */ /* 0x000fc80000000a00 */
[----:B------:R-:W2:Y:S01]  /*2d40*/  LDG.E R4, desc[UR4][R4.64] ;  /* 0x0000000404047981 */ /* 0x000ea2000c1e1900 */
[----:B------:R-:W-:Y:S01]  /*2d50*/  IADD3 R2, P1, R3, UR6, RZ ;  /* 0x0000000603027c10 */ /* 0x000fe2000ff3e0ff */
[----:B------:R-:W-:Y:S03]  /*2d60*/  BSSY B0, `(.L_x_11625) ;  /* 0x000005c000007945 */ /* 0x000fe60003800000 */
[----:B------:R-:W-:Y:S02]  /*2d70*/  IADD3.X R3, RZ, UR7, RZ, P1, !PT ;  /* 0x00000007ff037c10 */ /* 0x000fe40008ffe4ff */
[----:B--2---:R-:W-:-:S13]  /*2d80*/  FSETP.NEU.FTZ.AND P0, PT, R4, RZ, PT ;  /* 0x000000ff0400720b */ /* 0x004fda0003f1d000 */
[----:B------:R-:W1:Y:S01]  /*2d90*/  @!P0 LDC R0, c[0x0][0x424] ;  /* 0x00010900ff008b82 */ /* 0x000e620000000800 */
        /* <DEDUP_REMOVED lines=31> */
.L_x_11632:
[----:B------:R-:W-:Y:S01]  /*2f90*/  FSETP.GEU.FTZ.AND P0, PT, R7, -R11, PT ;  /* 0x8000000b0700720b */ /* 0x000fe20003f1e000 */
[----:B------:R-:W-:-:S12]  /*2fa0*/  FADD.FTZ R9, R9, -1 ;  /* 0xbf80000009097421 */ /* 0x000fd80000010000 */
[----:B------:R-:W-:-:S07]  /*2fb0*/  @!P0 FADD.FTZ R9, R9, -1 ;  /* 0xbf80000009098421 */ /* 0x000fce0000010000 */
.L_x_11631:
[----:B------:R-:W-:Y:S05]  /*2fc0*/  BSYNC B2 ;  /* 0x0000000000027941 */ /* 0x000fea0003800000 */
.L_x_11630:
[----:B------:R-:W-:Y:S01]  /*2fd0*/  FFMA.FTZ R0, -R11, R9, R0 ;  /* 0x000000090b007223 */ /* 0x000fe20000010100 */
[----:B------:R-:W-:Y:S06]  /*2fe0*/  BRA `(.L_x_11628) ;  /* 0x00000000007c7947 */ /* 0x000fec0003800000 */
.L_x_11629:
        /* <DEDUP_REMOVED lines=15> */
.L_x_11635:
        /* <DEDUP_REMOVED lines=13> */
.L_x_11634:
[----:B------:R-:W-:Y:S05]  /*31b0*/  BSYNC B2 ;  /* 0x0000000000027941 */ /* 0x000fea0003800000 */
.L_x_11633:
[----:B------:R-:W-:-:S04]  /*31c0*/  FMUL.FTZ R7, R6, 1.1920928955078125e-07 ;  /* 0x3400000006077820 */ /* 0x000fc80000410000 */
[----:B------:R-:W-:-:S07]  /*31d0*/  FMUL.FTZ R0, R10, R7 ;  /* 0x000000070a007220 */ /* 0x000fce0000410000 */
.L_x_11628:
[----:B------:R-:W-:Y:S05]  /*31e0*/  BSYNC B1 ;  /* 0x0000000000017941 */ /* 0x000fea0003800000 */
.L_x_11627:
        /* <DEDUP_REMOVED lines=19> */
.L_x_11626:
[----:B------:R-:W-:Y:S05]  /*3320*/  BSYNC B0 ;  /* 0x0000000000007941 */ /* 0x000fea0003800000 */
.L_x_11625:
[----:B------:R-:W-:Y:S01]  /*3330*/  STG.E desc[UR4][R2.64], R9 ;  /* 0x0000000902007986 */ /* 0x000fe2000c101904 */
[----:B------:R-:W-:Y:S05]  /*3340*/  EXIT ;  /* 0x000000000000794d */ /* 0x000fea0003800000 */
.L_x_11636:
        /* <DEDUP_REMOVED lines=11> */
.L_x_37820:


//--------------------- .text._ZN2at6native27unrolled_elementwise_kernelINS0_13AUnaryFunctorIfffZZZNS0_15binary_internal21div_floor_kernel_cudaERNS_18TensorIteratorBaseEENKUlvE1_clEvENKUlvE0_clEvEUlffE_EESt5arrayIPcLm2EELi4E23TrivialOffsetCalculatorILi1EjESE_NS0_6memory15LoadWithoutCastENSF_16StoreWithoutCastEEEviT_T0_T2_T3_T4_T5_ --------------------------
	.section	.text._ZN2at6native27unrolled_elementwise_kernelINS0_13AUnaryFunctorIfffZZZNS0_15binary_internal21div_floor_kernel_cudaERNS_18TensorIteratorBaseEENKUlvE1_clEvENKUlvE0_clEvEUlffE_EESt5arrayIPcLm2EELi4E23TrivialOffsetCalculatorILi1EjESE_NS0_6memory15LoadWithoutCastENSF_16StoreWithoutCastEEEviT_T0_T2_T3_T4_T5_,"ax",@progbits
	.align	128
        .global         _ZN2at6native27unrolled_elementwise_kernelINS0_13AUnaryFunctorIfffZZZNS0_15binary_internal21div_floor_kernel_cudaERNS_18TensorIteratorBaseEENKUlvE1_clEvENKUlvE0_clEvEUlffE_EESt5arrayIPcLm2EELi4E23TrivialOffsetCalculatorILi1EjESE_NS0_6memory15LoadWithoutCastENSF_16StoreWithoutCastEEEviT_T0_T2_T3_T4_T5_
        .type           _ZN2at6native27unrolled_elementwise_kernelINS0_13AUnaryFunctorIfffZZZNS0_15binary_internal21div_floor_kernel_cudaERNS_18TensorIteratorBaseEENKUlvE1_clEvENKUlvE0_clEvEUlffE_EESt5arrayIPcLm2EELi4E23TrivialOffsetCalculatorILi1EjESE_NS0_6memory15LoadWithoutCastENSF_16StoreWithoutCastEEEviT_T0_T2_T3_T4_T5_,@function
        .size           _ZN2at6native27unrolled_elementwise_kernelINS0_13AUnaryFunctorIfffZZZNS0_15binary_internal21div_floor_kernel_cudaERNS_18TensorIteratorBaseEENKUlvE1_clEvENKUlvE0_clEvEUlffE_EESt5arrayIPcLm2EELi4E23TrivialOffsetCalculatorILi1EjESE_NS0_6memory15LoadWithoutCastENSF_16StoreWithoutCastEEEviT_T0_T2_T3_T4_T5_,(.L_x_37821 - _ZN2at6native27unrolled_elementwise_kernelINS0_13AUnaryFunctorIfffZZZNS0_15binary_internal21div_floor_kernel_cudaERNS_18TensorIteratorBaseEENKUlvE1_clEvENKUlvE0_clEvEUlffE_EESt5arrayIPcLm2EELi4E23TrivialOffsetCalculatorILi1EjESE_NS0_6memory15LoadWithoutCastENSF_16StoreWithoutCastEEEviT_T0_T2_T3_T4_T5_)
        .other          _ZN2at6native27unrolled_elementwise_kernelINS0_13AUnaryFunctorIfffZZZNS0_15binary_internal21div_floor_kernel_cudaERNS_18TensorIteratorBaseEENKUlvE1_clEvENKUlvE0_clEvEUlffE_EESt5arrayIPcLm2EELi4E23TrivialOffsetCalculatorILi1EjESE_NS0_6memory15LoadWithoutCastENSF_16StoreWithoutCastEEEviT_T0_T2_T3_T4_T5_,@"STO_CUDA_ENTRY STV_DEFAULT"
_ZN2at6native27unrolled_elementwise_kernelINS0_13AUnaryFunctorIfffZZZNS0_15binary_internal21div_floor_kernel_cudaERNS_18TensorIteratorBaseEENKUlvE1_clEvENKUlvE0_clEvEUlffE_EESt5arrayIPcLm2EELi4E23TrivialOffsetCalculatorILi1EjESE_NS0_6memory15LoadWithoutCastENSF_16StoreWithoutCastEEEviT_T0_T2_T3_T4_T5_:
.text._ZN2at6native27unrolled_elementwise_kernelINS0_13AUnaryFunctorIfffZZZNS0_15binary_internal21div_floor_kernel_cudaERNS_18TensorIteratorBaseEENKUlvE1_clEvENKUlvE0_clEvEUlffE_EESt5arrayIPcLm2EELi4E23TrivialOffsetCalculatorILi1EjESE_NS0_6memory15LoadWithoutCastENSF_16StoreWithoutCastEEEviT_T0_T2_T3_T4_T5_:
        /* <DEDUP_REMOVED lines=25> */
[----:B------:R-:W-:-:S10]  /*0190*/  HFMA2.MMA R10, -RZ, RZ, 0, 0 ;  /* 0x00000000ff0a7435 */ /* 0x000fd400000001ff */
[----:B------:R0:W5:Y:S01]  /*01a0*/  @!P2 LDG.E R10, desc[UR4][R6.64] ;  /* 0x00000004060aa981 */ /* 0x000162000c1e1900 */
[----:B-1----:R-:W-:Y:S01]  /*01b0*/  @!P1 IMAD.WIDE.U32 R14, R5, 0x4, R8 ;  /* 0x00000004050e9825 */ /* 0x002fe200078e0008 */
[----:B------:R-:W-:-:S03]  /*01c0*/  CS2R R8, SRZ ;  /* 0x0000000000087805 */ /* 0x000fc6000001ff00 */
[----:B------:R-:W-:-:S03]  /*01d0*/  IMAD.MOV.U32 R5, RZ, RZ, RZ ;  /* 0x000000ffff057224 */ /* 0x000fc600078e00ff */
[----:B------:R0:W5:Y:S04]  /*01e0*/  @!P0 LDG.E R9, desc[UR4][R12.64] ;  /* 0x000000040c098981 */ /* 0x000168000c1e1900 */
[----:B------:R0:W5:Y:S04]  /*01f0*/  @!P3 LDG.E R8, desc[UR4][R16.64] ;  /* 0x000000041008b981 */ /* 0x000168000c1e1900 */
[----:B------:R0:W5:Y:S01]  /*0200*/  @!P1 LDG.E R5, desc[UR4][R14.64] ;  /* 0x000000040e059981 */ /* 0x000162000c1e1900 */
[----:B------:R-:W-:Y:S04]  /*0210*/  BSSY B1, `(.L_x_11637) ;  /* 0x000005c000017945 */ /* 0x000fe80003800000 */
[----:B------:R-:W-:Y:S05]  /*0220*/  @P2 BRA `(.L_x_11638) ;  /* 0x0000000400682947 */ /* 0x000fea0003800000 */
[----:B-----5:R-:W-:-:S13]  /*0230*/  FSETP.NEU.FTZ.AND P0, PT, R10, RZ, PT ;  /* 0x000000ff0a00720b */ /* 0x020fda0003f1d000 */
[----:B0-----:R-:W0:Y:S01]  /*0240*/  @!P0 LDC R7, c[0x0][0x218] ;  /* 0x00008600ff078b82 */ /* 0x001e220000000800 */
        /* <DEDUP_REMOVED lines=31> */
.L_x_11644:
[----:B------:R-:W-:Y:S01]  /*0440*/  FSETP.GEU.FTZ.AND P0, PT, R11, -R15, PT ;  /* 0x8000000f0b00720b */ /* 0x000fe20003f1e000 */
[----:B------:R-:W-:-:S12]  /*0450*/  FADD.FTZ R13, R13, -1 ;  /* 0xbf8000000d0d7421 */ /* 0x000fd80000010000 */
[----:B------:R-:W-:-:S07]  /*0460*/  @!P0 FADD.FTZ R13, R13, -1 ;  /* 0xbf8000000d0d8421 */ /* 0x000fce0000010000 */
.L_x_11643:
[----:B------:R-:W-:Y:S05]  /*0470*/  BSYNC B2 ;  /* 0x0000000000027941 */ /* 0x000fea0003800000 */
.L_x_11642:
[----:B------:R-:W-:Y:S01]  /*0480*/  FFMA.FTZ R0, -R15, R13, R0 ;  /* 0x0000000d0f007223 */ /* 0x000fe20000010100 */
[----:B------:R-:W-:Y:S06]  /*0490*/  BRA `(.L_x_11640) ;  /* 0x00000000007c7947 */ /* 0x000fec0003800000 */
.L_x_11641:
        /* <DEDUP_REMOVED lines=15> */
.L_x_11647:
        /* <DEDUP_REMOVED lines=13> */
.L_x_11646:
[----:B------:R-:W-:Y:S05]  /*0660*/  BSYNC B2 ;  /* 0x0000000000027941 */ /* 0x000fea0003800000 */
.L_x_11645:
[----:B------:R-:W-:-:S04]  /*0670*/  FMUL.FTZ R11, R6, 1.1920928955078125e-07 ;  /* 0x34000000060b7820 */ /* 0x000fc80000410000 */
[----:B------:R-:W-:-:S07]  /*0680*/  FMUL.FTZ R0, R14, R11 ;  /* 0x0000000b0e007220 */ /* 0x000fce0000410000 */
.L_x_11640:
[----:B------:R-:W-:Y:S05]  /*0690*/  BSYNC B0 ;  /* 0x0000000000007941 */ /* 0x000fea0003800000 */
.L_x_11639:
        /* <DEDUP_REMOVED lines=19> */
.L_x_11638:
[----:B------:R-:W-:Y:S05]  /*07d0*/  BSYNC B1 ;  /* 0x0000000000017941 */ /* 0x000fea0003800000 */
.L_x_11637:
[----:B-----5:R-:W-:Y:S01]  /*07e0*/  VIADD R10, R4, 0x80 ;  /* 0x00000080040a7836 */ /* 0x020fe20000000000 */
[----:B------:R-:W-:Y:S04]  /*07f0*/  BSSY B1, `(.L_x_11648) ;  /* 0x000005d000017945 */ /* 0x000fe80003800000 */
[----:B------:R-:W-:-:S13]  /*0800*/  ISETP.GE.AND P0, PT, R10, R3, PT ;  /* 0x000000030a00720c */ /* 0x000fda0003f06270 */
[----:B------:R-:W-:Y:S05]  /*0810*/  @P0 BRA `(.L_x_11649) ;  /* 0x0000000400680947 */ /* 0x000fea0003800000 */
[----:B------:R-:W-:-:S13]  /*0820*/  FSETP.NEU.FTZ.AND P0, PT, R9, RZ, PT ;  /* 0x000000ff0900720b */ /* 0x000fda0003f1d000 */
[----:B------:R-:W1:Y:S01]  /*0830*/  @!P0 LDC R0, c[0x0][0x218] ;  /* 0x00008600ff008b82 */ /* 0x000e620000000800 */
[----:B0-----:R-:W1:Y:S02]  /*0840*/  @!P0 MUFU.RCP R7, R9 ;  /* 0x0000000900078308 */ /* 0x001e640000001000 */
[----:B-1----:R-:W-:Y:S01]  /*0850*/  @!P0 FMUL.FTZ R7, R7, R0 ;  /* 0x0000000007078220 */ /* 0x002fe20000410000 */
        /* <DEDUP_REMOVED lines=29> */
.L_x_11655:
[----:B------:R-:W-:Y:S01]  /*0a30*/  FSETP.GEU.FTZ.AND P0, PT, R14, -R16, PT ;  /* 0x800000100e00720b */ /* 0x000fe20003f1e000 */
[----:B------:R-:W-:-:S12]  /*0a40*/  FADD.FTZ R0, R0, -1 ;  /* 0xbf80000000007421 */ /* 0x000fd80000010000 */
[----:B------:R-:W-:-:S07]  /*0a50*/  @!P0 FADD.FTZ R0, R0, -1 ;  /* 0xbf80000000008421 */ /* 0x000fce0000010000 */
.L_x_11654:
[----:B------:R-:W-:Y:S05]  /*0a60*/  BSYNC B2 ;  /* 0x0000000000027941 */ /* 0x000fea0003800000 */
.L_x_11653:
[----:B------:R-:W-:Y:S01]  /*0a70*/  FFMA.FTZ R7, -R16, R0, R7 ;  /* 0x0000000010077223 */ /* 0x000fe20000010107 */
[----:B------:R-:W-:Y:S06]  /*0a80*/  BRA `(.L_x_11651) ;  /* 0x00000000007c7947 */ /* 0x000fec0003800000 */
.L_x_11652:
        /* <DEDUP_REMOVED lines=15> */
.L_x_11658:
        /* <DEDUP_REMOVED lines=13> */
.L_x_11657:
[----:B------:R-:W-:Y:S05]  /*0c50*/  BSYNC B2 ;  /* 0x0000000000027941 */ /* 0x000fea0003800000 */
.L_x_11656:
[----:B------:R-:W-:-:S04]  /*0c60*/  FMUL.FTZ R0, R7, 1.1920928955078125e-07 ;  /* 0x3400000007007820 */ /* 0x000fc80000410000 */
[----:B------:R-:W-:-:S07]  /*0c70*/  FMUL.FTZ R7, R15, R0 ;  /* 0x000000000f077220 */ /* 0x000fce0000410000 */
.L_x_11651:
[----:B------:R-:W-:Y:S05]  /*0c80*/  BSYNC B0 ;  /* 0x0000000000007941 */ /* 0x000fea0003800000 */
.L_x_11650:
        /* <DEDUP_REMOVED lines=19> */
.L_x_11649:
[----:B------:R-:W-:Y:S05]  /*0dc0*/  BSYNC B1 ;  /* 0x0000000000017941 */ /* 0x000fea0003800000 */
.L_x_11648:
[----:B------:R-:W-:Y:S01]  /*0dd0*/  VIADD R0, R4, 0x100 ;  /* 0x0000010004007836 */ /* 0x000fe20000000000 */
[----:B------:R-:W-:Y:S04]  /*0de0*/  BSSY B1, `(.L_x_11659) ;  /* 0x000005d000017945 */ /* 0x000fe80003800000 */
[----:B------:R-:W-:-:S13]  /*0df0*/  ISETP.GE.AND P0, PT, R0, R3, PT ;  /* 0x000000030000720c */ /* 0x000fda0003f06270 */
[----:B------:R-:W-:Y:S05]  /*0e00*/  @P0 BRA `(.L_x_11660) ;  /* 0x0000000400680947 */ /* 0x000fea0003800000 */
[----:B------:R-:W-:-:S13]  /*0e10*/  FSETP.NEU.FTZ.AND P0, PT, R8, RZ, PT ;  /* 0x000000ff0800720b */ /* 0x000fda0003f1d000 */
        /* <DEDUP_REMOVED lines=32> */
.L_x_11666:
[----:B------:R-:W-:Y:S01]  /*1020*/  FSETP.GEU.FTZ.AND P0, PT, R13, -R15, PT ;  /* 0x8000000f0d00720b */ /* 0x000fe20003f1e000 */
[----:B------:R-:W-:-:S12]  /*1030*/  FADD.FTZ R11, R11, -1 ;  /* 0xbf8000000b0b7421 */ /* 0x000fd80000010000 */
[----:B------:R-:W-:-:S07]  /*1040*/  @!P0 FADD.FTZ R11, R11, -1 ;  /* 0xbf8000000b0b8421 */ /* 0x000fce0000010000 */
.L_x_11665:
[----:B------:R-:W-:Y:S05]  /*1050*/  BSYNC B2 ;  /* 0x0000000000027941 */ /* 0x000fea0003800000 */
.L_x_11664:
[----:B------:R-:W-:Y:S01]  /*1060*/  FFMA.FTZ R0, -R15, R11, R0 ;  /* 0x0000000b0f007223 */ /* 0x000fe20000010100 */
[----:B------:R-:W-:Y:S06]  /*1070*/  BRA `(.L_x_11662) ;  /* 0x00000000007c7947 */ /* 0x000fec0003800000 */
.L_x_11663:
        /* <DEDUP_REMOVED lines=15> */
.L_x_11669:
        /* <DEDUP_REMOVED lines=13> */
.L_x_11668:
[----:B------:R-:W-:Y:S05]  /*1240*/  BSYNC B2 ;  /* 0x0000000000027941 */ /* 0x000fea0003800000 */
.L_x_11667:
[----:B------:R-:W-:-:S04]  /*1250*/  FMUL.FTZ R11, R11, 1.1920928955078125e-07 ;  /* 0x340000000b0b7820 */ /* 0x000fc80000410000 */
[----:B------:R-:W-:-:S07]  /*1260*/  FMUL.FTZ R0, R16, R11 ;  /* 0x0000000b10007220 */ /* 0x000fce0000410000 */
.L_x_11662:
[----:B------:R-:W-:Y:S05]  /*1270*/  BSYNC B0 ;  /* 0x0000000000007941 */ /* 0x000fea0003800000 */
.L_x_11661:
        /* <DEDUP_REMOVED lines=19> */
.L_x_11660:
[----:B------:R-:W-:Y:S05]  /*13b0*/  BSYNC B1 ;  /* 0x0000000000017941 */ /* 0x000fea0003800000 */
.L_x_11659:
[----:B------:R-:W-:Y:S01]  /*13c0*/  IADD3 R0, R4, 0x180, RZ ;  /* 0x0000018004007810 */ /* 0x000fe20007ffe0ff */
[----:B------:R-:W-:Y:S03]  /*13d0*/  BSSY B1, `(.L_x_11670) ;  /* 0x000005d000017945 */ /* 0x000fe60003800000 */
        /* <DEDUP_REMOVED lines=35> */
.L_x_11677:
[----:B------:R-:W-:Y:S01]  /*1610*/  FSETP.GEU.FTZ.AND P0, PT, R13, -R14, PT ;  /* 0x8000000e0d00720b */ /* 0x000fe20003f1e000 */
[----:B------:R-:W-:-:S12]  /*1620*/  FADD.FTZ R0, R0, -1 ;  /* 0xbf80000000007421 */ /* 0x000fd80000010000 */
[----:B------:R-:W-:-:S07]  /*1630*/  @!P0 FADD.FTZ R0, R0, -1 ;  /* 0xbf80000000008421 */ /* 0x000fce0000010000 */
.L_x_11676:
[----:B------:R-:W-:Y:S05]  /*1640*/  BSYNC B2 ;  /* 0x0000000000027941 */ /* 0x000fea0003800000 */
.L_x_11675:
[----:B------:R-:W-:Y:S01]  /*1650*/  FFMA.FTZ R11, -R14, R0, R11 ;  /* 0x000000000e0b7223 */ /* 0x000fe2000001010b */
[----:B------:R-:W-:Y:S06]  /*1660*/  BRA `(.L_x_11673) ;  /* 0x00000000007c7947 */ /* 0x000fec0003800000 */
.L_x_11674:
        /* <DEDUP_REMOVED lines=15> */
.L_x_11680:
        /* <DEDUP_REMOVED lines=13> */
.L_x_11679:
[----:B------:R-:W-:Y:S05]  /*1830*/  BSYNC B2 ;  /* 0x0000000000027941 */ /* 0x000fea0003800000 */
.L_x_11678:
[----:B------:R-:W-:-:S04]  /*1840*/  FMUL.FTZ R11, R11, 1.1920928955078125e-07 ;  /* 0x340000000b0b7820 */ /* 0x000fc80000410000 */
[----:B------:R-:W-:-:S07]  /*1850*/  FMUL.FTZ R11, R16, R11 ;  /* 0x0000000b100b7220 */ /* 0x000fce0000410000 */
.L_x_11673:
[----:B------:R-:W-:Y:S05]  /*1860*/  BSYNC B0 ;  /* 0x0000000000007941 */ /* 0x000fea0003800000 */
.L_x_11672:
        /* <DEDUP_REMOVED lines=19> */
.L_x_11671:
[----:B------:R-:W-:Y:S05]  /*19a0*/  BSYNC B1 ;  /* 0x0000000000017941 */ /* 0x000fea0003800000 */
.L_x_11670:
[----:B------:R-:W-:Y:S01]  /*19b0*/  ISETP.GE.AND P0, PT, R4, R3, PT ;  /* 0x000000030400720c */ /* 0x000fe20003f06270 */
[----:B------:R-:W-:Y:S04]  /*19c0*/  BSSY B0, `(.L_x_11681) ;  /* 0x0000017000007945 */ /* 0x000fe80003800000 */
[----:B------:R-:W-:Y:S08]  /*19d0*/  BSSY B1, `(.L_x_11682) ;  /* 0x000000f000017945 */ /* 0x000ff00003800000 */
[----:B------:R-:W-:Y:S05]  /*19e0*/  @P0 BRA `(.L_x_11683) ;  /* 0x0000000000340947 */ /* 0x000fea0003800000 */
[----:B0-----:R-:W0:Y:S01]  /*19f0*/  LDC.64 R12, c[0x0][0x220] ;  /* 0x00008800ff0c7b82 */ /* 0x001e220000000a00 */
[----:B------:R-:W-:Y:S01]  /*1a00*/  LEA R5, R2, R4, 0x9 ;  /* 0x0000000402057211 */ /* 0x000fe200078e48ff */
[----:B------:R-:W-:-:S05]  /*1a10*/  IMAD.MOV.U32 R4, RZ, RZ, R10 ;  /* 0x000000ffff047224 */ /* 0x000fca00078e000a */
[----:B------:R-:W-:-:S13]  /*1a20*/  ISETP.GE.AND P0, PT, R4, R3, PT ;  /* 0x000000030400720c */ /* 0x000fda0003f06270 */
[----:B------:R-:W-:Y:S05]  /*1a30*/  @P0 BREAK B1 ;  /* 0x0000000000010942 */ /* 0x000fea0003800000 */
[----:B0-----:R-:W-:-:S05]  /*1a40*/  IMAD.WIDE.U32 R12, R5, 0x4, R12 ;  /* 0x00000004050c7825 */ /* 0x001fca00078e000c */
[----:B------:R0:W-:Y:S01]  /*1a50*/  STG.E desc[UR4][R12.64], R6 ;  /* 0x000000060c007986 */ /* 0x0001e2000c101904 */
[----:B------:R-:W-:Y:S05]  /*1a60*/  @P0 BRA `(.L_x_11684) ;  /* 0x0000000000300947 */ /* 0x000fea0003800000 */
[----:B------:R-:W1:Y:S01]  /*1a70*/  LDC.64 R10, c[0x0][0x220] ;  /* 0x00008800ff0a7b82 */ /* 0x000e620000000a00 */
[----:B------:R-:W-:Y:S01]  /*1a80*/  LEA R5, R2, R4, 0x9 ;  /* 0x0000000402057211 */ /* 0x000fe200078e48ff */
[----:B------:R-:W-:-:S04]  /*1a90*/  VIADD R4, R4, 0x80 ;  /* 0x0000008004047836 */ /* 0x000fc80000000000 */
[----:B-1----:R-:W-:-:S05]  /*1aa0*/  IMAD.WIDE.U32 R10, R5, 0x4, R10 ;  /* 0x00000004050a7825 */ /* 0x002fca00078e000a */
[----:B------:R1:W-:Y:S02]  /*1ab0*/  STG.E desc[UR4][R10.64], R7 ;  /* 0x000000070a007986 */ /* 0x0003e4000c101904 */
.L_x_11683:
[----:B------:R-:W-:Y:S05]  /*1ac0*/  BSYNC B1 ;  /* 0x0000000000017941 */ /* 0x000fea0003800000 */
.L_x_11682:
[----:B------:R-:W-:-:S13]  /*1ad0*/  ISETP.GE.AND P0, PT, R4, R3, PT ;  /* 0x000000030400720c */ /* 0x000fda0003f06270 */
[----:B01----:R-:W0:Y:S01]  /*1ae0*/  @!P0 LDC.64 R6, c[0x0][0x220] ;  /* 0x00008800ff068b82 */ /* 0x003e220000000a00 */
[----:B------:R-:W-:Y:S01]  /*1af0*/  @!P0 LEA R5, R2, R4, 0x9 ;  /* 0x0000000402058211 */ /* 0x000fe200078e48ff */
[----:B------:R-:W-:-:S04]  /*1b00*/  @!P0 VIADD R4, R4, 0x80 ;  /* 0x0000008004048836 */ /* 0x000fc80000000000 */
[----:B0-----:R-:W-:-:S05]  /*1b10*/  @!P0 IMAD.WIDE.U32 R6, R5, 0x4, R6 ;  /* 0x0000000405068825 */ /* 0x001fca00078e0006 */
[----:B------:R1:W-:Y:S02]  /*1b20*/  @!P0 STG.E desc[UR4][R6.64], R9 ;  /* 0x0000000906008986 */ /* 0x0003e4000c101904 */
.L_x_11684:
[----:B------:R-:W-:Y:S05]  /*1b30*/  BSYNC B0 ;  /* 0x0000000000007941 */ /* 0x000fea0003800000 */
.L_x_11681:
[----:B------:R-:W-:Y:S05]  /*1b40*/  WARPSYNC.ALL ;  /* 0x0000000000007948 */ /* 0x000fea0003800000 */
[----:B------:R-:W-:-:S13]  /*1b50*/  ISETP.GE.AND P0, PT, R4, R3, PT ;  /* 0x000000030400720c */ /* 0x000fda0003f06270 */
[----:B------:R-:W-:Y:S05]  /*1b60*/  @P0 EXIT ;  /* 0x000000000000094d */ /* 0x000fea0003800000 */
[----:B01----:R-:W0:Y:S01]  /*1b70*/  LDC.64 R6, c[0x0][0x220] ;  /* 0x00008800ff067b82 */ /* 0x003e220000000a00 */
[----:B------:R-:W-:-:S05]  /*1b80*/  LEA R3, R2, R4, 0x9 ;  /* 0x0000000402037211 */ /* 0x000fca00078e48ff */
[----:B0-----:R-:W-:-:S05]  /*1b90*/  IMAD.WIDE.U32 R2, R3, 0x4, R6 ;  /* 0x0000000403027825 */ /* 0x001fca00078e0006 */
[----:B------:R-:W-:Y:S01]  /*1ba0*/  STG.E desc[UR4][R2.64], R0 ;  /* 0x0000000002007986 */ /* 0x000fe2000c101904 */
[----:B------:R-:W-:Y:S05]  /*1bb0*/  EXIT ;  /* 0x000000000000794d */ /* 0x000fea0003800000 */
.L_x_11685:
        /* <DEDUP_REMOVED lines=12> */
.L_x_37821:


//--------------------- .text._ZN2at6native29vectorized_elementwise_kernelILi2ENS0_13AUnaryFunctorIfffZZZNS0_15binary_internal21div_floor_kernel_cudaERNS_18TensorIteratorBaseEENKUlvE1_clEvENKUlvE0_clEvEUlffE_EESt5arrayIPcLm2EEEEviT0_T1_ --------------------------
	.section	.text._ZN2at6native29vectorized_elementwise_kernelILi2ENS0_13AUnaryFunctorIfffZZZNS0_15binary_internal21div_floor_kernel_cudaERNS_18TensorIteratorBaseEENKUlvE1_clEvENKUlvE0_clEvEUlffE_EESt5arrayIPcLm2EEEEviT0_T1_,"ax",@progbits
	.align	128
        .global         _ZN2at6native29vectorized_elementwise_kernelILi2ENS0_13AUnaryFunctorIfffZZZNS0_15binary_internal21div_floor_kernel_cudaERNS_18TensorIteratorBaseEENKUlvE1_clEvENKUlvE0_clEvEUlffE_EESt5arrayIPcLm2EEEEviT0_T1_
        .type           _ZN2at6native29vectorized_elementwise_kernelILi2ENS0_13AUnaryFunctorIfffZZZNS0_15binary_internal21div_floor_kernel_cudaERNS_18TensorIteratorBaseEENKUlvE1_clEvENKUlvE0_clEvEUlffE_EESt5arrayIPcLm2EEEEviT0_T1_,@function
        .size           _ZN2at6native29vectorized_elementwise_kernelILi2ENS0_13AUnaryFunctorIfffZZZNS0_15binary_internal21div_floor_kernel_cudaERNS_18TensorIteratorBaseEENKUlvE1_clEvENKUlvE0_clEvEUlffE_EESt5arrayIPcLm2EEEEviT0_T1_,(.L_x_37822 - _ZN2at6native29vectorized_elementwise_kernelILi2ENS0_13AUnaryFunctorIfffZZZNS0_15binary_internal21div_floor_kernel_cudaERNS_18TensorIteratorBaseEENKUlvE1_clEvENKUlvE0_clEvEUlffE_EESt5arrayIPcLm2EEEEviT0_T1_)
        .other          _ZN2at6native29vectorized_elementwise_kernelILi2ENS0_13AUnaryFunctorIfffZZZNS0_15binary_internal21div_floor_kernel_cudaERNS_18TensorIteratorBaseEENKUlvE1_clEvENKUlvE0_clEvEUlffE_EESt5arrayIPcLm2EEEEviT0_T1_,@"STO_CUDA_ENTRY STV_DEFAULT"
_ZN2at6native29vectorized_elementwise_kernelILi2ENS0_13AUnaryFunctorIfffZZZNS0_15binary_internal21div_floor_kernel_cudaERNS_18TensorIteratorBaseEENKUlvE1_clEvENKUlvE0_clEvEUlffE_EESt5arrayIPcLm2EEEEviT0_T1_:
.text._ZN2at6native29vectorized_elementwise_kernelILi2ENS0_13AUnaryFunctorIfffZZZNS0_15binary_internal21div_floor_kernel_cudaERNS_18TensorIteratorBaseEENKUlvE1_clEvENKUlvE0_clEvEUlffE_EESt5arrayIPcLm2EEEEviT0_T1_:
        /* <DEDUP_REMOVED lines=13> */
[----:B------:R0:W5:Y:S04]  /*00d0*/  LDG.E.64 R10, desc[UR4][R16.64+0x400] ;  /* 0x00040004100a7981 */ /* 0x000168000c1e1b00 */
[----:B------:R0:W5:Y:S04]  /*00e0*/  LDG.E.64 R8, desc[UR4][R16.64+0x800] ;  /* 0x0008000410087981 */ /* 0x000168000c1e1b00 */
[----:B------:R0:W5:Y:S01]  /*00f0*/  LDG.E.64 R4, desc[UR4][R16.64+0xc00] ;  /* 0x000c000410047981 */ /* 0x000162000c1e1b00 */
[----:B------:R-:W-:Y:S01]  /*0100*/  BSSY B1, `(.L_x_11687) ;  /* 0x000005c000017945 */ /* 0x000fe20003800000 */
[----:B--2---:R-:W-:-:S13]  /*0110*/  FSETP.NEU.FTZ.AND P0, PT, R12, RZ, PT ;  /* 0x000000ff0c00720b */ /* 0x004fda0003f1d000 */
[----:B------:R-:W1:Y:S01]  /*0120*/  @!P0 LDC R3, c[0x0][0x218] ;  /* 0x00008600ff038b82 */ /* 0x000e620000000800 */
[----:B------:R-:W1:Y:S02]  /*0130*/  @!P0 MUFU.RCP R6, R12 ;  /* 0x0000000c00068308 */ /* 0x000e640000001000 */
[----:B-1----:R-:W-:Y:S01]  /*0140*/  @!P0 FMUL.FTZ R6, R6, R3 ;  /* 0x0000000306068220 */ /* 0x002fe20000410000 */
[----:B0-----:R-:W-:Y:S06]  /*0150*/  @!P0 BRA `(.L_x_11688) ;  /* 0x0000000400588947 */ /* 0x001fec0003800000 */
[----:B------:R-:W-:Y:S01]  /*0160*/  ULDC UR6, c[0x0][0x218] ;  /* 0x0000860000067ab9 */ /* 0x000fe20000000800 */
[----:B------:R-:W-:Y:S01]  /*0170*/  BSSY B0, `(.L_x_11689) ;  /* 0x0000041000007945 */ /* 0x000fe20003800000 */
[----:B------:R-:W-:-:S04]  /*0180*/  IMAD.U32 R3, RZ, RZ, UR6 ;  /* 0x00000006ff037e24 */ /* 0x000fc8000f8e00ff */
[C---:B------:R-:W-:Y:S01]  /*0190*/  FADD.FTZ R7, |R3|.reuse, -RZ ;  /* 0x800000ff03077221 */ /* 0x040fe20000010200 */
[----:B------:R-:W-:-:S13]  /*01a0*/  FSETP.GEU.FTZ.AND P0, PT, |R3|, |R12|, PT ;  /* 0x4000000c0300720b */ /* 0x000fda0003f1e200 */
        /* <DEDUP_REMOVED lines=24> */
.L_x_11694:
[----:B------:R-:W-:Y:S01]  /*0330*/  FSETP.GEU.FTZ.AND P0, PT, R17, -R0, PT ;  /* 0x800000001100720b */ /* 0x000fe20003f1e000 */
[----:B------:R-:W-:-:S12]  /*0340*/  FADD.FTZ R6, R6, -1 ;  /* 0xbf80000006067421 */ /* 0x000fd80000010000 */
[----:B------:R-:W-:-:S07]  /*0350*/  @!P0 FADD.FTZ R6, R6, -1 ;  /* 0xbf80000006068421 */ /* 0x000fce0000010000 */
.L_x_11693:
[----:B------:R-:W-:Y:S05]  /*0360*/  BSYNC B2 ;  /* 0x0000000000027941 */ /* 0x000fea0003800000 */
.L_x_11692:
[----:B------:R-:W-:Y:S01]  /*0370*/  FFMA.FTZ R7, -R0, R6, R7 ;  /* 0x0000000600077223 */ /* 0x000fe20000010107 */
[----:B------:R-:W-:Y:S06]  /*0380*/  BRA `(.L_x_11690) ;  /* 0x00000000007c7947 */ /* 0x000fec0003800000 */
.L_x_11691:
        /* <DEDUP_REMOVED lines=15> */
.L_x_11697:
        /* <DEDUP_REMOVED lines=13> */
.L_x_11696:
[----:B------:R-:W-:Y:S05]  /*0550*/  BSYNC B2 ;  /* 0x0000000000027941 */ /* 0x000fea0003800000 */
.L_x_11695:
[----:B------:R-:W-:-:S04]  /*0560*/  FMUL.FTZ R7, R7, 1.1920928955078125e-07 ;  /* 0x3400000007077820 */ /* 0x000fc80000410000 */
[----:B------:R-:W-:-:S07]  /*0570*/  FMUL.FTZ R7, R6, R7 ;  /* 0x0000000706077220 */ /* 0x000fce0000410000 */
.L_x_11690:
[----:B------:R-:W-:Y:S05]  /*0580*/  BSYNC B0 ;  /* 0x0000000000007941 */ /* 0x000fea0003800000 */
.L_x_11689:
        /* <DEDUP_REMOVED lines=19> */
.L_x_11688:
[----:B------:R-:W-:Y:S05]  /*06c0*/  BSYNC B1 ;  /* 0x0000000000017941 */ /* 0x000fea0003800000 */
.L_x_11687:
        /* <DEDUP_REMOVED lines=32> */
.L_x_11705:
[----:B------:R-:W-:Y:S01]  /*08d0*/  FSETP.GEU.FTZ.AND P0, PT, R16, -R0, PT ;  /* 0x800000001000720b */ /* 0x000fe20003f1e000 */
[----:B------:R-:W-:-:S12]  /*08e0*/  FADD.FTZ R12, R12, -1 ;  /* 0xbf8000000c0c7421 */ /* 0x000fd80000010000 */
[----:B------:R-:W-:-:S07]  /*08f0*/  @!P0 FADD.FTZ R12, R12, -1 ;  /* 0xbf8000000c0c8421 */ /* 0x000fce0000010000 */
.L_x_11704:
[----:B------:R-:W-:Y:S05]  /*0900*/  BSYNC B2 ;  /* 0x0000000000027941 */ /* 0x000fea0003800000 */
.L_x_11703:
[----:B------:R-:W-:Y:S01]  /*0910*/  FFMA.FTZ R7, -R0, R12, R7 ;  /* 0x0000000c00077223 */ /* 0x000fe20000010107 */
[----:B------:R-:W-:Y:S06]  /*0920*/  BRA `(.L_x_11701) ;  /* 0x00000000007c7947 */ /* 0x000fec0003800000 */
.L_x_11702:
        /* <DEDUP_REMOVED lines=15> */
.L_x_11708:
        /* <DEDUP_REMOVED lines=13> */
.L_x_11707:
[----:B------:R-:W-:Y:S05]  /*0af0*/  BSYNC B2 ;  /* 0x0000000000027941 */ /* 0x000fea0003800000 */
.L_x_11706:
[----:B------:R-:W-:-:S04]  /*0b00*/  FMUL.FTZ R12, R12, 1.1920928955078125e-07 ;  /* 0x340000000c0c7820 */ /* 0x000fc80000410000 */
[----:B------:R-:W-:-:S07]  /*0b10*/  FMUL.FTZ R7, R7, R12 ;  /* 0x0000000c07077220 */ /* 0x000fce0000410000 */
.L_x_11701:
[----:B------:R-:W-:Y:S05]  /*0b20*/  BSYNC B0 ;  /* 0x0000000000007941 */ /* 0x000fea0003800000 */
.L_x_11700:
        /* <DEDUP_REMOVED lines=19> */
.L_x_11699:
[----:B------:R-:W-:Y:S05]  /*0c60*/  BSYNC B1 ;  /* 0x0000000000017941 */ /* 0x000fea0003800000 */
.L_x_11698:
[----:B-----5:R-:W-:Y:S01]  /*0c70*/  FSETP.NEU.FTZ.AND P0, PT, R10, RZ, PT ;  /* 0x000000ff0a00720b */ /* 0x020fe20003f1d000 */
        /* <DEDUP_REMOVED lines=31> */
.L_x_11716:
[----:B------:R-:W-:Y:S01]  /*0e70*/  FSETP.GEU.FTZ.AND P0, PT, R17, -R0, PT ;  /* 0x800000001100720b */ /* 0x000fe20003f1e000 */
[----:B------:R-:W-:-:S12]  /*0e80*/  FADD.FTZ R12, R12, -1 ;  /* 0xbf8000000c0c7421 */ /* 0x000fd80000010000 */
[----:B------:R-:W-:-:S07]  /*0e90*/  @!P0 FADD.FTZ R12, R12, -1 ;  /* 0xbf8000000c0c8421 */ /* 0x000fce0000010000 */
.L_x_11715:
[----:B------:R-:W-:Y:S05]  /*0ea0*/  BSYNC B2 ;  /* 0x0000000000027941 */ /* 0x000fea0003800000 */
.L_x_11714:
[----:B------:R-:W-:Y:S01]  /*0eb0*/  FFMA.FTZ R13, -R0, R12, R13 ;  /* 0x0000000c000d7223 */ /* 0x000fe2000001010d */
[----:B------:R-:W-:Y:S06]  /*0ec0*/  BRA `(.L_x_11712) ;  /* 0x00000000007c7947 */ /* 0x000fec0003800000 */
.L_x_11713:
[----:B------:R-:W-:Y:S01]  /*0ed0*/  VIADD R12, R0, 0xf4800000 ;  /* 0xf4800000000c7836 */ /* 0x000fe20000000000 */
        /* <DEDUP_REMOVED lines=14> */
.L_x_11719:
        /* <DEDUP_REMOVED lines=13> */
.L_x_11718:
[----:B------:R-:W-:Y:S05]  /*1090*/  BSYNC B2 ;  /* 0x0000000000027941 */ /* 0x000fea0003800000 */
.L_x_11717:
[----:B------:R-:W-:-:S04]  /*10a0*/  FMUL.FTZ R13, R13, 1.1920928955078125e-07 ;  /* 0x340000000d0d7820 */ /* 0x000fc80000410000 */
[----:B------:R-:W-:-:S07]  /*10b0*/  FMUL.FTZ R13, R12, R13 ;  /* 0x0000000d0c0d7220 */ /* 0x000fce0000410000 */
.L_x_11712:
[----:B------:R-:W-:Y:S05]  /*10c0*/  BSYNC B0 ;  /* 0x0000000000007941 */ /* 0x000fea0003800000 */
.L_x_11711:
        /* <DEDUP_REMOVED lines=19> */
.L_x_11710:
[----:B------:R-:W-:Y:S05]  /*1200*/  BSYNC B1 ;  /* 0x0000000000017941 */ /* 0x000fea0003800000 */
.L_x_11709:
        /* <DEDUP_REMOVED lines=32> */
.L_x_11727:
[----:B------:R-:W-:Y:S01]  /*1410*/  FSETP.GEU.FTZ.AND P0, PT, R16, -R0, PT ;  /* 0x800000001000720b */ /* 0x000fe20003f1e000 */
[----:B------:R-:W-:-:S12]  /*1420*/  FADD.FTZ R10, R10, -1 ;  /* 0xbf8000000a0a7421 */ /* 0x000fd80000010000 */
[----:B------:R-:W-:-:S07]  /*1430*/  @!P0 FADD.FTZ R10, R10, -1 ;  /* 0xbf8000000a0a8421 */ /* 0x000fce0000010000 */
.L_x_11726:
[----:B------:R-:W-:Y:S05]  /*1440*/  BSYNC B2 ;  /* 0x0000000000027941 */ /* 0x000fea0003800000 */
.L_x_11725:
[----:B------:R-:W-:Y:S01]  /*1450*/  FFMA.FTZ R13, -R0, R10, R13 ;  /* 0x0000000a000d7223 */ /* 0x000fe2000001010d */
[----:B------:R-:W-:Y:S06]  /*1460*/  BRA `(.L_x_11723) ;  /* 0x00000000007c7947 */ /* 0x000fec0003800000 */
.L_x_11724:
[----:B------:R-:W-:Y:S01]  /*1470*/  IADD3 R10, R0, -0xb800000, RZ ;  /* 0xf4800000000a7810 */ /* 0x000fe20007ffe0ff */
[----:B------:R-:W-:Y:S01]  /*1480*/  BSSY B2, `(.L_x_11728) ;  /* 0x000001b000027945 */ /* 0x000fe20003800000 */
[----:B------:R-:W-:Y:S02]  /*1490*/  FSETP.GT.FTZ.AND P0, PT, |R11|, RZ, PT ;  /* 0x000000ff0b00720b */ /* 0x000fe40003f14200 */
[----:B------:R-:W-:Y:S02]  /*14a0*/  LOP3.LUT R10, R10, 0xff800000, RZ, 0xc0, !PT ;  /* 0xff8000000a0a7812 */ /* 0x000fe400078ec0ff */
[C---:B------:R-:W-:Y:S02]  /*14b0*/  ISETP.GT.U32.OR P0, PT, R13.reuse, 0x7f7fffff, !P0 ;  /* 0x7f7fffff0d00780c */ /* 0x040fe40004704470 */
[----:B0-----:R-:W-:Y:S01]  /*14c0*/  LOP3.LUT R16, R0, 0xff800000, RZ, 0xc0, !PT ;  /* 0xff80000000107812 */ /* 0x001fe200078ec0ff */
        /* <DEDUP_REMOVED lines=9> */
.L_x_11730:
        /* <DEDUP_REMOVED lines=13> */
.L_x_11729:
[----:B------:R-:W-:Y:S05]  /*1630*/  BSYNC B2 ;  /* 0x0000000000027941 */ /* 0x000fea0003800000 */
.L_x_11728:
[----:B------:R-:W-:-:S04]  /*1640*/  FMUL.FTZ R13, R13, 1.1920928955078125e-07 ;  /* 0x340000000d0d7820 */ /* 0x000fc80000410000 */
[----:B------:R-:W-:-:S07]  /*1650*/  FMUL.FTZ R13, R10, R13 ;  /* 0x0000000d0a0d7220 */ /* 0x000fce0000410000 */
.L_x_11723:
[----:B------:R-:W-:Y:S05]  /*1660*/  BSYNC B0 ;  /* 0x0000000000007941 */ /* 0x000fea0003800000 */
.L_x_11722:
[C---:B------:R-:W-:Y:S02]  /*1670*/  FSETP.GTU.FTZ.AND P0, PT, |R13|.reuse, +INF , PT ;  /* 0x7f8000000d00780b */ /* 0x040fe40003f1c200 */
        /* <DEDUP_REMOVED lines=18> */
.L_x_11721:
[----:B------:R-:W-:Y:S05]  /*17a0*/  BSYNC B1 ;  /* 0x0000000000017941 */ /* 0x000fea0003800000 */
.L_x_11720:
        /* <DEDUP_REMOVED lines=32> */
.L_x_11738:
[----:B------:R-:W-:Y:S01]  /*19b0*/  FSETP.GEU.FTZ.AND P0, PT, R17, -R0, PT ;  /* 0x800000001100720b */ /* 0x000fe20003f1e000 */
[----:B------:R-:W-:-:S12]  /*19c0*/  FADD.FTZ R10, R10, -1 ;  /* 0xbf8000000a0a7421 */ /* 0x000fd80000010000 */
[----:B------:R-:W-:-:S07]  /*19d0*/  @!P0 FADD.FTZ R10, R10, -1 ;  /* 0xbf8000000a0a8421 */ /* 0x000fce0000010000 */
.L_x_11737:
[----:B------:R-:W-:Y:S05]  /*19e0*/  BSYNC B2 ;  /* 0x0000000000027941 */ /* 0x000fea0003800000 */
.L_x_11736:
[----:B------:R-:W-:Y:S01]  /*19f0*/  FFMA.FTZ R11, -R0, R10, R11 ;  /* 0x0000000a000b7223 */ /* 0x000fe2000001010b */
[----:B------:R-:W-:Y:S06]  /*1a00*/  BRA `(.L_x_11734) ;  /* 0x00000000007c7947 */ /* 0x000fec0003800000 */
.L_x_11735:
        /* <DEDUP_REMOVED lines=15> */
.L_x_11741:
        /* <DEDUP_REMOVED lines=13> */
.L_x_11740:
[----:B------:R-:W-:Y:S05]  /*1bd0*/  BSYNC B2 ;  /* 0x0000000000027941 */ /* 0x000fea0003800000 */
.L_x_11739:
[----:B------:R-:W-:-:S04]  /*1be0*/  FMUL.FTZ R11, R11, 1.1920928955078125e-07 ;  /* 0x340000000b0b7820 */ /* 0x000fc80000410000 */
[----:B------:R-:W-:-:S07]  /*1bf0*/  FMUL.FTZ R11, R10, R11 ;  /* 0x0000000b0a0b7220 */ /* 0x000fce0000410000 */
.L_x_11734:
[----:B------:R-:W-:Y:S05]  /*1c00*/  BSYNC B0 ;  /* 0x0000000000007941 */ /* 0x000fea0003800000 */
.L_x_11733:
        /* <DEDUP_REMOVED lines=19> */
.L_x_11732:
[----:B------:R-:W-:Y:S05]  /*1d40*/  BSYNC B1 ;  /* 0x0000000000017941 */ /* 0x000fea0003800000 */
.L_x_11731:
        /* <DEDUP_REMOVED lines=32> */
.L_x_11749:
[----:B------:R-:W-:Y:S01]  /*1f50*/  FSETP.GEU.FTZ.AND P0, PT, R16, -R0, PT ;  /* 0x800000001000720b */ /* 0x000fe20003f1e000 */
[----:B------:R-:W-:-:S12]  /*1f60*/  FADD.FTZ R8, R8, -1 ;  /* 0xbf80000008087421 */ /* 0x000fd80000010000 */
[----:B------:R-:W-:-:S07]  /*1f70*/  @!P0 FADD.FTZ R8, R8, -1 ;  /* 0xbf80000008088421 */ /* 0x000fce0000010000 */
.L_x_11748:
[----:B------:R-:W-:Y:S05]  /*1f80*/  BSYNC B2 ;  /* 0x0000000000027941 */ /* 0x000fea0003800000 */
.L_x_11747:
[----:B------:R-:W-:Y:S01]  /*1f90*/  FFMA.FTZ R11, -R0, R8, R11 ;  /* 0x00000008000b7223 */ /* 0x000fe2000001010b */
[----:B------:R-:W-:Y:S06]  /*1fa0*/  BRA `(.L_x_11745) ;  /* 0x00000000007c7947 */ /* 0x000fec0003800000 */
.L_x_11746:
        /* <DEDUP_REMOVED lines=15> */
.L_x_11752:
        /* <DEDUP_REMOVED lines=13> */
.L_x_11751:
[----:B------:R-:W-:Y:S05]  /*2170*/  BSYNC B2 ;  /* 0x0000000000027941 */ /* 0x000fea0003800000 */
.L_x_11750:
[----:B------:R-:W-:-:S04]  /*2180*/  FMUL.FTZ R11, R11, 1.1920928955078125e-07 ;  /* 0x340000000b0b7820 */ /* 0x000fc80000410000 */
[----:B------:R-:W-:-:S07]  /*2190*/  FMUL.FTZ R11, R8, R11 ;  /* 0x0000000b080b7220 */ /* 0x000fce0000410000 */
.L_x_11745:
[----:B------:R-:W-:Y:S05]  /*21a0*/  BSYNC B0 ;  /* 0x0000000000007941 */ /* 0x000fea0003800000 */
.L_x_11744:
        /* <DEDUP_REMOVED lines=19> */
.L_x_11743:
[----:B------:R-:W-:Y:S05]  /*22e0*/  BSYNC B1 ;  /* 0x0000000000017941 */ /* 0x000fea0003800000 */
.L_x_11742:
        /* <DEDUP_REMOVED lines=32> */
.L_x_11760:
[----:B------:R-:W-:Y:S01]  /*24f0*/  FSETP.GEU.FTZ.AND P0, PT, R17, -R0, PT ;  /* 0x800000001100720b */ /* 0x000fe20003f1e000 */
[----:B------:R-:W-:-:S12]  /*2500*/  FADD.FTZ R8, R8, -1 ;  /* 0xbf80000008087421 */ /* 0x000fd80000010000 */
[----:B------:R-:W-:-:S07]  /*2510*/  @!P0 FADD.FTZ R8, R8, -1 ;  /* 0xbf80000008088421 */ /* 0x000fce0000010000 */
.L_x_11759:
[----:B------:R-:W-:Y:S05]  /*2520*/  BSYNC B2 ;  /* 0x0000000000027941 */ /* 0x000fea0003800000 */
.L_x_11758:
[----:B------:R-:W-:Y:S01]  /*2530*/  FFMA.FTZ R9, -R0, R8, R9 ;  /* 0x0000000800097223 */ /* 0x000fe20000010109 */
[----:B------:R-:W-:Y:S06]  /*2540*/  BRA `(.L_x_11756) ;  /* 0x00000000007c7947 */ /* 0x000fec0003800000 */
.L_x_11757:
        /* <DEDUP_REMOVED lines=15> */
.L_x_11763:
        /* <DEDUP_REMOVED lines=13> */
.L_x_11762:
[----:B------:R-:W-:Y:S05]  /*2710*/  BSYNC B2 ;  /* 0x0000000000027941 */ /* 0x000fea0003800000 */
.L_x_11761:
[----:B------:R-:W-:-:S04]  /*2720*/  FMUL.FTZ R9, R9, 1.1920928955078125e-07 ;  /* 0x3400000009097820 */ /* 0x000fc80000410000 */
[----:B------:R-:W-:-:S07]  /*2730*/  FMUL.FTZ R9, R8, R9 ;  /* 0x0000000908097220 */ /* 0x000fce0000410000 */
.L_x_11756:
[----:B------:R-:W-:Y:S05]  /*2740*/  BSYNC B0 ;  /* 0x0000000000007941 */ /* 0x000fea0003800000 */
.L_x_11755:
        /* <DEDUP_REMOVED lines=19> */
.L_x_11754:
[----:B------:R-:W-:Y:S05]  /*2880*/  BSYNC B1 ;  /* 0x0000000000017941 */ /* 0x000fea0003800000 */
.L_x_11753:
        /* <DEDUP_REMOVED lines=32> */
.L_x_11771:
[----:B------:R-:W-:Y:S01]  /*2a90*/  FSETP.GEU.FTZ.AND P0, PT, R16, -R0, PT ;  /* 0x800000001000720b */ /* 0x000fe20003f1e000 */
[----:B------:R-:W-:-:S12]  /*2aa0*/  FADD.FTZ R4, R4, -1 ;  /* 0xbf80000004047421 */ /* 0x000fd80000010000 */
[----:B------:R-:W-:-:S07]  /*2ab0*/  @!P0 FADD.FTZ R4, R4, -1 ;  /* 0xbf80000004048421 */ /* 0x000fce0000010000 */
.L_x_11770:
[----:B------:R-:W-:Y:S05]  /*2ac0*/  BSYNC B2 ;  /* 0x0000000000027941 */ /* 0x000fea0003800000 */
.L_x_11769:
[----:B------:R-:W-:Y:S01]  /*2ad0*/  FFMA.FTZ R9, -R0, R4, R9 ;  /* 0x0000000400097223 */ /* 0x000fe20000010109 */
[----:B------:R-:W-:Y:S06]  /*2ae0*/  BRA `(.L_x_11767) ;  /* 0x00000000007c7947 */ /* 0x000fec0003800000 */
.L_x_11768:
[C---:B------:R-:W-:Y:S01]  /*2af0*/  VIADD R4, R0.reuse, 0xf4800000 ;  /* 0xf480000000047836 */ /* 0x040fe20000000000 */
        /* <DEDUP_REMOVED lines=14> */
.L_x_11774:
        /* <DEDUP_REMOVED lines=13> */
.L_x_11773:
[----:B------:R-:W-:Y:S05]  /*2cb0*/  BSYNC B2 ;  /* 0x0000000000027941 */ /* 0x000fea0003800000 */
.L_x_11772:
[----:B------:R-:W-:-:S04]  /*2cc0*/  FMUL.FTZ R9, R9, 1.1920928955078125e-07 ;  /* 0x3400000009097820 */ /* 0x000fc80000410000 */
[----:B------:R-:W-:-:S07]  /*2cd0*/  FMUL.FTZ R9, R4, R9 ;  /* 0x0000000904097220 */ /* 0x000fce0000410000 */
.L_x_11767:
[----:B------:R-:W-:Y:S05]  /*2ce0*/  BSYNC B0 ;  /* 0x0000000000007941 */ /* 0x000fea0003800000 */
.L_x_11766:
        /* <DEDUP_REMOVED lines=19> */
.L_x_11765:
[----:B------:R-:W-:Y:S05]  /*2e20*/  BSYNC B1 ;  /* 0x0000000000017941 */ /* 0x000fea0003800000 */
.L_x_11764:
        /* <DEDUP_REMOVED lines=8> */
.L_x_11686:
[----:B------:R-:W0:Y:S01]  /*2eb0*/  S2R R4, SR_TID.X ;  /* 0x0000000000047919 */ /* 0x000e220000002100 */
[----:B------:R-:W-:Y:S01]  /*2ec0*/  IMAD.MOV.U32 R5, RZ, RZ, RZ ;  /* 0x000000ffff057224 */ /* 0x000fe200078e00ff */
        /* <DEDUP_REMOVED lines=15> */
[----:B------:R1:W5:Y:S11]  /*2fc0*/  @!P6 LDG.E R5, desc[UR4][R6.64] ;  /* 0x000000040605e981 */ /* 0x000376000c1e1900 */
        /* <DEDUP_REMOVED lines=12> */
[----:B------:R-:W-:Y:S01]  /*3090*/  @!P1 IADD3 R21, R2, R27, RZ ;  /* 0x0000001b02159210 */ /* 0x000fe20007ffe0ff */
[----:B------:R-:W-:Y:S01]  /*30a0*/  @!P1 VIADD R27, R27, 0x80 ;  /* 0x000000801b1b9836 */ /* 0x000fe20000000000 */
[----:B------:R-:W2:Y:S04]  /*30b0*/  @!P1 LDC.64 R10, c[0x0][0x228] ;  /* 0x00008a00ff0a9b82 */ /* 0x000ea80000000a00 */
[----:B------:R-:W-:-:S13]  /*30c0*/  ISETP.GE.AND P6, PT, R27, R3, PT ;  /* 0x000000031b00720c */ /* 0x000fda0003fc6270 */
[----:B------:R-:W1:Y:S01]  /*30d0*/  @!P6 LDC.64 R12, c[0x0][0x228] ;  /* 0x00008a00ff0ceb82 */ /* 0x000e620000000a00 */
[----:B------:R-:W-:Y:S02]  /*30e0*/  IMAD.MOV.U32 R22, RZ, RZ, RZ ;  /* 0x000000ffff167224 */ /* 0x000fe400078e00ff */
[----:B0-----:R-:W-:Y:S01]  /*30f0*/  @!P0 IMAD.WIDE.U32 R16, R20, 0x4, R16 ;  /* 0x0000000414108825 */ /* 0x001fe200078e0010 */
[----:B------:R-:W-:-:S03]  /*3100*/  HFMA2.MMA R20, -RZ, RZ, 0, 0 ;  /* 0x00000000ff147435 */ /* 0x000fc600000001ff */
[----:B------:R-:W-:Y:S01]  /*3110*/  @!P6 IMAD.IADD R27, R2, 0x1, R27 ;  /* 0x00000001021be824 */ /* 0x000fe200078e021b */
[----:B------:R0:W5:Y:S01]  /*3120*/  @!P0 LDG.E R22, desc[UR4][R16.64] ;  /* 0x0000000410168981 */ /* 0x000162000c1e1900 */
[----:B----4-:R-:W-:Y:S01]  /*3130*/  @!P2 IMAD.WIDE.U32 R8, R23, 0x4, R8 ;  /* 0x000000041708a825 */ /* 0x010fe200078e0008 */
[----:B------:R-:W-:-:S03]  /*3140*/  MOV R23, RZ ;  /* 0x000000ff00177202 */ /* 0x000fc60000000f00 */
[----:B--2---:R-:W-:-:S04]  /*3150*/  @!P1 IMAD.WIDE.U32 R10, R21, 0x4, R10 ;  /* 0x00000004150a9825 */ /* 0x004fc800078e000a */
[----:B------:R-:W-:Y:S01]  /*3160*/  IMAD.MOV.U32 R24, RZ, RZ, RZ ;  /* 0x000000ffff187224 */ /* 0x000fe200078e00ff */
[----:B0-----:R-:W-:Y:S01]  /*3170*/  CS2R R16, SRZ ;  /* 0x0000000000107805 */ /* 0x001fe2000001ff00 */
[----:B------:R-:W-:Y:S02]  /*3180*/  IMAD.MOV.U32 R21, RZ, RZ, RZ ;  /* 0x000000ffff157224 */ /* 0x000fe400078e00ff */
[----:B------:R-:W-:-:S03]  /*3190*/  @!P5 IMAD.WIDE.U32 R18, R0, 0x4, R18 ;  /* 0x000000040012d825 */ /* 0x000fc600078e0012 */
[----:B------:R0:W5:Y:S01]  /*31a0*/  @!P1 LDG.E R17, desc[UR4][R10.64] ;  /* 0x000000040a119981 */ /* 0x000162000c1e1900 */
[----:B---3--:R-:W-:-:S03]  /*31b0*/  @!P4 IMAD.WIDE.U32 R14, R29, 0x4, R14 ;  /* 0x000000041d0ec825 */ /* 0x008fc600078e000e */
[----:B------:R0:W5:Y:S01]  /*31c0*/  @!P5 LDG.E R20, desc[UR4][R18.64] ;  /* 0x000000041214d981 */ /* 0x000162000c1e1900 */
[----:B-1----:R-:W-:-:S03]  /*31d0*/  @!P3 IMAD.WIDE.U32 R6, R25, 0x4, R6 ;  /* 0x000000041906b825 */ /* 0x002fc600078e0006 */
[----:B------:R0:W5:Y:S01]  /*31e0*/  @!P4 LDG.E R24, desc[UR4][R14.64] ;  /* 0x000000040e18c981 */ /* 0x000162000c1e1900 */
[----:B------:R-:W-:-:S03]  /*31f0*/  @!P6 IMAD.WIDE.U32 R12, R27, 0x4, R12 ;  /* 0x000000041b0ce825 */ /* 0x000fc600078e000c */
        /* <DEDUP_REMOVED lines=38> */
.L_x_11782:
[----:B------:R-:W-:Y:S01]  /*3460*/  FSETP.GEU.FTZ.AND P0, PT, R9, -R13, PT ;  /* 0x8000000d0900720b */ /* 0x000fe20003f1e000 */
[----:B------:R-:W-:-:S12]  /*3470*/  FADD.FTZ R11, R11, -1 ;  /* 0xbf8000000b0b7421 */ /* 0x000fd80000010000 */
[----:B------:R-:W-:-:S07]  /*3480*/  @!P0 FADD.FTZ R11, R11, -1 ;  /* 0xbf8000000b0b8421 */ /* 0x000fce0000010000 */
.L_x_11781:
[----:B------:R-:W-:Y:S05]  /*3490*/  BSYNC B2 ;  /* 0x0000000000027941 */ /* 0x000fea0003800000 */
.L_x_11780:
[----:B------:R-:W-:Y:S01]  /*34a0*/  FFMA.FTZ R6, -R13, R11, R6 ;  /* 0x0000000b0d067223 */ /* 0x000fe20000010106 */
[----:B------:R-:W-:Y:S06]  /*34b0*/  BRA `(.L_x_11778) ;  /* 0x00000000007c7947 */ /* 0x000fec0003800000 */
.L_x_11779:
        /* <DEDUP_REMOVED lines=15> */
.L_x_11785:
        /* <DEDUP_REMOVED lines=13> */
.L_x_11784:
[----:B------:R-:W-:Y:S05]  /*3680*/  BSYNC B2 ;  /* 0x0000000000027941 */ /* 0x000fea0003800000 */
.L_x_11783:
[----:B------:R-:W-:-:S04]  /*3690*/  FMUL.FTZ R9, R8, 1.1920928955078125e-07 ;  /* 0x3400000008097820 */ /* 0x000fc80000410000 */
[----:B------:R-:W-:-:S07]  /*36a0*/  FMUL.FTZ R6, R6, R9 ;  /* 0x0000000906067220 */ /* 0x000fce0000410000 */
.L_x_11778:
[----:B------:R-:W-:Y:S05]  /*36b0*/  BSYNC B0 ;  /* 0x0000000000007941 */ /* 0x000fea0003800000 */
.L_x_11777:
        /* <DEDUP_REMOVED lines=19> */
.L_x_11776:
[----:B------:R-:W-:Y:S05]  /*37f0*/  BSYNC B1 ;  /* 0x0000000000017941 */ /* 0x000fea0003800000 */
.L_x_11775:
[----:B0-----:R-:W-:Y:S01]  /*3800*/  VIADD R8, R4, 0x80 ;  /* 0x0000008004087836 */ /* 0x001fe20000000000 */
[----:B------:R-:W-:Y:S04]  /*3810*/  BSSY B1, `(.L_x_11786) ;  /* 0x000005d000017945 */ /* 0x000fe80003800000 */
[----:B------:R-:W-:-:S13]  /*3820*/  ISETP.GE.AND P0, PT, R8, R3, PT ;  /* 0x000000030800720c */ /* 0x000fda0003f06270 */
[----:B------:R-:W-:Y:S05]  /*3830*/  @P0 BRA `(.L_x_11787) ;  /* 0x0000000400680947 */ /* 0x000fea0003800000 */
[----:B-----5:R-:W-:-:S13]  /*3840*/  FSETP.NEU.FTZ.AND P0, PT, R5, RZ, PT ;  /* 0x000000ff0500720b */ /* 0x020fda0003f1d000 */
        /* <DEDUP_REMOVED lines=32> */
.L_x_11793:
[----:B------:R-:W-:Y:S01]  /*3a50*/  FSETP.GEU.FTZ.AND P0, PT, R12, -R14, PT ;  /* 0x8000000e0c00720b */ /* 0x000fe20003f1e000 */
[----:B------:R-:W-:-:S12]  /*3a60*/  FADD.FTZ R0, R0, -1 ;  /* 0xbf80000000007421 */ /* 0x000fd80000010000 */
[----:B------:R-:W-:-:S07]  /*3a70*/  @!P0 FADD.FTZ R0, R0, -1 ;  /* 0xbf80000000008421 */ /* 0x000fce0000010000 */
.L_x_11792:
[----:B------:R-:W-:Y:S05]  /*3a80*/  BSYNC B2 ;  /* 0x0000000000027941 */ /* 0x000fea0003800000 */
.L_x_11791:
[----:B------:R-:W-:Y:S01]  /*3a90*/  FFMA.FTZ R7, -R14, R0, R7 ;  /* 0x000000000e077223 */ /* 0x000fe20000010107 */
[----:B------:R-:W-:Y:S06]  /*3aa0*/  BRA `(.L_x_11789) ;  /* 0x00000000007c7947 */ /* 0x000fec0003800000 */
.L_x_11790:
        /* <DEDUP_REMOVED lines=15> */
.L_x_11796:
        /* <DEDUP_REMOVED lines=13> */
.L_x_11795:
[----:B------:R-:W-:Y:S05]  /*3c70*/  BSYNC B2 ;  /* 0x0000000000027941 */ /* 0x000fea0003800000 */
.L_x_11794:
[----:B------:R-:W-:-:S04]  /*3c80*/  FMUL.FTZ R0, R11, 1.1920928955078125e-07 ;  /* 0x340000000b007820 */ /* 0x000fc80000410000 */
[----:B------:R-:W-:-:S07]  /*3c90*/  FMUL.FTZ R7, R7, R0 ;  /* 0x0000000007077220 */ /* 0x000fce0000410000 */
.L_x_11789:
[----:B------:R-:W-:Y:S05]  /*3ca0*/  BSYNC B0 ;  /* 0x0000000000007941 */ /* 0x000fea0003800000 */
.L_x_11788:
        /* <DEDUP_REMOVED lines=12> */
[----:B0-----:R-:W0:Y:S02]  /*3d70*/  @P0 FRND.FTZ.FLOOR R9, R0 ;  /* 0x0000000000090307 */ /* 0x001e240000215000 */
[----:B0-----:R-:W-:-:S05]  /*3d80*/  @P0 FADD.FTZ R7, R0, -R9 ;  /* 0x8000000900070221 */ /* 0x001fca0000010000 */
[----:B------:R-:W-:Y:S01]  /*3d90*/  FSETP.GT.AND P1, PT, R7, 0.5, P0 ;  /* 0x3f0000000700780b */ /* 0x000fe20000724000 */
[----:B------:R-:W-:-:S05]  /*3da0*/  @!P0 FMUL.FTZ R7, R11, R10 ;  /* 0x0000000a0b078220 */ /* 0x000fca0000410000 */
[----:B------:R-:W-:-:S07]  /*3db0*/  @!P0 LOP3.LUT R7, RZ, 0x80000000, R7, 0xb8, !PT ;  /* 0x80000000ff078812 */ /* 0x000fce00078eb807 */
[----:B------:R-:W-:-:S05]  /*3dc0*/  @P1 FADD.FTZ R9, R9, 1 ;  /* 0x3f80000009091421 */ /* 0x000fca0000010000 */
[----:B------:R-:W-:-:S07]  /*3dd0*/  @P0 MOV R7, R9 ;  /* 0x0000000900070202 */ /* 0x000fce0000000f00 */
.L_x_11787:
[----:B------:R-:W-:Y:S05]  /*3de0*/  BSYNC B1 ;  /* 0x0000000000017941 */ /* 0x000fea0003800000 */
.L_x_11786:
[----:B------:R-:W-:Y:S01]  /*3df0*/  VIADD R0, R4, 0x100 ;  /* 0x0000010004007836 */ /* 0x000fe20000000000 */
        /* <DEDUP_REMOVED lines=36> */
.L_x_11804:
[----:B------:R-:W-:Y:S01]  /*4040*/  FSETP.GEU.FTZ.AND P0, PT, R11, -R13, PT ;  /* 0x8000000d0b00720b */ /* 0x000fe20003f1e000 */
[----:B------:R-:W-:-:S12]  /*4050*/  FADD.FTZ R9, R9, -1 ;  /* 0xbf80000009097421 */ /* 0x000fd80000010000 */
[----:B------:R-:W-:-:S07]  /*4060*/  @!P0 FADD.FTZ R9, R9, -1 ;  /* 0xbf80000009098421 */ /* 0x000fce0000010000 */
.L_x_11803:
[----:B------:R-:W-:Y:S05]  /*4070*/  BSYNC B2 ;  /* 0x0000000000027941 */ /* 0x000fea0003800000 */
.L_x_11802:
[----:B------:R-:W-:Y:S01]  /*4080*/  FFMA.FTZ R0, -R13, R9, R0 ;  /* 0x000000090d007223 */ /* 0x000fe20000010100 */
[----:B------:R-:W-:Y:S06]  /*4090*/  BRA `(.L_x_11800) ;  /* 0x00000000007c7947 */ /* 0x000fec0003800000 */
.L_x_11801:
        /* <DEDUP_REMOVED lines=15> */
.L_x_11807:
        /* <DEDUP_REMOVED lines=13> */
.L_x_11806:
[----:B------:R-:W-:Y:S05]  /*4260*/  BSYNC B2 ;  /* 0x0000000000027941 */ /* 0x000fea0003800000 */
.L_x_11805:
[----:B------:R-:W-:-:S04]  /*4270*/  FMUL.FTZ R0, R11, 1.1920928955078125e-07 ;  /* 0x340000000b007820 */ /* 0x000fc80000410000 */
[----:B------:R-:W-:-:S07]  /*4280*/  FMUL.FTZ R0, R9, R0 ;  /* 0x0000000009007220 */ /* 0x000fce0000410000 */
.L_x_11800:
[----:B------:R-:W-:Y:S05]  /*4290*/  BSYNC B0 ;  /* 0x0000000000007941 */ /* 0x000fea0003800000 */
.L_x_11799:
        /* <DEDUP_REMOVED lines=19> */
.L_x_11798:
[----:B------:R-:W-:Y:S05]  /*43d0*/  BSYNC B1 ;  /* 0x0000000000017941 */ /* 0x000fea0003800000 */
.L_x_11797:
        /* <DEDUP_REMOVED lines=37> */
.L_x_11815:
[----:B------:R-:W-:Y:S01]  /*4630*/  FSETP.GEU.FTZ.AND P0, PT, R11, -R15, PT ;  /* 0x8000000f0b00720b */ /* 0x000fe20003f1e000 */
[----:B------:R-:W-:-:S12]  /*4640*/  FADD.FTZ R13, R13, -1 ;  /* 0xbf8000000d0d7421 */ /* 0x000fd80000010000 */
[----:B------:R-:W-:-:S07]  /*4650*/  @!P0 FADD.FTZ R13, R13, -1 ;  /* 0xbf8000000d0d8421 */ /* 0x000fce0000010000 */
.L_x_11814:
[----:B------:R-:W-:Y:S05]  /*4660*/  BSYNC B2 ;  /* 0x0000000000027941 */ /* 0x000fea0003800000 */
.L_x_11813:
[----:B------:R-:W-:Y:S01]  /*4670*/  FFMA.FTZ R10, -R15, R13, R10 ;  /* 0x0000000d0f0a7223 */ /* 0x000fe2000001010a */
[----:B------:R-:W-:Y:S06]  /*4680*/  BRA `(.L_x_11811) ;  /* 0x00000000007c7947 */ /* 0x000fec0003800000 */
.L_x_11812:
        /* <DEDUP_REMOVED lines=15> */
.L_x_11818:
        /* <DEDUP_REMOVED lines=13> */
.L_x_11817:
[----:B------:R-:W-:Y:S05]  /*4850*/  BSYNC B2 ;  /* 0x0000000000027941 */ /* 0x000fea0003800000 */
.L_x_11816:
[----:B0-----:R-:W-:-:S04]  /*4860*/  FMUL.FTZ R11, R12, 1.1920928955078125e-07 ;  /* 0x340000000c0b7820 */ /* 0x001fc80000410000 */
[----:B------:R-:W-:-:S07]  /*4870*/  FMUL.FTZ R10, R10, R11 ;  /* 0x0000000b0a0a7220 */ /* 0x000fce0000410000 */
.L_x_11811:
[----:B------:R-:W-:Y:S05]  /*4880*/  BSYNC B0 ;  /* 0x0000000000007941 */ /* 0x000fea0003800000 */
.L_x_11810:
        /* <DEDUP_REMOVED lines=19> */
.L_x_11809:
[----:B------:R-:W-:Y:S05]  /*49c0*/  BSYNC B1 ;  /* 0x0000000000017941 */ /* 0x000fea0003800000 */
.L_x_11808:
        /* <DEDUP_REMOVED lines=37> */
.L_x_11826:
[----:B------:R-:W-:Y:S01]  /*4c20*/  FSETP.GEU.FTZ.AND P0, PT, R13, -R14, PT ;  /* 0x8000000e0d00720b */ /* 0x000fe20003f1e000 */
[----:B------:R-:W-:-:S12]  /*4c30*/  FADD.FTZ R0, R0, -1 ;  /* 0xbf80000000007421 */ /* 0x000fd80000010000 */
[----:B------:R-:W-:-:S07]  /*4c40*/  @!P0 FADD.FTZ R0, R0, -1 ;  /* 0xbf80000000008421 */ /* 0x000fce0000010000 */
.L_x_11825:
[----:B------:R-:W-:Y:S05]  /*4c50*/  BSYNC B2 ;  /* 0x0000000000027941 */ /* 0x000fea0003800000 */
.L_x_11824:
[----:B------:R-:W-:Y:S01]  /*4c60*/  FFMA.FTZ R11, -R14, R0, R11 ;  /* 0x000000000e0b7223 */ /* 0x000fe2000001010b */
[----:B------:R-:W-:Y:S06]  /*4c70*/  BRA `(.L_x_11822) ;  /* 0x00000000007c7947 */ /* 0x000fec0003800000 */
.L_x_11823:
        /* <DEDUP_REMOVED lines=15> */
.L_x_11829:
        /* <DEDUP_REMOVED lines=13> */
.L_x_11828:
[----:B------:R-:W-:Y:S05]  /*4e40*/  BSYNC B2 ;  /* 0x0000000000027941 */ /* 0x000fea0003800000 */
.L_x_11827:
[----:B------:R-:W-:-:S04]  /*4e50*/  FMUL.FTZ R0, R13, 1.1920928955078125e-07 ;  /* 0x340000000d007820 */ /* 0x000fc80000410000 */
[----:B------:R-:W-:-:S07]  /*4e60*/  FMUL.FTZ R11, R11, R0 ;  /* 0x000000000b0b7220 */ /* 0x000fce0000410000 */
.L_x_11822:
[----:B------:R-:W-:Y:S05]  /*4e70*/  BSYNC B0 ;  /* 0x0000000000007941 */ /* 0x000fea0003800000 */
.L_x_11821:
        /* <DEDUP_REMOVED lines=19> */
.L_x_11820:
[----:B------:R-:W-:Y:S05]  /*4fb0*/  BSYNC B1 ;  /* 0x0000000000017941 */ /* 0x000fea0003800000 */
.L_x_11819:
        /* <DEDUP_REMOVED lines=37> */
.L_x_11837:
[----:B------:R-:W-:Y:S01]  /*5210*/  FSETP.GEU.FTZ.AND P0, PT, R14, -R18, PT ;  /* 0x800000120e00720b */ /* 0x000fe20003f1e000 */
[----:B------:R-:W-:-:S12]  /*5220*/  FADD.FTZ R0, R0, -1 ;  /* 0xbf80000000007421 */ /* 0x000fd80000010000 */
[----:B------:R-:W-:-:S07]  /*5230*/  @!P0 FADD.FTZ R0, R0, -1 ;  /* 0xbf80000000008421 */ /* 0x000fce0000010000 */
.L_x_11836:
[----:B------:R-:W-:Y:S05]  /*5240*/  BSYNC B2 ;  /* 0x0000000000027941 */ /* 0x000fea0003800000 */
.L_x_11835:
[----:B------:R-:W-:Y:S01]  /*5250*/  FFMA.FTZ R11, -R18, R0, R11 ;  /* 0x00000000120b7223 */ /* 0x000fe2000001010b */
[----:B------:R-:W-:Y:S06]  /*5260*/  BRA `(.L_x_11833) ;  /* 0x00000000007c7947 */ /* 0x000fec0003800000 */
.L_x_11834:
        /* <DEDUP_REMOVED lines=15> */
.L_x_11840:
        /* <DEDUP_REMOVED lines=13> */
.L_x_11839:
[----:B------:R-:W-:Y:S05]  /*5430*/  BSYNC B2 ;  /* 0x0000000000027941 */ /* 0x000fea0003800000 */
.L_x_11838:
[----:B------:R-:W-:-:S04]  /*5440*/  FMUL.FTZ R14, R14, 1.1920928955078125e-07 ;  /* 0x340000000e0e7820 */ /* 0x000fc80000410000 */
[----:B------:R-:W-:-:S07]  /*5450*/  FMUL.FTZ R11, R11, R14 ;  /* 0x0000000e0b0b7220 */ /* 0x000fce0000410000 */
.L_x_11833:
[----:B------:R-:W-:Y:S05]  /*5460*/  BSYNC B0 ;  /* 0x0000000000007941 */ /* 0x000fea0003800000 */
.L_x_11832:
        /* <DEDUP_REMOVED lines=19> */
.L_x_11831:
[----:B------:R-:W-:Y:S05]  /*55a0*/  BSYNC B1 ;  /* 0x0000000000017941 */ /* 0x000fea0003800000 */
.L_x_11830:
        /* <DEDUP_REMOVED lines=37> */
.L_x_11848:
[----:B------:R-:W-:Y:S01]  /*5800*/  FSETP.GEU.FTZ.AND P0, PT, R15, -R18, PT ;  /* 0x800000120f00720b */ /* 0x000fe20003f1e000 */
[----:B------:R-:W-:-:S12]  /*5810*/  FADD.FTZ R0, R0, -1 ;  /* 0xbf80000000007421 */ /* 0x000fd80000010000 */
[----:B------:R-:W-:-:S07]  /*5820*/  @!P0 FADD.FTZ R0, R0, -1 ;  /* 0xbf80000000008421 */ /* 0x000fce0000010000 */
.L_x_11847:
[----:B------:R-:W-:Y:S05]  /*5830*/  BSYNC B2 ;  /* 0x0000000000027941 */ /* 0x000fea0003800000 */
.L_x_11846:
[----:B------:R-:W-:Y:S01]  /*5840*/  FFMA.FTZ R13, -R18, R0, R13 ;  /* 0x00000000120d7223 */ /* 0x000fe2000001010d */
[----:B------:R-:W-:Y:S06]  /*5850*/  BRA `(.L_x_11844) ;  /* 0x00000000007c7947 */ /* 0x000fec0003800000 */
.L_x_11845:
        /* <DEDUP_REMOVED lines=15> */
.L_x_11851:
        /* <DEDUP_REMOVED lines=13> */
.L_x_11850:
[----:B------:R-:W-:Y:S05]  /*5a20*/  BSYNC B2 ;  /* 0x0000000000027941 */ /* 0x000fea0003800000 */
.L_x_11849:
[----:B------:R-:W-:-:S04]  /*5a30*/  FMUL.FTZ R0, R15, 1.1920928955078125e-07 ;  /* 0x340000000f007820 */ /* 0x000fc80000410000 */
[----:B------:R-:W-:-:S07]  /*5a40*/  FMUL.FTZ R13, R13, R0 ;  /* 0x000000000d0d7220 */ /* 0x000fce0000410000 */
.L_x_11844:
[----:B------:R-:W-:Y:S05]  /*5a50*/  BSYNC B0 ;  /* 0x0000000000007941 */ /* 0x000fea0003800000 */
.L_x_11843:
        /* <DEDUP_REMOVED lines=19> */
.L_x_11842:
[----:B------:R-:W-:Y:S05]  /*5b90*/  BSYNC B1 ;  /* 0x0000000000017941 */ /* 0x000fea0003800000 */
.L_x_11841:
        /* <DEDUP_REMOVED lines=37> */
.L_x_11859:
[----:B------:R-:W-:Y:S01]  /*5df0*/  FSETP.GEU.FTZ.AND P0, PT, R15, -R19, PT ;  /* 0x800000130f00720b */ /* 0x000fe20003f1e000 */
[----:B------:R-:W-:-:S12]  /*5e00*/  FADD.FTZ R17, R17, -1 ;  /* 0xbf80000011117421 */ /* 0x000fd80000010000 */
[----:B------:R-:W-:-:S07]  /*5e10*/  @!P0 FADD.FTZ R17, R17, -1 ;  /* 0xbf80000011118421 */ /* 0x000fce0000010000 */
.L_x_11858:
[----:B------:R-:W-:Y:S05]  /*5e20*/  BSYNC B2 ;  /* 0x0000000000027941 */ /* 0x000fea0003800000 */
.L_x_11857:
[----:B------:R-:W-:Y:S01]  /*5e30*/  FFMA.FTZ R14, -R19, R17, R14 ;  /* 0x00000011130e7223 */ /* 0x000fe2000001010e */
[----:B------:R-:W-:Y:S06]  /*5e40*/  BRA `(.L_x_11855) ;  /* 0x00000000007c7947 */ /* 0x000fec0003800000 */
.L_x_11856:
        /* <DEDUP_REMOVED lines=15> */
.L_x_11862:
        /* <DEDUP_REMOVED lines=13> */
.L_x_11861:
[----:B------:R-:W-:Y:S05]  /*6010*/  BSYNC B2 ;  /* 0x0000000000027941 */ /* 0x000fea0003800000 */
.L_x_11860:
[----:B------:R-:W-:-:S04]  /*6020*/  FMUL.FTZ R17, R17, 1.1920928955078125e-07 ;  /* 0x3400000011117820 */ /* 0x000fc80000410000 */
[----:B------:R-:W-:-:S07]  /*6030*/  FMUL.FTZ R14, R14, R17 ;  /* 0x000000110e0e7220 */ /* 0x000fce0000410000 */
.L_x_11855:
[----:B------:R-:W-:Y:S05]  /*6040*/  BSYNC B0 ;  /* 0x0000000000007941 */ /* 0x000fea0003800000 */
.L_x_11854:
[C---:B------:R-:W-:Y:S01]  /*6050*/  FSETP.GTU.FTZ.AND P0, PT, |R14|.reuse, +INF , PT ;  /* 0x7f8000000e00780b */ /* 0x040fe20003f1c200 */
[----:B------:R-:W1:Y:S01]  /*6060*/  MUFU.RCP R17, R16 ;  /* 0x0000001000117308 */ /* 0x000e620000001000 */
[----:B0-----:R-:W-:Y:S02]  /*6070*/  LOP3.LUT R15, R14, 0x80000000, R13, 0xb8, !PT ;  /* 0x800000000e0f7812 */ /* 0x001fe400078eb80d */
        /* <DEDUP_REMOVED lines=16> */
.L_x_11853:
[----:B------:R-:W-:Y:S05]  /*6180*/  BSYNC B1 ;  /* 0x0000000000017941 */ /* 0x000fea0003800000 */
.L_x_11852:
        /* <DEDUP_REMOVED lines=16> */
.L_x_11865:
[----:B------:R-:W-:-:S13]  /*6290*/  ISETP.GE.AND P0, PT, R4, R3, PT ;  /* 0x000000030400720c */ /* 0x000fda0003f06270 */
[----:B------:R-:W-:Y:S05]  /*62a0*/  @P0 BRA `(.L_x_11867) ;  /* 0x0000000000300947 */ /* 0x000fea0003800000 */
[----:B0-----:R-:W0:Y:S01]  /*62b0*/  LDC.64 R6, c[0x0][0x220] ;  /* 0x00008800ff067b82 */ /* 0x001e220000000a00 */
[----:B------:R-:W-:Y:S01]  /*62c0*/  IADD3 R13, R2, R4, RZ ;  /* 0x00000004020d7210 */ /* 0x000fe20007ffe0ff */
[----:B------:R-:W-:-:S04]  /*62d0*/  VIADD R4, R4, 0x80 ;  /* 0x0000008004047836 */ /* 0x000fc80000000000 */
[----:B0-----:R-:W-:-:S05]  /*62e0*/  IMAD.WIDE.U32 R6, R13, 0x4, R6 ;  /* 0x000000040d067825 */ /* 0x001fca00078e0006 */
[----:B-----5:R1:W-:Y:S02]  /*62f0*/  STG.E desc[UR4][R6.64], R5 ;  /* 0x0000000506007986 */ /* 0x0203e4000c101904 */
.L_x_11866:
[----:B------:R-:W-:-:S13]  /*6300*/  ISETP.GE.AND P0, PT, R4, R3, PT ;  /* 0x000000030400720c */ /* 0x000fda0003f06270 */
[----:B------:R-:W-:Y:S05]  /*6310*/  @P0 BRA `(.L_x_11868) ;  /* 0x0000000000300947 */ /* 0x000fea0003800000 */
[----:B01----:R-:W0:Y:S01]  /*6320*/  LDC.64 R6, c[0x0][0x220] ;  /* 0x00008800ff067b82 */ /* 0x003e220000000a00 */
[----:B-----5:R-:W-:Y:S01]  /*6330*/  IADD3 R5, R2, R4, RZ ;  /* 0x0000000402057210 */ /* 0x020fe20007ffe0ff */
[----:B------:R-:W-:-:S04]  /*6340*/  VIADD R4, R4, 0x80 ;  /* 0x0000008004047836 */ /* 0x000fc80000000000 */
[----:B0-----:R-:W-:-:S05]  /*6350*/  IMAD.WIDE.U32 R6, R5, 0x4, R6 ;  /* 0x0000000405067825 */ /* 0x001fca00078e0006 */
[----:B------:R1:W-:Y:S02]  /*6360*/  STG.E desc[UR4][R6.64], R9 ;  /* 0x0000000906007986 */ /* 0x0003e4000c101904 */
.L_x_11867:
[----:B------:R-:W-:-:S13]  /*6370*/  ISETP.GE.AND P0, PT, R4, R3, PT ;  /* 0x000000030400720c */ /* 0x000fda0003f06270 */
[----:B------:R-:W-:Y:S05]  /*6380*/  @P0 BRA `(.L_x_11869) ;  /* 0x0000000000340947 */ /* 0x000fea0003800000 */
[----:B01----:R-:W0:Y:S01]  /*6390*/  LDC.64 R6, c[0x0][0x220] ;  /* 0x00008800ff067b82 */ /* 0x003e220000000a00 */
[----:B-----5:R-:W-:Y:S01]  /*63a0*/  IADD3 R5, R2, R4, RZ ;  /* 0x0000000402057210 */ /* 0x020fe20007ffe0ff */
[----:B------:R-:W-:-:S04]  /*63b0*/  VIADD R4, R4, 0x80 ;  /* 0x0000008004047836 */ /* 0x000fc80000000000 */
[----:B0-----:R-:W-:-:S05]  /*63c0*/  IMAD.WIDE.U32 R6, R5, 0x4, R6 ;  /* 0x0000000405067825 */ /* 0x001fca00078e0006 */
[----:B------:R2:W-:Y:S02]  /*63d0*/  STG.E desc[UR4][R6.64], R10 ;  /* 0x0000000a06007986 */ /* 0x0005e4000c101904 */
.L_x_11868:
[----:B------:R-:W-:-:S13]  /*63e0*/  ISETP.GE.AND P0, PT, R4, R3, PT ;  /* 0x000000030400720c */ /* 0x000fda0003f06270 */
[----:B------:R-:W-:Y:S05]  /*63f0*/  @P0 BREAK B1 ;  /* 0x0000000000010942 */ /* 0x000fea0003800000 */
[----:B------:R-:W-:Y:S05]  /*6400*/  @P0 BRA `(.L_x_11870) ;  /* 0x0000000000300947 */ /* 0x000fea0003800000 */
[----:B012---:R-:W0:Y:S01]  /*6410*/  LDC.64 R6, c[0x0][0x220] ;  /* 0x00008800ff067b82 */ /* 0x007e220000000a00 */
[----:B-----5:R-:W-:Y:S01]  /*6420*/  IADD3 R5, R2, R4, RZ ;  /* 0x0000000402057210 */ /* 0x020fe20007ffe0ff */
[----:B------:R-:W-:-:S04]  /*6430*/  VIADD R4, R4, 0x80 ;  /* 0x0000008004047836 */ /* 0x000fc80000000000 */
[----:B0-----:R-:W-:-:S05]  /*6440*/  IMAD.WIDE.U32 R6, R5, 0x4, R6 ;  /* 0x0000000405067825 */ /* 0x001fca00078e0006 */
[----:B------:R2:W-:Y:S02]  /*6450*/  STG.E desc[UR4][R6.64], R11 ;  /* 0x0000000b06007986 */ /* 0x0005e4000c101904 */
.L_x_11869:
[----:B------:R-:W-:Y:S05]  /*6460*/  BSYNC B1 ;  /* 0x0000000000017941 */ /* 0x000fea0003800000 */
.L_x_11864:
[----:B------:R-:W-:-:S13]  /*6470*/  ISETP.GE.AND P0, PT, R4, R3, PT ;  /* 0x000000030400720c */ /* 0x000fda0003f06270 */
[----:B012---:R-:W0:Y:S01]  /*6480*/  @!P0 LDC.64 R6, c[0x0][0x220] ;  /* 0x00008800ff068b82 */ /* 0x007e220000000a00 */
[----:B-----5:R-:W-:Y:S01]  /*6490*/  @!P0 IADD3 R5, R2, R4, RZ ;  /* 0x0000000402058210 */ /* 0x020fe20007ffe0ff */
[----:B------:R-:W-:-:S04]  /*64a0*/  @!P0 VIADD R4, R4, 0x80 ;  /* 0x0000008004048836 */ /* 0x000fc80000000000 */
[----:B0-----:R-:W-:-:S05]  /*64b0*/  @!P0 IMAD.WIDE.U32 R6, R5, 0x4, R6 ;  /* 0x0000000405068825 */ /* 0x001fca00078e0006 */
[----:B------:R3:W-:Y:S02]  /*64c0*/  @!P0 STG.E desc[UR4][R6.64], R12 ;  /* 0x0000000c06008986 */ /* 0x0007e4000c101904 */
.L_x_11870:
[----:B------:R-:W-:Y:S05]  /*64d0*/  BSYNC B0 ;  /* 0x0000000000007941 */ /* 0x000fea0003800000 */
.L_x_11863:
[----:B------:R-:W-:Y:S05]  /*64e0*/  WARPSYNC.ALL ;  /* 0x0000000000007948 */ /* 0x000fea0003800000 */
[----:B------:R-:W-:-:S13]  /*64f0*/  ISETP.GE.AND P0, PT, R4, R3, PT ;  /* 0x000000030400720c */ /* 0x000fda0003f06270 */
[----:B------:R-:W-:Y:S05]  /*6500*/  @P0 EXIT ;  /* 0x000000000000094d */ /* 0x000fea0003800000 */
[----:B0123--:R-:W0:Y:S01]  /*6510*/  LDC.64 R6, c[0x0][0x220] ;  /* 0x00008800ff067b82 */ /* 0x00fe220000000a00 */
[----:B------:R-:W-:-:S05]  /*6520*/  IADD3 R3, R2, R4, RZ ;  /* 0x0000000402037210 */ /* 0x000fca0007ffe0ff */
[----:B0-----:R-:W-:-:S05]  /*6530*/  IMAD.WIDE.U32 R2, R3, 0x4, R6 ;  /* 0x0000000403027825 */ /* 0x001fca00078e0006 */
[----:B------:R-:W-:Y:S01]  /*6540*/  STG.E desc[UR4][R2.64], R0 ;  /* 0x0000000002007986 */ /* 0x000fe2000c101904 */
[----:B------:R-:W-:Y:S05]  /*6550*/  EXIT ;  /* 0x000000000000794d */ /* 0x000fea0003800000 */
.L_x_11871:
        /* <DEDUP_REMOVED lines=10> */
.L_x_37822:


//--------------------- .text._ZN2at6native29vectorized_elementwise_kernelILi4ENS0_13AUnaryFunctorIfffZZZNS0_15binary_internal21div_floor_kernel_cudaERNS_18TensorIteratorBaseEENKUlvE1_clEvENKUlvE0_clEvEUlffE_EESt5arrayIPcLm2EEEEviT0_T1_ --------------------------
	.section	.text._ZN2at6native29vectorized_elementwise_kernelILi4ENS0_13AUnaryFunctorIfffZZZNS0_15binary_internal21div_floor_kernel_cudaERNS_18TensorIteratorBaseEENKUlvE1_clEvENKUlvE0_clEvEUlffE_EESt5arrayIPcLm2EEEEviT0_T1_,"ax",@progbits
	.align	128
        .global         _ZN2at6native29vectorized_elementwise_kernelILi4ENS0_13AUnaryFunctorIfffZZZNS0_15binary_internal21div_floor_kernel_cudaERNS_18TensorIteratorBaseEENKUlvE1_clEvENKUlvE0_clEvEUlffE_EESt5arrayIPcLm2EEEEviT0_T1_
        .type           _ZN2at6native29vectorized_elementwise_kernelILi4ENS0_13AUnaryFunctorIfffZZZNS0_15binary_internal21div_floor_kernel_cudaERNS_18TensorIteratorBaseEENKUlvE1_clEvENKUlvE0_clEvEUlffE_EESt5arrayIPcLm2EEEEviT0_T1_,@function
        .size           _ZN2at6native29vectorized_elementwise_kernelILi4ENS0_13AUnaryFunctorIfffZZZNS0_15binary_internal21div_floor_kernel_cudaERNS_18TensorIteratorBaseEENKUlvE1_clEvENKUlvE0_clEvEUlffE_EESt5arrayIPcLm2EEEEviT0_T1_,(.L_x_37823 - _ZN2at6native29vectorized_elementwise_kernelILi4ENS0_13AUnaryFunctorIfffZZZNS0_15binary_internal21div_floor_kernel_cudaERNS_18TensorIteratorBaseEENKUlvE1_clEvENKUlvE0_clEvEUlffE_EESt5arrayIPcLm2EEEEviT0_T1_)
        .other          _ZN2at6native29vectorized_elementwise_kernelILi4ENS0_13AUnaryFunctorIfffZZZNS0_15binary_internal21div_floor_kernel_cudaERNS_18TensorIteratorBaseEENKUlvE1_clEvENKUlvE0_clEvEUlffE_EESt5arrayIPcLm2EEEEviT0_T1_,@"STO_CUDA_ENTRY STV_DEFAULT"
_ZN2at6native29vectorized_elementwise_kernelILi4ENS0_13AUnaryFunctorIfffZZZNS0_15binary_internal21div_floor_kernel_cudaERNS_18TensorIteratorBaseEENKUlvE1_clEvENKUlvE0_clEvEUlffE_EESt5arrayIPcLm2EEEEviT0_T1_:
.text._ZN2at6native29vectorized_elementwise_kernelILi4ENS0_13AUnaryFunctorIfffZZZNS0_15binary_internal21div_floor_kernel_cudaERNS_18TensorIteratorBaseEENKUlvE1_clEvENKUlvE0_clEvEUlffE_EESt5arrayIPcLm2EEEEviT0_T1_:
        /* <DEDUP_REMOVED lines=12> */
[----:B------:R-:W2:Y:S04]  /*00c0*/  LDG.E.128 R8, desc[UR4][R14.64] ;  /* 0x000000040e087981 */ /* 0x000ea8000c1e1d00 */
[----:B------:R0:W5:Y:S01]  /*00d0*/  LDG.E.128 R4, desc[UR4][R14.64+0x800] ;  /* 0x000800040e047981 */ /* 0x000162000c1e1d00 */
        /* <DEDUP_REMOVED lines=35> */
.L_x_11880:
[----:B------:R-:W-:Y:S01]  /*0310*/  FSETP.GEU.FTZ.AND P0, PT, R15, -R0, PT ;  /* 0x800000000f00720b */ /* 0x000fe20003f1e000 */
[----:B------:R-:W-:-:S12]  /*0320*/  FADD.FTZ R12, R12, -1 ;  /* 0xbf8000000c0c7421 */ /* 0x000fd80000010000 */
[----:B------:R-:W-:-:S07]  /*0330*/  @!P0 FADD.FTZ R12, R12, -1 ;  /* 0xbf8000000c0c8421 */ /* 0x000fce0000010000 */
.L_x_11879:
[----:B------:R-:W-:Y:S05]  /*0340*/  BSYNC B2 ;  /* 0x0000000000027941 */ /* 0x000fea0003800000 */
.L_x_11878:
[----:B------:R-:W-:Y:S01]  /*0350*/  FFMA.FTZ R13, -R0, R12, R13 ;  /* 0x0000000c000d7223 */ /* 0x000fe2000001010d */
[----:B------:R-:W-:Y:S06]  /*0360*/  BRA `(.L_x_11876) ;  /* 0x00000000007c7947 */ /* 0x000fec0003800000 */
.L_x_11877:
        /* <DEDUP_REMOVED lines=15> */
.L_x_11883:
        /* <DEDUP_REMOVED lines=13> */
.L_x_11882:
[----:B------:R-:W-:Y:S05]  /*0530*/  BSYNC B2 ;  /* 0x0000000000027941 */ /* 0x000fea0003800000 */
.L_x_11881:
[----:B------:R-:W-:-:S04]  /*0540*/  FMUL.FTZ R13, R13, 1.1920928955078125e-07 ;  /* 0x340000000d0d7820 */ /* 0x000fc80000410000 */
[----:B------:R-:W-:-:S07]  /*0550*/  FMUL.FTZ R13, R12, R13 ;  /* 0x0000000d0c0d7220 */ /* 0x000fce0000410000 */
.L_x_11876:
[----:B------:R-:W-:Y:S05]  /*0560*/  BSYNC B0 ;  /* 0x0000000000007941 */ /* 0x000fea0003800000 */
.L_x_11875:
        /* <DEDUP_REMOVED lines=19> */
.L_x_11874:
[----:B------:R-:W-:Y:S05]  /*06a0*/  BSYNC B1 ;  /* 0x0000000000017941 */ /* 0x000fea0003800000 */
.L_x_11873:
        /* <DEDUP_REMOVED lines=32> */
.L_x_11891:
[----:B------:R-:W-:Y:S01]  /*08b0*/  FSETP.GEU.FTZ.AND P0, PT, R15, -R0, PT ;  /* 0x800000000f00720b */ /* 0x000fe20003f1e000 */
[----:B------:R-:W-:-:S12]  /*08c0*/  FADD.FTZ R8, R8, -1 ;  /* 0xbf80000008087421 */ /* 0x000fd80000010000 */
[----:B------:R-:W-:-:S07]  /*08d0*/  @!P0 FADD.FTZ R8, R8, -1 ;  /* 0xbf80000008088421 */ /* 0x000fce0000010000 */
.L_x_11890:
[----:B------:R-:W-:Y:S05]  /*08e0*/  BSYNC B2 ;  /* 0x0000000000027941 */ /* 0x000fea0003800000 */
.L_x_11889:
[----:B------:R-:W-:Y:S01]  /*08f0*/  FFMA.FTZ R13, -R0, R8, R13 ;  /* 0x00000008000d7223 */ /* 0x000fe2000001010d */
[----:B------:R-:W-:Y:S06]  /*0900*/  BRA `(.L_x_11887) ;  /* 0x00000000007c7947 */ /* 0x000fec0003800000 */
.L_x_11888:
        /* <DEDUP_REMOVED lines=15> */
.L_x_11894:
        /* <DEDUP_REMOVED lines=13> */
.L_x_11893:
[----:B------:R-:W-:Y:S05]  /*0ad0*/  BSYNC B2 ;  /* 0x0000000000027941 */ /* 0x000fea0003800000 */
.L_x_11892:
[----:B------:R-:W-:-:S04]  /*0ae0*/  FMUL.FTZ R13, R13, 1.1920928955078125e-07 ;  /* 0x340000000d0d7820 */ /* 0x000fc80000410000 */
[----:B------:R-:W-:-:S07]  /*0af0*/  FMUL.FTZ R13, R8, R13 ;  /* 0x0000000d080d7220 */ /* 0x000fce0000410000 */
.L_x_11887:
[----:B------:R-:W-:Y:S05]  /*0b00*/  BSYNC B0 ;  /* 0x0000000000007941 */ /* 0x000fea0003800000 */
.L_x_11886:
        /* <DEDUP_REMOVED lines=17> */
[----:B------:R-:W-:-:S05]  /*0c20*/  @P1 FADD.FTZ R15, R15, 1 ;  /* 0x3f8000000f0f1421 */ /* 0x000fca0000010000 */
[----:B------:R-:W-:-:S07]  /*0c30*/  @P0 MOV R13, R15 ;  /* 0x0000000f000d0202 */ /* 0x000fce0000000f00 */
.L_x_11885:
[----:B------:R-:W-:Y:S05]  /*0c40*/  BSYNC B1 ;  /* 0x0000000000017941 */ /* 0x000fea0003800000 */
.L_x_11884:
        /* <DEDUP_REMOVED lines=32> */
.L_x_11902:
[----:B------:R-:W-:Y:S01]  /*0e50*/  FSETP.GEU.FTZ.AND P0, PT, R15, -R0, PT ;  /* 0x800000000f00720b */ /* 0x000fe20003f1e000 */
[----:B------:R-:W-:-:S12]  /*0e60*/  FADD.FTZ R8, R8, -1 ;  /* 0xbf80000008087421 */ /* 0x000fd80000010000 */
[----:B------:R-:W-:-:S07]  /*0e70*/  @!P0 FADD.FTZ R8, R8, -1 ;  /* 0xbf80000008088421 */ /* 0x000fce0000010000 */
.L_x_11901:
[----:B------:R-:W-:Y:S05]  /*0e80*/  BSYNC B2 ;  /* 0x0000000000027941 */ /* 0x000fea0003800000 */
.L_x_11900:
[----:B------:R-:W-:Y:S01]  /*0e90*/  FFMA.FTZ R9, -R0, R8, R9 ;  /* 0x0000000800097223 */ /* 0x000fe20000010109 */
[----:B------:R-:W-:Y:S06]  /*0ea0*/  BRA `(.L_x_11898) ;  /* 0x00000000007c7947 */ /* 0x000fec0003800000 */
.L_x_11899:
        /* <DEDUP_REMOVED lines=15> */
.L_x_11905:
        /* <DEDUP_REMOVED lines=13> */
.L_x_11904:
[----:B------:R-:W-:Y:S05]  /*1070*/  BSYNC B2 ;  /* 0x0000000000027941 */ /* 0x000fea0003800000 */
.L_x_11903:
[----:B------:R-:W-:-:S04]  /*1080*/  FMUL.FTZ R9, R9, 1.1920928955078125e-07 ;  /* 0x3400000009097820 */ /* 0x000fc80000410000 */
[----:B------:R-:W-:-:S07]  /*1090*/  FMUL.FTZ R9, R8, R9 ;  /* 0x0000000908097220 */ /* 0x000fce0000410000 */
.L_x_11898:
[----:B------:R-:W-:Y:S05]  /*10a0*/  BSYNC B0 ;  /* 0x0000000000007941 */ /* 0x000fea0003800000 */
.L_x_11897:
        /* <DEDUP_REMOVED lines=19> */
.L_x_11896:
[----:B------:R-:W-:Y:S05]  /*11e0*/  BSYNC B1 ;  /* 0x0000000000017941 */ /* 0x000fea0003800000 */
.L_x_11895:
        /* <DEDUP_REMOVED lines=32> */
.L_x_11913:
[----:B------:R-:W-:Y:S01]  /*13f0*/  FSETP.GEU.FTZ.AND P0, PT, R15, -R0, PT ;  /* 0x800000000f00720b */ /* 0x000fe20003f1e000 */
[----:B------:R-:W-:-:S12]  /*1400*/  FADD.FTZ R8, R8, -1 ;  /* 0xbf80000008087421 */ /* 0x000fd80000010000 */
[----:B------:R-:W-:-:S07]  /*1410*/  @!P0 FADD.FTZ R8, R8, -1 ;  /* 0xbf80000008088421 */ /* 0x000fce0000010000 */
.L_x_11912:
[----:B------:R-:W-:Y:S05]  /*1420*/  BSYNC B2 ;  /* 0x0000000000027941 */ /* 0x000fea0003800000 */
.L_x_11911:
[----:B------:R-:W-:Y:S01]  /*1430*/  FFMA.FTZ R9, -R0, R8, R9 ;  /* 0x0000000800097223 */ /* 0x000fe20000010109 */
[----:B------:R-:W-:Y:S06]  /*1440*/  BRA `(.L_x_11909) ;  /* 0x00000000007c7947 */ /* 0x000fec0003800000 */
.L_x_11910:
        /* <DEDUP_REMOVED lines=15> */
.L_x_11916:
        /* <DEDUP_REMOVED lines=13> */
.L_x_11915:
[----:B------:R-:W-:Y:S05]  /*1610*/  BSYNC B2 ;  /* 0x0000000000027941 */ /* 0x000fea0003800000 */
.L_x_11914:
[----:B------:R-:W-:-:S04]  /*1620*/  FMUL.FTZ R9, R9, 1.1920928955078125e-07 ;  /* 0x3400000009097820 */ /* 0x000fc80000410000 */
[----:B------:R-:W-:-:S07]  /*1630*/  FMUL.FTZ R9, R8, R9 ;  /* 0x0000000908097220 */ /* 0x000fce0000410000 */
.L_x_11909:
[----:B------:R-:W-:Y:S05]  /*1640*/  BSYNC B0 ;  /* 0x0000000000007941 */ /* 0x000fea0003800000 */
.L_x_11908:
        /* <DEDUP_REMOVED lines=14> */
[----:B0-----:R-:W-:Y:S01]  /*1730*/  @!P0 LOP3.LUT R15, RZ, 0x80000000, R10, 0xb8, !PT ;  /* 0x80000000ff0f8812 */ /* 0x001fe200078eb80a */
[----:B-1----:R-:W-:-:S05]  /*1740*/  @P0 FADD.FTZ R8, R0, -R9 ;  /* 0x8000000900080221 */ /* 0x002fca0000010000 */
[----:B------:R-:W-:-:S13]  /*1750*/  FSETP.GT.AND P1, PT, R8, 0.5, P0 ;  /* 0x3f0000000800780b */ /* 0x000fda0000724000 */
[----:B------:R-:W-:-:S04]  /*1760*/  @P1 FADD.FTZ R9, R9, 1 ;  /* 0x3f80000009091421 */ /* 0x000fc80000010000 */
[----:B------:R-:W-:-:S07]  /*1770*/  @P0 IMAD.MOV.U32 R15, RZ, RZ, R9 ;  /* 0x000000ffff0f0224 */ /* 0x000fce00078e0009 */
.L_x_11907:
[----:B------:R-:W-:Y:S05]  /*1780*/  BSYNC B1 ;  /* 0x0000000000017941 */ /* 0x000fea0003800000 */
.L_x_11906:
        /* <DEDUP_REMOVED lines=32> */
.L_x_11924:
[----:B------:R-:W-:Y:S01]  /*1990*/  FSETP.GEU.FTZ.AND P0, PT, R11, -R0, PT ;  /* 0x800000000b00720b */ /* 0x000fe20003f1e000 */
[----:B------:R-:W-:-:S12]  /*19a0*/  FADD.FTZ R8, R8, -1 ;  /* 0xbf80000008087421 */ /* 0x000fd80000010000 */
[----:B------:R-:W-:-:S07]  /*19b0*/  @!P0 FADD.FTZ R8, R8, -1 ;  /* 0xbf80000008088421 */ /* 0x000fce0000010000 */
.L_x_11923:
[----:B------:R-:W-:Y:S05]  /*19c0*/  BSYNC B2 ;  /* 0x0000000000027941 */ /* 0x000fea0003800000 */
.L_x_11922:
[----:B------:R-:W-:Y:S01]  /*19d0*/  FFMA.FTZ R9, -R0, R8, R9 ;  /* 0x0000000800097223 */ /* 0x000fe20000010109 */
[----:B------:R-:W-:Y:S06]  /*19e0*/  BRA `(.L_x_11920) ;  /* 0x00000000007c7947 */ /* 0x000fec0003800000 */
.L_x_11921:
[----:B------:R-:W-:Y:S01]  /*19f0*/  VIADD R8, R0, 0xf4800000 ;  /* 0xf480000000087836 */ /* 0x000fe20000000000 */
        /* <DEDUP_REMOVED lines=14> */
.L_x_11927:
        /* <DEDUP_REMOVED lines=13> */
.L_x_11926:
[----:B------:R-:W-:Y:S05]  /*1bb0*/  BSYNC B2 ;  /* 0x0000000000027941 */ /* 0x000fea0003800000 */
.L_x_11925:
[----:B------:R-:W-:-:S04]  /*1bc0*/  FMUL.FTZ R9, R9, 1.1920928955078125e-07 ;  /* 0x3400000009097820 */ /* 0x000fc80000410000 */
[----:B------:R-:W-:-:S07]  /*1bd0*/  FMUL.FTZ R9, R8, R9 ;  /* 0x0000000908097220 */ /* 0x000fce0000410000 */
.L_x_11920:
[----:B------:R-:W-:Y:S05]  /*1be0*/  BSYNC B0 ;  /* 0x0000000000007941 */ /* 0x000fea0003800000 */
.L_x_11919:
        /* <DEDUP_REMOVED lines=19> */
.L_x_11918:
[----:B------:R-:W-:Y:S05]  /*1d20*/  BSYNC B1 ;  /* 0x0000000000017941 */ /* 0x000fea0003800000 */
.L_x_11917:
        /* <DEDUP_REMOVED lines=32> */
.L_x_11935:
[----:B------:R-:W-:Y:S01]  /*1f30*/  FSETP.GEU.FTZ.AND P0, PT, R11, -R0, PT ;  /* 0x800000000b00720b */ /* 0x000fe20003f1e000 */
[----:B------:R-:W-:-:S12]  /*1f40*/  FADD.FTZ R4, R4, -1 ;  /* 0xbf80000004047421 */ /* 0x000fd80000010000 */
[----:B------:R-:W-:-:S07]  /*1f50*/  @!P0 FADD.FTZ R4, R4, -1 ;  /* 0xbf80000004048421 */ /* 0x000fce0000010000 */
.L_x_11934:
[----:B------:R-:W-:Y:S05]  /*1f60*/  BSYNC B2 ;  /* 0x0000000000027941 */ /* 0x000fea0003800000 */
.L_x_11933:
[----:B------:R-:W-:Y:S01]  /*1f70*/  FFMA.FTZ R9, -R0, R4, R9 ;  /* 0x0000000400097223 */ /* 0x000fe20000010109 */
[----:B------:R-:W-:Y:S06]  /*1f80*/  BRA `(.L_x_11931) ;  /* 0x00000000007c7947 */ /* 0x000fec0003800000 */
.L_x_11932:
        /* <DEDUP_REMOVED lines=15> */
.L_x_11938:
        /* <DEDUP_REMOVED lines=13> */
.L_x_11937:
[----:B------:R-:W-:Y:S05]  /*2150*/  BSYNC B2 ;  /* 0x0000000000027941 */ /* 0x000fea0003800000 */
.L_x_11936:
[----:B------:R-:W-:-:S04]  /*2160*/  FMUL.FTZ R9, R9, 1.1920928955078125e-07 ;  /* 0x3400000009097820 */ /* 0x000fc80000410000 */
[----:B------:R-:W-:-:S07]  /*2170*/  FMUL.FTZ R9, R4, R9 ;  /* 0x0000000904097220 */ /* 0x000fce0000410000 */
.L_x_11931:
[----:B------:R-:W-:Y:S05]  /*2180*/  BSYNC B0 ;  /* 0x0000000000007941 */ /* 0x000fea0003800000 */
.L_x_11930:
        /* <DEDUP_REMOVED lines=19> */
.L_x_11929:
[----:B------:R-:W-:Y:S05]  /*22c0*/  BSYNC B1 ;  /* 0x0000000000017941 */ /* 0x000fea0003800000 */
.L_x_11928:
        /* <DEDUP_REMOVED lines=32> */
.L_x_11946:
[----:B------:R-:W-:Y:S01]  /*24d0*/  FSETP.GEU.FTZ.AND P0, PT, R11, -R0, PT ;  /* 0x800000000b00720b */ /* 0x000fe20003f1e000 */
[----:B------:R-:W-:-:S12]  /*24e0*/  FADD.FTZ R4, R4, -1 ;  /* 0xbf80000004047421 */ /* 0x000fd80000010000 */
[----:B------:R-:W-:-:S07]  /*24f0*/  @!P0 FADD.FTZ R4, R4, -1 ;  /* 0xbf80000004048421 */ /* 0x000fce0000010000 */
.L_x_11945:
[----:B------:R-:W-:Y:S05]  /*2500*/  BSYNC B2 ;  /* 0x0000000000027941 */ /* 0x000fea0003800000 */
.L_x_11944:
[----:B------:R-:W-:Y:S01]  /*2510*/  FFMA.FTZ R5, -R0, R4, R5 ;  /* 0x0000000400057223 */ /* 0x000fe20000010105 */
[----:B------:R-:W-:Y:S06]  /*2520*/  BRA `(.L_x_11942) ;  /* 0x00000000007c7947 */ /* 0x000fec0003800000 */
.L_x_11943:
        /* <DEDUP_REMOVED lines=15> */
.L_x_11949:
        /* <DEDUP_REMOVED lines=13> */
.L_x_11948:
[----:B------:R-:W-:Y:S05]  /*26f0*/  BSYNC B2 ;  /* 0x0000000000027941 */ /* 0x000fea0003800000 */
.L_x_11947:
[----:B------:R-:W-:-:S04]  /*2700*/  FMUL.FTZ R5, R5, 1.1920928955078125e-07 ;  /* 0x3400000005057820 */ /* 0x000fc80000410000 */
[----:B------:R-:W-:-:S07]  /*2710*/  FMUL.FTZ R5, R4, R5 ;  /* 0x0000000504057220 */ /* 0x000fce0000410000 */
.L_x_11942:
[----:B------:R-:W-:Y:S05]  /*2720*/  BSYNC B0 ;  /* 0x0000000000007941 */ /* 0x000fea0003800000 */
.L_x_11941:
        /* <DEDUP_REMOVED lines=19> */
.L_x_11940:
[----:B------:R-:W-:Y:S05]  /*2860*/  BSYNC B1 ;  /* 0x0000000000017941 */ /* 0x000fea0003800000 */
.L_x_11939:
        /* <DEDUP_REMOVED lines=32> */
.L_x_11957:
[----:B------:R-:W-:Y:S01]  /*2a70*/  FSETP.GEU.FTZ.AND P0, PT, R11, -R0, PT ;  /* 0x800000000b00720b */ /* 0x000fe20003f1e000 */
[----:B------:R-:W-:-:S12]  /*2a80*/  FADD.FTZ R4, R4, -1 ;  /* 0xbf80000004047421 */ /* 0x000fd80000010000 */
[----:B------:R-:W-:-:S07]  /*2a90*/  @!P0 FADD.FTZ R4, R4, -1 ;  /* 0xbf80000004048421 */ /* 0x000fce0000010000 */
.L_x_11956:
[----:B------:R-:W-:Y:S05]  /*2aa0*/  BSYNC B2 ;  /* 0x0000000000027941 */ /* 0x000fea0003800000 */
.L_x_11955:
[----:B------:R-:W-:Y:S01]  /*2ab0*/  FFMA.FTZ R5, -R0, R4, R5 ;  /* 0x0000000400057223 */ /* 0x000fe20000010105 */
[----:B------:R-:W-:Y:S06]  /*2ac0*/  BRA `(.L_x_11953) ;  /* 0x00000000007c7947 */ /* 0x000fec0003800000 */
.L_x_11954:
        /* <DEDUP_REMOVED lines=15> */
.L_x_11960:
        /* <DEDUP_REMOVED lines=13> */
.L_x_11959:
[----:B------:R-:W-:Y:S05]  /*2c90*/  BSYNC B2 ;  /* 0x0000000000027941 */ /* 0x000fea0003800000 */
.L_x_11958:
[----:B------:R-:W-:-:S04]  /*2ca0*/  FMUL.FTZ R5, R5, 1.1920928955078125e-07 ;  /* 0x3400000005057820 */ /* 0x000fc80000410000 */
[----:B------:R-:W-:-:S07]  /*2cb0*/  FMUL.FTZ R5, R4, R5 ;  /* 0x0000000504057220 */ /* 0x000fce0000410000 */
.L_x_11953:
[----:B------:R-:W-:Y:S05]  /*2cc0*/  BSYNC B0 ;  /* 0x0000000000007941 */ /* 0x000fea0003800000 */
.L_x_11952:
        /* <DEDUP_REMOVED lines=17> */
[----:B------:R-:W-:-:S05]  /*2de0*/  @P1 FADD.FTZ R5, R5, 1 ;  /* 0x3f80000005051421 */ /* 0x000fca0000010000 */
[----:B------:R-:W-:-:S07]  /*2df0*/  @P0 MOV R11, R5 ;  /* 0x00000005000b0202 */ /* 0x000fce0000000f00 */
.L_x_11951:
[----:B------:R-:W-:Y:S05]  /*2e00*/  BSYNC B1 ;  /* 0x0000000000017941 */ /* 0x000fea0003800000 */
.L_x_11950:
[----:B------:R-:W0:Y:S02]  /*2e10*/  LDC.64 R4, c[0x0][0x220] ;  /* 0x00008800ff047b82 */ /* 0x000e240000000a00 */
[----:B0-----:R-:W-:-:S04]  /*2e20*/  IMAD.WIDE.U32 R2, R2, 0x4, R4 ;  /* 0x0000000402027825 */ /* 0x001fc800078e0004 */
[----:B------:R-:W-:-:S05]  /*2e30*/  IMAD.WIDE R2, R16, 0x10, R2 ;  /* 0x0000001010027825 */ /* 0x000fca00078e0202 */
[----:B------:R-:W-:Y:S04]  /*2e40*/  STG.E.128 desc[UR4][R2.64], R12 ;  /* 0x0000000c02007986 */ /* 0x000fe8000c101d04 */
[----:B------:R-:W-:Y:S01]  /*2e50*/  STG.E.128 desc[UR4][R2.64+0x800], R8 ;  /* 0x0008000802007986 */ /* 0x000fe2000c101d04 */
[----:B------:R-:W-:Y:S05]  /*2e60*/  EXIT ;  /* 0x000000000000794d */ /* 0x000fea0003800000 */
.L_x_11872:
        /* <DEDUP_REMOVED lines=91> */
.L_x_11968:
[----:B------:R-:W-:Y:S01]  /*3420*/  FSETP.GEU.FTZ.AND P0, PT, R9, -R13, PT ;  /* 0x8000000d0900720b */ /* 0x000fe20003f1e000 */
[----:B------:R-:W-:-:S12]  /*3430*/  FADD.FTZ R11, R11, -1 ;  /* 0xbf8000000b0b7421 */ /* 0x000fd80000010000 */
[----:B------:R-:W-:-:S07]  /*3440*/  @!P0 FADD.FTZ R11, R11, -1 ;  /* 0xbf8000000b0b8421 */ /* 0x000fce0000010000 */
.L_x_11967:
[----:B------:R-:W-:Y:S05]  /*3450*/  BSYNC B2 ;  /* 0x0000000000027941 */ /* 0x000fea0003800000 */
.L_x_11966:
[----:B------:R-:W-:Y:S01]  /*3460*/  FFMA.FTZ R6, -R13, R11, R6 ;  /* 0x0000000b0d067223 */ /* 0x000fe20000010106 */
[----:B------:R-:W-:Y:S06]  /*3470*/  BRA `(.L_x_11964) ;  /* 0x00000000007c7947 */ /* 0x000fec0003800000 */
.L_x_11965:
        /* <DEDUP_REMOVED lines=15> */
.L_x_11971:
        /* <DEDUP_REMOVED lines=13> */
.L_x_11970:
[----:B------:R-:W-:Y:S05]  /*3640*/  BSYNC B2 ;  /* 0x0000000000027941 */ /* 0x000fea0003800000 */
.L_x_11969:
[----:B------:R-:W-:-:S04]  /*3650*/  FMUL.FTZ R9, R8, 1.1920928955078125e-07 ;  /* 0x3400000008097820 */ /* 0x000fc80000410000 */
[----:B------:R-:W-:-:S07]  /*3660*/  FMUL.FTZ R6, R6, R9 ;  /* 0x0000000906067220 */ /* 0x000fce0000410000 */
.L_x_11964:
[----:B------:R-:W-:Y:S05]  /*3670*/  BSYNC B0 ;  /* 0x0000000000007941 */ /* 0x000fea0003800000 */
.L_x_11963:
        /* <DEDUP_REMOVED lines=19> */
.L_x_11962:
[----:B------:R-:W-:Y:S05]  /*37b0*/  BSYNC B1 ;  /* 0x0000000000017941 */ /* 0x000fea0003800000 */
.L_x_11961:
        /* <DEDUP_REMOVED lines=37> */
.L_x_11979:
[----:B------:R-:W-:Y:S01]  /*3a10*/  FSETP.GEU.FTZ.AND P0, PT, R12, -R14, PT ;  /* 0x8000000e0c00720b */ /* 0x000fe20003f1e000 */
[----:B------:R-:W-:-:S12]  /*3a20*/  FADD.FTZ R0, R0, -1 ;  /* 0xbf80000000007421 */ /* 0x000fd80000010000 */
[----:B------:R-:W-:-:S07]  /*3a30*/  @!P0 FADD.FTZ R0, R0, -1 ;  /* 0xbf80000000008421 */ /* 0x000fce0000010000 */
.L_x_11978:
[----:B------:R-:W-:Y:S05]  /*3a40*/  BSYNC B2 ;  /* 0x0000000000027941 */ /* 0x000fea0003800000 */
.L_x_11977:
[----:B------:R-:W-:Y:S01]  /*3a50*/  FFMA.FTZ R7, -R14, R0, R7 ;  /* 0x000000000e077223 */ /* 0x000fe20000010107 */
[----:B------:R-:W-:Y:S06]  /*3a60*/  BRA `(.L_x_11975) ;  /* 0x00000000007c7947 */ /* 0x000fec0003800000 */
.L_x_11976:
        /* <DEDUP_REMOVED lines=15> */
.L_x_11982:
        /* <DEDUP_REMOVED lines=13> */
.L_x_11981:
[----:B------:R-:W-:Y:S05]  /*3c30*/  BSYNC B2 ;  /* 0x0000000000027941 */ /* 0x000fea0003800000 */
.L_x_11980:
[----:B------:R-:W-:-:S04]  /*3c40*/  FMUL.FTZ R0, R11, 1.1920928955078125e-07 ;  /* 0x340000000b007820 */ /* 0x000fc80000410000 */
[----:B------:R-:W-:-:S07]  /*3c50*/  FMUL.FTZ R7, R7, R0 ;  /* 0x0000000007077220 */ /* 0x000fce0000410000 */
.L_x_11975:
[----:B------:R-:W-:Y:S05]  /*3c60*/  BSYNC B0 ;  /* 0x0000000000007941 */ /* 0x000fea0003800000 */
.L_x_11974:
        /* <DEDUP_REMOVED lines=19> */
.L_x_11973:
[----:B------:R-:W-:Y:S05]  /*3da0*/  BSYNC B1 ;  /* 0x0000000000017941 */ /* 0x000fea0003800000 */
.L_x_11972:
        /* <DEDUP_REMOVED lines=37> */
.L_x_11990:
[----:B------:R-:W-:Y:S01]  /*4000*/  FSETP.GEU.FTZ.AND P0, PT, R11, -R13, PT ;  /* 0x8000000d0b00720b */ /* 0x000fe20003f1e000 */
[----:B------:R-:W-:-:S12]  /*4010*/  FADD.FTZ R9, R9, -1 ;  /* 0xbf80000009097421 */ /* 0x000fd80000010000 */
[----:B------:R-:W-:-:S07]  /*4020*/  @!P0 FADD.FTZ R9, R9, -1 ;  /* 0xbf80000009098421 */ /* 0x000fce0000010000 */
.L_x_11989:
[----:B------:R-:W-:Y:S05]  /*4030*/  BSYNC B2 ;  /* 0x0000000000027941 */ /* 0x000fea0003800000 */
.L_x_11988:
[----:B------:R-:W-:Y:S01]  /*4040*/  FFMA.FTZ R0, -R13, R9, R0 ;  /* 0x000000090d007223 */ /* 0x000fe20000010100 */
[----:B------:R-:W-:Y:S06]  /*4050*/  BRA `(.L_x_11986) ;  /* 0x00000000007c7947 */ /* 0x000fec0003800000 */
.L_x_11987:
        /* <DEDUP_REMOVED lines=15> */
.L_x_11993:
        /* <DEDUP_REMOVED lines=13> */
.L_x_11992:
[----:B------:R-:W-:Y:S05]  /*4220*/  BSYNC B2 ;  /* 0x0000000000027941 */ /* 0x000fea0003800000 */
.L_x_11991:
[----:B------:R-:W-:-:S04]  /*4230*/  FMUL.FTZ R0, R11, 1.1920928955078125e-07 ;  /* 0x340000000b007820 */ /* 0x000fc80000410000 */
[----:B------:R-:W-:-:S07]  /*4240*/  FMUL.FTZ R0, R9, R0 ;  /* 0x0000000009007220 */ /* 0x000fce0000410000 */
.L_x_11986:
[----:B------:R-:W-:Y:S05]  /*4250*/  BSYNC B0 ;  /* 0x0000000000007941 */ /* 0x000fea0003800000 */
.L_x_11985:
        /* <DEDUP_REMOVED lines=19> */
.L_x_11984:
[----:B------:R-:W-:Y:S05]  /*4390*/  BSYNC B1 ;  /* 0x0000000000017941 */ /* 0x000fea0003800000 */
.L_x_11983:
        /* <DEDUP_REMOVED lines=37> */
.L_x_12001:
[----:B------:R-:W-:Y:S01]  /*45f0*/  FSETP.GEU.FTZ.AND P0, PT, R11, -R15, PT ;  /* 0x8000000f0b00720b */ /* 0x000fe20003f1e000 */
[----:B------:R-:W-:-:S12]  /*4600*/  FADD.FTZ R13, R13, -1 ;  /* 0xbf8000000d0d7421 */ /* 0x000fd80000010000 */
[----:B------:R-:W-:-:S07]  /*4610*/  @!P0 FADD.FTZ R13, R13, -1 ;  /* 0xbf8000000d0d8421 */ /* 0x000fce0000010000 */
.L_x_12000:
[----:B------:R-:W-:Y:S05]  /*4620*/  BSYNC B2 ;  /* 0x0000000000027941 */ /* 0x000fea0003800000 */
.L_x_11999:
[----:B------:R-:W-:Y:S01]  /*4630*/  FFMA.FTZ R10, -R15, R13, R10 ;  /* 0x0000000d0f0a7223 */ /* 0x000fe2000001010a */
[----:B------:R-:W-:Y:S06]  /*4640*/  BRA `(.L_x_11997) ;  /* 0x00000000007c7947 */ /* 0x000fec0003800000 */
.L_x_11998:
        /* <DEDUP_REMOVED lines=15> */
.L_x_12004:
        /* <DEDUP_REMOVED lines=13> */
.L_x_12003:
[----:B------:R-:W-:Y:S05]  /*4810*/  BSYNC B2 ;  /* 0x0000000000027941 */ /* 0x000fea0003800000 */
.L_x_12002:
[----:B0-----:R-:W-:-:S04]  /*4820*/  FMUL.FTZ R11, R12, 1.1920928955078125e-07 ;  /* 0x340000000c0b7820 */ /* 0x001fc80000410000 */
[----:B------:R-:W-:-:S07]  /*4830*/  FMUL.FTZ R10, R10, R11 ;  /* 0x0000000b0a0a7220 */ /* 0x000fce0000410000 */
.L_x_11997:
[----:B------:R-:W-:Y:S05]  /*4840*/  BSYNC B0 ;  /* 0x0000000000007941 */ /* 0x000fea0003800000 */
.L_x_11996:
        /* <DEDUP_REMOVED lines=19> */
.L_x_11995:
[----:B------:R-:W-:Y:S05]  /*4980*/  BSYNC B1 ;  /* 0x0000000000017941 */ /* 0x000fea0003800000 */
.L_x_11994:
        /* <DEDUP_REMOVED lines=37> */
.L_x_12012:
[----:B------:R-:W-:Y:S01]  /*4be0*/  FSETP.GEU.FTZ.AND P0, PT, R13, -R14, PT ;  /* 0x8000000e0d00720b */ /* 0x000fe20003f1e000 */
[----:B------:R-:W-:-:S12]  /*4bf0*/  FADD.FTZ R0, R0, -1 ;  /* 0xbf80000000007421 */ /* 0x000fd80000010000 */
[----:B------:R-:W-:-:S07]  /*4c00*/  @!P0 FADD.FTZ R0, R0, -1 ;  /* 0xbf80000000008421 */ /* 0x000fce0000010000 */
.L_x_12011:
[----:B------:R-:W-:Y:S05]  /*4c10*/  BSYNC B2 ;  /* 0x0000000000027941 */ /* 0x000fea0003800000 */
.L_x_12010:
[----:B------:R-:W-:Y:S01]  /*4c20*/  FFMA.FTZ R11, -R14, R0, R11 ;  /* 0x000000000e0b7223 */ /* 0x000fe2000001010b */
[----:B------:R-:W-:Y:S06]  /*4c30*/  BRA `(.L_x_12008) ;  /* 0x00000000007c7947 */ /* 0x000fec0003800000 */
.L_x_12009:
        /* <DEDUP_REMOVED lines=15> */
.L_x_12015:
        /* <DEDUP_REMOVED lines=13> */
.L_x_12014:
[----:B------:R-:W-:Y:S05]  /*4e00*/  BSYNC B2 ;  /* 0x0000000000027941 */ /* 0x000fea0003800000 */
.L_x_12013:
[----:B------:R-:W-:-:S04]  /*4e10*/  FMUL.FTZ R0, R13, 1.1920928955078125e-07 ;  /* 0x340000000d007820 */ /* 0x000fc80000410000 */
[----:B------:R-:W-:-:S07]  /*4e20*/  FMUL.FTZ R11, R11, R0 ;  /* 0x000000000b0b7220 */ /* 0x000fce0000410000 */
.L_x_12008:
[----:B------:R-:W-:Y:S05]  /*4e30*/  BSYNC B0 ;  /* 0x0000000000007941 */ /* 0x000fea0003800000 */
.L_x_12007:
        /* <DEDUP_REMOVED lines=19> */
.L_x_12006:
[----:B------:R-:W-:Y:S05]  /*4f70*/  BSYNC B1 ;  /* 0x0000000000017941 */ /* 0x000fea0003800000 */
.L_x_12005:
        /* <DEDUP_REMOVED lines=37> */
.L_x_12023:
[----:B------:R-:W-:Y:S01]  /*51d0*/  FSETP.GEU.FTZ.AND P0, PT, R14, -R18, PT ;  /* 0x800000120e00720b */ /* 0x000fe20003f1e000 */
[----:B------:R-:W-:-:S12]  /*51e0*/  FADD.FTZ R0, R0, -1 ;  /* 0xbf80000000007421 */ /* 0x000fd80000010000 */
[----:B------:R-:W-:-:S07]  /*51f0*/  @!P0 FADD.FTZ R0, R0, -1 ;  /* 0xbf80000000008421 */ /* 0x000fce0000010000 */
.L_x_12022:
[----:B------:R-:W-:Y:S05]  /*5200*/  BSYNC B2 ;  /* 0x0000000000027941 */ /* 0x000fea0003800000 */
.L_x_12021:
[----:B------:R-:W-:Y:S01]  /*5210*/  FFMA.FTZ R11, -R18, R0, R11 ;  /* 0x00000000120b7223 */ /* 0x000fe2000001010b */
[----:B------:R-:W-:Y:S06]  /*5220*/  BRA `(.L_x_12019) ;  /* 0x00000000007c7947 */ /* 0x000fec0003800000 */
.L_x_12020:
        /* <DEDUP_REMOVED lines=15> */
.L_x_12026:
        /* <DEDUP_REMOVED lines=13> */
.L_x_12025:
[----:B------:R-:W-:Y:S05]  /*53f0*/  BSYNC B2 ;  /* 0x0000000000027941 */ /* 0x000fea0003800000 */
.L_x_12024:
[----:B------:R-:W-:-:S04]  /*5400*/  FMUL.FTZ R14, R14, 1.1920928955078125e-07 ;  /* 0x340000000e0e7820 */ /* 0x000fc80000410000 */
[----:B------:R-:W-:-:S07]  /*5410*/  FMUL.FTZ R11, R11, R14 ;  /* 0x0000000e0b0b7220 */ /* 0x000fce0000410000 */
.L_x_12019:
[----:B------:R-:W-:Y:S05]  /*5420*/  BSYNC B0 ;  /* 0x0000000000007941 */ /* 0x000fea0003800000 */
.L_x_12018:
        /* <DEDUP_REMOVED lines=19> */
.L_x_12017:
[----:B------:R-:W-:Y:S05]  /*5560*/  BSYNC B1 ;  /* 0x0000000000017941 */ /* 0x000fea0003800000 */
.L_x_12016:
        /* <DEDUP_REMOVED lines=37> */
.L_x_12034:
[----:B------:R-:W-:Y:S01]  /*57c0*/  FSETP.GEU.FTZ.AND P0, PT, R15, -R18, PT ;  /* 0x800000120f00720b */ /* 0x000fe20003f1e000 */
[----:B------:R-:W-:-:S12]  /*57d0*/  FADD.FTZ R0, R0, -1 ;  /* 0xbf80000000007421 */ /* 0x000fd80000010000 */
[----:B------:R-:W-:-:S07]  /*57e0*/  @!P0 FADD.FTZ R0, R0, -1 ;  /* 0xbf80000000008421 */ /* 0x000fce0000010000 */
.L_x_12033:
[----:B------:R-:W-:Y:S05]  /*57f0*/  BSYNC B2 ;  /* 0x0000000000027941 */ /* 0x000fea0003800000 */
.L_x_12032:
[----:B------:R-:W-:Y:S01]  /*5800*/  FFMA.FTZ R13, -R18, R0, R13 ;  /* 0x00000000120d7223 */ /* 0x000fe2000001010d */
[----:B------:R-:W-:Y:S06]  /*5810*/  BRA `(.L_x_12030) ;  /* 0x00000000007c7947 */ /* 0x000fec0003800000 */
.L_x_12031:
        /* <DEDUP_REMOVED lines=15> */
.L_x_12037:
        /* <DEDUP_REMOVED lines=13> */
.L_x_12036:
[----:B------:R-:W-:Y:S05]  /*59e0*/  BSYNC B2 ;  /* 0x0000000000027941 */ /* 0x000fea0003800000 */
.L_x_12035:
[----:B------:R-:W-:-:S04]  /*59f0*/  FMUL.FTZ R0, R15, 1.1920928955078125e-07 ;  /* 0x340000000f007820 */ /* 0x000fc80000410000 */
[----:B------:R-:W-:-:S07]  /*5a00*/  FMUL.FTZ R13, R13, R0 ;  /* 0x000000000d0d7220 */ /* 0x000fce0000410000 */
.L_x_12030:
[----:B------:R-:W-:Y:S05]  /*5a10*/  BSYNC B0 ;  /* 0x0000000000007941 */ /* 0x000fea0003800000 */
.L_x_12029:
        /* <DEDUP_REMOVED lines=19> */
.L_x_12028:
[----:B------:R-:W-:Y:S05]  /*5b50*/  BSYNC B1 ;  /* 0x0000000000017941 */ /* 0x000fea0003800000 */
.L_x_12027:
        /* <DEDUP_REMOVED lines=37> */
.L_x_12045:
[----:B------:R-:W-:Y:S01]  /*5db0*/  FSETP.GEU.FTZ.AND P0, PT, R15, -R19, PT ;  /* 0x800000130f00720b */ /* 0x000fe20003f1e000 */
[----:B------:R-:W-:-:S12]  /*5dc0*/  FADD.FTZ R17, R17, -1 ;  /* 0xbf80000011117421 */ /* 0x000fd80000010000 */
[----:B------:R-:W-:-:S07]  /*5dd0*/  @!P0 FADD.FTZ R17, R17, -1 ;  /* 0xbf80000011118421 */ /* 0x000fce0000010000 */
.L_x_12044:
[----:B------:R-:W-:Y:S05]  /*5de0*/  BSYNC B2 ;  /* 0x0000000000027941 */ /* 0x000fea0003800000 */
.L_x_12043:
[----:B------:R-:W-:Y:S01]  /*5df0*/  FFMA.FTZ R14, -R19, R17, R14 ;  /* 0x00000011130e7223 */ /* 0x000fe2000001010e */
[----:B------:R-:W-:Y:S06]  /*5e00*/  BRA `(.L_x_12041) ;  /* 0x00000000007c7947 */ /* 0x000fec0003800000 */
.L_x_12042:
        /* <DEDUP_REMOVED lines=15> */
.L_x_12048:
        /* <DEDUP_REMOVED lines=13> */
.L_x_12047:
[----:B------:R-:W-:Y:S05]  /*5fd0*/  BSYNC B2 ;  /* 0x0000000000027941 */ /* 0x000fea0003800000 */
.L_x_12046:
[----:B------:R-:W-:-:S04]  /*5fe0*/  FMUL.FTZ R17, R17, 1.1920928955078125e-07 ;  /* 0x3400000011117820 */ /* 0x000fc80000410000 */
[----:B------:R-:W-:-:S07]  /*5ff0*/  FMUL.FTZ R14, R14, R17 ;  /* 0x000000110e0e7220 */ /* 0x000fce0000410000 */
.L_x_12041:
[----:B------:R-:W-:Y:S05]  /*6000*/  BSYNC B0 ;  /* 0x0000000000007941 */ /* 0x000fea0003800000 */
.L_x_12040:
        /* <DEDUP_REMOVED lines=19> */
.L_x_12039:
[----:B------:R-:W-:Y:S05]  /*6140*/  BSYNC B1 ;  /* 0x0000000000017941 */ /* 0x000fea0003800000 */
.L_x_12038:
        /* <DEDUP_REMOVED lines=16> */
.L_x_12051:
[----:B------:R-:W-:-:S13]  /*6250*/  ISETP.GE.AND P0, PT, R4, R3, PT ;  /* 0x000000030400720c */ /* 0x000fda0003f06270 */
[----:B------:R-:W-:Y:S05]  /*6260*/  @P0 BRA `(.L_x_12053) ;  /* 0x0000000000300947 */ /* 0x000fea0003800000 */
[----:B0-----:R-:W0:Y:S01]  /*6270*/  LDC.64 R6, c[0x0][0x220] ;  /* 0x00008800ff067b82 */ /* 0x001e220000000a00 */
[----:B------:R-:W-:Y:S01]  /*6280*/  IADD3 R13, R2, R4, RZ ;  /* 0x00000004020d7210 */ /* 0x000fe20007ffe0ff */
[----:B------:R-:W-:-:S04]  /*6290*/  VIADD R4, R4, 0x80 ;  /* 0x0000008004047836 */ /* 0x000fc80000000000 */
[----:B0-----:R-:W-:-:S05]  /*62a0*/  IMAD.WIDE.U32 R6, R13, 0x4, R6 ;  /* 0x000000040d067825 */ /* 0x001fca00078e0006 */
[----:B-----5:R1:W-:Y:S02]  /*62b0*/  STG.E desc[UR4][R6.64], R5 ;  /* 0x0000000506007986 */ /* 0x0203e4000c101904 */
.L_x_12052:
[----:B------:R-:W-:-:S13]  /*62c0*/  ISETP.GE.AND P0, PT, R4, R3, PT ;  /* 0x000000030400720c */ /* 0x000fda0003f06270 */
[----:B------:R-:W-:Y:S05]  /*62d0*/  @P0 BRA `(.L_x_12054) ;  /* 0x0000000000300947 */ /* 0x000fea0003800000 */
[----:B01----:R-:W0:Y:S01]  /*62e0*/  LDC.64 R6, c[0x0][0x220] ;  /* 0x00008800ff067b82 */ /* 0x003e220000000a00 */
[----:B-----5:R-:W-:Y:S01]  /*62f0*/  IADD3 R5, R2, R4, RZ ;  /* 0x0000000402057210 */ /* 0x020fe20007ffe0ff */
[----:B------:R-:W-:-:S04]  /*6300*/  VIADD R4, R4, 0x80 ;  /* 0x0000008004047836 */ /* 0x000fc80000000000 */
[----:B0-----:R-:W-:-:S05]  /*6310*/  IMAD.WIDE.U32 R6, R5, 0x4, R6 ;  /* 0x0000000405067825 */ /* 0x001fca00078e0006 */
[----:B------:R1:W-:Y:S02]  /*6320*/  STG.E desc[UR4][R6.64], R9 ;  /* 0x0000000906007986 */ /* 0x0003e4000c101904 */
.L_x_12053:
[----:B------:R-:W-:-:S13]  /*6330*/  ISETP.GE.AND P0, PT, R4, R3, PT ;  /* 0x000000030400720c */ /* 0x000fda0003f06270 */
[----:B------:R-:W-:Y:S05]  /*6340*/  @P0 BRA `(.L_x_12055) ;  /* 0x0000000000340947 */ /* 0x000fea0003800000 */
[----:B01----:R-:W0:Y:S01]  /*6350*/  LDC.64 R6, c[0x0][0x220] ;  /* 0x00008800ff067b82 */ /* 0x003e220000000a00 */
[----:B-----5:R-:W-:Y:S01]  /*6360*/  IADD3 R5, R2, R4, RZ ;  /* 0x0000000402057210 */ /* 0x020fe20007ffe0ff */
[----:B------:R-:W-:-:S04]  /*6370*/  VIADD R4, R4, 0x80 ;  /* 0x0000008004047836 */ /* 0x000fc80000000000 */
[----:B0-----:R-:W-:-:S05]  /*6380*/  IMAD.WIDE.U32 R6, R5, 0x4, R6 ;  /* 0x0000000405067825 */ /* 0x001fca00078e0006 */
[----:B------:R2:W-:Y:S02]  /*6390*/  STG.E desc[UR4][R6.64], R10 ;  /* 0x0000000a06007986 */ /* 0x0005e4000c101904 */
.L_x_12054:
        /* <DEDUP_REMOVED lines=8> */
.L_x_12055:
[----:B------:R-:W-:Y:S05]  /*6420*/  BSYNC B1 ;  /* 0x0000000000017941 */ /* 0x000fea0003800000 */
.L_x_12050:
[----:B------:R-:W-:-:S13]  /*6430*/  ISETP.GE.AND P0, PT, R4, R3, PT ;  /* 0x000000030400720c */ /* 0x000fda0003f06270 */
[----:B012---:R-:W0:Y:S01]  /*6440*/  @!P0 LDC.64 R6, c[0x0][0x220] ;  /* 0x00008800ff068b82 */ /* 0x007e220000000a00 */
[----:B-----5:R-:W-:Y:S01]  /*6450*/  @!P0 IADD3 R5, R2, R4, RZ ;  /* 0x0000000402058210 */ /* 0x020fe20007ffe0ff */
[----:B------:R-:W-:-:S04]  /*6460*/  @!P0 VIADD R4, R4, 0x80 ;  /* 0x0000008004048836 */ /* 0x000fc80000000000 */
[----:B0-----:R-:W-:-:S05]  /*6470*/  @!P0 IMAD.WIDE.U32 R6, R5, 0x4, R6 ;  /* 0x0000000405068825 */ /* 0x001fca00078e0006 */
[----:B------:R3:W-:Y:S02]  /*6480*/  @!P0 STG.E desc[UR4][R6.64], R12 ;  /* 0x0000000c06008986 */ /* 0x0007e4000c101904 */
.L_x_12056:
[----:B------:R-:W-:Y:S05]  /*6490*/  BSYNC B0 ;  /* 0x0000000000007941 */ /* 0x000fea0003800000 */
.L_x_12049:
        /* <DEDUP_REMOVED lines=8> */
.L_x_12057:
        /* <DEDUP_REMOVED lines=14> */
.L_x_37823:


//--------------------- .text._ZN2at6native29vectorized_elementwise_kernelILi8ENS0_13AUnaryFunctorIfffZZZNS0_15binary_internal21div_floor_kernel_cudaERNS_18TensorIteratorBaseEENKUlvE1_clEvENKUlvE0_clEvEUlffE_EESt5arrayIPcLm2EEEEviT0_T1_ --------------------------
	.section	.text._ZN2at6native29vectorized_elementwise_kernelILi8ENS0_13AUnaryFunctorIfffZZZNS0_15binary_internal21div_floor_kernel_cudaERNS_18TensorIteratorBaseEENKUlvE1_clEvENKUlvE0_clEvEUlffE_EESt5arrayIPcLm2EEEEviT0_T1_,"ax",@progbits
	.align	128
        .global         _ZN2at6native29vectorized_elementwise_kernelILi8ENS0_13AUnaryFunctorIfffZZZNS0_15binary_internal21div_floor_kernel_cudaERNS_18TensorIteratorBaseEENKUlvE1_clEvENKUlvE0_clEvEUlffE_EESt5arrayIPcLm2EEEEviT0_T1_
        .type           _ZN2at6native29vectorized_elementwise_kernelILi8ENS0_13AUnaryFunctorIfffZZZNS0_15binary_internal21div_floor_kernel_cudaERNS_18TensorIteratorBaseEENKUlvE1_clEvENKUlvE0_clEvEUlffE_EESt5arrayIPcLm2EEEEviT0_T1_,@function
        .size           _ZN2at6native29vectorized_elementwise_kernelILi8ENS0_13AUnaryFunctorIfffZZZNS0_15binary_internal21div_floor_kernel_cudaERNS_18TensorIteratorBaseEENKUlvE1_clEvENKUlvE0_clEvEUlffE_EESt5arrayIPcLm2EEEEviT0_T1_,(.L_x_37824 - _ZN2at6native29vectorized_elementwise_kernelILi8ENS0_13AUnaryFunctorIfffZZZNS0_15binary_internal21div_floor_kernel_cudaERNS_18TensorIteratorBaseEENKUlvE1_clEvENKUlvE0_clEvEUlffE_EESt5arrayIPcLm2EEEEviT0_T1_)
        .other          _ZN2at6native29vectorized_elementwise_kernelILi8ENS0_13AUnaryFunctorIfffZZZNS0_15binary_internal21div_floor_kernel_cudaERNS_18TensorIteratorBaseEENKUlvE1_clEvENKUlvE0_clEvEUlffE_EESt5arrayIPcLm2EEEEviT0_T1_,@"STO_CUDA_ENTRY STV_DEFAULT"
_ZN2at6native29vectorized_elementwise_kernelILi8ENS0_13AUnaryFunctorIfffZZZNS0_15binary_internal21div_floor_kernel_cudaERNS_18TensorIteratorBaseEENKUlvE1_clEvENKUlvE0_clEvEUlffE_EESt5arrayIPcLm2EEEEviT0_T1_:
.text._ZN2at6native29vectorized_elementwise_kernelILi8ENS0_13AUnaryFunctorIfffZZZNS0_15binary_internal21div_floor_kernel_cudaERNS_18TensorIteratorBaseEENKUlvE1_clEvENKUlvE0_clEvEUlffE_EESt5arrayIPcLm2EEEEviT0_T1_:
        /* <DEDUP_REMOVED lines=49> */
.L_x_12066:
[----:B------:R-:W-:Y:S01]  /*0310*/  FSETP.GEU.FTZ.AND P0, PT, R15, -R0, PT ;  /* 0x800000000f00720b */ /* 0x000fe20003f1e000 */
[----:B------:R-:W-:-:S12]  /*0320*/  FADD.FTZ R12, R12, -1 ;  /* 0xbf8000000c0c7421 */ /* 0x000fd80000010000 */
[----:B------:R-:W-:-:S07]  /*0330*/  @!P0 FADD.FTZ R12, R12, -1 ;  /* 0xbf8000000c0c8421 */ /* 0x000fce0000010000 */
.L_x_12065:
[----:B------:R-:W-:Y:S05]  /*0340*/  BSYNC B2 ;  /* 0x0000000000027941 */ /* 0x000fea0003800000 */
.L_x_12064:
[----:B------:R-:W-:Y:S01]  /*0350*/  FFMA.FTZ R13, -R0, R12, R13 ;  /* 0x0000000c000d7223 */ /* 0x000fe2000001010d */
[----:B------:R-:W-:Y:S06]  /*0360*/  BRA `(.L_x_12062) ;  /* 0x00000000007c7947 */ /* 0x000fec0003800000 */
.L_x_12063:
        /* <DEDUP_REMOVED lines=15> */
.L_x_12069:
        /* <DEDUP_REMOVED lines=13> */
.L_x_12068:
[----:B------:R-:W-:Y:S05]  /*0530*/  BSYNC B2 ;  /* 0x0000000000027941 */ /* 0x000fea0003800000 */
.L_x_12067:
[----:B------:R-:W-:-:S04]  /*0540*/  FMUL.FTZ R13, R13, 1.1920928955078125e-07 ;  /* 0x340000000d0d7820 */ /* 0x000fc80000410000 */
[----:B------:R-:W-:-:S07]  /*0550*/  FMUL.FTZ R13, R12, R13 ;  /* 0x0000000d0c0d7220 */ /* 0x000fce0000410000 */
.L_x_12062:
[----:B------:R-:W-:Y:S05]  /*0560*/  BSYNC B0 ;  /* 0x0000000000007941 */ /* 0x000fea0003800000 */
.L_x_12061:
        /* <DEDUP_REMOVED lines=19> */
.L_x_12060:
[----:B------:R-:W-:Y:S05]  /*06a0*/  BSYNC B1 ;  /* 0x0000000000017941 */ /* 0x000fea0003800000 */
.L_x_12059:
        /* <DEDUP_REMOVED lines=32> */
.L_x_12077:
[----:B------:R-:W-:Y:S01]  /*08b0*/  FSETP.GEU.FTZ.AND P0, PT, R15, -R0, PT ;  /* 0x800000000f00720b */ /* 0x000fe20003f1e000 */
[----:B------:R-:W-:-:S12]  /*08c0*/  FADD.FTZ R8, R8, -1 ;  /* 0xbf80000008087421 */ /* 0x000fd80000010000 */
[----:B------:R-:W-:-:S07]  /*08d0*/  @!P0 FADD.FTZ R8, R8, -1 ;  /* 0xbf80000008088421 */ /* 0x000fce0000010000 */
.L_x_12076:
[----:B------:R-:W-:Y:S05]  /*08e0*/  BSYNC B2 ;  /* 0x0000000000027941 */ /* 0x000fea0003800000 */
.L_x_12075:
[----:B------:R-:W-:Y:S01]  /*08f0*/  FFMA.FTZ R13, -R0, R8, R13 ;  /* 0x00000008000d7223 */ /* 0x000fe2000001010d */
[----:B------:R-:W-:Y:S06]  /*0900*/  BRA `(.L_x_12073) ;  /* 0x00000000007c7947 */ /* 0x000fec0003800000 */
.L_x_12074:
        /* <DEDUP_REMOVED lines=15> */
.L_x_12080:
        /* <DEDUP_REMOVED lines=13> */
.L_x_12079:
[----:B------:R-:W-:Y:S05]  /*0ad0*/  BSYNC B2 ;  /* 0x0000000000027941 */ /* 0x000fea0003800000 */
.L_x_12078:
[----:B------:R-:W-:-:S04]  /*0ae0*/  FMUL.FTZ R13, R13, 1.1920928955078125e-07 ;  /* 0x340000000d0d7820 */ /* 0x000fc80000410000 */
[----:B------:R-:W-:-:S07]  /*0af0*/  FMUL.FTZ R13, R8, R13 ;  /* 0x0000000d080d7220 */ /* 0x000fce0000410000 */
.L_x_12073:
[----:B------:R-:W-:Y:S05]  /*0b00*/  BSYNC B0 ;  /* 0x0000000000007941 */ /* 0x000fea0003800000 */
.L_x_12072:
        /* <DEDUP_REMOVED lines=19> */
.L_x_12071:
[----:B------:R-:W-:Y:S05]  /*0c40*/  BSYNC B1 ;  /* 0x0000000000017941 */ /* 0x000fea0003800000 */
.L_x_12070:
        /* <DEDUP_REMOVED lines=32> */
.L_x_12088:
[----:B------:R-:W-:Y:S01]  /*0e50*/  FSETP.GEU.FTZ.AND P0, PT, R15, -R0, PT ;  /* 0x800000000f00720b */ /* 0x000fe20003f1e000 */
[----:B------:R-:W-:-:S12]  /*0e60*/  FADD.FTZ R8, R8, -1 ;  /* 0xbf80000008087421 */ /* 0x000fd80000010000 */
[----:B------:R-:W-:-:S07]  /*0e70*/  @!P0 FADD.FTZ R8, R8, -1 ;  /* 0xbf80000008088421 */ /* 0x000fce0000010000 */
.L_x_12087:
[----:B------:R-:W-:Y:S05]  /*0e80*/  BSYNC B2 ;  /* 0x0000000000027941 */ /* 0x000fea0003800000 */
.L_x_12086:
[----:B------:R-:W-:Y:S01]  /*0e90*/  FFMA.FTZ R9, -R0, R8, R9 ;  /* 0x0000000800097223 */ /* 0x000fe20000010109 */
[----:B------:R-:W-:Y:S06]  /*0ea0*/  BRA `(.L_x_12084) ;  /* 0x00000000007c7947 */ /* 0x000fec0003800000 */
.L_x_12085:
        /* <DEDUP_REMOVED lines=15> */
.L_x_12091:
        /* <DEDUP_REMOVED lines=13> */
.L_x_12090:
[----:B------:R-:W-:Y:S05]  /*1070*/  BSYNC B2 ;  /* 0x0000000000027941 */ /* 0x000fea0003800000 */
.L_x_12089:
[----:B------:R-:W-:-:S04]  /*1080*/  FMUL.FTZ R9, R9, 1.1920928955078125e-07 ;  /* 0x3400000009097820 */ /* 0x000fc80000410000 */
[----:B------:R-:W-:-:S07]  /*1090*/  FMUL.FTZ R9, R8, R9 ;  /* 0x0000000908097220 */ /* 0x000fce0000410000 */
.L_x_12084:
[----:B------:R-:W-:Y:S05]  /*10a0*/  BSYNC B0 ;  /* 0x0000000000007941 */ /* 0x000fea0003800000 */
.L_x_12083:
        /* <DEDUP_REMOVED lines=19> */
.L_x_12082:
[----:B------:R-:W-:Y:S05]  /*11e0*/  BSYNC B1 ;  /* 0x0000000000017941 */ /* 0x000fea0003800000 */
.L_x_12081:
        /* <DEDUP_REMOVED lines=32> */
.L_x_12099:
[----:B------:R-:W-:Y:S01]  /*13f0*/  FSETP.GEU.FTZ.AND P0, PT, R15, -R0, PT ;  /* 0x800000000f00720b */ /* 0x000fe20003f1e000 */
[----:B------:R-:W-:-:S12]  /*1400*/  FADD.FTZ R8, R8, -1 ;  /* 0xbf80000008087421 */ /* 0x000fd80000010000 */
[----:B------:R-:W-:-:S07]  /*1410*/  @!P0 FADD.FTZ R8, R8, -1 ;  /* 0xbf80000008088421 */ /* 0x000fce0000010000 */
.L_x_12098:
[----:B------:R-:W-:Y:S05]  /*1420*/  BSYNC B2 ;  /* 0x0000000000027941 */ /* 0x000fea0003800000 */
.L_x_12097:
[----:B------:R-:W-:Y:S01]  /*1430*/  FFMA.FTZ R9, -R0, R8, R9 ;  /* 0x0000000800097223 */ /* 0x000fe20000010109 */
[----:B------:R-:W-:Y:S06]  /*1440*/  BRA `(.L_x_12095) ;  /* 0x00000000007c7947 */ /* 0x000fec0003800000 */
.L_x_12096:
        /* <DEDUP_REMOVED lines=15> */
.L_x_12102:
        /* <DEDUP_REMOVED lines=13> */
.L_x_12101:
[----:B------:R-:W-:Y:S05]  /*1610*/  BSYNC B2 ;  /* 0x0000000000027941 */ /* 0x000fea0003800000 */
.L_x_12100:
[----:B------:R-:W-:-:S04]  /*1620*/  FMUL.FTZ R9, R9, 1.1920928955078125e-07 ;  /* 0x3400000009097820 */ /* 0x000fc80000410000 */
[----:B------:R-:W-:-:S07]  /*1630*/  FMUL.FTZ R9, R8, R9 ;  /* 0x0000000908097220 */ /* 0x000fce0000410000 */
.L_x_12095:
[----:B------:R-:W-:Y:S05]  /*1640*/  BSYNC B0 ;  /* 0x0000000000007941 */ /* 0x000fea0003800000 */
.L_x_12094:
        /* <DEDUP_REMOVED lines=19> */
.L_x_12093:
[----:B------:R-:W-:Y:S05]  /*1780*/  BSYNC B1 ;  /* 0x0000000000017941 */ /* 0x000fea0003800000 */
.L_x_12092:
        /* <DEDUP_REMOVED lines=32> */
.L_x_12110:
[----:B------:R-:W-:Y:S01]  /*1990*/  FSETP.GEU.FTZ.AND P0, PT, R11, -R0, PT ;  /* 0x800000000b00720b */ /* 0x000fe20003f1e000 */
[----:B------:R-:W-:-:S12]  /*19a0*/  FADD.FTZ R8, R8, -1 ;  /* 0xbf80000008087421 */ /* 0x000fd80000010000 */
[----:B------:R-:W-:-:S07]  /*19b0*/  @!P0 FADD.FTZ R8, R8, -1 ;  /* 0xbf80000008088421 */ /* 0x000fce0000010000 */
.L_x_12109:
[----:B------:R-:W-:Y:S05]  /*19c0*/  BSYNC B2 ;  /* 0x0000000000027941 */ /* 0x000fea0003800000 */
.L_x_12108:
[----:B------:R-:W-:Y:S01]  /*19d0*/  FFMA.FTZ R9, -R0, R8, R9 ;  /* 0x0000000800097223 */ /* 0x000fe20000010109 */
[----:B------:R-:W-:Y:S06]  /*19e0*/  BRA `(.L_x_12106) ;  /* 0x00000000007c7947 */ /* 0x000fec0003800000 */
.L_x_12107:
        /* <DEDUP_REMOVED lines=15> */
.L_x_12113:
        /* <DEDUP_REMOVED lines=13> */
.L_x_12112:
[----:B------:R-:W-:Y:S05]  /*1bb0*/  BSYNC B2 ;  /* 0x0000000000027941 */ /* 0x000fea0003800000 */
.L_x_12111:
[----:B------:R-:W-:-:S04]  /*1bc0*/  FMUL.FTZ R9, R9, 1.1920928955078125e-07 ;  /* 0x3400000009097820 */ /* 0x000fc80000410000 */
[----:B------:R-:W-:-:S07]  /*1bd0*/  FMUL.FTZ R9, R8, R9 ;  /* 0x0000000908097220 */ /* 0x000fce0000410000 */
.L_x_12106:
[----:B------:R-:W-:Y:S05]  /*1be0*/  BSYNC B0 ;  /* 0x0000000000007941 */ /* 0x000fea0003800000 */
.L_x_12105:
        /* <DEDUP_REMOVED lines=19> */
.L_x_12104:
[----:B------:R-:W-:Y:S05]  /*1d20*/  BSYNC B1 ;  /* 0x0000000000017941 */ /* 0x000fea0003800000 */
.L_x_12103:
        /* <DEDUP_REMOVED lines=32> */
.L_x_12121:
[----:B------:R-:W-:Y:S01]  /*1f30*/  FSETP.GEU.FTZ.AND P0, PT, R11, -R0, PT ;  /* 0x800000000b00720b */ /* 0x000fe20003f1e000 */
[----:B------:R-:W-:-:S12]  /*1f40*/  FADD.FTZ R4, R4, -1 ;  /* 0xbf80000004047421 */ /* 0x000fd80000010000 */
[----:B------:R-:W-:-:S07]  /*1f50*/  @!P0 FADD.FTZ R4, R4, -1 ;  /* 0xbf80000004048421 */ /* 0x000fce0000010000 */
.L_x_12120:
[----:B------:R-:W-:Y:S05]  /*1f60*/  BSYNC B2 ;  /* 0x0000000000027941 */ /* 0x000fea0003800000 */
.L_x_12119:
[----:B------:R-:W-:Y:S01]  /*1f70*/  FFMA.FTZ R9, -R0, R4, R9 ;  /* 0x0000000400097223 */ /* 0x000fe20000010109 */
[----:B------:R-:W-:Y:S06]  /*1f80*/  BRA `(.L_x_12117) ;  /* 0x00000000007c7947 */ /* 0x000fec0003800000 */
.L_x_12118:
        /* <DEDUP_REMOVED lines=15> */
.L_x_12124:
        /* <DEDUP_REMOVED lines=13> */
.L_x_12123:
[----:B------:R-:W-:Y:S05]  /*2150*/  BSYNC B2 ;  /* 0x0000000000027941 */ /* 0x000fea0003800000 */
.L_x_12122:
[----:B------:R-:W-:-:S04]  /*2160*/  FMUL.FTZ R9, R9, 1.1920928955078125e-07 ;  /* 0x3400000009097820 */ /* 0x000fc80000410000 */
[----:B------:R-:W-:-:S07]  /*2170*/  FMUL.FTZ R9, R4, R9 ;  /* 0x0000000904097220 */ /* 0x000fce0000410000 */
.L_x_12117:
[----:B------:R-:W-:Y:S05]  /*2180*/  BSYNC B0 ;  /* 0x0000000000007941 */ /* 0x000fea0003800000 */
.L_x_12116:
        /* <DEDUP_REMOVED lines=19> */
.L_x_12115:
[----:B------:R-:W-:Y:S05]  /*22c0*/  BSYNC B1 ;  /* 0x0000000000017941 */ /* 0x000fea0003800000 */
.L_x_12114:
        /* <DEDUP_REMOVED lines=32> */
.L_x_12132:
[----:B------:R-:W-:Y:S01]  /*24d0*/  FSETP.GEU.FTZ.AND P0, PT, R11, -R0, PT ;  /* 0x800000000b00720b */ /* 0x000fe20003f1e000 */
[----:B------:R-:W-:-:S12]  /*24e0*/  FADD.FTZ R4, R4, -1 ;  /* 0xbf80000004047421 */ /* 0x000fd80000010000 */
[----:B------:R-:W-:-:S07]  /*24f0*/  @!P0 FADD.FTZ R4, R4, -1 ;  /* 0xbf80000004048421 */ /* 0x000fce0000010000 */
.L_x_12131:
[----:B------:R-:W-:Y:S05]  /*2500*/  BSYNC B2 ;  /* 0x0000000000027941 */ /* 0x000fea0003800000 */
.L_x_12130:
[----:B------:R-:W-:Y:S01]  /*2510*/  FFMA.FTZ R5, -R0, R4, R5 ;  /* 0x0000000400057223 */ /* 0x000fe20000010105 */
[----:B------:R-:W-:Y:S06]  /*2520*/  BRA `(.L_x_12128) ;  /* 0x00000000007c7947 */ /* 0x000fec0003800000 */
.L_x_12129:
        /* <DEDUP_REMOVED lines=15> */
.L_x_12135:
        /* <DEDUP_REMOVED lines=13> */
.L_x_12134:
[----:B------:R-:W-:Y:S05]  /*26f0*/  BSYNC B2 ;  /* 0x0000000000027941 */ /* 0x000fea0003800000 */
.L_x_12133:
[----:B------:R-:W-:-:S04]  /*2700*/  FMUL.FTZ R5, R5, 1.1920928955078125e-07 ;  /* 0x3400000005057820 */ /* 0x000fc80000410000 */
[----:B------:R-:W-:-:S07]  /*2710*/  FMUL.FTZ R5, R4, R5 ;  /* 0x0000000504057220 */ /* 0x000fce0000410000 */
.L_x_12128:
[----:B------:R-:W-:Y:S05]  /*2720*/  BSYNC B0 ;  /* 0x0000000000007941 */ /* 0x000fea0003800000 */
.L_x_12127:
        /* <DEDUP_REMOVED lines=19> */
.L_x_12126:
[----:B------:R-:W-:Y:S05]  /*2860*/  BSYNC B1 ;  /* 0x0000000000017941 */ /* 0x000fea0003800000 */
.L_x_12125:
        /* <DEDUP_REMOVED lines=32> */
.L_x_12143:
[----:B------:R-:W-:Y:S01]  /*2a70*/  FSETP.GEU.FTZ.AND P0, PT, R11, -R0, PT ;  /* 0x800000000b00720b */ /* 0x000fe20003f1e000 */
[----:B------:R-:W-:-:S12]  /*2a80*/  FADD.FTZ R4, R4, -1 ;  /* 0xbf80000004047421 */ /* 0x000fd80000010000 */
[----:B------:R-:W-:-:S07]  /*2a90*/  @!P0 FADD.FTZ R4, R4, -1 ;  /* 0xbf80000004048421 */ /* 0x000fce0000010000 */
.L_x_12142:
[----:B------:R-:W-:Y:S05]  /*2aa0*/  BSYNC B2 ;  /* 0x0000000000027941 */ /* 0x000fea0003800000 */
.L_x_12141:
[----:B------:R-:W-:Y:S01]  /*2ab0*/  FFMA.FTZ R5, -R0, R4, R5 ;  /* 0x0000000400057223 */ /* 0x000fe20000010105 */
[----:B------:R-:W-:Y:S06]  /*2ac0*/  BRA `(.L_x_12139) ;  /* 0x00000000007c7947 */ /* 0x000fec0003800000 */
.L_x_12140:
        /* <DEDUP_REMOVED lines=15> */
.L_x_12146:
        /* <DEDUP_REMOVED lines=13> */
.L_x_12145:
[----:B------:R-:W-:Y:S05]  /*2c90*/  BSYNC B2 ;  /* 0x0000000000027941 */ /* 0x000fea0003800000 */
.L_x_12144:
[----:B------:R-:W-:-:S04]  /*2ca0*/  FMUL.FTZ R5, R5, 1.1920928955078125e-07 ;  /* 0x3400000005057820 */ /* 0x000fc80000410000 */
[----:B------:R-:W-:-:S07]  /*2cb0*/  FMUL.FTZ R5, R4, R5 ;  /* 0x0000000504057220 */ /* 0x000fce0000410000 */
.L_x_12139:
[----:B------:R-:W-:Y:S05]  /*2cc0*/  BSYNC B0 ;  /* 0x0000000000007941 */ /* 0x000fea0003800000 */
.L_x_12138:
        /* <DEDUP_REMOVED lines=19> */
.L_x_12137:
[----:B------:R-:W-:Y:S05]  /*2e00*/  BSYNC B1 ;  /* 0x0000000000017941 */ /* 0x000fea0003800000 */
.L_x_12136:
[----:B------:R-:W0:Y:S02]  /*2e10*/  LDC.64 R4, c[0x0][0x220] ;  /* 0x00008800ff047b82 */ /* 0x000e240000000a00 */
[----:B0-----:R-:W-:-:S04]  /*2e20*/  IMAD.WIDE.U32 R2, R2, 0x4, R4 ;  /* 0x0000000402027825 */ /* 0x001fc800078e0004 */
[----:B------:R-:W-:-:S05]  /*2e30*/  IMAD.WIDE R2, R16, 0x20, R2 ;  /* 0x0000002010027825 */ /* 0x000fca00078e0202 */
[----:B------:R-:W-:Y:S04]  /*2e40*/  STG.E.128 desc[UR4][R2.64], R12 ;  /* 0x0000000c02007986 */ /* 0x000fe8000c101d04 */
[----:B------:R-:W-:Y:S01]  /*2e50*/  STG.E.128 desc[UR4][R2.64+0x10], R8 ;  /* 0x0000100802007986 */ /* 0x000fe2000c101d04 */
[----:B------:R-:W-:Y:S05]  /*2e60*/  EXIT ;  /* 0x000000000000794d */ /* 0x000fea0003800000 */
.L_x_12058:
        /* <DEDUP_REMOVED lines=91> */
.L_x_12154:
[----:B------:R-:W-:Y:S01]  /*3420*/  FSETP.GEU.FTZ.AND P0, PT, R9, -R13, PT ;  /* 0x8000000d0900720b */ /* 0x000fe20003f1e000 */
[----:B------:R-:W-:-:S12]  /*3430*/  FADD.FTZ R11, R11, -1 ;  /* 0xbf8000000b0b7421 */ /* 0x000fd80000010000 */
[----:B------:R-:W-:-:S07]  /*3440*/  @!P0 FADD.FTZ R11, R11, -1 ;  /* 0xbf8000000b0b8421 */ /* 0x000fce0000010000 */
.L_x_12153:
[----:B------:R-:W-:Y:S05]  /*3450*/  BSYNC B2 ;  /* 0x0000000000027941 */ /* 0x000fea0003800000 */
.L_x_12152:
[----:B------:R-:W-:Y:S01]  /*3460*/  FFMA.FTZ R6, -R13, R11, R6 ;  /* 0x0000000b0d067223 */ /* 0x000fe20000010106 */
[----:B------:R-:W-:Y:S06]  /*3470*/  BRA `(.L_x_12150) ;  /* 0x00000000007c7947 */ /* 0x000fec0003800000 */
.L_x_12151:
        /* <DEDUP_REMOVED lines=15> */
.L_x_12157:
        /* <DEDUP_REMOVED lines=13> */
.L_x_12156:
[----:B------:R-:W-:Y:S05]  /*3640*/  BSYNC B2 ;  /* 0x0000000000027941 */ /* 0x000fea0003800000 */
.L_x_12155:
[----:B------:R-:W-:-:S04]  /*3650*/  FMUL.FTZ R9, R8, 1.1920928955078125e-07 ;  /* 0x3400000008097820 */ /* 0x000fc80000410000 */
[----:B------:R-:W-:-:S07]  /*3660*/  FMUL.FTZ R6, R6, R9 ;  /* 0x0000000906067220 */ /* 0x000fce0000410000 */
.L_x_12150:
[----:B------:R-:W-:Y:S05]  /*3670*/  BSYNC B0 ;  /* 0x0000000000007941 */ /* 0x000fea0003800000 */
.L_x_12149:
        /* <DEDUP_REMOVED lines=19> */
.L_x_12148:
[----:B------:R-:W-:Y:S05]  /*37b0*/  BSYNC B1 ;  /* 0x0000000000017941 */ /* 0x000fea0003800000 */
.L_x_12147:
        /* <DEDUP_REMOVED lines=37> */
.L_x_12165:
[----:B------:R-:W-:Y:S01]  /*3a10*/  FSETP.GEU.FTZ.AND P0, PT, R12, -R14, PT ;  /* 0x8000000e0c00720b */ /* 0x000fe20003f1e000 */
[----:B------:R-:W-:-:S12]  /*3a20*/  FADD.FTZ R0, R0, -1 ;  /* 0xbf80000000007421 */ /* 0x000fd80000010000 */
[----:B------:R-:W-:-:S07]  /*3a30*/  @!P0 FADD.FTZ R0, R0, -1 ;  /* 0xbf80000000008421 */ /* 0x000fce0000010000 */
.L_x_12164:
[----:B------:R-:W-:Y:S05]  /*3a40*/  BSYNC B2 ;  /* 0x0000000000027941 */ /* 0x000fea0003800000 */
.L_x_12163:
[----:B------:R-:W-:Y:S01]  /*3a50*/  FFMA.FTZ R7, -R14, R0, R7 ;  /* 0x000000000e077223 */ /* 0x000fe20000010107 */
[----:B------:R-:W-:Y:S06]  /*3a60*/  BRA `(.L_x_12161) ;  /* 0x00000000007c7947 */ /* 0x000fec0003800000 */
.L_x_12162:
        /* <DEDUP_REMOVED lines=15> */
.L_x_12168:
        /* <DEDUP_REMOVED lines=13> */
.L_x_12167:
[----:B------:R-:W-:Y:S05]  /*3c30*/  BSYNC B2 ;  /* 0x0000000000027941 */ /* 0x000fea0003800000 */
.L_x_12166:
[----:B------:R-:W-:-:S04]  /*3c40*/  FMUL.FTZ R0, R11, 1.1920928955078125e-07 ;  /* 0x340000000b007820 */ /* 0x000fc80000410000 */
[----:B------:R-:W-:-:S07]  /*3c50*/  FMUL.FTZ R7, R7, R0 ;  /* 0x0000000007077220 */ /* 0x000fce0000410000 */
.L_x_12161:
[----:B------:R-:W-:Y:S05]  /*3c60*/  BSYNC B0 ;  /* 0x0000000000007941 */ /* 0x000fea0003800000 */
.L_x_12160:
        /* <DEDUP_REMOVED lines=19> */
.L_x_12159:
[----:B------:R-:W-:Y:S05]  /*3da0*/  BSYNC B1 ;  /* 0x0000000000017941 */ /* 0x000fea0003800000 */
.L_x_12158:
        /* <DEDUP_REMOVED lines=37> */
.L_x_12176:
[----:B------:R-:W-:Y:S01]  /*4000*/  FSETP.GEU.FTZ.AND P0, PT, R11, -R13, PT ;  /* 0x8000000d0b00720b */ /* 0x000fe20003f1e000 */
[----:B------:R-:W-:-:S12]  /*4010*/  FADD.FTZ R9, R9, -1 ;  /* 0xbf80000009097421 */ /* 0x000fd80000010000 */
[----:B------:R-:W-:-:S07]  /*4020*/  @!P0 FADD.FTZ R9, R9, -1 ;  /* 0xbf80000009098421 */ /* 0x000fce0000010000 */
.L_x_12175:
[----:B------:R-:W-:Y:S05]  /*4030*/  BSYNC B2 ;  /* 0x0000000000027941 */ /* 0x000fea0003800000 */
.L_x_12174:
[----:B------:R-:W-:Y:S01]  /*4040*/  FFMA.FTZ R0, -R13, R9, R0 ;  /* 0x000000090d007223 */ /* 0x000fe20000010100 */
[----:B------:R-:W-:Y:S06]  /*4050*/  BRA `(.L_x_12172) ;  /* 0x00000000007c7947 */ /* 0x000fec0003800000 */
.L_x_12173:
        /* <DEDUP_REMOVED lines=15> */
.L_x_12179:
        /* <DEDUP_REMOVED lines=13> */
.L_x_12178:
[----:B------:R-:W-:Y:S05]  /*4220*/  BSYNC B2 ;  /* 0x0000000000027941 */ /* 0x000fea0003800000 */
.L_x_12177:
[----:B------:R-:W-:-:S04]  /*4230*/  FMUL.FTZ R0, R11, 1.1920928955078125e-07 ;  /* 0x340000000b007820 */ /* 0x000fc80000410000 */
[----:B------:R-:W-:-:S07]  /*4240*/  FMUL.FTZ R0, R9, R0 ;  /* 0x0000000009007220 */ /* 0x000fce0000410000 */
.L_x_12172:
[----:B------:R-:W-:Y:S05]  /*4250*/  BSYNC B0 ;  /* 0x0000000000007941 */ /* 0x000fea0003800000 */
.L_x_12171:
        /* <DEDUP_REMOVED lines=19> */
.L_x_12170:
[----:B------:R-:W-:Y:S05]  /*4390*/  BSYNC B1 ;  /* 0x0000000000017941 */ /* 0x000fea0003800000 */
.L_x_12169:
        /* <DEDUP_REMOVED lines=37> */
.L_x_12187:
[----:B------:R-:W-:Y:S01]  /*45f0*/  FSETP.GEU.FTZ.AND P0, PT, R11, -R15, PT ;  /* 0x8000000f0b00720b */ /* 0x000fe20003f1e000 */
[----:B------:R-:W-:-:S12]  /*4600*/  FADD.FTZ R13, R13, -1 ;  /* 0xbf8000000d0d7421 */ /* 0x000fd80000010000 */
[----:B------:R-:W-:-:S07]  /*4610*/  @!P0 FADD.FTZ R13, R13, -1 ;  /* 0xbf8000000d0d8421 */ /* 0x000fce0000010000 */
.L_x_12186:
[----:B------:R-:W-:Y:S05]  /*4620*/  BSYNC B2 ;  /* 0x0000000000027941 */ /* 0x000fea0003800000 */
.L_x_12185:
[----:B------:R-:W-:Y:S01]  /*4630*/  FFMA.FTZ R10, -R15, R13, R10 ;  /* 0x0000000d0f0a7223 */ /* 0x000fe2000001010a */
[----:B------:R-:W-:Y:S06]  /*4640*/  BRA `(.L_x_12183) ;  /* 0x00000000007c7947 */ /* 0x000fec0003800000 */
.L_x_12184:
        /* <DEDUP_REMOVED lines=15> */
.L_x_12190:
        /* <DEDUP_REMOVED lines=13> */
.L_x_12189:
[----:B------:R-:W-:Y:S05]  /*4810*/  BSYNC B2 ;  /* 0x0000000000027941 */ /* 0x000fea0003800000 */
.L_x_12188:
[----:B0-----:R-:W-:-:S04]  /*4820*/  FMUL.FTZ R11, R12, 1.1920928955078125e-07 ;  /* 0x340000000c0b7820 */ /* 0x001fc80000410000 */
[----:B------:R-:W-:-:S07]  /*4830*/  FMUL.FTZ R10, R10, R11 ;  /* 0x0000000b0a0a7220 */ /* 0x000fce0000410000 */
.L_x_12183:
[----:B------:R-:W-:Y:S05]  /*4840*/  BSYNC B0 ;  /* 0x0000000000007941 */ /* 0x000fea0003800000 */
.L_x_12182:
        /* <DEDUP_REMOVED lines=19> */
.L_x_12181:
[----:B------:R-:W-:Y:S05]  /*4980*/  BSYNC B1 ;  /* 0x0000000000017941 */ /* 0x000fea0003800000 */
.L_x_12180:
        /* <DEDUP_REMOVED lines=37> */
.L_x_12198:
[----:B------:R-:W-:Y:S01]  /*4be0*/  FSETP.GEU.FTZ.AND P0, PT, R13, -R14, PT ;  /* 0x8000000e0d00720b */ /* 0x000fe20003f1e000 */
[----:B------:R-:W-:-:S12]  /*4bf0*/  FADD.FTZ R0, R0, -1 ;  /* 0xbf80000000007421 */ /* 0x000fd80000010000 */
[----:B------:R-:W-:-:S07]  /*4c00*/  @!P0 FADD.FTZ R0, R0, -1 ;  /* 0xbf80000000008421 */ /* 0x000fce0000010000 */
.L_x_12197:
[----:B------:R-:W-:Y:S05]  /*4c10*/  BSYNC B2 ;  /* 0x0000000000027941 */ /* 0x000fea0003800000 */
.L_x_12196:
[----:B------:R-:W-:Y:S01]  /*4c20*/  FFMA.FTZ R11, -R14, R0, R11 ;  /* 0x000000000e0b7223 */ /* 0x000fe2000001010b */
[----:B------:R-:W-:Y:S06]  /*4c30*/  BRA `(.L_x_12194) ;  /* 0x00000000007c7947 */ /* 0x000fec0003800000 */
.L_x_12195:
        /* <DEDUP_REMOVED lines=15> */
.L_x_12201:
        /* <DEDUP_REMOVED lines=13> */
.L_x_12200:
[----:B------:R-:W-:Y:S05]  /*4e00*/  BSYNC B2 ;  /* 0x0000000000027941 */ /* 0x000fea0003800000 */
.L_x_12199:
[----:B------:R-:W-:-:S04]  /*4e10*/  FMUL.FTZ R0, R13, 1.1920928955078125e-07 ;  /* 0x340000000d007820 */ /* 0x000fc80000410000 */
[----:B------:R-:W-:-:S07]  /*4e20*/  FMUL.FTZ R11, R11, R0 ;  /* 0x000000000b0b7220 */ /* 0x000fce0000410000 */
.L_x_12194:
[----:B------:R-:W-:Y:S05]  /*4e30*/  BSYNC B0 ;  /* 0x0000000000007941 */ /* 0x000fea0003800000 */
.L_x_12193:
        /* <DEDUP_REMOVED lines=19> */
.L_x_12192:
[----:B------:R-:W-:Y:S05]  /*4f70*/  BSYNC B1 ;  /* 0x0000000000017941 */ /* 0x000fea0003800000 */
.L_x_12191:
        /* <DEDUP_REMOVED lines=37> */
.L_x_12209:
[----:B------:R-:W-:Y:S01]  /*51d0*/  FSETP.GEU.FTZ.AND P0, PT, R14, -R18, PT ;  /* 0x800000120e00720b */ /* 0x000fe20003f1e000 */
[----:B------:R-:W-:-:S12]  /*51e0*/  FADD.FTZ R0, R0, -1 ;  /* 0xbf80000000007421 */ /* 0x000fd80000010000 */
[----:B------:R-:W-:-:S07]  /*51f0*/  @!P0 FADD.FTZ R0, R0, -1 ;  /* 0xbf80000000008421 */ /* 0x000fce0000010000 */
.L_x_12208:
[----:B------:R-:W-:Y:S05]  /*5200*/  BSYNC B2 ;  /* 0x0000000000027941 */ /* 0x000fea0003800000 */
.L_x_12207:
[----:B------:R-:W-:Y:S01]  /*5210*/  FFMA.FTZ R11, -R18, R0, R11 ;  /* 0x00000000120b7223 */ /* 0x000fe2000001010b */
[----:B------:R-:W-:Y:S06]  /*5220*/  BRA `(.L_x_12205) ;  /* 0x00000000007c7947 */ /* 0x000fec0003800000 */
.L_x_12206:
        /* <DEDUP_REMOVED lines=15> */
.L_x_12212:
        /* <DEDUP_REMOVED lines=13> */
.L_x_12211:
[----:B------:R-:W-:Y:S05]  /*53f0*/  BSYNC B2 ;  /* 0x0000000000027941 */ /* 0x000fea0003800000 */
.L_x_12210:
[----:B------:R-:W-:-:S04]  /*5400*/  FMUL.FTZ R14, R14, 1.1920928955078125e-07 ;  /* 0x340000000e0e7820 */ /* 0x000fc80000410000 */
[----:B------:R-:W-:-:S07]  /*5410*/  FMUL.FTZ R11, R11, R14 ;  /* 0x0000000e0b0b7220 */ /* 0x000fce0000410000 */
.L_x_12205:
[----:B------:R-:W-:Y:S05]  /*5420*/  BSYNC B0 ;  /* 0x0000000000007941 */ /* 0x000fea0003800000 */
.L_x_12204:
        /* <DEDUP_REMOVED lines=19> */
.L_x_12203:
[----:B------:R-:W-:Y:S05]  /*5560*/  BSYNC B1 ;  /* 0x0000000000017941 */ /* 0x000fea0003800000 */
.L_x_12202:
        /* <DEDUP_REMOVED lines=37> */
.L_x_12220:
[----:B------:R-:W-:Y:S01]  /*57c0*/  FSETP.GEU.FTZ.AND P0, PT, R15, -R18, PT ;  /* 0x800000120f00720b */ /* 0x000fe20003f1e000 */
[----:B------:R-:W-:-:S12]  /*57d0*/  FADD.FTZ R0, R0, -1 ;  /* 0xbf80000000007421 */ /* 0x000fd80000010000 */
[----:B------:R-:W-:-:S07]  /*57e0*/  @!P0 FADD.FTZ R0, R0, -1 ;  /* 0xbf80000000008421 */ /* 0x000fce0000010000 */
.L_x_12219:
[----:B------:R-:W-:Y:S05]  /*57f0*/  BSYNC B2 ;  /* 0x0000000000027941 */ /* 0x000fea0003800000 */
.L_x_12218:
[----:B------:R-:W-:Y:S01]  /*5800*/  FFMA.FTZ R13, -R18, R0, R13 ;  /* 0x00000000120d7223 */ /* 0x000fe2000001010d */
[----:B------:R-:W-:Y:S06]  /*5810*/  BRA `(.L_x_12216) ;  /* 0x00000000007c7947 */ /* 0x000fec0003800000 */
.L_x_12217:
        /* <DEDUP_REMOVED lines=15> */
.L_x_12223:
        /* <DEDUP_REMOVED lines=13> */
.L_x_12222:
[----:B------:R-:W-:Y:S05]  /*59e0*/  BSYNC B2 ;  /* 0x0000000000027941 */ /* 0x000fea0003800000 */
.L_x_12221:
[----:B------:R-:W-:-:S04]  /*59f0*/  FMUL.FTZ R0, R15, 1.1920928955078125e-07 ;  /* 0x340000000f007820 */ /* 0x000fc80000410000 */
[----:B------:R-:W-:-:S07]  /*5a00*/  FMUL.FTZ R13, R13, R0 ;  /* 0x000000000d0d7220 */ /* 0x000fce0000410000 */
.L_x_12216:
[----:B------:R-:W-:Y:S05]  /*5a10*/  BSYNC B0 ;  /* 0x0000000000007941 */ /* 0x000fea0003800000 */
.L_x_12215:
        /* <DEDUP_REMOVED lines=19> */
.L_x_12214:
[----:B------:R-:W-:Y:S05]  /*5b50*/  BSYNC B1 ;  /* 0x0000000000017941 */ /* 0x000fea0003800000 */
.L_x_12213:
        /* <DEDUP_REMOVED lines=37> */
.L_x_12231:
[----:B------:R-:W-:Y:S01]  /*5db0*/  FSETP.GEU.FTZ.AND P0, PT, R15, -R19, PT ;  /* 0x800000130f00720b */ /* 0x000fe20003f1e000 */
[----:B------:R-:W-:-:S12]  /*5dc0*/  FADD.FTZ R17, R17, -1 ;  /* 0xbf80000011117421 */ /* 0x000fd80000010000 */
[----:B------:R-:W-:-:S07]  /*5dd0*/  @!P0 FADD.FTZ R17, R17, -1 ;  /* 0xbf80000011118421 */ /* 0x000fce0000010000 */
.L_x_12230:
[----:B------:R-:W-:Y:S05]  /*5de0*/  BSYNC B2 ;  /* 0x0000000000027941 */ /* 0x000fea0003800000 */
.L_x_12229:
[----:B------:R-:W-:Y:S01]  /*5df0*/  FFMA.FTZ R14, -R19, R17, R14 ;  /* 0x00000011130e7223 */ /* 0x000fe2000001010e */
[----:B------:R-:W-:Y:S06]  /*5e00*/  BRA `(.L_x_12227) ;  /* 0x00000000007c7947 */ /* 0x000fec0003800000 */
.L_x_12228:
        /* <DEDUP_REMOVED lines=15> */
.L_x_12234:
        /* <DEDUP_REMOVED lines=13> */
.L_x_12233:
[----:B------:R-:W-:Y:S05]  /*5fd0*/  BSYNC B2 ;  /* 0x0000000000027941 */ /* 0x000fea0003800000 */
.L_x_12232:
[----:B------:R-:W-:-:S04]  /*5fe0*/  FMUL.FTZ R17, R17, 1.1920928955078125e-07 ;  /* 0x3400000011117820 */ /* 0x000fc80000410000 */
[----:B------:R-:W-:-:S07]  /*5ff0*/  FMUL.FTZ R14, R14, R17 ;  /* 0x000000110e0e7220 */ /* 0x000fce0000410000 */
.L_x_12227:
[----:B------:R-:W-:Y:S05]  /*6000*/  BSYNC B0 ;  /* 0x0000000000007941 */ /* 0x000fea0003800000 */
.L_x_12226:
        /* <DEDUP_REMOVED lines=19> */
.L_x_12225:
[----:B------:R-:W-:Y:S05]  /*6140*/  BSYNC B1 ;  /* 0x0000000000017941 */ /* 0x000fea0003800000 */
.L_x_12224:
        /* <DEDUP_REMOVED lines=16> */
.L_x_12237:
[----:B------:R-:W-:-:S13]  /*6250*/  ISETP.GE.AND P0, PT, R4, R3, PT ;  /* 0x000000030400720c */ /* 0x000fda0003f06270 */
[----:B------:R-:W-:Y:S05]  /*6260*/  @P0 BRA `(.L_x_12239) ;  /* 0x0000000000300947 */ /* 0x000fea0003800000 */
[----:B0-----:R-:W0:Y:S01]  /*6270*/  LDC.64 R6, c[0x0][0x220] ;  /* 0x00008800ff067b82 */ /* 0x001e220000000a00 */
[----:B------:R-:W-:Y:S01]  /*6280*/  IADD3 R13, R2, R4, RZ ;  /* 0x00000004020d7210 */ /* 0x000fe20007ffe0ff */
[----:B------:R-:W-:-:S04]  /*6290*/  VIADD R4, R4, 0x80 ;  /* 0x0000008004047836 */ /* 0x000fc80000000000 */
[----:B0-----:R-:W-:-:S05]  /*62a0*/  IMAD.WIDE.U32 R6, R13, 0x4, R6 ;  /* 0x000000040d067825 */ /* 0x001fca00078e0006 */
[----:B-----5:R1:W-:Y:S02]  /*62b0*/  STG.E desc[UR4][R6.64], R5 ;  /* 0x0000000506007986 */ /* 0x0203e4000c101904 */
.L_x_12238:
[----:B------:R-:W-:-:S13]  /*62c0*/  ISETP.GE.AND P0, PT, R4, R3, PT ;  /* 0x000000030400720c */ /* 0x000fda0003f06270 */
[----:B------:R-:W-:Y:S05]  /*62d0*/  @P0 BRA `(.L_x_12240) ;  /* 0x0000000000300947 */ /* 0x000fea0003800000 */
[----:B01----:R-:W0:Y:S01]  /*62e0*/  LDC.64 R6, c[0x0][0x220] ;  /* 0x00008800ff067b82 */ /* 0x003e220000000a00 */
[----:B-----5:R-:W-:Y:S01]  /*62f0*/  IADD3 R5, R2, R4, RZ ;  /* 0x0000000402057210 */ /* 0x020fe20007ffe0ff */
[----:B------:R-:W-:-:S04]  /*6300*/  VIADD R4, R4, 0x80 ;  /* 0x0000008004047836 */ /* 0x000fc80000000000 */
[----:B0-----:R-:W-:-:S05]  /*6310*/  IMAD.WIDE.U32 R6, R5, 0x4, R6 ;  /* 0x0000000405067825 */ /* 0x001fca00078e0006 */
[----:B------:R1:W-:Y:S02]  /*6320*/  STG.E desc[UR4][R6.64], R9 ;  /* 0x0000000906007986 */ /* 0x0003e4000c101904 */
.L_x_12239:
[----:B------:R-:W-:-:S13]  /*6330*/  ISETP.GE.AND P0, PT, R4, R3, PT ;  /* 0x000000030400720c */ /* 0x000fda0003f06270 */
[----:B------:R-:W-:Y:S05]  /*6340*/  @P0 BRA `(.L_x_12241) ;  /* 0x0000000000340947 */ /* 0x000fea0003800000 */
[----:B01----:R-:W0:Y:S01]  /*6350*/  LDC.64 R6, c[0x0][0x220] ;  /* 0x00008800ff067b82 */ /* 0x003e220000000a00 */
[----:B-----5:R-:W-:Y:S01]  /*6360*/  IADD3 R5, R2, R4, RZ ;  /* 0x0000000402057210 */ /* 0x020fe20007ffe0ff */
[----:B------:R-:W-:-:S04]  /*6370*/  VIADD R4, R4, 0x80 ;  /* 0x0000008004047836 */ /* 0x000fc80000000000 */
[----:B0-----:R-:W-:-:S05]  /*6380*/  IMAD.WIDE.U32 R6, R5, 0x4, R6 ;  /* 0x0000000405067825 */ /* 0x001fca00078e0006 */
[----:B------:R2:W-:Y:S02]  /*6390*/  STG.E desc[UR4][R6.64], R10 ;  /* 0x0000000a06007986 */ /* 0x0005e4000c101904 */
.L_x_12240:
        /* <DEDUP_REMOVED lines=8> */
.L_x_12241:
[----:B------:R-:W-:Y:S05]  /*6420*/  BSYNC B1 ;  /* 0x0000000000017941 */ /* 0x000fea0003800000 */
.L_x_12236:
[----:B------:R-:W-:-:S13]  /*6430*/  ISETP.GE.AND P0, PT, R4, R3, PT ;  /* 0x000000030400720c */ /* 0x000fda0003f06270 */
[----:B012---:R-:W0:Y:S01]  /*6440*/  @!P0 LDC.64 R6, c[0x0][0x220] ;  /* 0x00008800ff068b82 */ /* 0x007e220000000a00 */
[----:B-----5:R-:W-:Y:S01]  /*6450*/  @!P0 IADD3 R5, R2, R4, RZ ;  /* 0x0000000402058210 */ /* 0x020fe20007ffe0ff */
[----:B------:R-:W-:-:S04]  /*6460*/  @!P0 VIADD R4, R4, 0x80 ;  /* 0x0000008004048836 */ /* 0x000fc80000000000 */
[----:B0-----:R-:W-:-:S05]  /*6470*/  @!P0 IMAD.WIDE.U32 R6, R5, 0x4, R6 ;  /* 0x0000000405068825 */ /* 0x001fca00078e0006 */
[----:B------:R3:W-:Y:S02]  /*6480*/  @!P0 STG.E desc[UR4][R6.64], R12 ;  /* 0x0000000c06008986 */ /* 0x0007e4000c101904 */
.L_x_12242:
[----:B------:R-:W-:Y:S05]  /*6490*/  BSYNC B0 ;  /* 0x0000000000007941 */ /* 0x000fea0003800000 */
.L_x_12235:
        /* <DEDUP_REMOVED lines=8> */
.L_x_12243:
        /* <DEDUP_REMOVED lines=14> */
.L_x_37824:


//--------------------- .text._ZN2at6native18elementwise_kernelILi128ELi4EZNS0_15gpu_kernel_implINS0_13BinaryFunctorIdddZZZNS0_15binary_internal21div_floor_kernel_cudaERNS_18TensorIteratorBaseEENKUlvE1_clEvENKUlvE_clEvEUlddE_EEEEvS6_RKT_EUliE_EEviT1_ --------------------------
	.section	.text._ZN2at6native18elementwise_kernelILi128ELi4EZNS0_15gpu_kernel_implINS0_13BinaryFunctorIdddZZZNS0_15binary_internal21div_floor_kernel_cudaERNS_18TensorIteratorBaseEENKUlvE1_clEvENKUlvE_clEvEUlddE_EEEEvS6_RKT_EUliE_EEviT1_,"ax",@progbits
	.align	128
        .global         _ZN2at6native18elementwise_kernelILi128ELi4EZNS0_15gpu_kernel_implINS0_13BinaryFunctorIdddZZZNS0_15binary_internal21div_floor_kernel_cudaERNS_18TensorIteratorBaseEENKUlvE1_clEvENKUlvE_clEvEUlddE_EEEEvS6_RKT_EUliE_EEviT1_
        .type           _ZN2at6native18elementwise_kernelILi128ELi4EZNS0_15gpu_kernel_implINS0_13BinaryFunctorIdddZZZNS0_15binary_internal21div_floor_kernel_cudaERNS_18TensorIteratorBaseEENKUlvE1_clEvENKUlvE_clEvEUlddE_EEEEvS6_RKT_EUliE_EEviT1_,@function
        .size           _ZN2at6native18elementwise_kernelILi128ELi4EZNS0_15gpu_kernel_implINS0_13BinaryFunctorIdddZZZNS0_15binary_internal21div_floor_kernel_cudaERNS_18TensorIteratorBaseEENKUlvE1_clEvENKUlvE_clEvEUlddE_EEEEvS6_RKT_EUliE_EEviT1_,(.L_x_37678 - _ZN2at6native18elementwise_kernelILi128ELi4EZNS0_15gpu_kernel_implINS0_13BinaryFunctorIdddZZZNS0_15binary_internal21div_floor_kernel_cudaERNS_18TensorIteratorBaseEENKUlvE1_clEvENKUlvE_clEvEUlddE_EEEEvS6_RKT_EUliE_EEviT1_)
        .other          _ZN2at6native18elementwise_kernelILi128ELi4EZNS0_15gpu_kernel_implINS0_13BinaryFunctorIdddZZZNS0_15binary_internal21div_floor_kernel_cudaERNS_18TensorIteratorBaseEENKUlvE1_clEvENKUlvE_clEvEUlddE_EEEEvS6_RKT_EUliE_EEviT1_,@"STO_CUDA_ENTRY STV_DEFAULT"
_ZN2at6native18elementwise_kernelILi128ELi4EZNS0_15gpu_kernel_implINS0_13BinaryFunctorIdddZZZNS0_15binary_internal21div_floor_kernel_cudaERNS_18TensorIteratorBaseEENKUlvE1_clEvENKUlvE_clEvEUlddE_EEEEvS6_RKT_EUliE_EEviT1_:
.text._ZN2at6native18elementwise_kernelILi128ELi4EZNS0_15gpu_kernel_implINS0_13BinaryFunctorIdddZZZNS0_15binary_internal21div_floor_kernel_cudaERNS_18TensorIteratorBaseEENKUlvE1_clEvENKUlvE_clEvEUlddE_EEEEvS6_RKT_EUliE_EEviT1_:
        /* <DEDUP_REMOVED lines=363> */
.L_x_12246:
        /* <DEDUP_REMOVED lines=19> */
[----:B--2---:R0:W1:Y:S01]  /*17e0*/  I2F.F64.S16 R16, R2 ;  /* 0x0000000200107312 */ /* 0x0040620000101c00 */
[----:B------:R-:W-:Y:S05]  /*17f0*/  BRA `(.L_x_12252) ;  /* 0x0000000c007c7947 */ /* 0x000fea0003800000 */
.L_x_12250:
[----:B------:R-:W2:Y:S02]  /*1800*/  LDG.E.U8 R2, desc[UR36][R2.64] ;  /* 0x0000002402027981 */ /* 0x000ea4000c1e1100 */
[----:B--2---:R0:W1:Y:S01]  /*1810*/  I2F.F64.U16 R16, R2 ;  /* 0x0000000200107312 */ /* 0x0040620000101800 */
[----:B------:R-:W-:Y:S05]  /*1820*/  BRA `(.L_x_12252) ;  /* 0x0000000c00707947 */ /* 0x000fea0003800000 */
.L_x_12249:
[----:B------:R-:W-:-:S13]  /*1830*/  ISETP.NE.AND P0, PT, R4, 0x2, PT ;  /* 0x000000020400780c */ /* 0x000fda0003f05270 */
[----:B------:R-:W-:Y:S05]  /*1840*/  @!P0 BRA `(.L_x_12253) ;  /* 0x0000000000288947 */ /* 0x000fea0003800000 */
[----:B------:R-:W-:-:S13]  /*1850*/  ISETP.NE.AND P0, PT, R4, 0x3, PT ;  /* 0x000000030400780c */ /* 0x000fda0003f05270 */
[----:B------:R-:W-:Y:S05]  /*1860*/  @!P0 BRA `(.L_x_12254) ;  /* 0x0000000000148947 */ /* 0x000fea0003800000 */
[----:B------:R-:W-:-:S13]  /*1870*/  ISETP.NE.AND P0, PT, R4, 0x4, PT ;  /* 0x000000040400780c */ /* 0x000fda0003f05270 */
[----:B------:R-:W-:Y:S05]  /*1880*/  @P0 BRA `(.L_x_12251) ;  /* 0x0000000800fc0947 */ /* 0x000fea0003800000 */
[----:B------:R-:W2:Y:S02]  /*1890*/  LDG.E.64 R16, desc[UR36][R2.64] ;  /* 0x0000002402107981 */ /* 0x000ea4000c1e1b00 */
[----:B--2---:R-:W0:Y:S01]  /*18a0*/  I2F.F64.S64 R16, R16 ;  /* 0x0000001000107312 */ /* 0x004e220000301c00 */
[----:B------:R-:W-:Y:S05]  /*18b0*/  BRA `(.L_x_12252) ;  /* 0x0000000c004c7947 */ /* 0x000fea0003800000 */
.L_x_12254:
[----:B------:R-:W2:Y:S02]  /*18c0*/  LDG.E R2, desc[UR36][R2.64] ;  /* 0x0000002402027981 */ /* 0x000ea4000c1e1900 */
[----:B--2---:R0:W1:Y:S01]  /*18d0*/  I2F.F64 R16, R2 ;  /* 0x0000000200107312 */ /* 0x0040620000201c00 */
[----:B------:R-:W-:Y:S05]  /*18e0*/  BRA `(.L_x_12252) ;  /* 0x0000000c00407947 */ /* 0x000fea0003800000 */
.L_x_12253:
[----:B------:R-:W2:Y:S02]  /*18f0*/  LDG.E.U16 R2, desc[UR36][R2.64] ;  /* 0x0000002402027981 */ /* 0x000ea4000c1e1500 */
[----:B--2---:R0:W1:Y:S01]  /*1900*/  I2F.F64.S16 R16, R2 ;  /* 0x0000000200107312 */ /* 0x0040620000101c00 */
[----:B------:R-:W-:Y:S05]  /*1910*/  BRA `(.L_x_12252) ;  /* 0x0000000c00347947 */ /* 0x000fea0003800000 */
.L_x_12248:
[----:B------:R-:W-:-:S13]  /*1920*/  ISETP.GT.AND P0, PT, R4, 0x6, PT ;  /* 0x000000060400780c */ /* 0x000fda0003f04270 */
[----:B------:R-:W-:Y:S05]  /*1930*/  @P0 BRA `(.L_x_12255) ;  /* 0x0000000000340947 */ /* 0x000fea0003800000 */
[----:B------:R-:W-:-:S13]  /*1940*/  ISETP.NE.AND P0, PT, R4, 0x5, PT ;  /* 0x000000050400780c */ /* 0x000fda0003f05270 */
[----:B------:R-:W-:Y:S05]  /*1950*/  @!P0 BRA `(.L_x_12256) ;  /* 0x0000000000188947 */ /* 0x000fea0003800000 */
[----:B------:R-:W-:-:S13]  /*1960*/  ISETP.NE.AND P0, PT, R4, 0x6, PT ;  /* 0x000000060400780c */ /* 0x000fda0003f05270 */
[----:B------:R-:W-:Y:S05]  /*1970*/  @P0 BRA `(.L_x_12251) ;  /* 0x0000000800c00947 */ /* 0x000fea0003800000 */
[----:B------:R-:W2:Y:S02]  /*1980*/  LDG.E R16, desc[UR36][R2.64] ;  /* 0x0000002402107981 */ /* 0x000ea4000c1e1900 */
[----:B--2---:R-:W-:-:S06]  /*1990*/  FMUL.FTZ R16, R16, 1 ;  /* 0x3f80000010107820 */ /* 0x004fcc0000410000 */
[----:B------:R-:W0:Y:S01]  /*19a0*/  F2F.F64.F32 R16, R16 ;  /* 0x0000001000107310 */ /* 0x000e220000201800 */
[----:B------:R-:W-:Y:S05]  /*19b0*/  BRA `(.L_x_12252) ;  /* 0x0000000c000c7947 */ /* 0x000fea0003800000 */
.L_x_12256:
[----:B------:R-:W2:Y:S02]  /*19c0*/  LDG.E.U16 R0, desc[UR36][R2.64] ;  /* 0x0000002402007981 */ /* 0x000ea4000c1e1500 */
[----:B--2---:R-:W-:-:S05]  /*19d0*/  HADD2.F32 R0, -RZ, R0.H0_H0 ;  /* 0x20000000ff007230 */ /* 0x004fca0000004100 */
[----:B------:R-:W-:-:S04]  /*19e0*/  FMUL.FTZ R0, R0, 1 ;  /* 0x3f80000000007820 */ /* 0x000fc80000410000 */
[----:B------:R0:W1:Y:S01]  /*19f0*/  F2F.F64.F32 R16, R0 ;  /* 0x0000000000107310 */ /* 0x0000620000201800 */
[----:B------:R-:W-:Y:S05]  /*1a00*/  BRA `(.L_x_12252) ;  /* 0x0000000800f87947 */ /* 0x000fea0003800000 */
.L_x_12255:
[----:B------:R-:W-:-:S13]  /*1a10*/  ISETP.NE.AND P0, PT, R4, 0x7, PT ;  /* 0x000000070400780c */ /* 0x000fda0003f05270 */
[----:B------:R-:W-:Y:S05]  /*1a20*/  @!P0 BRA `(.L_x_12257) ;  /* 0x0000000000348947 */ /* 0x000fea0003800000 */
        /* <DEDUP_REMOVED lines=8> */
.L_x_12258:
[----:B------:R-:W2:Y:S02]  /*1ab0*/  LDG.E.U16 R2, desc[UR36][R2.64] ;  /* 0x0000002402027981 */ /* 0x000ea4000c1e1500 */
[----:B--2---:R-:W-:-:S05]  /*1ac0*/  HADD2.F32 R0, -RZ, R2.H0_H0 ;  /* 0x20000002ff007230 */ /* 0x004fca0000004100 */
[----:B------:R-:W-:-:S04]  /*1ad0*/  FMUL.FTZ R0, R0, 1 ;  /* 0x3f80000000007820 */ /* 0x000fc80000410000 */
[----:B------:R0:W1:Y:S01]  /*1ae0*/  F2F.F64.F32 R16, R0 ;  /* 0x0000000000107310 */ /* 0x0000620000201800 */
[----:B------:R-:W-:Y:S05]  /*1af0*/  BRA `(.L_x_12252) ;  /* 0x0000000800bc7947 */ /* 0x000fea0003800000 */
.L_x_12257:
[----:B------:R0:W5:Y:S01]  /*1b00*/  LDG.E.64 R16, desc[UR36][R2.64] ;  /* 0x0000002402107981 */ /* 0x000162000c1e1b00 */
[----:B------:R-:W-:Y:S05]  /*1b10*/  BRA `(.L_x_12252) ;  /* 0x0000000800b47947 */ /* 0x000fea0003800000 */
.L_x_12247:
        /* <DEDUP_REMOVED lines=8> */
[----:B------:R-:W2:Y:S01]  /*1ba0*/  LDG.E.U8 R2, desc[UR36][R2.64] ;  /* 0x0000002402027981 */ /* 0x000ea2000c1e1100 */
[----:B------:R-:W-:Y:S01]  /*1bb0*/  IMAD.MOV.U32 R16, RZ, RZ, RZ ;  /* 0x000000ffff107224 */ /* 0x000fe200078e00ff */
[----:B--2---:R-:W-:-:S04]  /*1bc0*/  ISETP.NE.AND P0, PT, R2, RZ, PT ;  /* 0x000000ff0200720c */ /* 0x004fc80003f05270 */
[----:B------:R-:W-:Y:S01]  /*1bd0*/  FSEL R17, RZ, 1.875, !P0 ;  /* 0x3ff00000ff117808 */ /* 0x000fe20004000000 */
[----:B------:R-:W-:Y:S08]  /*1be0*/  BRA `(.L_x_12252) ;  /* 0x0000000800807947 */ /* 0x000ff00003800000 */
.L_x_12261:
[----:B------:R0:W5:Y:S01]  /*1bf0*/  LDG.E.64 R16, desc[UR36][R2.64] ;  /* 0x0000002402107981 */ /* 0x000162000c1e1b00 */
[----:B------:R-:W-:Y:S05]  /*1c00*/  BRA `(.L_x_12252) ;  /* 0x0000000800787947 */ /* 0x000fea0003800000 */
.L_x_12260:
        /* <DEDUP_REMOVED lines=24> */
[----:B------:R-:W-:-:S05]  /*1d90*/  LOP3.LUT R5, R5, 0x80000000, R0, 0xf8, !PT ;  /* 0x8000000005057812 */ /* 0x000fca00078ef800 */
[----:B------:R-:W-:-:S04]  /*1da0*/  FMUL.FTZ R5, R5, 1 ;  /* 0x3f80000005057820 */ /* 0x000fc80000410000 */
[----:B------:R0:W1:Y:S01]  /*1db0*/  F2F.F64.F32 R16, R5 ;  /* 0x0000000500107310 */ /* 0x0000620000201800 */
[----:B------:R-:W-:Y:S05]  /*1dc0*/  BRA `(.L_x_12252) ;  /* 0x0000000800087947 */ /* 0x000fea0003800000 */
.L_x_12263:
        /* <DEDUP_REMOVED lines=11> */
[----:B------:R-:W-:-:S05]  /*1e80*/  LOP3.LUT R4, R4, 0x80000000, R5, 0xf8, !PT ;  /* 0x8000000004047812 */ /* 0x000fca00078ef805 */
[----:B------:R-:W-:-:S04]  /*1e90*/  FMUL.FTZ R4, R4, 1 ;  /* 0x3f80000004047820 */ /* 0x000fc80000410000 */
[----:B------:R0:W1:Y:S01]  /*1ea0*/  F2F.F64.F32 R16, R4 ;  /* 0x0000000400107310 */ /* 0x0000620000201800 */
[----:B------:R-:W-:Y:S05]  /*1eb0*/  BRA `(.L_x_12252) ;  /* 0x0000000400cc7947 */ /* 0x000fea0003800000 */
.L_x_12262:
[----:B------:R-:W2:Y:S02]  /*1ec0*/  LDG.E.U16 R0, desc[UR36][R2.64] ;  /* 0x0000002402007981 */ /* 0x000ea4000c1e1500 */
[----:B--2---:R-:W-:-:S04]  /*1ed0*/  IMAD.U32 R0, R0, 0x10000, RZ ;  /* 0x0001000000007824 */ /* 0x004fc800078e00ff */
[----:B------:R-:W-:-:S04]  /*1ee0*/  FMUL.FTZ R0, R0, 1 ;  /* 0x3f80000000007820 */ /* 0x000fc80000410000 */
[----:B------:R0:W1:Y:S01]  /*1ef0*/  F2F.F64.F32 R16, R0 ;  /* 0x0000000000107310 */ /* 0x0000620000201800 */
[----:B------:R-:W-:Y:S05]  /*1f00*/  BRA `(.L_x_12252) ;  /* 0x0000000400b87947 */ /* 0x000fea0003800000 */
.L_x_12259:
        /* <DEDUP_REMOVED lines=9> */
[----:B--2---:R0:W1:Y:S01]  /*1fa0*/  I2F.F64.U16 R16, R2 ;  /* 0x0000000200107312 */ /* 0x0040620000101800 */
[----:B------:R-:W-:Y:S05]  /*1fb0*/  BRA `(.L_x_12252) ;  /* 0x00000004008c7947 */ /* 0x000fea0003800000 */
.L_x_12266:
        /* <DEDUP_REMOVED lines=21> */
.L_x_12270:
[----:B------:R-:W-:Y:S05]  /*2110*/  BSYNC B1 ;  /* 0x0000000000017941 */ /* 0x000fea0003800000 */
.L_x_12269:
[----:B------:R-:W-:Y:S01]  /*2120*/  LEA R3, R0, 0x3b800000, 0x17 ;  /* 0x3b80000000037811 */ /* 0x000fe200078eb8ff */
[----:B------:R-:W-:-:S05]  /*2130*/  IMAD.SHL.U32 R0, R2, 0x100000, RZ ;  /* 0x0010000002007824 */ /* 0x000fca00078e00ff */
[----:B------:R-:W-:-:S07]  /*2140*/  LOP3.LUT R0, R3, R0, R4, 0xfe, !PT ;  /* 0x0000000003007212 */ /* 0x000fce00078efe04 */
.L_x_12268:
[----:B------:R-:W-:Y:S05]  /*2150*/  BSYNC B0 ;  /* 0x0000000000007941 */ /* 0x000fea0003800000 */
.L_x_12267:
[----:B------:R-:W-:-:S04]  /*2160*/  FMUL.FTZ R0, R0, 1 ;  /* 0x3f80000000007820 */ /* 0x000fc80000410000 */
[----:B------:R2:W3:Y:S01]  /*2170*/  F2F.F64.F32 R16, R0 ;  /* 0x0000000000107310 */ /* 0x0004e20000201800 */
[----:B------:R-:W-:Y:S05]  /*2180*/  BRA `(.L_x_12252) ;  /* 0x0000000400187947 */ /* 0x000fea0003800000 */
.L_x_12265:
        /* <DEDUP_REMOVED lines=21> */
.L_x_12274:
[----:B------:R-:W-:Y:S05]  /*22e0*/  BSYNC B1 ;  /* 0x0000000000017941 */ /* 0x000fea0003800000 */
.L_x_12273:
[----:B------:R-:W-:Y:S01]  /*22f0*/  LEA R3, R0, 0x37800000, 0x17 ;  /* 0x3780000000037811 */ /* 0x000fe200078eb8ff */
[----:B------:R-:W-:-:S05]  /*2300*/  IMAD.SHL.U32 R0, R2, 0x200000, RZ ;  /* 0x0020000002007824 */ /* 0x000fca00078e00ff */
[----:B------:R-:W-:-:S07]  /*2310*/  LOP3.LUT R0, R3, R0, R4, 0xfe, !PT ;  /* 0x0000000003007212 */ /* 0x000fce00078efe04 */
.L_x_12272:
[----:B------:R-:W-:Y:S05]  /*2320*/  BSYNC B0 ;  /* 0x0000000000007941 */ /* 0x000fea0003800000 */
.L_x_12271:
[----:B------:R-:W-:-:S04]  /*2330*/  FMUL.FTZ R0, R0, 1 ;  /* 0x3f80000000007820 */ /* 0x000fc80000410000 */
[----:B------:R4:W0:Y:S01]  /*2340*/  F2F.F64.F32 R16, R0 ;  /* 0x0000000000107310 */ /* 0x0008220000201800 */
[----:B------:R-:W-:Y:S05]  /*2350*/  BRA `(.L_x_12252) ;  /* 0x0000000000a47947 */ /* 0x000fea0003800000 */
.L_x_12264:
        /* <DEDUP_REMOVED lines=14> */
.L_x_12278:
[----:B------:R-:W-:Y:S05]  /*2440*/  BSYNC B0 ;  /* 0x0000000000007941 */ /* 0x000fea0003800000 */
.L_x_12277:
[----:B------:R-:W-:-:S04]  /*2450*/  FMUL.FTZ R0, R0, 1 ;  /* 0x3f80000000007820 */ /* 0x000fc80000410000 */
[----:B------:R0:W1:Y:S01]  /*2460*/  F2F.F64.F32 R16, R0 ;  /* 0x0000000000107310 */ /* 0x0000620000201800 */
[----:B------:R-:W-:Y:S05]  /*2470*/  BRA `(.L_x_12252) ;  /* 0x00000000005c7947 */ /* 0x000fea0003800000 */
.L_x_12251:
        /* <DEDUP_REMOVED lines=16> */
.L_x_12279:
[----:B------:R-:W-:Y:S01]  /*2580*/  CS2R R16, SRZ ;  /* 0x0000000000107805 */ /* 0x000fe2000001ff00 */
[----:B------:R-:W-:Y:S06]  /*2590*/  BRA `(.L_x_12252) ;  /* 0x0000000000147947 */ /* 0x000fec0003800000 */
.L_x_12276:
[----:B------:R-:W2:Y:S02]  /*25a0*/  LDG.E.64 R16, desc[UR36][R2.64] ;  /* 0x0000002402107981 */ /* 0x000ea4000c1e1b00 */
[----:B--2---:R-:W0:Y:S01]  /*25b0*/  I2F.F64.U64 R16, R16 ;  /* 0x0000001000107312 */ /* 0x004e220000301800 */
[----:B------:R-:W-:Y:S05]  /*25c0*/  BRA `(.L_x_12252) ;  /* 0x0000000000087947 */ /* 0x000fea0003800000 */
.L_x_12275:
[----:B------:R-:W2:Y:S02]  /*25d0*/  LDG.E R2, desc[UR36][R2.64] ;  /* 0x0000002402027981 */ /* 0x000ea4000c1e1900 */
[----:B--2---:R0:W1:Y:S02]  /*25e0*/  I2F.F64.U32 R16, R2 ;  /* 0x0000000200107312 */ /* 0x0040640000201800 */
.L_x_12252:
[----:B0-----:R-:W2:Y:S01]  /*25f0*/  LDC.U8 R2, c[0x0][0x493] ;  /* 0x000124c0ff027b82 */ /* 0x001ea20000000000 */
[----:B------:R-:W-:Y:S02]  /*2600*/  ULDC.64 UR4, c[0x0][0x488] ;  /* 0x0001220000047ab9 */ /* 0x000fe40000000a00 */
[----:B------:R-:W-:-:S05]  /*2610*/  IADD3 R22, P1, R22, UR4, RZ ;  /* 0x0000000416167c10 */ /* 0x000fca000ff3e0ff */
[----:B------:R-:W-:Y:S01]  /*2620*/  IMAD.X R23, RZ, RZ, UR5, P1 ;  /* 0x00000005ff177e24 */ /* 0x000fe200088e06ff */
[----:B--2-4-:R-:W-:-:S04]  /*2630*/  PRMT R0, R2, 0x9910, RZ ;  /* 0x0000991002007816 */ /* 0x014fc800000000ff */
        /* <DEDUP_REMOVED lines=11> */
[----:B--2---:R0:W2:Y:S01]  /*26f0*/  I2F.F64.S16 R28, R22 ;  /* 0x00000016001c7312 */ /* 0x0040a20000101c00 */
[----:B------:R-:W-:Y:S05]  /*2700*/  BRA `(.L_x_12285) ;  /* 0x0000000c007c7947 */ /* 0x000fea0003800000 */
.L_x_12283:
[----:B------:R-:W2:Y:S02]  /*2710*/  LDG.E.U8 R22, desc[UR36][R22.64] ;  /* 0x0000002416167981 */ /* 0x000ea4000c1e1100 */
[----:B--2---:R0:W2:Y:S01]  /*2720*/  I2F.F64.U16 R28, R22 ;  /* 0x00000016001c7312 */ /* 0x0040a20000101800 */
[----:B------:R-:W-:Y:S05]  /*2730*/  BRA `(.L_x_12285) ;  /* 0x0000000c00707947 */ /* 0x000fea0003800000 */
.L_x_12282:
        /* <DEDUP_REMOVED lines=9> */
.L_x_12287:
[----:B------:R-:W2:Y:S02]  /*27d0*/  LDG.E R22, desc[UR36][R22.64] ;  /* 0x0000002416167981 */ /* 0x000ea4000c1e1900 */
[----:B--2---:R2:W4:Y:S01]  /*27e0*/  I2F.F64 R28, R22 ;  /* 0x00000016001c7312 */ /* 0x0045220000201c00 */
[----:B------:R-:W-:Y:S05]  /*27f0*/  BRA `(.L_x_12285) ;  /* 0x0000000c00407947 */ /* 0x000fea0003800000 */
.L_x_12286:
[----:B------:R-:W2:Y:S02]  /*2800*/  LDG.E.U16 R22, desc[UR36][R22.64] ;  /* 0x0000002416167981 */ /* 0x000ea4000c1e1500 */
[----:B--2---:R0:W2:Y:S01]  /*2810*/  I2F.F64.S16 R28, R22 ;  /* 0x00000016001c7312 */ /* 0x0040a20000101c00 */
[----:B------:R-:W-:Y:S05]  /*2820*/  BRA `(.L_x_12285) ;  /* 0x0000000c00347947 */ /* 0x000fea0003800000 */
.L_x_12281:
        /* <DEDUP_REMOVED lines=10> */
.L_x_12289:
[----:B------:R-:W2:Y:S02]  /*28d0*/  LDG.E.U16 R0, desc[UR36][R22.64] ;  /* 0x0000002416007981 */ /* 0x000ea4000c1e1500 */
[----:B--2---:R-:W-:-:S05]  /*28e0*/  HADD2.F32 R0, -RZ, R0.H0_H0 ;  /* 0x20000000ff007230 */ /* 0x004fca0000004100 */
[----:B------:R-:W-:-:S04]  /*28f0*/  FMUL.FTZ R0, R0, 1 ;  /* 0x3f80000000007820 */ /* 0x000fc80000410000 */
[----:B------:R0:W2:Y:S01]  /*2900*/  F2F.F64.F32 R28, R0 ;  /* 0x00000000001c7310 */ /* 0x0000a20000201800 */
[----:B------:R-:W-:Y:S05]  /*2910*/  BRA `(.L_x_12285) ;  /* 0x0000000800f87947 */ /* 0x000fea0003800000 */
.L_x_12288:
        /* <DEDUP_REMOVED lines=10> */
.L_x_12291:
[----:B------:R-:W2:Y:S02]  /*29c0*/  LDG.E.U16 R22, desc[UR36][R22.64] ;  /* 0x0000002416167981 */ /* 0x000ea4000c1e1500 */
[----:B--2---:R-:W-:-:S05]  /*29d0*/  HADD2.F32 R0, -RZ, R22.H0_H0 ;  /* 0x20000016ff007230 */ /* 0x004fca0000004100 */
[----:B------:R-:W-:-:S04]  /*29e0*/  FMUL.FTZ R0, R0, 1 ;  /* 0x3f80000000007820 */ /* 0x000fc80000410000 */
[----:B------:R0:W2:Y:S01]  /*29f0*/  F2F.F64.F32 R28, R0 ;  /* 0x00000000001c7310 */ /* 0x0000a20000201800 */
[----:B------:R-:W-:Y:S05]  /*2a00*/  BRA `(.L_x_12285) ;  /* 0x0000000800bc7947 */ /* 0x000fea0003800000 */
.L_x_12290:
[----:B------:R0:W5:Y:S01]  /*2a10*/  LDG.E.64 R28, desc[UR36][R22.64] ;  /* 0x00000024161c7981 */ /* 0x000162000c1e1b00 */
[----:B------:R-:W-:Y:S05]  /*2a20*/  BRA `(.L_x_12285) ;  /* 0x0000000800b47947 */ /* 0x000fea0003800000 */
.L_x_12280:
        /* <DEDUP_REMOVED lines=13> */
.L_x_12294:
[----:B------:R0:W5:Y:S01]  /*2b00*/  LDG.E.64 R28, desc[UR36][R22.64] ;  /* 0x00000024161c7981 */ /* 0x000162000c1e1b00 */
[----:B------:R-:W-:Y:S05]  /*2b10*/  BRA `(.L_x_12285) ;  /* 0x0000000800787947 */ /* 0x000fea0003800000 */
.L_x_12293:
        /* <DEDUP_REMOVED lines=24> */
[----:B------:R-:W-:-:S05]  /*2ca0*/  LOP3.LUT R3, R3, 0x80000000, R0, 0xf8, !PT ;  /* 0x8000000003037812 */ /* 0x000fca00078ef800 */
[----:B------:R-:W-:-:S04]  /*2cb0*/  FMUL.FTZ R3, R3, 1 ;  /* 0x3f80000003037820 */ /* 0x000fc80000410000 */
[----:B------:R0:W2:Y:S01]  /*2cc0*/  F2F.F64.F32 R28, R3 ;  /* 0x00000003001c7310 */ /* 0x0000a20000201800 */
[----:B------:R-:W-:Y:S05]  /*2cd0*/  BRA `(.L_x_12285) ;  /* 0x0000000800087947 */ /* 0x000fea0003800000 */
.L_x_12296:
        /* <DEDUP_REMOVED lines=11> */
[----:B------:R-:W-:-:S05]  /*2d90*/  LOP3.LUT R2, R2, 0x80000000, R3, 0xf8, !PT ;  /* 0x8000000002027812 */ /* 0x000fca00078ef803 */
[----:B------:R-:W-:-:S04]  /*2da0*/  FMUL.FTZ R2, R2, 1 ;  /* 0x3f80000002027820 */ /* 0x000fc80000410000 */
[----:B------:R0:W2:Y:S01]  /*2db0*/  F2F.F64.F32 R28, R2 ;  /* 0x00000002001c7310 */ /* 0x0000a20000201800 */
[----:B------:R-:W-:Y:S05]  /*2dc0*/  BRA `(.L_x_12285) ;  /* 0x0000000400cc7947 */ /* 0x000fea0003800000 */
.L_x_12295:
[----:B------:R-:W2:Y:S02]  /*2dd0*/  LDG.E.U16 R0, desc[UR36][R22.64] ;  /* 0x0000002416007981 */ /* 0x000ea4000c1e1500 */
[----:B--2---:R-:W-:-:S04]  /*2de0*/  IMAD.U32 R0, R0, 0x10000, RZ ;  /* 0x0001000000007824 */ /* 0x004fc800078e00ff */
[----:B------:R-:W-:-:S04]  /*2df0*/  FMUL.FTZ R0, R0, 1 ;  /* 0x3f80000000007820 */ /* 0x000fc80000410000 */
[----:B------:R0:W2:Y:S01]  /*2e00*/  F2F.F64.F32 R28, R0 ;  /* 0x00000000001c7310 */ /* 0x0000a20000201800 */
[----:B------:R-:W-:Y:S05]  /*2e10*/  BRA `(.L_x_12285) ;  /* 0x0000000400b87947 */ /* 0x000fea0003800000 */
.L_x_12292:
        /* <DEDUP_REMOVED lines=9> */
[----:B--2---:R0:W2:Y:S01]  /*2eb0*/  I2F.F64.U16 R28, R22 ;  /* 0x00000016001c7312 */ /* 0x0040a20000101800 */
[----:B------:R-:W-:Y:S05]  /*2ec0*/  BRA `(.L_x_12285) ;  /* 0x00000004008c7947 */ /* 0x000fea0003800000 */
.L_x_12299:
        /* <DEDUP_REMOVED lines=21> */
.L_x_12303:
[----:B------:R-:W-:Y:S05]  /*3020*/  BSYNC B1 ;  /* 0x0000000000017941 */ /* 0x000fea0003800000 */
.L_x_12302:
[----:B------:R-:W-:Y:S01]  /*3030*/  LEA R3, R0, 0x3b800000, 0x17 ;  /* 0x3b80000000037811 */ /* 0x000fe200078eb8ff */
[----:B------:R-:W-:-:S05]  /*3040*/  IMAD.SHL.U32 R0, R2, 0x100000, RZ ;  /* 0x0010000002007824 */ /* 0x000fca00078e00ff */
[----:B------:R-:W-:-:S07]  /*3050*/  LOP3.LUT R0, R3, R0, R4, 0xfe, !PT ;  /* 0x0000000003007212 */ /* 0x000fce00078efe04 */
.L_x_12301:
[----:B------:R-:W-:Y:S05]  /*3060*/  BSYNC B0 ;  /* 0x0000000000007941 */ /* 0x000fea0003800000 */
.L_x_12300:
[----:B------:R-:W-:-:S04]  /*3070*/  FMUL.FTZ R0, R0, 1 ;  /* 0x3f80000000007820 */ /* 0x000fc80000410000 */
[----:B------:R0:W2:Y:S01]  /*3080*/  F2F.F64.F32 R28, R0 ;  /* 0x00000000001c7310 */ /* 0x0000a20000201800 */
[----:B------:R-:W-:Y:S05]  /*3090*/  BRA `(.L_x_12285) ;  /* 0x0000000400187947 */ /* 0x000fea0003800000 */
.L_x_12298:
        /* <DEDUP_REMOVED lines=21> */
.L_x_12307:
[----:B------:R-:W-:Y:S05]  /*31f0*/  BSYNC B1 ;  /* 0x0000000000017941 */ /* 0x000fea0003800000 */
.L_x_12306:
[----:B------:R-:W-:Y:S01]  /*3200*/  LEA R3, R0, 0x37800000, 0x17 ;  /* 0x3780000000037811 */ /* 0x000fe200078eb8ff */
[----:B------:R-:W-:-:S05]  /*3210*/  IMAD.SHL.U32 R0, R2, 0x200000, RZ ;  /* 0x0020000002007824 */ /* 0x000fca00078e00ff */
[----:B------:R-:W-:-:S07]  /*3220*/  LOP3.LUT R0, R3, R0, R4, 0xfe, !PT ;  /* 0x0000000003007212 */ /* 0x000fce00078efe04 */
.L_x_12305:
[----:B------:R-:W-:Y:S05]  /*3230*/  BSYNC B0 ;  /* 0x0000000000007941 */ /* 0x000fea0003800000 */
.L_x_12304:
[----:B------:R-:W-:-:S04]  /*3240*/  FMUL.FTZ R0, R0, 1 ;  /* 0x3f80000000007820 */ /* 0x000fc80000410000 */
[----:B------:R0:W2:Y:S01]  /*3250*/  F2F.F64.F32 R28, R0 ;  /* 0x00000000001c7310 */ /* 0x0000a20000201800 */
[----:B------:R-:W-:Y:S05]  /*3260*/  BRA `(.L_x_12285) ;  /* 0x0000000000a47947 */ /* 0x000fea0003800000 */
.L_x_12297:
        /* <DEDUP_REMOVED lines=14> */
.L_x_12311:
[----:B------:R-:W-:Y:S05]  /*3350*/  BSYNC B0 ;  /* 0x0000000000007941 */ /* 0x000fea0003800000 */
.L_x_12310:
[----:B------:R-:W-:-:S04]  /*3360*/  FMUL.FTZ R0, R0, 1 ;  /* 0x3f80000000007820 */ /* 0x000fc80000410000 */
[----:B------:R0:W2:Y:S01]  /*3370*/  F2F.F64.F32 R28, R0 ;  /* 0x00000000001c7310 */ /* 0x0000a20000201800 */
[----:B------:R-:W-:Y:S05]  /*3380*/  BRA `(.L_x_12285) ;  /* 0x00000000005c7947 */ /* 0x000fea0003800000 */
.L_x_12284:
        /* <DEDUP_REMOVED lines=15> */
[----:B-123-5:R-:W-:Y:S05]  /*3480*/  CALL.ABS.NOINC R2 ;  /* 0x0000000002007343 */ /* 0x02efea0003c00000 */
.L_x_12312:
[----:B------:R-:W-:Y:S01]  /*3490*/  CS2R R28, SRZ ;  /* 0x00000000001c7805 */ /* 0x000fe2000001ff00 */
[----:B------:R-:W-:Y:S06]  /*34a0*/  BRA `(.L_x_12285) ;  /* 0x0000000000147947 */ /* 0x000fec0003800000 */
.L_x_12309:
[----:B------:R-:W2:Y:S02]  /*34b0*/  LDG.E.64 R28, desc[UR36][R22.64] ;  /* 0x00000024161c7981 */ /* 0x000ea4000c1e1b00 */
[----:B--2---:R-:W0:Y:S01]  /*34c0*/  I2F.F64.U64 R28, R28 ;  /* 0x0000001c001c7312 */ /* 0x004e220000301800 */
[----:B------:R-:W-:Y:S05]  /*34d0*/  BRA `(.L_x_12285) ;  /* 0x0000000000087947 */ /* 0x000fea0003800000 */
.L_x_12308:
[----:B------:R-:W2:Y:S02]  /*34e0*/  LDG.E R22, desc[UR36][R22.64] ;  /* 0x0000002416167981 */ /* 0x000ea4000c1e1900 */
[----:B--2---:R0:W2:Y:S02]  /*34f0*/  I2F.F64.U32 R28, R22 ;  /* 0x00000016001c7312 */ /* 0x0040a40000201800 */
.L_x_12285:
[----:B0-2-45:R-:W-:Y:S01]  /*3500*/  DSETP.NEU.AND P0, PT, R28, RZ, PT ;  /* 0x000000ff1c00722a */ /* 0x035fe20003f0d000 */
[----:B------:R-:W-:-:S13]  /*3510*/  BSSY B0, `(.L_x_12313) ;  /* 0x0000156000007945 */ /* 0x000fda0003800000 */
[----:B------:R-:W-:Y:S05]  /*3520*/  @P0 BRA `(.L_x_12314) ;  /* 0x00000000006c0947 */ /* 0x000fea0003800000 */
[----:B------:R-:W0:Y:S01]  /*3530*/  MUFU.RCP64H R3, R29 ;  /* 0x0000001d00037308 */ /* 0x000e220000001800 */
[----:B------:R-:W-:Y:S01]  /*3540*/  IMAD.MOV.U32 R2, RZ, RZ, 0x1 ;  /* 0x00000001ff027424 */ /* 0x000fe200078e00ff */
[----:B-1-3--:R-:W-:Y:S01]  /*3550*/  FSETP.GEU.AND P1, PT, |R17|, 6.5827683646048100446e-37, PT ;  /* 0x036000001100780b */ /* 0x00afe20003f2e200 */
[----:B------:R-:W-:Y:S04]  /*3560*/  BSSY B2, `(.L_x_12315) ;  /* 0x0000014000027945 */ /* 0x000fe80003800000 */
[----:B0-----:R-:W-:-:S08]  /*3570*/  DFMA R4, R2, -R28, 1 ;  /* 0x3ff000000204742b */ /* 0x001fd0000000081c */
[----:B------:R-:W-:-:S08]  /*3580*/  DFMA R4, R4, R4, R4 ;  /* 0x000000040404722b */ /* 0x000fd00000000004 */
[----:B------:R-:W-:-:S08]  /*3590*/  DFMA R4, R2, R4, R2 ;  /* 0x000000040204722b */ /* 0x000fd00000000002 */
[----:B------:R-:W-:-:S08]  /*35a0*/  DFMA R2, R4, -R28, 1 ;  /* 0x3ff000000402742b */ /* 0x000fd0000000081c */
[----:B------:R-:W-:-:S08]  /*35b0*/  DFMA R2, R4, R2, R4 ;  /* 0x000000020402722b */ /* 0x000fd00000000004 */
[----:B------:R-:W-:-:S08]  /*35c0*/  DMUL R4, R2, R16 ;  /* 0x0000001002047228 */ /* 0x000fd00000000000 */
[----:B------:R-:W-:-:S08]  /*35d0*/  DFMA R6, R4, -R28, R16 ;  /* 0x8000001c0406722b */ /* 0x000fd00000000010 */
[----:B------:R-:W-:-:S10]  /*35e0*/  DFMA R2, R2, R6, R4 ;  /* 0x000000060202722b */ /* 0x000fd40000000004 */
[----:B------:R-:W-:-:S05]  /*35f0*/  FFMA R0, RZ, R29, R3 ;  /* 0x0000001dff007223 */ /* 0x000fca0000000003 */
[----:B------:R-:W-:-:S13]  /*3600*/  FSETP.GT.AND P0, PT, |R0|, 1.469367938527859385e-39, PT ;  /* 0x001000000000780b */ /* 0x000fda0003f04200 */
[----:B------:R-:W-:Y:S05]  /*3610*/  @P0 BRA P1, `(.L_x_12316) ;  /* 0x0000000000200947 */ /* 0x000fea0000800000 */
[----:B------:R-:W-:Y:S01]  /*3620*/  IMAD.MOV.U32 R12, RZ, RZ, R16 ;  /* 0x000000ffff0c7224 */ /* 0x000fe200078e0010 */
[----:B------:R-:W-:Y:S01]  /*3630*/  MOV R0, 0x3680 ;  /* 0x0000368000007802 */ /* 0x000fe20000000f00 */
[----:B------:R-:W-:Y:S02]  /*3640*/  IMAD.MOV.U32 R13, RZ, RZ, R17 ;  /* 0x000000ffff0d7224 */ /* 0x000fe400078e0011 */
[----:B------:R-:W-:Y:S02]  /*3650*/  IMAD.MOV.U32 R10, RZ, RZ, R28 ;  /* 0x000000ffff0a7224 */ /* 0x000fe400078e001c */
[----:B------:R-:W-:-:S07]  /*3660*/  IMAD.MOV.U32 R11, RZ, RZ, R29 ;  /* 0x000000ffff0b7224 */ /* 0x000fce00078e001d */
[----:B------:R-:W-:Y:S05]  /*3670*/  CALL.REL.NOINC `($__internal_0_$__cuda_sm20_div_rn_f64_full) ;  /* 0x0000013400cc7944 */ /* 0x000fea0003c00000 */
[----:B------:R-:W-:Y:S02]  /*3680*/  IMAD.MOV.U32 R2, RZ, RZ, R4 ;  /* 0x000000ffff027224 */ /* 0x000fe400078e0004 */
[----:B------:R-:W-:-:S07]  /*3690*/  IMAD.MOV.U32 R3, RZ, RZ, R5 ;  /* 0x000000ffff037224 */ /* 0x000fce00078e0005 */
.L_x_12316:
[----:B------:R-:W-:Y:S05]  /*36a0*/  BSYNC B2 ;  /* 0x0000000000027941 */ /* 0x000fea0003800000 */
.L_x_12315:
[----:B------:R-:W-:Y:S02]  /*36b0*/  IMAD.MOV.U32 R4, RZ, RZ, R2 ;  /* 0x000000ffff047224 */ /* 0x000fe400078e0002 */
[----:B------:R-:W-:Y:S01]  /*36c0*/  IMAD.MOV.U32 R5, RZ, RZ, R3 ;  /* 0x000000ffff057224 */ /* 0x000fe200078e0003 */
[----:B------:R-:W-:Y:S06]  /*36d0*/  BRA `(.L_x_12317) ;  /* 0x0000001000e47947 */ /* 0x000fec0003800000 */
.L_x_12314:
[----:B------:R-:W-:Y:S01]  /*36e0*/  LOP3.LUT R3, R29, 0x7fffffff, RZ, 0xc0, !PT ;  /* 0x7fffffff1d037812 */ /* 0x000fe200078ec0ff */
[----:B------:R-:W-:Y:S01]  /*36f0*/  BSSY B1, `(.L_x_12318) ;  /* 0x00000f8000017945 */ /* 0x000fe20003800000 */
[----:B-1-3--:R-:W-:Y:S01]  /*3700*/  LOP3.LUT R5, R17, 0x7fffffff, RZ, 0xc0, !PT ;  /* 0x7fffffff11057812 */ /* 0x00afe200078ec0ff */
[----:B------:R-:W-:Y:S01]  /*3710*/  IMAD.MOV.U32 R2, RZ, RZ, R28 ;  /* 0x000000ffff027224 */ /* 0x000fe200078e001c */
[----:B------:R-:W-:Y:S01]  /*3720*/  ISETP.GT.U32.AND P0, PT, R3, 0x7fefffff, PT ;  /* 0x7fefffff0300780c */ /* 0x000fe20003f04070 */
[----:B------:R-:W-:-:S03]  /*3730*/  IMAD.MOV.U32 R4, RZ, RZ, R16 ;  /* 0x000000ffff047224 */ /* 0x000fc600078e0010 */
[----:B------:R-:W-:-:S13]  /*3740*/  ISETP.GT.U32.OR P0, PT, R5, 0x7fefffff, P0 ;  /* 0x7fefffff0500780c */ /* 0x000fda0000704470 */
[----:B------:R-:W-:Y:S05]  /*3750*/  @P0 BRA `(.L_x_12319) ;  /* 0x0000000c00ac0947 */ /* 0x000fea0003800000 */
[----:B------:R-:W-:Y:S01]  /*3760*/  DSETP.NEU.AND P0, PT, R2, RZ, PT ;  /* 0x000000ff0200722a */ /* 0x000fe20003f0d000 */
[----:B------:R-:W-:Y:S02]  /*3770*/  IMAD.MOV.U32 R22, RZ, RZ, 0x0 ;  /* 0x00000000ff167424 */ /* 0x000fe400078e00ff */
[----:B------:R-:W-:-:S11]  /*3780*/  IMAD.MOV.U32 R23, RZ, RZ, -0x80000 ;  /* 0xfff80000ff177424 */ /* 0x000fd600078e00ff */
[----:B------:R-:W-:Y:S05]  /*3790*/  @!P0 BRA `(.L_x_12320) ;  /* 0x0000000c00b48947 */ /* 0x000fea0003800000 */
[----:B------:R-:W-:Y:S01]  /*37a0*/  DSETP.GE.AND P0, PT, R4, R2, PT ;  /* 0x000000020400722a */ /* 0x000fe20003f06000 */
[----:B------:R-:W-:Y:S02]  /*37b0*/  IMAD.MOV.U32 R22, RZ, RZ, R16 ;  /* 0x000000ffff167224 */ /* 0x000fe400078e0010 */
[----:B------:R-:W-:-:S11]  /*37c0*/  IMAD.MOV.U32 R23, RZ, RZ, R17 ;  /* 0x000000ffff177224 */ /* 0x000fd600078e0011 */
[----:B------:R-:W-:Y:S05]  /*37d0*/  @!P0 BRA `(.L_x_12320) ;  /* 0x0000000c00a48947 */ /* 0x000fea0003800000 */
[----:B------:R-:W-:Y:S01]  /*37e0*/  SHF.R.U32.HI R7, RZ, 0x14, R5 ;  /* 0x00000014ff077819 */ /* 0x000fe20000011605 */
[----:B------:R-:W-:Y:S01]  /*37f0*/  BSSY B2, `(.L_x_12321) ;  /* 0x0000021000027945 */ /* 0x000fe20003800000 */
[----:B------:R-:W-:Y:S02]  /*3800*/  SHF.R.U32.HI R0, RZ, 0x14, R3 ;  /* 0x00000014ff007819 */ /* 0x000fe40000011603 */
[----:B------:R-:W-:Y:S02]  /*3810*/  ISETP.NE.AND P0, PT, R7, RZ, PT ;  /* 0x000000ff0700720c */ /* 0x000fe40003f05270 */
[----:B------:R-:W-:-:S11]  /*3820*/  ISETP.NE.AND P1, PT, R0, RZ, PT ;  /* 0x000000ff0000720c */ /* 0x000fd60003f25270 */
[----:B------:R-:W-:Y:S02]  /*3830*/  @!P0 DMUL R4, R4, 1.80143985094819840000e+16 ;  /* 0x4350000004048828 */ /* 0x000fe40000000000 */
[----:B------:R-:W-:-:S08]  /*3840*/  @!P1 DMUL R2, R2, 1.80143985094819840000e+16 ;  /* 0x4350000002029828 */ /* 0x000fd00000000000 */
[----:B------:R-:W-:Y:S01]  /*3850*/  @!P0 LEA.HI R7, R5, 0xffffffca, RZ, 0xc ;  /* 0xffffffca05078811 */ /* 0x000fe200078f60ff */
[----:B------:R-:W-:Y:S01]  /*3860*/  IMAD.MOV.U32 R11, RZ, RZ, R4 ;  /* 0x000000ffff0b7224 */ /* 0x000fe200078e0004 */
[----:B------:R-:W-:Y:S02]  /*3870*/  @!P1 LEA.HI R0, R3, 0xffffffca, RZ, 0xc ;  /* 0xffffffca03009811 */ /* 0x000fe400078f60ff */
[----:B------:R-:W-:Y:S02]  /*3880*/  LOP3.LUT R9, RZ, R7, RZ, 0x33, !PT ;  /* 0x00000007ff097212 */ /* 0x000fe400078e33ff */
[----:B------:R-:W-:Y:S01]  /*3890*/  LOP3.LUT R13, R5, 0xfffff, RZ, 0xc0, !PT ;  /* 0x000fffff050d7812 */ /* 0x000fe200078ec0ff */
[----:B------:R-:W-:Y:S01]  /*38a0*/  IMAD.IADD R5, R7, 0x1, -R0 ;  /* 0x0000000107057824 */ /* 0x000fe200078e0a00 */
[----:B------:R-:W-:Y:S02]  /*38b0*/  VIADDMNMX R6, R0, R9, 0xffffffff, !PT ;  /* 0xffffffff00067446 */ /* 0x000fe40007800109 */
[----:B------:R-:W-:-:S02]  /*38c0*/  LOP3.LUT R8, R3, 0xfffff, RZ, 0xc0, !PT ;  /* 0x000fffff03087812 */ /* 0x000fc400078ec0ff */
[----:B------:R-:W-:Y:S01]  /*38d0*/  LOP3.LUT R13, R13, 0x100000, RZ, 0xfc, !PT ;  /* 0x001000000d0d7812 */ /* 0x000fe200078efcff */
[----:B------:R-:W-:Y:S01]  /*38e0*/  IMAD.IADD R15, R6, 0x1, R7 ;  /* 0x00000001060f7824 */ /* 0x000fe200078e0207 */
[----:B------:R-:W-:-:S04]  /*38f0*/  LOP3.LUT R4, R8, 0x100000, RZ, 0xfc, !PT ;  /* 0x0010000008047812 */ /* 0x000fc800078efcff */
[----:B------:R-:W-:-:S04]  /*3900*/  IADD3 R6, R15, 0x2, -R0 ;  /* 0x000000020f067810 */ /* 0x000fc80007ffe800 */
[----:B------:R-:W-:-:S13]  /*3910*/  LOP3.LUT P0, R6, R6, 0x3, RZ, 0xc0, !PT ;  /* 0x0000000306067812 */ /* 0x000fda000780c0ff */
[----:B------:R-:W-:Y:S05]  /*3920*/  @!P0 BRA `(.L_x_12322) ;  /* 0x0000000000348947 */ /* 0x000fea0003800000 */
[----:B------:R-:W-:Y:S01]  /*3930*/  BSSY B3, `(.L_x_12322) ;  /* 0x000000c000037945 */ /* 0x000fe20003800000 */
.L_x_12323:
[----:B------:R-:W-:Y:S01]  /*3940*/  VIADD R6, R6, 0xffffffff ;  /* 0xffffffff06067836 */ /* 0x000fe20000000000 */
[----:B------:R-:W-:Y:S01]  /*3950*/  IADD3 R9, P0, -R2, R11, RZ ;  /* 0x0000000b02097210 */ /* 0x000fe20007f1e1ff */
[----:B------:R-:W-:-:S03]  /*3960*/  VIADD R5, R5, 0xffffffff ;  /* 0xffffffff05057836 */ /* 0x000fc60000000000 */
[----:B------:R-:W-:Y:S01]  /*3970*/  ISETP.NE.AND P1, PT, R6, RZ, PT ;  /* 0x000000ff0600720c */ /* 0x000fe20003f25270 */
[----:B------:R-:W-:-:S05]  /*3980*/  IMAD.X R7, R13, 0x1, ~R4, P0 ;  /* 0x000000010d077824 */ /* 0x000fca00000e0e04 */
[----:B------:R-:W-:-:S04]  /*3990*/  ISETP.GE.AND P0, PT, R7, RZ, PT ;  /* 0x000000ff0700720c */ /* 0x000fc80003f06270 */
[----:B------:R-:W-:Y:S02]  /*39a0*/  SEL R9, R11, R9, !P0 ;  /* 0x000000090b097207 */ /* 0x000fe40004000000 */
[----:B------:R-:W-:-:S03]  /*39b0*/  SEL R7, R13, R7, !P0 ;  /* 0x000000070d077207 */ /* 0x000fc60004000000 */
[C---:B------:R-:W-:Y:S01]  /*39c0*/  IMAD.SHL.U32 R11, R9.reuse, 0x2, RZ ;  /* 0x00000002090b7824 */ /* 0x040fe200078e00ff */
[----:B------:R-:W-:Y:S01]  /*39d0*/  SHF.L.U64.HI R13, R9, 0x1, R7 ;  /* 0x00000001090d7819 */ /* 0x000fe20000010207 */
[----:B------:R-:W-:Y:S06]  /*39e0*/  @P1 BRA `(.L_x_12323) ;  /* 0xfffffffc00d41947 */ /* 0x000fec000383ffff */
[----:B------:R-:W-:Y:S05]  /*39f0*/  BSYNC B3 ;  /* 0x0000000000037941 */ /* 0x000fea0003800000 */
.L_x_12322:
[----:B------:R-:W-:Y:S05]  /*3a00*/  BSYNC B2 ;  /* 0x0000000000027941 */ /* 0x000fea0003800000 */
.L_x_12321:
[----:B------:R-:W-:Y:S01]  /*3a10*/  IADD3 R6, R15, 0x1, -R0 ;  /* 0x000000010f067810 */ /* 0x000fe20007ffe800 */
[----:B------:R-:W-:Y:S03]  /*3a20*/  BSSY B2, `(.L_x_12324) ;  /* 0x00000a7000027945 */ /* 0x000fe60003800000 */
[----:B------:R-:W-:-:S13]  /*3a30*/  ISETP.GE.U32.AND P0, PT, R6, 0x3, PT ;  /* 0x000000030600780c */ /* 0x000fda0003f06070 */
[----:B------:R-:W-:Y:S05]  /*3a40*/  @!P0 BRA `(.L_x_12325) ;  /* 0x0000000800908947 */ /* 0x000fea0003800000 */
[----:B------:R-:W-:Y:S01]  /*3a50*/  LOP3.LUT R6, RZ, R5, RZ, 0x33, !PT ;  /* 0x00000005ff067212 */ /* 0x000fe200078e33ff */
[----:B------:R-:W-:Y:S03]  /*3a60*/  BSSY B3, `(.L_x_12326) ;  /* 0x000002a000037945 */ /* 0x000fe60003800000 */
[----:B------:R-:W-:-:S04]  /*3a70*/  VIMNMX R6, R6, -0x4, !PT ;  /* 0xfffffffc06067848 */ /* 0x000fc80007fe0100 */
[----:B------:R-:W-:-:S04]  /*3a80*/  IADD3 R10, R5, 0x4, R6 ;  /* 0x00000004050a7810 */ /* 0x000fc80007ffe006 */
[----:B------:R-:W-:-:S04]  /*3a90*/  LEA.HI R6, R10, 0x1, RZ, 0x1e ;  /* 0x000000010a067811 */ /* 0x000fc800078ff0ff */
[----:B------:R-:W-:-:S13]  /*3aa0*/  LOP3.LUT P0, R6, R6, 0x3, RZ, 0xc0, !PT ;  /* 0x0000000306067812 */ /* 0x000fda000780c0ff */
[----:B------:R-:W-:Y:S05]  /*3ab0*/  @!P0 BRA `(.L_x_12327) ;  /* 0x0000000000908947 */ /* 0x000fea0003800000 */
[----:B------:R-:W-:Y:S01]  /*3ac0*/  BSSY B4, `(.L_x_12328) ;  /* 0x0000021000047945 */ /* 0x000fe20003800000 */
.L_x_12329:
[----:B------:R-:W-:Y:S01]  /*3ad0*/  IADD3 R8, P0, -R2, R11, RZ ;  /* 0x0000000b02087210 */ /* 0x000fe20007f1e1ff */
[----:B------:R-:W-:Y:S02]  /*3ae0*/  VIADD R6, R6, 0xffffffff ;  /* 0xffffffff06067836 */ /* 0x000fe40000000000 */
[----:B------:R-:W-:Y:S02]  /*3af0*/  VIADD R5, R5, 0xfffffffc ;  /* 0xfffffffc05057836 */ /* 0x000fe40000000000 */
[----:B------:R-:W-:Y:S01]  /*3b00*/  IMAD.X R12, R13, 0x1, ~R4, P0 ;  /* 0x000000010d0c7824 */ /* 0x000fe200000e0e04 */
[----:B------:R-:W-:-:S04]  /*3b10*/  ISETP.NE.AND P1, PT, R6, RZ, PT ;  /* 0x000000ff0600720c */ /* 0x000fc80003f25270 */
[----:B------:R-:W-:-:S04]  /*3b20*/  ISETP.GE.AND P0, PT, R12, RZ, PT ;  /* 0x000000ff0c00720c */ /* 0x000fc80003f06270 */
[----:B------:R-:W-:Y:S02]  /*3b30*/  SEL R8, R11, R8, !P0 ;  /* 0x000000080b087207 */ /* 0x000fe40004000000 */
[----:B------:R-:W-:-:S03]  /*3b40*/  SEL R13, R13, R12, !P0 ;  /* 0x0000000c0d0d7207 */ /* 0x000fc60004000000 */
[C---:B------:R-:W-:Y:S01]  /*3b50*/  IMAD.SHL.U32 R7, R8.reuse, 0x2, RZ ;  /* 0x0000000208077824 */ /* 0x040fe200078e00ff */
[----:B------:R-:W-:-:S04]  /*3b60*/  SHF.L.U64.HI R13, R8, 0x1, R13 ;  /* 0x00000001080d7819 */ /* 0x000fc8000001020d */
[----:B------:R-:W-:-:S05]  /*3b70*/  IADD3 R9, P0, -R2, R7, RZ ;  /* 0x0000000702097210 */ /* 0x000fca0007f1e1ff */
[----:B------:R-:W-:-:S05]  /*3b80*/  IMAD.X R8, R13, 0x1, ~R4, P0 ;  /* 0x000000010d087824 */ /* 0x000fca00000e0e04 */
        /* <DEDUP_REMOVED lines=21> */
.L_x_12328:
[----:B------:R-:W-:Y:S02]  /*3ce0*/  IMAD.MOV.U32 R9, RZ, RZ, R7 ;  /* 0x000000ffff097224 */ /* 0x000fe400078e0007 */
[----:B------:R-:W-:-:S07]  /*3cf0*/  IMAD.MOV.U32 R7, RZ, RZ, R8 ;  /* 0x000000ffff077224 */ /* 0x000fce00078e0008 */
.L_x_12327:
[----:B------:R-:W-:Y:S05]  /*3d00*/  BSYNC B3 ;  /* 0x0000000000037941 */ /* 0x000fea0003800000 */
.L_x_12326:
[----:B------:R-:W-:-:S13]  /*3d10*/  ISETP.GE.U32.AND P0, PT, R10, 0xc, PT ;  /* 0x0000000c0a00780c */ /* 0x000fda0003f06070 */
[----:B------:R-:W-:Y:S05]  /*3d20*/  @!P0 BRA `(.L_x_12325) ;  /* 0x0000000400d88947 */ /* 0x000fea0003800000 */
[----:B------:R-:W-:Y:S01]  /*3d30*/  BSSY B3, `(.L_x_12330) ;  /* 0x0000074000037945 */ /* 0x000fe20003800000 */
.L_x_12331:
[----:B------:R-:W-:Y:S02]  /*3d40*/  IADD3 R6, P0, -R2, R11, RZ ;  /* 0x0000000b02067210 */ /* 0x000fe40007f1e1ff */
[C---:B------:R-:W-:Y:S01]  /*3d50*/  ISETP.GT.AND P1, PT, R5.reuse, 0xf, PT ;  /* 0x0000000f0500780c */ /* 0x040fe20003f24270 */
[----:B------:R-:W-:Y:S02]  /*3d60*/  VIADD R5, R5, 0xfffffff0 ;  /* 0xfffffff005057836 */ /* 0x000fe40000000000 */
        /* <DEDUP_REMOVED lines=113> */
.L_x_12330:
[----:B------:R-:W-:-:S07]  /*4480*/  IMAD.MOV.U32 R9, RZ, RZ, R6 ;  /* 0x000000ffff097224 */ /* 0x000fce00078e0006 */
.L_x_12325:
[----:B------:R-:W-:Y:S05]  /*4490*/  BSYNC B2 ;  /* 0x0000000000027941 */ /* 0x000fea0003800000 */
.L_x_12324:
[----:B------:R-:W-:Y:S01]  /*44a0*/  LOP3.LUT R5, R7, 0x7fffffff, RZ, 0xc0, !PT ;  /* 0x7fffffff07057812 */ /* 0x000fe200078ec0ff */
[----:B------:R-:W-:Y:S01]  /*44b0*/  BSSY B2, `(.L_x_12332) ;  /* 0x0000013000027945 */ /* 0x000fe20003800000 */
[----:B------:R-:W-:Y:S02]  /*44c0*/  ISETP.NE.U32.AND P0, PT, R9, RZ, PT ;  /* 0x000000ff0900720c */ /* 0x000fe40003f05070 */
[----:B------:R-:W-:Y:S02]  /*44d0*/  CS2R R22, SRZ ;  /* 0x0000000000167805 */ /* 0x000fe4000001ff00 */
[----:B------:R-:W-:-:S13]  /*44e0*/  ISETP.NE.AND.EX P0, PT, R5, RZ, PT, P0 ;  /* 0x000000ff0500720c */ /* 0x000fda0003f05300 */
[----:B------:R-:W-:Y:S05]  /*44f0*/  @!P0 BRA `(.L_x_12333) ;  /* 0x0000000000388947 */ /* 0x000fea0003800000 */
[----:B------:R-:W-:-:S06]  /*4500*/  IMAD.MOV.U32 R4, RZ, RZ, R9 ;  /* 0x000000ffff047224 */ /* 0x000fcc00078e0009 */
[----:B------:R-:W-:-:S10]  /*4510*/  DMUL R2, R4, 1.80143985094819840000e+16 ;  /* 0x4350000004027828 */ /* 0x000fd40000000000 */
[----:B------:R-:W-:-:S04]  /*4520*/  SHF.R.U32.HI R2, RZ, 0x14, R3 ;  /* 0x00000014ff027819 */ /* 0x000fc80000011603 */
[----:B------:R-:W-:-:S04]  /*4530*/  IADD3 R3, -R2, 0x37, RZ ;  /* 0x0000003702037810 */ /* 0x000fc80007ffe1ff */
[CC--:B------:R-:W-:Y:S01]  /*4540*/  SHF.L.U32 R7, R9.reuse, R3.reuse, RZ ;  /* 0x0000000309077219 */ /* 0x0c0fe200000006ff */
[----:B------:R-:W-:Y:S01]  /*4550*/  IMAD.IADD R0, R0, 0x1, -R3 ;  /* 0x0000000100007824 */ /* 0x000fe200078e0a03 */
[----:B------:R-:W-:Y:S02]  /*4560*/  SHF.L.U64.HI R3, R9, R3, R5 ;  /* 0x0000000309037219 */ /* 0x000fe40000010205 */
[----:B------:R-:W-:Y:S01]  /*4570*/  IADD3 R22, P1, RZ, R7, RZ ;  /* 0x00000007ff167210 */ /* 0x000fe20007f3e0ff */
[C---:B------:R-:W-:Y:S01]  /*4580*/  VIADD R2, R0.reuse, 0xffffffff ;  /* 0xffffffff00027836 */ /* 0x040fe20000000000 */
[C---:B------:R-:W-:Y:S02]  /*4590*/  ISETP.GE.AND P0, PT, R0.reuse, 0x1, PT ;  /* 0x000000010000780c */ /* 0x040fe40003f06270 */
[----:B------:R-:W-:Y:S01]  /*45a0*/  IADD3 R0, -R0, 0x1, RZ ;  /* 0x0000000100007810 */ /* 0x000fe20007ffe1ff */
[----:B------:R-:W-:-:S10]  /*45b0*/  IMAD.U32.X R23, R2, 0x100000, R3, P1 ;  /* 0x0010000002177824 */ /* 0x000fd400008e0403 */
[-CC-:B------:R-:W-:Y:S02]  /*45c0*/  @!P0 SHF.R.U64 R22, R7, R0.reuse, R3.reuse ;  /* 0x0000000007168219 */ /* 0x180fe40000001203 */
[----:B------:R-:W-:-:S07]  /*45d0*/  @!P0 SHF.R.U32.HI R23, RZ, R0, R3 ;  /* 0x00000000ff178219 */ /* 0x000fce0000011603 */
.L_x_12333:
[----:B------:R-:W-:Y:S05]  /*45e0*/  BSYNC B2 ;  /* 0x0000000000027941 */ /* 0x000fea0003800000 */
.L_x_12332:
[----:B------:R-:W-:Y:S01]  /*45f0*/  LOP3.LUT R23, R23, 0x80000000, R17, 0xb8, !PT ;  /* 0x8000000017177812 */ /* 0x000fe200078eb811 */
[----:B------:R-:W-:Y:S06]  /*4600*/  BRA `(.L_x_12320) ;  /* 0x0000000000187947 */ /* 0x000fec0003800000 */
.L_x_12319:
[----:B------:R-:W-:-:S06]  /*4610*/  DSETP.GTU.AND P0, PT, R2, +INF , PT ;  /* 0x7ff000000200742a */ /* 0x000fcc0003f0c000 */
[----:B------:R-:W-:-:S14]  /*4620*/  DSETP.LE.AND P0, PT, R4, +INF , !P0 ;  /* 0x7ff000000400742a */ /* 0x000fdc0004703000 */
[----:B------:R-:W-:Y:S02]  /*4630*/  @P0 DSETP.NEU.AND P1, PT, R4, +INF , PT ;  /* 0x7ff000000400042a */ /* 0x000fe40003f2d000 */
[----:B------:R-:W-:-:S06]  /*4640*/  @!P0 DADD R22, R28, R16 ;  /* 0x000000001c168229 */ /* 0x000fcc0000000010 */
[----:B------:R-:W-:Y:S02]  /*4650*/  @P0 FSEL R22, R16, RZ, P1 ;  /* 0x000000ff10160208 */ /* 0x000fe40000800000 */
[----:B------:R-:W-:-:S07]  /*4660*/  @P0 FSEL R23, R17, -QNAN , P1 ;  /* 0xfff8000011170808 */ /* 0x000fce0000800000 */
.L_x_12320:
[----:B------:R-:W-:Y:S05]  /*4670*/  BSYNC B1 ;  /* 0x0000000000017941 */ /* 0x000fea0003800000 */
.L_x_12318:
[----:B------:R-:W0:Y:S01]  /*4680*/  MUFU.RCP64H R3, R29 ;  /* 0x0000001d00037308 */ /* 0x000e220000001800 */
[----:B------:R-:W-:Y:S01]  /*4690*/  IMAD.MOV.U32 R2, RZ, RZ, 0x1 ;  /* 0x00000001ff027424 */ /* 0x000fe200078e00ff */
[----:B------:R-:W-:Y:S01]  /*46a0*/  DADD R12, -R22, R16 ;  /* 0x00000000160c7229 */ /* 0x000fe20000000110 */
[----:B------:R-:W-:Y:S09]  /*46b0*/  BSSY B2, `(.L_x_12334) ;  /* 0x0000013000027945 */ /* 0x000ff20003800000 */
[----:B------:R-:W-:Y:S01]  /*46c0*/  FSETP.GEU.AND P1, PT, |R13|, 6.5827683646048100446e-37, PT ;  /* 0x036000000d00780b */ /* 0x000fe20003f2e200 */
        /* <DEDUP_REMOVED lines=13> */
[----:B------:R-:W-:-:S07]  /*47a0*/  IMAD.MOV.U32 R11, RZ, RZ, R29 ;  /* 0x000000ffff0b7224 */ /* 0x000fce00078e001d */
[----:B------:R-:W-:Y:S05]  /*47b0*/  CALL.REL.NOINC `($__internal_0_$__cuda_sm20_div_rn_f64_full) ;  /* 0x00000124007c7944 */ /* 0x000fea0003c00000 */
[----:B------:R-:W-:Y:S02]  /*47c0*/  IMAD.MOV.U32 R2, RZ, RZ, R4 ;  /* 0x000000ffff027224 */ /* 0x000fe400078e0004 */
[----:B------:R-:W-:-:S07]  /*47d0*/  IMAD.MOV.U32 R3, RZ, RZ, R5 ;  /* 0x000000ffff037224 */ /* 0x000fce00078e0005 */
.L_x_12335:
[----:B------:R-:W-:Y:S05]  /*47e0*/  BSYNC B2 ;  /* 0x0000000000027941 */ /* 0x000fea0003800000 */
.L_x_12334:
[----:B------:R-:W-:Y:S02]  /*47f0*/  DSETP.GEU.AND P0, PT, R22, RZ, PT ;  /* 0x000000ff1600722a */ /* 0x000fe40003f0e000 */
[----:B------:R-:W-:-:S04]  /*4800*/  DADD R4, R2, -1 ;  /* 0xbff0000002047429 */ /* 0x000fc80000000000 */
[----:B------:R-:W-:-:S06]  /*4810*/  DSETP.LT.XOR P0, PT, R28, RZ, !P0 ;  /* 0x000000ff1c00722a */ /* 0x000fcc0004701800 */
[----:B------:R-:W-:-:S06]  /*4820*/  DSETP.NEU.AND P0, PT, R22, RZ, P0 ;  /* 0x000000ff1600722a */ /* 0x000fcc000070d000 */
[----:B------:R-:W-:Y:S02]  /*4830*/  FSEL R8, R4, R2, P0 ;  /* 0x0000000204087208 */ /* 0x000fe40000000000 */
[----:B------:R-:W-:-:S06]  /*4840*/  FSEL R9, R5, R3, P0 ;  /* 0x0000000305097208 */ /* 0x000fcc0000000000 */
[----:B------:R-:W-:-:S14]  /*4850*/  DSETP.NEU.AND P0, PT, R8, RZ, PT ;  /* 0x000000ff0800722a */ /* 0x000fdc0003f0d000 */
[----:B------:R-:W-:Y:S05]  /*4860*/  @P0 BRA `(.L_x_12336) ;  /* 0x0000000000680947 */ /* 0x000fea0003800000 */
[----:B------:R-:W0:Y:S01]  /*4870*/  MUFU.RCP64H R3, R29 ;  /* 0x0000001d00037308 */ /* 0x000e220000001800 */
[----:B------:R-:W-:Y:S01]  /*4880*/  IMAD.MOV.U32 R2, RZ, RZ, 0x1 ;  /* 0x00000001ff027424 */ /* 0x000fe200078e00ff */
[----:B------:R-:W-:Y:S01]  /*4890*/  FSETP.GEU.AND P1, PT, |R17|, 6.5827683646048100446e-37, PT ;  /* 0x036000001100780b */ /* 0x000fe20003f2e200 */
        /* <DEDUP_REMOVED lines=18> */
[----:B------:R-:W-:-:S07]  /*49c0*/  IMAD.MOV.U32 R3, RZ, RZ, R5 ;  /* 0x000000ffff037224 */ /* 0x000fce00078e0005 */
.L_x_12338:
[----:B------:R-:W-:Y:S05]  /*49d0*/  BSYNC B2 ;  /* 0x0000000000027941 */ /* 0x000fea0003800000 */
.L_x_12337:
[----:B------:R-:W-:Y:S01]  /*49e0*/  LOP3.LUT R5, RZ, 0x80000000, R3, 0xb8, !PT ;  /* 0x80000000ff057812 */ /* 0x000fe200078eb803 */
[----:B------:R-:W-:Y:S01]  /*49f0*/  IMAD.MOV.U32 R4, RZ, RZ, RZ ;  /* 0x000000ffff047224 */ /* 0x000fe200078e00ff */
[----:B------:R-:W-:Y:S06]  /*4a00*/  BRA `(.L_x_12317) ;  /* 0x0000000000187947 */ /* 0x000fec0003800000 */
.L_x_12336:
[----:B------:R-:W0:Y:S02]  /*4a10*/  FRND.F64.FLOOR R2, R8 ;  /* 0x0000000800027313 */ /* 0x000e240000305800 */
[----:B0-----:R-:W-:Y:S02]  /*4a20*/  DADD R4, R8, -R2 ;  /* 0x0000000008047229 */ /* 0x001fe40000000802 */
[----:B------:R-:W-:-:S06]  /*4a30*/  DADD R6, R2, 1 ;  /* 0x3ff0000002067429 */ /* 0x000fcc0000000000 */
[----:B------:R-:W-:-:S06]  /*4a40*/  DSETP.GT.AND P0, PT, R4, 0.5, PT ;  /* 0x3fe000000400742a */ /* 0x000fcc0003f04000 */
[----:B------:R-:W-:Y:S02]  /*4a50*/  FSEL R4, R6, R2, P0 ;  /* 0x0000000206047208 */ /* 0x000fe40000000000 */
[----:B------:R-:W-:-:S07]  /*4a60*/  FSEL R5, R7, R3, P0 ;  /* 0x0000000307057208 */ /* 0x000fce0000000000 */
.L_x_12317:
[----:B------:R-:W-:Y:S05]  /*4a70*/  BSYNC B0 ;  /* 0x0000000000007941 */ /* 0x000fea0003800000 */
.L_x_12313:
        /* <DEDUP_REMOVED lines=12> */
[----:B------:R-:W0:Y:S02]  /*4b40*/  F2I.F64.TRUNC R5, R4 ;  /* 0x0000000400057311 */ /* 0x000e24000030d100 */
[----:B0-----:R0:W-:Y:S01]  /*4b50*/  STG.E.U8 desc[UR36][R18.64], R5 ;  /* 0x0000000512007986 */ /* 0x0011e2000c101124 */
[----:B------:R-:W-:Y:S05]  /*4b60*/  BRA `(.L_x_12344) ;  /* 0x0000001000087947 */ /* 0x000fea0003800000 */
.L_x_12342:
[----:B------:R-:W0:Y:S02]  /*4b70*/  F2I.S64.F64.TRUNC R4, R4 ;  /* 0x0000000400047311 */ /* 0x000e24000030d900 */
[----:B0-----:R-:W-:-:S05]  /*4b80*/  IMAD.MOV.U32 R3, RZ, RZ, R4 ;  /* 0x000000ffff037224 */ /* 0x001fca00078e0004 */
[----:B------:R1:W-:Y:S01]  /*4b90*/  STG.E.U8 desc[UR36][R18.64], R3 ;  /* 0x0000000312007986 */ /* 0x0003e2000c101124 */
[----:B------:R-:W-:Y:S05]  /*4ba0*/  BRA `(.L_x_12344) ;  /* 0x0000000c00f87947 */ /* 0x000fea0003800000 */
.L_x_12341:
[----:B------:R-:W-:-:S13]  /*4bb0*/  ISETP.NE.AND P0, PT, R0, 0x2, PT ;  /* 0x000000020000780c */ /* 0x000fda0003f05270 */
[----:B------:R-:W-:Y:S05]  /*4bc0*/  @!P0 BRA `(.L_x_12345) ;  /* 0x0000000000288947 */ /* 0x000fea0003800000 */
[----:B------:R-:W-:-:S13]  /*4bd0*/  ISETP.NE.AND P0, PT, R0, 0x3, PT ;  /* 0x000000030000780c */ /* 0x000fda0003f05270 */
[----:B------:R-:W-:Y:S05]  /*4be0*/  @!P0 BRA `(.L_x_12346) ;  /* 0x0000000000148947 */ /* 0x000fea0003800000 */
[----:B------:R-:W-:-:S13]  /*4bf0*/  ISETP.NE.AND P0, PT, R0, 0x4, PT ;  /* 0x000000040000780c */ /* 0x000fda0003f05270 */
[----:B------:R-:W-:Y:S05]  /*4c00*/  @P0 BRA `(.L_x_12343) ;  /* 0x0000000c00880947 */ /* 0x000fea0003800000 */
[----:B------:R-:W0:Y:S02]  /*4c10*/  F2I.S64.F64.TRUNC R4, R4 ;  /* 0x0000000400047311 */ /* 0x000e24000030d900 */
[----:B0-----:R4:W-:Y:S01]  /*4c20*/  STG.E.64 desc[UR36][R18.64], R4 ;  /* 0x0000000412007986 */ /* 0x0019e2000c101b24 */
[----:B------:R-:W-:Y:S05]  /*4c30*/  BRA `(.L_x_12344) ;  /* 0x0000000c00d47947 */ /* 0x000fea0003800000 */
.L_x_12346:
[----:B------:R-:W0:Y:S02]  /*4c40*/  F2I.F64.TRUNC R5, R4 ;  /* 0x0000000400057311 */ /* 0x000e24000030d100 */
[----:B0-----:R3:W-:Y:S01]  /*4c50*/  STG.E desc[UR36][R18.64], R5 ;  /* 0x0000000512007986 */ /* 0x0017e2000c101924 */
[----:B------:R-:W-:Y:S05]  /*4c60*/  BRA `(.L_x_12344) ;  /* 0x0000000c00c87947 */ /* 0x000fea0003800000 */
.L_x_12345:
[----:B------:R-:W0:Y:S02]  /*4c70*/  F2I.F64.TRUNC R5, R4 ;  /* 0x0000000400057311 */ /* 0x000e24000030d100 */
[----:B0-----:R2:W-:Y:S01]  /*4c80*/  STG.E.U16 desc[UR36][R18.64], R5 ;  /* 0x0000000512007986 */ /* 0x0015e2000c101524 */
[----:B------:R-:W-:Y:S05]  /*4c90*/  BRA `(.L_x_12344) ;  /* 0x0000000c00bc7947 */ /* 0x000fea0003800000 */
.L_x_12340:
[----:B------:R-:W-:-:S13]  /*4ca0*/  ISETP.GT.AND P0, PT, R0, 0x6, PT ;  /* 0x000000060000780c */ /* 0x000fda0003f04270 */
[----:B------:R-:W-:Y:S05]  /*4cb0*/  @P0 BRA `(.L_x_12347) ;  /* 0x00000000004c0947 */ /* 0x000fea0003800000 */
[----:B------:R-:W-:-:S13]  /*4cc0*/  ISETP.NE.AND P0, PT, R0, 0x5, PT ;  /* 0x000000050000780c */ /* 0x000fda0003f05270 */
[----:B------:R-:W-:Y:S05]  /*4cd0*/  @!P0 BRA `(.L_x_12348) ;  /* 0x0000000000248947 */ /* 0x000fea0003800000 */
[----:B------:R-:W-:-:S13]  /*4ce0*/  ISETP.NE.AND P0, PT, R0, 0x6, PT ;  /* 0x000000060000780c */ /* 0x000fda0003f05270 */
[----:B------:R-:W-:Y:S05]  /*4cf0*/  @P0 BRA `(.L_x_12343) ;  /* 0x0000000c004c0947 */ /* 0x000fea0003800000 */
[----:B------:R-:W-:Y:S01]  /*4d00*/  UMOV UR4, 0xf0000000 ;  /* 0xf000000000047882 */ /* 0x000fe20000000000 */
[----:B------:R-:W-:Y:S01]  /*4d10*/  UMOV UR5, 0x380fffff ;  /* 0x380fffff00057882 */ /* 0x000fe20000000000 */
[----:B------:R-:W0:Y:S01]  /*4d20*/  F2F.F32.F64 R3, R4 ;  /* 0x0000000400037310 */ /* 0x000e220000301000 */
[----:B------:R-:W-:-:S14]  /*4d30*/  DSETP.GEU.AND P0, PT, |R4|, UR4, PT ;  /* 0x0000000404007e2a */ /* 0x000fdc000bf0e200 */
[----:B0-----:R-:W-:-:S05]  /*4d40*/  @!P0 FMUL R3, R3, 1.175494350822287508e-38 ;  /* 0x0080000003038820 */ /* 0x001fca0000400000 */
[----:B------:R0:W-:Y:S01]  /*4d50*/  STG.E desc[UR36][R18.64], R3 ;  /* 0x0000000312007986 */ /* 0x0001e2000c101924 */
[----:B------:R-:W-:Y:S05]  /*4d60*/  BRA `(.L_x_12344) ;  /* 0x0000000c00887947 */ /* 0x000fea0003800000 */
.L_x_12348:
[----:B------:R-:W-:Y:S01]  /*4d70*/  UMOV UR4, 0xf0000000 ;  /* 0xf000000000047882 */ /* 0x000fe20000000000 */
[----:B------:R-:W-:Y:S01]  /*4d80*/  UMOV UR5, 0x380fffff ;  /* 0x380fffff00057882 */ /* 0x000fe20000000000 */
[----:B------:R-:W0:Y:S01]  /*4d90*/  F2F.F32.F64 R0, R4 ;  /* 0x0000000400007310 */ /* 0x000e220000301000 */
[----:B------:R-:W-:-:S14]  /*4da0*/  DSETP.GEU.AND P0, PT, |R4|, UR4, PT ;  /* 0x0000000404007e2a */ /* 0x000fdc000bf0e200 */
[----:B0-----:R-:W-:-:S05]  /*4db0*/  @!P0 FMUL R0, R0, 1.175494350822287508e-38 ;  /* 0x0080000000008820 */ /* 0x001fca0000400000 */
[----:B------:R-:W-:-:S05]  /*4dc0*/  F2FP.F16.F32.PACK_AB R0, RZ, R0 ;  /* 0x00000000ff00723e */ /* 0x000fca00000000ff */
[----:B------:R0:W-:Y:S01]  /*4dd0*/  STG.E.U16 desc[UR36][R18.64], R0 ;  /* 0x0000000012007986 */ /* 0x0001e2000c101524 */
[----:B------:R-:W-:Y:S05]  /*4de0*/  BRA `(.L_x_12344) ;  /* 0x0000000c00687947 */ /* 0x000fea0003800000 */
.L_x_12347:
[----:B------:R-:W-:-:S13]  /*4df0*/  ISETP.NE.AND P0, PT, R0, 0x7, PT ;  /* 0x000000070000780c */ /* 0x000fda0003f05270 */
[----:B------:R-:W-:Y:S05]  /*4e00*/  @!P0 BRA `(.L_x_12349) ;  /* 0x0000000000548947 */ /* 0x000fea0003800000 */
[----:B------:R-:W-:-:S13]  /*4e10*/  ISETP.NE.AND P0, PT, R0, 0x8, PT ;  /* 0x000000080000780c */ /* 0x000fda0003f05270 */
[----:B------:R-:W-:Y:S05]  /*4e20*/  @!P0 BRA `(.L_x_12350) ;  /* 0x0000000000288947 */ /* 0x000fea0003800000 */
[----:B------:R-:W-:-:S13]  /*4e30*/  ISETP.NE.AND P0, PT, R0, 0x9, PT ;  /* 0x000000090000780c */ /* 0x000fda0003f05270 */
[----:B------:R-:W-:Y:S05]  /*4e40*/  @P0 BRA `(.L_x_12343) ;  /* 0x0000000800f80947 */ /* 0x000fea0003800000 */
[----:B------:R-:W-:Y:S01]  /*4e50*/  UMOV UR4, 0xf0000000 ;  /* 0xf000000000047882 */ /* 0x000fe20000000000 */
[----:B------:R-:W-:Y:S01]  /*4e60*/  UMOV UR5, 0x380fffff ;  /* 0x380fffff00057882 */ /* 0x000fe20000000000 */
[----:B------:R-:W0:Y:S01]  /*4e70*/  F2F.F32.F64 R2, R4 ;  /* 0x0000000400027310 */ /* 0x000e220000301000 */
[----:B------:R-:W-:Y:S01]  /*4e80*/  DSETP.GEU.AND P0, PT, |R4|, UR4, PT ;  /* 0x0000000404007e2a */ /* 0x000fe2000bf0e200 */
[----:B------:R-:W-:-:S13]  /*4e90*/  IMAD.MOV.U32 R3, RZ, RZ, RZ ;  /* 0x000000ffff037224 */ /* 0x000fda00078e00ff */
[----:B0-----:R-:W-:-:S05]  /*4ea0*/  @!P0 FMUL R2, R2, 1.175494350822287508e-38 ;  /* 0x0080000002028820 */ /* 0x001fca0000400000 */
[----:B------:R0:W-:Y:S01]  /*4eb0*/  STG.E.64 desc[UR36][R18.64], R2 ;  /* 0x0000000212007986 */ /* 0x0001e2000c101b24 */
[----:B------:R-:W-:Y:S05]  /*4ec0*/  BRA `(.L_x_12344) ;  /* 0x0000000c00307947 */ /* 0x000fea0003800000 */
.L_x_12350:
[----:B------:R-:W-:Y:S01]  /*4ed0*/  UMOV UR4, 0xf0000000 ;  /* 0xf000000000047882 */ /* 0x000fe20000000000 */
[----:B------:R-:W-:Y:S01]  /*4ee0*/  UMOV UR5, 0x380fffff ;  /* 0x380fffff00057882 */ /* 0x000fe20000000000 */
[----:B------:R-:W0:Y:S01]  /*4ef0*/  F2F.F32.F64 R0, R4 ;  /* 0x0000000400007310 */ /* 0x000e220000301000 */
[----:B------:R-:W-:-:S14]  /*4f00*/  DSETP.GEU.AND P0, PT, |R4|, UR4, PT ;  /* 0x0000000404007e2a */ /* 0x000fdc000bf0e200 */
[----:B0-----:R-:W-:-:S05]  /*4f10*/  @!P0 FMUL R0, R0, 1.175494350822287508e-38 ;  /* 0x0080000000008820 */ /* 0x001fca0000400000 */
[----:B------:R-:W-:-:S04]  /*4f20*/  F2FP.F16.F32.PACK_AB R3, RZ, R0 ;  /* 0x00000000ff03723e */ /* 0x000fc800000000ff */
[----:B------:R-:W-:-:S05]  /*4f30*/  PRMT R3, R3, 0x5410, RZ ;  /* 0x0000541003037816 */ /* 0x000fca00000000ff */
[----:B------:R0:W-:Y:S01]  /*4f40*/  STG.E desc[UR36][R18.64], R3 ;  /* 0x0000000312007986 */ /* 0x0001e2000c101924 */
[----:B------:R-:W-:Y:S05]  /*4f50*/  BRA `(.L_x_12344) ;  /* 0x0000000c000c7947 */ /* 0x000fea0003800000 */
.L_x_12349:
[----:B------:R0:W-:Y:S01]  /*4f60*/  STG.E.64 desc[UR36][R18.64], R4 ;  /* 0x0000000412007986 */ /* 0x0001e2000c101b24 */
[----:B------:R-:W-:Y:S05]  /*4f70*/  BRA `(.L_x_12344) ;  /* 0x0000000c00047947 */ /* 0x000fea0003800000 */
.L_x_12339:
        /* <DEDUP_REMOVED lines=8> */
[----:B------:R-:W-:-:S06]  /*5000*/  DSETP.NEU.AND P0, PT, R4, RZ, PT ;  /* 0x000000ff0400722a */ /* 0x000fcc0003f0d000 */
[----:B------:R-:W-:-:S05]  /*5010*/  SEL R3, RZ, 0x1, !P0 ;  /* 0x00000001ff037807 */ /* 0x000fca0004000000 */
[----:B------:R0:W-:Y:S01]  /*5020*/  STG.E.U8 desc[UR36][R18.64], R3 ;  /* 0x0000000312007986 */ /* 0x0001e2000c101124 */
[----:B------:R-:W-:Y:S05]  /*5030*/  BRA `(.L_x_12344) ;  /* 0x0000000800d47947 */ /* 0x000fea0003800000 */
.L_x_12353:
[----:B------:R-:W-:-:S05]  /*5040*/  CS2R R6, SRZ ;  /* 0x0000000000067805 */ /* 0x000fca000001ff00 */
[----:B------:R0:W-:Y:S01]  /*5050*/  STG.E.128 desc[UR36][R18.64], R4 ;  /* 0x0000000412007986 */ /* 0x0001e2000c101d24 */
[----:B------:R-:W-:Y:S05]  /*5060*/  BRA `(.L_x_12344) ;  /* 0x0000000800c87947 */ /* 0x000fea0003800000 */
.L_x_12352:
        /* <DEDUP_REMOVED lines=10> */
[----:B------:R-:W-:-:S13]  /*5110*/  BSSY B0, `(.L_x_12356) ;  /* 0x000000f000007945 */ /* 0x000fda0003800000 */
[----:B0-----:R-:W-:-:S05]  /*5120*/  @!P0 FMUL R7, R7, 1.175494350822287508e-38 ;  /* 0x0080000007078820 */ /* 0x001fca0000400000 */
        /* <DEDUP_REMOVED lines=13> */
.L_x_12357:
[----:B------:R-:W-:Y:S05]  /*5200*/  BSYNC B0 ;  /* 0x0000000000007941 */ /* 0x000fea0003800000 */
.L_x_12356:
[----:B------:R-:W-:-:S05]  /*5210*/  LOP3.LUT R3, R0, R3, RZ, 0xfc, !PT ;  /* 0x0000000300037212 */ /* 0x000fca00078efcff */
[----:B------:R0:W-:Y:S01]  /*5220*/  STG.E.U8 desc[UR36][R18.64], R3 ;  /* 0x0000000312007986 */ /* 0x0001e2000c101124 */
[----:B------:R-:W-:Y:S05]  /*5230*/  BRA `(.L_x_12344) ;  /* 0x0000000800547947 */ /* 0x000fea0003800000 */
.L_x_12355:
[----:B------:R-:W-:Y:S01]  /*5240*/  UMOV UR4, 0xf0000000 ;  /* 0xf000000000047882 */ /* 0x000fe20000000000 */
[----:B------:R-:W-:Y:S01]  /*5250*/  UMOV UR5, 0x380fffff ;  /* 0x380fffff00057882 */ /* 0x000fe20000000000 */
[----:B------:R-:W0:Y:S01]  /*5260*/  F2F.F32.F64 R3, R4 ;  /* 0x0000000400037310 */ /* 0x000e220000301000 */
[----:B------:R-:W-:Y:S01]  /*5270*/  DSETP.GEU.AND P0, PT, |R4|, UR4, PT ;  /* 0x0000000404007e2a */ /* 0x000fe2000bf0e200 */
[----:B------:R-:W-:-:S13]  /*5280*/  BSSY B0, `(.L_x_12358) ;  /* 0x0000010000007945 */ /* 0x000fda0003800000 */
[----:B0-----:R-:W-:-:S05]  /*5290*/  @!P0 FMUL R3, R3, 1.175494350822287508e-38 ;  /* 0x0080000003038820 */ /* 0x001fca0000400000 */
        /* <DEDUP_REMOVED lines=11> */
.L_x_12359:
[----:B------:R-:W-:Y:S01]  /*5350*/  IMAD.MOV.U32 R0, RZ, RZ, 0x7f ;  /* 0x0000007fff007424 */ /* 0x000fe200078e00ff */
[----:B------:R-:W-:-:S04]  /*5360*/  ISETP.GT.U32.AND P0, PT, R2, 0x7f800000, PT ;  /* 0x7f8000000200780c */ /* 0x000fc80003f04070 */
[----:B------:R-:W-:-:S09]  /*5370*/  SEL R0, R0, 0x7c, P0 ;  /* 0x0000007c00007807 */ /* 0x000fd20000000000 */
.L_x_12360:
[----:B------:R-:W-:Y:S05]  /*5380*/  BSYNC B0 ;  /* 0x0000000000007941 */ /* 0x000fea0003800000 */
.L_x_12358:
[----:B------:R-:W-:-:S04]  /*5390*/  LOP3.LUT R2, R3, 0x80000000, RZ, 0xc0, !PT ;  /* 0x8000000003027812 */ /* 0x000fc800078ec0ff */
[----:B------:R-:W-:-:S04]  /*53a0*/  SHF.R.U32.HI R3, RZ, 0x18, R2 ;  /* 0x00000018ff037819 */ /* 0x000fc80000011602 */
[----:B------:R-:W-:-:S05]  /*53b0*/  LOP3.LUT R3, R0, R3, RZ, 0xfc, !PT ;  /* 0x0000000300037212 */ /* 0x000fca00078efcff */
[----:B------:R0:W-:Y:S01]  /*53c0*/  STG.E.U8 desc[UR36][R18.64], R3 ;  /* 0x0000000312007986 */ /* 0x0001e2000c101124 */
[----:B------:R-:W-:Y:S05]  /*53d0*/  BRA `(.L_x_12344) ;  /* 0x0000000400ec7947 */ /* 0x000fea0003800000 */
.L_x_12354:
[----:B------:R-:W-:Y:S01]  /*53e0*/  UMOV UR4, 0xf0000000 ;  /* 0xf000000000047882 */ /* 0x000fe20000000000 */
[----:B------:R-:W-:Y:S01]  /*53f0*/  UMOV UR5, 0x380fffff ;  /* 0x380fffff00057882 */ /* 0x000fe20000000000 */
[----:B------:R-:W0:Y:S01]  /*5400*/  F2F.F32.F64 R0, R4 ;  /* 0x0000000400007310 */ /* 0x000e220000301000 */
[----:B------:R-:W-:-:S14]  /*5410*/  DSETP.GEU.AND P0, PT, |R4|, UR4, PT ;  /* 0x0000000404007e2a */ /* 0x000fdc000bf0e200 */
[----:B0-----:R-:W-:-:S05]  /*5420*/  @!P0 FMUL R0, R0, 1.175494350822287508e-38 ;  /* 0x0080000000008820 */ /* 0x001fca0000400000 */
[----:B------:R-:W-:-:S05]  /*5430*/  F2FP.BF16.F32.PACK_AB R0, RZ, R0 ;  /* 0x00000000ff00723e */ /* 0x000fca00000010ff */
[----:B------:R0:W-:Y:S01]  /*5440*/  STG.E.U16 desc[UR36][R18.64], R0 ;  /* 0x0000000012007986 */ /* 0x0001e2000c101524 */
[----:B------:R-:W-:Y:S05]  /*5450*/  BRA `(.L_x_12344) ;  /* 0x0000000400cc7947 */ /* 0x000fea0003800000 */
.L_x_12351:
        /* <DEDUP_REMOVED lines=8> */
[----:B------:R-:W0:Y:S02]  /*54e0*/  F2I.U32.F64.TRUNC R5, R4 ;  /* 0x0000000400057311 */ /* 0x000e24000030d000 */
[----:B0-----:R0:W-:Y:S01]  /*54f0*/  STG.E.U16 desc[UR36][R18.64], R5 ;  /* 0x0000000512007986 */ /* 0x0011e2000c101524 */
[----:B------:R-:W-:Y:S05]  /*5500*/  BRA `(.L_x_12344) ;  /* 0x0000000400a07947 */ /* 0x000fea0003800000 */
.L_x_12363:
[----:B------:R-:W-:Y:S01]  /*5510*/  UMOV UR4, 0xf0000000 ;  /* 0xf000000000047882 */ /* 0x000fe20000000000 */
[----:B------:R-:W-:Y:S01]  /*5520*/  UMOV UR5, 0x380fffff ;  /* 0x380fffff00057882 */ /* 0x000fe20000000000 */
[----:B------:R-:W0:Y:S01]  /*5530*/  F2F.F32.F64 R3, R4 ;  /* 0x0000000400037310 */ /* 0x000e220000301000 */
[----:B------:R-:W-:Y:S01]  /*5540*/  DSETP.GEU.AND P0, PT, |R4|, UR4, PT ;  /* 0x0000000404007e2a */ /* 0x000fe2000bf0e200 */
[----:B------:R-:W-:Y:S01]  /*5550*/  BSSY B0, `(.L_x_12364) ;  /* 0x0000015000007945 */ /* 0x000fe20003800000 */
[----:B------:R-:W-:-:S12]  /*5560*/  IMAD.MOV.U32 R9, RZ, RZ, 0x80 ;  /* 0x00000080ff097424 */ /* 0x000fd800078e00ff */
[----:B0-----:R-:W-:-:S05]  /*5570*/  @!P0 FMUL R3, R3, 1.175494350822287508e-38 ;  /* 0x0080000003038820 */ /* 0x001fca0000400000 */
        /* <DEDUP_REMOVED lines=14> */
.L_x_12366:
[----:B------:R-:W-:-:S04]  /*5660*/  LOP3.LUT R2, R3, 0x80000000, RZ, 0xc0, !PT ;  /* 0x8000000003027812 */ /* 0x000fc800078ec0ff */
[----:B------:R-:W-:-:S04]  /*5670*/  SHF.R.U32.HI R3, RZ, 0x18, R2 ;  /* 0x00000018ff037819 */ /* 0x000fc80000011602 */
[----:B------:R-:W-:-:S04]  /*5680*/  LOP3.LUT R0, R0, R3, RZ, 0xfc, !PT ;  /* 0x0000000300007212 */ /* 0x000fc800078efcff */
[----:B------:R-:W-:-:S07]  /*5690*/  PRMT R9, R0, 0x7610, R9 ;  /* 0x0000761000097816 */ /* 0x000fce0000000009 */
.L_x_12365:
[----:B------:R-:W-:Y:S05]  /*56a0*/  BSYNC B0 ;  /* 0x0000000000007941 */ /* 0x000fea0003800000 */
.L_x_12364:
[----:B------:R0:W-:Y:S01]  /*56b0*/  STG.E.U8 desc[UR36][R18.64], R9 ;  /* 0x0000000912007986 */ /* 0x0001e2000c101124 */
[----:B------:R-:W-:Y:S05]  /*56c0*/  BRA `(.L_x_12344) ;  /* 0x0000000400307947 */ /* 0x000fea0003800000 */
.L_x_12362:
        /* <DEDUP_REMOVED lines=21> */
.L_x_12369:
[----:B------:R-:W-:-:S04]  /*5820*/  LOP3.LUT R2, R3, 0x80000000, RZ, 0xc0, !PT ;  /* 0x8000000003027812 */ /* 0x000fc800078ec0ff */
[----:B------:R-:W-:-:S04]  /*5830*/  SHF.R.U32.HI R3, RZ, 0x18, R2 ;  /* 0x00000018ff037819 */ /* 0x000fc80000011602 */
[----:B------:R-:W-:-:S04]  /*5840*/  LOP3.LUT R0, R0, R3, RZ, 0xfc, !PT ;  /* 0x0000000300007212 */ /* 0x000fc800078efcff */
[----:B------:R-:W-:-:S07]  /*5850*/  PRMT R9, R0, 0x7610, R9 ;  /* 0x0000761000097816 */ /* 0x000fce0000000009 */
.L_x_12368:
[----:B------:R-:W-:Y:S05]  /*5860*/  BSYNC B0 ;  /* 0x0000000000007941 */ /* 0x000fea0003800000 */
.L_x_12367:
[----:B------:R0:W-:Y:S01]  /*5870*/  STG.E.U8 desc[UR36][R18.64], R9 ;  /* 0x0000000912007986 */ /* 0x0001e2000c101124 */
[----:B------:R-:W-:Y:S05]  /*5880*/  BRA `(.L_x_12344) ;  /* 0x0000000000c07947 */ /* 0x000fea0003800000 */
.L_x_12361:
        /* <DEDUP_REMOVED lines=26> */
.L_x_12343:
        /* <DEDUP_REMOVED lines=16> */
.L_x_12372:
[----:B------:R-:W-:Y:S05]  /*5b30*/  BRA `(.L_x_12344) ;  /* 0x0000000000147947 */ /* 0x000fea0003800000 */
.L_x_12371:
[----:B------:R-:W0:Y:S02]  /*5b40*/  F2I.U64.F64.TRUNC R4, R4 ;  /* 0x0000000400047311 */ /* 0x000e24000030d800 */
[----:B0-----:R0:W-:Y:S01]  /*5b50*/  STG.E.64 desc[UR36][R18.64], R4 ;  /* 0x0000000412007986 */ /* 0x0011e2000c101b24 */
[----:B------:R-:W-:Y:S05]  /*5b60*/  BRA `(.L_x_12344) ;  /* 0x0000000000087947 */ /* 0x000fea0003800000 */
.L_x_12370:
[----:B------:R-:W0:Y:S02]  /*5b70*/  F2I.U32.F64.TRUNC R5, R4 ;  /* 0x0000000400057311 */ /* 0x000e24000030d000 */
[----:B0-----:R0:W-:Y:S02]  /*5b80*/  STG.E desc[UR36][R18.64], R5 ;  /* 0x0000000512007986 */ /* 0x0011e4000c101924 */
.L_x_12344:
[----:B0-----:R-:W0:Y:S01]  /*5b90*/  S2R R0, SR_TID.X ;  /* 0x0000000000007919 */ /* 0x001e220000002100 */
[----:B-1----:R-:W0:Y:S02]  /*5ba0*/  S2R R3, SR_CTAID.X ;  /* 0x0000000000037919 */ /* 0x002e240000002500 */
[----:B0-----:R-:W-:-:S04]  /*5bb0*/  IMAD R0, R3, 0x200, R0 ;  /* 0x0000020003007824 */ /* 0x001fc800078e0200 */
[----:B------:R-:W-:-:S07]  /*5bc0*/  VIADD R17, R0, 0x80 ;  /* 0x0000008000117836 */ /* 0x000fce0000000000 */
.L_x_12245:
[----:B------:R-:W-:Y:S05]  /*5bd0*/  BSYNC B6 ;  /* 0x0000000000067941 */ /* 0x000fea0003800000 */
.L_x_12244:
[----:B------:R-:W-:Y:S01]  /*5be0*/  ULDC UR4, c[0x0][0x210] ;  /* 0x0000840000047ab9 */ /* 0x000fe20000000800 */
[----:B------:R-:W-:Y:S01]  /*5bf0*/  BSSY B6, `(.L_x_12373) ;  /* 0x00005b2000067945 */ /* 0x000fe20003800000 */
[----:B------:R-:W-:-:S13]  /*5c00*/  ISETP.GE.AND P0, PT, R17, UR4, PT ;  /* 0x0000000411007c0c */ /* 0x000fda000bf06270 */
[----:B------:R-:W-:Y:S05]  /*5c10*/  @P0 BRA `(.L_x_12374) ;  /* 0x0000005800bc0947 */ /* 0x000fea0003800000 */
        /* <DEDUP_REMOVED lines=24> */
[----:B----4-:R-:W-:-:S05]  /*5da0*/  IMAD.HI.U32 R4, R3, UR7, R2 ;  /* 0x0000000703047c27 */ /* 0x010fca000f8e0002 */
[----:B--23--:R-:W-:Y:S01]  /*5db0*/  SHF.R.U32.HI R5, RZ, UR4, R4 ;  /* 0x00000004ff057c19 */ /* 0x00cfe20008011604 */
        /* <DEDUP_REMOVED lines=328> */
.L_x_12375:
[----:B--234-:R-:W0:Y:S01]  /*7240*/  LDC.U8 R5, c[0x0][0x492] ;  /* 0x00012480ff057b82 */ /* 0x01ce220000000000 */
        /* <DEDUP_REMOVED lines=20> */
.L_x_12379:
[----:B------:R-:W2:Y:S02]  /*7390*/  LDG.E.U8 R2, desc[UR36][R2.64] ;  /* 0x0000002402027981 */ /* 0x000ea4000c1e1100 */
[----:B--2---:R0:W1:Y:S01]  /*73a0*/  I2F.F64.U16 R18, R2 ;  /* 0x0000000200127312 */ /* 0x0040620000101800 */
[----:B------:R-:W-:Y:S05]  /*73b0*/  BRA `(.L_x_12381) ;  /* 0x0000000c00707947 */ /* 0x000fea0003800000 */
.L_x_12378:
        /* <DEDUP_REMOVED lines=9> */
.L_x_12383:
[----:B------:R-:W2:Y:S02]  /*7450*/  LDG.E R2, desc[UR36][R2.64] ;  /* 0x0000002402027981 */ /* 0x000ea4000c1e1900 */
[----:B--2---:R0:W1:Y:S01]  /*7460*/  I2F.F64 R18, R2 ;  /* 0x0000000200127312 */ /* 0x0040620000201c00 */
[----:B------:R-:W-:Y:S05]  /*7470*/  BRA `(.L_x_12381) ;  /* 0x0000000c00407947 */ /* 0x000fea0003800000 */
.L_x_12382:
[----:B------:R-:W2:Y:S02]  /*7480*/  LDG.E.U16 R2, desc[UR36][R2.64] ;  /* 0x0000002402027981 */ /* 0x000ea4000c1e1500 */
[----:B--2---:R0:W1:Y:S01]  /*7490*/  I2F.F64.S16 R18, R2 ;  /* 0x0000000200127312 */ /* 0x0040620000101c00 */
[----:B------:R-:W-:Y:S05]  /*74a0*/  BRA `(.L_x_12381) ;  /* 0x0000000c00347947 */ /* 0x000fea0003800000 */
.L_x_12377:
        /* <DEDUP_REMOVED lines=10> */
.L_x_12385:
[----:B------:R-:W2:Y:S02]  /*7550*/  LDG.E.U16 R0, desc[UR36][R2.64] ;  /* 0x0000002402007981 */ /* 0x000ea4000c1e1500 */
[----:B--2---:R-:W-:-:S05]  /*7560*/  HADD2.F32 R0, -RZ, R0.H0_H0 ;  /* 0x20000000ff007230 */ /* 0x004fca0000004100 */
[----:B------:R-:W-:-:S04]  /*7570*/  FMUL.FTZ R0, R0, 1 ;  /* 0x3f80000000007820 */ /* 0x000fc80000410000 */
[----:B------:R0:W1:Y:S01]  /*7580*/  F2F.F64.F32 R18, R0 ;  /* 0x0000000000127310 */ /* 0x0000620000201800 */
[----:B------:R-:W-:Y:S05]  /*7590*/  BRA `(.L_x_12381) ;  /* 0x0000000800f87947 */ /* 0x000fea0003800000 */
.L_x_12384:
        /* <DEDUP_REMOVED lines=10> */
.L_x_12387:
[----:B------:R-:W2:Y:S02]  /*7640*/  LDG.E.U16 R2, desc[UR36][R2.64] ;  /* 0x0000002402027981 */ /* 0x000ea4000c1e1500 */
[----:B--2---:R-:W-:-:S05]  /*7650*/  HADD2.F32 R0, -RZ, R2.H0_H0 ;  /* 0x20000002ff007230 */ /* 0x004fca0000004100 */
[----:B------:R-:W-:-:S04]  /*7660*/  FMUL.FTZ R0, R0, 1 ;  /* 0x3f80000000007820 */ /* 0x000fc80000410000 */
[----:B------:R0:W1:Y:S01]  /*7670*/  F2F.F64.F32 R18, R0 ;  /* 0x0000000000127310 */ /* 0x0000620000201800 */
[----:B------:R-:W-:Y:S05]  /*7680*/  BRA `(.L_x_12381) ;  /* 0x0000000800bc7947 */ /* 0x000fea0003800000 */
.L_x_12386:
[----:B------:R0:W5:Y:S01]  /*7690*/  LDG.E.64 R18, desc[UR36][R2.64] ;  /* 0x0000002402127981 */ /* 0x000162000c1e1b00 */
[----:B------:R-:W-:Y:S05]  /*76a0*/  BRA `(.L_x_12381) ;  /* 0x0000000800b47947 */ /* 0x000fea0003800000 */
.L_x_12376:
        /* <DEDUP_REMOVED lines=13> */
.L_x_12390:
[----:B------:R0:W5:Y:S01]  /*7780*/  LDG.E.64 R18, desc[UR36][R2.64] ;  /* 0x0000002402127981 */ /* 0x000162000c1e1b00 */
[----:B------:R-:W-:Y:S05]  /*7790*/  BRA `(.L_x_12381) ;  /* 0x0000000800787947 */ /* 0x000fea0003800000 */
.L_x_12389:
        /* <DEDUP_REMOVED lines=26> */
[----:B------:R3:W4:Y:S01]  /*7940*/  F2F.F64.F32 R18, R5 ;  /* 0x0000000500127310 */ /* 0x0007220000201800 */
[----:B------:R-:W-:Y:S05]  /*7950*/  BRA `(.L_x_12381) ;  /* 0x0000000800087947 */ /* 0x000fea0003800000 */
.L_x_12392:
        /* <DEDUP_REMOVED lines=15> */
.L_x_12391:
[----:B------:R-:W2:Y:S02]  /*7a50*/  LDG.E.U16 R0, desc[UR36][R2.64] ;  /* 0x0000002402007981 */ /* 0x000ea4000c1e1500 */
[----:B--2---:R-:W-:-:S04]  /*7a60*/  IMAD.U32 R0, R0, 0x10000, RZ ;  /* 0x0001000000007824 */ /* 0x004fc800078e00ff */
[----:B------:R-:W-:-:S04]  /*7a70*/  FMUL.FTZ R0, R0, 1 ;  /* 0x3f80000000007820 */ /* 0x000fc80000410000 */
[----:B------:R0:W1:Y:S01]  /*7a80*/  F2F.F64.F32 R18, R0 ;  /* 0x0000000000127310 */ /* 0x0000620000201800 */
[----:B------:R-:W-:Y:S05]  /*7a90*/  BRA `(.L_x_12381) ;  /* 0x0000000400b87947 */ /* 0x000fea0003800000 */
.L_x_12388:
        /* <DEDUP_REMOVED lines=11> */
.L_x_12395:
        /* <DEDUP_REMOVED lines=21> */
.L_x_12399:
[----:B------:R-:W-:Y:S05]  /*7ca0*/  BSYNC B1 ;  /* 0x0000000000017941 */ /* 0x000fea0003800000 */
.L_x_12398:
[----:B------:R-:W-:Y:S01]  /*7cb0*/  LEA R3, R0, 0x3b800000, 0x17 ;  /* 0x3b80000000037811 */ /* 0x000fe200078eb8ff */
[----:B------:R-:W-:-:S05]  /*7cc0*/  IMAD.SHL.U32 R0, R2, 0x100000, RZ ;  /* 0x0010000002007824 */ /* 0x000fca00078e00ff */
[----:B------:R-:W-:-:S07]  /*7cd0*/  LOP3.LUT R0, R3, R0, R4, 0xfe, !PT ;  /* 0x0000000003007212 */ /* 0x000fce00078efe04 */
.L_x_12397:
[----:B------:R-:W-:Y:S05]  /*7ce0*/  BSYNC B0 ;  /* 0x0000000000007941 */ /* 0x000fea0003800000 */
.L_x_12396:
[----:B------:R-:W-:-:S04]  /*7cf0*/  FMUL.FTZ R0, R0, 1 ;  /* 0x3f80000000007820 */ /* 0x000fc80000410000 */
[----:B------:R0:W1:Y:S01]  /*7d00*/  F2F.F64.F32 R18, R0 ;  /* 0x0000000000127310 */ /* 0x0000620000201800 */
[----:B------:R-:W-:Y:S05]  /*7d10*/  BRA `(.L_x_12381) ;  /* 0x0000000400187947 */ /* 0x000fea0003800000 */
.L_x_12394:
        /* <DEDUP_REMOVED lines=21> */
.L_x_12403:
[----:B------:R-:W-:Y:S05]  /*7e70*/  BSYNC B1 ;  /* 0x0000000000017941 */ /* 0x000fea0003800000 */
.L_x_12402:
[----:B------:R-:W-:Y:S01]  /*7e80*/  LEA R3, R0, 0x37800000, 0x17 ;  /* 0x3780000000037811 */ /* 0x000fe200078eb8ff */
[----:B------:R-:W-:-:S05]  /*7e90*/  IMAD.SHL.U32 R0, R2, 0x200000, RZ ;  /* 0x0020000002007824 */ /* 0x000fca00078e00ff */
[----:B------:R-:W-:-:S07]  /*7ea0*/  LOP3.LUT R0, R3, R0, R4, 0xfe, !PT ;  /* 0x0000000003007212 */ /* 0x000fce00078efe04 */
.L_x_12401:
[----:B------:R-:W-:Y:S05]  /*7eb0*/  BSYNC B0 ;  /* 0x0000000000007941 */ /* 0x000fea0003800000 */
.L_x_12400:
[----:B------:R-:W-:-:S04]  /*7ec0*/  FMUL.FTZ R0, R0, 1 ;  /* 0x3f80000000007820 */ /* 0x000fc80000410000 */
[----:B------:R0:W1:Y:S01]  /*7ed0*/  F2F.F64.F32 R18, R0 ;  /* 0x0000000000127310 */ /* 0x0000620000201800 */
[----:B------:R-:W-:Y:S05]  /*7ee0*/  BRA `(.L_x_12381) ;  /* 0x0000000000a47947 */ /* 0x000fea0003800000 */
.L_x_12393:
        /* <DEDUP_REMOVED lines=14> */
.L_x_12407:
[----:B------:R-:W-:Y:S05]  /*7fd0*/  BSYNC B0 ;  /* 0x0000000000007941 */ /* 0x000fea0003800000 */
.L_x_12406:
[----:B------:R-:W-:-:S04]  /*7fe0*/  FMUL.FTZ R0, R0, 1 ;  /* 0x3f80000000007820 */ /* 0x000fc80000410000 */
[----:B------:R0:W1:Y:S01]  /*7ff0*/  F2F.F64.F32 R18, R0 ;  /* 0x0000000000127310 */ /* 0x0000620000201800 */
[----:B------:R-:W-:Y:S05]  /*8000*/  BRA `(.L_x_12381) ;  /* 0x00000000005c7947 */ /* 0x000fea0003800000 */
.L_x_12380:
        /* <DEDUP_REMOVED lines=16> */
.L_x_12408:
[----:B------:R-:W-:Y:S01]  /*8110*/  CS2R R18, SRZ ;  /* 0x0000000000127805 */ /* 0x000fe2000001ff00 */
[----:B------:R-:W-:Y:S06]  /*8120*/  BRA `(.L_x_12381) ;  /* 0x0000000000147947 */ /* 0x000fec0003800000 */
.L_x_12405:
[----:B------:R-:W2:Y:S02]  /*8130*/  LDG.E.64 R18, desc[UR36][R2.64] ;  /* 0x0000002402127981 */ /* 0x000ea4000c1e1b00 */
[----:B--2---:R-:W0:Y:S01]  /*8140*/  I2F.F64.U64 R18, R18 ;  /* 0x0000001200127312 */ /* 0x004e220000301800 */
[----:B------:R-:W-:Y:S05]  /*8150*/  BRA `(.L_x_12381) ;  /* 0x0000000000087947 */ /* 0x000fea0003800000 */
.L_x_12404:
[----:B------:R-:W2:Y:S02]  /*8160*/  LDG.E R2, desc[UR36][R2.64] ;  /* 0x0000002402027981 */ /* 0x000ea4000c1e1900 */
[----:B--2---:R0:W1:Y:S02]  /*8170*/  I2F.F64.U32 R18, R2 ;  /* 0x0000000200127312 */ /* 0x0040640000201800 */
.L_x_12381:
[----:B-1----:R-:W1:Y:S01]  /*8180*/  LDC.U8 R4, c[0x0][0x493] ;  /* 0x000124c0ff047b82 */ /* 0x002e620000000000 */
[----:B------:R-:W-:Y:S02]  /*8190*/  ULDC.64 UR4, c[0x0][0x488] ;  /* 0x0001220000047ab9 */ /* 0x000fe40000000a00 */
[----:B0-----:R-:W-:-:S05]  /*81a0*/  IADD3 R2, P0, R16, UR4, RZ ;  /* 0x0000000410027c10 */ /* 0x001fca000ff1e0ff */
        /* <DEDUP_REMOVED lines=15> */
.L_x_12412:
[----:B------:R-:W2:Y:S02]  /*82a0*/  LDG.E.U8 R2, desc[UR36][R2.64] ;  /* 0x0000002402027981 */ /* 0x000ea4000c1e1100 */
[----:B--2---:R0:W1:Y:S01]  /*82b0*/  I2F.F64.U16 R30, R2 ;  /* 0x00000002001e7312 */ /* 0x0040620000101800 */
[----:B------:R-:W-:Y:S05]  /*82c0*/  BRA `(.L_x_12414) ;  /* 0x0000000c00707947 */ /* 0x000fea0003800000 */
.L_x_12411:
[----:B------:R-:W-:-:S13]  /*82d0*/  ISETP.NE.AND P0, PT, R0, 0x2, PT ;  /* 0x000000020000780c */ /* 0x000fda0003f05270 */
[----:B------:R-:W-:Y:S05]  /*82e0*/  @!P0 BRA `(.L_x_12415) ;  /* 0x0000000000288947 */ /* 0x000fea0003800000 */
[----:B------:R-:W-:-:S13]  /*82f0*/  ISETP.NE.AND P0, PT, R0, 0x3, PT ;  /* 0x000000030000780c */ /* 0x000fda0003f05270 */
[----:B------:R-:W-:Y:S05]  /*8300*/  @!P0 BRA `(.L_x_12416) ;  /* 0x0000000000148947 */ /* 0x000fea0003800000 */
[----:B------:R-:W-:-:S13]  /*8310*/  ISETP.NE.AND P0, PT, R0, 0x4, PT ;  /* 0x000000040000780c */ /* 0x000fda0003f05270 */
[----:B------:R-:W-:Y:S05]  /*8320*/  @P0 BRA `(.L_x_12413) ;  /* 0x0000000800fc0947 */ /* 0x000fea0003800000 */
[----:B------:R-:W2:Y:S02]  /*8330*/  LDG.E.64 R30, desc[UR36][R2.64] ;  /* 0x00000024021e7981 */ /* 0x000ea4000c1e1b00 */
[----:B--2---:R-:W2:Y:S01]  /*8340*/  I2F.F64.S64 R30, R30 ;  /* 0x0000001e001e7312 */ /* 0x004ea20000301c00 */
[----:B------:R-:W-:Y:S05]  /*8350*/  BRA `(.L_x_12414) ;  /* 0x0000000c004c7947 */ /* 0x000fea0003800000 */
.L_x_12416:
[----:B------:R-:W2:Y:S02]  /*8360*/  LDG.E R2, desc[UR36][R2.64] ;  /* 0x0000002402027981 */ /* 0x000ea4000c1e1900 */
[----:B--2---:R0:W1:Y:S01]  /*8370*/  I2F.F64 R30, R2 ;  /* 0x00000002001e7312 */ /* 0x0040620000201c00 */
[----:B------:R-:W-:Y:S05]  /*8380*/  BRA `(.L_x_12414) ;  /* 0x0000000c00407947 */ /* 0x000fea0003800000 */
.L_x_12415:
[----:B------:R-:W2:Y:S02]  /*8390*/  LDG.E.U16 R2, desc[UR36][R2.64] ;  /* 0x0000002402027981 */ /* 0x000ea4000c1e1500 */
[----:B--2---:R0:W1:Y:S01]  /*83a0*/  I2F.F64.S16 R30, R2 ;  /* 0x00000002001e7312 */ /* 0x0040620000101c00 */
[----:B------:R-:W-:Y:S05]  /*83b0*/  BRA `(.L_x_12414) ;  /* 0x0000000c00347947 */ /* 0x000fea0003800000 */
.L_x_12410:
        /* <DEDUP_REMOVED lines=10> */
.L_x_12418:
[----:B------:R-:W2:Y:S02]  /*8460*/  LDG.E.U16 R0, desc[UR36][R2.64] ;  /* 0x0000002402007981 */ /* 0x000ea4000c1e1500 */
[----:B--2---:R-:W-:-:S05]  /*8470*/  HADD2.F32 R0, -RZ, R0.H0_H0 ;  /* 0x20000000ff007230 */ /* 0x004fca0000004100 */
[----:B------:R-:W-:-:S04]  /*8480*/  FMUL.FTZ R0, R0, 1 ;  /* 0x3f80000000007820 */ /* 0x000fc80000410000 */
[----:B------:R0:W1:Y:S01]  /*8490*/  F2F.F64.F32 R30, R0 ;  /* 0x00000000001e7310 */ /* 0x0000620000201800 */
[----:B------:R-:W-:Y:S05]  /*84a0*/  BRA `(.L_x_12414) ;  /* 0x0000000800f87947 */ /* 0x000fea0003800000 */
.L_x_12417:
        /* <DEDUP_REMOVED lines=10> */
.L_x_12420:
[----:B------:R-:W2:Y:S02]  /*8550*/  LDG.E.U16 R2, desc[UR36][R2.64] ;  /* 0x0000002402027981 */ /* 0x000ea4000c1e1500 */
[----:B--2---:R-:W-:-:S05]  /*8560*/  HADD2.F32 R0, -RZ, R2.H0_H0 ;  /* 0x20000002ff007230 */ /* 0x004fca0000004100 */
[----:B------:R-:W-:-:S04]  /*8570*/  FMUL.FTZ R0, R0, 1 ;  /* 0x3f80000000007820 */ /* 0x000fc80000410000 */
[----:B------:R0:W1:Y:S01]  /*8580*/  F2F.F64.F32 R30, R0 ;  /* 0x00000000001e7310 */ /* 0x0000620000201800 */
[----:B------:R-:W-:Y:S05]  /*8590*/  BRA `(.L_x_12414) ;  /* 0x0000000800bc7947 */ /* 0x000fea0003800000 */
.L_x_12419:
[----:B------:R0:W5:Y:S01]  /*85a0*/  LDG.E.64 R30, desc[UR36][R2.64] ;  /* 0x00000024021e7981 */ /* 0x000162000c1e1b00 */
[----:B------:R-:W-:Y:S05]  /*85b0*/  BRA `(.L_x_12414) ;  /* 0x0000000800b47947 */ /* 0x000fea0003800000 */
.L_x_12409:
        /* <DEDUP_REMOVED lines=13> */
.L_x_12423:
[----:B------:R0:W5:Y:S01]  /*8690*/  LDG.E.64 R30, desc[UR36][R2.64] ;  /* 0x00000024021e7981 */ /* 0x000162000c1e1b00 */
[----:B------:R-:W-:Y:S05]  /*86a0*/  BRA `(.L_x_12414) ;  /* 0x0000000800787947 */ /* 0x000fea0003800000 */
.L_x_12422:
        /* <DEDUP_REMOVED lines=10> */
[----:B---3--:R-:W0:Y:S01]  /*8750*/  FLO.U32 R5, R4 ;  /* 0x0000000400057300 */ /* 0x008e2200000e0000 */
        /* <DEDUP_REMOVED lines=17> */
.L_x_12425:
[----:B------:R-:W2:Y:S02]  /*8870*/  LDG.E.U8 R2, desc[UR36][R2.64] ;  /* 0x0000002402027981 */ /* 0x000ea4000c1e1100 */
[C---:B--2---:R-:W-:Y:S02]  /*8880*/  IMAD.SHL.U32 R0, R2.reuse, 0x2000000, RZ ;  /* 0x0200000002007824 */ /* 0x044fe400078e00ff */
[----:B---3--:R-:W-:-:S03]  /*8890*/  IMAD.SHL.U32 R5, R2, 0x1000000, RZ ;  /* 0x0100000002057824 */ /* 0x008fc600078e00ff */
        /* <DEDUP_REMOVED lines=12> */
.L_x_12424:
[----:B------:R-:W2:Y:S02]  /*8960*/  LDG.E.U16 R0, desc[UR36][R2.64] ;  /* 0x0000002402007981 */ /* 0x000ea4000c1e1500 */
[----:B--2---:R-:W-:-:S04]  /*8970*/  IMAD.U32 R0, R0, 0x10000, RZ ;  /* 0x0001000000007824 */ /* 0x004fc800078e00ff */
[----:B------:R-:W-:-:S04]  /*8980*/  FMUL.FTZ R0, R0, 1 ;  /* 0x3f80000000007820 */ /* 0x000fc80000410000 */
[----:B------:R0:W1:Y:S01]  /*8990*/  F2F.F64.F32 R30, R0 ;  /* 0x00000000001e7310 */ /* 0x0000620000201800 */
[----:B------:R-:W-:Y:S05]  /*89a0*/  BRA `(.L_x_12414) ;  /* 0x0000000400b87947 */ /* 0x000fea0003800000 */
.L_x_12421:
        /* <DEDUP_REMOVED lines=11> */
.L_x_12428:
        /* <DEDUP_REMOVED lines=18> */
[----:B---3--:R-:W-:-:S05]  /*8b80*/  VIADD R5, R3, 0xffffffe4 ;  /* 0xffffffe403057836 */ /* 0x008fca0000000000 */
[----:B------:R-:W-:-:S04]  /*8b90*/  SHF.L.U32 R5, R2, R5, RZ ;  /* 0x0000000502057219 */ /* 0x000fc800000006ff */
[----:B------:R-:W-:-:S07]  /*8ba0*/  LOP3.LUT R2, R5, 0x7, RZ, 0xc0, !PT ;  /* 0x0000000705027812 */ /* 0x000fce00078ec0ff */
.L_x_12432:
[----:B------:R-:W-:Y:S05]  /*8bb0*/  BSYNC B1 ;  /* 0x0000000000017941 */ /* 0x000fea0003800000 */
.L_x_12431:
[----:B------:R-:W-:Y:S01]  /*8bc0*/  LEA R3, R0, 0x3b800000, 0x17 ;  /* 0x3b80000000037811 */ /* 0x000fe200078eb8ff */
[----:B------:R-:W-:-:S05]  /*8bd0*/  IMAD.SHL.U32 R0, R2, 0x100000, RZ ;  /* 0x0010000002007824 */ /* 0x000fca00078e00ff */
[----:B------:R-:W-:-:S07]  /*8be0*/  LOP3.LUT R0, R3, R0, R4, 0xfe, !PT ;  /* 0x0000000003007212 */ /* 0x000fce00078efe04 */
.L_x_12430:
[----:B------:R-:W-:Y:S05]  /*8bf0*/  BSYNC B0 ;  /* 0x0000000000007941 */ /* 0x000fea0003800000 */
.L_x_12429:
[----:B------:R-:W-:-:S04]  /*8c00*/  FMUL.FTZ R0, R0, 1 ;  /* 0x3f80000000007820 */ /* 0x000fc80000410000 */
[----:B------:R0:W1:Y:S01]  /*8c10*/  F2F.F64.F32 R30, R0 ;  /* 0x00000000001e7310 */ /* 0x0000620000201800 */
[----:B------:R-:W-:Y:S05]  /*8c20*/  BRA `(.L_x_12414) ;  /* 0x0000000400187947 */ /* 0x000fea0003800000 */
.L_x_12427:
        /* <DEDUP_REMOVED lines=21> */
.L_x_12436:
[----:B------:R-:W-:Y:S05]  /*8d80*/  BSYNC B1 ;  /* 0x0000000000017941 */ /* 0x000fea0003800000 */
.L_x_12435:
[----:B------:R-:W-:Y:S01]  /*8d90*/  LEA R3, R0, 0x37800000, 0x17 ;  /* 0x3780000000037811 */ /* 0x000fe200078eb8ff */
[----:B------:R-:W-:-:S05]  /*8da0*/  IMAD.SHL.U32 R0, R2, 0x200000, RZ ;  /* 0x0020000002007824 */ /* 0x000fca00078e00ff */
[----:B------:R-:W-:-:S07]  /*8db0*/  LOP3.LUT R0, R3, R0, R4, 0xfe, !PT ;  /* 0x0000000003007212 */ /* 0x000fce00078efe04 */
.L_x_12434:
[----:B------:R-:W-:Y:S05]  /*8dc0*/  BSYNC B0 ;  /* 0x0000000000007941 */ /* 0x000fea0003800000 */
.L_x_12433:
[----:B------:R-:W-:-:S04]  /*8dd0*/  FMUL.FTZ R0, R0, 1 ;  /* 0x3f80000000007820 */ /* 0x000fc80000410000 */
[----:B------:R0:W1:Y:S01]  /*8de0*/  F2F.F64.F32 R30, R0 ;  /* 0x00000000001e7310 */ /* 0x0000620000201800 */
[----:B------:R-:W-:Y:S05]  /*8df0*/  BRA `(.L_x_12414) ;  /* 0x0000000000a47947 */ /* 0x000fea0003800000 */
.L_x_12426:
        /* <DEDUP_REMOVED lines=14> */
.L_x_12440:
[----:B------:R-:W-:Y:S05]  /*8ee0*/  BSYNC B0 ;  /* 0x0000000000007941 */ /* 0x000fea0003800000 */
.L_x_12439:
[----:B------:R-:W-:-:S04]  /*8ef0*/  FMUL.FTZ R0, R0, 1 ;  /* 0x3f80000000007820 */ /* 0x000fc80000410000 */
[----:B------:R0:W1:Y:S01]  /*8f00*/  F2F.F64.F32 R30, R0 ;  /* 0x00000000001e7310 */ /* 0x0000620000201800 */
[----:B------:R-:W-:Y:S05]  /*8f10*/  BRA `(.L_x_12414) ;  /* 0x00000000005c7947 */ /* 0x000fea0003800000 */
.L_x_12413:
[----:B------:R-:W-:Y:S01]  /*8f20*/  MOV R0, 0x0 ;  /* 0x0000000000007802 */ /* 0x000fe20000000f00 */
[----:B------:R-:W-:Y:S01]  /*8f30*/  ULDC.64 UR4, c[0x4][0x178] ;  /* 0x01005e0000047ab9 */ /* 0x000fe20000000a00 */
[----:B------:R-:W-:Y:S01]  /*8f40*/  ULDC.64 UR6, c[0x4][0x58] ;  /* 0x0100160000067ab9 */ /* 0x000fe20000000a00 */
[----:B------:R-:W-:Y:S01]  /*8f50*/  IMAD.U32 R4, RZ, RZ, UR4 ;  /* 0x00000004ff047e24 */ /* 0x000fe2000f8e00ff */
[----:B------:R0:W1:Y:S01]  /*8f60*/  LDC.64 R2, c[0x4][R0] ;  /* 0x0100000000027b82 */ /* 0x0000620000000a00 */
[----:B---3--:R-:W-:Y:S01]  /*8f70*/  IMAD.U32 R5, RZ, RZ, UR5 ;  /* 0x00000005ff057e24 */ /* 0x008fe2000f8e00ff */
        /* <DEDUP_REMOVED lines=10> */
.L_x_12441:
[----:B------:R-:W-:Y:S01]  /*9020*/  CS2R R30, SRZ ;  /* 0x00000000001e7805 */ /* 0x000fe2000001ff00 */
[----:B------:R-:W-:Y:S06]  /*9030*/  BRA `(.L_x_12414) ;  /* 0x0000000000147947 */ /* 0x000fec0003800000 */
.L_x_12438:
[----:B------:R-:W2:Y:S02]  /*9040*/  LDG.E.64 R30, desc[UR36][R2.64] ;  /* 0x00000024021e7981 */ /* 0x000ea4000c1e1b00 */
[----:B--2---:R-:W0:Y:S01]  /*9050*/  I2F.F64.U64 R30, R30 ;  /* 0x0000001e001e7312 */ /* 0x004e220000301800 */
[----:B------:R-:W-:Y:S05]  /*9060*/  BRA `(.L_x_12414) ;  /* 0x0000000000087947 */ /* 0x000fea0003800000 */
.L_x_12437:
[----:B------:R-:W2:Y:S02]  /*9070*/  LDG.E R2, desc[UR36][R2.64] ;  /* 0x0000002402027981 */ /* 0x000ea4000c1e1900 */
[----:B--2---:R0:W1:Y:S02]  /*9080*/  I2F.F64.U32 R30, R2 ;  /* 0x00000002001e7312 */ /* 0x0040640000201800 */
.L_x_12414:
[----:B012--5:R-:W-:Y:S01]  /*9090*/  DSETP.NEU.AND P0, PT, R30, RZ, PT ;  /* 0x000000ff1e00722a */ /* 0x027fe20003f0d000 */
[----:B------:R-:W-:-:S13]  /*90a0*/  BSSY B0, `(.L_x_12442) ;  /* 0x0000154000007945 */ /* 0x000fda0003800000 */
[----:B------:R-:W-:Y:S05]  /*90b0*/  @P0 BRA `(.L_x_12443) ;  /* 0x00000000006c0947 */ /* 0x000fea0003800000 */
[----:B------:R-:W3:Y:S01]  /*90c0*/  MUFU.RCP64H R3, R31 ;  /* 0x0000001f00037308 */ /* 0x000ee20000001800 */
[----:B------:R-:W-:Y:S01]  /*90d0*/  IMAD.MOV.U32 R2, RZ, RZ, 0x1 ;  /* 0x00000001ff027424 */ /* 0x000fe200078e00ff */
[----:B----4-:R-:W-:Y:S01]  /*90e0*/  FSETP.GEU.AND P1, PT, |R19|, 6.5827683646048100446e-37, PT ;  /* 0x036000001300780b */ /* 0x010fe20003f2e200 */
[----:B------:R-:W-:Y:S04]  /*90f0*/  BSSY B2, `(.L_x_12444) ;  /* 0x0000014000027945 */ /* 0x000fe80003800000 */
[----:B---3--:R-:W-:-:S08]  /*9100*/  DFMA R4, R2, -R30, 1 ;  /* 0x3ff000000204742b */ /* 0x008fd0000000081e */
        /* <DEDUP_REMOVED lines=18> */
.L_x_12445:
[----:B------:R-:W-:Y:S05]  /*9230*/  BSYNC B2 ;  /* 0x0000000000027941 */ /* 0x000fea0003800000 */
.L_x_12444:
[----:B------:R-:W-:Y:S02]  /*9240*/  IMAD.MOV.U32 R4, RZ, RZ, R2 ;  /* 0x000000ffff047224 */ /* 0x000fe400078e0002 */
[----:B------:R-:W-:Y:S01]  /*9250*/  IMAD.MOV.U32 R5, RZ, RZ, R3 ;  /* 0x000000ffff057224 */ /* 0x000fe200078e0003 */
[----:B------:R-:W-:Y:S06]  /*9260*/  BRA `(.L_x_12446) ;  /* 0x0000001000dc7947 */ /* 0x000fec0003800000 */
.L_x_12443:
[----:B------:R-:W-:Y:S01]  /*9270*/  LOP3.LUT R3, R31, 0x7fffffff, RZ, 0xc0, !PT ;  /* 0x7fffffff1f037812 */ /* 0x000fe200078ec0ff */
[----:B------:R-:W-:Y:S01]  /*9280*/  BSSY B1, `(.L_x_12447) ;  /* 0x00000f6000017945 */ /* 0x000fe20003800000 */
[----:B----4-:R-:W-:Y:S01]  /*9290*/  LOP3.LUT R7, R19, 0x7fffffff, RZ, 0xc0, !PT ;  /* 0x7fffffff13077812 */ /* 0x010fe200078ec0ff */
        /* <DEDUP_REMOVED lines=13> */
[----:B---3--:R-:W-:Y:S01]  /*9370*/  SHF.R.U32.HI R5, RZ, 0x14, R7 ;  /* 0x00000014ff057819 */ /* 0x008fe20000011607 */
[----:B------:R-:W-:Y:S01]  /*9380*/  BSSY B2, `(.L_x_12450) ;  /* 0x0000022000027945 */ /* 0x000fe20003800000 */
[----:B------:R-:W-:Y:S02]  /*9390*/  SHF.R.U32.HI R4, RZ, 0x14, R3 ;  /* 0x00000014ff047819 */ /* 0x000fe40000011603 */
[----:B------:R-:W-:Y:S02]  /*93a0*/  ISETP.NE.AND P0, PT, R5, RZ, PT ;  /* 0x000000ff0500720c */ /* 0x000fe40003f05270 */
[----:B------:R-:W-:-:S11]  /*93b0*/  ISETP.NE.AND P1, PT, R4, RZ, PT ;  /* 0x000000ff0400720c */ /* 0x000fd60003f25270 */
[----:B------:R-:W-:Y:S02]  /*93c0*/  @!P0 DMUL R6, R6, 1.80143985094819840000e+16 ;  /* 0x4350000006068828 */ /* 0x000fe40000000000 */
[----:B------:R-:W-:-:S08]  /*93d0*/  @!P1 DMUL R2, R2, 1.80143985094819840000e+16 ;  /* 0x4350000002029828 */ /* 0x000fd00000000000 */
[----:B------:R-:W-:Y:S02]  /*93e0*/  @!P0 LEA.HI R5, R7, 0xffffffca, RZ, 0xc ;  /* 0xffffffca07058811 */ /* 0x000fe400078f60ff */
[----:B------:R-:W-:Y:S02]  /*93f0*/  @!P1 LEA.HI R4, R3, 0xffffffca, RZ, 0xc ;  /* 0xffffffca03049811 */ /* 0x000fe400078f60ff */
[----:B------:R-:W-:Y:S02]  /*9400*/  LOP3.LUT R9, RZ, R5, RZ, 0x33, !PT ;  /* 0x00000005ff097212 */ /* 0x000fe400078e33ff */
[----:B------:R-:W-:Y:S02]  /*9410*/  LOP3.LUT R8, R7, 0xfffff, RZ, 0xc0, !PT ;  /* 0x000fffff07087812 */ /* 0x000fe400078ec0ff */
[----:B------:R-:W-:Y:S01]  /*9420*/  VIADDMNMX R0, R4, R9, 0xffffffff, !PT ;  /* 0xffffffff04007446 */ /* 0x000fe20007800109 */
[----:B------:R-:W-:Y:S01]  /*9430*/  IMAD.MOV.U32 R9, RZ, RZ, R6 ;  /* 0x000000ffff097224 */ /* 0x000fe200078e0006 */
[----:B------:R-:W-:Y:S01]  /*9440*/  LOP3.LUT R7, R3, 0xfffff, RZ, 0xc0, !PT ;  /* 0x000fffff03077812 */ /* 0x000fe200078ec0ff */
[----:B------:R-:W-:Y:S01]  /*9450*/  IMAD.IADD R6, R5, 0x1, -R4 ;  /* 0x0000000105067824 */ /* 0x000fe200078e0a04 */
[----:B------:R-:W-:Y:S01]  /*9460*/  LOP3.LUT R8, R8, 0x100000, RZ, 0xfc, !PT ;  /* 0x0010000008087812 */ /* 0x000fe200078efcff */
[----:B------:R-:W-:Y:S01]  /*9470*/  IMAD.IADD R11, R0, 0x1, R5 ;  /* 0x00000001000b7824 */ /* 0x000fe200078e0205 */
[----:B------:R-:W-:-:S04]  /*9480*/  LOP3.LUT R5, R7, 0x100000, RZ, 0xfc, !PT ;  /* 0x0010000007057812 */ /* 0x000fc800078efcff */
[----:B------:R-:W-:-:S04]  /*9490*/  IADD3 R0, R11, 0x2, -R4 ;  /* 0x000000020b007810 */ /* 0x000fc80007ffe804 */
[----:B------:R-:W-:-:S13]  /*94a0*/  LOP3.LUT P0, R0, R0, 0x3, RZ, 0xc0, !PT ;  /* 0x0000000300007812 */ /* 0x000fda000780c0ff */
[----:B------:R-:W-:Y:S05]  /*94b0*/  @!P0 BRA `(.L_x_12451) ;  /* 0x0000000000388947 */ /* 0x000fea0003800000 */
[----:B------:R-:W-:Y:S01]  /*94c0*/  BSSY B3, `(.L_x_12452) ;  /* 0x000000c000037945 */ /* 0x000fe20003800000 */
.L_x_12453:
        /* <DEDUP_REMOVED lines=12> */
.L_x_12452:
[----:B------:R-:W-:-:S07]  /*9590*/  IMAD.MOV.U32 R0, RZ, RZ, R7 ;  /* 0x000000ffff007224 */ /* 0x000fce00078e0007 */
.L_x_12451:
[----:B------:R-:W-:Y:S05]  /*95a0*/  BSYNC B2 ;  /* 0x0000000000027941 */ /* 0x000fea0003800000 */
.L_x_12450:
        /* <DEDUP_REMOVED lines=12> */
.L_x_12458:
        /* <DEDUP_REMOVED lines=33> */
.L_x_12457:
[----:B------:R-:W-:Y:S05]  /*9880*/  BSYNC B3 ;  /* 0x0000000000037941 */ /* 0x000fea0003800000 */
.L_x_12456:
[----:B------:R-:W-:-:S13]  /*9890*/  ISETP.GE.U32.AND P0, PT, R10, 0xc, PT ;  /* 0x0000000c0a00780c */ /* 0x000fda0003f06070 */
[----:B------:R-:W-:Y:S05]  /*98a0*/  @!P0 BRA `(.L_x_12455) ;  /* 0x0000000400d48947 */ /* 0x000fea0003800000 */
[----:B------:R-:W-:Y:S01]  /*98b0*/  BSSY B3, `(.L_x_12455) ;  /* 0x0000074000037945 */ /* 0x000fe20003800000 */
.L_x_12459:
        /* <DEDUP_REMOVED lines=116> */
.L_x_12455:
[----:B------:R-:W-:Y:S05]  /*a000*/  BSYNC B2 ;  /* 0x0000000000027941 */ /* 0x000fea0003800000 */
.L_x_12454:
        /* <DEDUP_REMOVED lines=10> */
[-C--:B------:R-:W-:Y:S01]  /*a0b0*/  SHF.L.U32 R5, R0, R3.reuse, RZ ;  /* 0x0000000300057219 */ /* 0x080fe200000006ff */
        /* <DEDUP_REMOVED lines=9> */
.L_x_12461:
[----:B------:R-:W-:Y:S05]  /*a150*/  BSYNC B2 ;  /* 0x0000000000027941 */ /* 0x000fea0003800000 */
.L_x_12460:
[----:B------:R-:W-:Y:S01]  /*a160*/  LOP3.LUT R29, R29, 0x80000000, R19, 0xb8, !PT ;  /* 0x800000001d1d7812 */ /* 0x000fe200078eb813 */
[----:B------:R-:W-:Y:S06]  /*a170*/  BRA `(.L_x_12449) ;  /* 0x0000000000187947 */ /* 0x000fec0003800000 */
.L_x_12448:
[----:B------:R-:W-:-:S06]  /*a180*/  DSETP.GTU.AND P0, PT, R2, +INF , PT ;  /* 0x7ff000000200742a */ /* 0x000fcc0003f0c000 */
[----:B------:R-:W-:-:S14]  /*a190*/  DSETP.LE.AND P0, PT, R6, +INF , !P0 ;  /* 0x7ff000000600742a */ /* 0x000fdc0004703000 */
[----:B------:R-:W-:Y:S02]  /*a1a0*/  @P0 DSETP.NEU.AND P1, PT, R6, +INF , PT ;  /* 0x7ff000000600042a */ /* 0x000fe40003f2d000 */
[----:B------:R-:W-:-:S06]  /*a1b0*/  @!P0 DADD R28, R30, R18 ;  /* 0x000000001e1c8229 */ /* 0x000fcc0000000012 */
[----:B------:R-:W-:Y:S02]  /*a1c0*/  @P0 FSEL R28, R18, RZ, P1 ;  /* 0x000000ff121c0208 */ /* 0x000fe40000800000 */
[----:B------:R-:W-:-:S07]  /*a1d0*/  @P0 FSEL R29, R19, -QNAN , P1 ;  /* 0xfff80000131d0808 */ /* 0x000fce0000800000 */
.L_x_12449:
[----:B------:R-:W-:Y:S05]  /*a1e0*/  BSYNC B1 ;  /* 0x0000000000017941 */ /* 0x000fea0003800000 */
.L_x_12447:
[----:B------:R-:W3:Y:S01]  /*a1f0*/  MUFU.RCP64H R3, R31 ;  /* 0x0000001f00037308 */ /* 0x000ee20000001800 */
[----:B------:R-:W-:Y:S01]  /*a200*/  IMAD.MOV.U32 R2, RZ, RZ, 0x1 ;  /* 0x00000001ff027424 */ /* 0x000fe200078e00ff */
[----:B------:R-:W-:Y:S01]  /*a210*/  DADD R12, -R28, R18 ;  /* 0x000000001c0c7229 */ /* 0x000fe20000000112 */
[----:B------:R-:W-:Y:S09]  /*a220*/  BSSY B2, `(.L_x_12462) ;  /* 0x0000013000027945 */ /* 0x000ff20003800000 */
[----:B------:R-:W-:Y:S01]  /*a230*/  FSETP.GEU.AND P1, PT, |R13|, 6.5827683646048100446e-37, PT ;  /* 0x036000000d00780b */ /* 0x000fe20003f2e200 */
        /* <DEDUP_REMOVED lines=17> */
.L_x_12463:
[----:B------:R-:W-:Y:S05]  /*a350*/  BSYNC B2 ;  /* 0x0000000000027941 */ /* 0x000fea0003800000 */
.L_x_12462:
        /* <DEDUP_REMOVED lines=30> */
.L_x_12466:
[----:B------:R-:W-:Y:S05]  /*a540*/  BSYNC B2 ;  /* 0x0000000000027941 */ /* 0x000fea0003800000 */
.L_x_12465:
[----:B------:R-:W-:Y:S01]  /*a550*/  LOP3.LUT R5, RZ, 0x80000000, R3, 0xb8, !PT ;  /* 0x80000000ff057812 */ /* 0x000fe200078eb803 */
[----:B------:R-:W-:Y:S01]  /*a560*/  IMAD.MOV.U32 R4, RZ, RZ, RZ ;  /* 0x000000ffff047224 */ /* 0x000fe200078e00ff */
[----:B------:R-:W-:Y:S06]  /*a570*/  BRA `(.L_x_12446) ;  /* 0x0000000000187947 */ /* 0x000fec0003800000 */
.L_x_12464:
[----:B------:R-:W0:Y:S02]  /*a580*/  FRND.F64.FLOOR R2, R8 ;  /* 0x0000000800027313 */ /* 0x000e240000305800 */
[----:B0-----:R-:W-:Y:S02]  /*a590*/  DADD R4, R8, -R2 ;  /* 0x0000000008047229 */ /* 0x001fe40000000802 */
[----:B------:R-:W-:-:S06]  /*a5a0*/  DADD R6, R2, 1 ;  /* 0x3ff0000002067429 */ /* 0x000fcc0000000000 */
[----:B------:R-:W-:-:S06]  /*a5b0*/  DSETP.GT.AND P0, PT, R4, 0.5, PT ;  /* 0x3fe000000400742a */ /* 0x000fcc0003f04000 */
[----:B------:R-:W-:Y:S02]  /*a5c0*/  FSEL R4, R6, R2, P0 ;  /* 0x0000000206047208 */ /* 0x000fe40000000000 */
[----:B------:R-:W-:-:S07]  /*a5d0*/  FSEL R5, R7, R3, P0 ;  /* 0x0000000307057208 */ /* 0x000fce0000000000 */
.L_x_12446:
[----:B------:R-:W-:Y:S05]  /*a5e0*/  BSYNC B0 ;  /* 0x0000000000007941 */ /* 0x000fea0003800000 */
.L_x_12442:
        /* <DEDUP_REMOVED lines=15> */
.L_x_12470:
[----:B------:R-:W0:Y:S02]  /*a6e0*/  F2I.S64.F64.TRUNC R4, R4 ;  /* 0x0000000400047311 */ /* 0x000e24000030d900 */
[----:B0-----:R-:W-:-:S05]  /*a6f0*/  IMAD.MOV.U32 R3, RZ, RZ, R4 ;  /* 0x000000ffff037224 */ /* 0x001fca00078e0004 */
[----:B------:R0:W-:Y:S01]  /*a700*/  STG.E.U8 desc[UR36][R22.64], R3 ;  /* 0x0000000316007986 */ /* 0x0001e2000c101124 */
[----:B------:R-:W-:Y:S05]  /*a710*/  BRA `(.L_x_12472) ;  /* 0x0000000c00f87947 */ /* 0x000fea0003800000 */
.L_x_12469:
        /* <DEDUP_REMOVED lines=9> */
.L_x_12474:
[----:B------:R-:W0:Y:S02]  /*a7b0*/  F2I.F64.TRUNC R5, R4 ;  /* 0x0000000400057311 */ /* 0x000e24000030d100 */
[----:B0-----:R0:W-:Y:S01]  /*a7c0*/  STG.E desc[UR36][R22.64], R5 ;  /* 0x0000000516007986 */ /* 0x0011e2000c101924 */
[----:B------:R-:W-:Y:S05]  /*a7d0*/  BRA `(.L_x_12472) ;  /* 0x0000000c00c87947 */ /* 0x000fea0003800000 */
.L_x_12473:
[----:B------:R-:W0:Y:S02]  /*a7e0*/  F2I.F64.TRUNC R5, R4 ;  /* 0x0000000400057311 */ /* 0x000e24000030d100 */
[----:B0-----:R0:W-:Y:S01]  /*a7f0*/  STG.E.U16 desc[UR36][R22.64], R5 ;  /* 0x0000000516007986 */ /* 0x0011e2000c101524 */
[----:B------:R-:W-:Y:S05]  /*a800*/  BRA `(.L_x_12472) ;  /* 0x0000000c00bc7947 */ /* 0x000fea0003800000 */
.L_x_12468:
        /* <DEDUP_REMOVED lines=13> */
.L_x_12476:
        /* <DEDUP_REMOVED lines=8> */
.L_x_12475:
        /* <DEDUP_REMOVED lines=14> */
.L_x_12478:
        /* <DEDUP_REMOVED lines=9> */
.L_x_12477:
[----:B------:R0:W-:Y:S01]  /*aad0*/  STG.E.64 desc[UR36][R22.64], R4 ;  /* 0x0000000416007986 */ /* 0x0001e2000c101b24 */
[----:B------:R-:W-:Y:S05]  /*aae0*/  BRA `(.L_x_12472) ;  /* 0x0000000c00047947 */ /* 0x000fea0003800000 */
.L_x_12467:
        /* <DEDUP_REMOVED lines=12> */
.L_x_12481:
[----:B------:R-:W-:-:S05]  /*abb0*/  CS2R R6, SRZ ;  /* 0x0000000000067805 */ /* 0x000fca000001ff00 */
[----:B------:R0:W-:Y:S01]  /*abc0*/  STG.E.128 desc[UR36][R22.64], R4 ;  /* 0x0000000416007986 */ /* 0x0001e2000c101d24 */
[----:B------:R-:W-:Y:S05]  /*abd0*/  BRA `(.L_x_12472) ;  /* 0x0000000800c87947 */ /* 0x000fea0003800000 */
.L_x_12480:
        /* <DEDUP_REMOVED lines=25> */
.L_x_12485:
[----:B------:R-:W-:Y:S05]  /*ad70*/  BSYNC B0 ;  /* 0x0000000000007941 */ /* 0x000fea0003800000 */
.L_x_12484:
[----:B------:R-:W-:-:S05]  /*ad80*/  LOP3.LUT R3, R0, R3, RZ, 0xfc, !PT ;  /* 0x0000000300037212 */ /* 0x000fca00078efcff */
[----:B------:R0:W-:Y:S01]  /*ad90*/  STG.E.U8 desc[UR36][R22.64], R3 ;  /* 0x0000000316007986 */ /* 0x0001e2000c101124 */
[----:B------:R-:W-:Y:S05]  /*ada0*/  BRA `(.L_x_12472) ;  /* 0x0000000800547947 */ /* 0x000fea0003800000 */
.L_x_12483:
        /* <DEDUP_REMOVED lines=17> */
.L_x_12487:
[----:B------:R-:W-:Y:S01]  /*aec0*/  IMAD.MOV.U32 R0, RZ, RZ, 0x7f ;  /* 0x0000007fff007424 */ /* 0x000fe200078e00ff */
[----:B------:R-:W-:-:S04]  /*aed0*/  ISETP.GT.U32.AND P0, PT, R2, 0x7f800000, PT ;  /* 0x7f8000000200780c */ /* 0x000fc80003f04070 */
[----:B------:R-:W-:-:S09]  /*aee0*/  SEL R0, R0, 0x7c, P0 ;  /* 0x0000007c00007807 */ /* 0x000fd20000000000 */
.L_x_12488:
[----:B------:R-:W-:Y:S05]  /*aef0*/  BSYNC B0 ;  /* 0x0000000000007941 */ /* 0x000fea0003800000 */
.L_x_12486:
[----:B------:R-:W-:-:S04]  /*af00*/  LOP3.LUT R2, R3, 0x80000000, RZ, 0xc0, !PT ;  /* 0x8000000003027812 */ /* 0x000fc800078ec0ff */
[----:B------:R-:W-:-:S04]  /*af10*/  SHF.R.U32.HI R3, RZ, 0x18, R2 ;  /* 0x00000018ff037819 */ /* 0x000fc80000011602 */
[----:B------:R-:W-:-:S05]  /*af20*/  LOP3.LUT R3, R0, R3, RZ, 0xfc, !PT ;  /* 0x0000000300037212 */ /* 0x000fca00078efcff */
[----:B------:R0:W-:Y:S01]  /*af30*/  STG.E.U8 desc[UR36][R22.64], R3 ;  /* 0x0000000316007986 */ /* 0x0001e2000c101124 */
[----:B------:R-:W-:Y:S05]  /*af40*/  BRA `(.L_x_12472) ;  /* 0x0000000400ec7947 */ /* 0x000fea0003800000 */
.L_x_12482:
        /* <DEDUP_REMOVED lines=8> */
.L_x_12479:
        /* <DEDUP_REMOVED lines=11> */
.L_x_12491:
        /* <DEDUP_REMOVED lines=21> */
.L_x_12494:
[----:B------:R-:W-:-:S04]  /*b1d0*/  LOP3.LUT R2, R3, 0x80000000, RZ, 0xc0, !PT ;  /* 0x8000000003027812 */ /* 0x000fc800078ec0ff */
[----:B------:R-:W-:-:S04]  /*b1e0*/  SHF.R.U32.HI R3, RZ, 0x18, R2 ;  /* 0x00000018ff037819 */ /* 0x000fc80000011602 */
[----:B------:R-:W-:-:S04]  /*b1f0*/  LOP3.LUT R0, R0, R3, RZ, 0xfc, !PT ;  /* 0x0000000300007212 */ /* 0x000fc800078efcff */
[----:B------:R-:W-:-:S07]  /*b200*/  PRMT R11, R0, 0x7610, R11 ;  /* 0x00007610000b7816 */ /* 0x000fce000000000b */
.L_x_12493:
[----:B------:R-:W-:Y:S05]  /*b210*/  BSYNC B0 ;  /* 0x0000000000007941 */ /* 0x000fea0003800000 */
.L_x_12492:
[----:B------:R3:W-:Y:S01]  /*b220*/  STG.E.U8 desc[UR36][R22.64], R11 ;  /* 0x0000000b16007986 */ /* 0x0007e2000c101124 */
[----:B------:R-:W-:Y:S05]  /*b230*/  BRA `(.L_x_12472) ;  /* 0x0000000400307947 */ /* 0x000fea0003800000 */
.L_x_12490:
        /* <DEDUP_REMOVED lines=21> */
.L_x_12497:
[----:B------:R-:W-:-:S04]  /*b390*/  LOP3.LUT R2, R3, 0x80000000, RZ, 0xc0, !PT ;  /* 0x8000000003027812 */ /* 0x000fc800078ec0ff */
[----:B------:R-:W-:-:S04]  /*b3a0*/  SHF.R.U32.HI R3, RZ, 0x18, R2 ;  /* 0x00000018ff037819 */ /* 0x000fc80000011602 */
[----:B------:R-:W-:-:S04]  /*b3b0*/  LOP3.LUT R0, R0, R3, RZ, 0xfc, !PT ;  /* 0x0000000300007212 */ /* 0x000fc800078efcff */
[----:B------:R-:W-:-:S07]  /*b3c0*/  PRMT R11, R0, 0x7610, R11 ;  /* 0x00007610000b7816 */ /* 0x000fce000000000b */
.L_x_12496:
[----:B------:R-:W-:Y:S05]  /*b3d0*/  BSYNC B0 ;  /* 0x0000000000007941 */ /* 0x000fea0003800000 */
.L_x_12495:
[----:B------:R0:W-:Y:S01]  /*b3e0*/  STG.E.U8 desc[UR36][R22.64], R11 ;  /* 0x0000000b16007986 */ /* 0x0001e2000c101124 */
[----:B------:R-:W-:Y:S05]  /*b3f0*/  BRA `(.L_x_12472) ;  /* 0x0000000000c07947 */ /* 0x000fea0003800000 */
.L_x_12489:
        /* <DEDUP_REMOVED lines=26> */
.L_x_12471:
        /* <DEDUP_REMOVED lines=16> */
.L_x_12500:
[----:B------:R-:W-:Y:S05]  /*b6a0*/  BRA `(.L_x_12472) ;  /* 0x0000000000147947 */ /* 0x000fea0003800000 */
.L_x_12499:
[----:B------:R-:W0:Y:S02]  /*b6b0*/  F2I.U64.F64.TRUNC R4, R4 ;  /* 0x0000000400047311 */ /* 0x000e24000030d800 */
[----:B0-----:R1:W-:Y:S01]  /*b6c0*/  STG.E.64 desc[UR36][R22.64], R4 ;  /* 0x0000000416007986 */ /* 0x0013e2000c101b24 */
[----:B------:R-:W-:Y:S05]  /*b6d0*/  BRA `(.L_x_12472) ;  /* 0x0000000000087947 */ /* 0x000fea0003800000 */
.L_x_12498:
[----:B------:R-:W0:Y:S02]  /*b6e0*/  F2I.U32.F64.TRUNC R5, R4 ;  /* 0x0000000400057311 */ /* 0x000e24000030d000 */
[----:B0-----:R0:W-:Y:S02]  /*b6f0*/  STG.E desc[UR36][R22.64], R5 ;  /* 0x0000000516007986 */ /* 0x0011e4000c101924 */
.L_x_12472:
[----:B------:R-:W-:-:S07]  /*b700*/  VIADD R17, R17, 0x80 ;  /* 0x0000008011117836 */ /* 0x000fce0000000000 */
.L_x_12374:
[----:B------:R-:W-:Y:S05]  /*b710*/  BSYNC B6 ;  /* 0x0000000000067941 */ /* 0x000fea0003800000 */
.L_x_12373:
[----:B------:R-:W-:Y:S01]  /*b720*/  ULDC UR4, c[0x0][0x210] ;  /* 0x0000840000047ab9 */ /* 0x000fe20000000800 */
[----:B------:R-:W-:Y:S01]  /*b730*/  BSSY B6, `(.L_x_12501) ;  /* 0x00005b2000067945 */ /* 0x000fe20003800000 */
[----:B------:R-:W-:-:S13]  /*b740*/  ISETP.GE.AND P0, PT, R17, UR4, PT ;  /* 0x0000000411007c0c */ /* 0x000fda000bf06270 */
[----:B------:R-:W-:Y:S05]  /*b750*/  @P0 BRA `(.L_x_12502) ;  /* 0x0000005800bc0947 */ /* 0x000fea0003800000 */
[----:B0-----:R-:W0:Y:S01]  /*b760*/  LDC R6, c[0x0][0x218] ;  /* 0x00008600ff067b82 */ /* 0x001e220000000800 */
[----:B------:R-:W-:Y:S02]  /*b770*/  IMAD.MOV.U32 R16, RZ, RZ, RZ ;  /* 0x000000ffff107224 */ /* 0x000fe400078e00ff */
[----:B------:R-:W-:Y:S02]  /*b780*/  IMAD.MOV.U32 R0, RZ, RZ, RZ ;  /* 0x000000ffff007224 */ /* 0x000fe400078e00ff */
[----:B-1234-:R-:W-:Y:S01]  /*b790*/  IMAD.MOV.U32 R22, RZ, RZ, RZ ;  /* 0x000000ffff167224 */ /* 0x01efe200078e00ff */
        /* <DEDUP_REMOVED lines=350> */
.L_x_12503:
        /* <DEDUP_REMOVED lines=21> */
.L_x_12507:
[----:B------:R-:W2:Y:S02]  /*ced0*/  LDG.E.U8 R2, desc[UR36][R2.64] ;  /* 0x0000002402027981 */ /* 0x000ea4000c1e1100 */
[----:B--2---:R0:W1:Y:S01]  /*cee0*/  I2F.F64.U16 R18, R2 ;  /* 0x0000000200127312 */ /* 0x0040620000101800 */
[----:B------:R-:W-:Y:S05]  /*cef0*/  BRA `(.L_x_12509) ;  /* 0x0000000c00707947 */ /* 0x000fea0003800000 */
.L_x_12506:
        /* <DEDUP_REMOVED lines=9> */
.L_x_12511:
[----:B------:R-:W2:Y:S02]  /*cf90*/  LDG.E R2, desc[UR36][R2.64] ;  /* 0x0000002402027981 */ /* 0x000ea4000c1e1900 */
[----:B--2---:R0:W1:Y:S01]  /*cfa0*/  I2F.F64 R18, R2 ;  /* 0x0000000200127312 */ /* 0x0040620000201c00 */
[----:B------:R-:W-:Y:S05]  /*cfb0*/  BRA `(.L_x_12509) ;  /* 0x0000000c00407947 */ /* 0x000fea0003800000 */
.L_x_12510:
[----:B------:R-:W2:Y:S02]  /*cfc0*/  LDG.E.U16 R2, desc[UR36][R2.64] ;  /* 0x0000002402027981 */ /* 0x000ea4000c1e1500 */
[----:B--2---:R0:W1:Y:S01]  /*cfd0*/  I2F.F64.S16 R18, R2 ;  /* 0x0000000200127312 */ /* 0x0040620000101c00 */
[----:B------:R-:W-:Y:S05]  /*cfe0*/  BRA `(.L_x_12509) ;  /* 0x0000000c00347947 */ /* 0x000fea0003800000 */
.L_x_12505:
        /* <DEDUP_REMOVED lines=10> */
.L_x_12513:
[----:B------:R-:W2:Y:S02]  /*d090*/  LDG.E.U16 R0, desc[UR36][R2.64] ;  /* 0x0000002402007981 */ /* 0x000ea4000c1e1500 */
[----:B--2---:R-:W-:-:S05]  /*d0a0*/  HADD2.F32 R0, -RZ, R0.H0_H0 ;  /* 0x20000000ff007230 */ /* 0x004fca0000004100 */
[----:B------:R-:W-:-:S04]  /*d0b0*/  FMUL.FTZ R0, R0, 1 ;  /* 0x3f80000000007820 */ /* 0x000fc80000410000 */
[----:B------:R0:W1:Y:S01]  /*d0c0*/  F2F.F64.F32 R18, R0 ;  /* 0x0000000000127310 */ /* 0x0000620000201800 */
[----:B------:R-:W-:Y:S05]  /*d0d0*/  BRA `(.L_x_12509) ;  /* 0x0000000800f87947 */ /* 0x000fea0003800000 */
.L_x_12512:
        /* <DEDUP_REMOVED lines=10> */
.L_x_12515:
[----:B------:R-:W2:Y:S02]  /*d180*/  LDG.E.U16 R2, desc[UR36][R2.64] ;  /* 0x0000002402027981 */ /* 0x000ea4000c1e1500 */
[----:B--2---:R-:W-:-:S05]  /*d190*/  HADD2.F32 R0, -RZ, R2.H0_H0 ;  /* 0x20000002ff007230 */ /* 0x004fca0000004100 */
[----:B------:R-:W-:-:S04]  /*d1a0*/  FMUL.FTZ R0, R0, 1 ;  /* 0x3f80000000007820 */ /* 0x000fc80000410000 */
[----:B------:R0:W1:Y:S01]  /*d1b0*/  F2F.F64.F32 R18, R0 ;  /* 0x0000000000127310 */ /* 0x0000620000201800 */
[----:B------:R-:W-:Y:S05]  /*d1c0*/  BRA `(.L_x_12509) ;  /* 0x0000000800bc7947 */ /* 0x000fea0003800000 */
.L_x_12514:
[----:B------:R0:W5:Y:S01]  /*d1d0*/  LDG.E.64 R18, desc[UR36][R2.64] ;  /* 0x0000002402127981 */ /* 0x000162000c1e1b00 */
[----:B------:R-:W-:Y:S05]  /*d1e0*/  BRA `(.L_x_12509) ;  /* 0x0000000800b47947 */ /* 0x000fea0003800000 */
.L_x_12504:
        /* <DEDUP_REMOVED lines=13> */
.L_x_12518:
[----:B------:R0:W5:Y:S01]  /*d2c0*/  LDG.E.64 R18, desc[UR36][R2.64] ;  /* 0x0000002402127981 */ /* 0x000162000c1e1b00 */
[----:B------:R-:W-:Y:S05]  /*d2d0*/  BRA `(.L_x_12509) ;  /* 0x0000000800787947 */ /* 0x000fea0003800000 */
.L_x_12517:
        /* <DEDUP_REMOVED lines=28> */
.L_x_12520:
        /* <DEDUP_REMOVED lines=15> */
.L_x_12519:
[----:B------:R-:W2:Y:S02]  /*d590*/  LDG.E.U16 R0, desc[UR36][R2.64] ;  /* 0x0000002402007981 */ /* 0x000ea4000c1e1500 */
[----:B--2---:R-:W-:-:S04]  /*d5a0*/  IMAD.U32 R0, R0, 0x10000, RZ ;  /* 0x0001000000007824 */ /* 0x004fc800078e00ff */
[----:B------:R-:W-:-:S04]  /*d5b0*/  FMUL.FTZ R0, R0, 1 ;  /* 0x3f80000000007820 */ /* 0x000fc80000410000 */
[----:B------:R0:W1:Y:S01]  /*d5c0*/  F2F.F64.F32 R18, R0 ;  /* 0x0000000000127310 */ /* 0x0000620000201800 */
[----:B------:R-:W-:Y:S05]  /*d5d0*/  BRA `(.L_x_12509) ;  /* 0x0000000400b87947 */ /* 0x000fea0003800000 */
.L_x_12516:
        /* <DEDUP_REMOVED lines=9> */
[----:B--2---:R2:W3:Y:S01]  /*d670*/  I2F.F64.U16 R18, R2 ;  /* 0x0000000200127312 */ /* 0x0044e20000101800 */
[----:B------:R-:W-:Y:S05]  /*d680*/  BRA `(.L_x_12509) ;  /* 0x00000004008c7947 */ /* 0x000fea0003800000 */
.L_x_12523:
        /* <DEDUP_REMOVED lines=21> */
.L_x_12527:
[----:B------:R-:W-:Y:S05]  /*d7e0*/  BSYNC B1 ;  /* 0x0000000000017941 */ /* 0x000fea0003800000 */
.L_x_12526:
[----:B------:R-:W-:Y:S01]  /*d7f0*/  LEA R3, R0, 0x3b800000, 0x17 ;  /* 0x3b80000000037811 */ /* 0x000fe200078eb8ff */
[----:B------:R-:W-:-:S05]  /*d800*/  IMAD.SHL.U32 R0, R2, 0x100000, RZ ;  /* 0x0010000002007824 */ /* 0x000fca00078e00ff */
[----:B------:R-:W-:-:S07]  /*d810*/  LOP3.LUT R0, R3, R0, R4, 0xfe, !PT ;  /* 0x0000000003007212 */ /* 0x000fce00078efe04 */
.L_x_12525:
[----:B------:R-:W-:Y:S05]  /*d820*/  BSYNC B0 ;  /* 0x0000000000007941 */ /* 0x000fea0003800000 */
.L_x_12524:
[----:B------:R-:W-:-:S04]  /*d830*/  FMUL.FTZ R0, R0, 1 ;  /* 0x3f80000000007820 */ /* 0x000fc80000410000 */
[----:B------:R4:W0:Y:S01]  /*d840*/  F2F.F64.F32 R18, R0 ;  /* 0x0000000000127310 */ /* 0x0008220000201800 */
[----:B------:R-:W-:Y:S05]  /*d850*/  BRA `(.L_x_12509) ;  /* 0x0000000400187947 */ /* 0x000fea0003800000 */
.L_x_12522:
        /* <DEDUP_REMOVED lines=21> */
.L_x_12531:
[----:B------:R-:W-:Y:S05]  /*d9b0*/  BSYNC B1 ;  /* 0x0000000000017941 */ /* 0x000fea0003800000 */
.L_x_12530:
[----:B------:R-:W-:Y:S01]  /*d9c0*/  LEA R3, R0, 0x37800000, 0x17 ;  /* 0x3780000000037811 */ /* 0x000fe200078eb8ff */
[----:B------:R-:W-:-:S05]  /*d9d0*/  IMAD.SHL.U32 R0, R2, 0x200000, RZ ;  /* 0x0020000002007824 */ /* 0x000fca00078e00ff */
[----:B------:R-:W-:-:S07]  /*d9e0*/  LOP3.LUT R0, R3, R0, R4, 0xfe, !PT ;  /* 0x0000000003007212 */ /* 0x000fce00078efe04 */
.L_x_12529:
[----:B------:R-:W-:Y:S05]  /*d9f0*/  BSYNC B0 ;  /* 0x0000000000007941 */ /* 0x000fea0003800000 */
.L_x_12528:
[----:B------:R-:W-:-:S04]  /*da00*/  FMUL.FTZ R0, R0, 1 ;  /* 0x3f80000000007820 */ /* 0x000fc80000410000 */
[----:B------:R0:W1:Y:S01]  /*da10*/  F2F.F64.F32 R18, R0 ;  /* 0x0000000000127310 */ /* 0x0000620000201800 */
[----:B------:R-:W-:Y:S05]  /*da20*/  BRA `(.L_x_12509) ;  /* 0x0000000000a47947 */ /* 0x000fea0003800000 */
.L_x_12521:
        /* <DEDUP_REMOVED lines=14> */
.L_x_12535:
[----:B------:R-:W-:Y:S05]  /*db10*/  BSYNC B0 ;  /* 0x0000000000007941 */ /* 0x000fea0003800000 */
.L_x_12534:
[----:B------:R-:W-:-:S04]  /*db20*/  FMUL.FTZ R0, R0, 1 ;  /* 0x3f80000000007820 */ /* 0x000fc80000410000 */
[----:B------:R0:W1:Y:S01]  /*db30*/  F2F.F64.F32 R18, R0 ;  /* 0x0000000000127310 */ /* 0x0000620000201800 */
[----:B------:R-:W-:Y:S05]  /*db40*/  BRA `(.L_x_12509) ;  /* 0x00000000005c7947 */ /* 0x000fea0003800000 */
.L_x_12508:
        /* <DEDUP_REMOVED lines=16> */
.L_x_12536:
[----:B------:R-:W-:Y:S01]  /*dc50*/  CS2R R18, SRZ ;  /* 0x0000000000127805 */ /* 0x000fe2000001ff00 */
[----:B------:R-:W-:Y:S06]  /*dc60*/  BRA `(.L_x_12509) ;  /* 0x0000000000147947 */ /* 0x000fec0003800000 */
.L_x_12533:
[----:B------:R-:W2:Y:S02]  /*dc70*/  LDG.E.64 R18, desc[UR36][R2.64] ;  /* 0x0000002402127981 */ /* 0x000ea4000c1e1b00 */
[----:B--2---:R-:W0:Y:S01]  /*dc80*/  I2F.F64.U64 R18, R18 ;  /* 0x0000001200127312 */ /* 0x004e220000301800 */
[----:B------:R-:W-:Y:S05]  /*dc90*/  BRA `(.L_x_12509) ;  /* 0x0000000000087947 */ /* 0x000fea0003800000 */
.L_x_12532:
[----:B------:R-:W2:Y:S02]  /*dca0*/  LDG.E R2, desc[UR36][R2.64] ;  /* 0x0000002402027981 */ /* 0x000ea4000c1e1900 */
[----:B--2---:R0:W1:Y:S02]  /*dcb0*/  I2F.F64.U32 R18, R2 ;  /* 0x0000000200127312 */ /* 0x0040640000201800 */
.L_x_12509:
[----:B0-----:R-:W4:Y:S01]  /*dcc0*/  LDC.U8 R4, c[0x0][0x493] ;  /* 0x000124c0ff047b82 */ /* 0x001f220000000000 */
[----:B------:R-:W-:Y:S02]  /*dcd0*/  ULDC.64 UR4, c[0x0][0x488] ;  /* 0x0001220000047ab9 */ /* 0x000fe40000000a00 */
[----:B--2---:R-:W-:-:S05]  /*dce0*/  IADD3 R2, P0, R16, UR4, RZ ;  /* 0x0000000410027c10 */ /* 0x004fca000ff1e0ff */
[----:B------:R-:W-:Y:S01]  /*dcf0*/  IMAD.X R3, RZ, RZ, UR5, P0 ;  /* 0x00000005ff037e24 */ /* 0x000fe200080e06ff */
[----:B----4-:R-:W-:-:S04]  /*dd00*/  PRMT R0, R4, 0x9910, RZ ;  /* 0x0000991004007816 */ /* 0x010fc800000000ff */
        /* <DEDUP_REMOVED lines=13> */
.L_x_12540:
[----:B------:R-:W2:Y:S02]  /*dde0*/  LDG.E.U8 R2, desc[UR36][R2.64] ;  /* 0x0000002402027981 */ /* 0x000ea4000c1e1100 */
[----:B--2---:R0:W2:Y:S01]  /*ddf0*/  I2F.F64.U16 R28, R2 ;  /* 0x00000002001c7312 */ /* 0x0040a20000101800 */
[----:B------:R-:W-:Y:S05]  /*de00*/  BRA `(.L_x_12542) ;  /* 0x0000000c00707947 */ /* 0x000fea0003800000 */
.L_x_12539:
[----:B------:R-:W-:-:S13]  /*de10*/  ISETP.NE.AND P0, PT, R0, 0x2, PT ;  /* 0x000000020000780c */ /* 0x000fda0003f05270 */
[----:B------:R-:W-:Y:S05]  /*de20*/  @!P0 BRA `(.L_x_12543) ;  /* 0x0000000000288947 */ /* 0x000fea0003800000 */
[----:B------:R-:W-:-:S13]  /*de30*/  ISETP.NE.AND P0, PT, R0, 0x3, PT ;  /* 0x000000030000780c */ /* 0x000fda0003f05270 */
[----:B------:R-:W-:Y:S05]  /*de40*/  @!P0 BRA `(.L_x_12544) ;  /* 0x0000000000148947 */ /* 0x000fea0003800000 */
[----:B------:R-:W-:-:S13]  /*de50*/  ISETP.NE.AND P0, PT, R0, 0x4, PT ;  /* 0x000000040000780c */ /* 0x000fda0003f05270 */
[----:B------:R-:W-:Y:S05]  /*de60*/  @P0 BRA `(.L_x_12541) ;  /* 0x0000000800fc0947 */ /* 0x000fea0003800000 */
[----:B------:R-:W2:Y:S02]  /*de70*/  LDG.E.64 R28, desc[UR36][R2.64] ;  /* 0x00000024021c7981 */ /* 0x000ea4000c1e1b00 */
[----:B--2---:R-:W4:Y:S01]  /*de80*/  I2F.F64.S64 R28, R28 ;  /* 0x0000001c001c7312 */ /* 0x004f220000301c00 */
[----:B------:R-:W-:Y:S05]  /*de90*/  BRA `(.L_x_12542) ;  /* 0x0000000c004c7947 */ /* 0x000fea0003800000 */
.L_x_12544:
[----:B------:R-:W2:Y:S02]  /*dea0*/  LDG.E R2, desc[UR36][R2.64] ;  /* 0x0000002402027981 */ /* 0x000ea4000c1e1900 */
[----:B--2---:R0:W2:Y:S01]  /*deb0*/  I2F.F64 R28, R2 ;  /* 0x00000002001c7312 */ /* 0x0040a20000201c00 */
[----:B------:R-:W-:Y:S05]  /*dec0*/  BRA `(.L_x_12542) ;  /* 0x0000000c00407947 */ /* 0x000fea0003800000 */
.L_x_12543:
[----:B------:R-:W2:Y:S02]  /*ded0*/  LDG.E.U16 R2, desc[UR36][R2.64] ;  /* 0x0000002402027981 */ /* 0x000ea4000c1e1500 */
[----:B--2---:R0:W2:Y:S01]  /*dee0*/  I2F.F64.S16 R28, R2 ;  /* 0x00000002001c7312 */ /* 0x0040a20000101c00 */
[----:B------:R-:W-:Y:S05]  /*def0*/  BRA `(.L_x_12542) ;  /* 0x0000000c00347947 */ /* 0x000fea0003800000 */
.L_x_12538:
        /* <DEDUP_REMOVED lines=10> */
.L_x_12546:
[----:B------:R-:W2:Y:S02]  /*dfa0*/  LDG.E.U16 R0, desc[UR36][R2.64] ;  /* 0x0000002402007981 */ /* 0x000ea4000c1e1500 */
[----:B--2---:R-:W-:-:S05]  /*dfb0*/  HADD2.F32 R0, -RZ, R0.H0_H0 ;  /* 0x20000000ff007230 */ /* 0x004fca0000004100 */
[----:B------:R-:W-:-:S04]  /*dfc0*/  FMUL.FTZ R0, R0, 1 ;  /* 0x3f80000000007820 */ /* 0x000fc80000410000 */
[----:B------:R0:W2:Y:S01]  /*dfd0*/  F2F.F64.F32 R28, R0 ;  /* 0x00000000001c7310 */ /* 0x0000a20000201800 */
[----:B------:R-:W-:Y:S05]  /*dfe0*/  BRA `(.L_x_12542) ;  /* 0x0000000800f87947 */ /* 0x000fea0003800000 */
.L_x_12545:
        /* <DEDUP_REMOVED lines=10> */
.L_x_12548:
[----:B------:R-:W2:Y:S02]  /*e090*/  LDG.E.U16 R2, desc[UR36][R2.64] ;  /* 0x0000002402027981 */ /* 0x000ea4000c1e1500 */
[----:B--2---:R-:W-:-:S05]  /*e0a0*/  HADD2.F32 R0, -RZ, R2.H0_H0 ;  /* 0x20000002ff007230 */ /* 0x004fca0000004100 */
[----:B------:R-:W-:-:S04]  /*e0b0*/  FMUL.FTZ R0, R0, 1 ;  /* 0x3f80000000007820 */ /* 0x000fc80000410000 */
[----:B------:R0:W2:Y:S01]  /*e0c0*/  F2F.F64.F32 R28, R0 ;  /* 0x00000000001c7310 */ /* 0x0000a20000201800 */
[----:B------:R-:W-:Y:S05]  /*e0d0*/  BRA `(.L_x_12542) ;  /* 0x0000000800bc7947 */ /* 0x000fea0003800000 */
.L_x_12547:
[----:B------:R0:W5:Y:S01]  /*e0e0*/  LDG.E.64 R28, desc[UR36][R2.64] ;  /* 0x00000024021c7981 */ /* 0x000162000c1e1b00 */
[----:B------:R-:W-:Y:S05]  /*e0f0*/  BRA `(.L_x_12542) ;  /* 0x0000000800b47947 */ /* 0x000fea0003800000 */
.L_x_12537:
        /* <DEDUP_REMOVED lines=13> */
.L_x_12551:
[----:B------:R0:W5:Y:S01]  /*e1d0*/  LDG.E.64 R28, desc[UR36][R2.64] ;  /* 0x00000024021c7981 */ /* 0x000162000c1e1b00 */
[----:B------:R-:W-:Y:S05]  /*e1e0*/  BRA `(.L_x_12542) ;  /* 0x0000000800787947 */ /* 0x000fea0003800000 */
.L_x_12550:
        /* <DEDUP_REMOVED lines=26> */
[----:B------:R0:W2:Y:S01]  /*e390*/  F2F.F64.F32 R28, R5 ;  /* 0x00000005001c7310 */ /* 0x0000a20000201800 */
[----:B------:R-:W-:Y:S05]  /*e3a0*/  BRA `(.L_x_12542) ;  /* 0x0000000800087947 */ /* 0x000fea0003800000 */
.L_x_12553:
        /* <DEDUP_REMOVED lines=15> */
.L_x_12552:
[----:B------:R-:W2:Y:S02]  /*e4a0*/  LDG.E.U16 R0, desc[UR36][R2.64] ;  /* 0x0000002402007981 */ /* 0x000ea4000c1e1500 */
[----:B--2---:R-:W-:-:S04]  /*e4b0*/  IMAD.U32 R0, R0, 0x10000, RZ ;  /* 0x0001000000007824 */ /* 0x004fc800078e00ff */
[----:B------:R-:W-:-:S04]  /*e4c0*/  FMUL.FTZ R0, R0, 1 ;  /* 0x3f80000000007820 */ /* 0x000fc80000410000 */
[----:B------:R0:W2:Y:S01]  /*e4d0*/  F2F.F64.F32 R28, R0 ;  /* 0x00000000001c7310 */ /* 0x0000a20000201800 */
[----:B------:R-:W-:Y:S05]  /*e4e0*/  BRA `(.L_x_12542) ;  /* 0x0000000400b87947 */ /* 0x000fea0003800000 */
.L_x_12549:
        /* <DEDUP_REMOVED lines=11> */
.L_x_12556:
        /* <DEDUP_REMOVED lines=21> */
.L_x_12560:
[----:B------:R-:W-:Y:S05]  /*e6f0*/  BSYNC B1 ;  /* 0x0000000000017941 */ /* 0x000fea0003800000 */
.L_x_12559:
[----:B------:R-:W-:Y:S01]  /*e700*/  LEA R3, R0, 0x3b800000, 0x17 ;  /* 0x3b80000000037811 */ /* 0x000fe200078eb8ff */
[----:B------:R-:W-:-:S05]  /*e710*/  IMAD.SHL.U32 R0, R2, 0x100000, RZ ;  /* 0x0010000002007824 */ /* 0x000fca00078e00ff */
[----:B------:R-:W-:-:S07]  /*e720*/  LOP3.LUT R0, R3, R0, R4, 0xfe, !PT ;  /* 0x0000000003007212 */ /* 0x000fce00078efe04 */
.L_x_12558:
[----:B------:R-:W-:Y:S05]  /*e730*/  BSYNC B0 ;  /* 0x0000000000007941 */ /* 0x000fea0003800000 */
.L_x_12557:
[----:B------:R-:W-:-:S04]  /*e740*/  FMUL.FTZ R0, R0, 1 ;  /* 0x3f80000000007820 */ /* 0x000fc80000410000 */
[----:B------:R0:W2:Y:S01]  /*e750*/  F2F.F64.F32 R28, R0 ;  /* 0x00000000001c7310 */ /* 0x0000a20000201800 */
[----:B------:R-:W-:Y:S05]  /*e760*/  BRA `(.L_x_12542) ;  /* 0x0000000400187947 */ /* 0x000fea0003800000 */
.L_x_12555:
        /* <DEDUP_REMOVED lines=21> */
.L_x_12564:
[----:B------:R-:W-:Y:S05]  /*e8c0*/  BSYNC B1 ;  /* 0x0000000000017941 */ /* 0x000fea0003800000 */
.L_x_12563:
[----:B------:R-:W-:Y:S01]  /*e8d0*/  LEA R3, R0, 0x37800000, 0x17 ;  /* 0x3780000000037811 */ /* 0x000fe200078eb8ff */
[----:B------:R-:W-:-:S05]  /*e8e0*/  IMAD.SHL.U32 R0, R2, 0x200000, RZ ;  /* 0x0020000002007824 */ /* 0x000fca00078e00ff */
[----:B------:R-:W-:-:S07]  /*e8f0*/  LOP3.LUT R0, R3, R0, R4, 0xfe, !PT ;  /* 0x0000000003007212 */ /* 0x000fce00078efe04 */
.L_x_12562:
[----:B------:R-:W-:Y:S05]  /*e900*/  BSYNC B0 ;  /* 0x0000000000007941 */ /* 0x000fea0003800000 */
.L_x_12561:
[----:B------:R-:W-:-:S04]  /*e910*/  FMUL.FTZ R0, R0, 1 ;  /* 0x3f80000000007820 */ /* 0x000fc80000410000 */
[----:B------:R0:W2:Y:S01]  /*e920*/  F2F.F64.F32 R28, R0 ;  /* 0x00000000001c7310 */ /* 0x0000a20000201800 */
[----:B------:R-:W-:Y:S05]  /*e930*/  BRA `(.L_x_12542) ;  /* 0x0000000000a47947 */ /* 0x000fea0003800000 */
.L_x_12554:
        /* <DEDUP_REMOVED lines=14> */
.L_x_12568:
[----:B------:R-:W-:Y:S05]  /*ea20*/  BSYNC B0 ;  /* 0x0000000000007941 */ /* 0x000fea0003800000 */
.L_x_12567:
[----:B------:R-:W-:-:S04]  /*ea30*/  FMUL.FTZ R0, R0, 1 ;  /* 0x3f80000000007820 */ /* 0x000fc80000410000 */
[----:B------:R0:W2:Y:S01]  /*ea40*/  F2F.F64.F32 R28, R0 ;  /* 0x00000000001c7310 */ /* 0x0000a20000201800 */
[----:B------:R-:W-:Y:S05]  /*ea50*/  BRA `(.L_x_12542) ;  /* 0x00000000005c7947 */ /* 0x000fea0003800000 */
.L_x_12541:
        /* <DEDUP_REMOVED lines=16> */
.L_x_12569:
[----:B------:R-:W-:Y:S01]  /*eb60*/  CS2R R28, SRZ ;  /* 0x00000000001c7805 */ /* 0x000fe2000001ff00 */
[----:B------:R-:W-:Y:S06]  /*eb70*/  BRA `(.L_x_12542) ;  /* 0x0000000000147947 */ /* 0x000fec0003800000 */
.L_x_12566:
[----:B------:R-:W2:Y:S02]  /*eb80*/  LDG.E.64 R28, desc[UR36][R2.64] ;  /* 0x00000024021c7981 */ /* 0x000ea4000c1e1b00 */
[----:B--2---:R-:W0:Y:S01]  /*eb90*/  I2F.F64.U64 R28, R28 ;  /* 0x0000001c001c7312 */ /* 0x004e220000301800 */
[----:B------:R-:W-:Y:S05]  /*eba0*/  BRA `(.L_x_12542) ;  /* 0x0000000000087947 */ /* 0x000fea0003800000 */
.L_x_12565:
[----:B------:R-:W2:Y:S02]  /*ebb0*/  LDG.E R2, desc[UR36][R2.64] ;  /* 0x0000002402027981 */ /* 0x000ea4000c1e1900 */
[----:B--2---:R0:W2:Y:S02]  /*ebc0*/  I2F.F64.U32 R28, R2 ;  /* 0x00000002001c7312 */ /* 0x0040a40000201800 */
.L_x_12542:
        /* <DEDUP_REMOVED lines=26> */
.L_x_12573:
[----:B------:R-:W-:Y:S05]  /*ed70*/  BSYNC B2 ;  /* 0x0000000000027941 */ /* 0x000fea0003800000 */
.L_x_12572:
[----:B------:R-:W-:Y:S02]  /*ed80*/  IMAD.MOV.U32 R4, RZ, RZ, R2 ;  /* 0x000000ffff047224 */ /* 0x000fe400078e0002 */
[----:B------:R-:W-:Y:S01]  /*ed90*/  IMAD.MOV.U32 R5, RZ, RZ, R3 ;  /* 0x000000ffff057224 */ /* 0x000fe200078e0003 */
[----:B------:R-:W-:Y:S06]  /*eda0*/  BRA `(.L_x_12574) ;  /* 0x0000001000dc7947 */ /* 0x000fec0003800000 */
.L_x_12571:
        /* <DEDUP_REMOVED lines=38> */
.L_x_12581:
        /* <DEDUP_REMOVED lines=12> */
.L_x_12580:
[----:B------:R-:W-:-:S07]  /*f0d0*/  IMAD.MOV.U32 R0, RZ, RZ, R7 ;  /* 0x000000ffff007224 */ /* 0x000fce00078e0007 */
.L_x_12579:
[----:B------:R-:W-:Y:S05]  /*f0e0*/  BSYNC B2 ;  /* 0x0000000000027941 */ /* 0x000fea0003800000 */
.L_x_12578:
        /* <DEDUP_REMOVED lines=12> */
.L_x_12586:
        /* <DEDUP_REMOVED lines=33> */
.L_x_12585:
[----:B------:R-:W-:Y:S05]  /*f3c0*/  BSYNC B3 ;  /* 0x0000000000037941 */ /* 0x000fea0003800000 */
.L_x_12584:
[----:B------:R-:W-:-:S13]  /*f3d0*/  ISETP.GE.U32.AND P0, PT, R10, 0xc, PT ;  /* 0x0000000c0a00780c */ /* 0x000fda0003f06070 */
[----:B------:R-:W-:Y:S05]  /*f3e0*/  @!P0 BRA `(.L_x_12583) ;  /* 0x0000000400d48947 */ /* 0x000fea0003800000 */
[----:B------:R-:W-:Y:S01]  /*f3f0*/  BSSY B3, `(.L_x_12583) ;  /* 0x0000074000037945 */ /* 0x000fe20003800000 */
.L_x_12587:
        /* <DEDUP_REMOVED lines=116> */
.L_x_12583:
[----:B------:R-:W-:Y:S05]  /*fb40*/  BSYNC B2 ;  /* 0x0000000000027941 */ /* 0x000fea0003800000 */
.L_x_12582:
        /* <DEDUP_REMOVED lines=20> */
.L_x_12589:
[----:B------:R-:W-:Y:S05]  /*fc90*/  BSYNC B2 ;  /* 0x0000000000027941 */ /* 0x000fea0003800000 */
.L_x_12588:
[----:B------:R-:W-:Y:S01]  /*fca0*/  LOP3.LUT R31, R31, 0x80000000, R19, 0xb8, !PT ;  /* 0x800000001f1f7812 */ /* 0x000fe200078eb813 */
[----:B------:R-:W-:Y:S06]  /*fcb0*/  BRA `(.L_x_12577) ;  /* 0x0000000000187947 */ /* 0x000fec0003800000 */
.L_x_12576:
[----:B------:R-:W-:-:S06]  /*fcc0*/  DSETP.GTU.AND P0, PT, R2, +INF , PT ;  /* 0x7ff000000200742a */ /* 0x000fcc0003f0c000 */
[----:B------:R-:W-:-:S14]  /*fcd0*/  DSETP.LE.AND P0, PT, R6, +INF , !P0 ;  /* 0x7ff000000600742a */ /* 0x000fdc0004703000 */
[----:B------:R-:W-:Y:S02]  /*fce0*/  @P0 DSETP.NEU.AND P1, PT, R6, +INF , PT ;  /* 0x7ff000000600042a */ /* 0x000fe40003f2d000 */
[----:B------:R-:W-:-:S06]  /*fcf0*/  @!P0 DADD R30, R28, R18 ;  /* 0x000000001c1e8229 */ /* 0x000fcc0000000012 */
[----:B------:R-:W-:Y:S02]  /*fd00*/  @P0 FSEL R30, R18, RZ, P1 ;  /* 0x000000ff121e0208 */ /* 0x000fe40000800000 */
[----:B------:R-:W-:-:S07]  /*fd10*/  @P0 FSEL R31, R19, -QNAN , P1 ;  /* 0xfff80000131f0808 */ /* 0x000fce0000800000 */
.L_x_12577:
[----:B------:R-:W-:Y:S05]  /*fd20*/  BSYNC B1 ;  /* 0x0000000000017941 */ /* 0x000fea0003800000 */
.L_x_12575:
        /* <DEDUP_REMOVED lines=22> */
.L_x_12591:
[----:B------:R-:W-:Y:S05]  /*fe90*/  BSYNC B2 ;  /* 0x0000000000027941 */ /* 0x000fea0003800000 */
.L_x_12590:
        /* <DEDUP_REMOVED lines=30> */
.L_x_12594:
[----:B------:R-:W-:Y:S05]  /*10080*/  BSYNC B2 ;  /* 0x0000000000027941 */ /* 0x000fea0003800000 */
.L_x_12593:
[----:B------:R-:W-:Y:S01]  /*10090*/  LOP3.LUT R5, RZ, 0x80000000, R3, 0xb8, !PT ;  /* 0x80000000ff057812 */ /* 0x000fe200078eb803 */
[----:B------:R-:W-:Y:S01]  /*100a0*/  IMAD.MOV.U32 R4, RZ, RZ, RZ ;  /* 0x000000ffff047224 */ /* 0x000fe200078e00ff */
[----:B------:R-:W-:Y:S06]  /*100b0*/  BRA `(.L_x_12574) ;  /* 0x0000000000187947 */ /* 0x000fec0003800000 */
.L_x_12592:
[----:B------:R-:W0:Y:S02]  /*100c0*/  FRND.F64.FLOOR R2, R8 ;  /* 0x0000000800027313 */ /* 0x000e240000305800 */
[----:B0-----:R-:W-:Y:S02]  /*100d0*/  DADD R4, R8, -R2 ;  /* 0x0000000008047229 */ /* 0x001fe40000000802 */
[----:B------:R-:W-:-:S06]  /*100e0*/  DADD R6, R2, 1 ;  /* 0x3ff0000002067429 */ /* 0x000fcc0000000000 */
[----:B------:R-:W-:-:S06]  /*100f0*/  DSETP.GT.AND P0, PT, R4, 0.5, PT ;  /* 0x3fe000000400742a */ /* 0x000fcc0003f04000 */
[----:B------:R-:W-:Y:S02]  /*10100*/  FSEL R4, R6, R2, P0 ;  /* 0x0000000206047208 */ /* 0x000fe40000000000 */
[----:B------:R-:W-:-:S07]  /*10110*/  FSEL R5, R7, R3, P0 ;  /* 0x0000000307057208 */ /* 0x000fce0000000000 */
.L_x_12574:
[----:B------:R-:W-:Y:S05]  /*10120*/  BSYNC B0 ;  /* 0x0000000000007941 */ /* 0x000fea0003800000 */
.L_x_12570:
        /* <DEDUP_REMOVED lines=15> */
.L_x_12598:
[----:B------:R-:W0:Y:S02]  /*10220*/  F2I.S64.F64.TRUNC R4, R4 ;  /* 0x0000000400047311 */ /* 0x000e24000030d900 */
[----:B0-----:R-:W-:-:S05]  /*10230*/  IMAD.MOV.U32 R3, RZ, RZ, R4 ;  /* 0x000000ffff037224 */ /* 0x001fca00078e0004 */
[----:B------:R0:W-:Y:S01]  /*10240*/  STG.E.U8 desc[UR36][R22.64], R3 ;  /* 0x0000000316007986 */ /* 0x0001e2000c101124 */
[----:B------:R-:W-:Y:S05]  /*10250*/  BRA `(.L_x_12600) ;  /* 0x0000000c00f87947 */ /* 0x000fea0003800000 */
.L_x_12597:
        /* <DEDUP_REMOVED lines=9> */
.L_x_12602:
[----:B------:R-:W0:Y:S02]  /*102f0*/  F2I.F64.TRUNC R5, R4 ;  /* 0x0000000400057311 */ /* 0x000e24000030d100 */
[----:B0-----:R0:W-:Y:S01]  /*10300*/  STG.E desc[UR36][R22.64], R5 ;  /* 0x0000000516007986 */ /* 0x0011e2000c101924 */
[----:B------:R-:W-:Y:S05]  /*10310*/  BRA `(.L_x_12600) ;  /* 0x0000000c00c87947 */ /* 0x000fea0003800000 */
.L_x_12601:
[----:B------:R-:W0:Y:S02]  /*10320*/  F2I.F64.TRUNC R5, R4 ;  /* 0x0000000400057311 */ /* 0x000e24000030d100 */
[----:B0-----:R0:W-:Y:S01]  /*10330*/  STG.E.U16 desc[UR36][R22.64], R5 ;  /* 0x0000000516007986 */ /* 0x0011e2000c101524 */
[----:B------:R-:W-:Y:S05]  /*10340*/  BRA `(.L_x_12600) ;  /* 0x0000000c00bc7947 */ /* 0x000fea0003800000 */
.L_x_12596:
        /* <DEDUP_REMOVED lines=13> */
.L_x_12604:
        /* <DEDUP_REMOVED lines=8> */
.L_x_12603:
        /* <DEDUP_REMOVED lines=14> */
.L_x_12606:
        /* <DEDUP_REMOVED lines=9> */
.L_x_12605:
[----:B------:R0:W-:Y:S01]  /*10610*/  STG.E.64 desc[UR36][R22.64], R4 ;  /* 0x0000000416007986 */ /* 0x0001e2000c101b24 */
[----:B------:R-:W-:Y:S05]  /*10620*/  BRA `(.L_x_12600) ;  /* 0x0000000c00047947 */ /* 0x000fea0003800000 */
.L_x_12595:
        /* <DEDUP_REMOVED lines=12> */
.L_x_12609:
[----:B------:R-:W-:-:S05]  /*106f0*/  CS2R R6, SRZ ;  /* 0x0000000000067805 */ /* 0x000fca000001ff00 */
[----:B------:R0:W-:Y:S01]  /*10700*/  STG.E.128 desc[UR36][R22.64], R4 ;  /* 0x0000000416007986 */ /* 0x0001e2000c101d24 */
[----:B------:R-:W-:Y:S05]  /*10710*/  BRA `(.L_x_12600) ;  /* 0x0000000800c87947 */ /* 0x000fea0003800000 */
.L_x_12608:
        /* <DEDUP_REMOVED lines=25> */
.L_x_12613:
[----:B------:R-:W-:Y:S05]  /*108b0*/  BSYNC B0 ;  /* 0x0000000000007941 */ /* 0x000fea0003800000 */
.L_x_12612:
[----:B------:R-:W-:-:S05]  /*108c0*/  LOP3.LUT R3, R0, R3, RZ, 0xfc, !PT ;  /* 0x0000000300037212 */ /* 0x000fca00078efcff */
[----:B------:R0:W-:Y:S01]  /*108d0*/  STG.E.U8 desc[UR36][R22.64], R3 ;  /* 0x0000000316007986 */ /* 0x0001e2000c101124 */
[----:B------:R-:W-:Y:S05]  /*108e0*/  BRA `(.L_x_12600) ;  /* 0x0000000800547947 */ /* 0x000fea0003800000 */
.L_x_12611:
        /* <DEDUP_REMOVED lines=17> */
.L_x_12615:
[----:B------:R-:W-:Y:S01]  /*10a00*/  IMAD.MOV.U32 R0, RZ, RZ, 0x7f ;  /* 0x0000007fff007424 */ /* 0x000fe200078e00ff */
[----:B------:R-:W-:-:S04]  /*10a10*/  ISETP.GT.U32.AND P0, PT, R2, 0x7f800000, PT ;  /* 0x7f8000000200780c */ /* 0x000fc80003f04070 */
[----:B------:R-:W-:-:S09]  /*10a20*/  SEL R0, R0, 0x7c, P0 ;  /* 0x0000007c00007807 */ /* 0x000fd20000000000 */
.L_x_12616:
[----:B------:R-:W-:Y:S05]  /*10a30*/  BSYNC B0 ;  /* 0x0000000000007941 */ /* 0x000fea0003800000 */
.L_x_12614:
[----:B------:R-:W-:-:S04]  /*10a40*/  LOP3.LUT R2, R3, 0x80000000, RZ, 0xc0, !PT ;  /* 0x8000000003027812 */ /* 0x000fc800078ec0ff */
[----:B------:R-:W-:-:S04]  /*10a50*/  SHF.R.U32.HI R3, RZ, 0x18, R2 ;  /* 0x00000018ff037819 */ /* 0x000fc80000011602 */
[----:B------:R-:W-:-:S05]  /*10a60*/  LOP3.LUT R3, R0, R3, RZ, 0xfc, !PT ;  /* 0x0000000300037212 */ /* 0x000fca00078efcff */
[----:B------:R0:W-:Y:S01]  /*10a70*/  STG.E.U8 desc[UR36][R22.64], R3 ;  /* 0x0000000316007986 */ /* 0x0001e2000c101124 */
[----:B------:R-:W-:Y:S05]  /*10a80*/  BRA `(.L_x_12600) ;  /* 0x0000000400ec7947 */ /* 0x000fea0003800000 */
.L_x_12610:
        /* <DEDUP_REMOVED lines=8> */
.L_x_12607:
        /* <DEDUP_REMOVED lines=11> */
.L_x_12619:
        /* <DEDUP_REMOVED lines=21> */
.L_x_12622:
[----:B------:R-:W-:-:S04]  /*10d10*/  LOP3.LUT R2, R3, 0x80000000, RZ, 0xc0, !PT ;  /* 0x8000000003027812 */ /* 0x000fc800078ec0ff */
[----:B------:R-:W-:-:S04]  /*10d20*/  SHF.R.U32.HI R3, RZ, 0x18, R2 ;  /* 0x00000018ff037819 */ /* 0x000fc80000011602 */
[----:B------:R-:W-:-:S04]  /*10d30*/  LOP3.LUT R0, R0, R3, RZ, 0xfc, !PT ;  /* 0x0000000300007212 */ /* 0x000fc800078efcff */
[----:B------:R-:W-:-:S07]  /*10d40*/  PRMT R11, R0, 0x7610, R11 ;  /* 0x00007610000b7816 */ /* 0x000fce000000000b */
.L_x_12621:
[----:B------:R-:W-:Y:S05]  /*10d50*/  BSYNC B0 ;  /* 0x0000000000007941 */ /* 0x000fea0003800000 */
.L_x_12620:
[----:B------:R0:W-:Y:S01]  /*10d60*/  STG.E.U8 desc[UR36][R22.64], R11 ;  /* 0x0000000b16007986 */ /* 0x0001e2000c101124 */
[----:B------:R-:W-:Y:S05]  /*10d70*/  BRA `(.L_x_12600) ;  /* 0x0000000400307947 */ /* 0x000fea0003800000 */
.L_x_12618:
        /* <DEDUP_REMOVED lines=21> */
.L_x_12625:
[----:B------:R-:W-:-:S04]  /*10ed0*/  LOP3.LUT R2, R3, 0x80000000, RZ, 0xc0, !PT ;  /* 0x8000000003027812 */ /* 0x000fc800078ec0ff */
[----:B------:R-:W-:-:S04]  /*10ee0*/  SHF.R.U32.HI R3, RZ, 0x18, R2 ;  /* 0x00000018ff037819 */ /* 0x000fc80000011602 */
[----:B------:R-:W-:-:S04]  /*10ef0*/  LOP3.LUT R0, R0, R3, RZ, 0xfc, !PT ;  /* 0x0000000300007212 */ /* 0x000fc800078efcff */
[----:B------:R-:W-:-:S07]  /*10f00*/  PRMT R11, R0, 0x7610, R11 ;  /* 0x00007610000b7816 */ /* 0x000fce000000000b */
.L_x_12624:
[----:B------:R-:W-:Y:S05]  /*10f10*/  BSYNC B0 ;  /* 0x0000000000007941 */ /* 0x000fea0003800000 */
.L_x_12623:
[----:B------:R3:W-:Y:S01]  /*10f20*/  STG.E.U8 desc[UR36][R22.64], R11 ;  /* 0x0000000b16007986 */ /* 0x0007e2000c101124 */
[----:B------:R-:W-:Y:S05]  /*10f30*/  BRA `(.L_x_12600) ;  /* 0x0000000000c07947 */ /* 0x000fea0003800000 */
.L_x_12617:
        /* <DEDUP_REMOVED lines=26> */
.L_x_12599:
        /* <DEDUP_REMOVED lines=16> */
.L_x_12628:
[----:B------:R-:W-:Y:S05]  /*111e0*/  BRA `(.L_x_12600) ;  /* 0x0000000000147947 */ /* 0x000fea0003800000 */
.L_x_12627:
[----:B------:R-:W0:Y:S02]  /*111f0*/  F2I.U64.F64.TRUNC R4, R4 ;  /* 0x0000000400047311 */ /* 0x000e24000030d800 */
[----:B0-----:R1:W-:Y:S01]  /*11200*/  STG.E.64 desc[UR36][R22.64], R4 ;  /* 0x0000000416007986 */ /* 0x0013e2000c101b24 */
[----:B------:R-:W-:Y:S05]  /*11210*/  BRA `(.L_x_12600) ;  /* 0x0000000000087947 */ /* 0x000fea0003800000 */
.L_x_12626:
[----:B------:R-:W0:Y:S02]  /*11220*/  F2I.U32.F64.TRUNC R5, R4 ;  /* 0x0000000400057311 */ /* 0x000e24000030d000 */
[----:B0-----:R0:W-:Y:S02]  /*11230*/  STG.E desc[UR36][R22.64], R5 ;  /* 0x0000000516007986 */ /* 0x0011e4000c101924 */
.L_x_12600:
[----:B------:R-:W-:-:S07]  /*11240*/  VIADD R17, R17, 0x80 ;  /* 0x0000008011117836 */ /* 0x000fce0000000000 */
.L_x_12502:
[----:B------:R-:W-:Y:S05]  /*11250*/  BSYNC B6 ;  /* 0x0000000000067941 */ /* 0x000fea0003800000 */
.L_x_12501:
[----:B------:R-:W-:Y:S02]  /*11260*/  ULDC UR4, c[0x0][0x210] ;  /* 0x0000840000047ab9 */ /* 0x000fe40000000800 */
[----:B------:R-:W-:-:S13]  /*11270*/  ISETP.GE.AND P0, PT, R17, UR4, PT ;  /* 0x0000000411007c0c */ /* 0x000fda000bf06270 */
[----:B------:R-:W-:Y:S05]  /*11280*/  @P0 EXIT ;  /* 0x000000000000094d */ /* 0x000fea0003800000 */
[----:B0-----:R-:W0:Y:S01]  /*11290*/  LDC R6, c[0x0][0x218] ;  /* 0x00008600ff067b82 */ /* 0x001e220000000800 */
[----:B-1234-:R-:W-:Y:S02]  /*112a0*/  IMAD.MOV.U32 R22, RZ, RZ, RZ ;  /* 0x000000ffff167224 */ /* 0x01efe400078e00ff */
        /* <DEDUP_REMOVED lines=352> */
.L_x_12629:
        /* <DEDUP_REMOVED lines=21> */
.L_x_12633:
[----:B------:R-:W2:Y:S02]  /*12a00*/  LDG.E.U8 R2, desc[UR36][R2.64] ;  /* 0x0000002402027981 */ /* 0x000ea4000c1e1100 */
[----:B--2---:R2:W3:Y:S01]  /*12a10*/  I2F.F64.U16 R16, R2 ;  /* 0x0000000200107312 */ /* 0x0044e20000101800 */
[----:B------:R-:W-:Y:S05]  /*12a20*/  BRA `(.L_x_12635) ;  /* 0x0000000c00707947 */ /* 0x000fea0003800000 */
.L_x_12632:
        /* <DEDUP_REMOVED lines=9> */
.L_x_12637:
[----:B------:R-:W2:Y:S02]  /*12ac0*/  LDG.E R2, desc[UR36][R2.64] ;  /* 0x0000002402027981 */ /* 0x000ea4000c1e1900 */
[----:B--2---:R0:W1:Y:S01]  /*12ad0*/  I2F.F64 R16, R2 ;  /* 0x0000000200107312 */ /* 0x0040620000201c00 */
[----:B------:R-:W-:Y:S05]  /*12ae0*/  BRA `(.L_x_12635) ;  /* 0x0000000c00407947 */ /* 0x000fea0003800000 */
.L_x_12636:
[----:B------:R-:W2:Y:S02]  /*12af0*/  LDG.E.U16 R2, desc[UR36][R2.64] ;  /* 0x0000002402027981 */ /* 0x000ea4000c1e1500 */
[----:B--2---:R0:W1:Y:S01]  /*12b00*/  I2F.F64.S16 R16, R2 ;  /* 0x0000000200107312 */ /* 0x0040620000101c00 */
[----:B------:R-:W-:Y:S05]  /*12b10*/  BRA `(.L_x_12635) ;  /* 0x0000000c00347947 */ /* 0x000fea0003800000 */
.L_x_12631:
        /* <DEDUP_REMOVED lines=10> */
.L_x_12639:
[----:B------:R-:W2:Y:S02]  /*12bc0*/  LDG.E.U16 R0, desc[UR36][R2.64] ;  /* 0x0000002402007981 */ /* 0x000ea4000c1e1500 */
[----:B--2---:R-:W-:-:S05]  /*12bd0*/  HADD2.F32 R0, -RZ, R0.H0_H0 ;  /* 0x20000000ff007230 */ /* 0x004fca0000004100 */
[----:B------:R-:W-:-:S04]  /*12be0*/  FMUL.FTZ R0, R0, 1 ;  /* 0x3f80000000007820 */ /* 0x000fc80000410000 */
[----:B------:R0:W1:Y:S01]  /*12bf0*/  F2F.F64.F32 R16, R0 ;  /* 0x0000000000107310 */ /* 0x0000620000201800 */
[----:B------:R-:W-:Y:S05]  /*12c00*/  BRA `(.L_x_12635) ;  /* 0x0000000800f87947 */ /* 0x000fea0003800000 */
.L_x_12638:
        /* <DEDUP_REMOVED lines=10> */
.L_x_12641:
[----:B------:R-:W2:Y:S02]  /*12cb0*/  LDG.E.U16 R2, desc[UR36][R2.64] ;  /* 0x0000002402027981 */ /* 0x000ea4000c1e1500 */
[----:B--2---:R-:W-:-:S05]  /*12cc0*/  HADD2.F32 R0, -RZ, R2.H0_H0 ;  /* 0x20000002ff007230 */ /* 0x004fca0000004100 */
[----:B------:R-:W-:-:S04]  /*12cd0*/  FMUL.FTZ R0, R0, 1 ;  /* 0x3f80000000007820 */ /* 0x000fc80000410000 */
[----:B------:R0:W1:Y:S01]  /*12ce0*/  F2F.F64.F32 R16, R0 ;  /* 0x0000000000107310 */ /* 0x0000620000201800 */
[----:B------:R-:W-:Y:S05]  /*12cf0*/  BRA `(.L_x_12635) ;  /* 0x0000000800bc7947 */ /* 0x000fea0003800000 */
.L_x_12640:
[----:B------:R0:W5:Y:S01]  /*12d00*/  LDG.E.64 R16, desc[UR36][R2.64] ;  /* 0x0000002402107981 */ /* 0x000162000c1e1b00 */
[----:B------:R-:W-:Y:S05]  /*12d10*/  BRA `(.L_x_12635) ;  /* 0x0000000800b47947 */ /* 0x000fea0003800000 */
.L_x_12630:
        /* <DEDUP_REMOVED lines=13> */
.L_x_12644:
[----:B------:R0:W5:Y:S01]  /*12df0*/  LDG.E.64 R16, desc[UR36][R2.64] ;  /* 0x0000002402107981 */ /* 0x000162000c1e1b00 */
[----:B------:R-:W-:Y:S05]  /*12e00*/  BRA `(.L_x_12635) ;  /* 0x0000000800787947 */ /* 0x000fea0003800000 */
.L_x_12643:
        /* <DEDUP_REMOVED lines=28> */
.L_x_12646:
        /* <DEDUP_REMOVED lines=15> */
.L_x_12645:
[----:B------:R-:W2:Y:S02]  /*130c0*/  LDG.E.U16 R0, desc[UR36][R2.64] ;  /* 0x0000002402007981 */ /* 0x000ea4000c1e1500 */
[----:B--2---:R-:W-:-:S04]  /*130d0*/  IMAD.U32 R0, R0, 0x10000, RZ ;  /* 0x0001000000007824 */ /* 0x004fc800078e00ff */
[----:B------:R-:W-:-:S04]  /*130e0*/  FMUL.FTZ R0, R0, 1 ;  /* 0x3f80000000007820 */ /* 0x000fc80000410000 */
[----:B------:R0:W1:Y:S01]  /*130f0*/  F2F.F64.F32 R16, R0 ;  /* 0x0000000000107310 */ /* 0x0000620000201800 */
[----:B------:R-:W-:Y:S05]  /*13100*/  BRA `(.L_x_12635) ;  /* 0x0000000400b87947 */ /* 0x000fea0003800000 */
.L_x_12642:
        /* <DEDUP_REMOVED lines=11> */
.L_x_12649:
        /* <DEDUP_REMOVED lines=21> */
.L_x_12653:
[----:B------:R-:W-:Y:S05]  /*13310*/  BSYNC B1 ;  /* 0x0000000000017941 */ /* 0x000fea0003800000 */
.L_x_12652:
[----:B------:R-:W-:Y:S01]  /*13320*/  LEA R3, R0, 0x3b800000, 0x17 ;  /* 0x3b80000000037811 */ /* 0x000fe200078eb8ff */
[----:B------:R-:W-:-:S05]  /*13330*/  IMAD.SHL.U32 R0, R2, 0x100000, RZ ;  /* 0x0010000002007824 */ /* 0x000fca00078e00ff */
[----:B------:R-:W-:-:S07]  /*13340*/  LOP3.LUT R0, R3, R0, R4, 0xfe, !PT ;  /* 0x0000000003007212 */ /* 0x000fce00078efe04 */
.L_x_12651:
[----:B------:R-:W-:Y:S05]  /*13350*/  BSYNC B0 ;  /* 0x0000000000007941 */ /* 0x000fea0003800000 */
.L_x_12650:
[----:B------:R-:W-:-:S04]  /*13360*/  FMUL.FTZ R0, R0, 1 ;  /* 0x3f80000000007820 */ /* 0x000fc80000410000 */
[----:B------:R0:W1:Y:S01]  /*13370*/  F2F.F64.F32 R16, R0 ;  /* 0x0000000000107310 */ /* 0x0000620000201800 */
[----:B------:R-:W-:Y:S05]  /*13380*/  BRA `(.L_x_12635) ;  /* 0x0000000400187947 */ /* 0x000fea0003800000 */
.L_x_12648:
        /* <DEDUP_REMOVED lines=21> */
.L_x_12657:
[----:B------:R-:W-:Y:S05]  /*134e0*/  BSYNC B1 ;  /* 0x0000000000017941 */ /* 0x000fea0003800000 */
.L_x_12656:
[----:B------:R-:W-:Y:S01]  /*134f0*/  LEA R3, R0, 0x37800000, 0x17 ;  /* 0x3780000000037811 */ /* 0x000fe200078eb8ff */
[----:B------:R-:W-:-:S05]  /*13500*/  IMAD.SHL.U32 R0, R2, 0x200000, RZ ;  /* 0x0020000002007824 */ /* 0x000fca00078e00ff */
[----:B------:R-:W-:-:S07]  /*13510*/  LOP3.LUT R0, R3, R0, R4, 0xfe, !PT ;  /* 0x0000000003007212 */ /* 0x000fce00078efe04 */
.L_x_12655:
[----:B------:R-:W-:Y:S05]  /*13520*/  BSYNC B0 ;  /* 0x0000000000007941 */ /* 0x000fea0003800000 */
.L_x_12654:
[----:B------:R-:W-:-:S04]  /*13530*/  FMUL.FTZ R0, R0, 1 ;  /* 0x3f80000000007820 */ /* 0x000fc80000410000 */
[----:B------:R0:W1:Y:S01]  /*13540*/  F2F.F64.F32 R16, R0 ;  /* 0x0000000000107310 */ /* 0x0000620000201800 */
[----:B------:R-:W-:Y:S05]  /*13550*/  BRA `(.L_x_12635) ;  /* 0x0000000000a47947 */ /* 0x000fea0003800000 */
.L_x_12647:
        /* <DEDUP_REMOVED lines=14> */
.L_x_12661:
[----:B------:R-:W-:Y:S05]  /*13640*/  BSYNC B0 ;  /* 0x0000000000007941 */ /* 0x000fea0003800000 */
.L_x_12660:
[----:B------:R-:W-:-:S04]  /*13650*/  FMUL.FTZ R0, R0, 1 ;  /* 0x3f80000000007820 */ /* 0x000fc80000410000 */
[----:B------:R0:W1:Y:S01]  /*13660*/  F2F.F64.F32 R16, R0 ;  /* 0x0000000000107310 */ /* 0x0000620000201800 */
[----:B------:R-:W-:Y:S05]  /*13670*/  BRA `(.L_x_12635) ;  /* 0x00000000005c7947 */ /* 0x000fea0003800000 */
.L_x_12634:
        /* <DEDUP_REMOVED lines=16> */
.L_x_12662:
[----:B------:R-:W-:Y:S01]  /*13780*/  CS2R R16, SRZ ;  /* 0x0000000000107805 */ /* 0x000fe2000001ff00 */
[----:B------:R-:W-:Y:S06]  /*13790*/  BRA `(.L_x_12635) ;  /* 0x0000000000147947 */ /* 0x000fec0003800000 */
.L_x_12659:
[----:B------:R-:W2:Y:S02]  /*137a0*/  LDG.E.64 R16, desc[UR36][R2.64] ;  /* 0x0000002402107981 */ /* 0x000ea4000c1e1b00 */
[----:B--2---:R-:W0:Y:S01]  /*137b0*/  I2F.F64.U64 R16, R16 ;  /* 0x0000001000107312 */ /* 0x004e220000301800 */
[----:B------:R-:W-:Y:S05]  /*137c0*/  BRA `(.L_x_12635) ;  /* 0x0000000000087947 */ /* 0x000fea0003800000 */
.L_x_12658:
[----:B------:R-:W2:Y:S02]  /*137d0*/  LDG.E R2, desc[UR36][R2.64] ;  /* 0x0000002402027981 */ /* 0x000ea4000c1e1900 */
[----:B--2---:R0:W1:Y:S02]  /*137e0*/  I2F.F64.U32 R16, R2 ;  /* 0x0000000200107312 */ /* 0x0040640000201800 */
.L_x_12635:
[----:B0-2---:R-:W0:Y:S01]  /*137f0*/  LDC.U8 R2, c[0x0][0x493] ;  /* 0x000124c0ff027b82 */ /* 0x005e220000000000 */
        /* <DEDUP_REMOVED lines=17> */
.L_x_12666:
[----:B------:R-:W2:Y:S02]  /*13910*/  LDG.E.U8 R22, desc[UR36][R22.64] ;  /* 0x0000002416167981 */ /* 0x000ea4000c1e1100 */
[----:B--2---:R0:W2:Y:S01]  /*13920*/  I2F.F64.U16 R28, R22 ;  /* 0x00000016001c7312 */ /* 0x0040a20000101800 */
[----:B------:R-:W-:Y:S05]  /*13930*/  BRA `(.L_x_12668) ;  /* 0x0000000c00707947 */ /* 0x000fea0003800000 */
.L_x_12665:
        /* <DEDUP_REMOVED lines=9> */
.L_x_12670:
[----:B------:R-:W2:Y:S02]  /*139d0*/  LDG.E R22, desc[UR36][R22.64] ;  /* 0x0000002416167981 */ /* 0x000ea4000c1e1900 */
[----:B--2---:R0:W2:Y:S01]  /*139e0*/  I2F.F64 R28, R22 ;  /* 0x00000016001c7312 */ /* 0x0040a20000201c00 */
[----:B------:R-:W-:Y:S05]  /*139f0*/  BRA `(.L_x_12668) ;  /* 0x0000000c00407947 */ /* 0x000fea0003800000 */
.L_x_12669:
[----:B------:R-:W2:Y:S02]  /*13a00*/  LDG.E.U16 R22, desc[UR36][R22.64] ;  /* 0x0000002416167981 */ /* 0x000ea4000c1e1500 */
[----:B--2---:R0:W2:Y:S01]  /*13a10*/  I2F.F64.S16 R28, R22 ;  /* 0x00000016001c7312 */ /* 0x0040a20000101c00 */
[----:B------:R-:W-:Y:S05]  /*13a20*/  BRA `(.L_x_12668) ;  /* 0x0000000c00347947 */ /* 0x000fea0003800000 */
.L_x_12664:
        /* <DEDUP_REMOVED lines=10> */
.L_x_12672:
[----:B------:R-:W2:Y:S02]  /*13ad0*/  LDG.E.U16 R0, desc[UR36][R22.64] ;  /* 0x0000002416007981 */ /* 0x000ea4000c1e1500 */
[----:B--2---:R-:W-:-:S05]  /*13ae0*/  HADD2.F32 R0, -RZ, R0.H0_H0 ;  /* 0x20000000ff007230 */ /* 0x004fca0000004100 */
[----:B------:R-:W-:-:S04]  /*13af0*/  FMUL.FTZ R0, R0, 1 ;  /* 0x3f80000000007820 */ /* 0x000fc80000410000 */
[----:B------:R0:W2:Y:S01]  /*13b00*/  F2F.F64.F32 R28, R0 ;  /* 0x00000000001c7310 */ /* 0x0000a20000201800 */
[----:B------:R-:W-:Y:S05]  /*13b10*/  BRA `(.L_x_12668) ;  /* 0x0000000800f87947 */ /* 0x000fea0003800000 */
.L_x_12671:
        /* <DEDUP_REMOVED lines=10> */
.L_x_12674:
[----:B------:R-:W2:Y:S02]  /*13bc0*/  LDG.E.U16 R22, desc[UR36][R22.64] ;  /* 0x0000002416167981 */ /* 0x000ea4000c1e1500 */
[----:B--2---:R-:W-:-:S05]  /*13bd0*/  HADD2.F32 R0, -RZ, R22.H0_H0 ;  /* 0x20000016ff007230 */ /* 0x004fca0000004100 */
[----:B------:R-:W-:-:S04]  /*13be0*/  FMUL.FTZ R0, R0, 1 ;  /* 0x3f80000000007820 */ /* 0x000fc80000410000 */
[----:B------:R0:W2:Y:S01]  /*13bf0*/  F2F.F64.F32 R28, R0 ;  /* 0x00000000001c7310 */ /* 0x0000a20000201800 */
[----:B------:R-:W-:Y:S05]  /*13c00*/  BRA `(.L_x_12668) ;  /* 0x0000000800bc7947 */ /* 0x000fea0003800000 */
.L_x_12673:
[----:B------:R0:W5:Y:S01]  /*13c10*/  LDG.E.64 R28, desc[UR36][R22.64] ;  /* 0x00000024161c7981 */ /* 0x000162000c1e1b00 */
[----:B------:R-:W-:Y:S05]  /*13c20*/  BRA `(.L_x_12668) ;  /* 0x0000000800b47947 */ /* 0x000fea0003800000 */
.L_x_12663:
        /* <DEDUP_REMOVED lines=13> */
.L_x_12677:
[----:B------:R0:W5:Y:S01]  /*13d00*/  LDG.E.64 R28, desc[UR36][R22.64] ;  /* 0x00000024161c7981 */ /* 0x000162000c1e1b00 */
[----:B------:R-:W-:Y:S05]  /*13d10*/  BRA `(.L_x_12668) ;  /* 0x0000000800787947 */ /* 0x000fea0003800000 */
.L_x_12676:
        /* <DEDUP_REMOVED lines=28> */
.L_x_12679:
        /* <DEDUP_REMOVED lines=15> */
.L_x_12678:
[----:B------:R-:W2:Y:S02]  /*13fd0*/  LDG.E.U16 R0, desc[UR36][R22.64] ;  /* 0x0000002416007981 */ /* 0x000ea4000c1e1500 */
[----:B--2---:R-:W-:-:S04]  /*13fe0*/  IMAD.U32 R0, R0, 0x10000, RZ ;  /* 0x0001000000007824 */ /* 0x004fc800078e00ff */
[----:B------:R-:W-:-:S04]  /*13ff0*/  FMUL.FTZ R0, R0, 1 ;  /* 0x3f80000000007820 */ /* 0x000fc80000410000 */
[----:B------:R0:W2:Y:S01]  /*14000*/  F2F.F64.F32 R28, R0 ;  /* 0x00000000001c7310 */ /* 0x0000a20000201800 */
[----:B------:R-:W-:Y:S05]  /*14010*/  BRA `(.L_x_12668) ;  /* 0x0000000400b87947 */ /* 0x000fea0003800000 */
.L_x_12675:
        /* <DEDUP_REMOVED lines=11> */
.L_x_12682:
        /* <DEDUP_REMOVED lines=21> */
.L_x_12686:
[----:B------:R-:W-:Y:S05]  /*14220*/  BSYNC B1 ;  /* 0x0000000000017941 */ /* 0x000fea0003800000 */
.L_x_12685:
[----:B------:R-:W-:Y:S01]  /*14230*/  LEA R3, R0, 0x3b800000, 0x17 ;  /* 0x3b80000000037811 */ /* 0x000fe200078eb8ff */
[----:B------:R-:W-:-:S05]  /*14240*/  IMAD.SHL.U32 R0, R2, 0x100000, RZ ;  /* 0x0010000002007824 */ /* 0x000fca00078e00ff */
[----:B------:R-:W-:-:S07]  /*14250*/  LOP3.LUT R0, R3, R0, R4, 0xfe, !PT ;  /* 0x0000000003007212 */ /* 0x000fce00078efe04 */
.L_x_12684:
[----:B------:R-:W-:Y:S05]  /*14260*/  BSYNC B0 ;  /* 0x0000000000007941 */ /* 0x000fea0003800000 */
.L_x_12683:
[----:B------:R-:W-:-:S04]  /*14270*/  FMUL.FTZ R0, R0, 1 ;  /* 0x3f80000000007820 */ /* 0x000fc80000410000 */
[----:B------:R0:W2:Y:S01]  /*14280*/  F2F.F64.F32 R28, R0 ;  /* 0x00000000001c7310 */ /* 0x0000a20000201800 */
[----:B------:R-:W-:Y:S05]  /*14290*/  BRA `(.L_x_12668) ;  /* 0x0000000400187947 */ /* 0x000fea0003800000 */
.L_x_12681:
        /* <DEDUP_REMOVED lines=21> */
.L_x_12690:
[----:B------:R-:W-:Y:S05]  /*143f0*/  BSYNC B1 ;  /* 0x0000000000017941 */ /* 0x000fea0003800000 */
.L_x_12689:
[----:B------:R-:W-:Y:S01]  /*14400*/  LEA R3, R0, 0x37800000, 0x17 ;  /* 0x3780000000037811 */ /* 0x000fe200078eb8ff */
[----:B------:R-:W-:-:S05]  /*14410*/  IMAD.SHL.U32 R0, R2, 0x200000, RZ ;  /* 0x0020000002007824 */ /* 0x000fca00078e00ff */
[----:B------:R-:W-:-:S07]  /*14420*/  LOP3.LUT R0, R3, R0, R4, 0xfe, !PT ;  /* 0x0000000003007212 */ /* 0x000fce00078efe04 */
.L_x_12688:
[----:B------:R-:W-:Y:S05]  /*14430*/  BSYNC B0 ;  /* 0x0000000000007941 */ /* 0x000fea0003800000 */
.L_x_12687:
[----:B------:R-:W-:-:S04]  /*14440*/  FMUL.FTZ R0, R0, 1 ;  /* 0x3f80000000007820 */ /* 0x000fc80000410000 */
[----:B------:R0:W2:Y:S01]  /*14450*/  F2F.F64.F32 R28, R0 ;  /* 0x00000000001c7310 */ /* 0x0000a20000201800 */
[----:B------:R-:W-:Y:S05]  /*14460*/  BRA `(.L_x_12668) ;  /* 0x0000000000a47947 */ /* 0x000fea0003800000 */
.L_x_12680:
        /* <DEDUP_REMOVED lines=14> */
.L_x_12694:
[----:B------:R-:W-:Y:S05]  /*14550*/  BSYNC B0 ;  /* 0x0000000000007941 */ /* 0x000fea0003800000 */
.L_x_12693:
[----:B------:R-:W-:-:S04]  /*14560*/  FMUL.FTZ R0, R0, 1 ;  /* 0x3f80000000007820 */ /* 0x000fc80000410000 */
[----:B------:R0:W2:Y:S01]  /*14570*/  F2F.F64.F32 R28, R0 ;  /* 0x00000000001c7310 */ /* 0x0000a20000201800 */
[----:B------:R-:W-:Y:S05]  /*14580*/  BRA `(.L_x_12668) ;  /* 0x00000000005c7947 */ /* 0x000fea0003800000 */
.L_x_12667:
        /* <DEDUP_REMOVED lines=15> */
[----:B-12345:R-:W-:Y:S05]  /*14680*/  CALL.ABS.NOINC R2 ;  /* 0x0000000002007343 */ /* 0x03efea0003c00000 */
.L_x_12695:
[----:B------:R-:W-:Y:S01]  /*14690*/  CS2R R28, SRZ ;  /* 0x00000000001c7805 */ /* 0x000fe2000001ff00 */
[----:B------:R-:W-:Y:S06]  /*146a0*/  BRA `(.L_x_12668) ;  /* 0x0000000000147947 */ /* 0x000fec0003800000 */
.L_x_12692:
[----:B------:R-:W2:Y:S02]  /*146b0*/  LDG.E.64 R28, desc[UR36][R22.64] ;  /* 0x00000024161c7981 */ /* 0x000ea4000c1e1b00 */
[----:B--2---:R-:W0:Y:S01]  /*146c0*/  I2F.F64.U64 R28, R28 ;  /* 0x0000001c001c7312 */ /* 0x004e220000301800 */
[----:B------:R-:W-:Y:S05]  /*146d0*/  BRA `(.L_x_12668) ;  /* 0x0000000000087947 */ /* 0x000fea0003800000 */
.L_x_12691:
[----:B------:R-:W2:Y:S02]  /*146e0*/  LDG.E R22, desc[UR36][R22.64] ;  /* 0x0000002416167981 */ /* 0x000ea4000c1e1900 */
[----:B--2---:R0:W2:Y:S02]  /*146f0*/  I2F.F64.U32 R28, R22 ;  /* 0x00000016001c7312 */ /* 0x0040a40000201800 */
.L_x_12668:
[----:B0-2--5:R-:W-:Y:S01]  /*14700*/  DSETP.NEU.AND P0, PT, R28, RZ, PT ;  /* 0x000000ff1c00722a */ /* 0x025fe20003f0d000 */
[----:B------:R-:W-:-:S13]  /*14710*/  BSSY B0, `(.L_x_12696) ;  /* 0x0000157000007945 */ /* 0x000fda0003800000 */
[----:B------:R-:W-:Y:S05]  /*14720*/  @P0 BRA `(.L_x_12697) ;  /* 0x00000000006c0947 */ /* 0x000fea0003800000 */
[----:B------:R-:W0:Y:S01]  /*14730*/  MUFU.RCP64H R3, R29 ;  /* 0x0000001d00037308 */ /* 0x000e220000001800 */
[----:B------:R-:W-:Y:S01]  /*14740*/  IMAD.MOV.U32 R2, RZ, RZ, 0x1 ;  /* 0x00000001ff027424 */ /* 0x000fe200078e00ff */
[----:B-1-34-:R-:W-:Y:S01]  /*14750*/  FSETP.GEU.AND P1, PT, |R17|, 6.5827683646048100446e-37, PT ;  /* 0x036000001100780b */ /* 0x01afe20003f2e200 */
        /* <DEDUP_REMOVED lines=20> */
.L_x_12699:
[----:B------:R-:W-:Y:S05]  /*148a0*/  BSYNC B2 ;  /* 0x0000000000027941 */ /* 0x000fea0003800000 */
.L_x_12698:
[----:B------:R-:W-:Y:S02]  /*148b0*/  IMAD.MOV.U32 R4, RZ, RZ, R2 ;  /* 0x000000ffff047224 */ /* 0x000fe400078e0002 */
[----:B------:R-:W-:Y:S01]  /*148c0*/  IMAD.MOV.U32 R5, RZ, RZ, R3 ;  /* 0x000000ffff057224 */ /* 0x000fe200078e0003 */
[----:B------:R-:W-:Y:S06]  /*148d0*/  BRA `(.L_x_12700) ;  /* 0x0000001000e87947 */ /* 0x000fec0003800000 */
.L_x_12697:
[----:B------:R-:W-:Y:S01]  /*148e0*/  LOP3.LUT R3, R29, 0x7fffffff, RZ, 0xc0, !PT ;  /* 0x7fffffff1d037812 */ /* 0x000fe200078ec0ff */
[----:B------:R-:W-:Y:S01]  /*148f0*/  BSSY B1, `(.L_x_12701) ;  /* 0x00000f9000017945 */ /* 0x000fe20003800000 */
[----:B-1-34-:R-:W-:Y:S01]  /*14900*/  LOP3.LUT R7, R17, 0x7fffffff, RZ, 0xc0, !PT ;  /* 0x7fffffff11077812 */ /* 0x01afe200078ec0ff */
        /* <DEDUP_REMOVED lines=35> */
.L_x_12707:
        /* <DEDUP_REMOVED lines=12> */
.L_x_12706:
[----:B------:R-:W-:-:S07]  /*14c00*/  IMAD.MOV.U32 R0, RZ, RZ, R7 ;  /* 0x000000ffff007224 */ /* 0x000fce00078e0007 */
.L_x_12705:
[----:B------:R-:W-:Y:S05]  /*14c10*/  BSYNC B2 ;  /* 0x0000000000027941 */ /* 0x000fea0003800000 */
.L_x_12704:
        /* <DEDUP_REMOVED lines=12> */
.L_x_12712:
        /* <DEDUP_REMOVED lines=33> */
.L_x_12711:
[----:B------:R-:W-:Y:S05]  /*14ef0*/  BSYNC B3 ;  /* 0x0000000000037941 */ /* 0x000fea0003800000 */
.L_x_12710:
[----:B------:R-:W-:-:S13]  /*14f00*/  ISETP.GE.U32.AND P0, PT, R10, 0xc, PT ;  /* 0x0000000c0a00780c */ /* 0x000fda0003f06070 */
[----:B------:R-:W-:Y:S05]  /*14f10*/  @!P0 BRA `(.L_x_12709) ;  /* 0x0000000400d48947 */ /* 0x000fea0003800000 */
[----:B------:R-:W-:Y:S01]  /*14f20*/  BSSY B3, `(.L_x_12709) ;  /* 0x0000074000037945 */ /* 0x000fe20003800000 */
.L_x_12713:
        /* <DEDUP_REMOVED lines=116> */
.L_x_12709:
[----:B------:R-:W-:Y:S05]  /*15670*/  BSYNC B2 ;  /* 0x0000000000027941 */ /* 0x000fea0003800000 */
.L_x_12708:
[----:B------:R-:W-:Y:S01]  /*15680*/  LOP3.LUT R23, R22, 0x7fffffff, RZ, 0xc0, !PT ;  /* 0x7fffffff16177812 */ /* 0x000fe200078ec0ff */
[----:B------:R-:W-:Y:S01]  /*15690*/  BSSY B2, `(.L_x_12714) ;  /* 0x0000014000027945 */ /* 0x000fe20003800000 */
[----:B------:R-:W-:Y:S01]  /*156a0*/  ISETP.NE.U32.AND P0, PT, R0, RZ, PT ;  /* 0x000000ff0000720c */ /* 0x000fe20003f05070 */
[----:B------:R-:W-:Y:S02]  /*156b0*/  IMAD.MOV.U32 R2, RZ, RZ, RZ ;  /* 0x000000ffff027224 */ /* 0x000fe400078e00ff */
[----:B------:R-:W-:Y:S01]  /*156c0*/  IMAD.MOV.U32 R7, RZ, RZ, RZ ;  /* 0x000000ffff077224 */ /* 0x000fe200078e00ff */
        /* <DEDUP_REMOVED lines=16> */
.L_x_12715:
[----:B------:R-:W-:Y:S05]  /*157d0*/  BSYNC B2 ;  /* 0x0000000000027941 */ /* 0x000fea0003800000 */
.L_x_12714:
[----:B------:R-:W-:Y:S02]  /*157e0*/  IMAD.MOV.U32 R23, RZ, RZ, R7 ;  /* 0x000000ffff177224 */ /* 0x000fe400078e0007 */
[----:B------:R-:W-:-:S03]  /*157f0*/  IMAD.MOV.U32 R22, RZ, RZ, R2 ;  /* 0x000000ffff167224 */ /* 0x000fc600078e0002 */
[----:B------:R-:W-:Y:S01]  /*15800*/  LOP3.LUT R23, R23, 0x80000000, R17, 0xb8, !PT ;  /* 0x8000000017177812 */ /* 0x000fe200078eb811 */
[----:B------:R-:W-:Y:S06]  /*15810*/  BRA `(.L_x_12703) ;  /* 0x0000000000187947 */ /* 0x000fec0003800000 */
.L_x_12702:
[----:B------:R-:W-:-:S06]  /*15820*/  DSETP.GTU.AND P0, PT, R2, +INF , PT ;  /* 0x7ff000000200742a */ /* 0x000fcc0003f0c000 */
[----:B------:R-:W-:-:S14]  /*15830*/  DSETP.LE.AND P0, PT, R6, +INF , !P0 ;  /* 0x7ff000000600742a */ /* 0x000fdc0004703000 */
[----:B------:R-:W-:Y:S02]  /*15840*/  @P0 DSETP.NEU.AND P1, PT, R6, +INF , PT ;  /* 0x7ff000000600042a */ /* 0x000fe40003f2d000 */
[----:B------:R-:W-:-:S06]  /*15850*/  @!P0 DADD R22, R28, R16 ;  /* 0x000000001c168229 */ /* 0x000fcc0000000010 */
[----:B------:R-:W-:Y:S02]  /*15860*/  @P0 FSEL R22, R16, RZ, P1 ;  /* 0x000000ff10160208 */ /* 0x000fe40000800000 */
[----:B------:R-:W-:-:S07]  /*15870*/  @P0 FSEL R23, R17, -QNAN , P1 ;  /* 0xfff8000011170808 */ /* 0x000fce0000800000 */
.L_x_12703:
[----:B------:R-:W-:Y:S05]  /*15880*/  BSYNC B1 ;  /* 0x0000000000017941 */ /* 0x000fea0003800000 */
.L_x_12701:
        /* <DEDUP_REMOVED lines=22> */
.L_x_12717:
[----:B------:R-:W-:Y:S05]  /*159f0*/  BSYNC B2 ;  /* 0x0000000000027941 */ /* 0x000fea0003800000 */
.L_x_12716:
        /* <DEDUP_REMOVED lines=30> */
.L_x_12720:
[----:B------:R-:W-:Y:S05]  /*15be0*/  BSYNC B2 ;  /* 0x0000000000027941 */ /* 0x000fea0003800000 */
.L_x_12719:
[----:B------:R-:W-:Y:S01]  /*15bf0*/  LOP3.LUT R5, RZ, 0x80000000, R3, 0xb8, !PT ;  /* 0x80000000ff057812 */ /* 0x000fe200078eb803 */
[----:B------:R-:W-:Y:S01]  /*15c00*/  IMAD.MOV.U32 R4, RZ, RZ, RZ ;  /* 0x000000ffff047224 */ /* 0x000fe200078e00ff */
[----:B------:R-:W-:Y:S06]  /*15c10*/  BRA `(.L_x_12700) ;  /* 0x0000000000187947 */ /* 0x000fec0003800000 */
.L_x_12718:
[----:B------:R-:W0:Y:S02]  /*15c20*/  FRND.F64.FLOOR R2, R8 ;  /* 0x0000000800027313 */ /* 0x000e240000305800 */
[----:B0-----:R-:W-:Y:S02]  /*15c30*/  DADD R4, R8, -R2 ;  /* 0x0000000008047229 */ /* 0x001fe40000000802 */
[----:B------:R-:W-:-:S06]  /*15c40*/  DADD R6, R2, 1 ;  /* 0x3ff0000002067429 */ /* 0x000fcc0000000000 */
[----:B------:R-:W-:-:S06]  /*15c50*/  DSETP.GT.AND P0, PT, R4, 0.5, PT ;  /* 0x3fe000000400742a */ /* 0x000fcc0003f04000 */
[----:B------:R-:W-:Y:S02]  /*15c60*/  FSEL R4, R6, R2, P0 ;  /* 0x0000000206047208 */ /* 0x000fe40000000000 */
[----:B------:R-:W-:-:S07]  /*15c70*/  FSEL R5, R7, R3, P0 ;  /* 0x0000000307057208 */ /* 0x000fce0000000000 */
.L_x_12700:
[----:B------:R-:W-:Y:S05]  /*15c80*/  BSYNC B0 ;  /* 0x0000000000007941 */ /* 0x000fea0003800000 */
.L_x_12696:
        /* <DEDUP_REMOVED lines=13> */
[----:B0-----:R-:W-:Y:S01]  /*15d60*/  STG.E.U8 desc[UR36][R18.64], R5 ;  /* 0x0000000512007986 */ /* 0x001fe2000c101124 */
[----:B------:R-:W-:Y:S05]  /*15d70*/  EXIT ;  /* 0x000000000000794d */ /* 0x000fea0003800000 */
.L_x_12724:
[----:B------:R-:W0:Y:S02]  /*15d80*/  F2I.S64.F64.TRUNC R4, R4 ;  /* 0x0000000400047311 */ /* 0x000e24000030d900 */
[----:B0-----:R-:W-:-:S05]  /*15d90*/  IMAD.MOV.U32 R3, RZ, RZ, R4 ;  /* 0x000000ffff037224 */ /* 0x001fca00078e0004 */
[----:B------:R-:W-:Y:S01]  /*15da0*/  STG.E.U8 desc[UR36][R18.64], R3 ;  /* 0x0000000312007986 */ /* 0x000fe2000c101124 */
[----:B------:R-:W-:Y:S05]  /*15db0*/  EXIT ;  /* 0x000000000000794d */ /* 0x000fea0003800000 */
.L_x_12723:
[----:B------:R-:W-:-:S13]  /*15dc0*/  ISETP.NE.AND P0, PT, R0, 0x2, PT ;  /* 0x000000020000780c */ /* 0x000fda0003f05270 */
[----:B------:R-:W-:Y:S05]  /*15dd0*/  @!P0 BRA `(.L_x_12726) ;  /* 0x0000000000288947 */ /* 0x000fea0003800000 */
[----:B------:R-:W-:-:S13]  /*15de0*/  ISETP.NE.AND P0, PT, R0, 0x3, PT ;  /* 0x000000030000780c */ /* 0x000fda0003f05270 */
[----:B------:R-:W-:Y:S05]  /*15df0*/  @!P0 BRA `(.L_x_12727) ;  /* 0x0000000000148947 */ /* 0x000fea0003800000 */
[----:B------:R-:W-:-:S13]  /*15e00*/  ISETP.NE.AND P0, PT, R0, 0x4, PT ;  /* 0x000000040000780c */ /* 0x000fda0003f05270 */
[----:B------:R-:W-:Y:S05]  /*15e10*/  @P0 BRA `(.L_x_12725) ;  /* 0x0000000c00880947 */ /* 0x000fea0003800000 */
[----:B------:R-:W0:Y:S02]  /*15e20*/  F2I.S64.F64.TRUNC R4, R4 ;  /* 0x0000000400047311 */ /* 0x000e24000030d900 */
[----:B0-----:R-:W-:Y:S01]  /*15e30*/  STG.E.64 desc[UR36][R18.64], R4 ;  /* 0x0000000412007986 */ /* 0x001fe2000c101b24 */
[----:B------:R-:W-:Y:S05]  /*15e40*/  EXIT ;  /* 0x000000000000794d */ /* 0x000fea0003800000 */
.L_x_12727:
[----:B------:R-:W0:Y:S02]  /*15e50*/  F2I.F64.TRUNC R5, R4 ;  /* 0x0000000400057311 */ /* 0x000e24000030d100 */
[----:B0-----:R-:W-:Y:S01]  /*15e60*/  STG.E desc[UR36][R18.64], R5 ;  /* 0x0000000512007986 */ /* 0x001fe2000c101924 */
[----:B------:R-:W-:Y:S05]  /*15e70*/  EXIT ;  /* 0x000000000000794d */ /* 0x000fea0003800000 */
.L_x_12726:
[----:B------:R-:W0:Y:S02]  /*15e80*/  F2I.F64.TRUNC R5, R4 ;  /* 0x0000000400057311 */ /* 0x000e24000030d100 */
[----:B0-----:R-:W-:Y:S01]  /*15e90*/  STG.E.U16 desc[UR36][R18.64], R5 ;  /* 0x0000000512007986 */ /* 0x001fe2000c101524 */
[----:B------:R-:W-:Y:S05]  /*15ea0*/  EXIT ;  /* 0x000000000000794d */ /* 0x000fea0003800000 */
.L_x_12722:
        /* <DEDUP_REMOVED lines=11> */
[----:B------:R-:W-:Y:S01]  /*15f60*/  STG.E desc[UR36][R18.64], R3 ;  /* 0x0000000312007986 */ /* 0x000fe2000c101924 */
[----:B------:R-:W-:Y:S05]  /*15f70*/  EXIT ;  /* 0x000000000000794d */ /* 0x000fea0003800000 */
.L_x_12729:
[----:B------:R-:W-:Y:S01]  /*15f80*/  UMOV UR4, 0xf0000000 ;  /* 0xf000000000047882 */ /* 0x000fe20000000000 */
[----:B------:R-:W-:Y:S01]  /*15f90*/  UMOV UR5, 0x380fffff ;  /* 0x380fffff00057882 */ /* 0x000fe20000000000 */
[----:B------:R-:W0:Y:S01]  /*15fa0*/  F2F.F32.F64 R0, R4 ;  /* 0x0000000400007310 */ /* 0x000e220000301000 */
[----:B------:R-:W-:-:S14]  /*15fb0*/  DSETP.GEU.AND P0, PT, |R4|, UR4, PT ;  /* 0x0000000404007e2a */ /* 0x000fdc000bf0e200 */
[----:B0-----:R-:W-:-:S05]  /*15fc0*/  @!P0 FMUL R0, R0, 1.175494350822287508e-38 ;  /* 0x0080000000008820 */ /* 0x001fca0000400000 */
[----:B------:R-:W-:-:S05]  /*15fd0*/  F2FP.F16.F32.PACK_AB R0, RZ, R0 ;  /* 0x00000000ff00723e */ /* 0x000fca00000000ff */
[----:B------:R-:W-:Y:S01]  /*15fe0*/  STG.E.U16 desc[UR36][R18.64], R0 ;  /* 0x0000000012007986 */ /* 0x000fe2000c101524 */
[----:B------:R-:W-:Y:S05]  /*15ff0*/  EXIT ;  /* 0x000000000000794d */ /* 0x000fea0003800000 */
.L_x_12728:
        /* <DEDUP_REMOVED lines=12> */
[----:B------:R-:W-:Y:S01]  /*160c0*/  STG.E.64 desc[UR36][R18.64], R2 ;  /* 0x0000000212007986 */ /* 0x000fe2000c101b24 */
[----:B------:R-:W-:Y:S05]  /*160d0*/  EXIT ;  /* 0x000000000000794d */ /* 0x000fea0003800000 */
.L_x_12731:
[----:B------:R-:W-:Y:S01]  /*160e0*/  UMOV UR4, 0xf0000000 ;  /* 0xf000000000047882 */ /* 0x000fe20000000000 */
[----:B------:R-:W-:Y:S01]  /*160f0*/  UMOV UR5, 0x380fffff ;  /* 0x380fffff00057882 */ /* 0x000fe20000000000 */
[----:B------:R-:W0:Y:S01]  /*16100*/  F2F.F32.F64 R0, R4 ;  /* 0x0000000400007310 */ /* 0x000e220000301000 */
[----:B------:R-:W-:-:S14]  /*16110*/  DSETP.GEU.AND P0, PT, |R4|, UR4, PT ;  /* 0x0000000404007e2a */ /* 0x000fdc000bf0e200 */
[----:B0-----:R-:W-:-:S05]  /*16120*/  @!P0 FMUL R0, R0, 1.175494350822287508e-38 ;  /* 0x0080000000008820 */ /* 0x001fca0000400000 */
[----:B------:R-:W-:-:S04]  /*16130*/  F2FP.F16.F32.PACK_AB R3, RZ, R0 ;  /* 0x00000000ff03723e */ /* 0x000fc800000000ff */
[----:B------:R-:W-:-:S05]  /*16140*/  PRMT R3, R3, 0x5410, RZ ;  /* 0x0000541003037816 */ /* 0x000fca00000000ff */
[----:B------:R-:W-:Y:S01]  /*16150*/  STG.E desc[UR36][R18.64], R3 ;  /* 0x0000000312007986 */ /* 0x000fe2000c101924 */
[----:B------:R-:W-:Y:S05]  /*16160*/  EXIT ;  /* 0x000000000000794d */ /* 0x000fea0003800000 */
.L_x_12730:
[----:B------:R-:W-:Y:S01]  /*16170*/  STG.E.64 desc[UR36][R18.64], R4 ;  /* 0x0000000412007986 */ /* 0x000fe2000c101b24 */
[----:B------:R-:W-:Y:S05]  /*16180*/  EXIT ;  /* 0x000000000000794d */ /* 0x000fea0003800000 */
.L_x_12721:
        /* <DEDUP_REMOVED lines=10> */
[----:B------:R-:W-:Y:S01]  /*16230*/  STG.E.U8 desc[UR36][R18.64], R3 ;  /* 0x0000000312007986 */ /* 0x000fe2000c101124 */
[----:B------:R-:W-:Y:S05]  /*16240*/  EXIT ;  /* 0x000000000000794d */ /* 0x000fea0003800000 */
.L_x_12734:
[----:B------:R-:W-:-:S05]  /*16250*/  CS2R R6, SRZ ;  /* 0x0000000000067805 */ /* 0x000fca000001ff00 */
[----:B------:R-:W-:Y:S01]  /*16260*/  STG.E.128 desc[UR36][R18.64], R4 ;  /* 0x0000000412007986 */ /* 0x000fe2000c101d24 */
[----:B------:R-:W-:Y:S05]  /*16270*/  EXIT ;  /* 0x000000000000794d */ /* 0x000fea0003800000 */
.L_x_12733:
        /* <DEDUP_REMOVED lines=25> */
.L_x_12738:
[----:B------:R-:W-:Y:S05]  /*16410*/  BSYNC B0 ;  /* 0x0000000000007941 */ /* 0x000fea0003800000 */
.L_x_12737:
[----:B------:R-:W-:-:S05]  /*16420*/  LOP3.LUT R3, R0, R3, RZ, 0xfc, !PT ;  /* 0x0000000300037212 */ /* 0x000fca00078efcff */
[----:B------:R-:W-:Y:S01]  /*16430*/  STG.E.U8 desc[UR36][R18.64], R3 ;  /* 0x0000000312007986 */ /* 0x000fe2000c101124 */
[----:B------:R-:W-:Y:S05]  /*16440*/  EXIT ;  /* 0x000000000000794d */ /* 0x000fea0003800000 */
.L_x_12736:
        /* <DEDUP_REMOVED lines=17> */
.L_x_12740:
[----:B------:R-:W-:Y:S01]  /*16560*/  IMAD.MOV.U32 R0, RZ, RZ, 0x7f ;  /* 0x0000007fff007424 */ /* 0x000fe200078e00ff */
[----:B------:R-:W-:-:S04]  /*16570*/  ISETP.GT.U32.AND P0, PT, R2, 0x7f800000, PT ;  /* 0x7f8000000200780c */ /* 0x000fc80003f04070 */
[----:B------:R-:W-:-:S09]  /*16580*/  SEL R0, R0, 0x7c, P0 ;  /* 0x0000007c00007807 */ /* 0x000fd20000000000 */
.L_x_12741:
[----:B------:R-:W-:Y:S05]  /*16590*/  BSYNC B0 ;  /* 0x0000000000007941 */ /* 0x000fea0003800000 */
.L_x_12739:
[----:B------:R-:W-:-:S04]  /*165a0*/  LOP3.LUT R2, R3, 0x80000000, RZ, 0xc0, !PT ;  /* 0x8000000003027812 */ /* 0x000fc800078ec0ff */
[----:B------:R-:W-:-:S04]  /*165b0*/  SHF.R.U32.HI R3, RZ, 0x18, R2 ;  /* 0x00000018ff037819 */ /* 0x000fc80000011602 */
[----:B------:R-:W-:-:S05]  /*165c0*/  LOP3.LUT R3, R0, R3, RZ, 0xfc, !PT ;  /* 0x0000000300037212 */ /* 0x000fca00078efcff */
[----:B------:R-:W-:Y:S01]  /*165d0*/  STG.E.U8 desc[UR36][R18.64], R3 ;  /* 0x0000000312007986 */ /* 0x000fe2000c101124 */
[----:B------:R-:W-:Y:S05]  /*165e0*/  EXIT ;  /* 0x000000000000794d */ /* 0x000fea0003800000 */
.L_x_12735:
[----:B------:R-:W-:Y:S01]  /*165f0*/  UMOV UR4, 0xf0000000 ;  /* 0xf000000000047882 */ /* 0x000fe20000000000 */
[----:B------:R-:W-:Y:S01]  /*16600*/  UMOV UR5, 0x380fffff ;  /* 0x380fffff00057882 */ /* 0x000fe20000000000 */
[----:B------:R-:W0:Y:S01]  /*16610*/  F2F.F32.F64 R0, R4 ;  /* 0x0000000400007310 */ /* 0x000e220000301000 */
[----:B------:R-:W-:-:S14]  /*16620*/  DSETP.GEU.AND P0, PT, |R4|, UR4, PT ;  /* 0x0000000404007e2a */ /* 0x000fdc000bf0e200 */
[----:B0-----:R-:W-:-:S05]  /*16630*/  @!P0 FMUL R0, R0, 1.175494350822287508e-38 ;  /* 0x0080000000008820 */ /* 0x001fca0000400000 */
[----:B------:R-:W-:-:S05]  /*16640*/  F2FP.BF16.F32.PACK_AB R0, RZ, R0 ;  /* 0x00000000ff00723e */ /* 0x000fca00000010ff */
[----:B------:R-:W-:Y:S01]  /*16650*/  STG.E.U16 desc[UR36][R18.64], R0 ;  /* 0x0000000012007986 */ /* 0x000fe2000c101524 */
[----:B------:R-:W-:Y:S05]  /*16660*/  EXIT ;  /* 0x000000000000794d */ /* 0x000fea0003800000 */
.L_x_12732:
        /* <DEDUP_REMOVED lines=9> */
[----:B0-----:R-:W-:Y:S01]  /*16700*/  STG.E.U16 desc[UR36][R18.64], R5 ;  /* 0x0000000512007986 */ /* 0x001fe2000c101524 */
[----:B------:R-:W-:Y:S05]  /*16710*/  EXIT ;  /* 0x000000000000794d */ /* 0x000fea0003800000 */
.L_x_12744:
        /* <DEDUP_REMOVED lines=21> */
.L_x_12747:
[----:B------:R-:W-:-:S04]  /*16870*/  LOP3.LUT R2, R3, 0x80000000, RZ, 0xc0, !PT ;  /* 0x8000000003027812 */ /* 0x000fc800078ec0ff */
[----:B------:R-:W-:-:S04]  /*16880*/  SHF.R.U32.HI R3, RZ, 0x18, R2 ;  /* 0x00000018ff037819 */ /* 0x000fc80000011602 */
[----:B------:R-:W-:-:S04]  /*16890*/  LOP3.LUT R0, R0, R3, RZ, 0xfc, !PT ;  /* 0x0000000300007212 */ /* 0x000fc800078efcff */
[----:B------:R-:W-:-:S07]  /*168a0*/  PRMT R9, R0, 0x7610, R9 ;  /* 0x0000761000097816 */ /* 0x000fce0000000009 */
.L_x_12746:
[----:B------:R-:W-:Y:S05]  /*168b0*/  BSYNC B0 ;  /* 0x0000000000007941 */ /* 0x000fea0003800000 */
.L_x_12745:
[----:B------:R-:W-:Y:S01]  /*168c0*/  STG.E.U8 desc[UR36][R18.64], R9 ;  /* 0x0000000912007986 */ /* 0x000fe2000c101124 */
[----:B------:R-:W-:Y:S05]  /*168d0*/  EXIT ;  /* 0x000000000000794d */ /* 0x000fea0003800000 */
.L_x_12743:
        /* <DEDUP_REMOVED lines=21> */
.L_x_12750:
[----:B------:R-:W-:-:S04]  /*16a30*/  LOP3.LUT R2, R3, 0x80000000, RZ, 0xc0, !PT ;  /* 0x8000000003027812 */ /* 0x000fc800078ec0ff */
[----:B------:R-:W-:-:S04]  /*16a40*/  SHF.R.U32.HI R3, RZ, 0x18, R2 ;  /* 0x00000018ff037819 */ /* 0x000fc80000011602 */
[----:B------:R-:W-:-:S04]  /*16a50*/  LOP3.LUT R0, R0, R3, RZ, 0xfc, !PT ;  /* 0x0000000300007212 */ /* 0x000fc800078efcff */
[----:B------:R-:W-:-:S07]  /*16a60*/  PRMT R9, R0, 0x7610, R9 ;  /* 0x0000761000097816 */ /* 0x000fce0000000009 */
.L_x_12749:
[----:B------:R-:W-:Y:S05]  /*16a70*/  BSYNC B0 ;  /* 0x0000000000007941 */ /* 0x000fea0003800000 */
.L_x_12748:
[----:B------:R-:W-:Y:S01]  /*16a80*/  STG.E.U8 desc[UR36][R18.64], R9 ;  /* 0x0000000912007986 */ /* 0x000fe2000c101124 */
[----:B------:R-:W-:Y:S05]  /*16a90*/  EXIT ;  /* 0x000000000000794d */ /* 0x000fea0003800000 */
.L_x_12742:
        /* <DEDUP_REMOVED lines=26> */
.L_x_12725:
        /* <DEDUP_REMOVED lines=16> */
.L_x_12753:
[----:B------:R-:W-:Y:S05]  /*16d40*/  EXIT ;  /* 0x000000000000794d */ /* 0x000fea0003800000 */
.L_x_12752:
[----:B------:R-:W0:Y:S02]  /*16d50*/  F2I.U64.F64.TRUNC R4, R4 ;  /* 0x0000000400047311 */ /* 0x000e24000030d800 */
[----:B0-----:R-:W-:Y:S01]  /*16d60*/  STG.E.64 desc[UR36][R18.64], R4 ;  /* 0x0000000412007986 */ /* 0x001fe2000c101b24 */
[----:B------:R-:W-:Y:S05]  /*16d70*/  EXIT ;  /* 0x000000000000794d */ /* 0x000fea0003800000 */
.L_x_12751:
[----:B------:R-:W0:Y:S02]  /*16d80*/  F2I.U32.F64.TRUNC R5, R4 ;  /* 0x0000000400057311 */ /* 0x000e24000030d000 */
[----:B0-----:R-:W-:Y:S01]  /*16d90*/  STG.E desc[UR36][R18.64], R5 ;  /* 0x0000000512007986 */ /* 0x001fe2000c101924 */
[----:B------:R-:W-:Y:S05]  /*16da0*/  EXIT ;  /* 0x000000000000794d */ /* 0x000fea0003800000 */
        .weak           $__internal_0_$__cuda_sm20_div_rn_f64_full
        .type           $__internal_0_$__cuda_sm20_div_rn_f64_full,@function
        .size           $__internal_0_$__cuda_sm20_div_rn_f64_full,(.L_x_37678 - $__internal_0_$__cuda_sm20_div_rn_f64_full)
$__internal_0_$__cuda_sm20_div_rn_f64_full:
[C---:B------:R-:W-:Y:S01]  /*16db0*/  FSETP.GEU.AND P0, PT, |R11|.reuse, 1.469367938527859385e-39, PT ;  /* 0x001000000b00780b */ /* 0x040fe20003f0e200 */
[----:B------:R-:W-:Y:S01]  /*16dc0*/  IMAD.MOV.U32 R6, RZ, RZ, 0x1 ;  /* 0x00000001ff067424 */ /* 0x000fe200078e00ff */
[----:B------:R-:W-:Y:S01]  /*16dd0*/  LOP3.LUT R8, R11, 0x800fffff, RZ, 0xc0, !PT ;  /* 0x800fffff0b087812 */ /* 0x000fe200078ec0ff */
[----:B------:R-:W-:Y:S01]  /*16de0*/  IMAD.MOV.U32 R14, RZ, RZ, R12 ;  /* 0x000000ffff0e7224 */ /* 0x000fe200078e000c */
[C---:B------:R-:W-:Y:S01]  /*16df0*/  FSETP.GEU.AND P2, PT, |R13|.reuse, 1.469367938527859385e-39, PT ;  /* 0x001000000d00780b */ /* 0x040fe20003f4e200 */
[----:B------:R-:W-:Y:S01]  /*16e00*/  BSSY B1, `(.L_x_12754) ;  /* 0x0000052000017945 */ /* 0x000fe20003800000 */
[----:B------:R-:W-:Y:S01]  /*16e10*/  LOP3.LUT R9, R8, 0x3ff00000, RZ, 0xfc, !PT ;  /* 0x3ff0000008097812 */ /* 0x000fe200078efcff */
[----:B------:R-:W-:Y:S01]  /*16e20*/  IMAD.MOV.U32 R8, RZ, RZ, R10 ;  /* 0x000000ffff087224 */ /* 0x000fe200078e000a */
[----:B------:R-:W-:Y:S02]  /*16e30*/  LOP3.LUT R2, R13, 0x7ff00000, RZ, 0xc0, !PT ;  /* 0x7ff000000d027812 */ /* 0x000fe400078ec0ff */
[----:B------:R-:W-:-:S03]  /*16e40*/  LOP3.LUT R5, R11, 0x7ff00000, RZ, 0xc0, !PT ;  /* 0x7ff000000b057812 */ /* 0x000fc600078ec0ff */
[----:B------:R-:W-:Y:S01]  /*16e50*/  @!P0 DMUL R8, R10, 8.98846567431157953865e+307 ;  /* 0x7fe000000a088828 */ /* 0x000fe20000000000 */
[----:B------:R-:W-:-:S03]  /*16e60*/  ISETP.GE.U32.AND P1, PT, R2, R5, PT ;  /* 0x000000050200720c */ /* 0x000fc60003f26070 */
[----:B------:R-:W-:Y:S01]  /*16e70*/  @!P2 LOP3.LUT R3, R11, 0x7ff00000, RZ, 0xc0, !PT ;  /* 0x7ff000000b03a812 */ /* 0x000fe200078ec0ff */
[----:B------:R-:W-:Y:S01]  /*16e80*/  @!P2 IMAD.MOV.U32 R24, RZ, RZ, RZ ;  /* 0x000000ffff18a224 */ /* 0x000fe200078e00ff */
[----:B------:R-:W0:Y:S02]  /*16e90*/  MUFU.RCP64H R7, R9 ;  /* 0x0000000900077308 */ /* 0x000e240000001800 */
[----:B------:R-:W-:Y:S01]  /*16ea0*/  @!P2 ISETP.GE.U32.AND P3, PT, R2, R3, PT ;  /* 0x000000030200a20c */ /* 0x000fe20003f66070 */
[----:B------:R-:W-:Y:S01]  /*16eb0*/  IMAD.MOV.U32 R3, RZ, RZ, 0x1ca00000 ;  /* 0x1ca00000ff037424 */ /* 0x000fe200078e00ff */
[----:B------:R-:W-:-:S04]  /*16ec0*/  @!P0 LOP3.LUT R5, R9, 0x7ff00000, RZ, 0xc0, !PT ;  /* 0x7ff0000009058812 */ /* 0x000fc800078ec0ff */
[----:B------:R-:W-:-:S04]  /*16ed0*/  SEL R15, R3, 0x63400000, !P1 ;  /* 0x63400000030f7807 */ /* 0x000fc80004800000 */
[----:B------:R-:W-:Y:S01]  /*16ee0*/  LOP3.LUT R15, R15, 0x800fffff, R13, 0xf8, !PT ;  /* 0x800fffff0f0f7812 */ /* 0x000fe200078ef80d */
[----:B0-----:R-:W-:-:S08]  /*16ef0*/  DFMA R20, R6, -R8, 1 ;  /* 0x3ff000000614742b */ /* 0x001fd00000000808 */
[----:B------:R-:W-:-:S08]  /*16f00*/  DFMA R20, R20, R20, R20 ;  /* 0x000000141414722b */ /* 0x000fd00000000014 */
[----:B------:R-:W-:Y:S01]  /*16f10*/  DFMA R20, R6, R20, R6 ;  /* 0x000000140614722b */ /* 0x000fe20000000006 */
[----:B------:R-:W-:-:S04]  /*16f20*/  @!P2 SEL R7, R3, 0x63400000, !P3 ;  /* 0x634000000307a807 */ /* 0x000fc80005800000 */
[----:B------:R-:W-:-:S03]  /*16f30*/  @!P2 LOP3.LUT R4, R7, 0x80000000, R13, 0xf8, !PT ;  /* 0x800000000704a812 */ /* 0x000fc600078ef80d */
[----:B------:R-:W-:Y:S01]  /*16f40*/  DFMA R6, R20, -R8, 1 ;  /* 0x3ff000001406742b */ /* 0x000fe20000000808 */
[----:B------:R-:W-:Y:S01]  /*16f50*/  @!P2 LOP3.LUT R25, R4, 0x100000, RZ, 0xfc, !PT ;  /* 0x001000000419a812 */ /* 0x000fe200078efcff */
[----:B------:R-:W-:-:S05]  /*16f60*/  IMAD.MOV.U32 R4, RZ, RZ, R2 ;  /* 0x000000ffff047224 */ /* 0x000fca00078e0002 */
[----:B------:R-:W-:Y:S02]  /*16f70*/  @!P2 DFMA R14, R14, 2, -R24 ;  /* 0x400000000e0ea82b */ /* 0x000fe40000000818 */
[----:B------:R-:W-:Y:S01]  /*16f80*/  DFMA R20, R20, R6, R20 ;  /* 0x000000061414722b */ /* 0x000fe20000000014 */
[----:B------:R-:W-:-:S07]  /*16f90*/  VIADD R7, R5, 0xffffffff ;  /* 0xffffffff05077836 */ /* 0x000fce0000000000 */
[----:B------:R-:W-:Y:S01]  /*16fa0*/  @!P2 LOP3.LUT R4, R15, 0x7ff00000, RZ, 0xc0, !PT ;  /* 0x7ff000000f04a812 */ /* 0x000fe200078ec0ff */
[----:B------:R-:W-:-:S04]  /*16fb0*/  DMUL R26, R20, R14 ;  /* 0x0000000e141a7228 */ /* 0x000fc80000000000 */
[----:B------:R-:W-:-:S04]  /*16fc0*/  VIADD R6, R4, 0xffffffff ;  /* 0xffffffff04067836 */ /* 0x000fc80000000000 */
[----:B------:R-:W-:Y:S01]  /*16fd0*/  DFMA R24, R26, -R8, R14 ;  /* 0x800000081a18722b */ /* 0x000fe2000000000e */
[----:B------:R-:W-:-:S04]  /*16fe0*/  ISETP.GT.U32.AND P0, PT, R6, 0x7feffffe, PT ;  /* 0x7feffffe0600780c */ /* 0x000fc80003f04070 */
[----:B------:R-:W-:-:S03]  /*16ff0*/  ISETP.GT.U32.OR P0, PT, R7, 0x7feffffe, P0 ;  /* 0x7feffffe0700780c */ /* 0x000fc60000704470 */
[----:B------:R-:W-:-:S10]  /*17000*/  DFMA R24, R20, R24, R26 ;  /* 0x000000181418722b */ /* 0x000fd4000000001a */
[----:B------:R-:W-:Y:S05]  /*17010*/  @P0 BRA `(.L_x_12755) ;  /* 0x00000000006c0947 */ /* 0x000fea0003800000 */
[----:B------:R-:W-:Y:S01]  /*17020*/  LOP3.LUT R5, R11, 0x7ff00000, RZ, 0xc0, !PT ;  /* 0x7ff000000b057812 */ /* 0x000fe200078ec0ff */
[----:B------:R-:W-:-:S03]  /*17030*/  IMAD.MOV.U32 R6, RZ, RZ, RZ ;  /* 0x000000ffff067224 */ /* 0x000fc600078e00ff */
[CC--:B------:R-:W-:Y:S02]  /*17040*/  VIADDMNMX R4, R2.reuse, -R5.reuse, 0xb9600000, !PT ;  /* 0xb960000002047446 */ /* 0x0c0fe40007800905 */
[----:B------:R-:W-:Y:S02]  /*17050*/  ISETP.GE.U32.AND P0, PT, R2, R5, PT ;  /* 0x000000050200720c */ /* 0x000fe40003f06070 */
[----:B------:R-:W-:Y:S02]  /*17060*/  VIMNMX R4, R4, 0x46a00000, PT ;  /* 0x46a0000004047848 */ /* 0x000fe40003fe0100 */
[----:B------:R-:W-:-:S05]  /*17070*/  SEL R3, R3, 0x63400000, !P0 ;  /* 0x6340000003037807 */ /* 0x000fca0004000000 */
[----:B------:R-:W-:-:S04]  /*17080*/  IMAD.IADD R4, R4, 0x1, -R3 ;  /* 0x0000000104047824 */ /* 0x000fc800078e0a03 */
[----:B------:R-:W-:-:S06]  /*17090*/  VIADD R7, R4, 0x7fe00000 ;  /* 0x7fe0000004077836 */ /* 0x000fcc0000000000 */
[----:B------:R-:W-:-:S10]  /*170a0*/  DMUL R2, R24, R6 ;  /* 0x0000000618027228 */ /* 0x000fd40000000000 */
[----:B------:R-:W-:-:S13]  /*170b0*/  FSETP.GTU.AND P0, PT, |R3|, 1.469367938527859385e-39, PT ;  /* 0x001000000300780b */ /* 0x000fda0003f0c200 */
[----:B------:R-:W-:Y:S05]  /*170c0*/  @P0 BRA `(.L_x_12756) ;  /* 0x0000000000940947 */ /* 0x000fea0003800000 */
[----:B------:R-:W-:-:S06]  /*170d0*/  DFMA R8, R24, -R8, R14 ;  /* 0x800000081808722b */ /* 0x000fcc000000000e */
[----:B------:R-:W-:-:S04]  /*170e0*/  IMAD.MOV.U32 R8, RZ, RZ, RZ ;  /* 0x000000ffff087224 */ /* 0x000fc800078e00ff */
[C---:B------:R-:W-:Y:S02]  /*170f0*/  FSETP.NEU.AND P0, PT, R9.reuse, RZ, PT ;  /* 0x000000ff0900720b */ /* 0x040fe40003f0d000 */
[----:B------:R-:W-:-:S04]  /*17100*/  LOP3.LUT R10, R9, 0x80000000, R11, 0x48, !PT ;  /* 0x80000000090a7812 */ /* 0x000fc800078e480b */
[----:B------:R-:W-:-:S07]  /*17110*/  LOP3.LUT R9, R10, R7, RZ, 0xfc, !PT ;  /* 0x000000070a097212 */ /* 0x000fce00078efcff */
[----:B------:R-:W-:Y:S05]  /*17120*/  @!P0 BRA `(.L_x_12756) ;  /* 0x00000000007c8947 */ /* 0x000fea0003800000 */
[----:B------:R-:W-:Y:S01]  /*17130*/  IMAD.MOV R7, RZ, RZ, -R4 ;  /* 0x000000ffff077224 */ /* 0x000fe200078e0a04 */
[----:B------:R-:W-:Y:S01]  /*17140*/  IADD3 R4, -R4, -0x43300000, RZ ;  /* 0xbcd0000004047810 */ /* 0x000fe20007ffe1ff */
[----:B------:R-:W-:-:S06]  /*17150*/  IMAD.MOV.U32 R6, RZ, RZ, RZ ;  /* 0x000000ffff067224 */ /* 0x000fcc00078e00ff */
[----:B------:R-:W-:Y:S02]  /*17160*/  DFMA R6, R2, -R6, R24 ;  /* 0x800000060206722b */ /* 0x000fe40000000018 */
[----:B------:R-:W-:-:S08]  /*17170*/  DMUL.RP R24, R24, R8 ;  /* 0x0000000818187228 */ /* 0x000fd00000008000 */
[----:B------:R-:W-:Y:S02]  /*17180*/  FSETP.NEU.AND P0, PT, |R7|, R4, PT ;  /* 0x000000040700720b */ /* 0x000fe40003f0d200 */
[----:B------:R-:W-:Y:S02]  /*17190*/  LOP3.LUT R5, R25, R10, RZ, 0x3c, !PT ;  /* 0x0000000a19057212 */ /* 0x000fe400078e3cff */
[----:B------:R-:W-:Y:S02]  /*171a0*/  FSEL R2, R24, R2, !P0 ;  /* 0x0000000218027208 */ /* 0x000fe40004000000 */
[----:B------:R-:W-:Y:S01]  /*171b0*/  FSEL R3, R5, R3, !P0 ;  /* 0x0000000305037208 */ /* 0x000fe20004000000 */
[----:B------:R-:W-:Y:S06]  /*171c0*/  BRA `(.L_x_12756) ;  /* 0x0000000000547947 */ /* 0x000fec0003800000 */
.L_x_12755:
[----:B------:R-:W-:-:S14]  /*171d0*/  DSETP.NAN.AND P0, PT, R12, R12, PT ;  /* 0x0000000c0c00722a */ /* 0x000fdc0003f08000 */
[----:B------:R-:W-:Y:S05]  /*171e0*/  @P0 BRA `(.L_x_12757) ;  /* 0x0000000000440947 */ /* 0x000fea0003800000 */
[----:B------:R-:W-:-:S14]  /*171f0*/  DSETP.NAN.AND P0, PT, R10, R10, PT ;  /* 0x0000000a0a00722a */ /* 0x000fdc0003f08000 */
[----:B------:R-:W-:Y:S05]  /*17200*/  @P0 BRA `(.L_x_12758) ;  /* 0x0000000000300947 */ /* 0x000fea0003800000 */
[----:B------:R-:W-:Y:S01]  /*17210*/  ISETP.NE.AND P0, PT, R4, R5, PT ;  /* 0x000000050400720c */ /* 0x000fe20003f05270 */
[----:B------:R-:W-:Y:S02]  /*17220*/  IMAD.MOV.U32 R2, RZ, RZ, 0x0 ;  /* 0x00000000ff027424 */ /* 0x000fe400078e00ff */
[----:B------:R-:W-:-:S10]  /*17230*/  IMAD.MOV.U32 R3, RZ, RZ, -0x80000 ;  /* 0xfff80000ff037424 */ /* 0x000fd400078e00ff */
[----:B------:R-:W-:Y:S05]  /*17240*/  @!P0 BRA `(.L_x_12756) ;  /* 0x0000000000348947 */ /* 0x000fea0003800000 */
[----:B------:R-:W-:Y:S02]  /*17250*/  ISETP.NE.AND P0, PT, R4, 0x7ff00000, PT ;  /* 0x7ff000000400780c */ /* 0x000fe40003f05270 */
[----:B------:R-:W-:Y:S02]  /*17260*/  LOP3.LUT R3, R13, 0x80000000, R11, 0x48, !PT ;  /* 0x800000000d037812 */ /* 0x000fe400078e480b */
[----:B------:R-:W-:-:S13]  /*17270*/  ISETP.EQ.OR P0, PT, R5, RZ, !P0 ;  /* 0x000000ff0500720c */ /* 0x000fda0004702670 */
[----:B------:R-:W-:Y:S01]  /*17280*/  @P0 LOP3.LUT R4, R3, 0x7ff00000, RZ, 0xfc, !PT ;  /* 0x7ff0000003040812 */ /* 0x000fe200078efcff */
[----:B------:R-:W-:Y:S02]  /*17290*/  @!P0 IMAD.MOV.U32 R2, RZ, RZ, RZ ;  /* 0x000000ffff028224 */ /* 0x000fe400078e00ff */
[----:B------:R-:W-:Y:S02]  /*172a0*/  @P0 IMAD.MOV.U32 R2, RZ, RZ, RZ ;  /* 0x000000ffff020224 */ /* 0x000fe400078e00ff */
[----:B------:R-:W-:Y:S01]  /*172b0*/  @P0 IMAD.MOV.U32 R3, RZ, RZ, R4 ;  /* 0x000000ffff030224 */ /* 0x000fe200078e0004 */
[----:B------:R-:W-:Y:S06]  /*172c0*/  BRA `(.L_x_12756) ;  /* 0x0000000000147947 */ /* 0x000fec0003800000 */
.L_x_12758:
[----:B------:R-:W-:Y:S01]  /*172d0*/  LOP3.LUT R3, R11, 0x80000, RZ, 0xfc, !PT ;  /* 0x000800000b037812 */ /* 0x000fe200078efcff */
[----:B------:R-:W-:Y:S01]  /*172e0*/  IMAD.MOV.U32 R2, RZ, RZ, R10 ;  /* 0x000000ffff027224 */ /* 0x000fe200078e000a */
[----:B------:R-:W-:Y:S06]  /*172f0*/  BRA `(.L_x_12756) ;  /* 0x0000000000087947 */ /* 0x000fec0003800000 */
.L_x_12757:
[----:B------:R-:W-:Y:S01]  /*17300*/  LOP3.LUT R3, R13, 0x80000, RZ, 0xfc, !PT ;  /* 0x000800000d037812 */ /* 0x000fe200078efcff */
[----:B------:R-:W-:-:S07]  /*17310*/  IMAD.MOV.U32 R2, RZ, RZ, R12 ;  /* 0x000000ffff027224 */ /* 0x000fce00078e000c */
.L_x_12756:
[----:B------:R-:W-:Y:S05]  /*17320*/  BSYNC B1 ;  /* 0x0000000000017941 */ /* 0x000fea0003800000 */
.L_x_12754:
[----:B------:R-:W-:Y:S02]  /*17330*/  IMAD.MOV.U32 R4, RZ, RZ, R2 ;  /* 0x000000ffff047224 */ /* 0x000fe400078e0002 */
[----:B------:R-:W-:Y:S02]  /*17340*/  IMAD.MOV.U32 R5, RZ, RZ, R3 ;  /* 0x000000ffff057224 */ /* 0x000fe400078e0003 */
[----:B------:R-:W-:Y:S02]  /*17350*/  IMAD.MOV.U32 R2, RZ, RZ, R0 ;  /* 0x000000ffff027224 */ /* 0x000fe400078e0000 */
[----:B------:R-:W-:-:S04]  /*17360*/  IMAD.MOV.U32 R3, RZ, RZ, 0x0 ;  /* 0x00000000ff037424 */ /* 0x000fc800078e00ff */
[----:B------:R-:W-:Y:S05]  /*17370*/  RET.REL.NODEC R2 `(_ZN2at6native18elementwise_kernelILi128ELi4EZNS0_15gpu_kernel_implINS0_13BinaryFunctorIdddZZZNS0_15binary_internal21div_floor_kernel_cudaERNS_18TensorIteratorBaseEENKUlvE1_clEvENKUlvE_clEvEUlddE_EEEEvS6_RKT_EUliE_EEviT1_) ;  /* 0xfffffe8c02207950 */ /* 0x000fea0003c3ffff */
.L_x_12759:
        /* <DEDUP_REMOVED lines=16> */
.L_x_37678:


//--------------------- .text._ZN2at6native27unrolled_elementwise_kernelINS0_13BinaryFunctorIdddZZZNS0_15binary_internal21div_floor_kernel_cudaERNS_18TensorIteratorBaseEENKUlvE1_clEvENKUlvE_clEvEUlddE_EESt5arrayIPcLm3EELi4E23TrivialOffsetCalculatorILi2EjESD_ILi1EjENS0_6memory12LoadWithCastILi2EEENSG_13StoreWithCastILi1EEEEEviT_T0_T2_T3_T4_T5_ --------------------------
	.section	.text._ZN2at6native27unrolled_elementwise_kernelINS0_13BinaryFunctorIdddZZZNS0_15binary_internal21div_floor_kernel_cudaERNS_18TensorIteratorBaseEENKUlvE1_clEvENKUlvE_clEvEUlddE_EESt5arrayIPcLm3EELi4E23TrivialOffsetCalculatorILi2EjESD_ILi1EjENS0_6memory12LoadWithCastILi2EEENSG_13StoreWithCastILi1EEEEEviT_T0_T2_T3_T4_T5_,"ax",@progbits
	.align	128
        .global         _ZN2at6native27unrolled_elementwise_kernelINS0_13BinaryFunctorIdddZZZNS0_15binary_internal21div_floor_kernel_cudaERNS_18TensorIteratorBaseEENKUlvE1_clEvENKUlvE_clEvEUlddE_EESt5arrayIPcLm3EELi4E23TrivialOffsetCalculatorILi2EjESD_ILi1EjENS0_6memory12LoadWithCastILi2EEENSG_13StoreWithCastILi1EEEEEviT_T0_T2_T3_T4_T5_
        .type           _ZN2at6native27unrolled_elementwise_kernelINS0_13BinaryFunctorIdddZZZNS0_15binary_internal21div_floor_kernel_cudaERNS_18TensorIteratorBaseEENKUlvE1_clEvENKUlvE_clEvEUlddE_EESt5arrayIPcLm3EELi4E23TrivialOffsetCalculatorILi2EjESD_ILi1EjENS0_6memory12LoadWithCastILi2EEENSG_13StoreWithCastILi1EEEEEviT_T0_T2_T3_T4_T5_,@function
        .size           _ZN2at6native27unrolled_elementwise_kernelINS0_13BinaryFunctorIdddZZZNS0_15binary_internal21div_floor_kernel_cudaERNS_18TensorIteratorBaseEENKUlvE1_clEvENKUlvE_clEvEUlddE_EESt5arrayIPcLm3EELi4E23TrivialOffsetCalculatorILi2EjESD_ILi1EjENS0_6memory12LoadWithCastILi2EEENSG_13StoreWithCastILi1EEEEEviT_T0_T2_T3_T4_T5_,(.L_x_37679 - _ZN2at6native27unrolled_elementwise_kernelINS0_13BinaryFunctorIdddZZZNS0_15binary_internal21div_floor_kernel_cudaERNS_18TensorIteratorBaseEENKUlvE1_clEvENKUlvE_clEvEUlddE_EESt5arrayIPcLm3EELi4E23TrivialOffsetCalculatorILi2EjESD_ILi1EjENS0_6memory12LoadWithCastILi2EEENSG_13StoreWithCastILi1EEEEEviT_T0_T2_T3_T4_T5_)
        .other          _ZN2at6native27unrolled_elementwise_kernelINS0_13BinaryFunctorIdddZZZNS0_15binary_internal21div_floor_kernel_cudaERNS_18TensorIteratorBaseEENKUlvE1_clEvENKUlvE_clEvEUlddE_EESt5arrayIPcLm3EELi4E23TrivialOffsetCalculatorILi2EjESD_ILi1EjENS0_6memory12LoadWithCastILi2EEENSG_13StoreWithCastILi1EEEEEviT_T0_T2_T3_T4_T5_,@"STO_CUDA_ENTRY STV_DEFAULT"
_ZN2at6native27unrolled_elementwise_kernelINS0_13BinaryFunctorIdddZZZNS0_15binary_internal21div_floor_kernel_cudaERNS_18TensorIteratorBaseEENKUlvE1_clEvENKUlvE_clEvEUlddE_EESt5arrayIPcLm3EELi4E23TrivialOffsetCalculatorILi2EjESD_ILi1EjENS0_6memory12LoadWithCastILi2EEENSG_13StoreWithCastILi1EEEEEviT_T0_T2_T3_T4_T5_:
.text._ZN2at6native27unrolled_elementwise_kernelINS0_13BinaryFunctorIdddZZZNS0_15binary_internal21div_floor_kernel_cudaERNS_18TensorIteratorBaseEENKUlvE1_clEvENKUlvE_clEvEUlddE_EESt5arrayIPcLm3EELi4E23TrivialOffsetCalculatorILi2EjESD_ILi1EjENS0_6memory12LoadWithCastILi2EEENSG_13StoreWithCastILi1EEEEEviT_T0_T2_T3_T4_T5_:
[----:B------:R-:W0:Y:S01]  /*0000*/  LDC R1, c[0x0][0x28] ;  /* 0x00000a00ff017b82 */ /* 0x000e220000000800 */
[----:B------:R-:W1:Y:S07]  /*0010*/  S2R R33, SR_CTAID.X ;  /* 0x0000000000217919 */ /* 0x000e6e0000002500 */
[----:B------:R-:W1:Y:S01]  /*0020*/  LDC R0, c[0x0][0x210] ;  /* 0x00008400ff007b82 */ /* 0x000e620000000800 */
[----:B------:R-:W-:Y:S01]  /*0030*/  ULDC.64 UR36, c[0x0][0x208] ;  /* 0x0000820000247ab9 */ /* 0x000fe20000000a00 */
[----:B------:R-:W-:Y:S01]  /*0040*/  BSSY B6, `(.L_x_12760) ;  /* 0x00001f3000067945 */ /* 0x000fe20003800000 */
[----:B------:R-:W2:Y:S01]  /*0050*/  S2R R32, SR_TID.X ;  /* 0x0000000000207919 */ /* 0x000ea20000002100 */
[----:B0-----:R-:W-:Y:S01]  /*0060*/  VIADD R1, R1, 0xffffffe8 ;  /* 0xffffffe801017836 */ /* 0x001fe20000000000 */
[----:B------:R-:W-:-:S02]  /*0070*/  CS2R R28, SRZ ;  /* 0x00000000001c7805 */ /* 0x000fc4000001ff00 */
[----:B------:R-:W-:Y:S02]  /*0080*/  CS2R R26, SRZ ;  /* 0x00000000001a7805 */ /* 0x000fe4000001ff00 */
[----:B------:R-:W-:Y:S01]  /*0090*/  CS2R R22, SRZ ;  /* 0x0000000000167805 */ /* 0x000fe2000001ff00 */
[----:B------:R-:W0:Y:S08]  /*00a0*/  LDC.U8 R36, c[0x0][0x234] ;  /* 0x00008d00ff247b82 */ /* 0x000e300000000000 */
[----:B------:R-:W3:Y:S01]  /*00b0*/  LDC.U8 R37, c[0x0][0x235] ;  /* 0x00008d40ff257b82 */ /* 0x000ee20000000000 */
[----:B-1----:R-:W-:-:S05]  /*00c0*/  IMAD R30, R33, -0x200, R0 ;  /* 0xfffffe00211e7824 */ /* 0x002fca00078e0200 */
[----:B--2---:R-:W-:-:S13]  /*00d0*/  ISETP.GE.AND P0, PT, R32, R30, PT ;  /* 0x0000001e2000720c */ /* 0x004fda0003f06270 */
[----:B------:R-:W-:Y:S05]  /*00e0*/  @P0 BRA `(.L_x_12761) ;  /* 0x0000001c00a00947 */ /* 0x000fea0003800000 */
[----:B------:R-:W1:Y:S01]  /*00f0*/  LDC.64 R2, c[0x0][0x220] ;  /* 0x00008800ff027b82 */ /* 0x000e620000000a00 */
[----:B0-----:R-:W-:Y:S01]  /*0100*/  PRMT R0, R36, 0x9910, RZ ;  /* 0x0000991024007816 */ /* 0x001fe200000000ff */
        /* <DEDUP_REMOVED lines=18> */
.L_x_12765:
[----:B------:R-:W2:Y:S02]  /*0230*/  LDG.E.U8 R2, desc[UR36][R2.64] ;  /* 0x0000002402027981 */ /* 0x000ea4000c1e1100 */
[----:B--2---:R0:W1:Y:S01]  /*0240*/  I2F.F64.U16 R26, R2 ;  /* 0x00000002001a7312 */ /* 0x0040620000101800 */
[----:B------:R-:W-:Y:S05]  /*0250*/  BRA `(.L_x_12767) ;  /* 0x0000000c00747947 */ /* 0x000fea0003800000 */
.L_x_12764:
        /* <DEDUP_REMOVED lines=9> */
.L_x_12769:
[----:B------:R-:W2:Y:S02]  /*02f0*/  LDG.E R2, desc[UR36][R2.64] ;  /* 0x0000002402027981 */ /* 0x000ea4000c1e1900 */
[----:B--2---:R1:W2:Y:S01]  /*0300*/  I2F.F64 R26, R2 ;  /* 0x00000002001a7312 */ /* 0x0042a20000201c00 */
[----:B------:R-:W-:Y:S05]  /*0310*/  BRA `(.L_x_12767) ;  /* 0x0000000c00447947 */ /* 0x000fea0003800000 */
.L_x_12768:
[----:B------:R-:W2:Y:S02]  /*0320*/  LDG.E.U16 R2, desc[UR36][R2.64] ;  /* 0x0000002402027981 */ /* 0x000ea4000c1e1500 */
[----:B--2---:R4:W0:Y:S01]  /*0330*/  I2F.F64.S16 R26, R2 ;  /* 0x00000002001a7312 */ /* 0x0048220000101c00 */
[----:B------:R-:W-:Y:S05]  /*0340*/  BRA `(.L_x_12767) ;  /* 0x0000000c00387947 */ /* 0x000fea0003800000 */
.L_x_12763:
        /* <DEDUP_REMOVED lines=10> */
.L_x_12771:
[----:B------:R-:W2:Y:S02]  /*03f0*/  LDG.E.U16 R0, desc[UR36][R2.64] ;  /* 0x0000002402007981 */ /* 0x000ea4000c1e1500 */
[----:B--2---:R-:W-:-:S05]  /*0400*/  HADD2.F32 R0, -RZ, R0.H0_H0 ;  /* 0x20000000ff007230 */ /* 0x004fca0000004100 */
[----:B------:R-:W-:-:S04]  /*0410*/  FMUL.FTZ R0, R0, 1 ;  /* 0x3f80000000007820 */ /* 0x000fc80000410000 */
[----:B------:R0:W1:Y:S01]  /*0420*/  F2F.F64.F32 R26, R0 ;  /* 0x00000000001a7310 */ /* 0x0000620000201800 */
[----:B------:R-:W-:Y:S05]  /*0430*/  BRA `(.L_x_12767) ;  /* 0x0000000800fc7947 */ /* 0x000fea0003800000 */
.L_x_12770:
        /* <DEDUP_REMOVED lines=10> */
.L_x_12773:
[----:B------:R-:W2:Y:S02]  /*04e0*/  LDG.E.U16 R2, desc[UR36][R2.64] ;  /* 0x0000002402027981 */ /* 0x000ea4000c1e1500 */
[----:B--2---:R-:W-:-:S05]  /*04f0*/  HADD2.F32 R0, -RZ, R2.H0_H0 ;  /* 0x20000002ff007230 */ /* 0x004fca0000004100 */
[----:B------:R-:W-:-:S04]  /*0500*/  FMUL.FTZ R0, R0, 1 ;  /* 0x3f80000000007820 */ /* 0x000fc80000410000 */
[----:B------:R0:W1:Y:S01]  /*0510*/  F2F.F64.F32 R26, R0 ;  /* 0x00000000001a7310 */ /* 0x0000620000201800 */
[----:B------:R-:W-:Y:S05]  /*0520*/  BRA `(.L_x_12767) ;  /* 0x0000000800c07947 */ /* 0x000fea0003800000 */
.L_x_12772:
[----:B------:R0:W5:Y:S01]  /*0530*/  LDG.E.64 R26, desc[UR36][R2.64] ;  /* 0x00000024021a7981 */ /* 0x000162000c1e1b00 */
[----:B------:R-:W-:Y:S05]  /*0540*/  BRA `(.L_x_12767) ;  /* 0x0000000800b87947 */ /* 0x000fea0003800000 */
.L_x_12762:
        /* <DEDUP_REMOVED lines=13> */
.L_x_12776:
[----:B------:R0:W5:Y:S01]  /*0620*/  LDG.E.64 R26, desc[UR36][R2.64] ;  /* 0x00000024021a7981 */ /* 0x000162000c1e1b00 */
[----:B------:R-:W-:Y:S05]  /*0630*/  BRA `(.L_x_12767) ;  /* 0x00000008007c7947 */ /* 0x000fea0003800000 */
.L_x_12775:
        /* <DEDUP_REMOVED lines=28> */
.L_x_12778:
[----:B------:R-:W2:Y:S02]  /*0800*/  LDG.E.U8 R3, desc[UR36][R2.64] ;  /* 0x0000002402037981 */ /* 0x000ea4000c1e1100 */
[----:B--2---:R-:W-:-:S05]  /*0810*/  IMAD.SHL.U32 R0, R3, 0x2000000, RZ ;  /* 0x0200000003007824 */ /* 0x004fca00078e00ff */
[----:B------:R-:W-:-:S13]  /*0820*/  ISETP.GE.U32.AND P0, PT, R0, 0x8000000, PT ;  /* 0x080000000000780c */ /* 0x000fda0003f06070 */
[C---:B------:R-:W-:Y:S02]  /*0830*/  @P0 IMAD.SHL.U32 R4, R3.reuse, 0x200000, RZ ;  /* 0x0020000003040824 */ /* 0x040fe400078e00ff */
[C---:B------:R-:W-:Y:S02]  /*0840*/  @!P0 IMAD.SHL.U32 R0, R3.reuse, 0x100, RZ ;  /* 0x0000010003008824 */ /* 0x040fe400078e00ff */
[----:B------:R-:W-:Y:S01]  /*0850*/  IMAD.SHL.U32 R3, R3, 0x1000000, RZ ;  /* 0x0100000003037824 */ /* 0x000fe200078e00ff */
[----:B------:R-:W-:Y:S02]  /*0860*/  @P0 LOP3.LUT R4, R4, 0xfe00000, RZ, 0xc0, !PT ;  /* 0x0fe0000004040812 */ /* 0x000fe400078ec0ff */
        /* <DEDUP_REMOVED lines=9> */
.L_x_12777:
[----:B------:R-:W2:Y:S02]  /*0900*/  LDG.E.U16 R0, desc[UR36][R2.64] ;  /* 0x0000002402007981 */ /* 0x000ea4000c1e1500 */
[----:B--2---:R-:W-:-:S04]  /*0910*/  IMAD.U32 R0, R0, 0x10000, RZ ;  /* 0x0001000000007824 */ /* 0x004fc800078e00ff */
[----:B------:R-:W-:-:S04]  /*0920*/  FMUL.FTZ R0, R0, 1 ;  /* 0x3f80000000007820 */ /* 0x000fc80000410000 */
[----:B------:R0:W1:Y:S01]  /*0930*/  F2F.F64.F32 R26, R0 ;  /* 0x00000000001a7310 */ /* 0x0000620000201800 */
[----:B------:R-:W-:Y:S05]  /*0940*/  BRA `(.L_x_12767) ;  /* 0x0000000400b87947 */ /* 0x000fea0003800000 */
.L_x_12774:
        /* <DEDUP_REMOVED lines=11> */
.L_x_12781:
        /* <DEDUP_REMOVED lines=21> */
.L_x_12785:
[----:B------:R-:W-:Y:S05]  /*0b50*/  BSYNC B1 ;  /* 0x0000000000017941 */ /* 0x000fea0003800000 */
.L_x_12784:
[----:B------:R-:W-:Y:S01]  /*0b60*/  LEA R3, R0, 0x3b800000, 0x17 ;  /* 0x3b80000000037811 */ /* 0x000fe200078eb8ff */
[----:B------:R-:W-:-:S05]  /*0b70*/  IMAD.SHL.U32 R0, R2, 0x100000, RZ ;  /* 0x0010000002007824 */ /* 0x000fca00078e00ff */
[----:B------:R-:W-:-:S07]  /*0b80*/  LOP3.LUT R0, R3, R0, R4, 0xfe, !PT ;  /* 0x0000000003007212 */ /* 0x000fce00078efe04 */
.L_x_12783:
[----:B------:R-:W-:Y:S05]  /*0b90*/  BSYNC B0 ;  /* 0x0000000000007941 */ /* 0x000fea0003800000 */
.L_x_12782:
[----:B------:R-:W-:-:S04]  /*0ba0*/  FMUL.FTZ R0, R0, 1 ;  /* 0x3f80000000007820 */ /* 0x000fc80000410000 */
[----:B------:R0:W1:Y:S01]  /*0bb0*/  F2F.F64.F32 R26, R0 ;  /* 0x00000000001a7310 */ /* 0x0000620000201800 */
[----:B------:R-:W-:Y:S05]  /*0bc0*/  BRA `(.L_x_12767) ;  /* 0x0000000400187947 */ /* 0x000fea0003800000 */
.L_x_12780:
        /* <DEDUP_REMOVED lines=21> */
.L_x_12789:
[----:B------:R-:W-:Y:S05]  /*0d20*/  BSYNC B1 ;  /* 0x0000000000017941 */ /* 0x000fea0003800000 */
.L_x_12788:
[----:B------:R-:W-:Y:S01]  /*0d30*/  LEA R3, R0, 0x37800000, 0x17 ;  /* 0x3780000000037811 */ /* 0x000fe200078eb8ff */
[----:B------:R-:W-:-:S05]  /*0d40*/  IMAD.SHL.U32 R0, R2, 0x200000, RZ ;  /* 0x0020000002007824 */ /* 0x000fca00078e00ff */
[----:B------:R-:W-:-:S07]  /*0d50*/  LOP3.LUT R0, R3, R0, R4, 0xfe, !PT ;  /* 0x0000000003007212 */ /* 0x000fce00078efe04 */
.L_x_12787:
[----:B------:R-:W-:Y:S05]  /*0d60*/  BSYNC B0 ;  /* 0x0000000000007941 */ /* 0x000fea0003800000 */
.L_x_12786:
[----:B------:R-:W-:-:S04]  /*0d70*/  FMUL.FTZ R0, R0, 1 ;  /* 0x3f80000000007820 */ /* 0x000fc80000410000 */
[----:B------:R0:W1:Y:S01]  /*0d80*/  F2F.F64.F32 R26, R0 ;  /* 0x00000000001a7310 */ /* 0x0000620000201800 */
[----:B------:R-:W-:Y:S05]  /*0d90*/  BRA `(.L_x_12767) ;  /* 0x0000000000a47947 */ /* 0x000fea0003800000 */
.L_x_12779:
        /* <DEDUP_REMOVED lines=14> */
.L_x_12793:
[----:B------:R-:W-:Y:S05]  /*0e80*/  BSYNC B0 ;  /* 0x0000000000007941 */ /* 0x000fea0003800000 */
.L_x_12792:
[----:B------:R-:W-:-:S04]  /*0e90*/  FMUL.FTZ R0, R0, 1 ;  /* 0x3f80000000007820 */ /* 0x000fc80000410000 */
[----:B------:R0:W1:Y:S01]  /*0ea0*/  F2F.F64.F32 R26, R0 ;  /* 0x00000000001a7310 */ /* 0x0000620000201800 */
[----:B------:R-:W-:Y:S05]  /*0eb0*/  BRA `(.L_x_12767) ;  /* 0x00000000005c7947 */ /* 0x000fea0003800000 */
.L_x_12766:
        /* <DEDUP_REMOVED lines=16> */
.L_x_12794:
[----:B------:R-:W-:Y:S01]  /*0fc0*/  CS2R R26, SRZ ;  /* 0x00000000001a7805 */ /* 0x000fe2000001ff00 */
[----:B------:R-:W-:Y:S06]  /*0fd0*/  BRA `(.L_x_12767) ;  /* 0x0000000000147947 */ /* 0x000fec0003800000 */
.L_x_12791:
[----:B------:R-:W2:Y:S02]  /*0fe0*/  LDG.E.64 R26, desc[UR36][R2.64] ;  /* 0x00000024021a7981 */ /* 0x000ea4000c1e1b00 */
[----:B--2---:R-:W0:Y:S01]  /*0ff0*/  I2F.F64.U64 R26, R26 ;  /* 0x0000001a001a7312 */ /* 0x004e220000301800 */
[----:B------:R-:W-:Y:S05]  /*1000*/  BRA `(.L_x_12767) ;  /* 0x0000000000087947 */ /* 0x000fea0003800000 */
.L_x_12790:
[----:B------:R-:W2:Y:S02]  /*1010*/  LDG.E R2, desc[UR36][R2.64] ;  /* 0x0000002402027981 */ /* 0x000ea4000c1e1900 */
[----:B--2---:R0:W1:Y:S02]  /*1020*/  I2F.F64.U32 R26, R2 ;  /* 0x00000002001a7312 */ /* 0x0040640000201800 */
.L_x_12767:
[----:B01--4-:R-:W0:Y:S01]  /*1030*/  LDC.64 R2, c[0x0][0x228] ;  /* 0x00008a00ff027b82 */ /* 0x013e220000000a00 */
[----:B---3--:R-:W-:Y:S01]  /*1040*/  PRMT R0, R37, 0x9910, RZ ;  /* 0x0000991025007816 */ /* 0x008fe200000000ff */
        /* <DEDUP_REMOVED lines=14> */
[----:B------:R-:W3:Y:S02]  /*1130*/  LDG.E.S8 R2, desc[UR36][R2.64] ;  /* 0x0000002402027981 */ /* 0x000ee4000c1e1300 */
[----:B---3--:R0:W1:Y:S01]  /*1140*/  I2F.F64.S16 R22, R2 ;  /* 0x0000000200167312 */ /* 0x0080620000101c00 */
[----:B------:R-:W-:Y:S05]  /*1150*/  BRA `(.L_x_12800) ;  /* 0x0000000c007c7947 */ /* 0x000fea0003800000 */
.L_x_12798:
[----:B------:R-:W3:Y:S02]  /*1160*/  LDG.E.U8 R2, desc[UR36][R2.64] ;  /* 0x0000002402027981 */ /* 0x000ee4000c1e1100 */
[----:B---3--:R3:W4:Y:S01]  /*1170*/  I2F.F64.U16 R22, R2 ;  /* 0x0000000200167312 */ /* 0x0087220000101800 */
[----:B------:R-:W-:Y:S05]  /*1180*/  BRA `(.L_x_12800) ;  /* 0x0000000c00707947 */ /* 0x000fea0003800000 */
.L_x_12797:
[----:B------:R-:W-:-:S13]  /*1190*/  ISETP.NE.AND P0, PT, R0, 0x2, PT ;  /* 0x000000020000780c */ /* 0x000fda0003f05270 */
[----:B------:R-:W-:Y:S05]  /*11a0*/  @!P0 BRA `(.L_x_12801) ;  /* 0x0000000000288947 */ /* 0x000fea0003800000 */
[----:B------:R-:W-:-:S13]  /*11b0*/  ISETP.NE.AND P0, PT, R0, 0x3, PT ;  /* 0x000000030000780c */ /* 0x000fda0003f05270 */
[----:B------:R-:W-:Y:S05]  /*11c0*/  @!P0 BRA `(.L_x_12802) ;  /* 0x0000000000148947 */ /* 0x000fea0003800000 */
[----:B------:R-:W-:-:S13]  /*11d0*/  ISETP.NE.AND P0, PT, R0, 0x4, PT ;  /* 0x000000040000780c */ /* 0x000fda0003f05270 */
[----:B------:R-:W-:Y:S05]  /*11e0*/  @P0 BRA `(.L_x_12799) ;  /* 0x0000000800fc0947 */ /* 0x000fea0003800000 */
[----:B------:R-:W3:Y:S02]  /*11f0*/  LDG.E.64 R22, desc[UR36][R2.64] ;  /* 0x0000002402167981 */ /* 0x000ee4000c1e1b00 */
[----:B---3--:R-:W0:Y:S01]  /*1200*/  I2F.F64.S64 R22, R22 ;  /* 0x0000001600167312 */ /* 0x008e220000301c00 */
[----:B------:R-:W-:Y:S05]  /*1210*/  BRA `(.L_x_12800) ;  /* 0x0000000c004c7947 */ /* 0x000fea0003800000 */
.L_x_12802:
[----:B------:R-:W3:Y:S02]  /*1220*/  LDG.E R2, desc[UR36][R2.64] ;  /* 0x0000002402027981 */ /* 0x000ee4000c1e1900 */
[----:B---3--:R0:W1:Y:S01]  /*1230*/  I2F.F64 R22, R2 ;  /* 0x0000000200167312 */ /* 0x0080620000201c00 */
[----:B------:R-:W-:Y:S05]  /*1240*/  BRA `(.L_x_12800) ;  /* 0x0000000c00407947 */ /* 0x000fea0003800000 */
.L_x_12801:
[----:B------:R-:W3:Y:S02]  /*1250*/  LDG.E.U16 R2, desc[UR36][R2.64] ;  /* 0x0000002402027981 */ /* 0x000ee4000c1e1500 */
[----:B---3--:R0:W1:Y:S01]  /*1260*/  I2F.F64.S16 R22, R2 ;  /* 0x0000000200167312 */ /* 0x0080620000101c00 */
[----:B------:R-:W-:Y:S05]  /*1270*/  BRA `(.L_x_12800) ;  /* 0x0000000c00347947 */ /* 0x000fea0003800000 */
.L_x_12796:
[----:B------:R-:W-:-:S13]  /*1280*/  ISETP.GT.AND P0, PT, R0, 0x6, PT ;  /* 0x000000060000780c */ /* 0x000fda0003f04270 */
[----:B------:R-:W-:Y:S05]  /*1290*/  @P0 BRA `(.L_x_12803) ;  /* 0x0000000000340947 */ /* 0x000fea0003800000 */
[----:B------:R-:W-:-:S13]  /*12a0*/  ISETP.NE.AND P0, PT, R0, 0x5, PT ;  /* 0x000000050000780c */ /* 0x000fda0003f05270 */
[----:B------:R-:W-:Y:S05]  /*12b0*/  @!P0 BRA `(.L_x_12804) ;  /* 0x0000000000188947 */ /* 0x000fea0003800000 */
[----:B------:R-:W-:-:S13]  /*12c0*/  ISETP.NE.AND P0, PT, R0, 0x6, PT ;  /* 0x000000060000780c */ /* 0x000fda0003f05270 */
[----:B------:R-:W-:Y:S05]  /*12d0*/  @P0 BRA `(.L_x_12799) ;  /* 0x0000000800c00947 */ /* 0x000fea0003800000 */
[----:B------:R-:W3:Y:S02]  /*12e0*/  LDG.E R22, desc[UR36][R2.64] ;  /* 0x0000002402167981 */ /* 0x000ee4000c1e1900 */
[----:B---3--:R-:W-:-:S06]  /*12f0*/  FMUL.FTZ R22, R22, 1 ;  /* 0x3f80000016167820 */ /* 0x008fcc0000410000 */
[----:B------:R-:W0:Y:S01]  /*1300*/  F2F.F64.F32 R22, R22 ;  /* 0x0000001600167310 */ /* 0x000e220000201800 */
[----:B------:R-:W-:Y:S05]  /*1310*/  BRA `(.L_x_12800) ;  /* 0x0000000c000c7947 */ /* 0x000fea0003800000 */
.L_x_12804:
[----:B------:R-:W3:Y:S02]  /*1320*/  LDG.E.U16 R0, desc[UR36][R2.64] ;  /* 0x0000002402007981 */ /* 0x000ee4000c1e1500 */
[----:B---3--:R-:W-:-:S05]  /*1330*/  HADD2.F32 R0, -RZ, R0.H0_H0 ;  /* 0x20000000ff007230 */ /* 0x008fca0000004100 */
[----:B------:R-:W-:-:S04]  /*1340*/  FMUL.FTZ R0, R0, 1 ;  /* 0x3f80000000007820 */ /* 0x000fc80000410000 */
[----:B------:R0:W1:Y:S01]  /*1350*/  F2F.F64.F32 R22, R0 ;  /* 0x0000000000167310 */ /* 0x0000620000201800 */
[----:B------:R-:W-:Y:S05]  /*1360*/  BRA `(.L_x_12800) ;  /* 0x0000000800f87947 */ /* 0x000fea0003800000 */
.L_x_12803:
[----:B------:R-:W-:-:S13]  /*1370*/  ISETP.NE.AND P0, PT, R0, 0x7, PT ;  /* 0x000000070000780c */ /* 0x000fda0003f05270 */
[----:B------:R-:W-:Y:S05]  /*1380*/  @!P0 BRA `(.L_x_12805) ;  /* 0x0000000000348947 */ /* 0x000fea0003800000 */
        /* <DEDUP_REMOVED lines=8> */
.L_x_12806:
[----:B------:R-:W3:Y:S02]  /*1410*/  LDG.E.U16 R2, desc[UR36][R2.64] ;  /* 0x0000002402027981 */ /* 0x000ee4000c1e1500 */
[----:B---3--:R-:W-:-:S05]  /*1420*/  HADD2.F32 R0, -RZ, R2.H0_H0 ;  /* 0x20000002ff007230 */ /* 0x008fca0000004100 */
[----:B------:R-:W-:-:S04]  /*1430*/  FMUL.FTZ R0, R0, 1 ;  /* 0x3f80000000007820 */ /* 0x000fc80000410000 */
[----:B------:R0:W1:Y:S01]  /*1440*/  F2F.F64.F32 R22, R0 ;  /* 0x0000000000167310 */ /* 0x0000620000201800 */
[----:B------:R-:W-:Y:S05]  /*1450*/  BRA `(.L_x_12800) ;  /* 0x0000000800bc7947 */ /* 0x000fea0003800000 */
.L_x_12805:
[----:B------:R0:W5:Y:S01]  /*1460*/  LDG.E.64 R22, desc[UR36][R2.64] ;  /* 0x0000002402167981 */ /* 0x000162000c1e1b00 */
[----:B------:R-:W-:Y:S05]  /*1470*/  BRA `(.L_x_12800) ;  /* 0x0000000800b47947 */ /* 0x000fea0003800000 */
.L_x_12795:
        /* <DEDUP_REMOVED lines=8> */
[----:B------:R-:W3:Y:S01]  /*1500*/  LDG.E.U8 R2, desc[UR36][R2.64] ;  /* 0x0000002402027981 */ /* 0x000ee2000c1e1100 */
[----:B------:R-:W-:Y:S01]  /*1510*/  IMAD.MOV.U32 R22, RZ, RZ, RZ ;  /* 0x000000ffff167224 */ /* 0x000fe200078e00ff */
[----:B---3--:R-:W-:-:S04]  /*1520*/  ISETP.NE.AND P0, PT, R2, RZ, PT ;  /* 0x000000ff0200720c */ /* 0x008fc80003f05270 */
[----:B------:R-:W-:Y:S01]  /*1530*/  FSEL R23, RZ, 1.875, !P0 ;  /* 0x3ff00000ff177808 */ /* 0x000fe20004000000 */
[----:B------:R-:W-:Y:S08]  /*1540*/  BRA `(.L_x_12800) ;  /* 0x0000000800807947 */ /* 0x000ff00003800000 */
.L_x_12809:
[----:B------:R0:W5:Y:S01]  /*1550*/  LDG.E.64 R22, desc[UR36][R2.64] ;  /* 0x0000002402167981 */ /* 0x000162000c1e1b00 */
[----:B------:R-:W-:Y:S05]  /*1560*/  BRA `(.L_x_12800) ;  /* 0x0000000800787947 */ /* 0x000fea0003800000 */
.L_x_12808:
[----:B------:R-:W-:-:S13]  /*1570*/  ISETP.NE.AND P0, PT, R0, 0xf, PT ;  /* 0x0000000f0000780c */ /* 0x000fda0003f05270 */
[----:B------:R-:W-:Y:S05]  /*1580*/  @!P0 BRA `(.L_x_12810) ;  /* 0x0000000000a48947 */ /* 0x000fea0003800000 */
[----:B------:R-:W-:-:S13]  /*1590*/  ISETP.NE.AND P0, PT, R0, 0x17, PT ;  /* 0x000000170000780c */ /* 0x000fda0003f05270 */
[----:B------:R-:W-:Y:S05]  /*15a0*/  @!P0 BRA `(.L_x_12811) ;  /* 0x0000000000608947 */ /* 0x000fea0003800000 */
[----:B------:R-:W-:-:S13]  /*15b0*/  ISETP.NE.AND P0, PT, R0, 0x18, PT ;  /* 0x000000180000780c */ /* 0x000fda0003f05270 */
[----:B------:R-:W-:Y:S05]  /*15c0*/  @P0 BRA `(.L_x_12799) ;  /* 0x0000000800040947 */ /* 0x000fea0003800000 */
[----:B------:R-:W3:Y:S01]  /*15d0*/  LDG.E.U8 R0, desc[UR36][R2.64] ;  /* 0x0000002402007981 */ /* 0x000ee2000c1e1100 */
[----:B------:R-:W-:Y:S02]  /*15e0*/  IMAD.MOV.U32 R8, RZ, RZ, -0x800000 ;  /* 0xff800000ff087424 */ /* 0x000fe400078e00ff */
[----:B---3--:R-:W-:-:S05]  /*15f0*/  IMAD.SHL.U32 R0, R0, 0x1000000, RZ ;  /* 0x0100000000007824 */ /* 0x008fca00078e00ff */
        /* <DEDUP_REMOVED lines=19> */
.L_x_12811:
[----:B------:R-:W3:Y:S02]  /*1730*/  LDG.E.U8 R2, desc[UR36][R2.64] ;  /* 0x0000002402027981 */ /* 0x000ee4000c1e1100 */
[C---:B---3--:R-:W-:Y:S02]  /*1740*/  IMAD.SHL.U32 R0, R2.reuse, 0x2000000, RZ ;  /* 0x0200000002007824 */ /* 0x048fe400078e00ff */
        /* <DEDUP_REMOVED lines=13> */
.L_x_12810:
[----:B------:R-:W3:Y:S02]  /*1820*/  LDG.E.U16 R0, desc[UR36][R2.64] ;  /* 0x0000002402007981 */ /* 0x000ee4000c1e1500 */
[----:B---3--:R-:W-:-:S04]  /*1830*/  IMAD.U32 R0, R0, 0x10000, RZ ;  /* 0x0001000000007824 */ /* 0x008fc800078e00ff */
[----:B------:R-:W-:-:S04]  /*1840*/  FMUL.FTZ R0, R0, 1 ;  /* 0x3f80000000007820 */ /* 0x000fc80000410000 */
[----:B------:R0:W1:Y:S01]  /*1850*/  F2F.F64.F32 R22, R0 ;  /* 0x0000000000167310 */ /* 0x0000620000201800 */
[----:B------:R-:W-:Y:S05]  /*1860*/  BRA `(.L_x_12800) ;  /* 0x0000000400b87947 */ /* 0x000fea0003800000 */
.L_x_12807:
        /* <DEDUP_REMOVED lines=8> */
[----:B------:R-:W3:Y:S02]  /*18f0*/  LDG.E.U16 R2, desc[UR36][R2.64] ;  /* 0x0000002402027981 */ /* 0x000ee4000c1e1500 */
[----:B---3--:R0:W1:Y:S01]  /*1900*/  I2F.F64.U16 R22, R2 ;  /* 0x0000000200167312 */ /* 0x0080620000101800 */
[----:B------:R-:W-:Y:S05]  /*1910*/  BRA `(.L_x_12800) ;  /* 0x00000004008c7947 */ /* 0x000fea0003800000 */
.L_x_12814:
[----:B------:R-:W3:Y:S01]  /*1920*/  LDG.E.U8 R2, desc[UR36][R2.64] ;  /* 0x0000002402027981 */ /* 0x000ee2000c1e1100 */
[----:B------:R-:W-:Y:S01]  /*1930*/  BSSY B0, `(.L_x_12815) ;  /* 0x0000018000007945 */ /* 0x000fe20003800000 */
[----:B------:R-:W-:Y:S01]  /*1940*/  IMAD.MOV.U32 R0, RZ, RZ, RZ ;  /* 0x000000ffff007224 */ /* 0x000fe200078e00ff */
[----:B---3--:R-:W-:-:S13]  /*1950*/  ISETP.NE.AND P0, PT, R2, RZ, PT ;  /* 0x000000ff0200720c */ /* 0x008fda0003f05270 */
        /* <DEDUP_REMOVED lines=17> */
.L_x_12818:
[----:B------:R-:W-:Y:S05]  /*1a70*/  BSYNC B1 ;  /* 0x0000000000017941 */ /* 0x000fea0003800000 */
.L_x_12817:
[----:B------:R-:W-:Y:S01]  /*1a80*/  LEA R3, R0, 0x3b800000, 0x17 ;  /* 0x3b80000000037811 */ /* 0x000fe200078eb8ff */
[----:B------:R-:W-:-:S05]  /*1a90*/  IMAD.SHL.U32 R0, R2, 0x100000, RZ ;  /* 0x0010000002007824 */ /* 0x000fca00078e00ff */
[----:B------:R-:W-:-:S07]  /*1aa0*/  LOP3.LUT R0, R3, R0, R4, 0xfe, !PT ;  /* 0x0000000003007212 */ /* 0x000fce00078efe04 */
.L_x_12816:
[----:B------:R-:W-:Y:S05]  /*1ab0*/  BSYNC B0 ;  /* 0x0000000000007941 */ /* 0x000fea0003800000 */
.L_x_12815:
[----:B------:R-:W-:-:S04]  /*1ac0*/  FMUL.FTZ R0, R0, 1 ;  /* 0x3f80000000007820 */ /* 0x000fc80000410000 */
[----:B------:R0:W1:Y:S01]  /*1ad0*/  F2F.F64.F32 R22, R0 ;  /* 0x0000000000167310 */ /* 0x0000620000201800 */
[----:B------:R-:W-:Y:S05]  /*1ae0*/  BRA `(.L_x_12800) ;  /* 0x0000000400187947 */ /* 0x000fea0003800000 */
.L_x_12813:
        /* <DEDUP_REMOVED lines=21> */
.L_x_12822:
[----:B------:R-:W-:Y:S05]  /*1c40*/  BSYNC B1 ;  /* 0x0000000000017941 */ /* 0x000fea0003800000 */
.L_x_12821:
[----:B------:R-:W-:Y:S01]  /*1c50*/  LEA R3, R0, 0x37800000, 0x17 ;  /* 0x3780000000037811 */ /* 0x000fe200078eb8ff */
[----:B------:R-:W-:-:S05]  /*1c60*/  IMAD.SHL.U32 R0, R2, 0x200000, RZ ;  /* 0x0020000002007824 */ /* 0x000fca00078e00ff */
[----:B------:R-:W-:-:S07]  /*1c70*/  LOP3.LUT R0, R3, R0, R4, 0xfe, !PT ;  /* 0x0000000003007212 */ /* 0x000fce00078efe04 */
.L_x_12820:
[----:B------:R-:W-:Y:S05]  /*1c80*/  BSYNC B0 ;  /* 0x0000000000007941 */ /* 0x000fea0003800000 */
.L_x_12819:
[----:B------:R-:W-:-:S04]  /*1c90*/  FMUL.FTZ R0, R0, 1 ;  /* 0x3f80000000007820 */ /* 0x000fc80000410000 */
[----:B------:R0:W1:Y:S01]  /*1ca0*/  F2F.F64.F32 R22, R0 ;  /* 0x0000000000167310 */ /* 0x0000620000201800 */
[----:B------:R-:W-:Y:S05]  /*1cb0*/  BRA `(.L_x_12800) ;  /* 0x0000000000a47947 */ /* 0x000fea0003800000 */
.L_x_12812:
[----:B------:R-:W-:-:S13]  /*1cc0*/  ISETP.NE.AND P0, PT, R0, 0x1c, PT ;  /* 0x0000001c0000780c */ /* 0x000fda0003f05270 */
[----:B------:R-:W-:Y:S05]  /*1cd0*/  @!P0 BRA `(.L_x_12823) ;  /* 0x0000000000948947 */ /* 0x000fea0003800000 */
[----:B------:R-:W-:-:S13]  /*1ce0*/  ISETP.NE.AND P0, PT, R0, 0x1d, PT ;  /* 0x0000001d0000780c */ /* 0x000fda0003f05270 */
[----:B------:R-:W-:Y:S05]  /*1cf0*/  @!P0 BRA `(.L_x_12824) ;  /* 0x0000000000808947 */ /* 0x000fea0003800000 */
[----:B------:R-:W-:-:S13]  /*1d00*/  ISETP.NE.AND P0, PT, R0, 0x2c, PT ;  /* 0x0000002c0000780c */ /* 0x000fda0003f05270 */
[----:B------:R-:W-:Y:S05]  /*1d10*/  @P0 BRA `(.L_x_12799) ;  /* 0x0000000000300947 */ /* 0x000fea0003800000 */
[----:B------:R-:W3:Y:S01]  /*1d20*/  LDG.E.U8 R2, desc[UR36][R2.64] ;  /* 0x0000002402027981 */ /* 0x000ee2000c1e1100 */
[----:B------:R-:W-:Y:S01]  /*1d30*/  BSSY B0, `(.L_x_12825) ;  /* 0x0000007000007945 */ /* 0x000fe20003800000 */
[----:B------:R-:W-:Y:S01]  /*1d40*/  IMAD.MOV.U32 R0, RZ, RZ, 0x400000 ;  /* 0x00400000ff007424 */ /* 0x000fe200078e00ff */
[----:B---3--:R-:W-:-:S13]  /*1d50*/  ISETP.NE.AND P0, PT, R2, RZ, PT ;  /* 0x000000ff0200720c */ /* 0x008fda0003f05270 */
[----:B------:R-:W-:Y:S05]  /*1d60*/  @!P0 BRA `(.L_x_12826) ;  /* 0x00000000000c8947 */ /* 0x000fea0003800000 */
[----:B------:R-:W-:-:S13]  /*1d70*/  ISETP.NE.AND P0, PT, R2, 0xff, PT ;  /* 0x000000ff0200780c */ /* 0x000fda0003f05270 */
[----:B------:R-:W-:Y:S02]  /*1d80*/  @!P0 IMAD.MOV.U32 R0, RZ, RZ, 0x7f800001 ;  /* 0x7f800001ff008424 */ /* 0x000fe400078e00ff */
[----:B------:R-:W-:-:S07]  /*1d90*/  @P0 IMAD.SHL.U32 R0, R2, 0x800000, RZ ;  /* 0x0080000002000824 */ /* 0x000fce00078e00ff */
.L_x_12826:
[----:B------:R-:W-:Y:S05]  /*1da0*/  BSYNC B0 ;  /* 0x0000000000007941 */ /* 0x000fea0003800000 */
.L_x_12825:
[----:B------:R-:W-:-:S04]  /*1db0*/  FMUL.FTZ R0, R0, 1 ;  /* 0x3f80000000007820 */ /* 0x000fc80000410000 */
[----:B------:R0:W1:Y:S01]  /*1dc0*/  F2F.F64.F32 R22, R0 ;  /* 0x0000000000167310 */ /* 0x0000620000201800 */
[----:B------:R-:W-:Y:S05]  /*1dd0*/  BRA `(.L_x_12800) ;  /* 0x00000000005c7947 */ /* 0x000fea0003800000 */
.L_x_12799:
        /* <DEDUP_REMOVED lines=15> */
[----:B0-2--5:R-:W-:Y:S05]  /*1ed0*/  CALL.ABS.NOINC R2 ;  /* 0x0000000002007343 */ /* 0x025fea0003c00000 */
.L_x_12827:
[----:B------:R-:W-:Y:S01]  /*1ee0*/  CS2R R22, SRZ ;  /* 0x0000000000167805 */ /* 0x000fe2000001ff00 */
[----:B------:R-:W-:Y:S06]  /*1ef0*/  BRA `(.L_x_12800) ;  /* 0x0000000000147947 */ /* 0x000fec0003800000 */
.L_x_12824:
[----:B------:R-:W3:Y:S02]  /*1f00*/  LDG.E.64 R22, desc[UR36][R2.64] ;  /* 0x0000002402167981 */ /* 0x000ee4000c1e1b00 */
[----:B---3--:R-:W0:Y:S01]  /*1f10*/  I2F.F64.U64 R22, R22 ;  /* 0x0000001600167312 */ /* 0x008e220000301800 */
[----:B------:R-:W-:Y:S05]  /*1f20*/  BRA `(.L_x_12800) ;  /* 0x0000000000087947 */ /* 0x000fea0003800000 */
.L_x_12823:
[----:B------:R-:W3:Y:S02]  /*1f30*/  LDG.E R2, desc[UR36][R2.64] ;  /* 0x0000002402027981 */ /* 0x000ee4000c1e1900 */
[----:B---3--:R0:W1:Y:S02]  /*1f40*/  I2F.F64.U32 R22, R2 ;  /* 0x0000000200167312 */ /* 0x0080640000201800 */
.L_x_12800:
[----:B------:R-:W2:Y:S02]  /*1f50*/  S2R R32, SR_TID.X ;  /* 0x0000000000207919 */ /* 0x000ea40000002100 */
[----:B--2---:R-:W-:-:S07]  /*1f60*/  VIADD R32, R32, 0x80 ;  /* 0x0000008020207836 */ /* 0x004fce0000000000 */
.L_x_12761:
[----:B------:R-:W-:Y:S05]  /*1f70*/  BSYNC B6 ;  /* 0x0000000000067941 */ /* 0x000fea0003800000 */
.L_x_12760:
[----:B------:R-:W-:Y:S01]  /*1f80*/  ISETP.GE.AND P0, PT, R32, R30, PT ;  /* 0x0000001e2000720c */ /* 0x000fe20003f06270 */
[----:B------:R-:W-:Y:S01]  /*1f90*/  BSSY B6, `(.L_x_12828) ;  /* 0x00001e9000067945 */ /* 0x000fe20003800000 */
[----:B------:R-:W-:-:S11]  /*1fa0*/  CS2R R18, SRZ ;  /* 0x0000000000127805 */ /* 0x000fd6000001ff00 */
[----:B------:R-:W-:Y:S05]  /*1fb0*/  @P0 BRA `(.L_x_12829) ;  /* 0x0000001c00980947 */ /* 0x000fea0003800000 */
[----:B0--3--:R-:W0:Y:S01]  /*1fc0*/  LDC.64 R2, c[0x0][0x220] ;  /* 0x00008800ff027b82 */ /* 0x009e220000000a00 */
        /* <DEDUP_REMOVED lines=19> */
.L_x_12833:
[----:B------:R-:W2:Y:S02]  /*2100*/  LDG.E.U8 R2, desc[UR36][R2.64] ;  /* 0x0000002402027981 */ /* 0x000ea4000c1e1100 */
[----:B--2---:R0:W2:Y:S01]  /*2110*/  I2F.F64.U16 R28, R2 ;  /* 0x00000002001c7312 */ /* 0x0040a20000101800 */
[----:B------:R-:W-:Y:S05]  /*2120*/  BRA `(.L_x_12835) ;  /* 0x0000000c00707947 */ /* 0x000fea0003800000 */
.L_x_12832:
        /* <DEDUP_REMOVED lines=9> */
.L_x_12837:
[----:B------:R-:W2:Y:S02]  /*21c0*/  LDG.E R2, desc[UR36][R2.64] ;  /* 0x0000002402027981 */ /* 0x000ea4000c1e1900 */
[----:B--2---:R0:W2:Y:S01]  /*21d0*/  I2F.F64 R28, R2 ;  /* 0x00000002001c7312 */ /* 0x0040a20000201c00 */
[----:B------:R-:W-:Y:S05]  /*21e0*/  BRA `(.L_x_12835) ;  /* 0x0000000c00407947 */ /* 0x000fea0003800000 */
.L_x_12836:
[----:B------:R-:W2:Y:S02]  /*21f0*/  LDG.E.U16 R2, desc[UR36][R2.64] ;  /* 0x0000002402027981 */ /* 0x000ea4000c1e1500 */
[----:B--2---:R0:W2:Y:S01]  /*2200*/  I2F.F64.S16 R28, R2 ;  /* 0x00000002001c7312 */ /* 0x0040a20000101c00 */
[----:B------:R-:W-:Y:S05]  /*2210*/  BRA `(.L_x_12835) ;  /* 0x0000000c00347947 */ /* 0x000fea0003800000 */
.L_x_12831:
        /* <DEDUP_REMOVED lines=10> */
.L_x_12839:
[----:B------:R-:W2:Y:S02]  /*22c0*/  LDG.E.U16 R0, desc[UR36][R2.64] ;  /* 0x0000002402007981 */ /* 0x000ea4000c1e1500 */
[----:B--2---:R-:W-:-:S05]  /*22d0*/  HADD2.F32 R0, -RZ, R0.H0_H0 ;  /* 0x20000000ff007230 */ /* 0x004fca0000004100 */
[----:B------:R-:W-:-:S04]  /*22e0*/  FMUL.FTZ R0, R0, 1 ;  /* 0x3f80000000007820 */ /* 0x000fc80000410000 */
[----:B------:R0:W2:Y:S01]  /*22f0*/  F2F.F64.F32 R28, R0 ;  /* 0x00000000001c7310 */ /* 0x0000a20000201800 */
[----:B------:R-:W-:Y:S05]  /*2300*/  BRA `(.L_x_12835) ;  /* 0x0000000800f87947 */ /* 0x000fea0003800000 */
.L_x_12838:
        /* <DEDUP_REMOVED lines=10> */
.L_x_12841:
[----:B------:R-:W2:Y:S02]  /*23b0*/  LDG.E.U16 R2, desc[UR36][R2.64] ;  /* 0x0000002402027981 */ /* 0x000ea4000c1e1500 */
[----:B--2---:R-:W-:-:S05]  /*23c0*/  HADD2.F32 R0, -RZ, R2.H0_H0 ;  /* 0x20000002ff007230 */ /* 0x004fca0000004100 */
[----:B------:R-:W-:-:S04]  /*23d0*/  FMUL.FTZ R0, R0, 1 ;  /* 0x3f80000000007820 */ /* 0x000fc80000410000 */
[----:B------:R0:W2:Y:S01]  /*23e0*/  F2F.F64.F32 R28, R0 ;  /* 0x00000000001c7310 */ /* 0x0000a20000201800 */
[----:B------:R-:W-:Y:S05]  /*23f0*/  BRA `(.L_x_12835) ;  /* 0x0000000800bc7947 */ /* 0x000fea0003800000 */
.L_x_12840:
[----:B------:R0:W5:Y:S01]  /*2400*/  LDG.E.64 R28, desc[UR36][R2.64] ;  /* 0x00000024021c7981 */ /* 0x000162000c1e1b00 */
[----:B------:R-:W-:Y:S05]  /*2410*/  BRA `(.L_x_12835) ;  /* 0x0000000800b47947 */ /* 0x000fea0003800000 */
.L_x_12830:
        /* <DEDUP_REMOVED lines=13> */
.L_x_12844:
[----:B------:R0:W5:Y:S01]  /*24f0*/  LDG.E.64 R28, desc[UR36][R2.64] ;  /* 0x00000024021c7981 */ /* 0x000162000c1e1b00 */
[----:B------:R-:W-:Y:S05]  /*2500*/  BRA `(.L_x_12835) ;  /* 0x0000000800787947 */ /* 0x000fea0003800000 */
.L_x_12843:
        /* <DEDUP_REMOVED lines=28> */
.L_x_12846:
        /* <DEDUP_REMOVED lines=15> */
.L_x_12845:
[----:B------:R-:W2:Y:S02]  /*27c0*/  LDG.E.U16 R0, desc[UR36][R2.64] ;  /* 0x0000002402007981 */ /* 0x000ea4000c1e1500 */
[----:B--2---:R-:W-:-:S04]  /*27d0*/  IMAD.U32 R0, R0, 0x10000, RZ ;  /* 0x0001000000007824 */ /* 0x004fc800078e00ff */
[----:B------:R-:W-:-:S04]  /*27e0*/  FMUL.FTZ R0, R0, 1 ;  /* 0x3f80000000007820 */ /* 0x000fc80000410000 */
[----:B------:R2:W3:Y:S01]  /*27f0*/  F2F.F64.F32 R28, R0 ;  /* 0x00000000001c7310 */ /* 0x0004e20000201800 */
[----:B------:R-:W-:Y:S05]  /*2800*/  BRA `(.L_x_12835) ;  /* 0x0000000400b87947 */ /* 0x000fea0003800000 */
.L_x_12842:
        /* <DEDUP_REMOVED lines=11> */
.L_x_12849:
        /* <DEDUP_REMOVED lines=21> */
.L_x_12853:
[----:B------:R-:W-:Y:S05]  /*2a10*/  BSYNC B1 ;  /* 0x0000000000017941 */ /* 0x000fea0003800000 */
.L_x_12852:
[----:B------:R-:W-:Y:S01]  /*2a20*/  LEA R3, R0, 0x3b800000, 0x17 ;  /* 0x3b80000000037811 */ /* 0x000fe200078eb8ff */
[----:B------:R-:W-:-:S05]  /*2a30*/  IMAD.SHL.U32 R0, R2, 0x100000, RZ ;  /* 0x0010000002007824 */ /* 0x000fca00078e00ff */
[----:B------:R-:W-:-:S07]  /*2a40*/  LOP3.LUT R0, R3, R0, R4, 0xfe, !PT ;  /* 0x0000000003007212 */ /* 0x000fce00078efe04 */
.L_x_12851:
[----:B------:R-:W-:Y:S05]  /*2a50*/  BSYNC B0 ;  /* 0x0000000000007941 */ /* 0x000fea0003800000 */
.L_x_12850:
[----:B------:R-:W-:-:S04]  /*2a60*/  FMUL.FTZ R0, R0, 1 ;  /* 0x3f80000000007820 */ /* 0x000fc80000410000 */
[----:B------:R0:W2:Y:S01]  /*2a70*/  F2F.F64.F32 R28, R0 ;  /* 0x00000000001c7310 */ /* 0x0000a20000201800 */
[----:B------:R-:W-:Y:S05]  /*2a80*/  BRA `(.L_x_12835) ;  /* 0x0000000400187947 */ /* 0x000fea0003800000 */
.L_x_12848:
        /* <DEDUP_REMOVED lines=21> */
.L_x_12857:
[----:B------:R-:W-:Y:S05]  /*2be0*/  BSYNC B1 ;  /* 0x0000000000017941 */ /* 0x000fea0003800000 */
.L_x_12856:
[----:B------:R-:W-:Y:S01]  /*2bf0*/  LEA R3, R0, 0x37800000, 0x17 ;  /* 0x3780000000037811 */ /* 0x000fe200078eb8ff */
[----:B------:R-:W-:-:S05]  /*2c00*/  IMAD.SHL.U32 R0, R2, 0x200000, RZ ;  /* 0x0020000002007824 */ /* 0x000fca00078e00ff */
[----:B------:R-:W-:-:S07]  /*2c10*/  LOP3.LUT R0, R3, R0, R4, 0xfe, !PT ;  /* 0x0000000003007212 */ /* 0x000fce00078efe04 */
.L_x_12855:
[----:B------:R-:W-:Y:S05]  /*2c20*/  BSYNC B0 ;  /* 0x0000000000007941 */ /* 0x000fea0003800000 */
.L_x_12854:
[----:B------:R-:W-:-:S04]  /*2c30*/  FMUL.FTZ R0, R0, 1 ;  /* 0x3f80000000007820 */ /* 0x000fc80000410000 */
[----:B------:R0:W2:Y:S01]  /*2c40*/  F2F.F64.F32 R28, R0 ;  /* 0x00000000001c7310 */ /* 0x0000a20000201800 */
[----:B------:R-:W-:Y:S05]  /*2c50*/  BRA `(.L_x_12835) ;  /* 0x0000000000a47947 */ /* 0x000fea0003800000 */
.L_x_12847:
        /* <DEDUP_REMOVED lines=14> */
.L_x_12861:
[----:B------:R-:W-:Y:S05]  /*2d40*/  BSYNC B0 ;  /* 0x0000000000007941 */ /* 0x000fea0003800000 */
.L_x_12860:
[----:B------:R-:W-:-:S04]  /*2d50*/  FMUL.FTZ R0, R0, 1 ;  /* 0x3f80000000007820 */ /* 0x000fc80000410000 */
[----:B------:R0:W2:Y:S01]  /*2d60*/  F2F.F64.F32 R28, R0 ;  /* 0x00000000001c7310 */ /* 0x0000a20000201800 */
[----:B------:R-:W-:Y:S05]  /*2d70*/  BRA `(.L_x_12835) ;  /* 0x00000000005c7947 */ /* 0x000fea0003800000 */
.L_x_12834:
        /* <DEDUP_REMOVED lines=16> */
.L_x_12862:
[----:B------:R-:W-:Y:S01]  /*2e80*/  CS2R R28, SRZ ;  /* 0x00000000001c7805 */ /* 0x000fe2000001ff00 */
[----:B------:R-:W-:Y:S06]  /*2e90*/  BRA `(.L_x_12835) ;  /* 0x0000000000147947 */ /* 0x000fec0003800000 */
.L_x_12859:
[----:B------:R-:W2:Y:S02]  /*2ea0*/  LDG.E.64 R28, desc[UR36][R2.64] ;  /* 0x00000024021c7981 */ /* 0x000ea4000c1e1b00 */
[----:B--2---:R-:W0:Y:S01]  /*2eb0*/  I2F.F64.U64 R28, R28 ;  /* 0x0000001c001c7312 */ /* 0x004e220000301800 */
[----:B------:R-:W-:Y:S05]  /*2ec0*/  BRA `(.L_x_12835) ;  /* 0x0000000000087947 */ /* 0x000fea0003800000 */
.L_x_12858:
[----:B------:R-:W2:Y:S02]  /*2ed0*/  LDG.E R2, desc[UR36][R2.64] ;  /* 0x0000002402027981 */ /* 0x000ea4000c1e1900 */
[----:B--2---:R0:W2:Y:S02]  /*2ee0*/  I2F.F64.U32 R28, R2 ;  /* 0x00000002001c7312 */ /* 0x0040a40000201800 */
.L_x_12835:
[----:B0-----:R-:W0:Y:S01]  /*2ef0*/  LDC.64 R2, c[0x0][0x228] ;  /* 0x00008a00ff027b82 */ /* 0x001e220000000a00 */
[----:B--2---:R-:W-:Y:S01]  /*2f00*/  PRMT R0, R37, 0x9910, RZ ;  /* 0x0000991025007816 */ /* 0x004fe200000000ff */
        /* <DEDUP_REMOVED lines=17> */
.L_x_12866:
[----:B------:R-:W2:Y:S02]  /*3020*/  LDG.E.U8 R2, desc[UR36][R2.64] ;  /* 0x0000002402027981 */ /* 0x000ea4000c1e1100 */
[----:B--2---:R0:W2:Y:S01]  /*3030*/  I2F.F64.U16 R18, R2 ;  /* 0x0000000200127312 */ /* 0x0040a20000101800 */
[----:B------:R-:W-:Y:S05]  /*3040*/  BRA `(.L_x_12868) ;  /* 0x0000000c00707947 */ /* 0x000fea0003800000 */
.L_x_12865:
        /* <DEDUP_REMOVED lines=9> */
.L_x_12870:
[----:B------:R-:W2:Y:S02]  /*30e0*/  LDG.E R2, desc[UR36][R2.64] ;  /* 0x0000002402027981 */ /* 0x000ea4000c1e1900 */
[----:B--2---:R0:W2:Y:S01]  /*30f0*/  I2F.F64 R18, R2 ;  /* 0x0000000200127312 */ /* 0x0040a20000201c00 */
[----:B------:R-:W-:Y:S05]  /*3100*/  BRA `(.L_x_12868) ;  /* 0x0000000c00407947 */ /* 0x000fea0003800000 */
.L_x_12869:
[----:B------:R-:W2:Y:S02]  /*3110*/  LDG.E.U16 R2, desc[UR36][R2.64] ;  /* 0x0000002402027981 */ /* 0x000ea4000c1e1500 */
[----:B--2---:R0:W2:Y:S01]  /*3120*/  I2F.F64.S16 R18, R2 ;  /* 0x0000000200127312 */ /* 0x0040a20000101c00 */
[----:B------:R-:W-:Y:S05]  /*3130*/  BRA `(.L_x_12868) ;  /* 0x0000000c00347947 */ /* 0x000fea0003800000 */
.L_x_12864:
        /* <DEDUP_REMOVED lines=10> */
.L_x_12872:
[----:B------:R-:W2:Y:S02]  /*31e0*/  LDG.E.U16 R0, desc[UR36][R2.64] ;  /* 0x0000002402007981 */ /* 0x000ea4000c1e1500 */
[----:B--2---:R-:W-:-:S05]  /*31f0*/  HADD2.F32 R0, -RZ, R0.H0_H0 ;  /* 0x20000000ff007230 */ /* 0x004fca0000004100 */
[----:B------:R-:W-:-:S04]  /*3200*/  FMUL.FTZ R0, R0, 1 ;  /* 0x3f80000000007820 */ /* 0x000fc80000410000 */
[----:B------:R0:W2:Y:S01]  /*3210*/  F2F.F64.F32 R18, R0 ;  /* 0x0000000000127310 */ /* 0x0000a20000201800 */
[----:B------:R-:W-:Y:S05]  /*3220*/  BRA `(.L_x_12868) ;  /* 0x0000000800f87947 */ /* 0x000fea0003800000 */
.L_x_12871:
        /* <DEDUP_REMOVED lines=10> */
.L_x_12874:
[----:B------:R-:W2:Y:S02]  /*32d0*/  LDG.E.U16 R2, desc[UR36][R2.64] ;  /* 0x0000002402027981 */ /* 0x000ea4000c1e1500 */
[----:B--2---:R-:W-:-:S05]  /*32e0*/  HADD2.F32 R0, -RZ, R2.H0_H0 ;  /* 0x20000002ff007230 */ /* 0x004fca0000004100 */
[----:B------:R-:W-:-:S04]  /*32f0*/  FMUL.FTZ R0, R0, 1 ;  /* 0x3f80000000007820 */ /* 0x000fc80000410000 */
[----:B------:R0:W2:Y:S01]  /*3300*/  F2F.F64.F32 R18, R0 ;  /* 0x0000000000127310 */ /* 0x0000a20000201800 */
[----:B------:R-:W-:Y:S05]  /*3310*/  BRA `(.L_x_12868) ;  /* 0x0000000800bc7947 */ /* 0x000fea0003800000 */
.L_x_12873:
[----:B------:R0:W5:Y:S01]  /*3320*/  LDG.E.64 R18, desc[UR36][R2.64] ;  /* 0x0000002402127981 */ /* 0x000162000c1e1b00 */
[----:B------:R-:W-:Y:S05]  /*3330*/  BRA `(.L_x_12868) ;  /* 0x0000000800b47947 */ /* 0x000fea0003800000 */
.L_x_12863:
        /* <DEDUP_REMOVED lines=13> */
.L_x_12877:
[----:B------:R0:W5:Y:S01]  /*3410*/  LDG.E.64 R18, desc[UR36][R2.64] ;  /* 0x0000002402127981 */ /* 0x000162000c1e1b00 */
[----:B------:R-:W-:Y:S05]  /*3420*/  BRA `(.L_x_12868) ;  /* 0x0000000800787947 */ /* 0x000fea0003800000 */
.L_x_12876:
        /* <DEDUP_REMOVED lines=28> */
.L_x_12879:
        /* <DEDUP_REMOVED lines=15> */
.L_x_12878:
[----:B------:R-:W2:Y:S02]  /*36e0*/  LDG.E.U16 R0, desc[UR36][R2.64] ;  /* 0x0000002402007981 */ /* 0x000ea4000c1e1500 */
[----:B--2---:R-:W-:-:S04]  /*36f0*/  IMAD.U32 R0, R0, 0x10000, RZ ;  /* 0x0001000000007824 */ /* 0x004fc800078e00ff */
[----:B------:R-:W-:-:S04]  /*3700*/  FMUL.FTZ R0, R0, 1 ;  /* 0x3f80000000007820 */ /* 0x000fc80000410000 */
[----:B------:R0:W2:Y:S01]  /*3710*/  F2F.F64.F32 R18, R0 ;  /* 0x0000000000127310 */ /* 0x0000a20000201800 */
[----:B------:R-:W-:Y:S05]  /*3720*/  BRA `(.L_x_12868) ;  /* 0x0000000400b87947 */ /* 0x000fea0003800000 */
.L_x_12875:
        /* <DEDUP_REMOVED lines=11> */
.L_x_12882:
        /* <DEDUP_REMOVED lines=21> */
.L_x_12886:
[----:B------:R-:W-:Y:S05]  /*3930*/  BSYNC B1 ;  /* 0x0000000000017941 */ /* 0x000fea0003800000 */
.L_x_12885:
[----:B------:R-:W-:Y:S01]  /*3940*/  LEA R3, R0, 0x3b800000, 0x17 ;  /* 0x3b80000000037811 */ /* 0x000fe200078eb8ff */
[----:B------:R-:W-:-:S05]  /*3950*/  IMAD.SHL.U32 R0, R2, 0x100000, RZ ;  /* 0x0010000002007824 */ /* 0x000fca00078e00ff */
[----:B------:R-:W-:-:S07]  /*3960*/  LOP3.LUT R0, R3, R0, R4, 0xfe, !PT ;  /* 0x0000000003007212 */ /* 0x000fce00078efe04 */
.L_x_12884:
[----:B------:R-:W-:Y:S05]  /*3970*/  BSYNC B0 ;  /* 0x0000000000007941 */ /* 0x000fea0003800000 */
.L_x_12883:
[----:B------:R-:W-:-:S04]  /*3980*/  FMUL.FTZ R0, R0, 1 ;  /* 0x3f80000000007820 */ /* 0x000fc80000410000 */
[----:B------:R0:W2:Y:S01]  /*3990*/  F2F.F64.F32 R18, R0 ;  /* 0x0000000000127310 */ /* 0x0000a20000201800 */
[----:B------:R-:W-:Y:S05]  /*39a0*/  BRA `(.L_x_12868) ;  /* 0x0000000400187947 */ /* 0x000fea0003800000 */
.L_x_12881:
        /* <DEDUP_REMOVED lines=21> */
.L_x_12890:
[----:B------:R-:W-:Y:S05]  /*3b00*/  BSYNC B1 ;  /* 0x0000000000017941 */ /* 0x000fea0003800000 */
.L_x_12889:
[----:B------:R-:W-:Y:S01]  /*3b10*/  LEA R3, R0, 0x37800000, 0x17 ;  /* 0x3780000000037811 */ /* 0x000fe200078eb8ff */
[----:B------:R-:W-:-:S05]  /*3b20*/  IMAD.SHL.U32 R0, R2, 0x200000, RZ ;  /* 0x0020000002007824 */ /* 0x000fca00078e00ff */
[----:B------:R-:W-:-:S07]  /*3b30*/  LOP3.LUT R0, R3, R0, R4, 0xfe, !PT ;  /* 0x0000000003007212 */ /* 0x000fce00078efe04 */
.L_x_12888:
[----:B------:R-:W-:Y:S05]  /*3b40*/  BSYNC B0 ;  /* 0x0000000000007941 */ /* 0x000fea0003800000 */
.L_x_12887:
[----:B------:R-:W-:-:S04]  /*3b50*/  FMUL.FTZ R0, R0, 1 ;  /* 0x3f80000000007820 */ /* 0x000fc80000410000 */
[----:B------:R0:W2:Y:S01]  /*3b60*/  F2F.F64.F32 R18, R0 ;  /* 0x0000000000127310 */ /* 0x0000a20000201800 */
[----:B------:R-:W-:Y:S05]  /*3b70*/  BRA `(.L_x_12868) ;  /* 0x0000000000a47947 */ /* 0x000fea0003800000 */
.L_x_12880:
        /* <DEDUP_REMOVED lines=14> */
.L_x_12894:
[----:B------:R-:W-:Y:S05]  /*3c60*/  BSYNC B0 ;  /* 0x0000000000007941 */ /* 0x000fea0003800000 */
.L_x_12893:
[----:B------:R-:W-:-:S04]  /*3c70*/  FMUL.FTZ R0, R0, 1 ;  /* 0x3f80000000007820 */ /* 0x000fc80000410000 */
[----:B------:R0:W2:Y:S01]  /*3c80*/  F2F.F64.F32 R18, R0 ;  /* 0x0000000000127310 */ /* 0x0000a20000201800 */
[----:B------:R-:W-:Y:S05]  /*3c90*/  BRA `(.L_x_12868) ;  /* 0x00000000005c7947 */ /* 0x000fea0003800000 */
.L_x_12867:
        /* <DEDUP_REMOVED lines=16> */
.L_x_12895:
[----:B------:R-:W-:Y:S01]  /*3da0*/  CS2R R18, SRZ ;  /* 0x0000000000127805 */ /* 0x000fe2000001ff00 */
[----:B------:R-:W-:Y:S06]  /*3db0*/  BRA `(.L_x_12868) ;  /* 0x0000000000147947 */ /* 0x000fec0003800000 */
.L_x_12892:
[----:B------:R-:W2:Y:S02]  /*3dc0*/  LDG.E.64 R18, desc[UR36][R2.64] ;  /* 0x0000002402127981 */ /* 0x000ea4000c1e1b00 */
[----:B--2---:R-:W0:Y:S01]  /*3dd0*/  I2F.F64.U64 R18, R18 ;  /* 0x0000001200127312 */ /* 0x004e220000301800 */
[----:B------:R-:W-:Y:S05]  /*3de0*/  BRA `(.L_x_12868) ;  /* 0x0000000000087947 */ /* 0x000fea0003800000 */
.L_x_12891:
[----:B------:R-:W2:Y:S02]  /*3df0*/  LDG.E R2, desc[UR36][R2.64] ;  /* 0x0000002402027981 */ /* 0x000ea4000c1e1900 */
[----:B--2---:R0:W2:Y:S02]  /*3e00*/  I2F.F64.U32 R18, R2 ;  /* 0x0000000200127312 */ /* 0x0040a40000201800 */
.L_x_12868:
[----:B------:R-:W-:-:S07]  /*3e10*/  VIADD R32, R32, 0x80 ;  /* 0x0000008020207836 */ /* 0x000fce0000000000 */
.L_x_12829:
[----:B------:R-:W-:Y:S05]  /*3e20*/  BSYNC B6 ;  /* 0x0000000000067941 */ /* 0x000fea0003800000 */
.L_x_12828:
[----:B------:R-:W-:Y:S01]  /*3e30*/  ISETP.GE.AND P0, PT, R32, R30, PT ;  /* 0x0000001e2000720c */ /* 0x000fe20003f06270 */
[----:B------:R-:W-:Y:S01]  /*3e40*/  BSSY B6, `(.L_x_12896) ;  /* 0x00001eb000067945 */ /* 0x000fe20003800000 */
[----:B------:R-:W-:Y:S02]  /*3e50*/  CS2R R24, SRZ ;  /* 0x0000000000187805 */ /* 0x000fe4000001ff00 */
[----:B------:R-:W-:Y:S02]  /*3e60*/  CS2R R34, SRZ ;  /* 0x0000000000227805 */ /* 0x000fe4000001ff00 */
[----:B------:R-:W-:-:S07]  /*3e70*/  CS2R R16, SRZ ;  /* 0x0000000000107805 */ /* 0x000fce000001ff00 */
        /* <DEDUP_REMOVED lines=19> */
[----:B---3--:R0:W3:Y:S01]  /*3fb0*/  I2F.F64.S16 R34, R2 ;  /* 0x0000000200227312 */ /* 0x0080e20000101c00 */
[----:B------:R-:W-:Y:S05]  /*3fc0*/  BRA `(.L_x_12903) ;  /* 0x0000000c007c7947 */ /* 0x000fea0003800000 */
.L_x_12901:
[----:B------:R-:W3:Y:S02]  /*3fd0*/  LDG.E.U8 R2, desc[UR36][R2.64] ;  /* 0x0000002402027981 */ /* 0x000ee4000c1e1100 */
[----:B---3--:R0:W3:Y:S01]  /*3fe0*/  I2F.F64.U16 R34, R2 ;  /* 0x0000000200227312 */ /* 0x0080e20000101800 */
[----:B------:R-:W-:Y:S05]  /*3ff0*/  BRA `(.L_x_12903) ;  /* 0x0000000c00707947 */ /* 0x000fea0003800000 */
.L_x_12900:
        /* <DEDUP_REMOVED lines=9> */
.L_x_12905:
[----:B------:R-:W3:Y:S02]  /*4090*/  LDG.E R2, desc[UR36][R2.64] ;  /* 0x0000002402027981 */ /* 0x000ee4000c1e1900 */
[----:B---3--:R0:W3:Y:S01]  /*40a0*/  I2F.F64 R34, R2 ;  /* 0x0000000200227312 */ /* 0x0080e20000201c00 */
[----:B------:R-:W-:Y:S05]  /*40b0*/  BRA `(.L_x_12903) ;  /* 0x0000000c00407947 */ /* 0x000fea0003800000 */
.L_x_12904:
[----:B------:R-:W3:Y:S02]  /*40c0*/  LDG.E.U16 R2, desc[UR36][R2.64] ;  /* 0x0000002402027981 */ /* 0x000ee4000c1e1500 */
[----:B---3--:R0:W3:Y:S01]  /*40d0*/  I2F.F64.S16 R34, R2 ;  /* 0x0000000200227312 */ /* 0x0080e20000101c00 */
[----:B------:R-:W-:Y:S05]  /*40e0*/  BRA `(.L_x_12903) ;  /* 0x0000000c00347947 */ /* 0x000fea0003800000 */
.L_x_12899:
        /* <DEDUP_REMOVED lines=10> */
.L_x_12907:
[----:B------:R-:W3:Y:S02]  /*4190*/  LDG.E.U16 R0, desc[UR36][R2.64] ;  /* 0x0000002402007981 */ /* 0x000ee4000c1e1500 */
[----:B---3--:R-:W-:-:S05]  /*41a0*/  HADD2.F32 R0, -RZ, R0.H0_H0 ;  /* 0x20000000ff007230 */ /* 0x008fca0000004100 */
[----:B------:R-:W-:-:S04]  /*41b0*/  FMUL.FTZ R0, R0, 1 ;  /* 0x3f80000000007820 */ /* 0x000fc80000410000 */
[----:B------:R0:W3:Y:S01]  /*41c0*/  F2F.F64.F32 R34, R0 ;  /* 0x0000000000227310 */ /* 0x0000e20000201800 */
[----:B------:R-:W-:Y:S05]  /*41d0*/  BRA `(.L_x_12903) ;  /* 0x0000000800f87947 */ /* 0x000fea0003800000 */
.L_x_12906:
        /* <DEDUP_REMOVED lines=10> */
.L_x_12909:
[----:B------:R-:W3:Y:S02]  /*4280*/  LDG.E.U16 R2, desc[UR36][R2.64] ;  /* 0x0000002402027981 */ /* 0x000ee4000c1e1500 */
[----:B---3--:R-:W-:-:S05]  /*4290*/  HADD2.F32 R0, -RZ, R2.H0_H0 ;  /* 0x20000002ff007230 */ /* 0x008fca0000004100 */
[----:B------:R-:W-:-:S04]  /*42a0*/  FMUL.FTZ R0, R0, 1 ;  /* 0x3f80000000007820 */ /* 0x000fc80000410000 */
[----:B------:R0:W3:Y:S01]  /*42b0*/  F2F.F64.F32 R34, R0 ;  /* 0x0000000000227310 */ /* 0x0000e20000201800 */
[----:B------:R-:W-:Y:S05]  /*42c0*/  BRA `(.L_x_12903) ;  /* 0x0000000800bc7947 */ /* 0x000fea0003800000 */
.L_x_12908:
[----:B------:R0:W5:Y:S01]  /*42d0*/  LDG.E.64 R34, desc[UR36][R2.64] ;  /* 0x0000002402227981 */ /* 0x000162000c1e1b00 */
[----:B------:R-:W-:Y:S05]  /*42e0*/  BRA `(.L_x_12903) ;  /* 0x0000000800b47947 */ /* 0x000fea0003800000 */
.L_x_12898:
        /* <DEDUP_REMOVED lines=13> */
.L_x_12912:
[----:B------:R0:W5:Y:S01]  /*43c0*/  LDG.E.64 R34, desc[UR36][R2.64] ;  /* 0x0000002402227981 */ /* 0x000162000c1e1b00 */
[----:B------:R-:W-:Y:S05]  /*43d0*/  BRA `(.L_x_12903) ;  /* 0x0000000800787947 */ /* 0x000fea0003800000 */
.L_x_12911:
        /* <DEDUP_REMOVED lines=26> */
[----:B------:R0:W3:Y:S01]  /*4580*/  F2F.F64.F32 R34, R5 ;  /* 0x0000000500227310 */ /* 0x0000e20000201800 */
[----:B------:R-:W-:Y:S05]  /*4590*/  BRA `(.L_x_12903) ;  /* 0x0000000800087947 */ /* 0x000fea0003800000 */
.L_x_12914:
        /* <DEDUP_REMOVED lines=13> */
[----:B------:R0:W3:Y:S01]  /*4670*/  F2F.F64.F32 R34, R4 ;  /* 0x0000000400227310 */ /* 0x0000e20000201800 */
[----:B------:R-:W-:Y:S05]  /*4680*/  BRA `(.L_x_12903) ;  /* 0x0000000400cc7947 */ /* 0x000fea0003800000 */
.L_x_12913:
[----:B------:R-:W3:Y:S02]  /*4690*/  LDG.E.U16 R0, desc[UR36][R2.64] ;  /* 0x0000002402007981 */ /* 0x000ee4000c1e1500 */
[----:B---3--:R-:W-:-:S04]  /*46a0*/  IMAD.U32 R0, R0, 0x10000, RZ ;  /* 0x0001000000007824 */ /* 0x008fc800078e00ff */
[----:B------:R-:W-:-:S04]  /*46b0*/  FMUL.FTZ R0, R0, 1 ;  /* 0x3f80000000007820 */ /* 0x000fc80000410000 */
[----:B------:R3:W0:Y:S01]  /*46c0*/  F2F.F64.F32 R34, R0 ;  /* 0x0000000000227310 */ /* 0x0006220000201800 */
[----:B------:R-:W-:Y:S05]  /*46d0*/  BRA `(.L_x_12903) ;  /* 0x0000000400b87947 */ /* 0x000fea0003800000 */
.L_x_12910:
        /* <DEDUP_REMOVED lines=9> */
[----:B---3--:R0:W3:Y:S01]  /*4770*/  I2F.F64.U16 R34, R2 ;  /* 0x0000000200227312 */ /* 0x0080e20000101800 */
[----:B------:R-:W-:Y:S05]  /*4780*/  BRA `(.L_x_12903) ;  /* 0x00000004008c7947 */ /* 0x000fea0003800000 */
.L_x_12917:
        /* <DEDUP_REMOVED lines=21> */
.L_x_12921:
[----:B------:R-:W-:Y:S05]  /*48e0*/  BSYNC B1 ;  /* 0x0000000000017941 */ /* 0x000fea0003800000 */
.L_x_12920:
[----:B------:R-:W-:Y:S01]  /*48f0*/  LEA R3, R0, 0x3b800000, 0x17 ;  /* 0x3b80000000037811 */ /* 0x000fe200078eb8ff */
[----:B------:R-:W-:-:S05]  /*4900*/  IMAD.SHL.U32 R0, R2, 0x100000, RZ ;  /* 0x0010000002007824 */ /* 0x000fca00078e00ff */
[----:B------:R-:W-:-:S07]  /*4910*/  LOP3.LUT R0, R3, R0, R4, 0xfe, !PT ;  /* 0x0000000003007212 */ /* 0x000fce00078efe04 */
.L_x_12919:
[----:B------:R-:W-:Y:S05]  /*4920*/  BSYNC B0 ;  /* 0x0000000000007941 */ /* 0x000fea0003800000 */
.L_x_12918:
[----:B------:R-:W-:-:S04]  /*4930*/  FMUL.FTZ R0, R0, 1 ;  /* 0x3f80000000007820 */ /* 0x000fc80000410000 */
[----:B------:R0:W3:Y:S01]  /*4940*/  F2F.F64.F32 R34, R0 ;  /* 0x0000000000227310 */ /* 0x0000e20000201800 */
[----:B------:R-:W-:Y:S05]  /*4950*/  BRA `(.L_x_12903) ;  /* 0x0000000400187947 */ /* 0x000fea0003800000 */
.L_x_12916:
        /* <DEDUP_REMOVED lines=21> */
.L_x_12925:
[----:B------:R-:W-:Y:S05]  /*4ab0*/  BSYNC B1 ;  /* 0x0000000000017941 */ /* 0x000fea0003800000 */
.L_x_12924:
[----:B------:R-:W-:Y:S01]  /*4ac0*/  LEA R3, R0, 0x37800000, 0x17 ;  /* 0x3780000000037811 */ /* 0x000fe200078eb8ff */
[----:B------:R-:W-:-:S05]  /*4ad0*/  IMAD.SHL.U32 R0, R2, 0x200000, RZ ;  /* 0x0020000002007824 */ /* 0x000fca00078e00ff */
[----:B------:R-:W-:-:S07]  /*4ae0*/  LOP3.LUT R0, R3, R0, R4, 0xfe, !PT ;  /* 0x0000000003007212 */ /* 0x000fce00078efe04 */
.L_x_12923:
[----:B------:R-:W-:Y:S05]  /*4af0*/  BSYNC B0 ;  /* 0x0000000000007941 */ /* 0x000fea0003800000 */
.L_x_12922:
[----:B------:R-:W-:-:S04]  /*4b00*/  FMUL.FTZ R0, R0, 1 ;  /* 0x3f80000000007820 */ /* 0x000fc80000410000 */
[----:B------:R0:W3:Y:S01]  /*4b10*/  F2F.F64.F32 R34, R0 ;  /* 0x0000000000227310 */ /* 0x0000e20000201800 */
[----:B------:R-:W-:Y:S05]  /*4b20*/  BRA `(.L_x_12903) ;  /* 0x0000000000a47947 */ /* 0x000fea0003800000 */
.L_x_12915:
        /* <DEDUP_REMOVED lines=14> */
.L_x_12929:
[----:B------:R-:W-:Y:S05]  /*4c10*/  BSYNC B0 ;  /* 0x0000000000007941 */ /* 0x000fea0003800000 */
.L_x_12928:
[----:B------:R-:W-:-:S04]  /*4c20*/  FMUL.FTZ R0, R0, 1 ;  /* 0x3f80000000007820 */ /* 0x000fc80000410000 */
[----:B------:R0:W3:Y:S01]  /*4c30*/  F2F.F64.F32 R34, R0 ;  /* 0x0000000000227310 */ /* 0x0000e20000201800 */
[----:B------:R-:W-:Y:S05]  /*4c40*/  BRA `(.L_x_12903) ;  /* 0x00000000005c7947 */ /* 0x000fea0003800000 */
.L_x_12902:
        /* <DEDUP_REMOVED lines=16> */
.L_x_12930:
[----:B------:R-:W-:Y:S01]  /*4d50*/  CS2R R34, SRZ ;  /* 0x0000000000227805 */ /* 0x000fe2000001ff00 */
[----:B------:R-:W-:Y:S06]  /*4d60*/  BRA `(.L_x_12903) ;  /* 0x0000000000147947 */ /* 0x000fec0003800000 */
.L_x_12927:
[----:B------:R-:W3:Y:S02]  /*4d70*/  LDG.E.64 R34, desc[UR36][R2.64] ;  /* 0x0000002402227981 */ /* 0x000ee4000c1e1b00 */
[----:B---3--:R-:W0:Y:S01]  /*4d80*/  I2F.F64.U64 R34, R34 ;  /* 0x0000002200227312 */ /* 0x008e220000301800 */
[----:B------:R-:W-:Y:S05]  /*4d90*/  BRA `(.L_x_12903) ;  /* 0x0000000000087947 */ /* 0x000fea0003800000 */
.L_x_12926:
[----:B------:R-:W3:Y:S02]  /*4da0*/  LDG.E R2, desc[UR36][R2.64] ;  /* 0x0000002402027981 */ /* 0x000ee4000c1e1900 */
[----:B---3--:R0:W3:Y:S02]  /*4db0*/  I2F.F64.U32 R34, R2 ;  /* 0x0000000200227312 */ /* 0x0080e40000201800 */
.L_x_12903:
[----:B0-----:R-:W0:Y:S01]  /*4dc0*/  LDC.64 R2, c[0x0][0x228] ;  /* 0x00008a00ff027b82 */ /* 0x001e220000000a00 */
        /* <DEDUP_REMOVED lines=18> */
.L_x_12934:
[----:B------:R-:W3:Y:S02]  /*4ef0*/  LDG.E.U8 R2, desc[UR36][R2.64] ;  /* 0x0000002402027981 */ /* 0x000ee4000c1e1100 */
[----:B---3--:R0:W3:Y:S01]  /*4f00*/  I2F.F64.U16 R16, R2 ;  /* 0x0000000200107312 */ /* 0x0080e20000101800 */
[----:B------:R-:W-:Y:S05]  /*4f10*/  BRA `(.L_x_12936) ;  /* 0x0000000c00707947 */ /* 0x000fea0003800000 */
.L_x_12933:
        /* <DEDUP_REMOVED lines=9> */
.L_x_12938:
[----:B------:R-:W3:Y:S02]  /*4fb0*/  LDG.E R2, desc[UR36][R2.64] ;  /* 0x0000002402027981 */ /* 0x000ee4000c1e1900 */
[----:B---3--:R0:W3:Y:S01]  /*4fc0*/  I2F.F64 R16, R2 ;  /* 0x0000000200107312 */ /* 0x0080e20000201c00 */
[----:B------:R-:W-:Y:S05]  /*4fd0*/  BRA `(.L_x_12936) ;  /* 0x0000000c00407947 */ /* 0x000fea0003800000 */
.L_x_12937:
[----:B------:R-:W3:Y:S02]  /*4fe0*/  LDG.E.U16 R2, desc[UR36][R2.64] ;  /* 0x0000002402027981 */ /* 0x000ee4000c1e1500 */
[----:B---3--:R0:W3:Y:S01]  /*4ff0*/  I2F.F64.S16 R16, R2 ;  /* 0x0000000200107312 */ /* 0x0080e20000101c00 */
[----:B------:R-:W-:Y:S05]  /*5000*/  BRA `(.L_x_12936) ;  /* 0x0000000c00347947 */ /* 0x000fea0003800000 */
.L_x_12932:
        /* <DEDUP_REMOVED lines=10> */
.L_x_12940:
[----:B------:R-:W3:Y:S02]  /*50b0*/  LDG.E.U16 R0, desc[UR36][R2.64] ;  /* 0x0000002402007981 */ /* 0x000ee4000c1e1500 */
[----:B---3--:R-:W-:-:S05]  /*50c0*/  HADD2.F32 R0, -RZ, R0.H0_H0 ;  /* 0x20000000ff007230 */ /* 0x008fca0000004100 */
[----:B------:R-:W-:-:S04]  /*50d0*/  FMUL.FTZ R0, R0, 1 ;  /* 0x3f80000000007820 */ /* 0x000fc80000410000 */
[----:B------:R0:W3:Y:S01]  /*50e0*/  F2F.F64.F32 R16, R0 ;  /* 0x0000000000107310 */ /* 0x0000e20000201800 */
[----:B------:R-:W-:Y:S05]  /*50f0*/  BRA `(.L_x_12936) ;  /* 0x0000000800f87947 */ /* 0x000fea0003800000 */
.L_x_12939:
        /* <DEDUP_REMOVED lines=10> */
.L_x_12942:
[----:B------:R-:W3:Y:S02]  /*51a0*/  LDG.E.U16 R2, desc[UR36][R2.64] ;  /* 0x0000002402027981 */ /* 0x000ee4000c1e1500 */
[----:B---3--:R-:W-:-:S05]  /*51b0*/  HADD2.F32 R0, -RZ, R2.H0_H0 ;  /* 0x20000002ff007230 */ /* 0x008fca0000004100 */
[----:B------:R-:W-:-:S04]  /*51c0*/  FMUL.FTZ R0, R0, 1 ;  /* 0x3f80000000007820 */ /* 0x000fc80000410000 */
[----:B------:R0:W3:Y:S01]  /*51d0*/  F2F.F64.F32 R16, R0 ;  /* 0x0000000000107310 */ /* 0x0000e20000201800 */
[----:B------:R-:W-:Y:S05]  /*51e0*/  BRA `(.L_x_12936) ;  /* 0x0000000800bc7947 */ /* 0x000fea0003800000 */
.L_x_12941:
[----:B------:R0:W5:Y:S01]  /*51f0*/  LDG.E.64 R16, desc[UR36][R2.64] ;  /* 0x0000002402107981 */ /* 0x000162000c1e1b00 */
[----:B------:R-:W-:Y:S05]  /*5200*/  BRA `(.L_x_12936) ;  /* 0x0000000800b47947 */ /* 0x000fea0003800000 */
.L_x_12931:
        /* <DEDUP_REMOVED lines=13> */
.L_x_12945:
[----:B------:R0:W5:Y:S01]  /*52e0*/  LDG.E.64 R16, desc[UR36][R2.64] ;  /* 0x0000002402107981 */ /* 0x000162000c1e1b00 */
[----:B------:R-:W-:Y:S05]  /*52f0*/  BRA `(.L_x_12936) ;  /* 0x0000000800787947 */ /* 0x000fea0003800000 */
.L_x_12944:
        /* <DEDUP_REMOVED lines=28> */
.L_x_12947:
        /* <DEDUP_REMOVED lines=15> */
.L_x_12946:
[----:B------:R-:W3:Y:S02]  /*55b0*/  LDG.E.U16 R0, desc[UR36][R2.64] ;  /* 0x0000002402007981 */ /* 0x000ee4000c1e1500 */
[----:B---3--:R-:W-:-:S04]  /*55c0*/  IMAD.U32 R0, R0, 0x10000, RZ ;  /* 0x0001000000007824 */ /* 0x008fc800078e00ff */
[----:B------:R-:W-:-:S04]  /*55d0*/  FMUL.FTZ R0, R0, 1 ;  /* 0x3f80000000007820 */ /* 0x000fc80000410000 */
[----:B------:R0:W3:Y:S01]  /*55e0*/  F2F.F64.F32 R16, R0 ;  /* 0x0000000000107310 */ /* 0x0000e20000201800 */
[----:B------:R-:W-:Y:S05]  /*55f0*/  BRA `(.L_x_12936) ;  /* 0x0000000400b87947 */ /* 0x000fea0003800000 */
.L_x_12943:
        /* <DEDUP_REMOVED lines=11> */
.L_x_12950:
        /* <DEDUP_REMOVED lines=21> */
.L_x_12954:
[----:B------:R-:W-:Y:S05]  /*5800*/  BSYNC B1 ;  /* 0x0000000000017941 */ /* 0x000fea0003800000 */
.L_x_12953:
[----:B------:R-:W-:Y:S01]  /*5810*/  LEA R3, R0, 0x3b800000, 0x17 ;  /* 0x3b80000000037811 */ /* 0x000fe200078eb8ff */
[----:B------:R-:W-:-:S05]  /*5820*/  IMAD.SHL.U32 R0, R2, 0x100000, RZ ;  /* 0x0010000002007824 */ /* 0x000fca00078e00ff */
[----:B------:R-:W-:-:S07]  /*5830*/  LOP3.LUT R0, R3, R0, R4, 0xfe, !PT ;  /* 0x0000000003007212 */ /* 0x000fce00078efe04 */
.L_x_12952:
[----:B------:R-:W-:Y:S05]  /*5840*/  BSYNC B0 ;  /* 0x0000000000007941 */ /* 0x000fea0003800000 */
.L_x_12951:
[----:B------:R-:W-:-:S04]  /*5850*/  FMUL.FTZ R0, R0, 1 ;  /* 0x3f80000000007820 */ /* 0x000fc80000410000 */
[----:B------:R0:W3:Y:S01]  /*5860*/  F2F.F64.F32 R16, R0 ;  /* 0x0000000000107310 */ /* 0x0000e20000201800 */
[----:B------:R-:W-:Y:S05]  /*5870*/  BRA `(.L_x_12936) ;  /* 0x0000000400187947 */ /* 0x000fea0003800000 */
.L_x_12949:
        /* <DEDUP_REMOVED lines=21> */
.L_x_12958:
[----:B------:R-:W-:Y:S05]  /*59d0*/  BSYNC B1 ;  /* 0x0000000000017941 */ /* 0x000fea0003800000 */
.L_x_12957:
[----:B------:R-:W-:Y:S01]  /*59e0*/  LEA R3, R0, 0x37800000, 0x17 ;  /* 0x3780000000037811 */ /* 0x000fe200078eb8ff */
[----:B------:R-:W-:-:S05]  /*59f0*/  IMAD.SHL.U32 R0, R2, 0x200000, RZ ;  /* 0x0020000002007824 */ /* 0x000fca00078e00ff */
[----:B------:R-:W-:-:S07]  /*5a00*/  LOP3.LUT R0, R3, R0, R4, 0xfe, !PT ;  /* 0x0000000003007212 */ /* 0x000fce00078efe04 */
.L_x_12956:
[----:B------:R-:W-:Y:S05]  /*5a10*/  BSYNC B0 ;  /* 0x0000000000007941 */ /* 0x000fea0003800000 */
.L_x_12955:
[----:B------:R-:W-:-:S04]  /*5a20*/  FMUL.FTZ R0, R0, 1 ;  /* 0x3f80000000007820 */ /* 0x000fc80000410000 */
[----:B------:R0:W3:Y:S01]  /*5a30*/  F2F.F64.F32 R16, R0 ;  /* 0x0000000000107310 */ /* 0x0000e20000201800 */
[----:B------:R-:W-:Y:S05]  /*5a40*/  BRA `(.L_x_12936) ;  /* 0x0000000000a47947 */ /* 0x000fea0003800000 */
.L_x_12948:
        /* <DEDUP_REMOVED lines=14> */
.L_x_12962:
[----:B------:R-:W-:Y:S05]  /*5b30*/  BSYNC B0 ;  /* 0x0000000000007941 */ /* 0x000fea0003800000 */
.L_x_12961:
[----:B------:R-:W-:-:S04]  /*5b40*/  FMUL.FTZ R0, R0, 1 ;  /* 0x3f80000000007820 */ /* 0x000fc80000410000 */
[----:B------:R0:W3:Y:S01]  /*5b50*/  F2F.F64.F32 R16, R0 ;  /* 0x0000000000107310 */ /* 0x0000e20000201800 */
[----:B------:R-:W-:Y:S05]  /*5b60*/  BRA `(.L_x_12936) ;  /* 0x00000000005c7947 */ /* 0x000fea0003800000 */
.L_x_12935:
        /* <DEDUP_REMOVED lines=16> */
.L_x_12963:
[----:B------:R-:W-:Y:S01]  /*5c70*/  CS2R R16, SRZ ;  /* 0x0000000000107805 */ /* 0x000fe2000001ff00 */
[----:B------:R-:W-:Y:S06]  /*5c80*/  BRA `(.L_x_12936) ;  /* 0x0000000000147947 */ /* 0x000fec0003800000 */
.L_x_12960:
[----:B------:R-:W3:Y:S02]  /*5c90*/  LDG.E.64 R16, desc[UR36][R2.64] ;  /* 0x0000002402107981 */ /* 0x000ee4000c1e1b00 */
[----:B---3--:R-:W0:Y:S01]  /*5ca0*/  I2F.F64.U64 R16, R16 ;  /* 0x0000001000107312 */ /* 0x008e220000301800 */
[----:B------:R-:W-:Y:S05]  /*5cb0*/  BRA `(.L_x_12936) ;  /* 0x0000000000087947 */ /* 0x000fea0003800000 */
.L_x_12959:
[----:B------:R-:W3:Y:S02]  /*5cc0*/  LDG.E R2, desc[UR36][R2.64] ;  /* 0x0000002402027981 */ /* 0x000ee4000c1e1900 */
[----:B---3--:R0:W3:Y:S02]  /*5cd0*/  I2F.F64.U32 R16, R2 ;  /* 0x0000000200107312 */ /* 0x0080e40000201800 */
.L_x_12936:
[----:B------:R-:W-:-:S07]  /*5ce0*/  VIADD R32, R32, 0x80 ;  /* 0x0000008020207836 */ /* 0x000fce0000000000 */
.L_x_12897:
[----:B------:R-:W-:Y:S05]  /*5cf0*/  BSYNC B6 ;  /* 0x0000000000067941 */ /* 0x000fea0003800000 */
.L_x_12896:
        /* <DEDUP_REMOVED lines=24> */
.L_x_12969:
[----:B------:R-:W3:Y:S02]  /*5e80*/  LDG.E.U8 R2, desc[UR36][R2.64] ;  /* 0x0000002402027981 */ /* 0x000ee4000c1e1100 */
[----:B---3--:R0:W3:Y:S01]  /*5e90*/  I2F.F64.U16 R30, R2 ;  /* 0x00000002001e7312 */ /* 0x0080e20000101800 */
[----:B------:R-:W-:Y:S05]  /*5ea0*/  BRA `(.L_x_12971) ;  /* 0x0000000c00707947 */ /* 0x000fea0003800000 */
.L_x_12968:
        /* <DEDUP_REMOVED lines=9> */
.L_x_12973:
[----:B------:R-:W3:Y:S02]  /*5f40*/  LDG.E R2, desc[UR36][R2.64] ;  /* 0x0000002402027981 */ /* 0x000ee4000c1e1900 */
[----:B---3--:R0:W3:Y:S01]  /*5f50*/  I2F.F64 R30, R2 ;  /* 0x00000002001e7312 */ /* 0x0080e20000201c00 */
[----:B------:R-:W-:Y:S05]  /*5f60*/  BRA `(.L_x_12971) ;  /* 0x0000000c00407947 */ /* 0x000fea0003800000 */
.L_x_12972:
[----:B------:R-:W3:Y:S02]  /*5f70*/  LDG.E.U16 R2, desc[UR36][R2.64] ;  /* 0x0000002402027981 */ /* 0x000ee4000c1e1500 */
[----:B---3--:R0:W3:Y:S01]  /*5f80*/  I2F.F64.S16 R30, R2 ;  /* 0x00000002001e7312 */ /* 0x0080e20000101c00 */
[----:B------:R-:W-:Y:S05]  /*5f90*/  BRA `(.L_x_12971) ;  /* 0x0000000c00347947 */ /* 0x000fea0003800000 */
.L_x_12967:
        /* <DEDUP_REMOVED lines=10> */
.L_x_12975:
[----:B------:R-:W3:Y:S02]  /*6040*/  LDG.E.U16 R0, desc[UR36][R2.64] ;  /* 0x0000002402007981 */ /* 0x000ee4000c1e1500 */
[----:B---3--:R-:W-:-:S05]  /*6050*/  HADD2.F32 R0, -RZ, R0.H0_H0 ;  /* 0x20000000ff007230 */ /* 0x008fca0000004100 */
[----:B------:R-:W-:-:S04]  /*6060*/  FMUL.FTZ R0, R0, 1 ;  /* 0x3f80000000007820 */ /* 0x000fc80000410000 */
[----:B------:R0:W3:Y:S01]  /*6070*/  F2F.F64.F32 R30, R0 ;  /* 0x00000000001e7310 */ /* 0x0000e20000201800 */
[----:B------:R-:W-:Y:S05]  /*6080*/  BRA `(.L_x_12971) ;  /* 0x0000000800f87947 */ /* 0x000fea0003800000 */
.L_x_12974:
        /* <DEDUP_REMOVED lines=10> */
.L_x_12977:
[----:B------:R-:W3:Y:S02]  /*6130*/  LDG.E.U16 R2, desc[UR36][R2.64] ;  /* 0x0000002402027981 */ /* 0x000ee4000c1e1500 */
[----:B---3--:R-:W-:-:S05]  /*6140*/  HADD2.F32 R0, -RZ, R2.H0_H0 ;  /* 0x20000002ff007230 */ /* 0x008fca0000004100 */
[----:B------:R-:W-:-:S04]  /*6150*/  FMUL.FTZ R0, R0, 1 ;  /* 0x3f80000000007820 */ /* 0x000fc80000410000 */
[----:B------:R0:W3:Y:S01]  /*6160*/  F2F.F64.F32 R30, R0 ;  /* 0x00000000001e7310 */ /* 0x0000e20000201800 */
[----:B------:R-:W-:Y:S05]  /*6170*/  BRA `(.L_x_12971) ;  /* 0x0000000800bc7947 */ /* 0x000fea0003800000 */
.L_x_12976:
[----:B------:R0:W5:Y:S01]  /*6180*/  LDG.E.64 R30, desc[UR36][R2.64] ;  /* 0x00000024021e7981 */ /* 0x000162000c1e1b00 */
[----:B------:R-:W-:Y:S05]  /*6190*/  BRA `(.L_x_12971) ;  /* 0x0000000800b47947 */ /* 0x000fea0003800000 */
.L_x_12966:
        /* <DEDUP_REMOVED lines=13> */
.L_x_12980:
[----:B------:R0:W5:Y:S01]  /*6270*/  LDG.E.64 R30, desc[UR36][R2.64] ;  /* 0x00000024021e7981 */ /* 0x000162000c1e1b00 */
[----:B------:R-:W-:Y:S05]  /*6280*/  BRA `(.L_x_12971) ;  /* 0x0000000800787947 */ /* 0x000fea0003800000 */
.L_x_12979:
        /* <DEDUP_REMOVED lines=28> */
.L_x_12982:
        /* <DEDUP_REMOVED lines=15> */
.L_x_12981:
[----:B------:R-:W3:Y:S02]  /*6540*/  LDG.E.U16 R0, desc[UR36][R2.64] ;  /* 0x0000002402007981 */ /* 0x000ee4000c1e1500 */
[----:B---3--:R-:W-:-:S04]  /*6550*/  IMAD.U32 R0, R0, 0x10000, RZ ;  /* 0x0001000000007824 */ /* 0x008fc800078e00ff */
[----:B------:R-:W-:-:S04]  /*6560*/  FMUL.FTZ R0, R0, 1 ;  /* 0x3f80000000007820 */ /* 0x000fc80000410000 */
[----:B------:R0:W3:Y:S01]  /*6570*/  F2F.F64.F32 R30, R0 ;  /* 0x00000000001e7310 */ /* 0x0000e20000201800 */
[----:B------:R-:W-:Y:S05]  /*6580*/  BRA `(.L_x_12971) ;  /* 0x0000000400b87947 */ /* 0x000fea0003800000 */
.L_x_12978:
        /* <DEDUP_REMOVED lines=11> */
.L_x_12985:
        /* <DEDUP_REMOVED lines=21> */
.L_x_12989:
[----:B------:R-:W-:Y:S05]  /*6790*/  BSYNC B1 ;  /* 0x0000000000017941 */ /* 0x000fea0003800000 */
.L_x_12988:
[----:B------:R-:W-:Y:S01]  /*67a0*/  LEA R3, R0, 0x3b800000, 0x17 ;  /* 0x3b80000000037811 */ /* 0x000fe200078eb8ff */
[----:B------:R-:W-:-:S05]  /*67b0*/  IMAD.SHL.U32 R0, R2, 0x100000, RZ ;  /* 0x0010000002007824 */ /* 0x000fca00078e00ff */
[----:B------:R-:W-:-:S07]  /*67c0*/  LOP3.LUT R0, R3, R0, R4, 0xfe, !PT ;  /* 0x0000000003007212 */ /* 0x000fce00078efe04 */
.L_x_12987:
[----:B------:R-:W-:Y:S05]  /*67d0*/  BSYNC B0 ;  /* 0x0000000000007941 */ /* 0x000fea0003800000 */
.L_x_12986:
[----:B------:R-:W-:-:S04]  /*67e0*/  FMUL.FTZ R0, R0, 1 ;  /* 0x3f80000000007820 */ /* 0x000fc80000410000 */
[----:B------:R0:W3:Y:S01]  /*67f0*/  F2F.F64.F32 R30, R0 ;  /* 0x00000000001e7310 */ /* 0x0000e20000201800 */
[----:B------:R-:W-:Y:S05]  /*6800*/  BRA `(.L_x_12971) ;  /* 0x0000000400187947 */ /* 0x000fea0003800000 */
.L_x_12984:
        /* <DEDUP_REMOVED lines=21> */
.L_x_12993:
[----:B------:R-:W-:Y:S05]  /*6960*/  BSYNC B1 ;  /* 0x0000000000017941 */ /* 0x000fea0003800000 */
.L_x_12992:
[----:B------:R-:W-:Y:S01]  /*6970*/  LEA R3, R0, 0x37800000, 0x17 ;  /* 0x3780000000037811 */ /* 0x000fe200078eb8ff */
[----:B------:R-:W-:-:S05]  /*6980*/  IMAD.SHL.U32 R0, R2, 0x200000, RZ ;  /* 0x0020000002007824 */ /* 0x000fca00078e00ff */
[----:B------:R-:W-:-:S07]  /*6990*/  LOP3.LUT R0, R3, R0, R4, 0xfe, !PT ;  /* 0x0000000003007212 */ /* 0x000fce00078efe04 */
.L_x_12991:
[----:B------:R-:W-:Y:S05]  /*69a0*/  BSYNC B0 ;  /* 0x0000000000007941 */ /* 0x000fea0003800000 */
.L_x_12990:
[----:B------:R-:W-:-:S04]  /*69b0*/  FMUL.FTZ R0, R0, 1 ;  /* 0x3f80000000007820 */ /* 0x000fc80000410000 */
[----:B------:R0:W3:Y:S01]  /*69c0*/  F2F.F64.F32 R30, R0 ;  /* 0x00000000001e7310 */ /* 0x0000e20000201800 */
[----:B------:R-:W-:Y:S05]  /*69d0*/  BRA `(.L_x_12971) ;  /* 0x0000000000a47947 */ /* 0x000fea0003800000 */
.L_x_12983:
        /* <DEDUP_REMOVED lines=14> */
.L_x_12997:
[----:B------:R-:W-:Y:S05]  /*6ac0*/  BSYNC B0 ;  /* 0x0000000000007941 */ /* 0x000fea0003800000 */
.L_x_12996:
[----:B------:R-:W-:-:S04]  /*6ad0*/  FMUL.FTZ R0, R0, 1 ;  /* 0x3f80000000007820 */ /* 0x000fc80000410000 */
[----:B------:R0:W3:Y:S01]  /*6ae0*/  F2F.F64.F32 R30, R0 ;  /* 0x00000000001e7310 */ /* 0x0000e20000201800 */
[----:B------:R-:W-:Y:S05]  /*6af0*/  BRA `(.L_x_12971) ;  /* 0x00000000005c7947 */ /* 0x000fea0003800000 */
.L_x_12970:
        /* <DEDUP_REMOVED lines=16> */
.L_x_12998:
[----:B------:R-:W-:Y:S01]  /*6c00*/  CS2R R30, SRZ ;  /* 0x00000000001e7805 */ /* 0x000fe2000001ff00 */
[----:B------:R-:W-:Y:S06]  /*6c10*/  BRA `(.L_x_12971) ;  /* 0x0000000000147947 */ /* 0x000fec0003800000 */
.L_x_12995:
[----:B------:R-:W3:Y:S02]  /*6c20*/  LDG.E.64 R30, desc[UR36][R2.64] ;  /* 0x00000024021e7981 */ /* 0x000ee4000c1e1b00 */
[----:B---3--:R-:W0:Y:S01]  /*6c30*/  I2F.F64.U64 R30, R30 ;  /* 0x0000001e001e7312 */ /* 0x008e220000301800 */
[----:B------:R-:W-:Y:S05]  /*6c40*/  BRA `(.L_x_12971) ;  /* 0x0000000000087947 */ /* 0x000fea0003800000 */
.L_x_12994:
[----:B------:R-:W3:Y:S02]  /*6c50*/  LDG.E R2, desc[UR36][R2.64] ;  /* 0x0000002402027981 */ /* 0x000ee4000c1e1900 */
[----:B---3--:R0:W3:Y:S02]  /*6c60*/  I2F.F64.U32 R30, R2 ;  /* 0x00000002001e7312 */ /* 0x0080e40000201800 */
.L_x_12971:
        /* <DEDUP_REMOVED lines=19> */
.L_x_13002:
[----:B------:R-:W2:Y:S02]  /*6da0*/  LDG.E.U8 R2, desc[UR36][R2.64] ;  /* 0x0000002402027981 */ /* 0x000ea4000c1e1100 */
[----:B--2---:R0:W2:Y:S01]  /*6db0*/  I2F.F64.U16 R24, R2 ;  /* 0x0000000200187312 */ /* 0x0040a20000101800 */
[----:B------:R-:W-:Y:S05]  /*6dc0*/  BRA `(.L_x_12965) ;  /* 0x0000000c006c7947 */ /* 0x000fea0003800000 */
.L_x_13001:
        /* <DEDUP_REMOVED lines=9> */
.L_x_13005:
[----:B------:R-:W2:Y:S02]  /*6e60*/  LDG.E R2, desc[UR36][R2.64] ;  /* 0x0000002402027981 */ /* 0x000ea4000c1e1900 */
[----:B--2---:R0:W2:Y:S01]  /*6e70*/  I2F.F64 R24, R2 ;  /* 0x0000000200187312 */ /* 0x0040a20000201c00 */
[----:B------:R-:W-:Y:S05]  /*6e80*/  BRA `(.L_x_12965) ;  /* 0x0000000c003c7947 */ /* 0x000fea0003800000 */
.L_x_13004:
[----:B------:R-:W2:Y:S02]  /*6e90*/  LDG.E.U16 R2, desc[UR36][R2.64] ;  /* 0x0000002402027981 */ /* 0x000ea4000c1e1500 */
[----:B--2---:R0:W2:Y:S01]  /*6ea0*/  I2F.F64.S16 R24, R2 ;  /* 0x0000000200187312 */ /* 0x0040a20000101c00 */
[----:B------:R-:W-:Y:S05]  /*6eb0*/  BRA `(.L_x_12965) ;  /* 0x0000000c00307947 */ /* 0x000fea0003800000 */
.L_x_13000:
        /* <DEDUP_REMOVED lines=10> */
.L_x_13007:
[----:B------:R-:W2:Y:S02]  /*6f60*/  LDG.E.U16 R0, desc[UR36][R2.64] ;  /* 0x0000002402007981 */ /* 0x000ea4000c1e1500 */
[----:B--2---:R-:W-:-:S05]  /*6f70*/  HADD2.F32 R0, -RZ, R0.H0_H0 ;  /* 0x20000000ff007230 */ /* 0x004fca0000004100 */
[----:B------:R-:W-:-:S04]  /*6f80*/  FMUL.FTZ R0, R0, 1 ;  /* 0x3f80000000007820 */ /* 0x000fc80000410000 */
[----:B------:R0:W2:Y:S01]  /*6f90*/  F2F.F64.F32 R24, R0 ;  /* 0x0000000000187310 */ /* 0x0000a20000201800 */
[----:B------:R-:W-:Y:S05]  /*6fa0*/  BRA `(.L_x_12965) ;  /* 0x0000000800f47947 */ /* 0x000fea0003800000 */
.L_x_13006:
        /* <DEDUP_REMOVED lines=10> */
.L_x_13009:
[----:B------:R-:W2:Y:S02]  /*7050*/  LDG.E.U16 R2, desc[UR36][R2.64] ;  /* 0x0000002402027981 */ /* 0x000ea4000c1e1500 */
[----:B--2---:R-:W-:-:S05]  /*7060*/  HADD2.F32 R0, -RZ, R2.H0_H0 ;  /* 0x20000002ff007230 */ /* 0x004fca0000004100 */
[----:B------:R-:W-:-:S04]  /*7070*/  FMUL.FTZ R0, R0, 1 ;  /* 0x3f80000000007820 */ /* 0x000fc80000410000 */
[----:B------:R0:W2:Y:S01]  /*7080*/  F2F.F64.F32 R24, R0 ;  /* 0x0000000000187310 */ /* 0x0000a20000201800 */
[----:B------:R-:W-:Y:S05]  /*7090*/  BRA `(.L_x_12965) ;  /* 0x0000000800b87947 */ /* 0x000fea0003800000 */
.L_x_13008:
[----:B------:R0:W5:Y:S01]  /*70a0*/  LDG.E.64 R24, desc[UR36][R2.64] ;  /* 0x0000002402187981 */ /* 0x000162000c1e1b00 */
[----:B------:R-:W-:Y:S05]  /*70b0*/  BRA `(.L_x_12965) ;  /* 0x0000000800b07947 */ /* 0x000fea0003800000 */
.L_x_12999:
        /* <DEDUP_REMOVED lines=13> */
.L_x_13012:
[----:B------:R0:W5:Y:S01]  /*7190*/  LDG.E.64 R24, desc[UR36][R2.64] ;  /* 0x0000002402187981 */ /* 0x000162000c1e1b00 */
[----:B------:R-:W-:Y:S05]  /*71a0*/  BRA `(.L_x_12965) ;  /* 0x0000000800747947 */ /* 0x000fea0003800000 */
.L_x_13011:
        /* <DEDUP_REMOVED lines=28> */
.L_x_13014:
        /* <DEDUP_REMOVED lines=15> */
.L_x_13013:
[----:B------:R-:W2:Y:S02]  /*7460*/  LDG.E.U16 R0, desc[UR36][R2.64] ;  /* 0x0000002402007981 */ /* 0x000ea4000c1e1500 */
[----:B--2---:R-:W-:-:S04]  /*7470*/  IMAD.U32 R0, R0, 0x10000, RZ ;  /* 0x0001000000007824 */ /* 0x004fc800078e00ff */
[----:B------:R-:W-:-:S04]  /*7480*/  FMUL.FTZ R0, R0, 1 ;  /* 0x3f80000000007820 */ /* 0x000fc80000410000 */
[----:B------:R0:W2:Y:S01]  /*7490*/  F2F.F64.F32 R24, R0 ;  /* 0x0000000000187310 */ /* 0x0000a20000201800 */
[----:B------:R-:W-:Y:S05]  /*74a0*/  BRA `(.L_x_12965) ;  /* 0x0000000400b47947 */ /* 0x000fea0003800000 */
.L_x_13010:
        /* <DEDUP_REMOVED lines=11> */
.L_x_13017:
        /* <DEDUP_REMOVED lines=21> */
.L_x_13021:
[----:B------:R-:W-:Y:S05]  /*76b0*/  BSYNC B1 ;  /* 0x0000000000017941 */ /* 0x000fea0003800000 */
.L_x_13020:
[----:B------:R-:W-:Y:S01]  /*76c0*/  LEA R3, R0, 0x3b800000, 0x17 ;  /* 0x3b80000000037811 */ /* 0x000fe200078eb8ff */
[----:B------:R-:W-:-:S05]  /*76d0*/  IMAD.SHL.U32 R0, R2, 0x100000, RZ ;  /* 0x0010000002007824 */ /* 0x000fca00078e00ff */
[----:B------:R-:W-:-:S07]  /*76e0*/  LOP3.LUT R0, R3, R0, R4, 0xfe, !PT ;  /* 0x0000000003007212 */ /* 0x000fce00078efe04 */
.L_x_13019:
[----:B------:R-:W-:Y:S05]  /*76f0*/  BSYNC B0 ;  /* 0x0000000000007941 */ /* 0x000fea0003800000 */
.L_x_13018:
[----:B------:R-:W-:-:S04]  /*7700*/  FMUL.FTZ R0, R0, 1 ;  /* 0x3f80000000007820 */ /* 0x000fc80000410000 */
[----:B------:R0:W2:Y:S01]  /*7710*/  F2F.F64.F32 R24, R0 ;  /* 0x0000000000187310 */ /* 0x0000a20000201800 */
[----:B------:R-:W-:Y:S05]  /*7720*/  BRA `(.L_x_12965) ;  /* 0x0000000400147947 */ /* 0x000fea0003800000 */
.L_x_13016:
        /* <DEDUP_REMOVED lines=21> */
.L_x_13025:
[----:B------:R-:W-:Y:S05]  /*7880*/  BSYNC B1 ;  /* 0x0000000000017941 */ /* 0x000fea0003800000 */
.L_x_13024:
[----:B------:R-:W-:Y:S01]  /*7890*/  LEA R3, R0, 0x37800000, 0x17 ;  /* 0x3780000000037811 */ /* 0x000fe200078eb8ff */
[----:B------:R-:W-:-:S05]  /*78a0*/  IMAD.SHL.U32 R0, R2, 0x200000, RZ ;  /* 0x0020000002007824 */ /* 0x000fca00078e00ff */
[----:B------:R-:W-:-:S07]  /*78b0*/  LOP3.LUT R0, R3, R0, R4, 0xfe, !PT ;  /* 0x0000000003007212 */ /* 0x000fce00078efe04 */
.L_x_13023:
[----:B------:R-:W-:Y:S05]  /*78c0*/  BSYNC B0 ;  /* 0x0000000000007941 */ /* 0x000fea0003800000 */
.L_x_13022:
[----:B------:R-:W-:-:S04]  /*78d0*/  FMUL.FTZ R0, R0, 1 ;  /* 0x3f80000000007820 */ /* 0x000fc80000410000 */
[----:B------:R0:W2:Y:S01]  /*78e0*/  F2F.F64.F32 R24, R0 ;  /* 0x0000000000187310 */ /* 0x0000a20000201800 */
[----:B------:R-:W-:Y:S05]  /*78f0*/  BRA `(.L_x_12965) ;  /* 0x0000000000a07947 */ /* 0x000fea0003800000 */
.L_x_13015:
        /* <DEDUP_REMOVED lines=14> */
.L_x_13029:
[----:B------:R-:W-:Y:S05]  /*79e0*/  BSYNC B0 ;  /* 0x0000000000007941 */ /* 0x000fea0003800000 */
.L_x_13028:
[----:B------:R-:W-:-:S04]  /*79f0*/  FMUL.FTZ R0, R0, 1 ;  /* 0x3f80000000007820 */ /* 0x000fc80000410000 */
[----:B------:R0:W2:Y:S01]  /*7a00*/  F2F.F64.F32 R24, R0 ;  /* 0x0000000000187310 */ /* 0x0000a20000201800 */
[----:B------:R-:W-:Y:S05]  /*7a10*/  BRA `(.L_x_12965) ;  /* 0x0000000000587947 */ /* 0x000fea0003800000 */
.L_x_13003:
        /* <DEDUP_REMOVED lines=16> */
.L_x_13030:
[----:B------:R-:W-:Y:S05]  /*7b20*/  BRA `(.L_x_12965) ;  /* 0x0000000000147947 */ /* 0x000fea0003800000 */
.L_x_13027:
[----:B------:R-:W2:Y:S02]  /*7b30*/  LDG.E.64 R24, desc[UR36][R2.64] ;  /* 0x0000002402187981 */ /* 0x000ea4000c1e1b00 */
[----:B--2---:R-:W0:Y:S01]  /*7b40*/  I2F.F64.U64 R24, R24 ;  /* 0x0000001800187312 */ /* 0x004e220000301800 */
[----:B------:R-:W-:Y:S05]  /*7b50*/  BRA `(.L_x_12965) ;  /* 0x0000000000087947 */ /* 0x000fea0003800000 */
.L_x_13026:
[----:B------:R-:W2:Y:S02]  /*7b60*/  LDG.E R2, desc[UR36][R2.64] ;  /* 0x0000002402027981 */ /* 0x000ea4000c1e1900 */
[----:B--2---:R0:W2:Y:S02]  /*7b70*/  I2F.F64.U32 R24, R2 ;  /* 0x0000000200187312 */ /* 0x0040a40000201800 */
.L_x_12965:
[----:B------:R-:W-:Y:S05]  /*7b80*/  BSYNC B6 ;  /* 0x0000000000067941 */ /* 0x000fea0003800000 */
.L_x_12964:
[----:B0-----:R-:W0:Y:S01]  /*7b90*/  S2R R3, SR_CTAID.X ;  /* 0x0000000000037919 */ /* 0x001e220000002500 */
[----:B------:R-:W0:Y:S01]  /*7ba0*/  LDC R4, c[0x0][0x210] ;  /* 0x00008400ff047b82 */ /* 0x000e220000000800 */
[----:B------:R-:W-:Y:S01]  /*7bb0*/  BSSY B0, `(.L_x_13031) ;  /* 0x000015b000007945 */ /* 0x000fe20003800000 */
[----:B------:R-:W1:Y:S01]  /*7bc0*/  S2R R0, SR_TID.X ;  /* 0x0000000000007919 */ /* 0x000e620000002100 */
[----:B0-----:R-:W-:-:S05]  /*7bd0*/  IMAD R3, R3, -0x200, R4 ;  /* 0xfffffe0003037824 */ /* 0x001fca00078e0204 */
[----:B-1----:R-:W-:-:S13]  /*7be0*/  ISETP.GE.AND P0, PT, R0, R3, PT ;  /* 0x000000030000720c */ /* 0x002fda0003f06270 */
[----:B------:R-:W-:Y:S05]  /*7bf0*/  @P0 BRA `(.L_x_13032) ;  /* 0x0000001400580947 */ /* 0x000fea0003800000 */
[----:B----45:R-:W-:-:S14]  /*7c00*/  DSETP.NEU.AND P0, PT, R22, RZ, PT ;  /* 0x000000ff1600722a */ /* 0x030fdc0003f0d000 */
[----:B------:R-:W-:Y:S05]  /*7c10*/  @P0 BRA `(.L_x_13033) ;  /* 0x0000000000640947 */ /* 0x000fea0003800000 */
[----:B------:R-:W0:Y:S01]  /*7c20*/  MUFU.RCP64H R3, R23 ;  /* 0x0000001700037308 */ /* 0x000e220000001800 */
[----:B---3--:R-:W-:Y:S01]  /*7c30*/  IMAD.MOV.U32 R2, RZ, RZ, 0x1 ;  /* 0x00000001ff027424 */ /* 0x008fe200078e00ff */
        /* <DEDUP_REMOVED lines=18> */
[----:B--2---:R-:W-:Y:S05]  /*7d60*/  CALL.REL.NOINC `($__internal_1_$__cuda_sm20_div_rn_f64_full) ;  /* 0x0000009c00947944 */ /* 0x004fea0003c00000 */
.L_x_13035:
[----:B------:R-:W-:Y:S05]  /*7d70*/  BSYNC B2 ;  /* 0x0000000000027941 */ /* 0x000fea0003800000 */
.L_x_13034:
[----:B------:R-:W-:Y:S02]  /*7d80*/  IMAD.MOV.U32 R4, RZ, RZ, R2 ;  /* 0x000000ffff047224 */ /* 0x000fe400078e0002 */
[----:B------:R-:W-:Y:S01]  /*7d90*/  IMAD.MOV.U32 R5, RZ, RZ, R3 ;  /* 0x000000ffff057224 */ /* 0x000fe200078e0003 */
[----:B------:R-:W-:Y:S06]  /*7da0*/  BRA `(.L_x_13032) ;  /* 0x0000001000ec7947 */ /* 0x000fec0003800000 */
.L_x_13033:
[----:B------:R-:W-:Y:S01]  /*7db0*/  LOP3.LUT R3, R23, 0x7fffffff, RZ, 0xc0, !PT ;  /* 0x7fffffff17037812 */ /* 0x000fe200078ec0ff */
[----:B------:R-:W-:Y:S01]  /*7dc0*/  BSSY B1, `(.L_x_13036) ;  /* 0x00000fc000017945 */ /* 0x000fe20003800000 */
[----:B------:R-:W-:Y:S01]  /*7dd0*/  LOP3.LUT R7, R27, 0x7fffffff, RZ, 0xc0, !PT ;  /* 0x7fffffff1b077812 */ /* 0x000fe200078ec0ff */
[----:B---3--:R-:W-:Y:S01]  /*7de0*/  IMAD.MOV.U32 R2, RZ, RZ, R22 ;  /* 0x000000ffff027224 */ /* 0x008fe200078e0016 */
        /* <DEDUP_REMOVED lines=20> */
[C---:B------:R-:W-:Y:S02]  /*7f30*/  @!P1 LEA.HI R0, R3.reuse, 0xffffffca, RZ, 0xc ;  /* 0xffffffca03009811 */ /* 0x040fe400078f60ff */
[----:B------:R-:W-:Y:S02]  /*7f40*/  LOP3.LUT R5, RZ, R11, RZ, 0x33, !PT ;  /* 0x0000000bff057212 */ /* 0x000fe400078e33ff */
[----:B------:R-:W-:Y:S02]  /*7f50*/  LOP3.LUT R8, R3, 0xfffff, RZ, 0xc0, !PT ;  /* 0x000fffff03087812 */ /* 0x000fe400078ec0ff */
[----:B------:R-:W-:Y:S02]  /*7f60*/  VIADDMNMX R4, R0, R5, 0xffffffff, !PT ;  /* 0xffffffff00047446 */ /* 0x000fe40007800105 */
        /* <DEDUP_REMOVED lines=9> */
.L_x_13042:
        /* <DEDUP_REMOVED lines=12> */
.L_x_13041:
[----:B------:R-:W-:-:S07]  /*80c0*/  IMAD.MOV.U32 R4, RZ, RZ, R10 ;  /* 0x000000ffff047224 */ /* 0x000fce00078e000a */
.L_x_13040:
[----:B------:R-:W-:Y:S05]  /*80d0*/  BSYNC B2 ;  /* 0x0000000000027941 */ /* 0x000fea0003800000 */
.L_x_13039:
        /* <DEDUP_REMOVED lines=12> */
[----:B------:R-:W-:-:S07]  /*81a0*/  IMAD.MOV.U32 R4, RZ, RZ, R10 ;  /* 0x000000ffff047224 */ /* 0x000fce00078e000a */
.L_x_13048:
        /* <DEDUP_REMOVED lines=33> */
.L_x_13047:
[----:B------:R-:W-:-:S07]  /*83c0*/  IMAD.MOV.U32 R4, RZ, RZ, R10 ;  /* 0x000000ffff047224 */ /* 0x000fce00078e000a */
.L_x_13046:
[----:B------:R-:W-:Y:S05]  /*83d0*/  BSYNC B3 ;  /* 0x0000000000037941 */ /* 0x000fea0003800000 */
.L_x_13045:
[----:B------:R-:W-:-:S13]  /*83e0*/  ISETP.GE.U32.AND P0, PT, R9, 0xc, PT ;  /* 0x0000000c0900780c */ /* 0x000fda0003f06070 */
[----:B------:R-:W-:Y:S05]  /*83f0*/  @!P0 BRA `(.L_x_13044) ;  /* 0x0000000400e08947 */ /* 0x000fea0003800000 */
[----:B------:R-:W-:Y:S01]  /*8400*/  BSSY B3, `(.L_x_13049) ;  /* 0x0000075000037945 */ /* 0x000fe20003800000 */
[----:B------:R-:W-:-:S07]  /*8410*/  VIADD R4, R7, 0x10 ;  /* 0x0000001007047836 */ /* 0x000fce0000000000 */
.L_x_13050:
[----:B------:R-:W-:Y:S01]  /*8420*/  IADD3 R7, P0, -R2, R6, RZ ;  /* 0x0000000602077210 */ /* 0x000fe20007f1e1ff */
[----:B------:R-:W-:-:S04]  /*8430*/  VIADD R4, R4, 0xfffffff0 ;  /* 0xfffffff004047836 */ /* 0x000fc80000000000 */
[----:B------:R-:W-:Y:S01]  /*8440*/  IMAD.X R10, R5, 0x1, ~R8, P0 ;  /* 0x00000001050a7824 */ /* 0x000fe200000e0e08 */
[----:B------:R-:W-:-:S04]  /*8450*/  ISETP.GT.AND P1, PT, R4, 0xf, PT ;  /* 0x0000000f0400780c */ /* 0x000fc80003f24270 */
        /* <DEDUP_REMOVED lines=112> */
.L_x_13049:
[----:B------:R-:W-:Y:S02]  /*8b60*/  IMAD.MOV.U32 R4, RZ, RZ, R7 ;  /* 0x000000ffff047224 */ /* 0x000fe400078e0007 */
[----:B------:R-:W-:-:S07]  /*8b70*/  IMAD.MOV.U32 R11, RZ, RZ, R10 ;  /* 0x000000ffff0b7224 */ /* 0x000fce00078e000a */
.L_x_13044:
[----:B------:R-:W-:Y:S05]  /*8b80*/  BSYNC B2 ;  /* 0x0000000000027941 */ /* 0x000fea0003800000 */
.L_x_13043:
[----:B------:R-:W-:Y:S01]  /*8b90*/  LOP3.LUT R5, R11, 0x7fffffff, RZ, 0xc0, !PT ;  /* 0x7fffffff0b057812 */ /* 0x000fe200078ec0ff */
[----:B------:R-:W-:Y:S01]  /*8ba0*/  BSSY B2, `(.L_x_13051) ;  /* 0x0000013000027945 */ /* 0x000fe20003800000 */
[----:B------:R-:W-:Y:S01]  /*8bb0*/  ISETP.NE.U32.AND P0, PT, R4, RZ, PT ;  /* 0x000000ff0400720c */ /* 0x000fe20003f05070 */
[----:B------:R-:W-:Y:S02]  /*8bc0*/  IMAD.MOV.U32 R6, RZ, RZ, RZ ;  /* 0x000000ffff067224 */ /* 0x000fe400078e00ff */
[----:B------:R-:W-:Y:S01]  /*8bd0*/  IMAD.MOV.U32 R9, RZ, RZ, RZ ;  /* 0x000000ffff097224 */ /* 0x000fe200078e00ff */
[----:B------:R-:W-:-:S13]  /*8be0*/  ISETP.NE.AND.EX P0, PT, R5, RZ, PT, P0 ;  /* 0x000000ff0500720c */ /* 0x000fda0003f05300 */
[----:B------:R-:W-:Y:S05]  /*8bf0*/  @!P0 BRA `(.L_x_13052) ;  /* 0x0000000000348947 */ /* 0x000fea0003800000 */
        /* <DEDUP_REMOVED lines=13> */
.L_x_13052:
[----:B------:R-:W-:Y:S05]  /*8cd0*/  BSYNC B2 ;  /* 0x0000000000027941 */ /* 0x000fea0003800000 */
.L_x_13051:
[----:B------:R-:W-:Y:S02]  /*8ce0*/  IMAD.MOV.U32 R5, RZ, RZ, R9 ;  /* 0x000000ffff057224 */ /* 0x000fe400078e0009 */
[----:B------:R-:W-:-:S03]  /*8cf0*/  IMAD.MOV.U32 R4, RZ, RZ, R6 ;  /* 0x000000ffff047224 */ /* 0x000fc600078e0006 */
[----:B------:R-:W-:Y:S01]  /*8d00*/  LOP3.LUT R5, R5, 0x80000000, R27, 0xb8, !PT ;  /* 0x8000000005057812 */ /* 0x000fe200078eb81b */
[----:B------:R-:W-:Y:S06]  /*8d10*/  BRA `(.L_x_13038) ;  /* 0x0000000000187947 */ /* 0x000fec0003800000 */
.L_x_13037:
[----:B------:R-:W-:-:S06]  /*8d20*/  DSETP.GTU.AND P0, PT, R2, +INF , PT ;  /* 0x7ff000000200742a */ /* 0x000fcc0003f0c000 */
[----:B------:R-:W-:-:S14]  /*8d30*/  DSETP.LE.AND P0, PT, R6, +INF , !P0 ;  /* 0x7ff000000600742a */ /* 0x000fdc0004703000 */
[----:B------:R-:W-:Y:S02]  /*8d40*/  @P0 DSETP.NEU.AND P1, PT, R6, +INF , PT ;  /* 0x7ff000000600042a */ /* 0x000fe40003f2d000 */
[----:B------:R-:W-:-:S06]  /*8d50*/  @!P0 DADD R4, R22, R26 ;  /* 0x0000000016048229 */ /* 0x000fcc000000001a */
[----:B------:R-:W-:Y:S02]  /*8d60*/  @P0 FSEL R4, R26, RZ, P1 ;  /* 0x000000ff1a040208 */ /* 0x000fe40000800000 */
[----:B------:R-:W-:-:S07]  /*8d70*/  @P0 FSEL R5, R27, -QNAN , P1 ;  /* 0xfff800001b050808 */ /* 0x000fce0000800000 */
.L_x_13038:
[----:B------:R-:W-:Y:S05]  /*8d80*/  BSYNC B1 ;  /* 0x0000000000017941 */ /* 0x000fea0003800000 */
.L_x_13036:
        /* <DEDUP_REMOVED lines=19> */
[----:B------:R-:W-:-:S07]  /*8ec0*/  IMAD.MOV.U32 R3, RZ, RZ, R23 ;  /* 0x000000ffff037224 */ /* 0x000fce00078e0017 */
[----:B--2---:R-:W-:Y:S05]  /*8ed0*/  CALL.REL.NOINC `($__internal_1_$__cuda_sm20_div_rn_f64_full) ;  /* 0x0000008c00387944 */ /* 0x004fea0003c00000 */
.L_x_13054:
[----:B------:R-:W-:Y:S05]  /*8ee0*/  BSYNC B2 ;  /* 0x0000000000027941 */ /* 0x000fea0003800000 */
.L_x_13053:
        /* <DEDUP_REMOVED lines=29> */
.L_x_13057:
[----:B------:R-:W-:Y:S05]  /*90c0*/  BSYNC B2 ;  /* 0x0000000000027941 */ /* 0x000fea0003800000 */
.L_x_13056:
[----:B------:R-:W-:Y:S01]  /*90d0*/  LOP3.LUT R5, RZ, 0x80000000, R3, 0xb8, !PT ;  /* 0x80000000ff057812 */ /* 0x000fe200078eb803 */
[----:B------:R-:W-:Y:S01]  /*90e0*/  IMAD.MOV.U32 R4, RZ, RZ, RZ ;  /* 0x000000ffff047224 */ /* 0x000fe200078e00ff */
[----:B------:R-:W-:Y:S06]  /*90f0*/  BRA `(.L_x_13032) ;  /* 0x0000000000187947 */ /* 0x000fec0003800000 */
.L_x_13055:
[----:B------:R-:W0:Y:S02]  /*9100*/  FRND.F64.FLOOR R2, R8 ;  /* 0x0000000800027313 */ /* 0x000e240000305800 */
[----:B0-----:R-:W-:Y:S02]  /*9110*/  DADD R4, R8, -R2 ;  /* 0x0000000008047229 */ /* 0x001fe40000000802 */
[----:B------:R-:W-:-:S06]  /*9120*/  DADD R6, R2, 1 ;  /* 0x3ff0000002067429 */ /* 0x000fcc0000000000 */
[----:B------:R-:W-:-:S06]  /*9130*/  DSETP.GT.AND P0, PT, R4, 0.5, PT ;  /* 0x3fe000000400742a */ /* 0x000fcc0003f04000 */
[----:B------:R-:W-:Y:S02]  /*9140*/  FSEL R4, R6, R2, P0 ;  /* 0x0000000206047208 */ /* 0x000fe40000000000 */
[----:B------:R-:W-:-:S07]  /*9150*/  FSEL R5, R7, R3, P0 ;  /* 0x0000000307057208 */ /* 0x000fce0000000000 */
.L_x_13032:
[----:B------:R-:W-:Y:S05]  /*9160*/  BSYNC B0 ;  /* 0x0000000000007941 */ /* 0x000fea0003800000 */
.L_x_13031:
[----:B------:R-:W0:Y:S01]  /*9170*/  S2R R0, SR_CTAID.X ;  /* 0x0000000000007919 */ /* 0x000e220000002500 */
[----:B------:R-:W0:Y:S01]  /*9180*/  LDC R3, c[0x0][0x210] ;  /* 0x00008400ff037b82 */ /* 0x000e220000000800 */
[----:B------:R-:W-:Y:S01]  /*9190*/  BSSY B0, `(.L_x_13058) ;  /* 0x000015c000007945 */ /* 0x000fe20003800000 */
[----:B----45:R-:W1:Y:S01]  /*91a0*/  S2R R23, SR_TID.X ;  /* 0x0000000000177919 */ /* 0x030e620000002100 */
[----:B0-----:R-:W-:Y:S02]  /*91b0*/  IMAD R0, R0, -0x200, R3 ;  /* 0xfffffe0000007824 */ /* 0x001fe400078e0203 */
[----:B-1----:R-:W-:-:S05]  /*91c0*/  VIADD R22, R23, 0x80 ;  /* 0x0000008017167836 */ /* 0x002fca0000000000 */
[----:B------:R-:W-:-:S13]  /*91d0*/  ISETP.GE.AND P0, PT, R22, R0, PT ;  /* 0x000000001600720c */ /* 0x000fda0003f06270 */
[----:B------:R-:W-:Y:S05]  /*91e0*/  @P0 BRA `(.L_x_13059) ;  /* 0x0000001400580947 */ /* 0x000fea0003800000 */
[----:B--2---:R-:W-:-:S14]  /*91f0*/  DSETP.NEU.AND P0, PT, R18, RZ, PT ;  /* 0x000000ff1200722a */ /* 0x004fdc0003f0d000 */
        /* <DEDUP_REMOVED lines=21> */
[----:B------:R-:W-:Y:S05]  /*9350*/  CALL.REL.NOINC `($__internal_1_$__cuda_sm20_div_rn_f64_full) ;  /* 0x0000008800187944 */ /* 0x000fea0003c00000 */
.L_x_13062:
[----:B------:R-:W-:Y:S05]  /*9360*/  BSYNC B2 ;  /* 0x0000000000027941 */ /* 0x000fea0003800000 */
.L_x_13061:
[----:B------:R-:W-:Y:S02]  /*9370*/  IMAD.MOV.U32 R32, RZ, RZ, R2 ;  /* 0x000000ffff207224 */ /* 0x000fe400078e0002 */
[----:B------:R-:W-:Y:S01]  /*9380*/  IMAD.MOV.U32 R33, RZ, RZ, R3 ;  /* 0x000000ffff217224 */ /* 0x000fe200078e0003 */
[----:B------:R-:W-:Y:S06]  /*9390*/  BRA `(.L_x_13059) ;  /* 0x0000001000ec7947 */ /* 0x000fec0003800000 */
.L_x_13060:
[----:B------:R-:W-:Y:S01]  /*93a0*/  LOP3.LUT R3, R19, 0x7fffffff, RZ, 0xc0, !PT ;  /* 0x7fffffff13037812 */ /* 0x000fe200078ec0ff */
[----:B------:R-:W-:Y:S01]  /*93b0*/  BSSY B1, `(.L_x_13063) ;  /* 0x00000fc000017945 */ /* 0x000fe20003800000 */
[----:B---3--:R-:W-:Y:S01]  /*93c0*/  LOP3.LUT R9, R29, 0x7fffffff, RZ, 0xc0, !PT ;  /* 0x7fffffff1d097812 */ /* 0x008fe200078ec0ff */
        /* <DEDUP_REMOVED lines=34> */
.L_x_13069:
        /* <DEDUP_REMOVED lines=12> */
.L_x_13068:
[----:B------:R-:W-:-:S07]  /*96b0*/  IMAD.MOV.U32 R0, RZ, RZ, R12 ;  /* 0x000000ffff007224 */ /* 0x000fce00078e000c */
.L_x_13067:
[----:B------:R-:W-:Y:S05]  /*96c0*/  BSYNC B2 ;  /* 0x0000000000027941 */ /* 0x000fea0003800000 */
.L_x_13066:
        /* <DEDUP_REMOVED lines=13> */
.L_x_13075:
        /* <DEDUP_REMOVED lines=33> */
.L_x_13074:
[----:B------:R-:W-:-:S07]  /*99b0*/  IMAD.MOV.U32 R0, RZ, RZ, R12 ;  /* 0x000000ffff007224 */ /* 0x000fce00078e000c */
.L_x_13073:
[----:B------:R-:W-:Y:S05]  /*99c0*/  BSYNC B3 ;  /* 0x0000000000037941 */ /* 0x000fea0003800000 */
.L_x_13072:
[----:B------:R-:W-:-:S13]  /*99d0*/  ISETP.GE.U32.AND P0, PT, R11, 0xc, PT ;  /* 0x0000000c0b00780c */ /* 0x000fda0003f06070 */
[----:B------:R-:W-:Y:S05]  /*99e0*/  @!P0 BRA `(.L_x_13071) ;  /* 0x0000000400dc8947 */ /* 0x000fea0003800000 */
[----:B------:R-:W-:Y:S01]  /*99f0*/  BSSY B3, `(.L_x_13076) ;  /* 0x0000075000037945 */ /* 0x000fe20003800000 */
[----:B------:R-:W-:-:S07]  /*9a00*/  VIADD R0, R9, 0x10 ;  /* 0x0000001009007836 */ /* 0x000fce0000000000 */
.L_x_13077:
        /* <DEDUP_REMOVED lines=116> */
.L_x_13076:
[----:B------:R-:W-:-:S07]  /*a150*/  IMAD.MOV.U32 R0, RZ, RZ, R9 ;  /* 0x000000ffff007224 */ /* 0x000fce00078e0009 */
.L_x_13071:
[----:B------:R-:W-:Y:S05]  /*a160*/  BSYNC B2 ;  /* 0x0000000000027941 */ /* 0x000fea0003800000 */
.L_x_13070:
        /* <DEDUP_REMOVED lines=21> */
.L_x_13079:
[----:B------:R-:W-:Y:S05]  /*a2c0*/  BSYNC B2 ;  /* 0x0000000000027941 */ /* 0x000fea0003800000 */
.L_x_13078:
[----:B------:R-:W-:Y:S02]  /*a2d0*/  IMAD.MOV.U32 R15, RZ, RZ, R9 ;  /* 0x000000ffff0f7224 */ /* 0x000fe400078e0009 */
[----:B------:R-:W-:-:S03]  /*a2e0*/  IMAD.MOV.U32 R14, RZ, RZ, R2 ;  /* 0x000000ffff0e7224 */ /* 0x000fc600078e0002 */
[----:B------:R-:W-:Y:S01]  /*a2f0*/  LOP3.LUT R15, R15, 0x80000000, R29, 0xb8, !PT ;  /* 0x800000000f0f7812 */ /* 0x000fe200078eb81d */
[----:B------:R-:W-:Y:S06]  /*a300*/  BRA `(.L_x_13065) ;  /* 0x0000000000187947 */ /* 0x000fec0003800000 */
.L_x_13064:
[----:B------:R-:W-:-:S06]  /*a310*/  DSETP.GTU.AND P0, PT, R2, +INF , PT ;  /* 0x7ff000000200742a */ /* 0x000fcc0003f0c000 */
[----:B------:R-:W-:-:S14]  /*a320*/  DSETP.LE.AND P0, PT, R8, +INF , !P0 ;  /* 0x7ff000000800742a */ /* 0x000fdc0004703000 */
[----:B------:R-:W-:Y:S02]  /*a330*/  @P0 DSETP.NEU.AND P1, PT, R8, +INF , PT ;  /* 0x7ff000000800042a */ /* 0x000fe40003f2d000 */
[----:B------:R-:W-:-:S06]  /*a340*/  @!P0 DADD R14, R18, R28 ;  /* 0x00000000120e8229 */ /* 0x000fcc000000001c */
[----:B------:R-:W-:Y:S02]  /*a350*/  @P0 FSEL R14, R28, RZ, P1 ;  /* 0x000000ff1c0e0208 */ /* 0x000fe40000800000 */
[----:B------:R-:W-:-:S07]  /*a360*/  @P0 FSEL R15, R29, -QNAN , P1 ;  /* 0xfff800001d0f0808 */ /* 0x000fce0000800000 */
.L_x_13065:
[----:B------:R-:W-:Y:S05]  /*a370*/  BSYNC B1 ;  /* 0x0000000000017941 */ /* 0x000fea0003800000 */
.L_x_13063:
        /* <DEDUP_REMOVED lines=20> */
[----:B------:R-:W-:Y:S05]  /*a4c0*/  CALL.REL.NOINC `($__internal_1_$__cuda_sm20_div_rn_f64_full) ;  /* 0x0000007400bc7944 */ /* 0x000fea0003c00000 */
.L_x_13081:
[----:B------:R-:W-:Y:S05]  /*a4d0*/  BSYNC B2 ;  /* 0x0000000000027941 */ /* 0x000fea0003800000 */
.L_x_13080:
        /* <DEDUP_REMOVED lines=29> */
.L_x_13084:
[----:B------:R-:W-:Y:S05]  /*a6b0*/  BSYNC B2 ;  /* 0x0000000000027941 */ /* 0x000fea0003800000 */
.L_x_13083:
[----:B------:R-:W-:Y:S01]  /*a6c0*/  LOP3.LUT R33, RZ, 0x80000000, R3, 0xb8, !PT ;  /* 0x80000000ff217812 */ /* 0x000fe200078eb803 */
[----:B------:R-:W-:Y:S01]  /*a6d0*/  IMAD.MOV.U32 R32, RZ, RZ, RZ ;  /* 0x000000ffff207224 */ /* 0x000fe200078e00ff */
[----:B------:R-:W-:Y:S06]  /*a6e0*/  BRA `(.L_x_13059) ;  /* 0x0000000000187947 */ /* 0x000fec0003800000 */
.L_x_13082:
[----:B------:R-:W0:Y:S02]  /*a6f0*/  FRND.F64.FLOOR R2, R10 ;  /* 0x0000000a00027313 */ /* 0x000e240000305800 */
[----:B0-----:R-:W-:Y:S02]  /*a700*/  DADD R6, R10, -R2 ;  /* 0x000000000a067229 */ /* 0x001fe40000000802 */
[----:B------:R-:W-:-:S06]  /*a710*/  DADD R8, R2, 1 ;  /* 0x3ff0000002087429 */ /* 0x000fcc0000000000 */
[----:B------:R-:W-:-:S06]  /*a720*/  DSETP.GT.AND P0, PT, R6, 0.5, PT ;  /* 0x3fe000000600742a */ /* 0x000fcc0003f04000 */
[----:B------:R-:W-:Y:S02]  /*a730*/  FSEL R32, R8, R2, P0 ;  /* 0x0000000208207208 */ /* 0x000fe40000000000 */
[----:B------:R-:W-:-:S07]  /*a740*/  FSEL R33, R9, R3, P0 ;  /* 0x0000000309217208 */ /* 0x000fce0000000000 */
.L_x_13059:
[----:B------:R-:W-:Y:S05]  /*a750*/  BSYNC B0 ;  /* 0x0000000000007941 */ /* 0x000fea0003800000 */
.L_x_13058:
[----:B------:R-:W0:Y:S01]  /*a760*/  S2R R3, SR_CTAID.X ;  /* 0x0000000000037919 */ /* 0x000e220000002500 */
[----:B------:R-:W0:Y:S01]  /*a770*/  LDC R6, c[0x0][0x210] ;  /* 0x00008400ff067b82 */ /* 0x000e220000000800 */
[----:B------:R-:W-:Y:S01]  /*a780*/  VIADD R0, R23, 0x100 ;  /* 0x0000010017007836 */ /* 0x000fe20000000000 */
[----:B------:R-:W-:Y:S01]  /*a790*/  BSSY B0, `(.L_x_13085) ;  /* 0x000015b000007945 */ /* 0x000fe20003800000 */
[----:B0-----:R-:W-:-:S05]  /*a7a0*/  IMAD R3, R3, -0x200, R6 ;  /* 0xfffffe0003037824 */ /* 0x001fca00078e0206 */
[----:B------:R-:W-:-:S13]  /*a7b0*/  ISETP.GE.AND P0, PT, R0, R3, PT ;  /* 0x000000030000720c */ /* 0x000fda0003f06270 */
[----:B------:R-:W-:Y:S05]  /*a7c0*/  @P0 BRA `(.L_x_13086) ;  /* 0x00000014005c0947 */ /* 0x000fea0003800000 */
[----:B---3--:R-:W-:-:S14]  /*a7d0*/  DSETP.NEU.AND P0, PT, R16, RZ, PT ;  /* 0x000000ff1000722a */ /* 0x008fdc0003f0d000 */
        /* <DEDUP_REMOVED lines=22> */
.L_x_13089:
[----:B------:R-:W-:Y:S05]  /*a940*/  BSYNC B2 ;  /* 0x0000000000027941 */ /* 0x000fea0003800000 */
.L_x_13088:
[----:B------:R-:W-:Y:S02]  /*a950*/  IMAD.MOV.U32 R28, RZ, RZ, R2 ;  /* 0x000000ffff1c7224 */ /* 0x000fe400078e0002 */
[----:B------:R-:W-:Y:S01]  /*a960*/  IMAD.MOV.U32 R29, RZ, RZ, R3 ;  /* 0x000000ffff1d7224 */ /* 0x000fe200078e0003 */
[----:B------:R-:W-:Y:S06]  /*a970*/  BRA `(.L_x_13086) ;  /* 0x0000001000f07947 */ /* 0x000fec0003800000 */
.L_x_13087:
[----:B------:R-:W-:Y:S01]  /*a980*/  LOP3.LUT R3, R17, 0x7fffffff, RZ, 0xc0, !PT ;  /* 0x7fffffff11037812 */ /* 0x000fe200078ec0ff */
[----:B------:R-:W-:Y:S01]  /*a990*/  BSSY B1, `(.L_x_13090) ;  /* 0x00000fd000017945 */ /* 0x000fe20003800000 */
[----:B------:R-:W-:Y:S01]  /*a9a0*/  LOP3.LUT R9, R35, 0x7fffffff, RZ, 0xc0, !PT ;  /* 0x7fffffff23097812 */ /* 0x000fe200078ec0ff */
        /* <DEDUP_REMOVED lines=23> */
[----:B------:R-:W-:Y:S01]  /*ab20*/  LOP3.LUT R10, R9, 0xfffff, RZ, 0xc0, !PT ;  /* 0x000fffff090a7812 */ /* 0x000fe200078ec0ff */
[----:B------:R-:W-:Y:S01]  /*ab30*/  IMAD.MOV.U32 R9, RZ, RZ, R8 ;  /* 0x000000ffff097224 */ /* 0x000fe200078e0008 */
[----:B------:R-:W-:Y:S02]  /*ab40*/  VIADDMNMX R0, R6, R11, 0xffffffff, !PT ;  /* 0xffffffff06007446 */ /* 0x000fe4000780010b */
[----:B------:R-:W-:-:S02]  /*ab50*/  LOP3.LUT R11, R3, 0xfffff, RZ, 0xc0, !PT ;  /* 0x000fffff030b7812 */ /* 0x000fc400078ec0ff */
[----:B------:R-:W-:Y:S01]  /*ab60*/  LOP3.LUT R8, R10, 0x100000, RZ, 0xfc, !PT ;  /* 0x001000000a087812 */ /* 0x000fe200078efcff */
[----:B------:R-:W-:Y:S02]  /*ab70*/  IMAD.IADD R15, R0, 0x1, R7 ;  /* 0x00000001000f7824 */ /* 0x000fe400078e0207 */
[--C-:B------:R-:W-:Y:S01]  /*ab80*/  IMAD.IADD R10, R7, 0x1, -R6.reuse ;  /* 0x00000001070a7824 */ /* 0x100fe200078e0a06 */
[----:B------:R-:W-:Y:S02]  /*ab90*/  LOP3.LUT R7, R11, 0x100000, RZ, 0xfc, !PT ;  /* 0x001000000b077812 */ /* 0x000fe400078efcff */
[----:B------:R-:W-:-:S04]  /*aba0*/  IADD3 R0, R15, 0x2, -R6 ;  /* 0x000000020f007810 */ /* 0x000fc80007ffe806 */
[----:B------:R-:W-:-:S13]  /*abb0*/  LOP3.LUT P0, R0, R0, 0x3, RZ, 0xc0, !PT ;  /* 0x0000000300007812 */ /* 0x000fda000780c0ff */
[----:B------:R-:W-:Y:S05]  /*abc0*/  @!P0 BRA `(.L_x_13094) ;  /* 0x0000000000388947 */ /* 0x000fea0003800000 */
[----:B------:R-:W-:Y:S01]  /*abd0*/  BSSY B3, `(.L_x_13095) ;  /* 0x000000c000037945 */ /* 0x000fe20003800000 */
.L_x_13096:
        /* <DEDUP_REMOVED lines=12> */
.L_x_13095:
[----:B------:R-:W-:-:S07]  /*aca0*/  IMAD.MOV.U32 R0, RZ, RZ, R11 ;  /* 0x000000ffff007224 */ /* 0x000fce00078e000b */
.L_x_13094:
[----:B------:R-:W-:Y:S05]  /*acb0*/  BSYNC B2 ;  /* 0x0000000000027941 */ /* 0x000fea0003800000 */
.L_x_13093:
        /* <DEDUP_REMOVED lines=13> */
.L_x_13102:
        /* <DEDUP_REMOVED lines=33> */
.L_x_13101:
[----:B------:R-:W-:-:S07]  /*afa0*/  IMAD.MOV.U32 R0, RZ, RZ, R12 ;  /* 0x000000ffff007224 */ /* 0x000fce00078e000c */
.L_x_13100:
[----:B------:R-:W-:Y:S05]  /*afb0*/  BSYNC B3 ;  /* 0x0000000000037941 */ /* 0x000fea0003800000 */
.L_x_13099:
[----:B------:R-:W-:-:S13]  /*afc0*/  ISETP.GE.U32.AND P0, PT, R11, 0xc, PT ;  /* 0x0000000c0b00780c */ /* 0x000fda0003f06070 */
[----:B------:R-:W-:Y:S05]  /*afd0*/  @!P0 BRA `(.L_x_13098) ;  /* 0x0000000400dc8947 */ /* 0x000fea0003800000 */
[----:B------:R-:W-:Y:S01]  /*afe0*/  BSSY B3, `(.L_x_13103) ;  /* 0x0000075000037945 */ /* 0x000fe20003800000 */
[----:B------:R-:W-:-:S07]  /*aff0*/  VIADD R0, R10, 0x10 ;  /* 0x000000100a007836 */ /* 0x000fce0000000000 */
.L_x_13104:
        /* <DEDUP_REMOVED lines=116> */
.L_x_13103:
[----:B------:R-:W-:-:S07]  /*b740*/  IMAD.MOV.U32 R0, RZ, RZ, R10 ;  /* 0x000000ffff007224 */ /* 0x000fce00078e000a */
.L_x_13098:
[----:B------:R-:W-:Y:S05]  /*b750*/  BSYNC B2 ;  /* 0x0000000000027941 */ /* 0x000fea0003800000 */
.L_x_13097:
        /* <DEDUP_REMOVED lines=21> */
.L_x_13106:
[----:B------:R-:W-:Y:S05]  /*b8b0*/  BSYNC B2 ;  /* 0x0000000000027941 */ /* 0x000fea0003800000 */
.L_x_13105:
[----:B------:R-:W-:Y:S02]  /*b8c0*/  IMAD.MOV.U32 R15, RZ, RZ, R9 ;  /* 0x000000ffff0f7224 */ /* 0x000fe400078e0009 */
[----:B------:R-:W-:-:S03]  /*b8d0*/  IMAD.MOV.U32 R14, RZ, RZ, R2 ;  /* 0x000000ffff0e7224 */ /* 0x000fc600078e0002 */
[----:B------:R-:W-:Y:S01]  /*b8e0*/  LOP3.LUT R15, R15, 0x80000000, R35, 0xb8, !PT ;  /* 0x800000000f0f7812 */ /* 0x000fe200078eb823 */
[----:B------:R-:W-:Y:S06]  /*b8f0*/  BRA `(.L_x_13092) ;  /* 0x0000000000187947 */ /* 0x000fec0003800000 */
.L_x_13091:
[----:B------:R-:W-:-:S06]  /*b900*/  DSETP.GTU.AND P0, PT, R2, +INF , PT ;  /* 0x7ff000000200742a */ /* 0x000fcc0003f0c000 */
[----:B------:R-:W-:-:S14]  /*b910*/  DSETP.LE.AND P0, PT, R8, +INF , !P0 ;  /* 0x7ff000000800742a */ /* 0x000fdc0004703000 */
[----:B------:R-:W-:Y:S02]  /*b920*/  @P0 DSETP.NEU.AND P1, PT, R8, +INF , PT ;  /* 0x7ff000000800042a */ /* 0x000fe40003f2d000 */
[----:B------:R-:W-:-:S06]  /*b930*/  @!P0 DADD R14, R16, R34 ;  /* 0x00000000100e8229 */ /* 0x000fcc0000000022 */
[----:B------:R-:W-:Y:S02]  /*b940*/  @P0 FSEL R14, R34, RZ, P1 ;  /* 0x000000ff220e0208 */ /* 0x000fe40000800000 */
[----:B------:R-:W-:-:S07]  /*b950*/  @P0 FSEL R15, R35, -QNAN , P1 ;  /* 0xfff80000230f0808 */ /* 0x000fce0000800000 */
.L_x_13092:
[----:B------:R-:W-:Y:S05]  /*b960*/  BSYNC B1 ;  /* 0x0000000000017941 */ /* 0x000fea0003800000 */
.L_x_13090:
        /* <DEDUP_REMOVED lines=21> */
.L_x_13108:
[----:B------:R-:W-:Y:S05]  /*bac0*/  BSYNC B2 ;  /* 0x0000000000027941 */ /* 0x000fea0003800000 */
.L_x_13107:
        /* <DEDUP_REMOVED lines=29> */
.L_x_13111:
[----:B------:R-:W-:Y:S05]  /*bca0*/  BSYNC B2 ;  /* 0x0000000000027941 */ /* 0x000fea0003800000 */
.L_x_13110:
[----:B------:R-:W-:Y:S01]  /*bcb0*/  LOP3.LUT R29, RZ, 0x80000000, R3, 0xb8, !PT ;  /* 0x80000000ff1d7812 */ /* 0x000fe200078eb803 */
[----:B------:R-:W-:Y:S01]  /*bcc0*/  IMAD.MOV.U32 R28, RZ, RZ, RZ ;  /* 0x000000ffff1c7224 */ /* 0x000fe200078e00ff */
[----:B------:R-:W-:Y:S06]  /*bcd0*/  BRA `(.L_x_13086) ;  /* 0x0000000000187947 */ /* 0x000fec0003800000 */
.L_x_13109:
[----:B------:R-:W0:Y:S02]  /*bce0*/  FRND.F64.FLOOR R2, R10 ;  /* 0x0000000a00027313 */ /* 0x000e240000305800 */
[----:B0-----:R-:W-:Y:S02]  /*bcf0*/  DADD R6, R10, -R2 ;  /* 0x000000000a067229 */ /* 0x001fe40000000802 */
[----:B------:R-:W-:-:S06]  /*bd00*/  DADD R8, R2, 1 ;  /* 0x3ff0000002087429 */ /* 0x000fcc0000000000 */
[----:B------:R-:W-:-:S06]  /*bd10*/  DSETP.GT.AND P0, PT, R6, 0.5, PT ;  /* 0x3fe000000600742a */ /* 0x000fcc0003f04000 */
[----:B------:R-:W-:Y:S02]  /*bd20*/  FSEL R28, R8, R2, P0 ;  /* 0x00000002081c7208 */ /* 0x000fe40000000000 */
[----:B------:R-:W-:-:S07]  /*bd30*/  FSEL R29, R9, R3, P0 ;  /* 0x00000003091d7208 */ /* 0x000fce0000000000 */
.L_x_13086:
[----:B------:R-:W-:Y:S05]  /*bd40*/  BSYNC B0 ;  /* 0x0000000000007941 */ /* 0x000fea0003800000 */
.L_x_13085:
[----:B------:R-:W0:Y:S01]  /*bd50*/  S2R R0, SR_CTAID.X ;  /* 0x0000000000007919 */ /* 0x000e220000002500 */
[----:B------:R-:W0:Y:S01]  /*bd60*/  LDC R3, c[0x0][0x210] ;  /* 0x00008400ff037b82 */ /* 0x000e220000000800 */
[----:B------:R-:W-:Y:S01]  /*bd70*/  VIADD R23, R23, 0x180 ;  /* 0x0000018017177836 */ /* 0x000fe20000000000 */
[----:B------:R-:W-:Y:S01]  /*bd80*/  BSSY B0, `(.L_x_13112) ;  /* 0x000015b000007945 */ /* 0x000fe20003800000 */
[----:B0-----:R-:W-:-:S05]  /*bd90*/  IMAD R0, R0, -0x200, R3 ;  /* 0xfffffe0000007824 */ /* 0x001fca00078e0203 */
        /* <DEDUP_REMOVED lines=25> */
.L_x_13116:
[----:B------:R-:W-:Y:S05]  /*bf30*/  BSYNC B2 ;  /* 0x0000000000027941 */ /* 0x000fea0003800000 */
.L_x_13115:
[----:B------:R-:W-:Y:S02]  /*bf40*/  IMAD.MOV.U32 R16, RZ, RZ, R2 ;  /* 0x000000ffff107224 */ /* 0x000fe400078e0002 */
[----:B------:R-:W-:Y:S01]  /*bf50*/  IMAD.MOV.U32 R17, RZ, RZ, R3 ;  /* 0x000000ffff117224 */ /* 0x000fe200078e0003 */
[----:B------:R-:W-:Y:S06]  /*bf60*/  BRA `(.L_x_13113) ;  /* 0x0000001000f07947 */ /* 0x000fec0003800000 */
.L_x_13114:
        /* <DEDUP_REMOVED lines=38> */
.L_x_13123:
        /* <DEDUP_REMOVED lines=12> */
.L_x_13122:
[----:B------:R-:W-:-:S07]  /*c290*/  IMAD.MOV.U32 R0, RZ, RZ, R9 ;  /* 0x000000ffff007224 */ /* 0x000fce00078e0009 */
.L_x_13121:
[----:B------:R-:W-:Y:S05]  /*c2a0*/  BSYNC B2 ;  /* 0x0000000000027941 */ /* 0x000fea0003800000 */
.L_x_13120:
        /* <DEDUP_REMOVED lines=13> */
.L_x_13129:
        /* <DEDUP_REMOVED lines=33> */
.L_x_13128:
[----:B------:R-:W-:-:S07]  /*c590*/  IMAD.MOV.U32 R0, RZ, RZ, R12 ;  /* 0x000000ffff007224 */ /* 0x000fce00078e000c */
.L_x_13127:
[----:B------:R-:W-:Y:S05]  /*c5a0*/  BSYNC B3 ;  /* 0x0000000000037941 */ /* 0x000fea0003800000 */
.L_x_13126:
[----:B------:R-:W-:-:S13]  /*c5b0*/  ISETP.GE.U32.AND P0, PT, R9, 0xc, PT ;  /* 0x0000000c0900780c */ /* 0x000fda0003f06070 */
[----:B------:R-:W-:Y:S05]  /*c5c0*/  @!P0 BRA `(.L_x_13125) ;  /* 0x0000000400dc8947 */ /* 0x000fea0003800000 */
[----:B------:R-:W-:Y:S01]  /*c5d0*/  BSSY B3, `(.L_x_13130) ;  /* 0x0000075000037945 */ /* 0x000fe20003800000 */
[----:B------:R-:W-:-:S07]  /*c5e0*/  VIADD R0, R8, 0x10 ;  /* 0x0000001008007836 */ /* 0x000fce0000000000 */
.L_x_13131:
        /* <DEDUP_REMOVED lines=116> */
.L_x_13130:
[----:B------:R-:W-:-:S07]  /*cd30*/  IMAD.MOV.U32 R0, RZ, RZ, R8 ;  /* 0x000000ffff007224 */ /* 0x000fce00078e0008 */
.L_x_13125:
[----:B------:R-:W-:Y:S05]  /*cd40*/  BSYNC B2 ;  /* 0x0000000000027941 */ /* 0x000fea0003800000 */
.L_x_13124:
        /* <DEDUP_REMOVED lines=21> */
.L_x_13133:
[----:B------:R-:W-:Y:S05]  /*cea0*/  BSYNC B2 ;  /* 0x0000000000027941 */ /* 0x000fea0003800000 */
.L_x_13132:
[----:B------:R-:W-:Y:S02]  /*ceb0*/  IMAD.MOV.U32 R15, RZ, RZ, R9 ;  /* 0x000000ffff0f7224 */ /* 0x000fe400078e0009 */
[----:B------:R-:W-:-:S03]  /*cec0*/  IMAD.MOV.U32 R14, RZ, RZ, R2 ;  /* 0x000000ffff0e7224 */ /* 0x000fc600078e0002 */
[----:B------:R-:W-:Y:S01]  /*ced0*/  LOP3.LUT R15, R15, 0x80000000, R31, 0xb8, !PT ;  /* 0x800000000f0f7812 */ /* 0x000fe200078eb81f */
[----:B------:R-:W-:Y:S06]  /*cee0*/  BRA `(.L_x_13119) ;  /* 0x0000000000187947 */ /* 0x000fec0003800000 */
.L_x_13118:
[----:B------:R-:W-:-:S06]  /*cef0*/  DSETP.GTU.AND P0, PT, R2, +INF , PT ;  /* 0x7ff000000200742a */ /* 0x000fcc0003f0c000 */
[----:B------:R-:W-:-:S14]  /*cf00*/  DSETP.LE.AND P0, PT, R8, +INF , !P0 ;  /* 0x7ff000000800742a */ /* 0x000fdc0004703000 */
[----:B------:R-:W-:Y:S02]  /*cf10*/  @P0 DSETP.NEU.AND P1, PT, R8, +INF , PT ;  /* 0x7ff000000800042a */ /* 0x000fe40003f2d000 */
[----:B------:R-:W-:-:S06]  /*cf20*/  @!P0 DADD R14, R30, R24 ;  /* 0x000000001e0e8229 */ /* 0x000fcc0000000018 */
[----:B------:R-:W-:Y:S02]  /*cf30*/  @P0 FSEL R14, R30, RZ, P1 ;  /* 0x000000ff1e0e0208 */ /* 0x000fe40000800000 */
[----:B------:R-:W-:-:S07]  /*cf40*/  @P0 FSEL R15, R31, -QNAN , P1 ;  /* 0xfff800001f0f0808 */ /* 0x000fce0000800000 */
.L_x_13119:
[----:B------:R-:W-:Y:S05]  /*cf50*/  BSYNC B1 ;  /* 0x0000000000017941 */ /* 0x000fea0003800000 */
.L_x_13117:
        /* <DEDUP_REMOVED lines=21> */
.L_x_13135:
[----:B------:R-:W-:Y:S05]  /*d0b0*/  BSYNC B2 ;  /* 0x0000000000027941 */ /* 0x000fea0003800000 */
.L_x_13134:
        /* <DEDUP_REMOVED lines=29> */
.L_x_13138:
[----:B------:R-:W-:Y:S05]  /*d290*/  BSYNC B2 ;  /* 0x0000000000027941 */ /* 0x000fea0003800000 */
.L_x_13137:
[----:B------:R-:W-:Y:S01]  /*d2a0*/  LOP3.LUT R17, RZ, 0x80000000, R3, 0xb8, !PT ;  /* 0x80000000ff117812 */ /* 0x000fe200078eb803 */
[----:B------:R-:W-:Y:S01]  /*d2b0*/  IMAD.MOV.U32 R16, RZ, RZ, RZ ;  /* 0x000000ffff107224 */ /* 0x000fe200078e00ff */
[----:B------:R-:W-:Y:S06]  /*d2c0*/  BRA `(.L_x_13113) ;  /* 0x0000000000187947 */ /* 0x000fec0003800000 */
.L_x_13136:
[----:B------:R-:W0:Y:S02]  /*d2d0*/  FRND.F64.FLOOR R2, R10 ;  /* 0x0000000a00027313 */ /* 0x000e240000305800 */
[----:B0-----:R-:W-:Y:S02]  /*d2e0*/  DADD R6, R10, -R2 ;  /* 0x000000000a067229 */ /* 0x001fe40000000802 */
[----:B------:R-:W-:-:S06]  /*d2f0*/  DADD R8, R2, 1 ;  /* 0x3ff0000002087429 */ /* 0x000fcc0000000000 */
[----:B------:R-:W-:-:S06]  /*d300*/  DSETP.GT.AND P0, PT, R6, 0.5, PT ;  /* 0x3fe000000600742a */ /* 0x000fcc0003f04000 */
[----:B------:R-:W-:Y:S02]  /*d310*/  FSEL R16, R8, R2, P0 ;  /* 0x0000000208107208 */ /* 0x000fe40000000000 */
[----:B------:R-:W-:-:S07]  /*d320*/  FSEL R17, R9, R3, P0 ;  /* 0x0000000309117208 */ /* 0x000fce0000000000 */
.L_x_13113:
[----:B------:R-:W-:Y:S05]  /*d330*/  BSYNC B0 ;  /* 0x0000000000007941 */ /* 0x000fea0003800000 */
.L_x_13112:
[----:B------:R-:W0:Y:S01]  /*d340*/  S2R R0, SR_CTAID.X ;  /* 0x0000000000007919 */ /* 0x000e220000002500 */
[----:B------:R-:W0:Y:S01]  /*d350*/  LDC R3, c[0x0][0x210] ;  /* 0x00008400ff037b82 */ /* 0x000e220000000800 */
[----:B------:R-:W-:Y:S01]  /*d360*/  BSSY B6, `(.L_x_13139) ;  /* 0x0000133000067945 */ /* 0x000fe20003800000 */
[----:B------:R-:W1:Y:S06]  /*d370*/  S2R R23, SR_TID.X ;  /* 0x0000000000177919 */ /* 0x000e6c0000002100 */
[----:B--2---:R-:W2:Y:S01]  /*d380*/  LDC.U8 R19, c[0x0][0x240] ;  /* 0x00009000ff137b82 */ /* 0x004ea20000000000 */
[----:B0-----:R-:W-:-:S05]  /*d390*/  IMAD R18, R0, -0x200, R3 ;  /* 0xfffffe0000127824 */ /* 0x001fca00078e0203 */
[----:B-1----:R-:W-:-:S13]  /*d3a0*/  ISETP.GE.AND P0, PT, R23, R18, PT ;  /* 0x000000121700720c */ /* 0x002fda0003f06270 */
[----:B--2---:R-:W-:Y:S05]  /*d3b0*/  @P0 BRA `(.L_x_13140) ;  /* 0x0000001000b40947 */ /* 0x004fea0003800000 */
[----:B---3--:R-:W0:Y:S01]  /*d3c0*/  LDC.64 R2, c[0x0][0x218] ;  /* 0x00008600ff027b82 */ /* 0x008e220000000a00 */
        /* <DEDUP_REMOVED lines=17> */
[----:B------:R-:W0:Y:S01]  /*d4e0*/  F2I.F64.TRUNC R5, R4 ;  /* 0x0000000400057311 */ /* 0x000e22000030d100 */
[----:B------:R-:W-:Y:S01]  /*d4f0*/  IMAD.MOV.U32 R23, RZ, RZ, R22 ;  /* 0x000000ffff177224 */ /* 0x000fe200078e0016 */
[----:B0-----:R0:W-:Y:S01]  /*d500*/  STG.E.U8 desc[UR36][R2.64], R5 ;  /* 0x0000000502007986 */ /* 0x0011e2000c101124 */
[----:B------:R-:W-:Y:S05]  /*d510*/  BRA `(.L_x_13140) ;  /* 0x00000010005c7947 */ /* 0x000fea0003800000 */
.L_x_13144:
[----:B------:R-:W0:Y:S01]  /*d520*/  F2I.S64.F64.TRUNC R4, R4 ;  /* 0x0000000400047311 */ /* 0x000e22000030d900 */
[----:B------:R-:W-:Y:S02]  /*d530*/  IMAD.MOV.U32 R23, RZ, RZ, R22 ;  /* 0x000000ffff177224 */ /* 0x000fe400078e0016 */
[----:B0-----:R-:W-:-:S05]  /*d540*/  IMAD.MOV.U32 R7, RZ, RZ, R4 ;  /* 0x000000ffff077224 */ /* 0x001fca00078e0004 */
[----:B------:R0:W-:Y:S01]  /*d550*/  STG.E.U8 desc[UR36][R2.64], R7 ;  /* 0x0000000702007986 */ /* 0x0001e2000c101124 */
[----:B------:R-:W-:Y:S05]  /*d560*/  BRA `(.L_x_13140) ;  /* 0x0000001000487947 */ /* 0x000fea0003800000 */
.L_x_13143:
[----:B------:R-:W-:-:S13]  /*d570*/  ISETP.NE.AND P0, PT, R0, 0x2, PT ;  /* 0x000000020000780c */ /* 0x000fda0003f05270 */
[----:B------:R-:W-:Y:S05]  /*d580*/  @!P0 BRA `(.L_x_13146) ;  /* 0x0000000000308947 */ /* 0x000fea0003800000 */
[----:B------:R-:W-:-:S13]  /*d590*/  ISETP.NE.AND P0, PT, R0, 0x3, PT ;  /* 0x000000030000780c */ /* 0x000fda0003f05270 */
[----:B------:R-:W-:Y:S05]  /*d5a0*/  @!P0 BRA `(.L_x_13147) ;  /* 0x0000000000188947 */ /* 0x000fea0003800000 */
[----:B------:R-:W-:-:S13]  /*d5b0*/  ISETP.NE.AND P0, PT, R0, 0x4, PT ;  /* 0x000000040000780c */ /* 0x000fda0003f05270 */
[----:B------:R-:W-:Y:S05]  /*d5c0*/  @P0 BRA `(.L_x_13145) ;  /* 0x0000000c00cc0947 */ /* 0x000fea0003800000 */
[----:B------:R-:W0:Y:S01]  /*d5d0*/  F2I.S64.F64.TRUNC R4, R4 ;  /* 0x0000000400047311 */ /* 0x000e22000030d900 */
[----:B------:R-:W-:Y:S01]  /*d5e0*/  IMAD.MOV.U32 R23, RZ, RZ, R22 ;  /* 0x000000ffff177224 */ /* 0x000fe200078e0016 */
[----:B0-----:R0:W-:Y:S01]  /*d5f0*/  STG.E.64 desc[UR36][R2.64], R4 ;  /* 0x0000000402007986 */ /* 0x0011e2000c101b24 */
[----:B------:R-:W-:Y:S05]  /*d600*/  BRA `(.L_x_13140) ;  /* 0x0000001000207947 */ /* 0x000fea0003800000 */
.L_x_13147:
[----:B------:R-:W0:Y:S01]  /*d610*/  F2I.F64.TRUNC R5, R4 ;  /* 0x0000000400057311 */ /* 0x000e22000030d100 */
[----:B------:R-:W-:Y:S01]  /*d620*/  IMAD.MOV.U32 R23, RZ, RZ, R22 ;  /* 0x000000ffff177224 */ /* 0x000fe200078e0016 */
[----:B0-----:R0:W-:Y:S01]  /*d630*/  STG.E desc[UR36][R2.64], R5 ;  /* 0x0000000502007986 */ /* 0x0011e2000c101924 */
[----:B------:R-:W-:Y:S05]  /*d640*/  BRA `(.L_x_13140) ;  /* 0x0000001000107947 */ /* 0x000fea0003800000 */
.L_x_13146:
[----:B------:R-:W0:Y:S01]  /*d650*/  F2I.F64.TRUNC R5, R4 ;  /* 0x0000000400057311 */ /* 0x000e22000030d100 */
[----:B------:R-:W-:Y:S01]  /*d660*/  IMAD.MOV.U32 R23, RZ, RZ, R22 ;  /* 0x000000ffff177224 */ /* 0x000fe200078e0016 */
[----:B0-----:R0:W-:Y:S01]  /*d670*/  STG.E.U16 desc[UR36][R2.64], R5 ;  /* 0x0000000502007986 */ /* 0x0011e2000c101524 */
[----:B------:R-:W-:Y:S05]  /*d680*/  BRA `(.L_x_13140) ;  /* 0x0000001000007947 */ /* 0x000fea0003800000 */
.L_x_13142:
        /* <DEDUP_REMOVED lines=10> */
[----:B------:R-:W-:-:S13]  /*d730*/  IMAD.MOV.U32 R23, RZ, RZ, R22 ;  /* 0x000000ffff177224 */ /* 0x000fda00078e0016 */
[----:B0-----:R-:W-:-:S05]  /*d740*/  @!P0 FMUL R7, R7, 1.175494350822287508e-38 ;  /* 0x0080000007078820 */ /* 0x001fca0000400000 */
[----:B------:R0:W-:Y:S01]  /*d750*/  STG.E desc[UR36][R2.64], R7 ;  /* 0x0000000702007986 */ /* 0x0001e2000c101924 */
[----:B------:R-:W-:Y:S05]  /*d760*/  BRA `(.L_x_13140) ;  /* 0x0000000c00c87947 */ /* 0x000fea0003800000 */
.L_x_13149:
[----:B------:R-:W-:Y:S01]  /*d770*/  UMOV UR4, 0xf0000000 ;  /* 0xf000000000047882 */ /* 0x000fe20000000000 */
[----:B------:R-:W-:Y:S01]  /*d780*/  UMOV UR5, 0x380fffff ;  /* 0x380fffff00057882 */ /* 0x000fe20000000000 */
[----:B------:R-:W0:Y:S01]  /*d790*/  F2F.F32.F64 R0, R4 ;  /* 0x0000000400007310 */ /* 0x000e220000301000 */
[----:B------:R-:W-:Y:S01]  /*d7a0*/  DSETP.GEU.AND P0, PT, |R4|, UR4, PT ;  /* 0x0000000404007e2a */ /* 0x000fe2000bf0e200 */
[----:B------:R-:W-:-:S13]  /*d7b0*/  IMAD.MOV.U32 R23, RZ, RZ, R22 ;  /* 0x000000ffff177224 */ /* 0x000fda00078e0016 */
[----:B0-----:R-:W-:-:S05]  /*d7c0*/  @!P0 FMUL R0, R0, 1.175494350822287508e-38 ;  /* 0x0080000000008820 */ /* 0x001fca0000400000 */
[----:B------:R-:W-:-:S05]  /*d7d0*/  F2FP.F16.F32.PACK_AB R0, RZ, R0 ;  /* 0x00000000ff00723e */ /* 0x000fca00000000ff */
[----:B------:R0:W-:Y:S01]  /*d7e0*/  STG.E.U16 desc[UR36][R2.64], R0 ;  /* 0x0000000002007986 */ /* 0x0001e2000c101524 */
[----:B------:R-:W-:Y:S05]  /*d7f0*/  BRA `(.L_x_13140) ;  /* 0x0000000c00a47947 */ /* 0x000fea0003800000 */
.L_x_13148:
        /* <DEDUP_REMOVED lines=10> */
[----:B------:R-:W-:Y:S02]  /*d8a0*/  IMAD.MOV.U32 R7, RZ, RZ, RZ ;  /* 0x000000ffff077224 */ /* 0x000fe400078e00ff */
[----:B------:R-:W-:-:S11]  /*d8b0*/  IMAD.MOV.U32 R23, RZ, RZ, R22 ;  /* 0x000000ffff177224 */ /* 0x000fd600078e0016 */
[----:B0-----:R-:W-:-:S05]  /*d8c0*/  @!P0 FMUL R6, R6, 1.175494350822287508e-38 ;  /* 0x0080000006068820 */ /* 0x001fca0000400000 */
[----:B------:R0:W-:Y:S01]  /*d8d0*/  STG.E.64 desc[UR36][R2.64], R6 ;  /* 0x0000000602007986 */ /* 0x0001e2000c101b24 */
[----:B------:R-:W-:Y:S05]  /*d8e0*/  BRA `(.L_x_13140) ;  /* 0x0000000c00687947 */ /* 0x000fea0003800000 */
.L_x_13151:
[----:B------:R-:W-:Y:S01]  /*d8f0*/  UMOV UR4, 0xf0000000 ;  /* 0xf000000000047882 */ /* 0x000fe20000000000 */
[----:B------:R-:W-:Y:S01]  /*d900*/  UMOV UR5, 0x380fffff ;  /* 0x380fffff00057882 */ /* 0x000fe20000000000 */
[----:B------:R-:W0:Y:S01]  /*d910*/  F2F.F32.F64 R0, R4 ;  /* 0x0000000400007310 */ /* 0x000e220000301000 */
[----:B------:R-:W-:Y:S01]  /*d920*/  DSETP.GEU.AND P0, PT, |R4|, UR4, PT ;  /* 0x0000000404007e2a */ /* 0x000fe2000bf0e200 */
[----:B------:R-:W-:-:S13]  /*d930*/  IMAD.MOV.U32 R23, RZ, RZ, R22 ;  /* 0x000000ffff177224 */ /* 0x000fda00078e0016 */
[----:B0-----:R-:W-:-:S05]  /*d940*/  @!P0 FMUL R0, R0, 1.175494350822287508e-38 ;  /* 0x0080000000008820 */ /* 0x001fca0000400000 */
[----:B------:R-:W-:-:S04]  /*d950*/  F2FP.F16.F32.PACK_AB R5, RZ, R0 ;  /* 0x00000000ff05723e */ /* 0x000fc800000000ff */
[----:B------:R-:W-:-:S05]  /*d960*/  PRMT R5, R5, 0x5410, RZ ;  /* 0x0000541005057816 */ /* 0x000fca00000000ff */
[----:B------:R0:W-:Y:S01]  /*d970*/  STG.E desc[UR36][R2.64], R5 ;  /* 0x0000000502007986 */ /* 0x0001e2000c101924 */
[----:B------:R-:W-:Y:S05]  /*d980*/  BRA `(.L_x_13140) ;  /* 0x0000000c00407947 */ /* 0x000fea0003800000 */
.L_x_13150:
[----:B------:R0:W-:Y:S01]  /*d990*/  STG.E.64 desc[UR36][R2.64], R4 ;  /* 0x0000000402007986 */ /* 0x0001e2000c101b24 */
[----:B------:R-:W-:Y:S01]  /*d9a0*/  IMAD.MOV.U32 R23, RZ, RZ, R22 ;  /* 0x000000ffff177224 */ /* 0x000fe200078e0016 */
[----:B------:R-:W-:Y:S06]  /*d9b0*/  BRA `(.L_x_13140) ;  /* 0x0000000c00347947 */ /* 0x000fec0003800000 */
.L_x_13141:
        /* <DEDUP_REMOVED lines=8> */
[----:B------:R-:W-:Y:S01]  /*da40*/  DSETP.NEU.AND P0, PT, R4, RZ, PT ;  /* 0x000000ff0400722a */ /* 0x000fe20003f0d000 */
[----:B------:R-:W-:-:S05]  /*da50*/  IMAD.MOV.U32 R23, RZ, RZ, R22 ;  /* 0x000000ffff177224 */ /* 0x000fca00078e0016 */
[----:B------:R-:W-:-:S05]  /*da60*/  SEL R5, RZ, 0x1, !P0 ;  /* 0x00000001ff057807 */ /* 0x000fca0004000000 */
[----:B------:R4:W-:Y:S01]  /*da70*/  STG.E.U8 desc[UR36][R2.64], R5 ;  /* 0x0000000502007986 */ /* 0x0009e2000c101124 */
[----:B------:R-:W-:Y:S05]  /*da80*/  BRA `(.L_x_13140) ;  /* 0x0000000c00007947 */ /* 0x000fea0003800000 */
.L_x_13154:
[----:B------:R-:W-:Y:S01]  /*da90*/  CS2R R6, SRZ ;  /* 0x0000000000067805 */ /* 0x000fe2000001ff00 */
[----:B------:R-:W-:-:S04]  /*daa0*/  IMAD.MOV.U32 R23, RZ, RZ, R22 ;  /* 0x000000ffff177224 */ /* 0x000fc800078e0016 */
[----:B------:R0:W-:Y:S01]  /*dab0*/  STG.E.128 desc[UR36][R2.64], R4 ;  /* 0x0000000402007986 */ /* 0x0001e2000c101d24 */
[----:B------:R-:W-:Y:S05]  /*dac0*/  BRA `(.L_x_13140) ;  /* 0x0000000800f07947 */ /* 0x000fea0003800000 */
.L_x_13153:
        /* <DEDUP_REMOVED lines=25> */
.L_x_13158:
[----:B------:R-:W-:Y:S05]  /*dc60*/  BSYNC B0 ;  /* 0x0000000000007941 */ /* 0x000fea0003800000 */
.L_x_13157:
[----:B------:R-:W-:Y:S01]  /*dc70*/  LOP3.LUT R7, R0, R7, RZ, 0xfc, !PT ;  /* 0x0000000700077212 */ /* 0x000fe200078efcff */
[----:B------:R-:W-:-:S04]  /*dc80*/  IMAD.MOV.U32 R23, RZ, RZ, R22 ;  /* 0x000000ffff177224 */ /* 0x000fc800078e0016 */
[----:B------:R0:W-:Y:S01]  /*dc90*/  STG.E.U8 desc[UR36][R2.64], R7 ;  /* 0x0000000702007986 */ /* 0x0001e2000c101124 */
[----:B------:R-:W-:Y:S05]  /*dca0*/  BRA `(.L_x_13140) ;  /* 0x0000000800787947 */ /* 0x000fea0003800000 */
.L_x_13156:
        /* <DEDUP_REMOVED lines=17> */
.L_x_13160:
[----:B------:R-:W-:Y:S01]  /*ddc0*/  IMAD.MOV.U32 R0, RZ, RZ, 0x7f ;  /* 0x0000007fff007424 */ /* 0x000fe200078e00ff */
[----:B------:R-:W-:-:S04]  /*ddd0*/  ISETP.GT.U32.AND P0, PT, R6, 0x7f800000, PT ;  /* 0x7f8000000600780c */ /* 0x000fc80003f04070 */
[----:B------:R-:W-:-:S09]  /*dde0*/  SEL R0, R0, 0x7c, P0 ;  /* 0x0000007c00007807 */ /* 0x000fd20000000000 */
.L_x_13161:
[----:B------:R-:W-:Y:S05]  /*ddf0*/  BSYNC B0 ;  /* 0x0000000000007941 */ /* 0x000fea0003800000 */
.L_x_13159:
[----:B------:R-:W-:Y:S01]  /*de00*/  LOP3.LUT R4, R7, 0x80000000, RZ, 0xc0, !PT ;  /* 0x8000000007047812 */ /* 0x000fe200078ec0ff */
[----:B------:R-:W-:-:S03]  /*de10*/  IMAD.MOV.U32 R23, RZ, RZ, R22 ;  /* 0x000000ffff177224 */ /* 0x000fc600078e0016 */
[----:B------:R-:W-:-:S04]  /*de20*/  SHF.R.U32.HI R5, RZ, 0x18, R4 ;  /* 0x00000018ff057819 */ /* 0x000fc80000011604 */
[----:B------:R-:W-:-:S05]  /*de30*/  LOP3.LUT R5, R0, R5, RZ, 0xfc, !PT ;  /* 0x0000000500057212 */ /* 0x000fca00078efcff */
[----:B------:R1:W-:Y:S01]  /*de40*/  STG.E.U8 desc[UR36][R2.64], R5 ;  /* 0x0000000502007986 */ /* 0x0003e2000c101124 */
[----:B------:R-:W-:Y:S05]  /*de50*/  BRA `(.L_x_13140) ;  /* 0x00000008000c7947 */ /* 0x000fea0003800000 */
.L_x_13155:
[----:B------:R-:W-:Y:S01]  /*de60*/  UMOV UR4, 0xf0000000 ;  /* 0xf000000000047882 */ /* 0x000fe20000000000 */
[----:B------:R-:W-:Y:S01]  /*de70*/  UMOV UR5, 0x380fffff ;  /* 0x380fffff00057882 */ /* 0x000fe20000000000 */
[----:B------:R-:W0:Y:S01]  /*de80*/  F2F.F32.F64 R0, R4 ;  /* 0x0000000400007310 */ /* 0x000e220000301000 */
[----:B------:R-:W-:Y:S01]  /*de90*/  DSETP.GEU.AND P0, PT, |R4|, UR4, PT ;  /* 0x0000000404007e2a */ /* 0x000fe2000bf0e200 */
[----:B------:R-:W-:-:S13]  /*dea0*/  IMAD.MOV.U32 R23, RZ, RZ, R22 ;  /* 0x000000ffff177224 */ /* 0x000fda00078e0016 */
[----:B0-----:R-:W-:-:S05]  /*deb0*/  @!P0 FMUL R0, R0, 1.175494350822287508e-38 ;  /* 0x0080000000008820 */ /* 0x001fca0000400000 */
[----:B------:R-:W-:-:S05]  /*dec0*/  F2FP.BF16.F32.PACK_AB R0, RZ, R0 ;  /* 0x00000000ff00723e */ /* 0x000fca00000010ff */
[----:B------:R2:W-:Y:S01]  /*ded0*/  STG.E.U16 desc[UR36][R2.64], R0 ;  /* 0x0000000002007986 */ /* 0x0005e2000c101524 */
[----:B------:R-:W-:Y:S05]  /*dee0*/  BRA `(.L_x_13140) ;  /* 0x0000000400e87947 */ /* 0x000fea0003800000 */
.L_x_13152:
        /* <DEDUP_REMOVED lines=8> */
[----:B------:R-:W0:Y:S01]  /*df70*/  F2I.U32.F64.TRUNC R5, R4 ;  /* 0x0000000400057311 */ /* 0x000e22000030d000 */
[----:B------:R-:W-:Y:S01]  /*df80*/  IMAD.MOV.U32 R23, RZ, RZ, R22 ;  /* 0x000000ffff177224 */ /* 0x000fe200078e0016 */
[----:B0-----:R0:W-:Y:S01]  /*df90*/  STG.E.U16 desc[UR36][R2.64], R5 ;  /* 0x0000000502007986 */ /* 0x0011e2000c101524 */
[----:B------:R-:W-:Y:S05]  /*dfa0*/  BRA `(.L_x_13140) ;  /* 0x0000000400b87947 */ /* 0x000fea0003800000 */
.L_x_13164:
        /* <DEDUP_REMOVED lines=21> */
.L_x_13167:
[----:B------:R-:W-:-:S04]  /*e100*/  LOP3.LUT R0, R7, 0x80000000, RZ, 0xc0, !PT ;  /* 0x8000000007007812 */ /* 0x000fc800078ec0ff */
[----:B------:R-:W-:-:S04]  /*e110*/  SHF.R.U32.HI R5, RZ, 0x18, R0 ;  /* 0x00000018ff057819 */ /* 0x000fc80000011600 */
[----:B------:R-:W-:-:S04]  /*e120*/  LOP3.LUT R4, R4, R5, RZ, 0xfc, !PT ;  /* 0x0000000504047212 */ /* 0x000fc800078efcff */
[----:B------:R-:W-:-:S07]  /*e130*/  PRMT R0, R4, 0x7610, R0 ;  /* 0x0000761004007816 */ /* 0x000fce0000000000 */
.L_x_13166:
[----:B------:R-:W-:Y:S05]  /*e140*/  BSYNC B0 ;  /* 0x0000000000007941 */ /* 0x000fea0003800000 */
.L_x_13165:
[----:B------:R0:W-:Y:S01]  /*e150*/  STG.E.U8 desc[UR36][R2.64], R0 ;  /* 0x0000000002007986 */ /* 0x0001e2000c101124 */
[----:B------:R-:W-:Y:S01]  /*e160*/  IMAD.MOV.U32 R23, RZ, RZ, R22 ;  /* 0x000000ffff177224 */ /* 0x000fe200078e0016 */
[----:B------:R-:W-:Y:S06]  /*e170*/  BRA `(.L_x_13140) ;  /* 0x0000000400447947 */ /* 0x000fec0003800000 */
.L_x_13163:
        /* <DEDUP_REMOVED lines=21> */
.L_x_13170:
[----:B------:R-:W-:-:S04]  /*e2d0*/  LOP3.LUT R0, R7, 0x80000000, RZ, 0xc0, !PT ;  /* 0x8000000007007812 */ /* 0x000fc800078ec0ff */
[----:B------:R-:W-:-:S04]  /*e2e0*/  SHF.R.U32.HI R5, RZ, 0x18, R0 ;  /* 0x00000018ff057819 */ /* 0x000fc80000011600 */
[----:B------:R-:W-:-:S04]  /*e2f0*/  LOP3.LUT R4, R4, R5, RZ, 0xfc, !PT ;  /* 0x0000000504047212 */ /* 0x000fc800078efcff */
[----:B------:R-:W-:-:S07]  /*e300*/  PRMT R0, R4, 0x7610, R0 ;  /* 0x0000761004007816 */ /* 0x000fce0000000000 */
.L_x_13169:
[----:B------:R-:W-:Y:S05]  /*e310*/  BSYNC B0 ;  /* 0x0000000000007941 */ /* 0x000fea0003800000 */
.L_x_13168:
[----:B------:R0:W-:Y:S01]  /*e320*/  STG.E.U8 desc[UR36][R2.64], R0 ;  /* 0x0000000002007986 */ /* 0x0001e2000c101124 */
[----:B------:R-:W-:Y:S01]  /*e330*/  IMAD.MOV.U32 R23, RZ, RZ, R22 ;  /* 0x000000ffff177224 */ /* 0x000fe200078e0016 */
[----:B------:R-:W-:Y:S06]  /*e340*/  BRA `(.L_x_13140) ;  /* 0x0000000000d07947 */ /* 0x000fec0003800000 */
.L_x_13162:
        /* <DEDUP_REMOVED lines=8> */
[----:B------:R0:W1:Y:S01]  /*e3d0*/  F2F.F32.F64 R8, R4 ;  /* 0x0000000400087310 */ /* 0x0000620000301000 */
[----:B------:R-:W-:Y:S01]  /*e3e0*/  DSETP.GEU.AND P0, PT, |R4|, UR4, PT ;  /* 0x0000000404007e2a */ /* 0x000fe2000bf0e200 */
[----:B------:R-:W-:Y:S02]  /*e3f0*/  IMAD.MOV.U32 R23, RZ, RZ, R22 ;  /* 0x000000ffff177224 */ /* 0x000fe400078e0016 */
[----:B0-----:R-:W-:-:S11]  /*e400*/  IMAD.MOV.U32 R5, RZ, RZ, 0xff ;  /* 0x000000ffff057424 */ /* 0x001fd600078e00ff */
[----:B-1----:R-:W-:-:S05]  /*e410*/  @!P0 FMUL R8, R8, 1.175494350822287508e-38 ;  /* 0x0080000008088820 */ /* 0x002fca0000400000 */
        /* <DEDUP_REMOVED lines=14> */
.L_x_13145:
        /* <DEDUP_REMOVED lines=16> */
.L_x_13173:
[----:B------:R-:W-:Y:S01]  /*e600*/  IMAD.MOV.U32 R23, RZ, RZ, R22 ;  /* 0x000000ffff177224 */ /* 0x000fe200078e0016 */
[----:B------:R-:W-:Y:S06]  /*e610*/  BRA `(.L_x_13140) ;  /* 0x00000000001c7947 */ /* 0x000fec0003800000 */
.L_x_13172:
[----:B------:R-:W0:Y:S01]  /*e620*/  F2I.U64.F64.TRUNC R4, R4 ;  /* 0x0000000400047311 */ /* 0x000e22000030d800 */
[----:B------:R-:W-:Y:S01]  /*e630*/  IMAD.MOV.U32 R23, RZ, RZ, R22 ;  /* 0x000000ffff177224 */ /* 0x000fe200078e0016 */
[----:B0-----:R0:W-:Y:S01]  /*e640*/  STG.E.64 desc[UR36][R2.64], R4 ;  /* 0x0000000402007986 */ /* 0x0011e2000c101b24 */
[----:B------:R-:W-:Y:S05]  /*e650*/  BRA `(.L_x_13140) ;  /* 0x00000000000c7947 */ /* 0x000fea0003800000 */
.L_x_13171:
[----:B------:R-:W0:Y:S01]  /*e660*/  F2I.U32.F64.TRUNC R5, R4 ;  /* 0x0000000400057311 */ /* 0x000e22000030d000 */
[----:B------:R-:W-:Y:S01]  /*e670*/  IMAD.MOV.U32 R23, RZ, RZ, R22 ;  /* 0x000000ffff177224 */ /* 0x000fe200078e0016 */
[----:B0-----:R0:W-:Y:S06]  /*e680*/  STG.E desc[UR36][R2.64], R5 ;  /* 0x0000000502007986 */ /* 0x0011ec000c101924 */
.L_x_13140:
[----:B------:R-:W-:Y:S05]  /*e690*/  BSYNC B6 ;  /* 0x0000000000067941 */ /* 0x000fea0003800000 */
.L_x_13139:
[----:B------:R-:W-:Y:S01]  /*e6a0*/  ISETP.GE.AND P0, PT, R23, R18, PT ;  /* 0x000000121700720c */ /* 0x000fe20003f06270 */
[----:B------:R-:W-:-:S12]  /*e6b0*/  BSSY B6, `(.L_x_13174) ;  /* 0x0000236000067945 */ /* 0x000fd80003800000 */
[----:B------:R-:W-:Y:S05]  /*e6c0*/  @P0 BRA `(.L_x_13175) ;  /* 0x0000002000d00947 */ /* 0x000fea0003800000 */
[----:B0-2---:R-:W0:Y:S01]  /*e6d0*/  S2R R0, SR_CTAID.X ;  /* 0x0000000000007919 */ /* 0x005e220000002500 */
[----:B-1-34-:R-:W1:Y:S01]  /*e6e0*/  LDC.64 R2, c[0x0][0x218] ;  /* 0x00008600ff027b82 */ /* 0x01ae620000000a00 */
[----:B------:R-:W-:Y:S01]  /*e6f0*/  PRMT R4, R19, 0x9910, RZ ;  /* 0x0000991013047816 */ /* 0x000fe200000000ff */
[----:B------:R-:W-:Y:S01]  /*e700*/  ULDC UR4, c[0x0][0x244] ;  /* 0x0000910000047ab9 */ /* 0x000fe20000000800 */
[----:B0-----:R-:W-:-:S04]  /*e710*/  IMAD R0, R0, 0x200, R23 ;  /* 0x0000020000007824 */ /* 0x001fc800078e0217 */
[----:B------:R-:W-:Y:S02]  /*e720*/  IMAD R5, R0, UR4, RZ ;  /* 0x0000000400057c24 */ /* 0x000fe4000f8e02ff */
[----:B------:R-:W-:-:S03]  /*e730*/  IMAD.MOV.U32 R0, RZ, RZ, R4 ;  /* 0x000000ffff007224 */ /* 0x000fc600078e0004 */
[----:B-1----:R-:W-:Y:S02]  /*e740*/  IADD3 R2, P0, R5, R2, RZ ;  /* 0x0000000205027210 */ /* 0x002fe40007f1e0ff */
[----:B------:R-:W-:-:S03]  /*e750*/  ISETP.GT.AND P1, PT, R0, 0x9, PT ;  /* 0x000000090000780c */ /* 0x000fc60003f24270 */
[----:B------:R-:W-:-:S10]  /*e760*/  IMAD.X R3, RZ, RZ, R3, P0 ;  /* 0x000000ffff037224 */ /* 0x000fd400000e0603 */
        /* <DEDUP_REMOVED lines=12> */
.L_x_13179:
[----:B------:R-:W0:Y:S02]  /*e830*/  F2I.S64.F64.TRUNC R32, R32 ;  /* 0x0000002000207311 */ /* 0x000e24000030d900 */
[----:B0-----:R-:W-:-:S05]  /*e840*/  IMAD.MOV.U32 R5, RZ, RZ, R32 ;  /* 0x000000ffff057224 */ /* 0x001fca00078e0020 */
[----:B------:R3:W-:Y:S01]  /*e850*/  STG.E.U8 desc[UR36][R2.64], R5 ;  /* 0x0000000502007986 */ /* 0x0007e2000c101124 */
[----:B------:R-:W-:Y:S05]  /*e860*/  BRA `(.L_x_13181) ;  /* 0x0000000c00f87947 */ /* 0x000fea0003800000 */
.L_x_13178:
        /* <DEDUP_REMOVED lines=9> */
.L_x_13183:
[----:B------:R-:W0:Y:S02]  /*e900*/  F2I.F64.TRUNC R33, R32 ;  /* 0x0000002000217311 */ /* 0x000e24000030d100 */
[----:B0-----:R1:W-:Y:S01]  /*e910*/  STG.E desc[UR36][R2.64], R33 ;  /* 0x0000002102007986 */ /* 0x0013e2000c101924 */
[----:B------:R-:W-:Y:S05]  /*e920*/  BRA `(.L_x_13181) ;  /* 0x0000000c00c87947 */ /* 0x000fea0003800000 */
.L_x_13182:
[----:B------:R-:W0:Y:S02]  /*e930*/  F2I.F64.TRUNC R33, R32 ;  /* 0x0000002000217311 */ /* 0x000e24000030d100 */
[----:B0-----:R2:W-:Y:S01]  /*e940*/  STG.E.U16 desc[UR36][R2.64], R33 ;  /* 0x0000002102007986 */ /* 0x0015e2000c101524 */
[----:B------:R-:W-:Y:S05]  /*e950*/  BRA `(.L_x_13181) ;  /* 0x0000000c00bc7947 */ /* 0x000fea0003800000 */
.L_x_13177:
        /* <DEDUP_REMOVED lines=13> */
.L_x_13185:
        /* <DEDUP_REMOVED lines=8> */
.L_x_13184:
        /* <DEDUP_REMOVED lines=14> */
.L_x_13187:
        /* <DEDUP_REMOVED lines=9> */
.L_x_13186:
[----:B------:R0:W-:Y:S01]  /*ec20*/  STG.E.64 desc[UR36][R2.64], R32 ;  /* 0x0000002002007986 */ /* 0x0001e2000c101b24 */
[----:B------:R-:W-:Y:S05]  /*ec30*/  BRA `(.L_x_13181) ;  /* 0x0000000c00047947 */ /* 0x000fea0003800000 */
.L_x_13176:
        /* <DEDUP_REMOVED lines=12> */
.L_x_13190:
[----:B------:R-:W-:-:S05]  /*ed00*/  CS2R R34, SRZ ;  /* 0x0000000000227805 */ /* 0x000fca000001ff00 */
[----:B------:R0:W-:Y:S01]  /*ed10*/  STG.E.128 desc[UR36][R2.64], R32 ;  /* 0x0000002002007986 */ /* 0x0001e2000c101d24 */
[----:B------:R-:W-:Y:S05]  /*ed20*/  BRA `(.L_x_13181) ;  /* 0x0000000800c87947 */ /* 0x000fea0003800000 */
.L_x_13189:
        /* <DEDUP_REMOVED lines=25> */
.L_x_13194:
[----:B------:R-:W-:Y:S05]  /*eec0*/  BSYNC B0 ;  /* 0x0000000000007941 */ /* 0x000fea0003800000 */
.L_x_13193:
[----:B------:R-:W-:-:S05]  /*eed0*/  LOP3.LUT R5, R0, R5, RZ, 0xfc, !PT ;  /* 0x0000000500057212 */ /* 0x000fca00078efcff */
[----:B------:R0:W-:Y:S01]  /*eee0*/  STG.E.U8 desc[UR36][R2.64], R5 ;  /* 0x0000000502007986 */ /* 0x0001e2000c101124 */
[----:B------:R-:W-:Y:S05]  /*eef0*/  BRA `(.L_x_13181) ;  /* 0x0000000800547947 */ /* 0x000fea0003800000 */
.L_x_13192:
        /* <DEDUP_REMOVED lines=17> */
.L_x_13196:
[----:B------:R-:W-:Y:S01]  /*f010*/  IMAD.MOV.U32 R0, RZ, RZ, 0x7f ;  /* 0x0000007fff007424 */ /* 0x000fe200078e00ff */
[----:B------:R-:W-:-:S04]  /*f020*/  ISETP.GT.U32.AND P0, PT, R4, 0x7f800000, PT ;  /* 0x7f8000000400780c */ /* 0x000fc80003f04070 */
[----:B------:R-:W-:-:S09]  /*f030*/  SEL R0, R0, 0x7c, P0 ;  /* 0x0000007c00007807 */ /* 0x000fd20000000000 */
.L_x_13197:
[----:B------:R-:W-:Y:S05]  /*f040*/  BSYNC B0 ;  /* 0x0000000000007941 */ /* 0x000fea0003800000 */
.L_x_13195:
[----:B------:R-:W-:-:S04]  /*f050*/  LOP3.LUT R4, R5, 0x80000000, RZ, 0xc0, !PT ;  /* 0x8000000005047812 */ /* 0x000fc800078ec0ff */
[----:B------:R-:W-:-:S04]  /*f060*/  SHF.R.U32.HI R5, RZ, 0x18, R4 ;  /* 0x00000018ff057819 */ /* 0x000fc80000011604 */
[----:B------:R-:W-:-:S05]  /*f070*/  LOP3.LUT R5, R0, R5, RZ, 0xfc, !PT ;  /* 0x0000000500057212 */ /* 0x000fca00078efcff */
[----:B------:R0:W-:Y:S01]  /*f080*/  STG.E.U8 desc[UR36][R2.64], R5 ;  /* 0x0000000502007986 */ /* 0x0001e2000c101124 */
[----:B------:R-:W-:Y:S05]  /*f090*/  BRA `(.L_x_13181) ;  /* 0x0000000400ec7947 */ /* 0x000fea0003800000 */
.L_x_13191:
        /* <DEDUP_REMOVED lines=8> */
.L_x_13188:
        /* <DEDUP_REMOVED lines=11> */
.L_x_13200:
        /* <DEDUP_REMOVED lines=21> */
.L_x_13203:
[----:B------:R-:W-:-:S04]  /*f320*/  LOP3.LUT R0, R7, 0x80000000, RZ, 0xc0, !PT ;  /* 0x8000000007007812 */ /* 0x000fc800078ec0ff */
[----:B------:R-:W-:-:S04]  /*f330*/  SHF.R.U32.HI R5, RZ, 0x18, R0 ;  /* 0x00000018ff057819 */ /* 0x000fc80000011600 */
[----:B------:R-:W-:-:S04]  /*f340*/  LOP3.LUT R4, R4, R5, RZ, 0xfc, !PT ;  /* 0x0000000504047212 */ /* 0x000fc800078efcff */
[----:B------:R-:W-:-:S07]  /*f350*/  PRMT R0, R4, 0x7610, R0 ;  /* 0x0000761004007816 */ /* 0x000fce0000000000 */
.L_x_13202:
[----:B------:R-:W-:Y:S05]  /*f360*/  BSYNC B0 ;  /* 0x0000000000007941 */ /* 0x000fea0003800000 */
.L_x_13201:
[----:B------:R0:W-:Y:S01]  /*f370*/  STG.E.U8 desc[UR36][R2.64], R0 ;  /* 0x0000000002007986 */ /* 0x0001e2000c101124 */
[----:B------:R-:W-:Y:S05]  /*f380*/  BRA `(.L_x_13181) ;  /* 0x0000000400307947 */ /* 0x000fea0003800000 */
.L_x_13199:
        /* <DEDUP_REMOVED lines=21> */
.L_x_13206:
[----:B------:R-:W-:-:S04]  /*f4e0*/  LOP3.LUT R0, R7, 0x80000000, RZ, 0xc0, !PT ;  /* 0x8000000007007812 */ /* 0x000fc800078ec0ff */
[----:B------:R-:W-:-:S04]  /*f4f0*/  SHF.R.U32.HI R5, RZ, 0x18, R0 ;  /* 0x00000018ff057819 */ /* 0x000fc80000011600 */
[----:B------:R-:W-:-:S04]  /*f500*/  LOP3.LUT R4, R4, R5, RZ, 0xfc, !PT ;  /* 0x0000000504047212 */ /* 0x000fc800078efcff */
[----:B------:R-:W-:-:S07]  /*f510*/  PRMT R0, R4, 0x7610, R0 ;  /* 0x0000761004007816 */ /* 0x000fce0000000000 */
.L_x_13205:
[----:B------:R-:W-:Y:S05]  /*f520*/  BSYNC B0 ;  /* 0x0000000000007941 */ /* 0x000fea0003800000 */
.L_x_13204:
[----:B------:R0:W-:Y:S01]  /*f530*/  STG.E.U8 desc[UR36][R2.64], R0 ;  /* 0x0000000002007986 */ /* 0x0001e2000c101124 */
[----:B------:R-:W-:Y:S05]  /*f540*/  BRA `(.L_x_13181) ;  /* 0x0000000000c07947 */ /* 0x000fea0003800000 */
.L_x_13198:
        /* <DEDUP_REMOVED lines=26> */
.L_x_13180:
        /* <DEDUP_REMOVED lines=16> */
.L_x_13209:
[----:B------:R-:W-:Y:S05]  /*f7f0*/  BRA `(.L_x_13181) ;  /* 0x0000000000147947 */ /* 0x000fea0003800000 */
.L_x_13208:
[----:B------:R-:W0:Y:S02]  /*f800*/  F2I.U64.F64.TRUNC R32, R32 ;  /* 0x0000002000207311 */ /* 0x000e24000030d800 */
[----:B0-----:R0:W-:Y:S01]  /*f810*/  STG.E.64 desc[UR36][R2.64], R32 ;  /* 0x0000002002007986 */ /* 0x0011e2000c101b24 */
[----:B------:R-:W-:Y:S05]  /*f820*/  BRA `(.L_x_13181) ;  /* 0x0000000000087947 */ /* 0x000fea0003800000 */
.L_x_13207:
[----:B------:R-:W0:Y:S02]  /*f830*/  F2I.U32.F64.TRUNC R33, R32 ;  /* 0x0000002000217311 */ /* 0x000e24000030d000 */
[----:B0-----:R0:W-:Y:S02]  /*f840*/  STG.E desc[UR36][R2.64], R33 ;  /* 0x0000002102007986 */ /* 0x0011e4000c101924 */
.L_x_13181:
[----:B------:R-:W-:-:S05]  /*f850*/  VIADD R23, R23, 0x80 ;  /* 0x0000008017177836 */ /* 0x000fca0000000000 */
[----:B------:R-:W-:-:S13]  /*f860*/  ISETP.GE.AND P0, PT, R23, R18, PT ;  /* 0x000000121700720c */ /* 0x000fda0003f06270 */
[----:B------:R-:W-:Y:S05]  /*f870*/  @P0 BRA `(.L_x_13175) ;  /* 0x0000001000640947 */ /* 0x000fea0003800000 */
[----:B0-----:R-:W0:Y:S01]  /*f880*/  S2R R0, SR_CTAID.X ;  /* 0x0000000000007919 */ /* 0x001e220000002500 */
[----:B-1234-:R-:W1:Y:S01]  /*f890*/  LDC.64 R2, c[0x0][0x218] ;  /* 0x00008600ff027b82 */ /* 0x01ee620000000a00 */
        /* <DEDUP_REMOVED lines=20> */
.L_x_13213:
[----:B------:R-:W0:Y:S02]  /*f9e0*/  F2I.S64.F64.TRUNC R28, R28 ;  /* 0x0000001c001c7311 */ /* 0x000e24000030d900 */
[----:B0-----:R-:W-:-:S05]  /*f9f0*/  IMAD.MOV.U32 R5, RZ, RZ, R28 ;  /* 0x000000ffff057224 */ /* 0x001fca00078e001c */
[----:B------:R0:W-:Y:S01]  /*fa00*/  STG.E.U8 desc[UR36][R2.64], R5 ;  /* 0x0000000502007986 */ /* 0x0001e2000c101124 */
[----:B------:R-:W-:Y:S05]  /*fa10*/  BRA `(.L_x_13215) ;  /* 0x0000000c00f87947 */ /* 0x000fea0003800000 */
.L_x_13212:
        /* <DEDUP_REMOVED lines=9> */
.L_x_13217:
[----:B------:R-:W0:Y:S02]  /*fab0*/  F2I.F64.TRUNC R29, R28 ;  /* 0x0000001c001d7311 */ /* 0x000e24000030d100 */
[----:B0-----:R0:W-:Y:S01]  /*fac0*/  STG.E desc[UR36][R2.64], R29 ;  /* 0x0000001d02007986 */ /* 0x0011e2000c101924 */
[----:B------:R-:W-:Y:S05]  /*fad0*/  BRA `(.L_x_13215) ;  /* 0x0000000c00c87947 */ /* 0x000fea0003800000 */
.L_x_13216:
[----:B------:R-:W0:Y:S02]  /*fae0*/  F2I.F64.TRUNC R29, R28 ;  /* 0x0000001c001d7311 */ /* 0x000e24000030d100 */
[----:B0-----:R0:W-:Y:S01]  /*faf0*/  STG.E.U16 desc[UR36][R2.64], R29 ;  /* 0x0000001d02007986 */ /* 0x0011e2000c101524 */
[----:B------:R-:W-:Y:S05]  /*fb00*/  BRA `(.L_x_13215) ;  /* 0x0000000c00bc7947 */ /* 0x000fea0003800000 */
.L_x_13211:
        /* <DEDUP_REMOVED lines=13> */
.L_x_13219:
        /* <DEDUP_REMOVED lines=8> */
.L_x_13218:
        /* <DEDUP_REMOVED lines=14> */
.L_x_13221:
        /* <DEDUP_REMOVED lines=9> */
.L_x_13220:
[----:B------:R0:W-:Y:S01]  /*fdd0*/  STG.E.64 desc[UR36][R2.64], R28 ;  /* 0x0000001c02007986 */ /* 0x0001e2000c101b24 */
[----:B------:R-:W-:Y:S05]  /*fde0*/  BRA `(.L_x_13215) ;  /* 0x0000000c00047947 */ /* 0x000fea0003800000 */
.L_x_13210:
        /* <DEDUP_REMOVED lines=12> */
.L_x_13224:
[----:B------:R-:W-:-:S05]  /*feb0*/  CS2R R30, SRZ ;  /* 0x00000000001e7805 */ /* 0x000fca000001ff00 */
[----:B------:R1:W-:Y:S01]  /*fec0*/  STG.E.128 desc[UR36][R2.64], R28 ;  /* 0x0000001c02007986 */ /* 0x0003e2000c101d24 */
[----:B------:R-:W-:Y:S05]  /*fed0*/  BRA `(.L_x_13215) ;  /* 0x0000000800c87947 */ /* 0x000fea0003800000 */
.L_x_13223:
        /* <DEDUP_REMOVED lines=25> */
.L_x_13228:
[----:B------:R-:W-:Y:S05]  /*10070*/  BSYNC B0 ;  /* 0x0000000000007941 */ /* 0x000fea0003800000 */
.L_x_13227:
[----:B------:R-:W-:-:S05]  /*10080*/  LOP3.LUT R5, R0, R5, RZ, 0xfc, !PT ;  /* 0x0000000500057212 */ /* 0x000fca00078efcff */
[----:B------:R2:W-:Y:S01]  /*10090*/  STG.E.U8 desc[UR36][R2.64], R5 ;  /* 0x0000000502007986 */ /* 0x0005e2000c101124 */
[----:B------:R-:W-:Y:S05]  /*100a0*/  BRA `(.L_x_13215) ;  /* 0x0000000800547947 */ /* 0x000fea0003800000 */
.L_x_13226:
        /* <DEDUP_REMOVED lines=17> */
.L_x_13230:
[----:B------:R-:W-:Y:S01]  /*101c0*/  IMAD.MOV.U32 R0, RZ, RZ, 0x7f ;  /* 0x0000007fff007424 */ /* 0x000fe200078e00ff */
[----:B------:R-:W-:-:S04]  /*101d0*/  ISETP.GT.U32.AND P0, PT, R4, 0x7f800000, PT ;  /* 0x7f8000000400780c */ /* 0x000fc80003f04070 */
[----:B------:R-:W-:-:S09]  /*101e0*/  SEL R0, R0, 0x7c, P0 ;  /* 0x0000007c00007807 */ /* 0x000fd20000000000 */
.L_x_13231:
[----:B------:R-:W-:Y:S05]  /*101f0*/  BSYNC B0 ;  /* 0x0000000000007941 */ /* 0x000fea0003800000 */
.L_x_13229:
[----:B------:R-:W-:-:S04]  /*10200*/  LOP3.LUT R4, R5, 0x80000000, RZ, 0xc0, !PT ;  /* 0x8000000005047812 */ /* 0x000fc800078ec0ff */
[----:B------:R-:W-:-:S04]  /*10210*/  SHF.R.U32.HI R5, RZ, 0x18, R4 ;  /* 0x00000018ff057819 */ /* 0x000fc80000011604 */
[----:B------:R-:W-:-:S05]  /*10220*/  LOP3.LUT R5, R0, R5, RZ, 0xfc, !PT ;  /* 0x0000000500057212 */ /* 0x000fca00078efcff */
[----:B------:R3:W-:Y:S01]  /*10230*/  STG.E.U8 desc[UR36][R2.64], R5 ;  /* 0x0000000502007986 */ /* 0x0007e2000c101124 */
[----:B------:R-:W-:Y:S05]  /*10240*/  BRA `(.L_x_13215) ;  /* 0x0000000400ec7947 */ /* 0x000fea0003800000 */
.L_x_13225:
        /* <DEDUP_REMOVED lines=8> */
.L_x_13222:
        /* <DEDUP_REMOVED lines=11> */
.L_x_13234:
        /* <DEDUP_REMOVED lines=21> */
.L_x_13237:
[----:B------:R-:W-:-:S04]  /*104d0*/  LOP3.LUT R0, R7, 0x80000000, RZ, 0xc0, !PT ;  /* 0x8000000007007812 */ /* 0x000fc800078ec0ff */
[----:B------:R-:W-:-:S04]  /*104e0*/  SHF.R.U32.HI R5, RZ, 0x18, R0 ;  /* 0x00000018ff057819 */ /* 0x000fc80000011600 */
[----:B------:R-:W-:-:S04]  /*104f0*/  LOP3.LUT R4, R4, R5, RZ, 0xfc, !PT ;  /* 0x0000000504047212 */ /* 0x000fc800078efcff */
[----:B------:R-:W-:-:S07]  /*10500*/  PRMT R0, R4, 0x7610, R0 ;  /* 0x0000761004007816 */ /* 0x000fce0000000000 */
.L_x_13236:
[----:B------:R-:W-:Y:S05]  /*10510*/  BSYNC B0 ;  /* 0x0000000000007941 */ /* 0x000fea0003800000 */
.L_x_13235:
[----:B------:R0:W-:Y:S01]  /*10520*/  STG.E.U8 desc[UR36][R2.64], R0 ;  /* 0x0000000002007986 */ /* 0x0001e2000c101124 */
[----:B------:R-:W-:Y:S05]  /*10530*/  BRA `(.L_x_13215) ;  /* 0x0000000400307947 */ /* 0x000fea0003800000 */
.L_x_13233:
        /* <DEDUP_REMOVED lines=21> */
.L_x_13240:
[----:B------:R-:W-:-:S04]  /*10690*/  LOP3.LUT R0, R7, 0x80000000, RZ, 0xc0, !PT ;  /* 0x8000000007007812 */ /* 0x000fc800078ec0ff */
[----:B------:R-:W-:-:S04]  /*106a0*/  SHF.R.U32.HI R5, RZ, 0x18, R0 ;  /* 0x00000018ff057819 */ /* 0x000fc80000011600 */
[----:B------:R-:W-:-:S04]  /*106b0*/  LOP3.LUT R4, R4, R5, RZ, 0xfc, !PT ;  /* 0x0000000504047212 */ /* 0x000fc800078efcff */
[----:B------:R-:W-:-:S07]  /*106c0*/  PRMT R0, R4, 0x7610, R0 ;  /* 0x0000761004007816 */ /* 0x000fce0000000000 */
.L_x_13239:
[----:B------:R-:W-:Y:S05]  /*106d0*/  BSYNC B0 ;  /* 0x0000000000007941 */ /* 0x000fea0003800000 */
.L_x_13238:
[----:B------:R0:W-:Y:S01]  /*106e0*/  STG.E.U8 desc[UR36][R2.64], R0 ;  /* 0x0000000002007986 */ /* 0x0001e2000c101124 */
[----:B------:R-:W-:Y:S05]  /*106f0*/  BRA `(.L_x_13215) ;  /* 0x0000000000c07947 */ /* 0x000fea0003800000 */
.L_x_13232:
        /* <DEDUP_REMOVED lines=26> */
.L_x_13214:
        /* <DEDUP_REMOVED lines=16> */
.L_x_13243:
[----:B------:R-:W-:Y:S05]  /*109a0*/  BRA `(.L_x_13215) ;  /* 0x0000000000147947 */ /* 0x000fea0003800000 */
.L_x_13242:
[----:B------:R-:W0:Y:S02]  /*109b0*/  F2I.U64.F64.TRUNC R28, R28 ;  /* 0x0000001c001c7311 */ /* 0x000e24000030d800 */
[----:B0-----:R0:W-:Y:S01]  /*109c0*/  STG.E.64 desc[UR36][R2.64], R28 ;  /* 0x0000001c02007986 */ /* 0x0011e2000c101b24 */
[----:B------:R-:W-:Y:S05]  /*109d0*/  BRA `(.L_x_13215) ;  /* 0x0000000000087947 */ /* 0x000fea0003800000 */
.L_x_13241:
[----:B------:R-:W0:Y:S02]  /*109e0*/  F2I.U32.F64.TRUNC R29, R28 ;  /* 0x0000001c001d7311 */ /* 0x000e24000030d000 */
[----:B0-----:R0:W-:Y:S02]  /*109f0*/  STG.E desc[UR36][R2.64], R29 ;  /* 0x0000001d02007986 */ /* 0x0011e4000c101924 */
.L_x_13215:
[----:B------:R-:W-:-:S07]  /*10a00*/  VIADD R23, R23, 0x80 ;  /* 0x0000008017177836 */ /* 0x000fce0000000000 */
.L_x_13175:
[----:B------:R-:W-:Y:S05]  /*10a10*/  BSYNC B6 ;  /* 0x0000000000067941 */ /* 0x000fea0003800000 */
.L_x_13174:
[----:B------:R-:W-:-:S13]  /*10a20*/  ISETP.GE.AND P0, PT, R23, R18, PT ;  /* 0x000000121700720c */ /* 0x000fda0003f06270 */
[----:B------:R-:W-:Y:S05]  /*10a30*/  @P0 EXIT ;  /* 0x000000000000094d */ /* 0x000fea0003800000 */
[----:B0-2-4-:R-:W0:Y:S01]  /*10a40*/  S2R R0, SR_CTAID.X ;  /* 0x0000000000007919 */ /* 0x015e220000002500 */
[----:B-1-3--:R-:W1:Y:S01]  /*10a50*/  LDC.64 R2, c[0x0][0x218] ;  /* 0x00008600ff027b82 */ /* 0x00ae620000000a00 */
[----:B------:R-:W-:Y:S01]  /*10a60*/  ULDC UR4, c[0x0][0x244] ;  /* 0x0000910000047ab9 */ /* 0x000fe20000000800 */
[----:B0-----:R-:W-:Y:S01]  /*10a70*/  IMAD R23, R0, 0x200, R23 ;  /* 0x0000020000177824 */ /* 0x001fe200078e0217 */
[----:B------:R-:W-:-:S03]  /*10a80*/  PRMT R0, R19, 0x9910, RZ ;  /* 0x0000991013007816 */ /* 0x000fc600000000ff */
[----:B------:R-:W-:Y:S01]  /*10a90*/  IMAD R23, R23, UR4, RZ ;  /* 0x0000000417177c24 */ /* 0x000fe2000f8e02ff */
[----:B------:R-:W-:-:S04]  /*10aa0*/  ISETP.GT.AND P1, PT, R0, 0x9, PT ;  /* 0x000000090000780c */ /* 0x000fc80003f24270 */
[----:B-1----:R-:W-:-:S05]  /*10ab0*/  IADD3 R2, P0, R23, R2, RZ ;  /* 0x0000000217027210 */ /* 0x002fca0007f1e0ff */
        /* <DEDUP_REMOVED lines=13> */
.L_x_13247:
[----:B------:R-:W0:Y:S02]  /*10b90*/  F2I.S64.F64.TRUNC R16, R16 ;  /* 0x0000001000107311 */ /* 0x000e24000030d900 */
[----:B0-----:R-:W-:-:S05]  /*10ba0*/  IMAD.MOV.U32 R5, RZ, RZ, R16 ;  /* 0x000000ffff057224 */ /* 0x001fca00078e0010 */
[----:B------:R-:W-:Y:S01]  /*10bb0*/  STG.E.U8 desc[UR36][R2.64], R5 ;  /* 0x0000000502007986 */ /* 0x000fe2000c101124 */
[----:B------:R-:W-:Y:S05]  /*10bc0*/  EXIT ;  /* 0x000000000000794d */ /* 0x000fea0003800000 */
.L_x_13246:
        /* <DEDUP_REMOVED lines=9> */
.L_x_13250:
[----:B------:R-:W0:Y:S02]  /*10c60*/  F2I.F64.TRUNC R17, R16 ;  /* 0x0000001000117311 */ /* 0x000e24000030d100 */
[----:B0-----:R-:W-:Y:S01]  /*10c70*/  STG.E desc[UR36][R2.64], R17 ;  /* 0x0000001102007986 */ /* 0x001fe2000c101924 */
[----:B------:R-:W-:Y:S05]  /*10c80*/  EXIT ;  /* 0x000000000000794d */ /* 0x000fea0003800000 */
.L_x_13249:
[----:B------:R-:W0:Y:S02]  /*10c90*/  F2I.F64.TRUNC R17, R16 ;  /* 0x0000001000117311 */ /* 0x000e24000030d100 */
[----:B0-----:R-:W-:Y:S01]  /*10ca0*/  STG.E.U16 desc[UR36][R2.64], R17 ;  /* 0x0000001102007986 */ /* 0x001fe2000c101524 */
[----:B------:R-:W-:Y:S05]  /*10cb0*/  EXIT ;  /* 0x000000000000794d */ /* 0x000fea0003800000 */
.L_x_13245:
        /* <DEDUP_REMOVED lines=13> */
.L_x_13252:
        /* <DEDUP_REMOVED lines=8> */
.L_x_13251:
        /* <DEDUP_REMOVED lines=14> */
.L_x_13254:
        /* <DEDUP_REMOVED lines=9> */
.L_x_13253:
[----:B------:R-:W-:Y:S01]  /*10f80*/  STG.E.64 desc[UR36][R2.64], R16 ;  /* 0x0000001002007986 */ /* 0x000fe2000c101b24 */
[----:B------:R-:W-:Y:S05]  /*10f90*/  EXIT ;  /* 0x000000000000794d */ /* 0x000fea0003800000 */
.L_x_13244:
        /* <DEDUP_REMOVED lines=12> */
.L_x_13257:
[----:B------:R-:W-:-:S05]  /*11060*/  CS2R R18, SRZ ;  /* 0x0000000000127805 */ /* 0x000fca000001ff00 */
[----:B------:R-:W-:Y:S01]  /*11070*/  STG.E.128 desc[UR36][R2.64], R16 ;  /* 0x0000001002007986 */ /* 0x000fe2000c101d24 */
[----:B------:R-:W-:Y:S05]  /*11080*/  EXIT ;  /* 0x000000000000794d */ /* 0x000fea0003800000 */
.L_x_13256:
        /* <DEDUP_REMOVED lines=25> */
.L_x_13261:
[----:B------:R-:W-:Y:S05]  /*11220*/  BSYNC B0 ;  /* 0x0000000000007941 */ /* 0x000fea0003800000 */
.L_x_13260:
[----:B------:R-:W-:-:S05]  /*11230*/  LOP3.LUT R5, R0, R5, RZ, 0xfc, !PT ;  /* 0x0000000500057212 */ /* 0x000fca00078efcff */
[----:B------:R-:W-:Y:S01]  /*11240*/  STG.E.U8 desc[UR36][R2.64], R5 ;  /* 0x0000000502007986 */ /* 0x000fe2000c101124 */
[----:B------:R-:W-:Y:S05]  /*11250*/  EXIT ;  /* 0x000000000000794d */ /* 0x000fea0003800000 */
.L_x_13259:
        /* <DEDUP_REMOVED lines=17> */
.L_x_13263:
[----:B------:R-:W-:Y:S01]  /*11370*/  IMAD.MOV.U32 R0, RZ, RZ, 0x7f ;  /* 0x0000007fff007424 */ /* 0x000fe200078e00ff */
[----:B------:R-:W-:-:S04]  /*11380*/  ISETP.GT.U32.AND P0, PT, R4, 0x7f800000, PT ;  /* 0x7f8000000400780c */ /* 0x000fc80003f04070 */
[----:B------:R-:W-:-:S09]  /*11390*/  SEL R0, R0, 0x7c, P0 ;  /* 0x0000007c00007807 */ /* 0x000fd20000000000 */
.L_x_13264:
[----:B------:R-:W-:Y:S05]  /*113a0*/  BSYNC B0 ;  /* 0x0000000000007941 */ /* 0x000fea0003800000 */
.L_x_13262:
[----:B------:R-:W-:-:S04]  /*113b0*/  LOP3.LUT R4, R5, 0x80000000, RZ, 0xc0, !PT ;  /* 0x8000000005047812 */ /* 0x000fc800078ec0ff */
[----:B------:R-:W-:-:S04]  /*113c0*/  SHF.R.U32.HI R5, RZ, 0x18, R4 ;  /* 0x00000018ff057819 */ /* 0x000fc80000011604 */
[----:B------:R-:W-:-:S05]  /*113d0*/  LOP3.LUT R5, R0, R5, RZ, 0xfc, !PT ;  /* 0x0000000500057212 */ /* 0x000fca00078efcff */
[----:B------:R-:W-:Y:S01]  /*113e0*/  STG.E.U8 desc[UR36][R2.64], R5 ;  /* 0x0000000502007986 */ /* 0x000fe2000c101124 */
[----:B------:R-:W-:Y:S05]  /*113f0*/  EXIT ;  /* 0x000000000000794d */ /* 0x000fea0003800000 */
.L_x_13258:
        /* <DEDUP_REMOVED lines=8> */
.L_x_13255:
        /* <DEDUP_REMOVED lines=11> */
.L_x_13267:
        /* <DEDUP_REMOVED lines=21> */
.L_x_13270:
[----:B------:R-:W-:-:S04]  /*11680*/  LOP3.LUT R0, R7, 0x80000000, RZ, 0xc0, !PT ;  /* 0x8000000007007812 */ /* 0x000fc800078ec0ff */
[----:B------:R-:W-:-:S04]  /*11690*/  SHF.R.U32.HI R5, RZ, 0x18, R0 ;  /* 0x00000018ff057819 */ /* 0x000fc80000011600 */
[----:B------:R-:W-:-:S04]  /*116a0*/  LOP3.LUT R4, R4, R5, RZ, 0xfc, !PT ;  /* 0x0000000504047212 */ /* 0x000fc800078efcff */
[----:B------:R-:W-:-:S07]  /*116b0*/  PRMT R0, R4, 0x7610, R0 ;  /* 0x0000761004007816 */ /* 0x000fce0000000000 */
.L_x_13269:
[----:B------:R-:W-:Y:S05]  /*116c0*/  BSYNC B0 ;  /* 0x0000000000007941 */ /* 0x000fea0003800000 */
.L_x_13268:
[----:B------:R-:W-:Y:S01]  /*116d0*/  STG.E.U8 desc[UR36][R2.64], R0 ;  /* 0x0000000002007986 */ /* 0x000fe2000c101124 */
[----:B------:R-:W-:Y:S05]  /*116e0*/  EXIT ;  /* 0x000000000000794d */ /* 0x000fea0003800000 */
.L_x_13266:
        /* <DEDUP_REMOVED lines=21> */
.L_x_13273:
[----:B------:R-:W-:-:S04]  /*11840*/  LOP3.LUT R0, R7, 0x80000000, RZ, 0xc0, !PT ;  /* 0x8000000007007812 */ /* 0x000fc800078ec0ff */
[----:B------:R-:W-:-:S04]  /*11850*/  SHF.R.U32.HI R5, RZ, 0x18, R0 ;  /* 0x00000018ff057819 */ /* 0x000fc80000011600 */
[----:B------:R-:W-:-:S04]  /*11860*/  LOP3.LUT R4, R4, R5, RZ, 0xfc, !PT ;  /* 0x0000000504047212 */ /* 0x000fc800078efcff */
[----:B------:R-:W-:-:S07]  /*11870*/  PRMT R0, R4, 0x7610, R0 ;  /* 0x0000761004007816 */ /* 0x000fce0000000000 */
.L_x_13272:
[----:B------:R-:W-:Y:S05]  /*11880*/  BSYNC B0 ;  /* 0x0000000000007941 */ /* 0x000fea0003800000 */
.L_x_13271:
[----:B------:R-:W-:Y:S01]  /*11890*/  STG.E.U8 desc[UR36][R2.64], R0 ;  /* 0x0000000002007986 */ /* 0x000fe2000c101124 */
[----:B------:R-:W-:Y:S05]  /*118a0*/  EXIT ;  /* 0x000000000000794d */ /* 0x000fea0003800000 */
.L_x_13265:
        /* <DEDUP_REMOVED lines=26> */
.L_x_13248:
        /* <DEDUP_REMOVED lines=16> */
.L_x_13276:
[----:B------:R-:W-:Y:S05]  /*11b50*/  EXIT ;  /* 0x000000000000794d */ /* 0x000fea0003800000 */
.L_x_13275:
[----:B------:R-:W0:Y:S02]  /*11b60*/  F2I.U64.F64.TRUNC R16, R16 ;  /* 0x0000001000107311 */ /* 0x000e24000030d800 */
[----:B0-----:R-:W-:Y:S01]  /*11b70*/  STG.E.64 desc[UR36][R2.64], R16 ;  /* 0x0000001002007986 */ /* 0x001fe2000c101b24 */
[----:B------:R-:W-:Y:S05]  /*11b80*/  EXIT ;  /* 0x000000000000794d */ /* 0x000fea0003800000 */
.L_x_13274:
[----:B------:R-:W0:Y:S02]  /*11b90*/  F2I.U32.F64.TRUNC R17, R16 ;  /* 0x0000001000117311 */ /* 0x000e24000030d000 */
[----:B0-----:R-:W-:Y:S01]  /*11ba0*/  STG.E desc[UR36][R2.64], R17 ;  /* 0x0000001102007986 */ /* 0x001fe2000c101924 */
[----:B------:R-:W-:Y:S05]  /*11bb0*/  EXIT ;  /* 0x000000000000794d */ /* 0x000fea0003800000 */
        .weak           $__internal_1_$__cuda_sm20_div_rn_f64_full
        .type           $__internal_1_$__cuda_sm20_div_rn_f64_full,@function
        .size           $__internal_1_$__cuda_sm20_div_rn_f64_full,(.L_x_37679 - $__internal_1_$__cuda_sm20_div_rn_f64_full)
$__internal_1_$__cuda_sm20_div_rn_f64_full:
[C---:B------:R-:W-:Y:S01]  /*11bc0*/  FSETP.GEU.AND P0, PT, |R3|.reuse, 1.469367938527859385e-39, PT ;  /* 0x001000000300780b */ /* 0x040fe20003f0e200 */
[----:B------:R-:W-:Y:S01]  /*11bd0*/  IMAD.MOV.U32 R6, RZ, RZ, R8 ;  /* 0x000000ffff067224 */ /* 0x000fe200078e0008 */
[----:B------:R-:W-:Y:S01]  /*11be0*/  LOP3.LUT R9, R3, 0x800fffff, RZ, 0xc0, !PT ;  /* 0x800fffff03097812 */ /* 0x000fe200078ec0ff */
[----:B------:R-:W-:Y:S01]  /*11bf0*/  IMAD.MOV.U32 R7, RZ, RZ, R3 ;  /* 0x000000ffff077224 */ /* 0x000fe200078e0003 */
[----:B------:R0:W-:Y:S01]  /*11c00*/  STL [R1+0x10], R0 ;  /* 0x0000100001007387 */ /* 0x0001e20000100800 */
[----:B------:R-:W-:Y:S01]  /*11c10*/  IMAD.MOV.U32 R13, RZ, RZ, R2 ;  /* 0x000000ffff0d7224 */ /* 0x000fe200078e0002 */
[----:B------:R-:W-:Y:S01]  /*11c20*/  LOP3.LUT R9, R9, 0x3ff00000, RZ, 0xfc, !PT ;  /* 0x3ff0000009097812 */ /* 0x000fe200078efcff */
[----:B------:R-:W-:Y:S01]  /*11c30*/  IMAD.MOV.U32 R10, RZ, RZ, 0x1 ;  /* 0x00000001ff0a7424 */ /* 0x000fe200078e00ff */
[----:B------:R1:W-:Y:S01]  /*11c40*/  STL.64 [R1+0x8], R4 ;  /* 0x0000080401007387 */ /* 0x0003e20000100a00 */
[----:B------:R-:W-:Y:S01]  /*11c50*/  IMAD.MOV.U32 R36, RZ, RZ, 0x1ca00000 ;  /* 0x1ca00000ff247424 */ /* 0x000fe200078e00ff */
[----:B------:R-:W-:-:S03]  /*11c60*/  FSETP.GEU.AND P2, PT, |R13|, 1.469367938527859385e-39, PT ;  /* 0x001000000d00780b */ /* 0x000fc60003f4e200 */
[----:B------:R-:W-:Y:S01]  /*11c70*/  @!P0 DMUL R8, R6, 8.98846567431157953865e+307 ;  /* 0x7fe0000006088828 */ /* 0x000fe20000000000 */
[----:B0-----:R-:W-:-:S05]  /*11c80*/  LOP3.LUT R0, R3, 0x7ff00000, RZ, 0xc0, !PT ;  /* 0x7ff0000003007812 */ /* 0x001fca00078ec0ff */
[----:B------:R-:W0:Y:S01]  /*11c90*/  MUFU.RCP64H R11, R9 ;  /* 0x00000009000b7308 */ /* 0x000e220000001800 */
[----:B-1----:R-:W-:-:S03]  /*11ca0*/  LOP3.LUT R5, R13, 0x7ff00000, RZ, 0xc0, !PT ;  /* 0x7ff000000d057812 */ /* 0x002fc600078ec0ff */
[----:B------:R-:W-:Y:S02]  /*11cb0*/  @!P2 LOP3.LUT R2, R7, 0x7ff00000, RZ, 0xc0, !PT ;  /* 0x7ff000000702a812 */ /* 0x000fe400078ec0ff */
[C---:B------:R-:W-:Y:S01]  /*11cc0*/  ISETP.GE.U32.AND P1, PT, R5.reuse, R0, PT ;  /* 0x000000000500720c */ /* 0x040fe20003f26070 */
[----:B------:R1:W-:Y:S01]  /*11cd0*/  STL [R1], R5 ;  /* 0x0000000501007387 */ /* 0x0003e20000100800 */
[----:B------:R-:W-:Y:S02]  /*11ce0*/  @!P2 ISETP.GE.U32.AND P3, PT, R5, R2, PT ;  /* 0x000000020500a20c */ /* 0x000fe40003f66070 */
[C---:B------:R-:W-:Y:S02]  /*11cf0*/  SEL R2, R36.reuse, 0x63400000, !P1 ;  /* 0x6340000024027807 */ /* 0x040fe40004800000 */
[----:B------:R-:W-:Y:S01]  /*11d00*/  @!P2 SEL R3, R36, 0x63400000, !P3 ;  /* 0x634000002403a807 */ /* 0x000fe20005800000 */
[----:B0-----:R-:W-:-:S08]  /*11d10*/  DFMA R20, R10, -R8, 1 ;  /* 0x3ff000000a14742b */ /* 0x001fd00000000808 */
[----:B------:R-:W-:-:S08]  /*11d20*/  DFMA R20, R20, R20, R20 ;  /* 0x000000141414722b */ /* 0x000fd00000000014 */
[----:B------:R-:W-:Y:S01]  /*11d30*/  DFMA R20, R10, R20, R10 ;  /* 0x000000140a14722b */ /* 0x000fe2000000000a */
[--C-:B------:R-:W-:Y:S02]  /*11d40*/  @!P2 LOP3.LUT R10, R3, 0x80000000, R13.reuse, 0xf8, !PT ;  /* 0x80000000030aa812 */ /* 0x100fe400078ef80d */
[----:B------:R-:W-:Y:S01]  /*11d50*/  LOP3.LUT R3, R2, 0x800fffff, R13, 0xf8, !PT ;  /* 0x800fffff02037812 */ /* 0x000fe200078ef80d */
[----:B------:R-:W-:Y:S01]  /*11d60*/  IMAD.MOV.U32 R2, RZ, RZ, R12 ;  /* 0x000000ffff027224 */ /* 0x000fe200078e000c */
[----:B------:R-:W-:Y:S01]  /*11d70*/  @!P2 LOP3.LUT R11, R10, 0x100000, RZ, 0xfc, !PT ;  /* 0x001000000a0ba812 */ /* 0x000fe200078efcff */
[----:B------:R-:W-:Y:S02]  /*11d80*/  @!P2 IMAD.MOV.U32 R10, RZ, RZ, RZ ;  /* 0x000000ffff0aa224 */ /* 0x000fe400078e00ff */
[----:B------:R-:W-:-:S04]  /*11d90*/  DFMA R36, R20, -R8, 1 ;  /* 0x3ff000001424742b */ /* 0x000fc80000000808 */
[----:B------:R-:W-:-:S04]  /*11da0*/  @!P2 DFMA R2, R2, 2, -R10 ;  /* 0x400000000202a82b */ /* 0x000fc8000000080a */
[----:B------:R-:W-:Y:S01]  /*11db0*/  DFMA R10, R20, R36, R20 ;  /* 0x00000024140a722b */ /* 0x000fe20000000014 */
[----:B------:R-:W-:Y:S02]  /*11dc0*/  IMAD.MOV.U32 R36, RZ, RZ, R5 ;  /* 0x000000ffff247224 */ /* 0x000fe400078e0005 */
[----:B------:R-:W-:Y:S01]  /*11dd0*/  IMAD.MOV.U32 R37, RZ, RZ, R0 ;  /* 0x000000ffff257224 */ /* 0x000fe200078e0000 */
[----:B------:R-:W-:Y:S02]  /*11de0*/  @!P0 LOP3.LUT R37, R9, 0x7ff00000, RZ, 0xc0, !PT ;  /* 0x7ff0000009258812 */ /* 0x000fe400078ec0ff */
[----:B------:R-:W-:Y:S02]  /*11df0*/  @!P2 LOP3.LUT R36, R3, 0x7ff00000, RZ, 0xc0, !PT ;  /* 0x7ff000000324a812 */ /* 0x000fe400078ec0ff */
[----:B------:R-:W-:-:S03]  /*11e00*/  DMUL R20, R10, R2 ;  /* 0x000000020a147228 */ /* 0x000fc60000000000 */
[----:B------:R-:W-:-:S05]  /*11e10*/  VIADD R0, R36, 0xffffffff ;  /* 0xffffffff24007836 */ /* 0x000fca0000000000 */
[----:B-1----:R-:W-:Y:S01]  /*11e20*/  DFMA R4, R20, -R8, R2 ;  /* 0x800000081404722b */ /* 0x002fe20000000002 */
[----:B------:R-:W-:Y:S01]  /*11e30*/  ISETP.GT.U32.AND P0, PT, R0, 0x7feffffe, PT ;  /* 0x7feffffe0000780c */ /* 0x000fe20003f04070 */
[----:B------:R-:W-:-:S05]  /*11e40*/  VIADD R0, R37, 0xffffffff ;  /* 0xffffffff25007836 */ /* 0x000fca0000000000 */
[----:B------:R-:W-:Y:S01]  /*11e50*/  ISETP.GT.U32.OR P0, PT, R0, 0x7feffffe, P0 ;  /* 0x7feffffe0000780c */ /* 0x000fe20000704470 */
[----:B------:R-:W-:Y:S01]  /*11e60*/  DFMA R20, R10, R4, R20 ;  /* 0x000000040a14722b */ /* 0x000fe20000000014 */
[----:B------:R0:W5:Y:S04]  /*11e70*/  LDL.LU R0, [R1+0x10] ;  /* 0x0000100001007983 */ /* 0x0001680000300800 */
[----:B------:R0:W5:Y:S01]  /*11e80*/  LDL.LU.64 R4, [R1+0x8] ;  /* 0x0000080001047983 */ /* 0x0001620000300a00 */
[----:B------:R-:W-:Y:S06]  /*11e90*/  BSSY B1, `(.L_x_13277) ;  /* 0x0000039000017945 */ /* 0x000fec0003800000 */
[----:B------:R-:W-:Y:S05]  /*11ea0*/  @P0 BRA `(.L_x_13278) ;  /* 0x00000000007c0947 */ /* 0x000fea0003800000 */
[----:B------:R-:W2:Y:S01]  /*11eb0*/  LDL.LU R36, [R1] ;  /* 0x0000000001247983 */ /* 0x000ea20000300800 */
[----:B------:R-:W-:Y:S01]  /*11ec0*/  LOP3.LUT R10, R7, 0x7ff00000, RZ, 0xc0, !PT ;  /* 0x7ff00000070a7812 */ /* 0x000fe200078ec0ff */
[----:B------:R-:W-:Y:S02]  /*11ed0*/  IMAD.MOV.U32 R37, RZ, RZ, 0x1ca00000 ;  /* 0x1ca00000ff257424 */ /* 0x000fe400078e00ff */
[----:B------:R-:W-:Y:S01]  /*11ee0*/  IMAD.MOV.U32 R12, RZ, RZ, RZ ;  /* 0x000000ffff0c7224 */ /* 0x000fe200078e00ff */
[CC--:B--2---:R-:W-:Y:S02]  /*11ef0*/  VIADDMNMX R11, R36.reuse, -R10.reuse, 0xb9600000, !PT ;  /* 0xb9600000240b7446 */ /* 0x0c4fe4000780090a */
        /* <DEDUP_REMOVED lines=8> */
[----:B------:R-:W-:Y:S01]  /*11f80*/  DFMA R2, R20, -R8, R2 ;  /* 0x800000081402722b */ /* 0x000fe20000000002 */
[----:B------:R-:W-:-:S09]  /*11f90*/  IMAD.MOV.U32 R12, RZ, RZ, RZ ;  /* 0x000000ffff0c7224 */ /* 0x000fd200078e00ff */
[C---:B------:R-:W-:Y:S02]  /*11fa0*/  FSETP.NEU.AND P0, PT, R3.reuse, RZ, PT ;  /* 0x000000ff0300720b */ /* 0x040fe40003f0d000 */
[----:B------:R-:W-:-:S04]  /*11fb0*/  LOP3.LUT R6, R3, 0x80000000, R7, 0x48, !PT ;  /* 0x8000000003067812 */ /* 0x000fc800078e4807 */
[----:B------:R-:W-:-:S07]  /*11fc0*/  LOP3.LUT R13, R6, R13, RZ, 0xfc, !PT ;  /* 0x0000000d060d7212 */ /* 0x000fce00078efcff */
[----:B------:R-:W-:Y:S05]  /*11fd0*/  @!P0 BRA `(.L_x_13279) ;  /* 0x0000000000908947 */ /* 0x000fea0003800000 */
[----:B------:R-:W-:Y:S01]  /*11fe0*/  IMAD.MOV R3, RZ, RZ, -R36 ;  /* 0x000000ffff037224 */ /* 0x000fe200078e0a24 */
[----:B------:R-:W-:Y:S01]  /*11ff0*/  DMUL.RP R12, R20, R12 ;  /* 0x0000000c140c7228 */ /* 0x000fe20000008000 */
[----:B------:R-:W-:Y:S01]  /*12000*/  IMAD.MOV.U32 R2, RZ, RZ, RZ ;  /* 0x000000ffff027224 */ /* 0x000fe200078e00ff */
[----:B------:R-:W-:-:S05]  /*12010*/  IADD3 R36, -R36, -0x43300000, RZ ;  /* 0xbcd0000024247810 */ /* 0x000fca0007ffe1ff */
[----:B------:R-:W-:-:S03]  /*12020*/  DFMA R2, R10, -R2, R20 ;  /* 0x800000020a02722b */ /* 0x000fc60000000014 */
[----:B------:R-:W-:-:S07]  /*12030*/  LOP3.LUT R6, R13, R6, RZ, 0x3c, !PT ;  /* 0x000000060d067212 */ /* 0x000fce00078e3cff */
[----:B------:R-:W-:-:S04]  /*12040*/  FSETP.NEU.AND P0, PT, |R3|, R36, PT ;  /* 0x000000240300720b */ /* 0x000fc80003f0d200 */
[----:B------:R-:W-:Y:S02]  /*12050*/  FSEL R12, R12, R10, !P0 ;  /* 0x0000000a0c0c7208 */ /* 0x000fe40004000000 */
[----:B------:R-:W-:-:S05]  /*12060*/  FSEL R10, R6, R11, !P0 ;  /* 0x0000000b060a7208 */ /* 0x000fca0004000000 */
[----:B------:R-:W-:Y:S02]  /*12070*/  IMAD.MOV.U32 R11, RZ, RZ, R10 ;  /* 0x000000ffff0b7224 */ /* 0x000fe400078e000a */
[----:B------:R-:W-:Y:S01]  /*12080*/  IMAD.MOV.U32 R10, RZ, RZ, R12 ;  /* 0x000000ffff0a7224 */ /* 0x000fe200078e000c */
[----:B------:R-:W-:Y:S06]  /*12090*/  BRA `(.L_x_13279) ;  /* 0x0000000000607947 */ /* 0x000fec0003800000 */
.L_x_13278:
        /* <DEDUP_REMOVED lines=13> */
[----:B------:R-:W-:Y:S02]  /*12170*/  @!P0 IMAD.MOV.U32 R11, RZ, RZ, R6 ;  /* 0x000000ffff0b8224 */ /* 0x000fe400078e0006 */
[----:B------:R-:W-:Y:S02]  /*12180*/  @P0 IMAD.MOV.U32 R10, RZ, RZ, RZ ;  /* 0x000000ffff0a0224 */ /* 0x000fe400078e00ff */
[----:B------:R-:W-:Y:S01]  /*12190*/  @P0 IMAD.MOV.U32 R11, RZ, RZ, R2 ;  /* 0x000000ffff0b0224 */ /* 0x000fe200078e0002 */
[----:B------:R-:W-:Y:S06]  /*121a0*/  BRA `(.L_x_13279) ;  /* 0x00000000001c7947 */ /* 0x000fec0003800000 */
.L_x_13281:
[----:B------:R-:W-:-:S05]  /*121b0*/  LOP3.LUT R10, R7, 0x80000, RZ, 0xfc, !PT ;  /* 0x00080000070a7812 */ /* 0x000fca00078efcff */
[----:B------:R-:W-:Y:S02]  /*121c0*/  IMAD.MOV.U32 R11, RZ, RZ, R10 ;  /* 0x000000ffff0b7224 */ /* 0x000fe400078e000a */
[----:B------:R-:W-:Y:S01]  /*121d0*/  IMAD.MOV.U32 R10, RZ, RZ, R6 ;  /* 0x000000ffff0a7224 */ /* 0x000fe200078e0006 */
[----:B------:R-:W-:Y:S06]  /*121e0*/  BRA `(.L_x_13279) ;  /* 0x00000000000c7947 */ /* 0x000fec0003800000 */
.L_x_13280:
[----:B------:R-:W-:-:S05]  /*121f0*/  LOP3.LUT R10, R13, 0x80000, RZ, 0xfc, !PT ;  /* 0x000800000d0a7812 */ /* 0x000fca00078efcff */
[----:B------:R-:W-:Y:S02]  /*12200*/  IMAD.MOV.U32 R11, RZ, RZ, R10 ;  /* 0x000000ffff0b7224 */ /* 0x000fe400078e000a */
[----:B------:R-:W-:-:S07]  /*12210*/  IMAD.MOV.U32 R10, RZ, RZ, R12 ;  /* 0x000000ffff0a7224 */ /* 0x000fce00078e000c */
.L_x_13279:
[----:B------:R-:W-:Y:S05]  /*12220*/  BSYNC B1 ;  /* 0x0000000000017941 */ /* 0x000fea0003800000 */
.L_x_13277:
[----:B-----5:R-:W-:Y:S02]  /*12230*/  IMAD.MOV.U32 R6, RZ, RZ, R0 ;  /* 0x000000ffff067224 */ /* 0x020fe400078e0000 */
[----:B------:R-:W-:Y:S02]  /*12240*/  IMAD.MOV.U32 R7, RZ, RZ, 0x0 ;  /* 0x00000000ff077424 */ /* 0x000fe400078e00ff */
[----:B------:R-:W-:Y:S02]  /*12250*/  IMAD.MOV.U32 R2, RZ, RZ, R10 ;  /* 0x000000ffff027224 */ /* 0x000fe400078e000a */
[----:B------:R-:W-:Y:S01]  /*12260*/  IMAD.MOV.U32 R3, RZ, RZ, R11 ;  /* 0x000000ffff037224 */ /* 0x000fe200078e000b */
[----:B0-----:R-:W-:Y:S06]  /*12270*/  RET.REL.NODEC R6 `(_ZN2at6native27unrolled_elementwise_kernelINS0_13BinaryFunctorIdddZZZNS0_15binary_internal21div_floor_kernel_cudaERNS_18TensorIteratorBaseEENKUlvE1_clEvENKUlvE_clEvEUlddE_EESt5arrayIPcLm3EELi4E23TrivialOffsetCalculatorILi2EjESD_ILi1EjENS0_6memory12LoadWithCastILi2EEENSG_13StoreWithCastILi1EEEEEviT_T0_T2_T3_T4_T5_) ;  /* 0xfffffedc06607950 */ /* 0x001fec0003c3ffff */
.L_x_13282:
        /* <DEDUP_REMOVED lines=16> */
.L_x_37679:


//--------------------- .text._ZN2at6native18elementwise_kernelILi128ELi2EZNS0_22gpu_kernel_impl_nocastINS0_13BinaryFunctorIdddZZZNS0_15binary_internal21div_floor_kernel_cudaERNS_18TensorIteratorBaseEENKUlvE1_clEvENKUlvE_clEvEUlddE_EEEEvS6_RKT_EUliE_EEviT1_ --------------------------
	.section	.text._ZN2at6native18elementwise_kernelILi128ELi2EZNS0_22gpu_kernel_impl_nocastINS0_13BinaryFunctorIdddZZZNS0_15binary_internal21div_floor_kernel_cudaERNS_18TensorIteratorBaseEENKUlvE1_clEvENKUlvE_clEvEUlddE_EEEEvS6_RKT_EUliE_EEviT1_,"ax",@progbits
	.align	128
        .global         _ZN2at6native18elementwise_kernelILi128ELi2EZNS0_22gpu_kernel_impl_nocastINS0_13BinaryFunctorIdddZZZNS0_15binary_internal21div_floor_kernel_cudaERNS_18TensorIteratorBaseEENKUlvE1_clEvENKUlvE_clEvEUlddE_EEEEvS6_RKT_EUliE_EEviT1_
        .type           _ZN2at6native18elementwise_kernelILi128ELi2EZNS0_22gpu_kernel_impl_nocastINS0_13BinaryFunctorIdddZZZNS0_15binary_internal21div_floor_kernel_cudaERNS_18TensorIteratorBaseEENKUlvE1_clEvENKUlvE_clEvEUlddE_EEEEvS6_RKT_EUliE_EEviT1_,@function
        .size           _ZN2at6native18elementwise_kernelILi128ELi2EZNS0_22gpu_kernel_impl_nocastINS0_13BinaryFunctorIdddZZZNS0_15binary_internal21div_floor_kernel_cudaERNS_18TensorIteratorBaseEENKUlvE1_clEvENKUlvE_clEvEUlddE_EEEEvS6_RKT_EUliE_EEviT1_,(.L_x_37680 - _ZN2at6native18elementwise_kernelILi128ELi2EZNS0_22gpu_kernel_impl_nocastINS0_13BinaryFunctorIdddZZZNS0_15binary_internal21div_floor_kernel_cudaERNS_18TensorIteratorBaseEENKUlvE1_clEvENKUlvE_clEvEUlddE_EEEEvS6_RKT_EUliE_EEviT1_)
        .other          _ZN2at6native18elementwise_kernelILi128ELi2EZNS0_22gpu_kernel_impl_nocastINS0_13BinaryFunctorIdddZZZNS0_15binary_internal21div_floor_kernel_cudaERNS_18TensorIteratorBaseEENKUlvE1_clEvENKUlvE_clEvEUlddE_EEEEvS6_RKT_EUliE_EEviT1_,@"STO_CUDA_ENTRY STV_DEFAULT"
_ZN2at6native18elementwise_kernelILi128ELi2EZNS0_22gpu_kernel_impl_nocastINS0_13BinaryFunctorIdddZZZNS0_15binary_internal21div_floor_kernel_cudaERNS_18TensorIteratorBaseEENKUlvE1_clEvENKUlvE_clEvEUlddE_EEEEvS6_RKT_EUliE_EEviT1_:
.text._ZN2at6native18elementwise_kernelILi128ELi2EZNS0_22gpu_kernel_impl_nocastINS0_13BinaryFunctorIdddZZZNS0_15binary_internal21div_floor_kernel_cudaERNS_18TensorIteratorBaseEENKUlvE1_clEvENKUlvE_clEvEUlddE_EEEEvS6_RKT_EUliE_EEviT1_:
[----:B------:R-:W-:Y:S01]  /*0000*/  LDC R1, c[0x0][0x28] ;  /* 0x00000a00ff017b82 */ /* 0x000fe20000000800 */
[----:B------:R-:W0:Y:S01]  /*0010*/  S2R R3, SR_CTAID.X ;  /* 0x0000000000037919 */ /* 0x000e220000002500 */
[----:B------:R-:W-:Y:S01]  /*0020*/  ULDC UR4, c[0x0][0x210] ;  /* 0x0000840000047ab9 */ /* 0x000fe20000000800 */
[----:B------:R-:W-:Y:S01]  /*0030*/  BSSY B1, `(.L_x_13283) ;  /* 0x00002cd000017945 */ /* 0x000fe20003800000 */
[----:B------:R-:W0:Y:S02]  /*0040*/  S2R R0, SR_TID.X ;  /* 0x0000000000007919 */ /* 0x000e240000002100 */
[----:B0-----:R-:W-:-:S05]  /*0050*/  IMAD R3, R3, 0x100, R0 ;  /* 0x0000010003037824 */ /* 0x001fca00078e0200 */
[----:B------:R-:W-:Y:S01]  /*0060*/  ISETP.GE.AND P0, PT, R3, UR4, PT ;  /* 0x0000000403007c0c */ /* 0x000fe2000bf06270 */
[----:B------:R-:W-:-:S12]  /*0070*/  ULDC.64 UR4, c[0x0][0x208] ;  /* 0x0000820000047ab9 */ /* 0x000fd80000000a00 */
        /* <DEDUP_REMOVED lines=329> */
[----:B------:R-:W-:Y:S01]  /*1510*/  ISETP.NE.AND P0, PT, R8, 0x18, PT ;  /* 0x000000180800780c */ /* 0x000fe20003f05270 */
[----:B------:R-:W-:Y:S01]  /*1520*/  IMAD.MOV.U32 R4, RZ, RZ, RZ ;  /* 0x000000ffff047224 */ /* 0x000fe200078e00ff */
[----:B------:R-:W-:Y:S01]  /*1530*/  ULDC.64 UR8, c[0x0][0x330] ;  /* 0x0000cc0000087ab9 */ /* 0x000fe20000000a00 */
[----:B------:R-:W-:Y:S02]  /*1540*/  ULDC UR6, c[0x0][0x338] ;  /* 0x0000ce0000067ab9 */ /* 0x000fe40000000800 */
[----:B------:R-:W-:-:S05]  /*1550*/  IMAD.HI.U32 R6, R5, UR9, R4 ;  /* 0x0000000905067c27 */ /* 0x000fca000f8e0004 */
[----:B------:R-:W-:Y:S01]  /*1560*/  SHF.R.U32.HI R7, RZ, UR6, R6 ;  /* 0x00000006ff077c19 */ /* 0x000fe20008011606 */
[----:B------:R-:W-:Y:S02]  /*1570*/  ULDC UR6, c[0x0][0x45c] ;  /* 0x0001170000067ab9 */ /* 0x000fe40000000800 */
[----:B------:R-:W0:Y:S01]  /*1580*/  @P0 LDC.64 R8, c[0x0][0x340] ;  /* 0x0000d000ff080b82 */ /* 0x000e220000000a00 */
[----:B------:R-:W-:Y:S02]  /*1590*/  @P0 IMAD.MOV.U32 R6, RZ, RZ, RZ ;  /* 0x000000ffff060224 */ /* 0x000fe400078e00ff */
[----:B------:R-:W-:-:S04]  /*15a0*/  IMAD.MOV R3, RZ, RZ, -R7 ;  /* 0x000000ffff037224 */ /* 0x000fc800078e0a07 */
[----:B------:R-:W-:Y:S01]  /*15b0*/  IMAD R5, R3, UR8, R5 ;  /* 0x0000000803057c24 */ /* 0x000fe2000f8e0205 */
[----:B------:R-:W1:Y:S01]  /*15c0*/  @P0 LDC R11, c[0x0][0x33c] ;  /* 0x0000cf00ff0b0b82 */ /* 0x000e620000000800 */
[----:B------:R-:W-:Y:S02]  /*15d0*/  ULDC.64 UR8, c[0x0][0x460] ;  /* 0x0001180000087ab9 */ /* 0x000fe40000000a00 */
[C---:B------:R-:W-:Y:S02]  /*15e0*/  IMAD R23, R5.reuse, UR6, R23 ;  /* 0x0000000605177c24 */ /* 0x040fe4000f8e0217 */
[C---:B------:R-:W-:Y:S02]  /*15f0*/  IMAD R0, R5.reuse, UR8, R0 ;  /* 0x0000000805007c24 */ /* 0x040fe4000f8e0200 */
[----:B------:R-:W-:Y:S01]  /*1600*/  IMAD R2, R5, UR9, R2 ;  /* 0x0000000905027c24 */ /* 0x000fe2000f8e0202 */
[----:B------:R-:W2:Y:S08]  /*1610*/  @P0 LDC.64 R12, c[0x0][0x468] ;  /* 0x00011a00ff0c0b82 */ /* 0x000eb00000000a00 */
[----:B------:R-:W3:Y:S01]  /*1620*/  @P0 LDC R10, c[0x0][0x470] ;  /* 0x00011c00ff0a0b82 */ /* 0x000ee20000000800 */
[----:B0-----:R-:W-:-:S05]  /*1630*/  @P0 IMAD.HI.U32 R4, R7, R8, R6 ;  /* 0x0000000807040227 */ /* 0x001fca00078e0006 */
[----:B------:R-:W-:-:S05]  /*1640*/  @P0 SHF.R.U32.HI R4, RZ, R9, R4 ;  /* 0x00000009ff040219 */ /* 0x000fca0000011604 */
[----:B------:R-:W-:-:S04]  /*1650*/  @P0 IMAD.MOV R6, RZ, RZ, -R4 ;  /* 0x000000ffff060224 */ /* 0x000fc800078e0a04 */
[----:B-1----:R-:W-:-:S04]  /*1660*/  @P0 IMAD R7, R6, R11, R7 ;  /* 0x0000000b06070224 */ /* 0x002fc800078e0207 */
[C---:B--2---:R-:W-:Y:S02]  /*1670*/  @P0 IMAD R23, R7.reuse, R12, R23 ;  /* 0x0000000c07170224 */ /* 0x044fe400078e0217 */
[C---:B------:R-:W-:Y:S02]  /*1680*/  @P0 IMAD R0, R7.reuse, R13, R0 ;  /* 0x0000000d07000224 */ /* 0x040fe400078e0200 */
[----:B---3--:R-:W-:-:S07]  /*1690*/  @P0 IMAD R2, R7, R10, R2 ;  /* 0x0000000a07020224 */ /* 0x008fce00078e0202 */
.L_x_13285:
[----:B------:R-:W-:Y:S02]  /*16a0*/  ULDC.64 UR6, c[0x0][0x488] ;  /* 0x0001220000067ab9 */ /* 0x000fe40000000a00 */
[----:B------:R-:W-:-:S05]  /*16b0*/  IADD3 R26, P0, R2, UR6, RZ ;  /* 0x00000006021a7c10 */ /* 0x000fca000ff1e0ff */
[----:B------:R-:W-:Y:S01]  /*16c0*/  IMAD.X R27, RZ, RZ, UR7, P0 ;  /* 0x00000007ff1b7e24 */ /* 0x000fe200080e06ff */
[----:B------:R-:W-:-:S05]  /*16d0*/  ULDC.64 UR6, c[0x0][0x480] ;  /* 0x0001200000067ab9 */ /* 0x000fca0000000a00 */
[----:B------:R-:W2:Y:S01]  /*16e0*/  LDG.E.64 R26, desc[UR4][R26.64] ;  /* 0x000000041a1a7981 */ /* 0x000ea2000c1e1b00 */
[----:B------:R-:W-:-:S04]  /*16f0*/  IADD3 R24, P0, R0, UR6, RZ ;  /* 0x0000000600187c10 */ /* 0x000fc8000ff1e0ff */
[----:B------:R-:W-:Y:S01]  /*1700*/  IADD3.X R25, RZ, UR7, RZ, P0, !PT ;  /* 0x00000007ff197c10 */ /* 0x000fe200087fe4ff */
[----:B------:R-:W-:-:S05]  /*1710*/  ULDC.64 UR6, c[0x0][0x478] ;  /* 0x00011e0000067ab9 */ /* 0x000fca0000000a00 */
[----:B------:R-:W5:Y:S01]  /*1720*/  LDG.E.64 R24, desc[UR4][R24.64] ;  /* 0x0000000418187981 */ /* 0x000f62000c1e1b00 */
[----:B------:R-:W-:Y:S01]  /*1730*/  IADD3 R22, P1, R23, UR6, RZ ;  /* 0x0000000617167c10 */ /* 0x000fe2000ff3e0ff */
[----:B------:R-:W-:Y:S04]  /*1740*/  BSSY B0, `(.L_x_13286) ;  /* 0x0000156000007945 */ /* 0x000fe80003800000 */
[----:B------:R-:W-:Y:S01]  /*1750*/  IMAD.X R23, RZ, RZ, UR7, P1 ;  /* 0x00000007ff177e24 */ /* 0x000fe200088e06ff */
[----:B--2---:R-:W-:-:S14]  /*1760*/  DSETP.NEU.AND P0, PT, R26, RZ, PT ;  /* 0x000000ff1a00722a */ /* 0x004fdc0003f0d000 */
[----:B------:R-:W-:Y:S05]  /*1770*/  @P0 BRA `(.L_x_13287) ;  /* 0x0000000000640947 */ /* 0x000fea0003800000 */
[----:B------:R-:W0:Y:S01]  /*1780*/  MUFU.RCP64H R3, R27 ;  /* 0x0000001b00037308 */ /* 0x000e220000001800 */
[----:B------:R-:W-:Y:S01]  /*1790*/  IMAD.MOV.U32 R2, RZ, RZ, 0x1 ;  /* 0x00000001ff027424 */ /* 0x000fe200078e00ff */
[----:B-----5:R-:W-:Y:S01]  /*17a0*/  FSETP.GEU.AND P1, PT, |R25|, 6.5827683646048100446e-37, PT ;  /* 0x036000001900780b */ /* 0x020fe20003f2e200 */
[----:B------:R-:W-:Y:S04]  /*17b0*/  BSSY B2, `(.L_x_13288) ;  /* 0x0000014000027945 */ /* 0x000fe80003800000 */
[----:B0-----:R-:W-:-:S08]  /*17c0*/  DFMA R4, -R26, R2, 1 ;  /* 0x3ff000001a04742b */ /* 0x001fd00000000102 */
[----:B------:R-:W-:-:S08]  /*17d0*/  DFMA R4, R4, R4, R4 ;  /* 0x000000040404722b */ /* 0x000fd00000000004 */
[----:B------:R-:W-:-:S08]  /*17e0*/  DFMA R4, R2, R4, R2 ;  /* 0x000000040204722b */ /* 0x000fd00000000002 */
[----:B------:R-:W-:-:S08]  /*17f0*/  DFMA R2, -R26, R4, 1 ;  /* 0x3ff000001a02742b */ /* 0x000fd00000000104 */
[----:B------:R-:W-:-:S08]  /*1800*/  DFMA R2, R4, R2, R4 ;  /* 0x000000020402722b */ /* 0x000fd00000000004 */
[----:B------:R-:W-:-:S08]  /*1810*/  DMUL R4, R24, R2 ;  /* 0x0000000218047228 */ /* 0x000fd00000000000 */
[----:B------:R-:W-:-:S08]  /*1820*/  DFMA R6, -R26, R4, R24 ;  /* 0x000000041a06722b */ /* 0x000fd00000000118 */
        /* <DEDUP_REMOVED lines=9> */
[----:B------:R-:W-:Y:S05]  /*18c0*/  CALL.REL.NOINC `($__internal_2_$__cuda_sm20_div_rn_f64_full) ;  /* 0x0000004000347944 */ /* 0x000fea0003c00000 */
[----:B------:R-:W-:Y:S01]  /*18d0*/  MOV R2, R4 ;  /* 0x0000000400027202 */ /* 0x000fe20000000f00 */
[----:B------:R-:W-:-:S07]  /*18e0*/  IMAD.MOV.U32 R3, RZ, RZ, R5 ;  /* 0x000000ffff037224 */ /* 0x000fce00078e0005 */
.L_x_13289:
[----:B------:R-:W-:Y:S05]  /*18f0*/  BSYNC B2 ;  /* 0x0000000000027941 */ /* 0x000fea0003800000 */
.L_x_13288:
[----:B------:R-:W-:Y:S05]  /*1900*/  BRA `(.L_x_13290) ;  /* 0x0000001000e47947 */ /* 0x000fea0003800000 */
.L_x_13287:
[----:B------:R-:W-:Y:S01]  /*1910*/  LOP3.LUT R3, R27, 0x7fffffff, RZ, 0xc0, !PT ;  /* 0x7fffffff1b037812 */ /* 0x000fe200078ec0ff */
[----:B------:R-:W-:Y:S01]  /*1920*/  BSSY B2, `(.L_x_13291) ;  /* 0x00000f6000027945 */ /* 0x000fe20003800000 */
[----:B-----5:R-:W-:Y:S01]  /*1930*/  LOP3.LUT R5, R25, 0x7fffffff, RZ, 0xc0, !PT ;  /* 0x7fffffff19057812 */ /* 0x020fe200078ec0ff */
        /* <DEDUP_REMOVED lines=10> */
[----:B------:R-:W-:Y:S01]  /*19e0*/  IMAD.MOV.U32 R20, RZ, RZ, R24 ;  /* 0x000000ffff147224 */ /* 0x000fe200078e0018 */
[----:B------:R-:W-:-:S12]  /*19f0*/  MOV R21, R25 ;  /* 0x0000001900157202 */ /* 0x000fd80000000f00 */
        /* <DEDUP_REMOVED lines=12> */
[----:B------:R-:W-:Y:S01]  /*1ac0*/  IMAD.IADD R5, R11, 0x1, -R0 ;  /* 0x000000010b057824 */ /* 0x000fe200078e0a00 */
[----:B------:R-:W-:Y:S01]  /*1ad0*/  VIADDMNMX R6, R0, R7, 0xffffffff, !PT ;  /* 0xffffffff00067446 */ /* 0x000fe20007800107 */
[----:B------:R-:W-:Y:S01]  /*1ae0*/  IMAD.MOV.U32 R7, RZ, RZ, R4 ;  /* 0x000000ffff077224 */ /* 0x000fe200078e0004 */
        /* <DEDUP_REMOVED lines=8> */
.L_x_13296:
[----:B------:R-:W-:Y:S01]  /*1b70*/  VIADD R6, R6, 0xffffffff ;  /* 0xffffffff06067836 */ /* 0x000fe20000000000 */
[----:B------:R-:W-:Y:S01]  /*1b80*/  IADD3 R10, P0, -R2, R7, RZ ;  /* 0x00000007020a7210 */ /* 0x000fe20007f1e1ff */
[----:B------:R-:W-:-:S03]  /*1b90*/  VIADD R5, R5, 0xffffffff ;  /* 0xffffffff05057836 */ /* 0x000fc60000000000 */
[----:B------:R-:W-:Y:S01]  /*1ba0*/  ISETP.NE.AND P1, PT, R6, RZ, PT ;  /* 0x000000ff0600720c */ /* 0x000fe20003f25270 */
[----:B------:R-:W-:-:S05]  /*1bb0*/  IMAD.X R8, R9, 0x1, ~R4, P0 ;  /* 0x0000000109087824 */ /* 0x000fca00000e0e04 */
[----:B------:R-:W-:-:S04]  /*1bc0*/  ISETP.GE.AND P0, PT, R8, RZ, PT ;  /* 0x000000ff0800720c */ /* 0x000fc80003f06270 */
[----:B------:R-:W-:Y:S02]  /*1bd0*/  SEL R10, R7, R10, !P0 ;  /* 0x0000000a070a7207 */ /* 0x000fe40004000000 */
[----:B------:R-:W-:Y:S02]  /*1be0*/  SEL R11, R9, R8, !P0 ;  /* 0x00000008090b7207 */ /* 0x000fe40004000000 */
[C---:B------:R-:W-:Y:S02]  /*1bf0*/  SHF.L.U32 R7, R10.reuse, 0x1, RZ ;  /* 0x000000010a077819 */ /* 0x040fe400000006ff */
[----:B------:R-:W-:Y:S01]  /*1c00*/  SHF.L.U64.HI R9, R10, 0x1, R11 ;  /* 0x000000010a097819 */ /* 0x000fe2000001020b */
[----:B------:R-:W-:Y:S06]  /*1c10*/  @P1 BRA `(.L_x_13296) ;  /* 0xfffffffc00d41947 */ /* 0x000fec000383ffff */
[----:B------:R-:W-:Y:S05]  /*1c20*/  BSYNC B4 ;  /* 0x0000000000047941 */ /* 0x000fea0003800000 */
.L_x_13295:
[----:B------:R-:W-:Y:S05]  /*1c30*/  BSYNC B3 ;  /* 0x0000000000037941 */ /* 0x000fea0003800000 */
.L_x_13294:
        /* <DEDUP_REMOVED lines=12> */
.L_x_13301:
        /* <DEDUP_REMOVED lines=24> */
[----:B------:R-:W-:-:S04]  /*1e80*/  IADD3 R10, P0, -R2, R7, RZ ;  /* 0x00000007020a7210 */ /* 0x000fc80007f1e1ff */
[----:B------:R-:W-:-:S04]  /*1e90*/  IADD3.X R11, R9, ~R4, RZ, P0, !PT ;  /* 0x80000004090b7210 */ /* 0x000fc800007fe4ff */
[----:B------:R-:W-:-:S04]  /*1ea0*/  ISETP.GE.AND P0, PT, R11, RZ, PT ;  /* 0x000000ff0b00720c */ /* 0x000fc80003f06270 */
[----:B------:R-:W-:Y:S02]  /*1eb0*/  SEL R10, R7, R10, !P0 ;  /* 0x0000000a070a7207 */ /* 0x000fe40004000000 */
[----:B------:R-:W-:-:S03]  /*1ec0*/  SEL R11, R9, R11, !P0 ;  /* 0x0000000b090b7207 */ /* 0x000fc60004000000 */
[C---:B------:R-:W-:Y:S01]  /*1ed0*/  IMAD.SHL.U32 R7, R10.reuse, 0x2, RZ ;  /* 0x000000020a077824 */ /* 0x040fe200078e00ff */
[----:B------:R-:W-:Y:S01]  /*1ee0*/  SHF.L.U64.HI R9, R10, 0x1, R11 ;  /* 0x000000010a097819 */ /* 0x000fe2000001020b */
[----:B------:R-:W-:Y:S06]  /*1ef0*/  @P1 BRA `(.L_x_13301) ;  /* 0xfffffffc00801947 */ /* 0x000fec000383ffff */
[----:B------:R-:W-:Y:S05]  /*1f00*/  BSYNC B5 ;  /* 0x0000000000057941 */ /* 0x000fea0003800000 */
.L_x_13300:
[----:B------:R-:W-:Y:S05]  /*1f10*/  BSYNC B4 ;  /* 0x0000000000047941 */ /* 0x000fea0003800000 */
.L_x_13299:
[----:B------:R-:W-:-:S13]  /*1f20*/  ISETP.GE.U32.AND P0, PT, R6, 0xc, PT ;  /* 0x0000000c0600780c */ /* 0x000fda0003f06070 */
[----:B------:R-:W-:Y:S05]  /*1f30*/  @!P0 BRA `(.L_x_13298) ;  /* 0x0000000400d88947 */ /* 0x000fea0003800000 */
[----:B------:R-:W-:Y:S01]  /*1f40*/  BSSY B4, `(.L_x_13302) ;  /* 0x0000074000047945 */ /* 0x000fe20003800000 */
.L_x_13303:
[----:B------:R-:W-:Y:S02]  /*1f50*/  IADD3 R6, P0, -R2, R7, RZ ;  /* 0x0000000702067210 */ /* 0x000fe40007f1e1ff */
[C---:B------:R-:W-:Y:S02]  /*1f60*/  ISETP.GT.AND P1, PT, R5.reuse, 0xf, PT ;  /* 0x0000000f0500780c */ /* 0x040fe40003f24270 */
[----:B------:R-:W-:Y:S01]  /*1f70*/  IADD3 R5, R5, -0x10, RZ ;  /* 0xfffffff005057810 */ /* 0x000fe20007ffe0ff */
        /* <DEDUP_REMOVED lines=10> */
[----:B------:R-:W-:Y:S02]  /*2020*/  SEL R9, R9, R8, !P0 ;  /* 0x0000000809097207 */ /* 0x000fe40004000000 */
[C---:B------:R-:W-:Y:S02]  /*2030*/  SHF.L.U32 R7, R6.reuse, 0x1, RZ ;  /* 0x0000000106077819 */ /* 0x040fe400000006ff */
[----:B------:R-:W-:Y:S02]  /*2040*/  SHF.L.U64.HI R9, R6, 0x1, R9 ;  /* 0x0000000106097819 */ /* 0x000fe40000010209 */
        /* <DEDUP_REMOVED lines=100> */
.L_x_13302:
[----:B------:R-:W-:-:S07]  /*2690*/  IMAD.MOV.U32 R10, RZ, RZ, R6 ;  /* 0x000000ffff0a7224 */ /* 0x000fce00078e0006 */
.L_x_13298:
[----:B------:R-:W-:Y:S05]  /*26a0*/  BSYNC B3 ;  /* 0x0000000000037941 */ /* 0x000fea0003800000 */
.L_x_13297:
        /* <DEDUP_REMOVED lines=20> */
.L_x_13305:
[----:B------:R-:W-:Y:S05]  /*27f0*/  BSYNC B3 ;  /* 0x0000000000037941 */ /* 0x000fea0003800000 */
.L_x_13304:
[----:B------:R-:W-:Y:S01]  /*2800*/  LOP3.LUT R21, R21, 0x80000000, R25, 0xb8, !PT ;  /* 0x8000000015157812 */ /* 0x000fe200078eb819 */
[----:B------:R-:W-:Y:S06]  /*2810*/  BRA `(.L_x_13293) ;  /* 0x0000000000187947 */ /* 0x000fec0003800000 */
.L_x_13292:
[----:B------:R-:W-:-:S06]  /*2820*/  DSETP.GTU.AND P0, PT, R2, +INF , PT ;  /* 0x7ff000000200742a */ /* 0x000fcc0003f0c000 */
[----:B------:R-:W-:-:S14]  /*2830*/  DSETP.LE.AND P0, PT, R4, +INF , !P0 ;  /* 0x7ff000000400742a */ /* 0x000fdc0004703000 */
[----:B------:R-:W-:Y:S02]  /*2840*/  @P0 DSETP.NEU.AND P1, PT, R4, +INF , PT ;  /* 0x7ff000000400042a */ /* 0x000fe40003f2d000 */
[----:B------:R-:W-:-:S06]  /*2850*/  @!P0 DADD R20, R24, R26 ;  /* 0x0000000018148229 */ /* 0x000fcc000000001a */
[----:B------:R-:W-:Y:S02]  /*2860*/  @P0 FSEL R20, R24, RZ, P1 ;  /* 0x000000ff18140208 */ /* 0x000fe40000800000 */
[----:B------:R-:W-:-:S07]  /*2870*/  @P0 FSEL R21, R25, -QNAN , P1 ;  /* 0xfff8000019150808 */ /* 0x000fce0000800000 */
.L_x_13293:
[----:B------:R-:W-:Y:S05]  /*2880*/  BSYNC B2 ;  /* 0x0000000000027941 */ /* 0x000fea0003800000 */
.L_x_13291:
[----:B------:R-:W0:Y:S01]  /*2890*/  MUFU.RCP64H R3, R27 ;  /* 0x0000001b00037308 */ /* 0x000e220000001800 */
[----:B------:R-:W-:Y:S01]  /*28a0*/  MOV R2, 0x1 ;  /* 0x0000000100027802 */ /* 0x000fe20000000f00 */
[----:B------:R-:W-:Y:S01]  /*28b0*/  DADD R6, R24, -R20 ;  /* 0x0000000018067229 */ /* 0x000fe20000000814 */
[----:B------:R-:W-:Y:S09]  /*28c0*/  BSSY B2, `(.L_x_13306) ;  /* 0x0000015000027945 */ /* 0x000ff20003800000 */
[----:B------:R-:W-:Y:S01]  /*28d0*/  FSETP.GEU.AND P1, PT, |R7|, 6.5827683646048100446e-37, PT ;  /* 0x036000000700780b */ /* 0x000fe20003f2e200 */
        /* <DEDUP_REMOVED lines=17> */
[----:B------:R-:W-:Y:S02]  /*29f0*/  IMAD.MOV.U32 R2, RZ, RZ, R4 ;  /* 0x000000ffff027224 */ /* 0x000fe400078e0004 */
[----:B------:R-:W-:-:S07]  /*2a00*/  IMAD.MOV.U32 R3, RZ, RZ, R5 ;  /* 0x000000ffff037224 */ /* 0x000fce00078e0005 */
.L_x_13307:
[----:B------:R-:W-:Y:S05]  /*2a10*/  BSYNC B2 ;  /* 0x0000000000027941 */ /* 0x000fea0003800000 */
.L_x_13306:
        /* <DEDUP_REMOVED lines=9> */
[----:B------:R-:W-:Y:S01]  /*2ab0*/  MOV R2, 0x1 ;  /* 0x0000000100027802 */ /* 0x000fe20000000f00 */
[----:B------:R-:W-:Y:S01]  /*2ac0*/  BSSY B2, `(.L_x_13309) ;  /* 0x0000014000027945 */ /* 0x000fe20003800000 */
[----:B------:R-:W-:-:S04]  /*2ad0*/  FSETP.GEU.AND P1, PT, |R25|, 6.5827683646048100446e-37, PT ;  /* 0x036000001900780b */ /* 0x000fc80003f2e200 */
        /* <DEDUP_REMOVED lines=17> */
[----:B------:R-:W-:-:S07]  /*2bf0*/  IMAD.MOV.U32 R3, RZ, RZ, R5 ;  /* 0x000000ffff037224 */ /* 0x000fce00078e0005 */
.L_x_13310:
[----:B------:R-:W-:Y:S05]  /*2c00*/  BSYNC B2 ;  /* 0x0000000000027941 */ /* 0x000fea0003800000 */
.L_x_13309:
[----:B------:R-:W-:Y:S01]  /*2c10*/  LOP3.LUT R3, RZ, 0x80000000, R3, 0xb8, !PT ;  /* 0x80000000ff037812 */ /* 0x000fe200078eb803 */
[----:B------:R-:W-:Y:S01]  /*2c20*/  IMAD.MOV.U32 R2, RZ, RZ, RZ ;  /* 0x000000ffff027224 */ /* 0x000fe200078e00ff */
[----:B------:R-:W-:Y:S06]  /*2c30*/  BRA `(.L_x_13290) ;  /* 0x0000000000187947 */ /* 0x000fec0003800000 */
.L_x_13308:
[----:B------:R-:W0:Y:S02]  /*2c40*/  FRND.F64.FLOOR R2, R8 ;  /* 0x0000000800027313 */ /* 0x000e240000305800 */
[----:B0-----:R-:W-:Y:S02]  /*2c50*/  DADD R4, R8, -R2 ;  /* 0x0000000008047229 */ /* 0x001fe40000000802 */
[----:B------:R-:W-:-:S06]  /*2c60*/  DADD R6, R2, 1 ;  /* 0x3ff0000002067429 */ /* 0x000fcc0000000000 */
[----:B------:R-:W-:-:S06]  /*2c70*/  DSETP.GT.AND P0, PT, R4, 0.5, PT ;  /* 0x3fe000000400742a */ /* 0x000fcc0003f04000 */
[----:B------:R-:W-:Y:S02]  /*2c80*/  FSEL R2, R6, R2, P0 ;  /* 0x0000000206027208 */ /* 0x000fe40000000000 */
[----:B------:R-:W-:-:S07]  /*2c90*/  FSEL R3, R7, R3, P0 ;  /* 0x0000000307037208 */ /* 0x000fce0000000000 */
.L_x_13290:
[----:B------:R-:W-:Y:S05]  /*2ca0*/  BSYNC B0 ;  /* 0x0000000000007941 */ /* 0x000fea0003800000 */
.L_x_13286:
[----:B------:R-:W0:Y:S01]  /*2cb0*/  S2R R0, SR_TID.X ;  /* 0x0000000000007919 */ /* 0x000e220000002100 */
[----:B------:R-:W0:Y:S01]  /*2cc0*/  S2R R5, SR_CTAID.X ;  /* 0x0000000000057919 */ /* 0x000e220000002500 */
[----:B------:R1:W-:Y:S01]  /*2cd0*/  STG.E.64 desc[UR4][R22.64], R2 ;  /* 0x0000000216007986 */ /* 0x0003e2000c101b04 */
[----:B0-----:R-:W-:-:S05]  /*2ce0*/  LEA R0, R5, R0, 0x8 ;  /* 0x0000000005007211 */ /* 0x001fca00078e40ff */
[----:B-1----:R-:W-:-:S07]  /*2cf0*/  VIADD R3, R0, 0x80 ;  /* 0x0000008000037836 */ /* 0x002fce0000000000 */
.L_x_13284:
[----:B------:R-:W-:Y:S05]  /*2d00*/  BSYNC B1 ;  /* 0x0000000000017941 */ /* 0x000fea0003800000 */
.L_x_13283:
[----:B------:R-:W-:Y:S02]  /*2d10*/  ULDC UR6, c[0x0][0x210] ;  /* 0x0000840000067ab9 */ /* 0x000fe40000000800 */
[----:B------:R-:W-:-:S13]  /*2d20*/  ISETP.GE.AND P0, PT, R3, UR6, PT ;  /* 0x0000000603007c0c */ /* 0x000fda000bf06270 */
[----:B------:R-:W-:Y:S05]  /*2d30*/  @P0 EXIT ;  /* 0x000000000000094d */ /* 0x000fea0003800000 */
        /* <DEDUP_REMOVED lines=353> */
.L_x_13311:
        /* <DEDUP_REMOVED lines=30> */
[----:B------:R-:W-:Y:S01]  /*4530*/  MOV R9, R27 ;  /* 0x0000001b00097202 */ /* 0x000fe20000000f00 */
[----:B------:R-:W-:Y:S01]  /*4540*/  IMAD.MOV.U32 R11, RZ, RZ, R25 ;  /* 0x000000ffff0b7224 */ /* 0x000fe200078e0019 */
[----:B------:R-:W-:Y:S01]  /*4550*/  MOV R0, 0x4580 ;  /* 0x0000458000007802 */ /* 0x000fe20000000f00 */
[----:B------:R-:W-:-:S07]  /*4560*/  IMAD.MOV.U32 R8, RZ, RZ, R26 ;  /* 0x000000ffff087224 */ /* 0x000fce00078e001a */
[----:B------:R-:W-:Y:S05]  /*4570*/  CALL.REL.NOINC `($__internal_2_$__cuda_sm20_div_rn_f64_full) ;  /* 0x0000001400087944 */ /* 0x000fea0003c00000 */
[----:B------:R-:W-:Y:S02]  /*4580*/  IMAD.MOV.U32 R2, RZ, RZ, R4 ;  /* 0x000000ffff027224 */ /* 0x000fe400078e0004 */
[----:B------:R-:W-:-:S07]  /*4590*/  IMAD.MOV.U32 R3, RZ, RZ, R5 ;  /* 0x000000ffff037224 */ /* 0x000fce00078e0005 */
.L_x_13315:
[----:B------:R-:W-:Y:S05]  /*45a0*/  BSYNC B1 ;  /* 0x0000000000017941 */ /* 0x000fea0003800000 */
.L_x_13314:
[----:B------:R-:W-:Y:S05]  /*45b0*/  BRA `(.L_x_13316) ;  /* 0x0000001000ec7947 */ /* 0x000fea0003800000 */
.L_x_13313:
        /* <DEDUP_REMOVED lines=9> */
[----:B------:R-:W-:Y:S01]  /*4650*/  IMAD.MOV.U32 R20, RZ, RZ, 0x0 ;  /* 0x00000000ff147424 */ /* 0x000fe200078e00ff */
[----:B------:R-:W-:-:S12]  /*4660*/  MOV R21, 0xfff80000 ;  /* 0xfff8000000157802 */ /* 0x000fd80000000f00 */
        /* <DEDUP_REMOVED lines=17> */
[----:B------:R-:W-:Y:S01]  /*4780*/  VIADDMNMX R0, R4, R9, 0xffffffff, !PT ;  /* 0xffffffff04007446 */ /* 0x000fe20007800109 */
[----:B------:R-:W-:Y:S01]  /*4790*/  IMAD.IADD R6, R5, 0x1, -R4 ;  /* 0x0000000105067824 */ /* 0x000fe200078e0a04 */
        /* <DEDUP_REMOVED lines=8> */
.L_x_13323:
[----:B------:R-:W-:Y:S01]  /*4820*/  VIADD R0, R0, 0xffffffff ;  /* 0xffffffff00007836 */ /* 0x000fe20000000000 */
[----:B------:R-:W-:Y:S01]  /*4830*/  IADD3 R20, P0, -R2, R7, RZ ;  /* 0x0000000702147210 */ /* 0x000fe20007f1e1ff */
[----:B------:R-:W-:-:S03]  /*4840*/  VIADD R6, R6, 0xffffffff ;  /* 0xffffffff06067836 */ /* 0x000fc60000000000 */
[----:B------:R-:W-:Y:S02]  /*4850*/  ISETP.NE.AND P1, PT, R0, RZ, PT ;  /* 0x000000ff0000720c */ /* 0x000fe40003f25270 */
        /* <DEDUP_REMOVED lines=8> */
.L_x_13322:
[----:B------:R-:W-:-:S07]  /*48e0*/  IMAD.MOV.U32 R0, RZ, RZ, R9 ;  /* 0x000000ffff007224 */ /* 0x000fce00078e0009 */
.L_x_13321:
[----:B------:R-:W-:Y:S05]  /*48f0*/  BSYNC B2 ;  /* 0x0000000000027941 */ /* 0x000fea0003800000 */
.L_x_13320:
        /* <DEDUP_REMOVED lines=12> */
.L_x_13328:
[----:B------:R-:W-:Y:S01]  /*49c0*/  IADD3 R0, P0, -R2, R7, RZ ;  /* 0x0000000702007210 */ /* 0x000fe20007f1e1ff */
[----:B------:R-:W-:Y:S01]  /*49d0*/  VIADD R6, R6, 0xfffffffc ;  /* 0xfffffffc06067836 */ /* 0x000fe20000000000 */
[----:B------:R-:W-:-:S03]  /*49e0*/  IADD3 R9, R9, -0x1, RZ ;  /* 0xffffffff09097810 */ /* 0x000fc60007ffe0ff */
[----:B------:R-:W-:Y:S01]  /*49f0*/  IMAD.X R11, R10, 0x1, ~R5, P0 ;  /* 0x000000010a0b7824 */ /* 0x000fe200000e0e05 */
[----:B------:R-:W-:-:S04]  /*4a00*/  ISETP.NE.AND P1, PT, R9, RZ, PT ;  /* 0x000000ff0900720c */ /* 0x000fc80003f25270 */
        /* <DEDUP_REMOVED lines=28> */
.L_x_13327:
[----:B------:R-:W-:Y:S05]  /*4bd0*/  BSYNC B3 ;  /* 0x0000000000037941 */ /* 0x000fea0003800000 */
.L_x_13326:
[----:B------:R-:W-:-:S13]  /*4be0*/  ISETP.GE.U32.AND P0, PT, R8, 0xc, PT ;  /* 0x0000000c0800780c */ /* 0x000fda0003f06070 */
[----:B------:R-:W-:Y:S05]  /*4bf0*/  @!P0 BRA `(.L_x_13325) ;  /* 0x0000000400d48947 */ /* 0x000fea0003800000 */
[----:B------:R-:W-:Y:S01]  /*4c00*/  BSSY B3, `(.L_x_13325) ;  /* 0x0000074000037945 */ /* 0x000fe20003800000 */
.L_x_13329:
        /* <DEDUP_REMOVED lines=116> */
.L_x_13325:
[----:B------:R-:W-:Y:S05]  /*5350*/  BSYNC B2 ;  /* 0x0000000000027941 */ /* 0x000fea0003800000 */
.L_x_13324:
[----:B------:R-:W-:Y:S01]  /*5360*/  LOP3.LUT R21, R0, 0x7fffffff, RZ, 0xc0, !PT ;  /* 0x7fffffff00157812 */ /* 0x000fe200078ec0ff */
[----:B------:R-:W-:Y:S01]  /*5370*/  BSSY B2, `(.L_x_13330) ;  /* 0x0000013000027945 */ /* 0x000fe20003800000 */
[----:B------:R-:W-:Y:S01]  /*5380*/  ISETP.NE.U32.AND P0, PT, R20, RZ, PT ;  /* 0x000000ff1400720c */ /* 0x000fe20003f05070 */
[----:B------:R-:W-:Y:S01]  /*5390*/  IMAD.MOV.U32 R7, RZ, RZ, RZ ;  /* 0x000000ffff077224 */ /* 0x000fe200078e00ff */
[----:B------:R-:W-:Y:S02]  /*53a0*/  MOV R2, RZ ;  /* 0x000000ff00027202 */ /* 0x000fe40000000f00 */
        /* <DEDUP_REMOVED lines=15> */
.L_x_13331:
[----:B------:R-:W-:Y:S05]  /*54a0*/  BSYNC B2 ;  /* 0x0000000000027941 */ /* 0x000fea0003800000 */
.L_x_13330:
[----:B------:R-:W-:Y:S01]  /*54b0*/  MOV R21, R7 ;  /* 0x0000000700157202 */ /* 0x000fe20000000f00 */
[----:B------:R-:W-:-:S03]  /*54c0*/  IMAD.MOV.U32 R20, RZ, RZ, R2 ;  /* 0x000000ffff147224 */ /* 0x000fc600078e0002 */
[----:B------:R-:W-:Y:S01]  /*54d0*/  LOP3.LUT R21, R21, 0x80000000, R25, 0xb8, !PT ;  /* 0x8000000015157812 */ /* 0x000fe200078eb819 */
[----:B------:R-:W-:Y:S06]  /*54e0*/  BRA `(.L_x_13319) ;  /* 0x0000000000187947 */ /* 0x000fec0003800000 */
.L_x_13318:
[----:B------:R-:W-:-:S06]  /*54f0*/  DSETP.GTU.AND P0, PT, R2, +INF , PT ;  /* 0x7ff000000200742a */ /* 0x000fcc0003f0c000 */
[----:B------:R-:W-:-:S14]  /*5500*/  DSETP.LE.AND P0, PT, R6, +INF , !P0 ;  /* 0x7ff000000600742a */ /* 0x000fdc0004703000 */
[----:B------:R-:W-:Y:S02]  /*5510*/  @P0 DSETP.NEU.AND P1, PT, R6, +INF , PT ;  /* 0x7ff000000600042a */ /* 0x000fe40003f2d000 */
[----:B------:R-:W-:-:S06]  /*5520*/  @!P0 DADD R20, R24, R26 ;  /* 0x0000000018148229 */ /* 0x000fcc000000001a */
[----:B------:R-:W-:Y:S02]  /*5530*/  @P0 FSEL R20, R24, RZ, P1 ;  /* 0x000000ff18140208 */ /* 0x000fe40000800000 */
[----:B------:R-:W-:-:S07]  /*5540*/  @P0 FSEL R21, R25, -QNAN , P1 ;  /* 0xfff8000019150808 */ /* 0x000fce0000800000 */
.L_x_13319:
[----:B------:R-:W-:Y:S05]  /*5550*/  BSYNC B1 ;  /* 0x0000000000017941 */ /* 0x000fea0003800000 */
.L_x_13317:
[----:B------:R-:W0:Y:S01]  /*5560*/  MUFU.RCP64H R3, R27 ;  /* 0x0000001b00037308 */ /* 0x000e220000001800 */
[----:B------:R-:W-:Y:S01]  /*5570*/  IMAD.MOV.U32 R2, RZ, RZ, 0x1 ;  /* 0x00000001ff027424 */ /* 0x000fe200078e00ff */
        /* <DEDUP_REMOVED lines=22> */
.L_x_13333:
[----:B------:R-:W-:Y:S05]  /*56e0*/  BSYNC B1 ;  /* 0x0000000000017941 */ /* 0x000fea0003800000 */
.L_x_13332:
        /* <DEDUP_REMOVED lines=29> */
[----:B------:R-:W-:-:S07]  /*58c0*/  IMAD.MOV.U32 R3, RZ, RZ, R5 ;  /* 0x000000ffff037224 */ /* 0x000fce00078e0005 */
.L_x_13336:
[----:B------:R-:W-:Y:S05]  /*58d0*/  BSYNC B1 ;  /* 0x0000000000017941 */ /* 0x000fea0003800000 */
.L_x_13335:
[----:B------:R-:W-:Y:S01]  /*58e0*/  LOP3.LUT R3, RZ, 0x80000000, R3, 0xb8, !PT ;  /* 0x80000000ff037812 */ /* 0x000fe200078eb803 */
[----:B------:R-:W-:Y:S01]  /*58f0*/  IMAD.MOV.U32 R2, RZ, RZ, RZ ;  /* 0x000000ffff027224 */ /* 0x000fe200078e00ff */
[----:B------:R-:W-:Y:S06]  /*5900*/  BRA `(.L_x_13316) ;  /* 0x0000000000187947 */ /* 0x000fec0003800000 */
.L_x_13334:
[----:B------:R-:W0:Y:S02]  /*5910*/  FRND.F64.FLOOR R2, R8 ;  /* 0x0000000800027313 */ /* 0x000e240000305800 */
[----:B0-----:R-:W-:Y:S02]  /*5920*/  DADD R4, R8, -R2 ;  /* 0x0000000008047229 */ /* 0x001fe40000000802 */
[----:B------:R-:W-:-:S06]  /*5930*/  DADD R6, R2, 1 ;  /* 0x3ff0000002067429 */ /* 0x000fcc0000000000 */
[----:B------:R-:W-:-:S06]  /*5940*/  DSETP.GT.AND P0, PT, R4, 0.5, PT ;  /* 0x3fe000000400742a */ /* 0x000fcc0003f04000 */
[----:B------:R-:W-:Y:S02]  /*5950*/  FSEL R2, R6, R2, P0 ;  /* 0x0000000206027208 */ /* 0x000fe40000000000 */
[----:B------:R-:W-:-:S07]  /*5960*/  FSEL R3, R7, R3, P0 ;  /* 0x0000000307037208 */ /* 0x000fce0000000000 */
.L_x_13316:
[----:B------:R-:W-:Y:S05]  /*5970*/  BSYNC B0 ;  /* 0x0000000000007941 */ /* 0x000fea0003800000 */
.L_x_13312:
[----:B------:R-:W-:Y:S01]  /*5980*/  STG.E.64 desc[UR4][R22.64], R2 ;  /* 0x0000000216007986 */ /* 0x000fe2000c101b04 */
[----:B------:R-:W-:Y:S05]  /*5990*/  EXIT ;  /* 0x000000000000794d */ /* 0x000fea0003800000 */
        .weak           $__internal_2_$__cuda_sm20_div_rn_f64_full
        .type           $__internal_2_$__cuda_sm20_div_rn_f64_full,@function
        .size           $__internal_2_$__cuda_sm20_div_rn_f64_full,(.L_x_37680 - $__internal_2_$__cuda_sm20_div_rn_f64_full)
$__internal_2_$__cuda_sm20_div_rn_f64_full:
[C---:B------:R-:W-:Y:S01]  /*59a0*/  FSETP.GEU.AND P0, PT, |R9|.reuse, 1.469367938527859385e-39, PT ;  /* 0x001000000900780b */ /* 0x040fe20003f0e200 */
[----:B------:R-:W-:Y:S01]  /*59b0*/  IMAD.MOV.U32 R12, RZ, RZ, 0x1 ;  /* 0x00000001ff0c7424 */ /* 0x000fe200078e00ff */
[----:B------:R-:W-:Y:S01]  /*59c0*/  LOP3.LUT R6, R9, 0x800fffff, RZ, 0xc0, !PT ;  /* 0x800fffff09067812 */ /* 0x000fe200078ec0ff */
[----:B------:R-:W-:Y:S01]  /*59d0*/  BSSY B3, `(.L_x_13337) ;  /* 0x0000055000037945 */ /* 0x000fe20003800000 */
[C---:B------:R-:W-:Y:S02]  /*59e0*/  FSETP.GEU.AND P2, PT, |R11|.reuse, 1.469367938527859385e-39, PT ;  /* 0x001000000b00780b */ /* 0x040fe40003f4e200 */
[----:B------:R-:W-:Y:S01]  /*59f0*/  LOP3.LUT R7, R6, 0x3ff00000, RZ, 0xfc, !PT ;  /* 0x3ff0000006077812 */ /* 0x000fe200078efcff */
[----:B------:R-:W-:Y:S01]  /*5a00*/  IMAD.MOV.U32 R6, RZ, RZ, R8 ;  /* 0x000000ffff067224 */ /* 0x000fe200078e0008 */
[----:B------:R-:W-:Y:S02]  /*5a10*/  LOP3.LUT R2, R11, 0x7ff00000, RZ, 0xc0, !PT ;  /* 0x7ff000000b027812 */ /* 0x000fe400078ec0ff */
[----:B------:R-:W-:-:S03]  /*5a20*/  LOP3.LUT R5, R9, 0x7ff00000, RZ, 0xc0, !PT ;  /* 0x7ff0000009057812 */ /* 0x000fc600078ec0ff */
[----:B------:R-:W-:Y:S01]  /*5a30*/  @!P0 DMUL R6, R8, 8.98846567431157953865e+307 ;  /* 0x7fe0000008068828 */ /* 0x000fe20000000000 */
[----:B------:R-:W-:-:S03]  /*5a40*/  ISETP.GE.U32.AND P1, PT, R2, R5, PT ;  /* 0x000000050200720c */ /* 0x000fc60003f26070 */
[----:B------:R-:W-:Y:S02]  /*5a50*/  @!P2 LOP3.LUT R3, R9, 0x7ff00000, RZ, 0xc0, !PT ;  /* 0x7ff000000903a812 */ /* 0x000fe400078ec0ff */
[----:B------:R-:W0:Y:S02]  /*5a60*/  MUFU.RCP64H R13, R7 ;  /* 0x00000007000d7308 */ /* 0x000e240000001800 */
[----:B------:R-:W-:Y:S01]  /*5a70*/  @!P2 ISETP.GE.U32.AND P3, PT, R2, R3, PT ;  /* 0x000000030200a20c */ /* 0x000fe20003f66070 */
[----:B------:R-:W-:-:S05]  /*5a80*/  IMAD.MOV.U32 R3, RZ, RZ, 0x1ca00000 ;  /* 0x1ca00000ff037424 */ /* 0x000fca00078e00ff */
[----:B------:R-:W-:-:S04]  /*5a90*/  @!P2 SEL R17, R3, 0x63400000, !P3 ;  /* 0x634000000311a807 */ /* 0x000fc80005800000 */
[----:B------:R-:W-:-:S04]  /*5aa0*/  @!P2 LOP3.LUT R18, R17, 0x80000000, R11, 0xf8, !PT ;  /* 0x800000001112a812 */ /* 0x000fc800078ef80b */
[----:B------:R-:W-:Y:S01]  /*5ab0*/  @!P2 LOP3.LUT R19, R18, 0x100000, RZ, 0xfc, !PT ;  /* 0x001000001213a812 */ /* 0x000fe200078efcff */
[----:B0-----:R-:W-:Y:S01]  /*5ac0*/  DFMA R14, R12, -R6, 1 ;  /* 0x3ff000000c0e742b */ /* 0x001fe20000000806 */
[----:B------:R-:W-:-:S07]  /*5ad0*/  @!P2 IMAD.MOV.U32 R18, RZ, RZ, RZ ;  /* 0x000000ffff12a224 */ /* 0x000fce00078e00ff */
[----:B------:R-:W-:-:S08]  /*5ae0*/  DFMA R14, R14, R14, R14 ;  /* 0x0000000e0e0e722b */ /* 0x000fd0000000000e */
[----:B------:R-:W-:Y:S01]  /*5af0*/  DFMA R14, R12, R14, R12 ;  /* 0x0000000e0c0e722b */ /* 0x000fe2000000000c */
[----:B------:R-:W-:Y:S02]  /*5b00*/  SEL R13, R3, 0x63400000, !P1 ;  /* 0x63400000030d7807 */ /* 0x000fe40004800000 */
[----:B------:R-:W-:Y:S02]  /*5b10*/  MOV R12, R10 ;  /* 0x0000000a000c7202 */ /* 0x000fe40000000f00 */
[----:B------:R-:W-:-:S03]  /*5b20*/  LOP3.LUT R13, R13, 0x800fffff, R11, 0xf8, !PT ;  /* 0x800fffff0d0d7812 */ /* 0x000fc600078ef80b */
[----:B------:R-:W-:-:S03]  /*5b30*/  DFMA R16, R14, -R6, 1 ;  /* 0x3ff000000e10742b */ /* 0x000fc60000000806 */
[----:B------:R-:W-:Y:S01]  /*5b40*/  @!P2 DFMA R12, R12, 2, -R18 ;  /* 0x400000000c0ca82b */ /* 0x000fe20000000812 */
[----:B------:R-:W-:-:S04]  /*5b50*/  IMAD.MOV.U32 R18, RZ, RZ, R2 ;  /* 0x000000ffff127224 */ /* 0x000fc800078e0002 */
[----:B------:R-:W-:Y:S01]  /*5b60*/  DFMA R16, R14, R16, R14 ;  /* 0x000000100e10722b */ /* 0x000fe2000000000e */
[----:B------:R-:W-:Y:S01]  /*5b70*/  IMAD.MOV.U32 R19, RZ, RZ, R5 ;  /* 0x000000ffff137224 */ /* 0x000fe200078e0005 */
[----:B------:R-:W-:-:S03]  /*5b80*/  @!P0 LOP3.LUT R19, R7, 0x7ff00000, RZ, 0xc0, !PT ;  /* 0x7ff0000007138812 */ /* 0x000fc600078ec0ff */
[----:B------:R-:W-:Y:S02]  /*5b90*/  @!P2 LOP3.LUT R18, R13, 0x7ff00000, RZ, 0xc0, !PT ;  /* 0x7ff000000d12a812 */ /* 0x000fe400078ec0ff */
[----:B------:R-:W-:Y:S01]  /*5ba0*/  VIADD R29, R19, 0xffffffff ;  /* 0xffffffff131d7836 */ /* 0x000fe20000000000 */
[----:B------:R-:W-:Y:S02]  /*5bb0*/  DMUL R14, R16, R12 ;  /* 0x0000000c100e7228 */ /* 0x000fe40000000000 */
[----:B------:R-:W-:-:S05]  /*5bc0*/  VIADD R28, R18, 0xffffffff ;  /* 0xffffffff121c7836 */ /* 0x000fca0000000000 */
[----:B------:R-:W-:Y:S01]  /*5bd0*/  ISETP.GT.U32.AND P0, PT, R28, 0x7feffffe, PT ;  /* 0x7feffffe1c00780c */ /* 0x000fe20003f04070 */
[----:B------:R-:W-:-:S03]  /*5be0*/  DFMA R4, R14, -R6, R12 ;  /* 0x800000060e04722b */ /* 0x000fc6000000000c */
[----:B------:R-:W-:-:S05]  /*5bf0*/  ISETP.GT.U32.OR P0, PT, R29, 0x7feffffe, P0 ;  /* 0x7feffffe1d00780c */ /* 0x000fca0000704470 */
[----:B------:R-:W-:-:S08]  /*5c00*/  DFMA R4, R16, R4, R14 ;  /* 0x000000041004722b */ /* 0x000fd0000000000e */
[----:B------:R-:W-:Y:S05]  /*5c10*/  @P0 BRA `(.L_x_13338) ;  /* 0x00000000006c0947 */ /* 0x000fea0003800000 */
[----:B------:R-:W-:-:S04]  /*5c20*/  LOP3.LUT R11, R9, 0x7ff00000, RZ, 0xc0, !PT ;  /* 0x7ff00000090b7812 */ /* 0x000fc800078ec0ff */
[CC--:B------:R-:W-:Y:S02]  /*5c30*/  VIADDMNMX R10, R2.reuse, -R11.reuse, 0xb9600000, !PT ;  /* 0xb9600000020a7446 */ /* 0x0c0fe4000780090b */
[----:B------:R-:W-:Y:S02]  /*5c40*/  ISETP.GE.U32.AND P0, PT, R2, R11, PT ;  /* 0x0000000b0200720c */ /* 0x000fe40003f06070 */
[----:B------:R-:W-:Y:S02]  /*5c50*/  VIMNMX R10, R10, 0x46a00000, PT ;  /* 0x46a000000a0a7848 */ /* 0x000fe40003fe0100 */
[----:B------:R-:W-:-:S04]  /*5c60*/  SEL R3, R3, 0x63400000, !P0 ;  /* 0x6340000003037807 */ /* 0x000fc80004000000 */
[----:B------:R-:W-:Y:S01]  /*5c70*/  IADD3 R14, -R3, R10, RZ ;  /* 0x0000000a030e7210 */ /* 0x000fe20007ffe1ff */
[----:B------:R-:W-:-:S04]  /*5c80*/  IMAD.MOV.U32 R10, RZ, RZ, RZ ;  /* 0x000000ffff0a7224 */ /* 0x000fc800078e00ff */
        /* <DEDUP_REMOVED lines=10> */
[----:B------:R-:W-:Y:S02]  /*5d30*/  IMAD.MOV R7, RZ, RZ, -R14 ;  /* 0x000000ffff077224 */ /* 0x000fe400078e0a0e */
[----:B------:R-:W-:-:S06]  /*5d40*/  IMAD.MOV.U32 R6, RZ, RZ, RZ ;  /* 0x000000ffff067224 */ /* 0x000fcc00078e00ff */
[----:B------:R-:W-:Y:S02]  /*5d50*/  DFMA R6, R2, -R6, R4 ;  /* 0x800000060206722b */ /* 0x000fe40000000004 */
[----:B------:R-:W-:-:S04]  /*5d60*/  DMUL.RP R4, R4, R10 ;  /* 0x0000000a04047228 */ /* 0x000fc80000008000 */
[----:B------:R-:W-:-:S04]  /*5d70*/  IADD3 R6, -R14, -0x43300000, RZ ;  /* 0xbcd000000e067810 */ /* 0x000fc80007ffe1ff */
[----:B------:R-:W-:Y:S02]  /*5d80*/  FSETP.NEU.AND P0, PT, |R7|, R6, PT ;  /* 0x000000060700720b */ /* 0x000fe40003f0d200 */
[----:B------:R-:W-:Y:S02]  /*5d90*/  LOP3.LUT R9, R5, R9, RZ, 0x3c, !PT ;  /* 0x0000000905097212 */ /* 0x000fe400078e3cff */
[----:B------:R-:W-:Y:S02]  /*5da0*/  FSEL R2, R4, R2, !P0 ;  /* 0x0000000204027208 */ /* 0x000fe40004000000 */
[----:B------:R-:W-:Y:S01]  /*5db0*/  FSEL R3, R9, R3, !P0 ;  /* 0x0000000309037208 */ /* 0x000fe20004000000 */
[----:B------:R-:W-:Y:S06]  /*5dc0*/  BRA `(.L_x_13339) ;  /* 0x0000000000547947 */ /* 0x000fec0003800000 */
.L_x_13338:
[----:B------:R-:W-:-:S14]  /*5dd0*/  DSETP.NAN.AND P0, PT, R10, R10, PT ;  /* 0x0000000a0a00722a */ /* 0x000fdc0003f08000 */
[----:B------:R-:W-:Y:S05]  /*5de0*/  @P0 BRA `(.L_x_13340) ;  /* 0x0000000000440947 */ /* 0x000fea0003800000 */
[----:B------:R-:W-:-:S14]  /*5df0*/  DSETP.NAN.AND P0, PT, R8, R8, PT ;  /* 0x000000080800722a */ /* 0x000fdc0003f08000 */
[----:B------:R-:W-:Y:S05]  /*5e00*/  @P0 BRA `(.L_x_13341) ;  /* 0x0000000000300947 */ /* 0x000fea0003800000 */
[----:B------:R-:W-:Y:S01]  /*5e10*/  ISETP.NE.AND P0, PT, R18, R19, PT ;  /* 0x000000131200720c */ /* 0x000fe20003f05270 */
[----:B------:R-:W-:Y:S01]  /*5e20*/  IMAD.MOV.U32 R3, RZ, RZ, -0x80000 ;  /* 0xfff80000ff037424 */ /* 0x000fe200078e00ff */
[----:B------:R-:W-:-:S11]  /*5e30*/  MOV R2, 0x0 ;  /* 0x0000000000027802 */ /* 0x000fd60000000f00 */
        /* <DEDUP_REMOVED lines=9> */
.L_x_13341:
[----:B------:R-:W-:Y:S01]  /*5ed0*/  LOP3.LUT R3, R9, 0x80000, RZ, 0xfc, !PT ;  /* 0x0008000009037812 */ /* 0x000fe200078efcff */
[----:B------:R-:W-:Y:S01]  /*5ee0*/  IMAD.MOV.U32 R2, RZ, RZ, R8 ;  /* 0x000000ffff027224 */ /* 0x000fe200078e0008 */
[----:B------:R-:W-:Y:S06]  /*5ef0*/  BRA `(.L_x_13339) ;  /* 0x0000000000087947 */ /* 0x000fec0003800000 */
.L_x_13340:
[----:B------:R-:W-:Y:S02]  /*5f00*/  LOP3.LUT R3, R11, 0x80000, RZ, 0xfc, !PT ;  /* 0x000800000b037812 */ /* 0x000fe400078efcff */
[----:B------:R-:W-:-:S07]  /*5f10*/  MOV R2, R10 ;  /* 0x0000000a00027202 */ /* 0x000fce0000000f00 */
.L_x_13339:
[----:B------:R-:W-:Y:S05]  /*5f20*/  BSYNC B3 ;  /* 0x0000000000037941 */ /* 0x000fea0003800000 */
.L_x_13337:
[----:B------:R-:W-:Y:S02]  /*5f30*/  IMAD.MOV.U32 R4, RZ, RZ, R2 ;  /* 0x000000ffff047224 */ /* 0x000fe400078e0002 */
[----:B------:R-:W-:Y:S02]  /*5f40*/  IMAD.MOV.U32 R5, RZ, RZ, R3 ;  /* 0x000000ffff057224 */ /* 0x000fe400078e0003 */
[----:B------:R-:W-:Y:S02]  /*5f50*/  IMAD.MOV.U32 R2, RZ, RZ, R0 ;  /* 0x000000ffff027224 */ /* 0x000fe400078e0000 */
[----:B------:R-:W-:-:S04]  /*5f60*/  IMAD.MOV.U32 R3, RZ, RZ, 0x0 ;  /* 0x00000000ff037424 */ /* 0x000fc800078e00ff */
[----:B------:R-:W-:Y:S05]  /*5f70*/  RET.REL.NODEC R2 `(_ZN2at6native18elementwise_kernelILi128ELi2EZNS0_22gpu_kernel_impl_nocastINS0_13BinaryFunctorIdddZZZNS0_15binary_internal21div_floor_kernel_cudaERNS_18TensorIteratorBaseEENKUlvE1_clEvENKUlvE_clEvEUlddE_EEEEvS6_RKT_EUliE_EEviT1_) ;  /* 0xffffffa002207950 */ /* 0x000fea0003c3ffff */
.L_x_13342:
        /* <DEDUP_REMOVED lines=16> */
.L_x_37680:


//--------------------- .text._ZN2at6native27unrolled_elementwise_kernelINS0_13BinaryFunctorIdddZZZNS0_15binary_internal21div_floor_kernel_cudaERNS_18TensorIteratorBaseEENKUlvE1_clEvENKUlvE_clEvEUlddE_EESt5arrayIPcLm3EELi4E23TrivialOffsetCalculatorILi2EjESD_ILi1EjENS0_6memory15LoadWithoutCastENSG_16StoreWithoutCastEEEviT_T0_T2_T3_T4_T5_ --------------------------
	.section	.text._ZN2at6native27unrolled_elementwise_kernelINS0_13BinaryFunctorIdddZZZNS0_15binary_internal21div_floor_kernel_cudaERNS_18TensorIteratorBaseEENKUlvE1_clEvENKUlvE_clEvEUlddE_EESt5arrayIPcLm3EELi4E23TrivialOffsetCalculatorILi2EjESD_ILi1EjENS0_6memory15LoadWithoutCastENSG_16StoreWithoutCastEEEviT_T0_T2_T3_T4_T5_,"ax",@progbits
	.align	128
        .global         _ZN2at6native27unrolled_elementwise_kernelINS0_13BinaryFunctorIdddZZZNS0_15binary_internal21div_floor_kernel_cudaERNS_18TensorIteratorBaseEENKUlvE1_clEvENKUlvE_clEvEUlddE_EESt5arrayIPcLm3EELi4E23TrivialOffsetCalculatorILi2EjESD_ILi1EjENS0_6memory15LoadWithoutCastENSG_16StoreWithoutCastEEEviT_T0_T2_T3_T4_T5_
        .type           _ZN2at6native27unrolled_elementwise_kernelINS0_13BinaryFunctorIdddZZZNS0_15binary_internal21div_floor_kernel_cudaERNS_18TensorIteratorBaseEENKUlvE1_clEvENKUlvE_clEvEUlddE_EESt5arrayIPcLm3EELi4E23TrivialOffsetCalculatorILi2EjESD_ILi1EjENS0_6memory15LoadWithoutCastENSG_16StoreWithoutCastEEEviT_T0_T2_T3_T4_T5_,@function
        .size           _ZN2at6native27unrolled_elementwise_kernelINS0_13BinaryFunctorIdddZZZNS0_15binary_internal21div_floor_kernel_cudaERNS_18TensorIteratorBaseEENKUlvE1_clEvENKUlvE_clEvEUlddE_EESt5arrayIPcLm3EELi4E23TrivialOffsetCalculatorILi2EjESD_ILi1EjENS0_6memory15LoadWithoutCastENSG_16StoreWithoutCastEEEviT_T0_T2_T3_T4_T5_,(.L_x_37681 - _ZN2at6native27unrolled_elementwise_kernelINS0_13BinaryFunctorIdddZZZNS0_15binary_internal21div_floor_kernel_cudaERNS_18TensorIteratorBaseEENKUlvE1_clEvENKUlvE_clEvEUlddE_EESt5arrayIPcLm3EELi4E23TrivialOffsetCalculatorILi2EjESD_ILi1EjENS0_6memory15LoadWithoutCastENSG_16StoreWithoutCastEEEviT_T0_T2_T3_T4_T5_)
        .other          _ZN2at6native27unrolled_elementwise_kernelINS0_13BinaryFunctorIdddZZZNS0_15binary_internal21div_floor_kernel_cudaERNS_18TensorIteratorBaseEENKUlvE1_clEvENKUlvE_clEvEUlddE_EESt5arrayIPcLm3EELi4E23TrivialOffsetCalculatorILi2EjESD_ILi1EjENS0_6memory15LoadWithoutCastENSG_16StoreWithoutCastEEEviT_T0_T2_T3_T4_T5_,@"STO_CUDA_ENTRY STV_DEFAULT"
_ZN2at6native27unrolled_elementwise_kernelINS0_13BinaryFunctorIdddZZZNS0_15binary_internal21div_floor_kernel_cudaERNS_18TensorIteratorBaseEENKUlvE1_clEvENKUlvE_clEvEUlddE_EESt5arrayIPcLm3EELi4E23TrivialOffsetCalculatorILi2EjESD_ILi1EjENS0_6memory15LoadWithoutCastENSG_16StoreWithoutCastEEEviT_T0_T2_T3_T4_T5_:
.text._ZN2at6native27unrolled_elementwise_kernelINS0_13BinaryFunctorIdddZZZNS0_15binary_internal21div_floor_kernel_cudaERNS_18TensorIteratorBaseEENKUlvE1_clEvENKUlvE_clEvEUlddE_EESt5arrayIPcLm3EELi4E23TrivialOffsetCalculatorILi2EjESD_ILi1EjENS0_6memory15LoadWithoutCastENSG_16StoreWithoutCastEEEviT_T0_T2_T3_T4_T5_:
[----:B------:R-:W-:Y:S01]  /*0000*/  LDC R1, c[0x0][0x28] ;  /* 0x00000a00ff017b82 */ /* 0x000fe20000000800 */
[----:B------:R-:W0:Y:S07]  /*0010*/  S2R R26, SR_CTAID.X ;  /* 0x00000000001a7919 */ /* 0x000e2e0000002500 */
[----:B------:R-:W0:Y:S01]  /*0020*/  LDC R3, c[0x0][0x210] ;  /* 0x00008400ff037b82 */ /* 0x000e220000000800 */
[----:B------:R-:W-:Y:S01]  /*0030*/  CS2R R18, SRZ ;  /* 0x0000000000127805 */ /* 0x000fe2000001ff00 */
[----:B------:R-:W-:Y:S01]  /*0040*/  ULDC.64 UR4, c[0x0][0x208] ;  /* 0x0000820000047ab9 */ /* 0x000fe20000000a00 */
[----:B------:R-:W1:Y:S01]  /*0050*/  S2R R27, SR_TID.X ;  /* 0x00000000001b7919 */ /* 0x000e620000002100 */
[----:B------:R-:W-:-:S02]  /*0060*/  CS2R R16, SRZ ;  /* 0x0000000000107805 */ /* 0x000fc4000001ff00 */
[----:B------:R-:W-:Y:S01]  /*0070*/  CS2R R14, SRZ ;  /* 0x00000000000e7805 */ /* 0x000fe2000001ff00 */
[----:B0-----:R-:W-:-:S05]  /*0080*/  IMAD R0, R26, -0x200, R3 ;  /* 0xfffffe001a007824 */ /* 0x001fca00078e0203 */
[----:B-1----:R-:W-:-:S13]  /*0090*/  ISETP.GE.AND P2, PT, R27, R0, PT ;  /* 0x000000001b00720c */ /* 0x002fda0003f46270 */
[----:B------:R-:W-:Y:S01]  /*00a0*/  @!P2 IMAD R33, R26, 0x200, R27 ;  /* 0x000002001a21a824 */ /* 0x000fe200078e021b */
[----:B------:R-:W0:Y:S01]  /*00b0*/  @!P2 LDC.64 R2, c[0x0][0x220] ;  /* 0x00008800ff02ab82 */ /* 0x000e220000000a00 */
[----:B------:R-:W-:-:S05]  /*00c0*/  @!P2 VIADD R27, R27, 0x80 ;  /* 0x000000801b1ba836 */ /* 0x000fca0000000000 */
[C---:B------:R-:W-:Y:S02]  /*00d0*/  ISETP.GE.AND P0, PT, R27.reuse, R0, PT ;  /* 0x000000001b00720c */ /* 0x040fe40003f06270 */
[----:B------:R-:W1:Y:S11]  /*00e0*/  @!P2 LDC.64 R4, c[0x0][0x228] ;  /* 0x00008a00ff04ab82 */ /* 0x000e760000000a00 */
[----:B------:R-:W-:Y:S01]  /*00f0*/  @!P0 IMAD R23, R26, 0x200, R27 ;  /* 0x000002001a178824 */ /* 0x000fe200078e021b */
[----:B------:R-:W2:Y:S01]  /*0100*/  @!P0 LDC.64 R6, c[0x0][0x220] ;  /* 0x00008800ff068b82 */ /* 0x000ea20000000a00 */
[----:B------:R-:W-:-:S05]  /*0110*/  @!P0 VIADD R27, R27, 0x80 ;  /* 0x000000801b1b8836 */ /* 0x000fca0000000000 */
[C---:B------:R-:W-:Y:S02]  /*0120*/  ISETP.GE.AND P3, PT, R27.reuse, R0, PT ;  /* 0x000000001b00720c */ /* 0x040fe40003f66270 */
[----:B------:R-:W3:Y:S11]  /*0130*/  @!P0 LDC.64 R10, c[0x0][0x228] ;  /* 0x00008a00ff0a8b82 */ /* 0x000ef60000000a00 */
[----:B------:R-:W-:Y:S01]  /*0140*/  @!P3 IMAD R35, R26, 0x200, R27 ;  /* 0x000002001a23b824 */ /* 0x000fe200078e021b */
[----:B------:R-:W4:Y:S01]  /*0150*/  @!P3 LDC.64 R20, c[0x0][0x228] ;  /* 0x00008a00ff14bb82 */ /* 0x000f220000000a00 */
[----:B------:R-:W-:-:S02]  /*0160*/  @!P3 VIADD R27, R27, 0x80 ;  /* 0x000000801b1bb836 */ /* 0x000fc40000000000 */
[----:B--2---:R-:W-:-:S03]  /*0170*/  @!P0 IMAD.WIDE.U32 R8, R23, 0x8, R6 ;  /* 0x0000000817088825 */ /* 0x004fc600078e0006 */
[----:B------:R-:W-:Y:S02]  /*0180*/  ISETP.GE.AND P1, PT, R27, R0, PT ;  /* 0x000000001b00720c */ /* 0x000fe40003f26270 */
[----:B------:R-:W2:Y:S01]  /*0190*/  @!P3 LDC.64 R12, c[0x0][0x220] ;  /* 0x00008800ff0cbb82 */ /* 0x000ea20000000a00 */
[----:B------:R1:W5:Y:S01]  /*01a0*/  @!P0 LDG.E.64 R18, desc[UR4][R8.64] ;  /* 0x0000000408128981 */ /* 0x000362000c1e1b00 */
[----:B---3--:R-:W-:-:S04]  /*01b0*/  @!P0 IMAD.WIDE.U32 R22, R23, 0x8, R10 ;  /* 0x0000000817168825 */ /* 0x008fc800078e000a */
[----:B0-----:R-:W-:Y:S01]  /*01c0*/  @!P2 IMAD.WIDE.U32 R2, R33, 0x8, R2 ;  /* 0x000000082102a825 */ /* 0x001fe200078e0002 */
[----:B------:R0:W5:Y:S04]  /*01d0*/  @!P0 LDG.E.64 R16, desc[UR4][R22.64] ;  /* 0x0000000416108981 */ /* 0x000168000c1e1b00 */
[----:B------:R-:W3:Y:S01]  /*01e0*/  @!P1 LDC.64 R28, c[0x0][0x220] ;  /* 0x00008800ff1c9b82 */ /* 0x000ee20000000a00 */
[----:B------:R-:W-:-:S07]  /*01f0*/  @!P1 IMAD R11, R26, 0x200, R27 ;  /* 0x000002001a0b9824 */ /* 0x000fce00078e021b */
[----:B------:R-:W0:Y:S01]  /*0200*/  @!P1 LDC.64 R30, c[0x0][0x228] ;  /* 0x00008a00ff1e9b82 */ /* 0x000e220000000a00 */
[----:B----4-:R-:W-:Y:S01]  /*0210*/  @!P3 IMAD.WIDE.U32 R26, R35, 0x8, R20 ;  /* 0x00000008231ab825 */ /* 0x010fe200078e0014 */
[----:B-1----:R-:W-:-:S03]  /*0220*/  CS2R R8, SRZ ;  /* 0x0000000000087805 */ /* 0x002fc6000001ff00 */
[----:B--2---:R-:W-:Y:S01]  /*0230*/  @!P3 IMAD.WIDE.U32 R24, R35, 0x8, R12 ;  /* 0x000000082318b825 */ /* 0x004fe200078e000c */
[----:B------:R-:W-:Y:S02]  /*0240*/  CS2R R12, SRZ ;  /* 0x00000000000c7805 */ /* 0x000fe4000001ff00 */
[----:B------:R-:W-:Y:S01]  /*0250*/  CS2R R34, SRZ ;  /* 0x0000000000227805 */ /* 0x000fe2000001ff00 */
[----:B------:R-:W-:Y:S01]  /*0260*/  @!P2 IMAD.WIDE.U32 R4, R33, 0x8, R4 ;  /* 0x000000082104a825 */ /* 0x000fe200078e0004 */
[----:B------:R-:W-:Y:S01]  /*0270*/  CS2R R32, SRZ ;  /* 0x0000000000207805 */ /* 0x000fe2000001ff00 */
[----:B------:R1:W5:Y:S04]  /*0280*/  @!P3 LDG.E.64 R14, desc[UR4][R24.64] ;  /* 0x00000004180eb981 */ /* 0x000368000c1e1b00 */
[----:B------:R1:W5:Y:S01]  /*0290*/  @!P3 LDG.E.64 R12, desc[UR4][R26.64] ;  /* 0x000000041a0cb981 */ /* 0x000362000c1e1b00 */
[----:B---3--:R-:W-:-:S03]  /*02a0*/  @!P1 IMAD.WIDE.U32 R6, R11, 0x8, R28 ;  /* 0x000000080b069825 */ /* 0x008fc600078e001c */
[----:B------:R1:W5:Y:S04]  /*02b0*/  @!P2 LDG.E.64 R32, desc[UR4][R2.64] ;  /* 0x000000040220a981 */ /* 0x000368000c1e1b00 */
[----:B------:R1:W5:Y:S01]  /*02c0*/  @!P2 LDG.E.64 R34, desc[UR4][R4.64] ;  /* 0x000000040422a981 */ /* 0x000362000c1e1b00 */
[----:B0-----:R-:W-:Y:S01]  /*02d0*/  @!P1 IMAD.WIDE.U32 R20, R11, 0x8, R30 ;  /* 0x000000080b149825 */ /* 0x001fe200078e001e */
[----:B------:R-:W-:-:S04]  /*02e0*/  CS2R R10, SRZ ;  /* 0x00000000000a7805 */ /* 0x000fc8000001ff00 */
[----:B------:R1:W5:Y:S04]  /*02f0*/  @!P1 LDG.E.64 R8, desc[UR4][R20.64] ;  /* 0x0000000414089981 */ /* 0x000368000c1e1b00 */
[----:B------:R1:W5:Y:S01]  /*0300*/  @!P1 LDG.E.64 R10, desc[UR4][R6.64] ;  /* 0x00000004060a9981 */ /* 0x000362000c1e1b00 */
[----:B------:R-:W-:Y:S04]  /*0310*/  BSSY B0, `(.L_x_13343) ;  /* 0x0000157000007945 */ /* 0x000fe80003800000 */
[----:B------:R-:W-:Y:S05]  /*0320*/  @P2 BRA `(.L_x_13344) ;  /* 0x0000001400542947 */ /* 0x000fea0003800000 */
[----:B-----5:R-:W-:-:S14]  /*0330*/  DSETP.NEU.AND P0, PT, R34, RZ, PT ;  /* 0x000000ff2200722a */ /* 0x020fdc0003f0d000 */
[----:B------:R-:W-:Y:S05]  /*0340*/  @P0 BRA `(.L_x_13345) ;  /* 0x0000000000680947 */ /* 0x000fea0003800000 */
[----:B-1----:R-:W0:Y:S01]  /*0350*/  MUFU.RCP64H R3, R35 ;  /* 0x0000002300037308 */ /* 0x002e220000001800 */
        /* <DEDUP_REMOVED lines=19> */
[----:B------:R-:W-:Y:S05]  /*0490*/  CALL.REL.NOINC `($__internal_3_$__cuda_sm20_div_rn_f64_full) ;  /* 0x0000005400b07944 */ /* 0x000fea0003c00000 */
[----:B------:R-:W-:-:S07]  /*04a0*/  IMAD.MOV.U32 R2, RZ, RZ, R28 ;  /* 0x000000ffff027224 */ /* 0x000fce00078e001c */
.L_x_13347:
[----:B------:R-:W-:Y:S05]  /*04b0*/  BSYNC B2 ;  /* 0x0000000000027941 */ /* 0x000fea0003800000 */
.L_x_13346:
[----:B------:R-:W-:Y:S02]  /*04c0*/  IMAD.MOV.U32 R32, RZ, RZ, R2 ;  /* 0x000000ffff207224 */ /* 0x000fe400078e0002 */
[----:B------:R-:W-:Y:S01]  /*04d0*/  IMAD.MOV.U32 R33, RZ, RZ, R3 ;  /* 0x000000ffff217224 */ /* 0x000fe200078e0003 */
[----:B------:R-:W-:Y:S06]  /*04e0*/  BRA `(.L_x_13344) ;  /* 0x0000001000e47947 */ /* 0x000fec0003800000 */
.L_x_13345:
[----:B-1----:R-:W-:Y:S01]  /*04f0*/  LOP3.LUT R3, R35, 0x7fffffff, RZ, 0xc0, !PT ;  /* 0x7fffffff23037812 */ /* 0x002fe200078ec0ff */
        /* <DEDUP_REMOVED lines=37> */
.L_x_13354:
        /* <DEDUP_REMOVED lines=12> */
.L_x_13353:
[----:B------:R-:W-:-:S07]  /*0810*/  IMAD.MOV.U32 R20, RZ, RZ, R7 ;  /* 0x000000ffff147224 */ /* 0x000fce00078e0007 */
.L_x_13352:
[----:B------:R-:W-:Y:S05]  /*0820*/  BSYNC B2 ;  /* 0x0000000000027941 */ /* 0x000fea0003800000 */
.L_x_13351:
        /* <DEDUP_REMOVED lines=12> */
.L_x_13360:
        /* <DEDUP_REMOVED lines=33> */
.L_x_13359:
[----:B------:R-:W-:Y:S02]  /*0b00*/  IMAD.MOV.U32 R22, RZ, RZ, R20 ;  /* 0x000000ffff167224 */ /* 0x000fe400078e0014 */
[----:B------:R-:W-:-:S07]  /*0b10*/  IMAD.MOV.U32 R20, RZ, RZ, R21 ;  /* 0x000000ffff147224 */ /* 0x000fce00078e0015 */
.L_x_13358:
[----:B------:R-:W-:Y:S05]  /*0b20*/  BSYNC B3 ;  /* 0x0000000000037941 */ /* 0x000fea0003800000 */
.L_x_13357:
[----:B------:R-:W-:-:S13]  /*0b30*/  ISETP.GE.U32.AND P0, PT, R25, 0xc, PT ;  /* 0x0000000c1900780c */ /* 0x000fda0003f06070 */
[----:B------:R-:W-:Y:S05]  /*0b40*/  @!P0 BRA `(.L_x_13356) ;  /* 0x0000000400dc8947 */ /* 0x000fea0003800000 */
[----:B------:R-:W-:Y:S01]  /*0b50*/  BSSY B3, `(.L_x_13361) ;  /* 0x0000075000037945 */ /* 0x000fe20003800000 */
[----:B------:R-:W-:-:S07]  /*0b60*/  VIADD R6, R6, 0x10 ;  /* 0x0000001006067836 */ /* 0x000fce0000000000 */
.L_x_13362:
        /* <DEDUP_REMOVED lines=116> */
.L_x_13361:
[----:B------:R-:W-:-:S07]  /*12b0*/  IMAD.MOV.U32 R22, RZ, RZ, R7 ;  /* 0x000000ffff167224 */ /* 0x000fce00078e0007 */
.L_x_13356:
[----:B------:R-:W-:Y:S05]  /*12c0*/  BSYNC B2 ;  /* 0x0000000000027941 */ /* 0x000fea0003800000 */
.L_x_13355:
        /* <DEDUP_REMOVED lines=20> */
.L_x_13364:
[----:B------:R-:W-:Y:S05]  /*1410*/  BSYNC B2 ;  /* 0x0000000000027941 */ /* 0x000fea0003800000 */
.L_x_13363:
[----:B------:R-:W-:Y:S01]  /*1420*/  LOP3.LUT R37, R37, 0x80000000, R33, 0xb8, !PT ;  /* 0x8000000025257812 */ /* 0x000fe200078eb821 */
[----:B------:R-:W-:Y:S06]  /*1430*/  BRA `(.L_x_13350) ;  /* 0x0000000000187947 */ /* 0x000fec0003800000 */
.L_x_13349:
[----:B------:R-:W-:-:S06]  /*1440*/  DSETP.GTU.AND P0, PT, R2, +INF , PT ;  /* 0x7ff000000200742a */ /* 0x000fcc0003f0c000 */
[----:B------:R-:W-:-:S14]  /*1450*/  DSETP.LE.AND P0, PT, R6, +INF , !P0 ;  /* 0x7ff000000600742a */ /* 0x000fdc0004703000 */
[----:B------:R-:W-:Y:S02]  /*1460*/  @P0 DSETP.NEU.AND P1, PT, R6, +INF , PT ;  /* 0x7ff000000600042a */ /* 0x000fe40003f2d000 */
[----:B------:R-:W-:-:S06]  /*1470*/  @!P0 DADD R36, R34, R32 ;  /* 0x0000000022248229 */ /* 0x000fcc0000000020 */
[----:B------:R-:W-:Y:S02]  /*1480*/  @P0 FSEL R36, R32, RZ, P1 ;  /* 0x000000ff20240208 */ /* 0x000fe40000800000 */
[----:B------:R-:W-:-:S07]  /*1490*/  @P0 FSEL R37, R33, -QNAN , P1 ;  /* 0xfff8000021250808 */ /* 0x000fce0000800000 */
.L_x_13350:
[----:B------:R-:W-:Y:S05]  /*14a0*/  BSYNC B1 ;  /* 0x0000000000017941 */ /* 0x000fea0003800000 */
.L_x_13348:
        /* <DEDUP_REMOVED lines=19> */
[----:B------:R-:W-:Y:S05]  /*15e0*/  CALL.REL.NOINC `($__internal_3_$__cuda_sm20_div_rn_f64_full) ;  /* 0x00000044005c7944 */ /* 0x000fea0003c00000 */
[----:B------:R-:W-:-:S07]  /*15f0*/  IMAD.MOV.U32 R2, RZ, RZ, R28 ;  /* 0x000000ffff027224 */ /* 0x000fce00078e001c */
.L_x_13366:
[----:B------:R-:W-:Y:S05]  /*1600*/  BSYNC B2 ;  /* 0x0000000000027941 */ /* 0x000fea0003800000 */
.L_x_13365:
        /* <DEDUP_REMOVED lines=29> */
.L_x_13369:
[----:B------:R-:W-:Y:S05]  /*17e0*/  BSYNC B2 ;  /* 0x0000000000027941 */ /* 0x000fea0003800000 */
.L_x_13368:
[----:B------:R-:W-:Y:S01]  /*17f0*/  LOP3.LUT R33, RZ, 0x80000000, R3, 0xb8, !PT ;  /* 0x80000000ff217812 */ /* 0x000fe200078eb803 */
[----:B------:R-:W-:Y:S01]  /*1800*/  IMAD.MOV.U32 R32, RZ, RZ, RZ ;  /* 0x000000ffff207224 */ /* 0x000fe200078e00ff */
[----:B------:R-:W-:Y:S06]  /*1810*/  BRA `(.L_x_13344) ;  /* 0x0000000000187947 */ /* 0x000fec0003800000 */
.L_x_13367:
[----:B------:R-:W0:Y:S02]  /*1820*/  FRND.F64.FLOOR R2, R20 ;  /* 0x0000001400027313 */ /* 0x000e240000305800 */
[----:B0-----:R-:W-:Y:S02]  /*1830*/  DADD R4, R20, -R2 ;  /* 0x0000000014047229 */ /* 0x001fe40000000802 */
[----:B------:R-:W-:-:S06]  /*1840*/  DADD R6, R2, 1 ;  /* 0x3ff0000002067429 */ /* 0x000fcc0000000000 */
[----:B------:R-:W-:-:S06]  /*1850*/  DSETP.GT.AND P0, PT, R4, 0.5, PT ;  /* 0x3fe000000400742a */ /* 0x000fcc0003f04000 */
[----:B------:R-:W-:Y:S02]  /*1860*/  FSEL R32, R6, R2, P0 ;  /* 0x0000000206207208 */ /* 0x000fe40000000000 */
[----:B------:R-:W-:-:S07]  /*1870*/  FSEL R33, R7, R3, P0 ;  /* 0x0000000307217208 */ /* 0x000fce0000000000 */
.L_x_13344:
[----:B------:R-:W-:Y:S05]  /*1880*/  BSYNC B0 ;  /* 0x0000000000007941 */ /* 0x000fea0003800000 */
.L_x_13343:
[----:B-1----:R-:W0:Y:S01]  /*1890*/  S2R R3, SR_TID.X ;  /* 0x0000000000037919 */ /* 0x002e220000002100 */
[----:B------:R-:W-:Y:S01]  /*18a0*/  BSSY B0, `(.L_x_13370) ;  /* 0x0000157000007945 */ /* 0x000fe20003800000 */
[----:B0-----:R-:W-:-:S05]  /*18b0*/  VIADD R3, R3, 0x80 ;  /* 0x0000008003037836 */ /* 0x001fca0000000000 */
[----:B------:R-:W-:-:S13]  /*18c0*/  ISETP.GE.AND P0, PT, R3, R0, PT ;  /* 0x000000000300720c */ /* 0x000fda0003f06270 */
[----:B------:R-:W-:Y:S05]  /*18d0*/  @P0 BRA `(.L_x_13371) ;  /* 0x00000014004c0947 */ /* 0x000fea0003800000 */
[----:B-----5:R-:W-:-:S14]  /*18e0*/  DSETP.NEU.AND P0, PT, R16, RZ, PT ;  /* 0x000000ff1000722a */ /* 0x020fdc0003f0d000 */
        /* <DEDUP_REMOVED lines=23> */
.L_x_13374:
[----:B------:R-:W-:Y:S05]  /*1a60*/  BSYNC B2 ;  /* 0x0000000000027941 */ /* 0x000fea0003800000 */
.L_x_13373:
[----:B------:R-:W-:Y:S02]  /*1a70*/  IMAD.MOV.U32 R16, RZ, RZ, R2 ;  /* 0x000000ffff107224 */ /* 0x000fe400078e0002 */
[----:B------:R-:W-:Y:S01]  /*1a80*/  IMAD.MOV.U32 R17, RZ, RZ, R3 ;  /* 0x000000ffff117224 */ /* 0x000fe200078e0003 */
[----:B------:R-:W-:Y:S06]  /*1a90*/  BRA `(.L_x_13371) ;  /* 0x0000001000dc7947 */ /* 0x000fec0003800000 */
.L_x_13372:
        /* <DEDUP_REMOVED lines=28> */
[----:B------:R-:W-:Y:S02]  /*1c60*/  VIADDMNMX R21, R3, R20, 0xffffffff, !PT ;  /* 0xffffffff03157446 */ /* 0x000fe40007800114 */
[----:B------:R-:W-:-:S02]  /*1c70*/  LOP3.LUT R22, R5, 0xfffff, RZ, 0xc0, !PT ;  /* 0x000fffff05167812 */ /* 0x000fc400078ec0ff */
[----:B------:R-:W-:Y:S01]  /*1c80*/  LOP3.LUT R23, R23, 0x100000, RZ, 0xfc, !PT ;  /* 0x0010000017177812 */ /* 0x000fe200078efcff */
[----:B------:R-:W-:Y:S02]  /*1c90*/  IMAD.IADD R24, R21, 0x1, R2 ;  /* 0x0000000115187824 */ /* 0x000fe400078e0202 */
[----:B------:R-:W-:Y:S01]  /*1ca0*/  IMAD.MOV.U32 R21, RZ, RZ, R6 ;  /* 0x000000ffff157224 */ /* 0x000fe200078e0006 */
[----:B------:R-:W-:Y:S02]  /*1cb0*/  LOP3.LUT R6, R22, 0x100000, RZ, 0xfc, !PT ;  /* 0x0010000016067812 */ /* 0x000fe400078efcff */
[----:B------:R-:W-:-:S04]  /*1cc0*/  IADD3 R20, R24, 0x2, -R3 ;  /* 0x0000000218147810 */ /* 0x000fc80007ffe803 */
[----:B------:R-:W-:-:S13]  /*1cd0*/  LOP3.LUT P0, R20, R20, 0x3, RZ, 0xc0, !PT ;  /* 0x0000000314147812 */ /* 0x000fda000780c0ff */
[----:B------:R-:W-:Y:S05]  /*1ce0*/  @!P0 BRA `(.L_x_13379) ;  /* 0x0000000000348947 */ /* 0x000fea0003800000 */
[----:B------:R-:W-:Y:S01]  /*1cf0*/  BSSY B3, `(.L_x_13379) ;  /* 0x000000c000037945 */ /* 0x000fe20003800000 */
.L_x_13380:
        /* <DEDUP_REMOVED lines=12> */
.L_x_13379:
[----:B------:R-:W-:Y:S05]  /*1dc0*/  BSYNC B2 ;  /* 0x0000000000027941 */ /* 0x000fea0003800000 */
.L_x_13378:
        /* <DEDUP_REMOVED lines=12> */
.L_x_13385:
        /* <DEDUP_REMOVED lines=33> */
.L_x_13384:
[----:B------:R-:W-:Y:S05]  /*20a0*/  BSYNC B3 ;  /* 0x0000000000037941 */ /* 0x000fea0003800000 */
.L_x_13383:
[----:B------:R-:W-:-:S13]  /*20b0*/  ISETP.GE.U32.AND P0, PT, R22, 0xc, PT ;  /* 0x0000000c1600780c */ /* 0x000fda0003f06070 */
[----:B------:R-:W-:Y:S05]  /*20c0*/  @!P0 BRA `(.L_x_13382) ;  /* 0x0000000400dc8947 */ /* 0x000fea0003800000 */
[----:B------:R-:W-:Y:S01]  /*20d0*/  BSSY B3, `(.L_x_13386) ;  /* 0x0000075000037945 */ /* 0x000fe20003800000 */
[----:B------:R-:W-:-:S07]  /*20e0*/  VIADD R2, R7, 0x10 ;  /* 0x0000001007027836 */ /* 0x000fce0000000000 */
.L_x_13387:
        /* <DEDUP_REMOVED lines=116> */
.L_x_13386:
[----:B------:R-:W-:-:S07]  /*2830*/  IMAD.MOV.U32 R2, RZ, RZ, R7 ;  /* 0x000000ffff027224 */ /* 0x000fce00078e0007 */
.L_x_13382:
[----:B------:R-:W-:Y:S05]  /*2840*/  BSYNC B2 ;  /* 0x0000000000027941 */ /* 0x000fea0003800000 */
.L_x_13381:
[----:B------:R-:W-:Y:S01]  /*2850*/  LOP3.LUT R35, R2, 0x7fffffff, RZ, 0xc0, !PT ;  /* 0x7fffffff02237812 */ /* 0x000fe200078ec0ff */
[----:B------:R-:W-:Y:S01]  /*2860*/  BSSY B2, `(.L_x_13388) ;  /* 0x0000012000027945 */ /* 0x000fe20003800000 */
[----:B------:R-:W-:Y:S02]  /*2870*/  ISETP.NE.U32.AND P0, PT, R34, RZ, PT ;  /* 0x000000ff2200720c */ /* 0x000fe40003f05070 */
[----:B------:R-:W-:Y:S02]  /*2880*/  CS2R R6, SRZ ;  /* 0x0000000000067805 */ /* 0x000fe4000001ff00 */
[----:B------:R-:W-:-:S13]  /*2890*/  ISETP.NE.AND.EX P0, PT, R35, RZ, PT, P0 ;  /* 0x000000ff2300720c */ /* 0x000fda0003f05300 */
[----:B------:R-:W-:Y:S05]  /*28a0*/  @!P0 BRA `(.L_x_13389) ;  /* 0x0000000000348947 */ /* 0x000fea0003800000 */
        /* <DEDUP_REMOVED lines=13> */
.L_x_13389:
[----:B------:R-:W-:Y:S05]  /*2980*/  BSYNC B2 ;  /* 0x0000000000027941 */ /* 0x000fea0003800000 */
.L_x_13388:
[----:B------:R-:W-:Y:S02]  /*2990*/  IMAD.MOV.U32 R35, RZ, RZ, R7 ;  /* 0x000000ffff237224 */ /* 0x000fe400078e0007 */
[----:B------:R-:W-:-:S03]  /*29a0*/  IMAD.MOV.U32 R34, RZ, RZ, R6 ;  /* 0x000000ffff227224 */ /* 0x000fc600078e0006 */
[----:B------:R-:W-:Y:S01]  /*29b0*/  LOP3.LUT R35, R35, 0x80000000, R19, 0xb8, !PT ;  /* 0x8000000023237812 */ /* 0x000fe200078eb813 */
[----:B------:R-:W-:Y:S06]  /*29c0*/  BRA `(.L_x_13377) ;  /* 0x0000000000187947 */ /* 0x000fec0003800000 */
.L_x_13376:
[----:B------:R-:W-:-:S06]  /*29d0*/  DSETP.GTU.AND P0, PT, R4, +INF , PT ;  /* 0x7ff000000400742a */ /* 0x000fcc0003f0c000 */
[----:B------:R-:W-:-:S14]  /*29e0*/  DSETP.LE.AND P0, PT, R6, +INF , !P0 ;  /* 0x7ff000000600742a */ /* 0x000fdc0004703000 */
[----:B------:R-:W-:Y:S02]  /*29f0*/  @P0 DSETP.NEU.AND P1, PT, R6, +INF , PT ;  /* 0x7ff000000600042a */ /* 0x000fe40003f2d000 */
[----:B------:R-:W-:-:S06]  /*2a00*/  @!P0 DADD R34, R16, R18 ;  /* 0x0000000010228229 */ /* 0x000fcc0000000012 */
[----:B------:R-:W-:Y:S02]  /*2a10*/  @P0 FSEL R34, R18, RZ, P1 ;  /* 0x000000ff12220208 */ /* 0x000fe40000800000 */
[----:B------:R-:W-:-:S07]  /*2a20*/  @P0 FSEL R35, R19, -QNAN , P1 ;  /* 0xfff8000013230808 */ /* 0x000fce0000800000 */
.L_x_13377:
[----:B------:R-:W-:Y:S05]  /*2a30*/  BSYNC B1 ;  /* 0x0000000000017941 */ /* 0x000fea0003800000 */
.L_x_13375:
        /* <DEDUP_REMOVED lines=21> */
.L_x_13391:
[----:B------:R-:W-:Y:S05]  /*2b90*/  BSYNC B2 ;  /* 0x0000000000027941 */ /* 0x000fea0003800000 */
.L_x_13390:
        /* <DEDUP_REMOVED lines=29> */
.L_x_13394:
[----:B------:R-:W-:Y:S05]  /*2d70*/  BSYNC B2 ;  /* 0x0000000000027941 */ /* 0x000fea0003800000 */
.L_x_13393:
[----:B------:R-:W-:Y:S01]  /*2d80*/  LOP3.LUT R17, RZ, 0x80000000, R3, 0xb8, !PT ;  /* 0x80000000ff117812 */ /* 0x000fe200078eb803 */
[----:B------:R-:W-:Y:S01]  /*2d90*/  IMAD.MOV.U32 R16, RZ, RZ, RZ ;  /* 0x000000ffff107224 */ /* 0x000fe200078e00ff */
[----:B------:R-:W-:Y:S06]  /*2da0*/  BRA `(.L_x_13371) ;  /* 0x0000000000187947 */ /* 0x000fec0003800000 */
.L_x_13392:
[----:B------:R-:W0:Y:S02]  /*2db0*/  FRND.F64.FLOOR R2, R20 ;  /* 0x0000001400027313 */ /* 0x000e240000305800 */
[----:B0-----:R-:W-:Y:S02]  /*2dc0*/  DADD R4, R20, -R2 ;  /* 0x0000000014047229 */ /* 0x001fe40000000802 */
[----:B------:R-:W-:-:S06]  /*2dd0*/  DADD R6, R2, 1 ;  /* 0x3ff0000002067429 */ /* 0x000fcc0000000000 */
[----:B------:R-:W-:-:S06]  /*2de0*/  DSETP.GT.AND P0, PT, R4, 0.5, PT ;  /* 0x3fe000000400742a */ /* 0x000fcc0003f04000 */
[----:B------:R-:W-:Y:S02]  /*2df0*/  FSEL R16, R6, R2, P0 ;  /* 0x0000000206107208 */ /* 0x000fe40000000000 */
[----:B------:R-:W-:-:S07]  /*2e00*/  FSEL R17, R7, R3, P0 ;  /* 0x0000000307117208 */ /* 0x000fce0000000000 */
.L_x_13371:
[----:B------:R-:W-:Y:S05]  /*2e10*/  BSYNC B0 ;  /* 0x0000000000007941 */ /* 0x000fea0003800000 */
.L_x_13370:
[----:B------:R-:W0:Y:S01]  /*2e20*/  S2R R3, SR_TID.X ;  /* 0x0000000000037919 */ /* 0x000e220000002100 */
        /* <DEDUP_REMOVED lines=28> */
.L_x_13399:
[----:B------:R-:W-:Y:S05]  /*2ff0*/  BSYNC B2 ;  /* 0x0000000000027941 */ /* 0x000fea0003800000 */
.L_x_13398:
[----:B------:R-:W-:Y:S02]  /*3000*/  IMAD.MOV.U32 R12, RZ, RZ, R2 ;  /* 0x000000ffff0c7224 */ /* 0x000fe400078e0002 */
[----:B------:R-:W-:Y:S01]  /*3010*/  IMAD.MOV.U32 R13, RZ, RZ, R3 ;  /* 0x000000ffff0d7224 */ /* 0x000fe200078e0003 */
[----:B------:R-:W-:Y:S06]  /*3020*/  BRA `(.L_x_13396) ;  /* 0x0000001000e47947 */ /* 0x000fec0003800000 */
.L_x_13397:
        /* <DEDUP_REMOVED lines=30> */
[----:B------:R-:W-:-:S03]  /*3210*/  LOP3.LUT R23, R23, 0x100000, RZ, 0xfc, !PT ;  /* 0x0010000017177812 */ /* 0x000fc600078efcff */
[----:B------:R-:W-:Y:S01]  /*3220*/  IMAD.IADD R20, R19, 0x1, R2 ;  /* 0x0000000113147824 */ /* 0x000fe200078e0202 */
[----:B------:R-:W-:-:S04]  /*3230*/  LOP3.LUT R19, R5, 0xfffff, RZ, 0xc0, !PT ;  /* 0x000fffff05137812 */ /* 0x000fc800078ec0ff */
[----:B------:R-:W-:Y:S02]  /*3240*/  IADD3 R18, R20, 0x2, -R3 ;  /* 0x0000000214127810 */ /* 0x000fe40007ffe803 */
[----:B------:R-:W-:Y:S02]  /*3250*/  LOP3.LUT R6, R19, 0x100000, RZ, 0xfc, !PT ;  /* 0x0010000013067812 */ /* 0x000fe400078efcff */
[----:B------:R-:W-:-:S13]  /*3260*/  LOP3.LUT P0, R18, R18, 0x3, RZ, 0xc0, !PT ;  /* 0x0000000312127812 */ /* 0x000fda000780c0ff */
[----:B------:R-:W-:Y:S05]  /*3270*/  @!P0 BRA `(.L_x_13404) ;  /* 0x0000000000388947 */ /* 0x000fea0003800000 */
[----:B------:R-:W-:Y:S01]  /*3280*/  BSSY B3, `(.L_x_13405) ;  /* 0x000000c000037945 */ /* 0x000fe20003800000 */
.L_x_13406:
        /* <DEDUP_REMOVED lines=12> */
.L_x_13405:
[----:B------:R-:W-:-:S07]  /*3350*/  IMAD.MOV.U32 R18, RZ, RZ, R19 ;  /* 0x000000ffff127224 */ /* 0x000fce00078e0013 */
.L_x_13404:
[----:B------:R-:W-:Y:S05]  /*3360*/  BSYNC B2 ;  /* 0x0000000000027941 */ /* 0x000fea0003800000 */
.L_x_13403:
        /* <DEDUP_REMOVED lines=12> */
.L_x_13411:
        /* <DEDUP_REMOVED lines=33> */
.L_x_13410:
[----:B------:R-:W-:Y:S05]  /*3640*/  BSYNC B3 ;  /* 0x0000000000037941 */ /* 0x000fea0003800000 */
.L_x_13409:
[----:B------:R-:W-:-:S13]  /*3650*/  ISETP.GE.U32.AND P0, PT, R20, 0xc, PT ;  /* 0x0000000c1400780c */ /* 0x000fda0003f06070 */
[----:B------:R-:W-:Y:S05]  /*3660*/  @!P0 BRA `(.L_x_13408) ;  /* 0x0000000400dc8947 */ /* 0x000fea0003800000 */
[----:B------:R-:W-:Y:S01]  /*3670*/  BSSY B3, `(.L_x_13412) ;  /* 0x0000075000037945 */ /* 0x000fe20003800000 */
[----:B------:R-:W-:-:S07]  /*3680*/  VIADD R2, R7, 0x10 ;  /* 0x0000001007027836 */ /* 0x000fce0000000000 */
.L_x_13413:
        /* <DEDUP_REMOVED lines=116> */
.L_x_13412:
[----:B------:R-:W-:-:S07]  /*3dd0*/  IMAD.MOV.U32 R2, RZ, RZ, R7 ;  /* 0x000000ffff027224 */ /* 0x000fce00078e0007 */
.L_x_13408:
[----:B------:R-:W-:Y:S05]  /*3de0*/  BSYNC B2 ;  /* 0x0000000000027941 */ /* 0x000fea0003800000 */
.L_x_13407:
        /* <DEDUP_REMOVED lines=20> */
.L_x_13415:
[----:B------:R-:W-:Y:S05]  /*3f30*/  BSYNC B2 ;  /* 0x0000000000027941 */ /* 0x000fea0003800000 */
.L_x_13414:
[----:B------:R-:W-:Y:S02]  /*3f40*/  IMAD.MOV.U32 R19, RZ, RZ, R7 ;  /* 0x000000ffff137224 */ /* 0x000fe400078e0007 */
[----:B------:R-:W-:-:S03]  /*3f50*/  IMAD.MOV.U32 R18, RZ, RZ, R6 ;  /* 0x000000ffff127224 */ /* 0x000fc600078e0006 */
[----:B------:R-:W-:Y:S01]  /*3f60*/  LOP3.LUT R19, R19, 0x80000000, R15, 0xb8, !PT ;  /* 0x8000000013137812 */ /* 0x000fe200078eb80f */
[----:B------:R-:W-:Y:S06]  /*3f70*/  BRA `(.L_x_13402) ;  /* 0x0000000000187947 */ /* 0x000fec0003800000 */
.L_x_13401:
[----:B------:R-:W-:-:S06]  /*3f80*/  DSETP.GTU.AND P0, PT, R4, +INF , PT ;  /* 0x7ff000000400742a */ /* 0x000fcc0003f0c000 */
[----:B------:R-:W-:-:S14]  /*3f90*/  DSETP.LE.AND P0, PT, R6, +INF , !P0 ;  /* 0x7ff000000600742a */ /* 0x000fdc0004703000 */
[----:B------:R-:W-:Y:S02]  /*3fa0*/  @P0 DSETP.NEU.AND P1, PT, R6, +INF , PT ;  /* 0x7ff000000600042a */ /* 0x000fe40003f2d000 */
[----:B------:R-:W-:-:S06]  /*3fb0*/  @!P0 DADD R18, R12, R14 ;  /* 0x000000000c128229 */ /* 0x000fcc000000000e */
[----:B------:R-:W-:Y:S02]  /*3fc0*/  @P0 FSEL R18, R14, RZ, P1 ;  /* 0x000000ff0e120208 */ /* 0x000fe40000800000 */
[----:B------:R-:W-:-:S07]  /*3fd0*/  @P0 FSEL R19, R15, -QNAN , P1 ;  /* 0xfff800000f130808 */ /* 0x000fce0000800000 */
.L_x_13402:
[----:B------:R-:W-:Y:S05]  /*3fe0*/  BSYNC B1 ;  /* 0x0000000000017941 */ /* 0x000fea0003800000 */
.L_x_13400:
        /* <DEDUP_REMOVED lines=21> */
.L_x_13417:
[----:B------:R-:W-:Y:S05]  /*4140*/  BSYNC B2 ;  /* 0x0000000000027941 */ /* 0x000fea0003800000 */
.L_x_13416:
        /* <DEDUP_REMOVED lines=29> */
.L_x_13420:
[----:B------:R-:W-:Y:S05]  /*4320*/  BSYNC B2 ;  /* 0x0000000000027941 */ /* 0x000fea0003800000 */
.L_x_13419:
[----:B------:R-:W-:Y:S01]  /*4330*/  LOP3.LUT R13, RZ, 0x80000000, R3, 0xb8, !PT ;  /* 0x80000000ff0d7812 */ /* 0x000fe200078eb803 */
[----:B------:R-:W-:Y:S01]  /*4340*/  IMAD.MOV.U32 R12, RZ, RZ, RZ ;  /* 0x000000ffff0c7224 */ /* 0x000fe200078e00ff */
[----:B------:R-:W-:Y:S06]  /*4350*/  BRA `(.L_x_13396) ;  /* 0x0000000000187947 */ /* 0x000fec0003800000 */
.L_x_13418:
[----:B------:R-:W0:Y:S02]  /*4360*/  FRND.F64.FLOOR R2, R18 ;  /* 0x0000001200027313 */ /* 0x000e240000305800 */
[----:B0-----:R-:W-:Y:S02]  /*4370*/  DADD R4, R18, -R2 ;  /* 0x0000000012047229 */ /* 0x001fe40000000802 */
[----:B------:R-:W-:-:S06]  /*4380*/  DADD R6, R2, 1 ;  /* 0x3ff0000002067429 */ /* 0x000fcc0000000000 */
[----:B------:R-:W-:-:S06]  /*4390*/  DSETP.GT.AND P0, PT, R4, 0.5, PT ;  /* 0x3fe000000400742a */ /* 0x000fcc0003f04000 */
[----:B------:R-:W-:Y:S02]  /*43a0*/  FSEL R12, R6, R2, P0 ;  /* 0x00000002060c7208 */ /* 0x000fe40000000000 */
[----:B------:R-:W-:-:S07]  /*43b0*/  FSEL R13, R7, R3, P0 ;  /* 0x00000003070d7208 */ /* 0x000fce0000000000 */
.L_x_13396:
[----:B------:R-:W-:Y:S05]  /*43c0*/  BSYNC B0 ;  /* 0x0000000000007941 */ /* 0x000fea0003800000 */
.L_x_13395:
        /* <DEDUP_REMOVED lines=29> */
.L_x_13425:
[----:B------:R-:W-:Y:S05]  /*45a0*/  BSYNC B2 ;  /* 0x0000000000027941 */ /* 0x000fea0003800000 */
.L_x_13424:
[----:B------:R-:W-:Y:S05]  /*45b0*/  BRA `(.L_x_13422) ;  /* 0x0000001000e47947 */ /* 0x000fea0003800000 */
.L_x_13423:
        /* <DEDUP_REMOVED lines=38> */
.L_x_13432:
        /* <DEDUP_REMOVED lines=12> */
.L_x_13431:
[----:B------:R-:W-:Y:S02]  /*48e0*/  IMAD.MOV.U32 R14, RZ, RZ, R2 ;  /* 0x000000ffff0e7224 */ /* 0x000fe400078e0002 */
[----:B------:R-:W-:-:S07]  /*48f0*/  IMAD.MOV.U32 R2, RZ, RZ, R15 ;  /* 0x000000ffff027224 */ /* 0x000fce00078e000f */
.L_x_13430:
[----:B------:R-:W-:Y:S05]  /*4900*/  BSYNC B2 ;  /* 0x0000000000027941 */ /* 0x000fea0003800000 */
.L_x_13429:
        /* <DEDUP_REMOVED lines=12> */
.L_x_13437:
        /* <DEDUP_REMOVED lines=33> */
.L_x_13436:
[----:B------:R-:W-:Y:S05]  /*4be0*/  BSYNC B3 ;  /* 0x0000000000037941 */ /* 0x000fea0003800000 */
.L_x_13435:
[----:B------:R-:W-:-:S13]  /*4bf0*/  ISETP.GE.U32.AND P0, PT, R18, 0xc, PT ;  /* 0x0000000c1200780c */ /* 0x000fda0003f06070 */
[----:B------:R-:W-:Y:S05]  /*4c00*/  @!P0 BRA `(.L_x_13434) ;  /* 0x0000000400dc8947 */ /* 0x000fea0003800000 */
[----:B------:R-:W-:Y:S01]  /*4c10*/  BSSY B3, `(.L_x_13438) ;  /* 0x0000075000037945 */ /* 0x000fe20003800000 */
[----:B------:R-:W-:-:S07]  /*4c20*/  VIADD R2, R7, 0x10 ;  /* 0x0000001007027836 */ /* 0x000fce0000000000 */
.L_x_13439:
        /* <DEDUP_REMOVED lines=116> */
.L_x_13438:
[----:B------:R-:W-:-:S07]  /*5370*/  IMAD.MOV.U32 R2, RZ, RZ, R7 ;  /* 0x000000ffff027224 */ /* 0x000fce00078e0007 */
.L_x_13434:
[----:B------:R-:W-:Y:S05]  /*5380*/  BSYNC B2 ;  /* 0x0000000000027941 */ /* 0x000fea0003800000 */
.L_x_13433:
        /* <DEDUP_REMOVED lines=19> */
.L_x_13441:
[----:B------:R-:W-:Y:S05]  /*54c0*/  BSYNC B2 ;  /* 0x0000000000027941 */ /* 0x000fea0003800000 */
.L_x_13440:
[----:B------:R-:W-:Y:S02]  /*54d0*/  IMAD.MOV.U32 R15, RZ, RZ, R7 ;  /* 0x000000ffff0f7224 */ /* 0x000fe400078e0007 */
[----:B------:R-:W-:-:S03]  /*54e0*/  IMAD.MOV.U32 R14, RZ, RZ, R6 ;  /* 0x000000ffff0e7224 */ /* 0x000fc600078e0006 */
[----:B------:R-:W-:Y:S01]  /*54f0*/  LOP3.LUT R15, R15, 0x80000000, R11, 0xb8, !PT ;  /* 0x800000000f0f7812 */ /* 0x000fe200078eb80b */
[----:B------:R-:W-:Y:S06]  /*5500*/  BRA `(.L_x_13428) ;  /* 0x0000000000187947 */ /* 0x000fec0003800000 */
.L_x_13427:
[----:B------:R-:W-:-:S06]  /*5510*/  DSETP.GTU.AND P0, PT, R4, +INF , PT ;  /* 0x7ff000000400742a */ /* 0x000fcc0003f0c000 */
[----:B------:R-:W-:-:S14]  /*5520*/  DSETP.LE.AND P0, PT, R6, +INF , !P0 ;  /* 0x7ff000000600742a */ /* 0x000fdc0004703000 */
[----:B------:R-:W-:Y:S02]  /*5530*/  @P0 DSETP.NEU.AND P1, PT, R6, +INF , PT ;  /* 0x7ff000000600042a */ /* 0x000fe40003f2d000 */
[----:B------:R-:W-:-:S06]  /*5540*/  @!P0 DADD R14, R8, R10 ;  /* 0x00000000080e8229 */ /* 0x000fcc000000000a */
[----:B------:R-:W-:Y:S02]  /*5550*/  @P0 FSEL R14, R10, RZ, P1 ;  /* 0x000000ff0a0e0208 */ /* 0x000fe40000800000 */
[----:B------:R-:W-:-:S07]  /*5560*/  @P0 FSEL R15, R11, -QNAN , P1 ;  /* 0xfff800000b0f0808 */ /* 0x000fce0000800000 */
.L_x_13428:
[----:B------:R-:W-:Y:S05]  /*5570*/  BSYNC B1 ;  /* 0x0000000000017941 */ /* 0x000fea0003800000 */
.L_x_13426:
        /* <DEDUP_REMOVED lines=21> */
.L_x_13443:
[----:B------:R-:W-:Y:S05]  /*56d0*/  BSYNC B2 ;  /* 0x0000000000027941 */ /* 0x000fea0003800000 */
.L_x_13442:
        /* <DEDUP_REMOVED lines=29> */
.L_x_13446:
[----:B------:R-:W-:Y:S05]  /*58b0*/  BSYNC B2 ;  /* 0x0000000000027941 */ /* 0x000fea0003800000 */
.L_x_13445:
[----:B------:R-:W-:Y:S01]  /*58c0*/  LOP3.LUT R3, RZ, 0x80000000, R3, 0xb8, !PT ;  /* 0x80000000ff037812 */ /* 0x000fe200078eb803 */
[----:B------:R-:W-:Y:S01]  /*58d0*/  IMAD.MOV.U32 R2, RZ, RZ, RZ ;  /* 0x000000ffff027224 */ /* 0x000fe200078e00ff */
[----:B------:R-:W-:Y:S06]  /*58e0*/  BRA `(.L_x_13422) ;  /* 0x0000000000187947 */ /* 0x000fec0003800000 */
.L_x_13444:
[----:B------:R-:W0:Y:S02]  /*58f0*/  FRND.F64.FLOOR R2, R14 ;  /* 0x0000000e00027313 */ /* 0x000e240000305800 */
[----:B0-----:R-:W-:Y:S02]  /*5900*/  DADD R4, R14, -R2 ;  /* 0x000000000e047229 */ /* 0x001fe40000000802 */
[----:B------:R-:W-:-:S06]  /*5910*/  DADD R6, R2, 1 ;  /* 0x3ff0000002067429 */ /* 0x000fcc0000000000 */
[----:B------:R-:W-:-:S06]  /*5920*/  DSETP.GT.AND P0, PT, R4, 0.5, PT ;  /* 0x3fe000000400742a */ /* 0x000fcc0003f04000 */
[----:B------:R-:W-:Y:S02]  /*5930*/  FSEL R2, R6, R2, P0 ;  /* 0x0000000206027208 */ /* 0x000fe40000000000 */
[----:B------:R-:W-:-:S07]  /*5940*/  FSEL R3, R7, R3, P0 ;  /* 0x0000000307037208 */ /* 0x000fce0000000000 */
.L_x_13422:
[----:B------:R-:W-:Y:S05]  /*5950*/  BSYNC B0 ;  /* 0x0000000000007941 */ /* 0x000fea0003800000 */
.L_x_13421:
[----:B------:R-:W0:Y:S01]  /*5960*/  S2R R7, SR_TID.X ;  /* 0x0000000000077919 */ /* 0x000e220000002100 */
[----:B------:R-:W-:Y:S01]  /*5970*/  BSSY B0, `(.L_x_13447) ;  /* 0x0000016000007945 */ /* 0x000fe20003800000 */
[----:B0-----:R-:W-:Y:S01]  /*5980*/  ISETP.GE.AND P1, PT, R7, R0, PT ;  /* 0x000000000700720c */ /* 0x001fe20003f26270 */
[----:B-----5:R-:W-:-:S12]  /*5990*/  IMAD.MOV.U32 R9, RZ, RZ, R7 ;  /* 0x000000ffff097224 */ /* 0x020fd800078e0007 */
[----:B------:R-:W0:Y:S01]  /*59a0*/  @!P1 S2R R6, SR_CTAID.X ;  /* 0x0000000000069919 */ /* 0x000e220000002500 */
[----:B------:R-:W1:Y:S01]  /*59b0*/  @!P1 LDC.64 R4, c[0x0][0x218] ;  /* 0x00008600ff049b82 */ /* 0x000e620000000a00 */
[----:B------:R-:W-:-:S05]  /*59c0*/  @!P1 VIADD R9, R7, 0x80 ;  /* 0x0000008007099836 */ /* 0x000fca0000000000 */
[----:B------:R-:W-:Y:S01]  /*59d0*/  ISETP.GE.AND P0, PT, R9, R0, PT ;  /* 0x000000000900720c */ /* 0x000fe20003f06270 */
[----:B0-----:R-:W-:-:S04]  /*59e0*/  @!P1 IMAD R7, R6, 0x200, R7 ;  /* 0x0000020006079824 */ /* 0x001fc800078e0207 */
[----:B-1----:R-:W-:-:S05]  /*59f0*/  @!P1 IMAD.WIDE.U32 R4, R7, 0x8, R4 ;  /* 0x0000000807049825 */ /* 0x002fca00078e0004 */
[----:B------:R0:W-:Y:S03]  /*5a00*/  @!P1 STG.E.64 desc[UR4][R4.64], R32 ;  /* 0x0000002004009986 */ /* 0x0001e6000c101b04 */
[----:B------:R-:W-:Y:S05]  /*5a10*/  @P0 BRA `(.L_x_13448) ;  /* 0x00000000002c0947 */ /* 0x000fea0003800000 */
[----:B0-----:R-:W0:Y:S01]  /*5a20*/  S2R R4, SR_CTAID.X ;  /* 0x0000000000047919 */ /* 0x001e220000002500 */
[----:B------:R-:W1:Y:S01]  /*5a30*/  LDC.64 R6, c[0x0][0x218] ;  /* 0x00008600ff067b82 */ /* 0x000e620000000a00 */
[----:B0-----:R-:W-:Y:S02]  /*5a40*/  IMAD R5, R4, 0x200, R9 ;  /* 0x0000020004057824 */ /* 0x001fe400078e0209 */
[----:B------:R-:W-:-:S05]  /*5a50*/  VIADD R9, R9, 0x80 ;  /* 0x0000008009097836 */ /* 0x000fca0000000000 */
[----:B------:R-:W-:-:S13]  /*5a60*/  ISETP.GE.AND P0, PT, R9, R0, PT ;  /* 0x000000000900720c */ /* 0x000fda0003f06270 */
[----:B------:R-:W-:Y:S02]  /*5a70*/  @!P0 IMAD R11, R4, 0x200, R9 ;  /* 0x00000200040b8824 */ /* 0x000fe400078e0209 */
[----:B-1----:R-:W-:-:S04]  /*5a80*/  IMAD.WIDE.U32 R4, R5, 0x8, R6 ;  /* 0x0000000805047825 */ /* 0x002fc800078e0006 */
[----:B------:R-:W-:Y:S01]  /*5a90*/  @!P0 IMAD.WIDE.U32 R6, R11, 0x8, R6 ;  /* 0x000000080b068825 */ /* 0x000fe200078e0006 */
[----:B------:R1:W-:Y:S03]  /*5aa0*/  STG.E.64 desc[UR4][R4.64], R16 ;  /* 0x0000001004007986 */ /* 0x0003e6000c101b04 */
[----:B------:R-:W-:Y:S01]  /*5ab0*/  @!P0 VIADD R9, R9, 0x80 ;  /* 0x0000008009098836 */ /* 0x000fe20000000000 */
[----:B------:R1:W-:Y:S06]  /*5ac0*/  @!P0 STG.E.64 desc[UR4][R6.64], R12 ;  /* 0x0000000c06008986 */ /* 0x0003ec000c101b04 */
.L_x_13448:
[----:B------:R-:W-:Y:S05]  /*5ad0*/  BSYNC B0 ;  /* 0x0000000000007941 */ /* 0x000fea0003800000 */
.L_x_13447:
[----:B------:R-:W-:-:S13]  /*5ae0*/  ISETP.GE.AND P0, PT, R9, R0, PT ;  /* 0x000000000900720c */ /* 0x000fda0003f06270 */
[----:B------:R-:W-:Y:S05]  /*5af0*/  @P0 EXIT ;  /* 0x000000000000094d */ /* 0x000fea0003800000 */
[----:B------:R-:W2:Y:S01]  /*5b00*/  S2R R0, SR_CTAID.X ;  /* 0x0000000000007919 */ /* 0x000ea20000002500 */
[----:B01----:R-:W0:Y:S01]  /*5b10*/  LDC.64 R4, c[0x0][0x218] ;  /* 0x00008600ff047b82 */ /* 0x003e220000000a00 */
[----:B--2---:R-:W-:-:S04]  /*5b20*/  IMAD R9, R0, 0x200, R9 ;  /* 0x0000020000097824 */ /* 0x004fc800078e0209 */
[----:B0-----:R-:W-:-:S05]  /*5b30*/  IMAD.WIDE.U32 R4, R9, 0x8, R4 ;  /* 0x0000000809047825 */ /* 0x001fca00078e0004 */
[----:B------:R-:W-:Y:S01]  /*5b40*/  STG.E.64 desc[UR4][R4.64], R2 ;  /* 0x0000000204007986 */ /* 0x000fe2000c101b04 */
[----:B------:R-:W-:Y:S05]  /*5b50*/  EXIT ;  /* 0x000000000000794d */ /* 0x000fea0003800000 */
        .weak           $__internal_3_$__cuda_sm20_div_rn_f64_full
        .type           $__internal_3_$__cuda_sm20_div_rn_f64_full,@function
        .size           $__internal_3_$__cuda_sm20_div_rn_f64_full,(.L_x_37681 - $__internal_3_$__cuda_sm20_div_rn_f64_full)
$__internal_3_$__cuda_sm20_div_rn_f64_full:
[C---:B------:R-:W-:Y:S01]  /*5b60*/  FSETP.GEU.AND P0, PT, |R23|.reuse, 1.469367938527859385e-39, PT ;  /* 0x001000001700780b */ /* 0x040fe20003f0e200 */
[----:B------:R-:W-:Y:S01]  /*5b70*/  IMAD.MOV.U32 R25, RZ, RZ, R7 ;  /* 0x000000ffff197224 */ /* 0x000fe200078e0007 */
[----:B------:R-:W-:Y:S01]  /*5b80*/  LOP3.LUT R20, R23, 0x800fffff, RZ, 0xc0, !PT ;  /* 0x800fffff17147812 */ /* 0x000fe200078ec0ff */
[----:B------:R-:W-:Y:S01]  /*5b90*/  IMAD.MOV.U32 R28, RZ, RZ, 0x1 ;  /* 0x00000001ff1c7424 */ /* 0x000fe200078e00ff */
[----:B------:R-:W-:Y:S01]  /*5ba0*/  BSSY B1, `(.L_x_13449) ;  /* 0x0000055000017945 */ /* 0x000fe20003800000 */
[----:B------:R-:W-:Y:S01]  /*5bb0*/  IMAD.MOV.U32 R24, RZ, RZ, R6 ;  /* 0x000000ffff187224 */ /* 0x000fe200078e0006 */
[----:B------:R-:W-:Y:S01]  /*5bc0*/  LOP3.LUT R21, R20, 0x3ff00000, RZ, 0xfc, !PT ;  /* 0x3ff0000014157812 */ /* 0x000fe200078efcff */
[----:B------:R-:W-:Y:S01]  /*5bd0*/  IMAD.MOV.U32 R20, RZ, RZ, R22 ;  /* 0x000000ffff147224 */ /* 0x000fe200078e0016 */
[C---:B------:R-:W-:Y:S02]  /*5be0*/  FSETP.GEU.AND P2, PT, |R25|.reuse, 1.469367938527859385e-39, PT ;  /* 0x001000001900780b */ /* 0x040fe40003f4e200 */
[----:B------:R-:W-:-:S02]  /*5bf0*/  LOP3.LUT R3, R25, 0x7ff00000, RZ, 0xc0, !PT ;  /* 0x7ff0000019037812 */ /* 0x000fc400078ec0ff */
[----:B------:R-:W-:Y:S01]  /*5c00*/  LOP3.LUT R6, R23, 0x7ff00000, RZ, 0xc0, !PT ;  /* 0x7ff0000017067812 */ /* 0x000fe200078ec0ff */
[----:B------:R-:W-:-:S03]  /*5c10*/  @!P0 DMUL R20, R22, 8.98846567431157953865e+307 ;  /* 0x7fe0000016148828 */ /* 0x000fc60000000000 */
[----:B------:R-:W-:-:S03]  /*5c20*/  ISETP.GE.U32.AND P1, PT, R3, R6, PT ;  /* 0x000000060300720c */ /* 0x000fc60003f26070 */
[----:B------:R-:W0:Y:S02]  /*5c30*/  MUFU.RCP64H R29, R21 ;  /* 0x00000015001d7308 */ /* 0x000e240000001800 */
[----:B------:R-:W-:Y:S01]  /*5c40*/  @!P2 LOP3.LUT R4, R23, 0x7ff00000, RZ, 0xc0, !PT ;  /* 0x7ff000001704a812 */ /* 0x000fe200078ec0ff */
[----:B------:R-:W-:Y:S01]  /*5c50*/  @!P2 IMAD.MOV.U32 R30, RZ, RZ, RZ ;  /* 0x000000ffff1ea224 */ /* 0x000fe200078e00ff */
[----:B------:R-:W-:Y:S02]  /*5c60*/  @!P0 LOP3.LUT R6, R21, 0x7ff00000, RZ, 0xc0, !PT ;  /* 0x7ff0000015068812 */ /* 0x000fe400078ec0ff */
[----:B------:R-:W-:Y:S01]  /*5c70*/  @!P2 ISETP.GE.U32.AND P3, PT, R3, R4, PT ;  /* 0x000000040300a20c */ /* 0x000fe20003f66070 */
[----:B------:R-:W-:-:S05]  /*5c80*/  IMAD.MOV.U32 R4, RZ, RZ, 0x1ca00000 ;  /* 0x1ca00000ff047424 */ /* 0x000fca00078e00ff */
[----:B------:R-:W-:-:S04]  /*5c90*/  @!P2 SEL R5, R4, 0x63400000, !P3 ;  /* 0x634000000405a807 */ /* 0x000fc80005800000 */
[----:B------:R-:W-:Y:S01]  /*5ca0*/  @!P2 LOP3.LUT R5, R5, 0x80000000, R25, 0xf8, !PT ;  /* 0x800000000505a812 */ /* 0x000fe200078ef819 */
[----:B0-----:R-:W-:-:S03]  /*5cb0*/  DFMA R26, R28, -R20, 1 ;  /* 0x3ff000001c1a742b */ /* 0x001fc60000000814 */
[----:B------:R-:W-:Y:S01]  /*5cc0*/  @!P2 LOP3.LUT R31, R5, 0x100000, RZ, 0xfc, !PT ;  /* 0x00100000051fa812 */ /* 0x000fe200078efcff */
[----:B------:R-:W-:-:S04]  /*5cd0*/  IMAD.MOV.U32 R5, RZ, RZ, R3 ;  /* 0x000000ffff057224 */ /* 0x000fc800078e0003 */
[----:B------:R-:W-:-:S08]  /*5ce0*/  DFMA R26, R26, R26, R26 ;  /* 0x0000001a1a1a722b */ /* 0x000fd0000000001a */
[----:B------:R-:W-:Y:S01]  /*5cf0*/  DFMA R28, R28, R26, R28 ;  /* 0x0000001a1c1c722b */ /* 0x000fe2000000001c */
[----:B------:R-:W-:Y:S01]  /*5d00*/  SEL R27, R4, 0x63400000, !P1 ;  /* 0x63400000041b7807 */ /* 0x000fe20004800000 */
[----:B------:R-:W-:-:S03]  /*5d10*/  IMAD.MOV.U32 R26, RZ, RZ, R24 ;  /* 0x000000ffff1a7224 */ /* 0x000fc600078e0018 */
[----:B------:R-:W-:-:S03]  /*5d20*/  LOP3.LUT R27, R27, 0x800fffff, R25, 0xf8, !PT ;  /* 0x800fffff1b1b7812 */ /* 0x000fc600078ef819 */
[----:B------:R-:W-:-:S03]  /*5d30*/  DFMA R38, R28, -R20, 1 ;  /* 0x3ff000001c26742b */ /* 0x000fc60000000814 */
[----:B------:R-:W-:-:S05]  /*5d40*/  @!P2 DFMA R26, R26, 2, -R30 ;  /* 0x400000001a1aa82b */ /* 0x000fca000000081e */
[----:B------:R-:W-:-:S05]  /*5d50*/  DFMA R28, R28, R38, R28 ;  /* 0x000000261c1c722b */ /* 0x000fca000000001c */
[----:B------:R-:W-:-:S03]  /*5d60*/  @!P2 LOP3.LUT R5, R27, 0x7ff00000, RZ, 0xc0, !PT ;  /* 0x7ff000001b05a812 */ /* 0x000fc600078ec0ff */
[----:B------:R-:W-:Y:S02]  /*5d70*/  DMUL R30, R28, R26 ;  /* 0x0000001a1c1e7228 */ /* 0x000fe40000000000 */
[----:B------:R-:W-:-:S05]  /*5d80*/  VIADD R7, R5, 0xffffffff ;  /* 0xffffffff05077836 */ /* 0x000fca0000000000 */
[----:B------:R-:W-:Y:S01]  /*5d90*/  ISETP.GT.U32.AND P0, PT, R7, 0x7feffffe, PT ;  /* 0x7feffffe0700780c */ /* 0x000fe20003f04070 */
[----:B------:R-:W-:Y:S01]  /*5da0*/  VIADD R7, R6, 0xffffffff ;  /* 0xffffffff06077836 */ /* 0x000fe20000000000 */
[----:B------:R-:W-:-:S04]  /*5db0*/  DFMA R38, R30, -R20, R26 ;  /* 0x800000141e26722b */ /* 0x000fc8000000001a */
[----:B------:R-:W-:-:S04]  /*5dc0*/  ISETP.GT.U32.OR P0, PT, R7, 0x7feffffe, P0 ;  /* 0x7feffffe0700780c */ /* 0x000fc80000704470 */
[----:B------:R-:W-:-:S09]  /*5dd0*/  DFMA R38, R28, R38, R30 ;  /* 0x000000261c26722b */ /* 0x000fd2000000001e */
[----:B------:R-:W-:Y:S05]  /*5de0*/  @P0 BRA `(.L_x_13450) ;  /* 0x00000000006c0947 */ /* 0x000fea0003800000 */
[----:B------:R-:W-:-:S04]  /*5df0*/  LOP3.LUT R6, R23, 0x7ff00000, RZ, 0xc0, !PT ;  /* 0x7ff0000017067812 */ /* 0x000fc800078ec0ff */
[CC--:B------:R-:W-:Y:S02]  /*5e00*/  VIADDMNMX R5, R3.reuse, -R6.reuse, 0xb9600000, !PT ;  /* 0xb960000003057446 */ /* 0x0c0fe40007800906 */
[----:B------:R-:W-:Y:S02]  /*5e10*/  ISETP.GE.U32.AND P0, PT, R3, R6, PT ;  /* 0x000000060300720c */ /* 0x000fe40003f06070 */
[----:B------:R-:W-:Y:S02]  /*5e20*/  VIMNMX R3, R5, 0x46a00000, PT ;  /* 0x46a0000005037848 */ /* 0x000fe40003fe0100 */
[----:B------:R-:W-:-:S05]  /*5e30*/  SEL R4, R4, 0x63400000, !P0 ;  /* 0x6340000004047807 */ /* 0x000fca0004000000 */
[----:B------:R-:W-:Y:S02]  /*5e40*/  IMAD.IADD R3, R3, 0x1, -R4 ;  /* 0x0000000103037824 */ /* 0x000fe400078e0a04 */
[----:B------:R-:W-:Y:S02]  /*5e50*/  IMAD.MOV.U32 R4, RZ, RZ, RZ ;  /* 0x000000ffff047224 */ /* 0x000fe400078e00ff */
        /* <DEDUP_REMOVED lines=18> */
[----:B------:R-:W-:Y:S01]  /*5f80*/  FSEL R29, R23, R29, !P0 ;  /* 0x0000001d171d7208 */ /* 0x000fe20004000000 */
[----:B------:R-:W-:Y:S06]  /*5f90*/  BRA `(.L_x_13451) ;  /* 0x0000000000547947 */ /* 0x000fec0003800000 */
.L_x_13450:
        /* <DEDUP_REMOVED lines=16> */
.L_x_13453:
[----:B------:R-:W-:Y:S01]  /*60a0*/  LOP3.LUT R29, R23, 0x80000, RZ, 0xfc, !PT ;  /* 0x00080000171d7812 */ /* 0x000fe200078efcff */
[----:B------:R-:W-:Y:S01]  /*60b0*/  IMAD.MOV.U32 R28, RZ, RZ, R22 ;  /* 0x000000ffff1c7224 */ /* 0x000fe200078e0016 */
[----:B------:R-:W-:Y:S06]  /*60c0*/  BRA `(.L_x_13451) ;  /* 0x0000000000087947 */ /* 0x000fec0003800000 */
.L_x_13452:
[----:B------:R-:W-:Y:S01]  /*60d0*/  LOP3.LUT R29, R25, 0x80000, RZ, 0xfc, !PT ;  /* 0x00080000191d7812 */ /* 0x000fe200078efcff */
[----:B------:R-:W-:-:S07]  /*60e0*/  IMAD.MOV.U32 R28, RZ, RZ, R24 ;  /* 0x000000ffff1c7224 */ /* 0x000fce00078e0018 */
.L_x_13451:
[----:B------:R-:W-:Y:S05]  /*60f0*/  BSYNC B1 ;  /* 0x0000000000017941 */ /* 0x000fea0003800000 */
.L_x_13449:
[----:B------:R-:W-:Y:S02]  /*6100*/  IMAD.MOV.U32 R4, RZ, RZ, R2 ;  /* 0x000000ffff047224 */ /* 0x000fe400078e0002 */
[----:B------:R-:W-:Y:S02]  /*6110*/  IMAD.MOV.U32 R5, RZ, RZ, 0x0 ;  /* 0x00000000ff057424 */ /* 0x000fe400078e00ff */
[----:B------:R-:W-:Y:S02]  /*6120*/  IMAD.MOV.U32 R3, RZ, RZ, R29 ;  /* 0x000000ffff037224 */ /* 0x000fe400078e001d */
[----:B------:R-:W-:Y:S05]  /*6130*/  RET.REL.NODEC R4 `(_ZN2at6native27unrolled_elementwise_kernelINS0_13BinaryFunctorIdddZZZNS0_15binary_internal21div_floor_kernel_cudaERNS_18TensorIteratorBaseEENKUlvE1_clEvENKUlvE_clEvEUlddE_EESt5arrayIPcLm3EELi4E23TrivialOffsetCalculatorILi2EjESD_ILi1EjENS0_6memory15LoadWithoutCastENSG_16StoreWithoutCastEEEviT_T0_T2_T3_T4_T5_) ;  /* 0xffffff9c04b07950 */ /* 0x000fea0003c3ffff */
.L_x_13454:
        /* <DEDUP_REMOVED lines=12> */
.L_x_37681:


//--------------------- .text._ZN2at6native29vectorized_elementwise_kernelILi2ENS0_13BinaryFunctorIdddZZZNS0_15binary_internal21div_floor_kernel_cudaERNS_18TensorIteratorBaseEENKUlvE1_clEvENKUlvE_clEvEUlddE_EESt5arrayIPcLm3EEEEviT0_T1_ --------------------------
	.section	.text._ZN2at6native29vectorized_elementwise_kernelILi2ENS0_13BinaryFunctorIdddZZZNS0_15binary_internal21div_floor_kernel_cudaERNS_18TensorIteratorBaseEENKUlvE1_clEvENKUlvE_clEvEUlddE_EESt5arrayIPcLm3EEEEviT0_T1_,"ax",@progbits
	.align	128
        .global         _ZN2at6native29vectorized_elementwise_kernelILi2ENS0_13BinaryFunctorIdddZZZNS0_15binary_internal21div_floor_kernel_cudaERNS_18TensorIteratorBaseEENKUlvE1_clEvENKUlvE_clEvEUlddE_EESt5arrayIPcLm3EEEEviT0_T1_
        .type           _ZN2at6native29vectorized_elementwise_kernelILi2ENS0_13BinaryFunctorIdddZZZNS0_15binary_internal21div_floor_kernel_cudaERNS_18TensorIteratorBaseEENKUlvE1_clEvENKUlvE_clEvEUlddE_EESt5arrayIPcLm3EEEEviT0_T1_,@function
        .size           _ZN2at6native29vectorized_elementwise_kernelILi2ENS0_13BinaryFunctorIdddZZZNS0_15binary_internal21div_floor_kernel_cudaERNS_18TensorIteratorBaseEENKUlvE1_clEvENKUlvE_clEvEUlddE_EESt5arrayIPcLm3EEEEviT0_T1_,(.L_x_37682 - _ZN2at6native29vectorized_elementwise_kernelILi2ENS0_13BinaryFunctorIdddZZZNS0_15binary_internal21div_floor_kernel_cudaERNS_18TensorIteratorBaseEENKUlvE1_clEvENKUlvE_clEvEUlddE_EESt5arrayIPcLm3EEEEviT0_T1_)
        .other          _ZN2at6native29vectorized_elementwise_kernelILi2ENS0_13BinaryFunctorIdddZZZNS0_15binary_internal21div_floor_kernel_cudaERNS_18TensorIteratorBaseEENKUlvE1_clEvENKUlvE_clEvEUlddE_EESt5arrayIPcLm3EEEEviT0_T1_,@"STO_CUDA_ENTRY STV_DEFAULT"
_ZN2at6native29vectorized_elementwise_kernelILi2ENS0_13BinaryFunctorIdddZZZNS0_15binary_internal21div_floor_kernel_cudaERNS_18TensorIteratorBaseEENKUlvE1_clEvENKUlvE_clEvEUlddE_EESt5arrayIPcLm3EEEEviT0_T1_:
.text._ZN2at6native29vectorized_elementwise_kernelILi2ENS0_13BinaryFunctorIdddZZZNS0_15binary_internal21div_floor_kernel_cudaERNS_18TensorIteratorBaseEENKUlvE1_clEvENKUlvE_clEvEUlddE_EESt5arrayIPcLm3EEEEviT0_T1_:
        /* <DEDUP_REMOVED lines=12> */
[----:B0-----:R-:W-:-:S04]  /*00c0*/  IMAD.WIDE.U32 R4, R9, 0x10, R2 ;  /* 0x0000001009047825 */ /* 0x001fc800078e0002 */
[----:B--2---:R-:W-:Y:S01]  /*00d0*/  IMAD.WIDE R2, R49, 0x8, R6 ;  /* 0x0000000831027825 */ /* 0x004fe200078e0206 */
[----:B------:R-:W2:Y:S04]  /*00e0*/  LDG.E.128 R40, desc[UR4][R4.64] ;  /* 0x0000000404287981 */ /* 0x000ea8000c1e1d00 */
[----:B------:R0:W5:Y:S01]  /*00f0*/  LDG.E.128 R20, desc[UR4][R4.64+0x800] ;  /* 0x0008000404147981 */ /* 0x000162000c1e1d00 */
[----:B------:R-:W-:-:S03]  /*0100*/  IMAD.WIDE.U32 R2, R9, 0x10, R2 ;  /* 0x0000001009027825 */ /* 0x000fc600078e0002 */
[----:B------:R0:W5:Y:S04]  /*0110*/  LDG.E.128 R16, desc[UR4][R4.64+0x1000] ;  /* 0x0010000404107981 */ /* 0x000168000c1e1d00 */
[----:B------:R0:W5:Y:S04]  /*0120*/  LDG.E.128 R36, desc[UR4][R2.64] ;  /* 0x0000000402247981 */ /* 0x000168000c1e1d00 */
[----:B------:R0:W5:Y:S04]  /*0130*/  LDG.E.128 R32, desc[UR4][R2.64+0x800] ;  /* 0x0008000402207981 */ /* 0x000168000c1e1d00 */
[----:B------:R0:W5:Y:S04]  /*0140*/  LDG.E.128 R28, desc[UR4][R2.64+0x1000] ;  /* 0x00100004021c7981 */ /* 0x000168000c1e1d00 */
[----:B------:R0:W5:Y:S04]  /*0150*/  LDG.E.128 R24, desc[UR4][R2.64+0x1800] ;  /* 0x0018000402187981 */ /* 0x000168000c1e1d00 */
[----:B------:R0:W5:Y:S01]  /*0160*/  LDG.E.128 R12, desc[UR4][R4.64+0x1800] ;  /* 0x00180004040c7981 */ /* 0x000162000c1e1d00 */
[----:B------:R-:W-:Y:S01]  /*0170*/  BSSY B1, `(.L_x_13456) ;  /* 0x0000155000017945 */ /* 0x000fe20003800000 */
[----:B--2---:R-:W-:-:S14]  /*0180*/  DSETP.NEU.AND P0, PT, R40, RZ, PT ;  /* 0x000000ff2800722a */ /* 0x004fdc0003f0d000 */
[----:B0-----:R-:W-:Y:S05]  /*0190*/  @P0 BRA `(.L_x_13457) ;  /* 0x0000000000640947 */ /* 0x001fea0003800000 */
        /* <DEDUP_REMOVED lines=20> */
[----:B------:R-:W-:Y:S05]  /*02e0*/  CALL.REL.NOINC `($__internal_4_$__cuda_sm20_div_rn_f64_full) ;  /* 0x0000016000747944 */ /* 0x000fea0003c00000 */
.L_x_13459:
[----:B------:R-:W-:Y:S05]  /*02f0*/  BSYNC B2 ;  /* 0x0000000000027941 */ /* 0x000fea0003800000 */
.L_x_13458:
[----:B------:R-:W-:Y:S02]  /*0300*/  IMAD.MOV.U32 R36, RZ, RZ, R2 ;  /* 0x000000ffff247224 */ /* 0x000fe400078e0002 */
[----:B------:R-:W-:Y:S01]  /*0310*/  IMAD.MOV.U32 R37, RZ, RZ, R3 ;  /* 0x000000ffff257224 */ /* 0x000fe200078e0003 */
[----:B------:R-:W-:Y:S06]  /*0320*/  BRA `(.L_x_13460) ;  /* 0x0000001000e47947 */ /* 0x000fec0003800000 */
.L_x_13457:
        /* <DEDUP_REMOVED lines=38> */
.L_x_13466:
        /* <DEDUP_REMOVED lines=12> */
.L_x_13465:
[----:B------:R-:W-:Y:S05]  /*0650*/  BSYNC B2 ;  /* 0x0000000000027941 */ /* 0x000fea0003800000 */
.L_x_13464:
        /* <DEDUP_REMOVED lines=12> */
.L_x_13472:
        /* <DEDUP_REMOVED lines=33> */
.L_x_13471:
[----:B------:R-:W-:Y:S02]  /*0930*/  IMAD.MOV.U32 R9, RZ, RZ, R7 ;  /* 0x000000ffff097224 */ /* 0x000fe400078e0007 */
[----:B------:R-:W-:-:S07]  /*0940*/  IMAD.MOV.U32 R7, RZ, RZ, R8 ;  /* 0x000000ffff077224 */ /* 0x000fce00078e0008 */
.L_x_13470:
[----:B------:R-:W-:Y:S05]  /*0950*/  BSYNC B3 ;  /* 0x0000000000037941 */ /* 0x000fea0003800000 */
.L_x_13469:
[----:B------:R-:W-:-:S13]  /*0960*/  ISETP.GE.U32.AND P0, PT, R10, 0xc, PT ;  /* 0x0000000c0a00780c */ /* 0x000fda0003f06070 */
[----:B------:R-:W-:Y:S05]  /*0970*/  @!P0 BRA `(.L_x_13468) ;  /* 0x0000000400dc8947 */ /* 0x000fea0003800000 */
[----:B------:R-:W-:Y:S01]  /*0980*/  BSSY B3, `(.L_x_13473) ;  /* 0x0000075000037945 */ /* 0x000fe20003800000 */
[----:B------:R-:W-:-:S07]  /*0990*/  VIADD R5, R5, 0x10 ;  /* 0x0000001005057836 */ /* 0x000fce0000000000 */
.L_x_13474:
        /* <DEDUP_REMOVED lines=116> */
.L_x_13473:
[----:B------:R-:W-:-:S07]  /*10e0*/  IMAD.MOV.U32 R9, RZ, RZ, R6 ;  /* 0x000000ffff097224 */ /* 0x000fce00078e0006 */
.L_x_13468:
[----:B------:R-:W-:Y:S05]  /*10f0*/  BSYNC B2 ;  /* 0x0000000000027941 */ /* 0x000fea0003800000 */
.L_x_13467:
        /* <DEDUP_REMOVED lines=20> */
.L_x_13476:
[----:B------:R-:W-:Y:S05]  /*1240*/  BSYNC B2 ;  /* 0x0000000000027941 */ /* 0x000fea0003800000 */
.L_x_13475:
[----:B------:R-:W-:Y:S01]  /*1250*/  LOP3.LUT R47, R47, 0x80000000, R37, 0xb8, !PT ;  /* 0x800000002f2f7812 */ /* 0x000fe200078eb825 */
[----:B------:R-:W-:Y:S06]  /*1260*/  BRA `(.L_x_13463) ;  /* 0x0000000000187947 */ /* 0x000fec0003800000 */
.L_x_13462:
[----:B------:R-:W-:-:S06]  /*1270*/  DSETP.GTU.AND P0, PT, R2, +INF , PT ;  /* 0x7ff000000200742a */ /* 0x000fcc0003f0c000 */
[----:B------:R-:W-:-:S14]  /*1280*/  DSETP.LE.AND P0, PT, R4, +INF , !P0 ;  /* 0x7ff000000400742a */ /* 0x000fdc0004703000 */
[----:B------:R-:W-:Y:S02]  /*1290*/  @P0 DSETP.NEU.AND P1, PT, R4, +INF , PT ;  /* 0x7ff000000400042a */ /* 0x000fe40003f2d000 */
[----:B------:R-:W-:-:S06]  /*12a0*/  @!P0 DADD R46, R36, R40 ;  /* 0x00000000242e8229 */ /* 0x000fcc0000000028 */
[----:B------:R-:W-:Y:S02]  /*12b0*/  @P0 FSEL R46, R36, RZ, P1 ;  /* 0x000000ff242e0208 */ /* 0x000fe40000800000 */
[----:B------:R-:W-:-:S07]  /*12c0*/  @P0 FSEL R47, R37, -QNAN , P1 ;  /* 0xfff80000252f0808 */ /* 0x000fce0000800000 */
.L_x_13463:
[----:B------:R-:W-:Y:S05]  /*12d0*/  BSYNC B0 ;  /* 0x0000000000007941 */ /* 0x000fea0003800000 */
.L_x_13461:
        /* <DEDUP_REMOVED lines=22> */
.L_x_13478:
[----:B------:R-:W-:Y:S05]  /*1440*/  BSYNC B2 ;  /* 0x0000000000027941 */ /* 0x000fea0003800000 */
.L_x_13477:
        /* <DEDUP_REMOVED lines=29> */
.L_x_13481:
[----:B------:R-:W-:Y:S05]  /*1620*/  BSYNC B2 ;  /* 0x0000000000027941 */ /* 0x000fea0003800000 */
.L_x_13480:
[----:B------:R-:W-:Y:S01]  /*1630*/  LOP3.LUT R37, RZ, 0x80000000, R3, 0xb8, !PT ;  /* 0x80000000ff257812 */ /* 0x000fe200078eb803 */
[----:B------:R-:W-:Y:S01]  /*1640*/  IMAD.MOV.U32 R36, RZ, RZ, RZ ;  /* 0x000000ffff247224 */ /* 0x000fe200078e00ff */
[----:B------:R-:W-:Y:S06]  /*1650*/  BRA `(.L_x_13460) ;  /* 0x0000000000187947 */ /* 0x000fec0003800000 */
.L_x_13479:
[----:B------:R-:W0:Y:S02]  /*1660*/  FRND.F64.FLOOR R2, R8 ;  /* 0x0000000800027313 */ /* 0x000e240000305800 */
[----:B0-----:R-:W-:Y:S02]  /*1670*/  DADD R4, R8, -R2 ;  /* 0x0000000008047229 */ /* 0x001fe40000000802 */
[----:B------:R-:W-:-:S06]  /*1680*/  DADD R6, R2, 1 ;  /* 0x3ff0000002067429 */ /* 0x000fcc0000000000 */
[----:B------:R-:W-:-:S06]  /*1690*/  DSETP.GT.AND P0, PT, R4, 0.5, PT ;  /* 0x3fe000000400742a */ /* 0x000fcc0003f04000 */
[----:B------:R-:W-:Y:S02]  /*16a0*/  FSEL R36, R6, R2, P0 ;  /* 0x0000000206247208 */ /* 0x000fe40000000000 */
[----:B------:R-:W-:-:S07]  /*16b0*/  FSEL R37, R7, R3, P0 ;  /* 0x0000000307257208 */ /* 0x000fce0000000000 */
.L_x_13460:
[----:B------:R-:W-:Y:S05]  /*16c0*/  BSYNC B1 ;  /* 0x0000000000017941 */ /* 0x000fea0003800000 */
.L_x_13456:
[----:B------:R-:W-:Y:S01]  /*16d0*/  DSETP.NEU.AND P0, PT, R42, RZ, PT ;  /* 0x000000ff2a00722a */ /* 0x000fe20003f0d000 */
[----:B------:R-:W-:-:S13]  /*16e0*/  BSSY B1, `(.L_x_13482) ;  /* 0x0000156000017945 */ /* 0x000fda0003800000 */
        /* <DEDUP_REMOVED lines=22> */
.L_x_13485:
[----:B------:R-:W-:Y:S05]  /*1850*/  BSYNC B2 ;  /* 0x0000000000027941 */ /* 0x000fea0003800000 */
.L_x_13484:
[----:B------:R-:W-:Y:S02]  /*1860*/  IMAD.MOV.U32 R38, RZ, RZ, R2 ;  /* 0x000000ffff267224 */ /* 0x000fe400078e0002 */
[----:B------:R-:W-:Y:S01]  /*1870*/  IMAD.MOV.U32 R39, RZ, RZ, R3 ;  /* 0x000000ffff277224 */ /* 0x000fe200078e0003 */
[----:B------:R-:W-:Y:S06]  /*1880*/  BRA `(.L_x_13486) ;  /* 0x0000001000ec7947 */ /* 0x000fec0003800000 */
.L_x_13483:
        /* <DEDUP_REMOVED lines=38> */
.L_x_13493:
        /* <DEDUP_REMOVED lines=12> */
.L_x_13492:
[----:B------:R-:W-:-:S07]  /*1bb0*/  IMAD.MOV.U32 R0, RZ, RZ, R7 ;  /* 0x000000ffff007224 */ /* 0x000fce00078e0007 */
.L_x_13491:
[----:B------:R-:W-:Y:S05]  /*1bc0*/  BSYNC B2 ;  /* 0x0000000000027941 */ /* 0x000fea0003800000 */
.L_x_13490:
        /* <DEDUP_REMOVED lines=12> */
.L_x_13498:
        /* <DEDUP_REMOVED lines=33> */
.L_x_13497:
[----:B------:R-:W-:Y:S05]  /*1ea0*/  BSYNC B3 ;  /* 0x0000000000037941 */ /* 0x000fea0003800000 */
.L_x_13496:
[----:B------:R-:W-:-:S13]  /*1eb0*/  ISETP.GE.U32.AND P0, PT, R10, 0xc, PT ;  /* 0x0000000c0a00780c */ /* 0x000fda0003f06070 */
[----:B------:R-:W-:Y:S05]  /*1ec0*/  @!P0 BRA `(.L_x_13495) ;  /* 0x0000000400dc8947 */ /* 0x000fea0003800000 */
[----:B------:R-:W-:Y:S01]  /*1ed0*/  BSSY B3, `(.L_x_13499) ;  /* 0x0000075000037945 */ /* 0x000fe20003800000 */
[----:B------:R-:W-:-:S07]  /*1ee0*/  VIADD R0, R6, 0x10 ;  /* 0x0000001006007836 */ /* 0x000fce0000000000 */
.L_x_13500:
        /* <DEDUP_REMOVED lines=116> */
.L_x_13499:
[----:B------:R-:W-:-:S07]  /*2630*/  IMAD.MOV.U32 R0, RZ, RZ, R6 ;  /* 0x000000ffff007224 */ /* 0x000fce00078e0006 */
.L_x_13495:
[----:B------:R-:W-:Y:S05]  /*2640*/  BSYNC B2 ;  /* 0x0000000000027941 */ /* 0x000fea0003800000 */
.L_x_13494:
        /* <DEDUP_REMOVED lines=21> */
.L_x_13502:
[----:B------:R-:W-:Y:S05]  /*27a0*/  BSYNC B2 ;  /* 0x0000000000027941 */ /* 0x000fea0003800000 */
.L_x_13501:
[----:B------:R-:W-:Y:S02]  /*27b0*/  IMAD.MOV.U32 R41, RZ, RZ, R7 ;  /* 0x000000ffff297224 */ /* 0x000fe400078e0007 */
[----:B------:R-:W-:-:S03]  /*27c0*/  IMAD.MOV.U32 R40, RZ, RZ, R2 ;  /* 0x000000ffff287224 */ /* 0x000fc600078e0002 */
[----:B------:R-:W-:Y:S01]  /*27d0*/  LOP3.LUT R41, R41, 0x80000000, R39, 0xb8, !PT ;  /* 0x8000000029297812 */ /* 0x000fe200078eb827 */
[----:B------:R-:W-:Y:S06]  /*27e0*/  BRA `(.L_x_13489) ;  /* 0x0000000000187947 */ /* 0x000fec0003800000 */
.L_x_13488:
[----:B------:R-:W-:-:S06]  /*27f0*/  DSETP.GTU.AND P0, PT, R2, +INF , PT ;  /* 0x7ff000000200742a */ /* 0x000fcc0003f0c000 */
[----:B------:R-:W-:-:S14]  /*2800*/  DSETP.LE.AND P0, PT, R6, +INF , !P0 ;  /* 0x7ff000000600742a */ /* 0x000fdc0004703000 */
[----:B------:R-:W-:Y:S02]  /*2810*/  @P0 DSETP.NEU.AND P1, PT, R6, +INF , PT ;  /* 0x7ff000000600042a */ /* 0x000fe40003f2d000 */
[----:B------:R-:W-:-:S06]  /*2820*/  @!P0 DADD R40, R38, R42 ;  /* 0x0000000026288229 */ /* 0x000fcc000000002a */
[----:B------:R-:W-:Y:S02]  /*2830*/  @P0 FSEL R40, R38, RZ, P1 ;  /* 0x000000ff26280208 */ /* 0x000fe40000800000 */
[----:B------:R-:W-:-:S07]  /*2840*/  @P0 FSEL R41, R39, -QNAN , P1 ;  /* 0xfff8000027290808 */ /* 0x000fce0000800000 */
.L_x_13489:
[----:B------:R-:W-:Y:S05]  /*2850*/  BSYNC B0 ;  /* 0x0000000000007941 */ /* 0x000fea0003800000 */
.L_x_13487:
        /* <DEDUP_REMOVED lines=22> */
.L_x_13504:
[----:B------:R-:W-:Y:S05]  /*29c0*/  BSYNC B2 ;  /* 0x0000000000027941 */ /* 0x000fea0003800000 */
.L_x_13503:
        /* <DEDUP_REMOVED lines=29> */
.L_x_13507:
[----:B------:R-:W-:Y:S05]  /*2ba0*/  BSYNC B2 ;  /* 0x0000000000027941 */ /* 0x000fea0003800000 */
.L_x_13506:
[----:B------:R-:W-:Y:S01]  /*2bb0*/  LOP3.LUT R39, RZ, 0x80000000, R3, 0xb8, !PT ;  /* 0x80000000ff277812 */ /* 0x000fe200078eb803 */
[----:B------:R-:W-:Y:S01]  /*2bc0*/  IMAD.MOV.U32 R38, RZ, RZ, RZ ;  /* 0x000000ffff267224 */ /* 0x000fe200078e00ff */
[----:B------:R-:W-:Y:S06]  /*2bd0*/  BRA `(.L_x_13486) ;  /* 0x0000000000187947 */ /* 0x000fec0003800000 */
.L_x_13505:
[----:B------:R-:W0:Y:S02]  /*2be0*/  FRND.F64.FLOOR R2, R8 ;  /* 0x0000000800027313 */ /* 0x000e240000305800 */
[----:B0-----:R-:W-:Y:S02]  /*2bf0*/  DADD R4, R8, -R2 ;  /* 0x0000000008047229 */ /* 0x001fe40000000802 */
[----:B------:R-:W-:-:S06]  /*2c00*/  DADD R6, R2, 1 ;  /* 0x3ff0000002067429 */ /* 0x000fcc0000000000 */
[----:B------:R-:W-:-:S06]  /*2c10*/  DSETP.GT.AND P0, PT, R4, 0.5, PT ;  /* 0x3fe000000400742a */ /* 0x000fcc0003f04000 */
[----:B------:R-:W-:Y:S02]  /*2c20*/  FSEL R38, R6, R2, P0 ;  /* 0x0000000206267208 */ /* 0x000fe40000000000 */
[----:B------:R-:W-:-:S07]  /*2c30*/  FSEL R39, R7, R3, P0 ;  /* 0x0000000307277208 */ /* 0x000fce0000000000 */
.L_x_13486:
[----:B------:R-:W-:Y:S05]  /*2c40*/  BSYNC B1 ;  /* 0x0000000000017941 */ /* 0x000fea0003800000 */
.L_x_13482:
        /* <DEDUP_REMOVED lines=24> */
.L_x_13511:
[----:B------:R-:W-:Y:S05]  /*2dd0*/  BSYNC B2 ;  /* 0x0000000000027941 */ /* 0x000fea0003800000 */
.L_x_13510:
[----:B------:R-:W-:Y:S02]  /*2de0*/  IMAD.MOV.U32 R20, RZ, RZ, R2 ;  /* 0x000000ffff147224 */ /* 0x000fe400078e0002 */
[----:B------:R-:W-:Y:S01]  /*2df0*/  IMAD.MOV.U32 R21, RZ, RZ, R3 ;  /* 0x000000ffff157224 */ /* 0x000fe200078e0003 */
[----:B------:R-:W-:Y:S06]  /*2e00*/  BRA `(.L_x_13512) ;  /* 0x0000001000ec7947 */ /* 0x000fec0003800000 */
.L_x_13509:
        /* <DEDUP_REMOVED lines=38> */
.L_x_13519:
        /* <DEDUP_REMOVED lines=12> */
.L_x_13518:
[----:B------:R-:W-:-:S07]  /*3130*/  IMAD.MOV.U32 R0, RZ, RZ, R7 ;  /* 0x000000ffff007224 */ /* 0x000fce00078e0007 */
.L_x_13517:
[----:B------:R-:W-:Y:S05]  /*3140*/  BSYNC B2 ;  /* 0x0000000000027941 */ /* 0x000fea0003800000 */
.L_x_13516:
        /* <DEDUP_REMOVED lines=12> */
.L_x_13524:
        /* <DEDUP_REMOVED lines=33> */
.L_x_13523:
[----:B------:R-:W-:Y:S05]  /*3420*/  BSYNC B3 ;  /* 0x0000000000037941 */ /* 0x000fea0003800000 */
.L_x_13522:
[----:B------:R-:W-:-:S13]  /*3430*/  ISETP.GE.U32.AND P0, PT, R10, 0xc, PT ;  /* 0x0000000c0a00780c */ /* 0x000fda0003f06070 */
[----:B------:R-:W-:Y:S05]  /*3440*/  @!P0 BRA `(.L_x_13521) ;  /* 0x0000000400dc8947 */ /* 0x000fea0003800000 */
[----:B------:R-:W-:Y:S01]  /*3450*/  BSSY B3, `(.L_x_13525) ;  /* 0x0000075000037945 */ /* 0x000fe20003800000 */
[----:B------:R-:W-:-:S07]  /*3460*/  VIADD R0, R6, 0x10 ;  /* 0x0000001006007836 */ /* 0x000fce0000000000 */
.L_x_13526:
        /* <DEDUP_REMOVED lines=116> */
.L_x_13525:
[----:B------:R-:W-:-:S07]  /*3bb0*/  IMAD.MOV.U32 R0, RZ, RZ, R6 ;  /* 0x000000ffff007224 */ /* 0x000fce00078e0006 */
.L_x_13521:
[----:B------:R-:W-:Y:S05]  /*3bc0*/  BSYNC B2 ;  /* 0x0000000000027941 */ /* 0x000fea0003800000 */
.L_x_13520:
        /* <DEDUP_REMOVED lines=21> */
.L_x_13528:
[----:B------:R-:W-:Y:S05]  /*3d20*/  BSYNC B2 ;  /* 0x0000000000027941 */ /* 0x000fea0003800000 */
.L_x_13527:
[----:B------:R-:W-:Y:S02]  /*3d30*/  IMAD.MOV.U32 R41, RZ, RZ, R7 ;  /* 0x000000ffff297224 */ /* 0x000fe400078e0007 */
[----:B------:R-:W-:-:S03]  /*3d40*/  IMAD.MOV.U32 R40, RZ, RZ, R2 ;  /* 0x000000ffff287224 */ /* 0x000fc600078e0002 */
[----:B------:R-:W-:Y:S01]  /*3d50*/  LOP3.LUT R41, R41, 0x80000000, R33, 0xb8, !PT ;  /* 0x8000000029297812 */ /* 0x000fe200078eb821 */
[----:B------:R-:W-:Y:S06]  /*3d60*/  BRA `(.L_x_13515) ;  /* 0x0000000000187947 */ /* 0x000fec0003800000 */
.L_x_13514:
[----:B------:R-:W-:-:S06]  /*3d70*/  DSETP.GTU.AND P0, PT, R2, +INF , PT ;  /* 0x7ff000000200742a */ /* 0x000fcc0003f0c000 */
[----:B------:R-:W-:-:S14]  /*3d80*/  DSETP.LE.AND P0, PT, R6, +INF , !P0 ;  /* 0x7ff000000600742a */ /* 0x000fdc0004703000 */
[----:B------:R-:W-:Y:S02]  /*3d90*/  @P0 DSETP.NEU.AND P1, PT, R6, +INF , PT ;  /* 0x7ff000000600042a */ /* 0x000fe40003f2d000 */
[----:B------:R-:W-:-:S06]  /*3da0*/  @!P0 DADD R40, R32, R20 ;  /* 0x0000000020288229 */ /* 0x000fcc0000000014 */
[----:B------:R-:W-:Y:S02]  /*3db0*/  @P0 FSEL R40, R32, RZ, P1 ;  /* 0x000000ff20280208 */ /* 0x000fe40000800000 */
[----:B------:R-:W-:-:S07]  /*3dc0*/  @P0 FSEL R41, R33, -QNAN , P1 ;  /* 0xfff8000021290808 */ /* 0x000fce0000800000 */
.L_x_13515:
[----:B------:R-:W-:Y:S05]  /*3dd0*/  BSYNC B0 ;  /* 0x0000000000007941 */ /* 0x000fea0003800000 */
.L_x_13513:
        /* <DEDUP_REMOVED lines=22> */
.L_x_13530:
[----:B------:R-:W-:Y:S05]  /*3f40*/  BSYNC B2 ;  /* 0x0000000000027941 */ /* 0x000fea0003800000 */
.L_x_13529:
        /* <DEDUP_REMOVED lines=29> */
.L_x_13533:
[----:B------:R-:W-:Y:S05]  /*4120*/  BSYNC B2 ;  /* 0x0000000000027941 */ /* 0x000fea0003800000 */
.L_x_13532:
[----:B------:R-:W-:Y:S01]  /*4130*/  LOP3.LUT R21, RZ, 0x80000000, R3, 0xb8, !PT ;  /* 0x80000000ff157812 */ /* 0x000fe200078eb803 */
[----:B------:R-:W-:Y:S01]  /*4140*/  IMAD.MOV.U32 R20, RZ, RZ, RZ ;  /* 0x000000ffff147224 */ /* 0x000fe200078e00ff */
[----:B------:R-:W-:Y:S06]  /*4150*/  BRA `(.L_x_13512) ;  /* 0x0000000000187947 */ /* 0x000fec0003800000 */
.L_x_13531:
[----:B------:R-:W0:Y:S02]  /*4160*/  FRND.F64.FLOOR R2, R8 ;  /* 0x0000000800027313 */ /* 0x000e240000305800 */
[----:B0-----:R-:W-:Y:S02]  /*4170*/  DADD R4, R8, -R2 ;  /* 0x0000000008047229 */ /* 0x001fe40000000802 */
[----:B------:R-:W-:-:S06]  /*4180*/  DADD R6, R2, 1 ;  /* 0x3ff0000002067429 */ /* 0x000fcc0000000000 */
[----:B------:R-:W-:-:S06]  /*4190*/  DSETP.GT.AND P0, PT, R4, 0.5, PT ;  /* 0x3fe000000400742a */ /* 0x000fcc0003f04000 */
[----:B------:R-:W-:Y:S02]  /*41a0*/  FSEL R20, R6, R2, P0 ;  /* 0x0000000206147208 */ /* 0x000fe40000000000 */
[----:B------:R-:W-:-:S07]  /*41b0*/  FSEL R21, R7, R3, P0 ;  /* 0x0000000307157208 */ /* 0x000fce0000000000 */
.L_x_13512:
[----:B------:R-:W-:Y:S05]  /*41c0*/  BSYNC B1 ;  /* 0x0000000000017941 */ /* 0x000fea0003800000 */
.L_x_13508:
        /* <DEDUP_REMOVED lines=24> */
.L_x_13537:
[----:B------:R-:W-:Y:S05]  /*4350*/  BSYNC B2 ;  /* 0x0000000000027941 */ /* 0x000fea0003800000 */
.L_x_13536:
[----:B------:R-:W-:Y:S02]  /*4360*/  IMAD.MOV.U32 R22, RZ, RZ, R2 ;  /* 0x000000ffff167224 */ /* 0x000fe400078e0002 */
[----:B------:R-:W-:Y:S01]  /*4370*/  IMAD.MOV.U32 R23, RZ, RZ, R3 ;  /* 0x000000ffff177224 */ /* 0x000fe200078e0003 */
[----:B------:R-:W-:Y:S06]  /*4380*/  BRA `(.L_x_13538) ;  /* 0x0000001000ec7947 */ /* 0x000fec0003800000 */
.L_x_13535:
        /* <DEDUP_REMOVED lines=38> */
.L_x_13545:
        /* <DEDUP_REMOVED lines=12> */
.L_x_13544:
[----:B------:R-:W-:-:S07]  /*46b0*/  IMAD.MOV.U32 R0, RZ, RZ, R7 ;  /* 0x000000ffff007224 */ /* 0x000fce00078e0007 */
.L_x_13543:
[----:B------:R-:W-:Y:S05]  /*46c0*/  BSYNC B2 ;  /* 0x0000000000027941 */ /* 0x000fea0003800000 */
.L_x_13542:
        /* <DEDUP_REMOVED lines=12> */
.L_x_13550:
        /* <DEDUP_REMOVED lines=33> */
.L_x_13549:
[----:B------:R-:W-:Y:S05]  /*49a0*/  BSYNC B3 ;  /* 0x0000000000037941 */ /* 0x000fea0003800000 */
.L_x_13548:
[----:B------:R-:W-:-:S13]  /*49b0*/  ISETP.GE.U32.AND P0, PT, R10, 0xc, PT ;  /* 0x0000000c0a00780c */ /* 0x000fda0003f06070 */
[----:B------:R-:W-:Y:S05]  /*49c0*/  @!P0 BRA `(.L_x_13547) ;  /* 0x0000000400dc8947 */ /* 0x000fea0003800000 */
[----:B------:R-:W-:Y:S01]  /*49d0*/  BSSY B3, `(.L_x_13551) ;  /* 0x0000075000037945 */ /* 0x000fe20003800000 */
[----:B------:R-:W-:-:S07]  /*49e0*/  VIADD R0, R6, 0x10 ;  /* 0x0000001006007836 */ /* 0x000fce0000000000 */
.L_x_13552:
        /* <DEDUP_REMOVED lines=116> */
.L_x_13551:
[----:B------:R-:W-:-:S07]  /*5130*/  IMAD.MOV.U32 R0, RZ, RZ, R6 ;  /* 0x000000ffff007224 */ /* 0x000fce00078e0006 */
.L_x_13547:
[----:B------:R-:W-:Y:S05]  /*5140*/  BSYNC B2 ;  /* 0x0000000000027941 */ /* 0x000fea0003800000 */
.L_x_13546:
        /* <DEDUP_REMOVED lines=21> */
.L_x_13554:
[----:B------:R-:W-:Y:S05]  /*52a0*/  BSYNC B2 ;  /* 0x0000000000027941 */ /* 0x000fea0003800000 */
.L_x_13553:
[----:B------:R-:W-:Y:S02]  /*52b0*/  IMAD.MOV.U32 R33, RZ, RZ, R7 ;  /* 0x000000ffff217224 */ /* 0x000fe400078e0007 */
[----:B------:R-:W-:-:S03]  /*52c0*/  IMAD.MOV.U32 R32, RZ, RZ, R2 ;  /* 0x000000ffff207224 */ /* 0x000fc600078e0002 */
[----:B------:R-:W-:Y:S01]  /*52d0*/  LOP3.LUT R33, R33, 0x80000000, R35, 0xb8, !PT ;  /* 0x8000000021217812 */ /* 0x000fe200078eb823 */
[----:B------:R-:W-:Y:S06]  /*52e0*/  BRA `(.L_x_13541) ;  /* 0x0000000000187947 */ /* 0x000fec0003800000 */
.L_x_13540:
[----:B------:R-:W-:-:S06]  /*52f0*/  DSETP.GTU.AND P0, PT, R2, +INF , PT ;  /* 0x7ff000000200742a */ /* 0x000fcc0003f0c000 */
[----:B------:R-:W-:-:S14]  /*5300*/  DSETP.LE.AND P0, PT, R6, +INF , !P0 ;  /* 0x7ff000000600742a */ /* 0x000fdc0004703000 */
[----:B------:R-:W-:Y:S02]  /*5310*/  @P0 DSETP.NEU.AND P1, PT, R6, +INF , PT ;  /* 0x7ff000000600042a */ /* 0x000fe40003f2d000 */
[----:B------:R-:W-:-:S06]  /*5320*/  @!P0 DADD R32, R34, R22 ;  /* 0x0000000022208229 */ /* 0x000fcc0000000016 */
[----:B------:R-:W-:Y:S02]  /*5330*/  @P0 FSEL R32, R34, RZ, P1 ;  /* 0x000000ff22200208 */ /* 0x000fe40000800000 */
[----:B------:R-:W-:-:S07]  /*5340*/  @P0 FSEL R33, R35, -QNAN , P1 ;  /* 0xfff8000023210808 */ /* 0x000fce0000800000 */
.L_x_13541:
[----:B------:R-:W-:Y:S05]  /*5350*/  BSYNC B0 ;  /* 0x0000000000007941 */ /* 0x000fea0003800000 */
.L_x_13539:
        /* <DEDUP_REMOVED lines=22> */
.L_x_13556:
[----:B------:R-:W-:Y:S05]  /*54c0*/  BSYNC B2 ;  /* 0x0000000000027941 */ /* 0x000fea0003800000 */
.L_x_13555:
        /* <DEDUP_REMOVED lines=29> */
.L_x_13559:
[----:B------:R-:W-:Y:S05]  /*56a0*/  BSYNC B2 ;  /* 0x0000000000027941 */ /* 0x000fea0003800000 */
.L_x_13558:
[----:B------:R-:W-:Y:S01]  /*56b0*/  LOP3.LUT R23, RZ, 0x80000000, R3, 0xb8, !PT ;  /* 0x80000000ff177812 */ /* 0x000fe200078eb803 */
[----:B------:R-:W-:Y:S01]  /*56c0*/  IMAD.MOV.U32 R22, RZ, RZ, RZ ;  /* 0x000000ffff167224 */ /* 0x000fe200078e00ff */
[----:B------:R-:W-:Y:S06]  /*56d0*/  BRA `(.L_x_13538) ;  /* 0x0000000000187947 */ /* 0x000fec0003800000 */
.L_x_13557:
[----:B------:R-:W0:Y:S02]  /*56e0*/  FRND.F64.FLOOR R2, R8 ;  /* 0x0000000800027313 */ /* 0x000e240000305800 */
[----:B0-----:R-:W-:Y:S02]  /*56f0*/  DADD R4, R8, -R2 ;  /* 0x0000000008047229 */ /* 0x001fe40000000802 */
[----:B------:R-:W-:-:S06]  /*5700*/  DADD R6, R2, 1 ;  /* 0x3ff0000002067429 */ /* 0x000fcc0000000000 */
[----:B------:R-:W-:-:S06]  /*5710*/  DSETP.GT.AND P0, PT, R4, 0.5, PT ;  /* 0x3fe000000400742a */ /* 0x000fcc0003f04000 */
[----:B------:R-:W-:Y:S02]  /*5720*/  FSEL R22, R6, R2, P0 ;  /* 0x0000000206167208 */ /* 0x000fe40000000000 */
[----:B------:R-:W-:-:S07]  /*5730*/  FSEL R23, R7, R3, P0 ;  /* 0x0000000307177208 */ /* 0x000fce0000000000 */
.L_x_13538:
[----:B------:R-:W-:Y:S05]  /*5740*/  BSYNC B1 ;  /* 0x0000000000017941 */ /* 0x000fea0003800000 */
.L_x_13534:
        /* <DEDUP_REMOVED lines=24> */
.L_x_13563:
[----:B------:R-:W-:Y:S05]  /*58d0*/  BSYNC B2 ;  /* 0x0000000000027941 */ /* 0x000fea0003800000 */
.L_x_13562:
[----:B------:R-:W-:Y:S02]  /*58e0*/  IMAD.MOV.U32 R16, RZ, RZ, R2 ;  /* 0x000000ffff107224 */ /* 0x000fe400078e0002 */
[----:B------:R-:W-:Y:S01]  /*58f0*/  IMAD.MOV.U32 R17, RZ, RZ, R3 ;  /* 0x000000ffff117224 */ /* 0x000fe200078e0003 */
[----:B------:R-:W-:Y:S06]  /*5900*/  BRA `(.L_x_13564) ;  /* 0x0000001000ec7947 */ /* 0x000fec0003800000 */
.L_x_13561:
        /* <DEDUP_REMOVED lines=38> */
.L_x_13571:
        /* <DEDUP_REMOVED lines=12> */
.L_x_13570:
[----:B------:R-:W-:-:S07]  /*5c30*/  IMAD.MOV.U32 R0, RZ, RZ, R7 ;  /* 0x000000ffff007224 */ /* 0x000fce00078e0007 */
.L_x_13569:
[----:B------:R-:W-:Y:S05]  /*5c40*/  BSYNC B2 ;  /* 0x0000000000027941 */ /* 0x000fea0003800000 */
.L_x_13568:
        /* <DEDUP_REMOVED lines=12> */
.L_x_13576:
        /* <DEDUP_REMOVED lines=33> */
.L_x_13575:
[----:B------:R-:W-:Y:S05]  /*5f20*/  BSYNC B3 ;  /* 0x0000000000037941 */ /* 0x000fea0003800000 */
.L_x_13574:
[----:B------:R-:W-:-:S13]  /*5f30*/  ISETP.GE.U32.AND P0, PT, R10, 0xc, PT ;  /* 0x0000000c0a00780c */ /* 0x000fda0003f06070 */
[----:B------:R-:W-:Y:S05]  /*5f40*/  @!P0 BRA `(.L_x_13573) ;  /* 0x0000000400dc8947 */ /* 0x000fea0003800000 */
[----:B------:R-:W-:Y:S01]  /*5f50*/  BSSY B3, `(.L_x_13577) ;  /* 0x0000075000037945 */ /* 0x000fe20003800000 */
[----:B------:R-:W-:-:S07]  /*5f60*/  VIADD R0, R6, 0x10 ;  /* 0x0000001006007836 */ /* 0x000fce0000000000 */
.L_x_13578:
        /* <DEDUP_REMOVED lines=116> */
.L_x_13577:
[----:B------:R-:W-:-:S07]  /*66b0*/  IMAD.MOV.U32 R0, RZ, RZ, R6 ;  /* 0x000000ffff007224 */ /* 0x000fce00078e0006 */
.L_x_13573:
[----:B------:R-:W-:Y:S05]  /*66c0*/  BSYNC B2 ;  /* 0x0000000000027941 */ /* 0x000fea0003800000 */
.L_x_13572:
        /* <DEDUP_REMOVED lines=21> */
.L_x_13580:
[----:B------:R-:W-:Y:S05]  /*6820*/  BSYNC B2 ;  /* 0x0000000000027941 */ /* 0x000fea0003800000 */
.L_x_13579:
[----:B------:R-:W-:Y:S02]  /*6830*/  IMAD.MOV.U32 R33, RZ, RZ, R7 ;  /* 0x000000ffff217224 */ /* 0x000fe400078e0007 */
[----:B------:R-:W-:-:S03]  /*6840*/  IMAD.MOV.U32 R32, RZ, RZ, R2 ;  /* 0x000000ffff207224 */ /* 0x000fc600078e0002 */
[----:B------:R-:W-:Y:S01]  /*6850*/  LOP3.LUT R33, R33, 0x80000000, R29, 0xb8, !PT ;  /* 0x8000000021217812 */ /* 0x000fe200078eb81d */
[----:B------:R-:W-:Y:S06]  /*6860*/  BRA `(.L_x_13567) ;  /* 0x0000000000187947 */ /* 0x000fec0003800000 */
.L_x_13566:
[----:B------:R-:W-:-:S06]  /*6870*/  DSETP.GTU.AND P0, PT, R2, +INF , PT ;  /* 0x7ff000000200742a */ /* 0x000fcc0003f0c000 */
[----:B------:R-:W-:-:S14]  /*6880*/  DSETP.LE.AND P0, PT, R6, +INF , !P0 ;  /* 0x7ff000000600742a */ /* 0x000fdc0004703000 */
[----:B------:R-:W-:Y:S02]  /*6890*/  @P0 DSETP.NEU.AND P1, PT, R6, +INF , PT ;  /* 0x7ff000000600042a */ /* 0x000fe40003f2d000 */
[----:B------:R-:W-:-:S06]  /*68a0*/  @!P0 DADD R32, R28, R16 ;  /* 0x000000001c208229 */ /* 0x000fcc0000000010 */
[----:B------:R-:W-:Y:S02]  /*68b0*/  @P0 FSEL R32, R28, RZ, P1 ;  /* 0x000000ff1c200208 */ /* 0x000fe40000800000 */
[----:B------:R-:W-:-:S07]  /*68c0*/  @P0 FSEL R33, R29, -QNAN , P1 ;  /* 0xfff800001d210808 */ /* 0x000fce0000800000 */
.L_x_13567:
[----:B------:R-:W-:Y:S05]  /*68d0*/  BSYNC B0 ;  /* 0x0000000000007941 */ /* 0x000fea0003800000 */
.L_x_13565:
        /* <DEDUP_REMOVED lines=22> */
.L_x_13582:
[----:B------:R-:W-:Y:S05]  /*6a40*/  BSYNC B2 ;  /* 0x0000000000027941 */ /* 0x000fea0003800000 */
.L_x_13581:
        /* <DEDUP_REMOVED lines=29> */
.L_x_13585:
[----:B------:R-:W-:Y:S05]  /*6c20*/  BSYNC B2 ;  /* 0x0000000000027941 */ /* 0x000fea0003800000 */
.L_x_13584:
[----:B------:R-:W-:Y:S01]  /*6c30*/  LOP3.LUT R17, RZ, 0x80000000, R3, 0xb8, !PT ;  /* 0x80000000ff117812 */ /* 0x000fe200078eb803 */
[----:B------:R-:W-:Y:S01]  /*6c40*/  IMAD.MOV.U32 R16, RZ, RZ, RZ ;  /* 0x000000ffff107224 */ /* 0x000fe200078e00ff */
[----:B------:R-:W-:Y:S06]  /*6c50*/  BRA `(.L_x_13564) ;  /* 0x0000000000187947 */ /* 0x000fec0003800000 */
.L_x_13583:
[----:B------:R-:W0:Y:S02]  /*6c60*/  FRND.F64.FLOOR R2, R8 ;  /* 0x0000000800027313 */ /* 0x000e240000305800 */
[----:B0-----:R-:W-:Y:S02]  /*6c70*/  DADD R4, R8, -R2 ;  /* 0x0000000008047229 */ /* 0x001fe40000000802 */
[----:B------:R-:W-:-:S06]  /*6c80*/  DADD R6, R2, 1 ;  /* 0x3ff0000002067429 */ /* 0x000fcc0000000000 */
[----:B------:R-:W-:-:S06]  /*6c90*/  DSETP.GT.AND P0, PT, R4, 0.5, PT ;  /* 0x3fe000000400742a */ /* 0x000fcc0003f04000 */
[----:B------:R-:W-:Y:S02]  /*6ca0*/  FSEL R16, R6, R2, P0 ;  /* 0x0000000206107208 */ /* 0x000fe40000000000 */
[----:B------:R-:W-:-:S07]  /*6cb0*/  FSEL R17, R7, R3, P0 ;  /* 0x0000000307117208 */ /* 0x000fce0000000000 */
.L_x_13564:
[----:B------:R-:W-:Y:S05]  /*6cc0*/  BSYNC B1 ;  /* 0x0000000000017941 */ /* 0x000fea0003800000 */
.L_x_13560:
        /* <DEDUP_REMOVED lines=24> */
.L_x_13589:
[----:B------:R-:W-:Y:S05]  /*6e50*/  BSYNC B2 ;  /* 0x0000000000027941 */ /* 0x000fea0003800000 */
.L_x_13588:
[----:B------:R-:W-:Y:S02]  /*6e60*/  IMAD.MOV.U32 R18, RZ, RZ, R2 ;  /* 0x000000ffff127224 */ /* 0x000fe400078e0002 */
[----:B------:R-:W-:Y:S01]  /*6e70*/  IMAD.MOV.U32 R19, RZ, RZ, R3 ;  /* 0x000000ffff137224 */ /* 0x000fe200078e0003 */
[----:B------:R-:W-:Y:S06]  /*6e80*/  BRA `(.L_x_13590) ;  /* 0x0000001000e87947 */ /* 0x000fec0003800000 */
.L_x_13587:
        /* <DEDUP_REMOVED lines=38> */
.L_x_13597:
        /* <DEDUP_REMOVED lines=12> */
.L_x_13596:
[----:B------:R-:W-:-:S07]  /*71b0*/  IMAD.MOV.U32 R0, RZ, RZ, R7 ;  /* 0x000000ffff007224 */ /* 0x000fce00078e0007 */
.L_x_13595:
[----:B------:R-:W-:Y:S05]  /*71c0*/  BSYNC B2 ;  /* 0x0000000000027941 */ /* 0x000fea0003800000 */
.L_x_13594:
        /* <DEDUP_REMOVED lines=12> */
.L_x_13602:
        /* <DEDUP_REMOVED lines=33> */
.L_x_13601:
[----:B------:R-:W-:Y:S05]  /*74a0*/  BSYNC B3 ;  /* 0x0000000000037941 */ /* 0x000fea0003800000 */
.L_x_13600:
[----:B------:R-:W-:-:S13]  /*74b0*/  ISETP.GE.U32.AND P0, PT, R10, 0xc, PT ;  /* 0x0000000c0a00780c */ /* 0x000fda0003f06070 */
[----:B------:R-:W-:Y:S05]  /*74c0*/  @!P0 BRA `(.L_x_13599) ;  /* 0x0000000400dc8947 */ /* 0x000fea0003800000 */
[----:B------:R-:W-:Y:S01]  /*74d0*/  BSSY B3, `(.L_x_13603) ;  /* 0x0000075000037945 */ /* 0x000fe20003800000 */
[----:B------:R-:W-:-:S07]  /*74e0*/  VIADD R0, R6, 0x10 ;  /* 0x0000001006007836 */ /* 0x000fce0000000000 */
.L_x_13604:
        /* <DEDUP_REMOVED lines=116> */
.L_x_13603:
[----:B------:R-:W-:-:S07]  /*7c30*/  IMAD.MOV.U32 R0, RZ, RZ, R7 ;  /* 0x000000ffff007224 */ /* 0x000fce00078e0007 */
.L_x_13599:
[----:B------:R-:W-:Y:S05]  /*7c40*/  BSYNC B2 ;  /* 0x0000000000027941 */ /* 0x000fea0003800000 */
.L_x_13598:
        /* <DEDUP_REMOVED lines=20> */
.L_x_13606:
[----:B------:R-:W-:Y:S05]  /*7d90*/  BSYNC B2 ;  /* 0x0000000000027941 */ /* 0x000fea0003800000 */
.L_x_13605:
[----:B------:R-:W-:Y:S02]  /*7da0*/  IMAD.MOV.U32 R29, RZ, RZ, R7 ;  /* 0x000000ffff1d7224 */ /* 0x000fe400078e0007 */
[----:B------:R-:W-:-:S03]  /*7db0*/  IMAD.MOV.U32 R28, RZ, RZ, R2 ;  /* 0x000000ffff1c7224 */ /* 0x000fc600078e0002 */
[----:B------:R-:W-:Y:S01]  /*7dc0*/  LOP3.LUT R29, R29, 0x80000000, R31, 0xb8, !PT ;  /* 0x800000001d1d7812 */ /* 0x000fe200078eb81f */
[----:B------:R-:W-:Y:S06]  /*7dd0*/  BRA `(.L_x_13593) ;  /* 0x0000000000187947 */ /* 0x000fec0003800000 */
.L_x_13592:
[----:B------:R-:W-:-:S06]  /*7de0*/  DSETP.GTU.AND P0, PT, R2, +INF , PT ;  /* 0x7ff000000200742a */ /* 0x000fcc0003f0c000 */
[----:B------:R-:W-:-:S14]  /*7df0*/  DSETP.LE.AND P0, PT, R6, +INF , !P0 ;  /* 0x7ff000000600742a */ /* 0x000fdc0004703000 */
[----:B------:R-:W-:Y:S02]  /*7e00*/  @P0 DSETP.NEU.AND P1, PT, R6, +INF , PT ;  /* 0x7ff000000600042a */ /* 0x000fe40003f2d000 */
[----:B------:R-:W-:-:S06]  /*7e10*/  @!P0 DADD R28, R30, R18 ;  /* 0x000000001e1c8229 */ /* 0x000fcc0000000012 */
[----:B------:R-:W-:Y:S02]  /*7e20*/  @P0 FSEL R28, R30, RZ, P1 ;  /* 0x000000ff1e1c0208 */ /* 0x000fe40000800000 */
[----:B------:R-:W-:-:S07]  /*7e30*/  @P0 FSEL R29, R31, -QNAN , P1 ;  /* 0xfff800001f1d0808 */ /* 0x000fce0000800000 */
.L_x_13593:
[----:B------:R-:W-:Y:S05]  /*7e40*/  BSYNC B0 ;  /* 0x0000000000007941 */ /* 0x000fea0003800000 */
.L_x_13591:
        /* <DEDUP_REMOVED lines=22> */
.L_x_13608:
[----:B------:R-:W-:Y:S05]  /*7fb0*/  BSYNC B2 ;  /* 0x0000000000027941 */ /* 0x000fea0003800000 */
.L_x_13607:
        /* <DEDUP_REMOVED lines=29> */
.L_x_13611:
[----:B------:R-:W-:Y:S05]  /*8190*/  BSYNC B2 ;  /* 0x0000000000027941 */ /* 0x000fea0003800000 */
.L_x_13610:
[----:B------:R-:W-:Y:S01]  /*81a0*/  LOP3.LUT R19, RZ, 0x80000000, R3, 0xb8, !PT ;  /* 0x80000000ff137812 */ /* 0x000fe200078eb803 */
[----:B------:R-:W-:Y:S01]  /*81b0*/  IMAD.MOV.U32 R18, RZ, RZ, RZ ;  /* 0x000000ffff127224 */ /* 0x000fe200078e00ff */
[----:B------:R-:W-:Y:S06]  /*81c0*/  BRA `(.L_x_13590) ;  /* 0x0000000000187947 */ /* 0x000fec0003800000 */
.L_x_13609:
[----:B------:R-:W0:Y:S02]  /*81d0*/  FRND.F64.FLOOR R2, R8 ;  /* 0x0000000800027313 */ /* 0x000e240000305800 */
[----:B0-----:R-:W-:Y:S02]  /*81e0*/  DADD R4, R8, -R2 ;  /* 0x0000000008047229 */ /* 0x001fe40000000802 */
[----:B------:R-:W-:-:S06]  /*81f0*/  DADD R6, R2, 1 ;  /* 0x3ff0000002067429 */ /* 0x000fcc0000000000 */
[----:B------:R-:W-:-:S06]  /*8200*/  DSETP.GT.AND P0, PT, R4, 0.5, PT ;  /* 0x3fe000000400742a */ /* 0x000fcc0003f04000 */
[----:B------:R-:W-:Y:S02]  /*8210*/  FSEL R18, R6, R2, P0 ;  /* 0x0000000206127208 */ /* 0x000fe40000000000 */
[----:B------:R-:W-:-:S07]  /*8220*/  FSEL R19, R7, R3, P0 ;  /* 0x0000000307137208 */ /* 0x000fce0000000000 */
.L_x_13590:
[----:B------:R-:W-:Y:S05]  /*8230*/  BSYNC B1 ;  /* 0x0000000000017941 */ /* 0x000fea0003800000 */
.L_x_13586:
        /* <DEDUP_REMOVED lines=24> */
.L_x_13615:
[----:B------:R-:W-:Y:S05]  /*83c0*/  BSYNC B2 ;  /* 0x0000000000027941 */ /* 0x000fea0003800000 */
.L_x_13614:
[----:B------:R-:W-:Y:S02]  /*83d0*/  IMAD.MOV.U32 R12, RZ, RZ, R2 ;  /* 0x000000ffff0c7224 */ /* 0x000fe400078e0002 */
[----:B------:R-:W-:Y:S01]  /*83e0*/  IMAD.MOV.U32 R13, RZ, RZ, R3 ;  /* 0x000000ffff0d7224 */ /* 0x000fe200078e0003 */
[----:B------:R-:W-:Y:S06]  /*83f0*/  BRA `(.L_x_13616) ;  /* 0x0000001000ec7947 */ /* 0x000fec0003800000 */
.L_x_13613:
        /* <DEDUP_REMOVED lines=38> */
.L_x_13623:
        /* <DEDUP_REMOVED lines=12> */
.L_x_13622:
[----:B------:R-:W-:-:S07]  /*8720*/  IMAD.MOV.U32 R0, RZ, RZ, R7 ;  /* 0x000000ffff007224 */ /* 0x000fce00078e0007 */
.L_x_13621:
[----:B------:R-:W-:Y:S05]  /*8730*/  BSYNC B2 ;  /* 0x0000000000027941 */ /* 0x000fea0003800000 */
.L_x_13620:
        /* <DEDUP_REMOVED lines=12> */
.L_x_13628:
        /* <DEDUP_REMOVED lines=33> */
.L_x_13627:
[----:B------:R-:W-:Y:S05]  /*8a10*/  BSYNC B3 ;  /* 0x0000000000037941 */ /* 0x000fea0003800000 */
.L_x_13626:
[----:B------:R-:W-:-:S13]  /*8a20*/  ISETP.GE.U32.AND P0, PT, R10, 0xc, PT ;  /* 0x0000000c0a00780c */ /* 0x000fda0003f06070 */
[----:B------:R-:W-:Y:S05]  /*8a30*/  @!P0 BRA `(.L_x_13625) ;  /* 0x0000000400dc8947 */ /* 0x000fea0003800000 */
[----:B------:R-:W-:Y:S01]  /*8a40*/  BSSY B3, `(.L_x_13629) ;  /* 0x0000075000037945 */ /* 0x000fe20003800000 */
[----:B------:R-:W-:-:S07]  /*8a50*/  VIADD R0, R6, 0x10 ;  /* 0x0000001006007836 */ /* 0x000fce0000000000 */
.L_x_13630:
        /* <DEDUP_REMOVED lines=116> */
.L_x_13629:
[----:B------:R-:W-:-:S07]  /*91a0*/  IMAD.MOV.U32 R0, RZ, RZ, R6 ;  /* 0x000000ffff007224 */ /* 0x000fce00078e0006 */
.L_x_13625:
[----:B------:R-:W-:Y:S05]  /*91b0*/  BSYNC B2 ;  /* 0x0000000000027941 */ /* 0x000fea0003800000 */
.L_x_13624:
        /* <DEDUP_REMOVED lines=21> */
.L_x_13632:
[----:B------:R-:W-:Y:S05]  /*9310*/  BSYNC B2 ;  /* 0x0000000000027941 */ /* 0x000fea0003800000 */
.L_x_13631:
[----:B------:R-:W-:Y:S02]  /*9320*/  IMAD.MOV.U32 R29, RZ, RZ, R7 ;  /* 0x000000ffff1d7224 */ /* 0x000fe400078e0007 */
[----:B------:R-:W-:-:S03]  /*9330*/  IMAD.MOV.U32 R28, RZ, RZ, R2 ;  /* 0x000000ffff1c7224 */ /* 0x000fc600078e0002 */
[----:B------:R-:W-:Y:S01]  /*9340*/  LOP3.LUT R29, R29, 0x80000000, R25, 0xb8, !PT ;  /* 0x800000001d1d7812 */ /* 0x000fe200078eb819 */
[----:B------:R-:W-:Y:S06]  /*9350*/  BRA `(.L_x_13619) ;  /* 0x0000000000187947 */ /* 0x000fec0003800000 */
.L_x_13618:
[----:B------:R-:W-:-:S06]  /*9360*/  DSETP.GTU.AND P0, PT, R2, +INF , PT ;  /* 0x7ff000000200742a */ /* 0x000fcc0003f0c000 */
[----:B------:R-:W-:-:S14]  /*9370*/  DSETP.LE.AND P0, PT, R6, +INF , !P0 ;  /* 0x7ff000000600742a */ /* 0x000fdc0004703000 */
[----:B------:R-:W-:Y:S02]  /*9380*/  @P0 DSETP.NEU.AND P1, PT, R6, +INF , PT ;  /* 0x7ff000000600042a */ /* 0x000fe40003f2d000 */
[----:B------:R-:W-:-:S06]  /*9390*/  @!P0 DADD R28, R24, R12 ;  /* 0x00000000181c8229 */ /* 0x000fcc000000000c */
[----:B------:R-:W-:Y:S02]  /*93a0*/  @P0 FSEL R28, R24, RZ, P1 ;  /* 0x000000ff181c0208 */ /* 0x000fe40000800000 */
[----:B------:R-:W-:-:S07]  /*93b0*/  @P0 FSEL R29, R25, -QNAN , P1 ;  /* 0xfff80000191d0808 */ /* 0x000fce0000800000 */
.L_x_13619:
[----:B------:R-:W-:Y:S05]  /*93c0*/  BSYNC B0 ;  /* 0x0000000000007941 */ /* 0x000fea0003800000 */
.L_x_13617:
        /* <DEDUP_REMOVED lines=22> */
.L_x_13634:
[----:B------:R-:W-:Y:S05]  /*9530*/  BSYNC B2 ;  /* 0x0000000000027941 */ /* 0x000fea0003800000 */
.L_x_13633:
        /* <DEDUP_REMOVED lines=29> */
.L_x_13637:
[----:B------:R-:W-:Y:S05]  /*9710*/  BSYNC B2 ;  /* 0x0000000000027941 */ /* 0x000fea0003800000 */
.L_x_13636:
[----:B------:R-:W-:Y:S01]  /*9720*/  LOP3.LUT R13, RZ, 0x80000000, R3, 0xb8, !PT ;  /* 0x80000000ff0d7812 */ /* 0x000fe200078eb803 */
[----:B------:R-:W-:Y:S01]  /*9730*/  IMAD.MOV.U32 R12, RZ, RZ, RZ ;  /* 0x000000ffff0c7224 */ /* 0x000fe200078e00ff */
[----:B------:R-:W-:Y:S06]  /*9740*/  BRA `(.L_x_13616) ;  /* 0x0000000000187947 */ /* 0x000fec0003800000 */
.L_x_13635:
[----:B------:R-:W0:Y:S02]  /*9750*/  FRND.F64.FLOOR R2, R8 ;  /* 0x0000000800027313 */ /* 0x000e240000305800 */
[----:B0-----:R-:W-:Y:S02]  /*9760*/  DADD R4, R8, -R2 ;  /* 0x0000000008047229 */ /* 0x001fe40000000802 */
[----:B------:R-:W-:-:S06]  /*9770*/  DADD R6, R2, 1 ;  /* 0x3ff0000002067429 */ /* 0x000fcc0000000000 */
[----:B------:R-:W-:-:S06]  /*9780*/  DSETP.GT.AND P0, PT, R4, 0.5, PT ;  /* 0x3fe000000400742a */ /* 0x000fcc0003f04000 */
[----:B------:R-:W-:Y:S02]  /*9790*/  FSEL R12, R6, R2, P0 ;  /* 0x00000002060c7208 */ /* 0x000fe40000000000 */
[----:B------:R-:W-:-:S07]  /*97a0*/  FSEL R13, R7, R3, P0 ;  /* 0x00000003070d7208 */ /* 0x000fce0000000000 */
.L_x_13616:
[----:B------:R-:W-:Y:S05]  /*97b0*/  BSYNC B1 ;  /* 0x0000000000017941 */ /* 0x000fea0003800000 */
.L_x_13612:
        /* <DEDUP_REMOVED lines=24> */
.L_x_13641:
[----:B------:R-:W-:Y:S05]  /*9940*/  BSYNC B2 ;  /* 0x0000000000027941 */ /* 0x000fea0003800000 */
.L_x_13640:
[----:B------:R-:W-:Y:S02]  /*9950*/  IMAD.MOV.U32 R14, RZ, RZ, R2 ;  /* 0x000000ffff0e7224 */ /* 0x000fe400078e0002 */
[----:B------:R-:W-:Y:S01]  /*9960*/  IMAD.MOV.U32 R15, RZ, RZ, R3 ;  /* 0x000000ffff0f7224 */ /* 0x000fe200078e0003 */
[----:B------:R-:W-:Y:S06]  /*9970*/  BRA `(.L_x_13642) ;  /* 0x0000001000ec7947 */ /* 0x000fec0003800000 */
.L_x_13639:
        /* <DEDUP_REMOVED lines=38> */
.L_x_13649:
        /* <DEDUP_REMOVED lines=12> */
.L_x_13648:
[----:B------:R-:W-:-:S07]  /*9ca0*/  IMAD.MOV.U32 R0, RZ, RZ, R7 ;  /* 0x000000ffff007224 */ /* 0x000fce00078e0007 */
.L_x_13647:
[----:B------:R-:W-:Y:S05]  /*9cb0*/  BSYNC B2 ;  /* 0x0000000000027941 */ /* 0x000fea0003800000 */
.L_x_13646:
        /* <DEDUP_REMOVED lines=12> */
.L_x_13654:
        /* <DEDUP_REMOVED lines=33> */
.L_x_13653:
[----:B------:R-:W-:Y:S05]  /*9f90*/  BSYNC B3 ;  /* 0x0000000000037941 */ /* 0x000fea0003800000 */
.L_x_13652:
[----:B------:R-:W-:-:S13]  /*9fa0*/  ISETP.GE.U32.AND P0, PT, R10, 0xc, PT ;  /* 0x0000000c0a00780c */ /* 0x000fda0003f06070 */
[----:B------:R-:W-:Y:S05]  /*9fb0*/  @!P0 BRA `(.L_x_13651) ;  /* 0x0000000400dc8947 */ /* 0x000fea0003800000 */
[----:B------:R-:W-:Y:S01]  /*9fc0*/  BSSY B3, `(.L_x_13655) ;  /* 0x0000075000037945 */ /* 0x000fe20003800000 */
[----:B------:R-:W-:-:S07]  /*9fd0*/  VIADD R0, R6, 0x10 ;  /* 0x0000001006007836 */ /* 0x000fce0000000000 */
.L_x_13656:
        /* <DEDUP_REMOVED lines=116> */
.L_x_13655:
[----:B------:R-:W-:-:S07]  /*a720*/  IMAD.MOV.U32 R0, RZ, RZ, R6 ;  /* 0x000000ffff007224 */ /* 0x000fce00078e0006 */
.L_x_13651:
[----:B------:R-:W-:Y:S05]  /*a730*/  BSYNC B2 ;  /* 0x0000000000027941 */ /* 0x000fea0003800000 */
.L_x_13650:
        /* <DEDUP_REMOVED lines=21> */
.L_x_13658:
[----:B------:R-:W-:Y:S05]  /*a890*/  BSYNC B2 ;  /* 0x0000000000027941 */ /* 0x000fea0003800000 */
.L_x_13657:
[----:B------:R-:W-:Y:S02]  /*a8a0*/  IMAD.MOV.U32 R25, RZ, RZ, R7 ;  /* 0x000000ffff197224 */ /* 0x000fe400078e0007 */
[----:B------:R-:W-:-:S03]  /*a8b0*/  IMAD.MOV.U32 R24, RZ, RZ, R2 ;  /* 0x000000ffff187224 */ /* 0x000fc600078e0002 */
[----:B------:R-:W-:Y:S01]  /*a8c0*/  LOP3.LUT R25, R25, 0x80000000, R27, 0xb8, !PT ;  /* 0x8000000019197812 */ /* 0x000fe200078eb81b */
[----:B------:R-:W-:Y:S06]  /*a8d0*/  BRA `(.L_x_13645) ;  /* 0x0000000000187947 */ /* 0x000fec0003800000 */
.L_x_13644:
[----:B------:R-:W-:-:S06]  /*a8e0*/  DSETP.GTU.AND P0, PT, R2, +INF , PT ;  /* 0x7ff000000200742a */ /* 0x000fcc0003f0c000 */
[----:B------:R-:W-:-:S14]  /*a8f0*/  DSETP.LE.AND P0, PT, R6, +INF , !P0 ;  /* 0x7ff000000600742a */ /* 0x000fdc0004703000 */
[----:B------:R-:W-:Y:S02]  /*a900*/  @P0 DSETP.NEU.AND P1, PT, R6, +INF , PT ;  /* 0x7ff000000600042a */ /* 0x000fe40003f2d000 */
[----:B------:R-:W-:-:S06]  /*a910*/  @!P0 DADD R24, R26, R14 ;  /* 0x000000001a188229 */ /* 0x000fcc000000000e */
[----:B------:R-:W-:Y:S02]  /*a920*/  @P0 FSEL R24, R26, RZ, P1 ;  /* 0x000000ff1a180208 */ /* 0x000fe40000800000 */
[----:B------:R-:W-:-:S07]  /*a930*/  @P0 FSEL R25, R27, -QNAN , P1 ;  /* 0xfff800001b190808 */ /* 0x000fce0000800000 */
.L_x_13645:
[----:B------:R-:W-:Y:S05]  /*a940*/  BSYNC B0 ;  /* 0x0000000000007941 */ /* 0x000fea0003800000 */
.L_x_13643:
        /* <DEDUP_REMOVED lines=22> */
.L_x_13660:
[----:B------:R-:W-:Y:S05]  /*aab0*/  BSYNC B2 ;  /* 0x0000000000027941 */ /* 0x000fea0003800000 */
.L_x_13659:
        /* <DEDUP_REMOVED lines=29> */
.L_x_13663:
[----:B------:R-:W-:Y:S05]  /*ac90*/  BSYNC B2 ;  /* 0x0000000000027941 */ /* 0x000fea0003800000 */
.L_x_13662:
[----:B------:R-:W-:Y:S01]  /*aca0*/  LOP3.LUT R15, RZ, 0x80000000, R3, 0xb8, !PT ;  /* 0x80000000ff0f7812 */ /* 0x000fe200078eb803 */
[----:B------:R-:W-:Y:S01]  /*acb0*/  IMAD.MOV.U32 R14, RZ, RZ, RZ ;  /* 0x000000ffff0e7224 */ /* 0x000fe200078e00ff */
[----:B------:R-:W-:Y:S06]  /*acc0*/  BRA `(.L_x_13642) ;  /* 0x0000000000187947 */ /* 0x000fec0003800000 */
.L_x_13661:
[----:B------:R-:W0:Y:S02]  /*acd0*/  FRND.F64.FLOOR R2, R8 ;  /* 0x0000000800027313 */ /* 0x000e240000305800 */
[----:B0-----:R-:W-:Y:S02]  /*ace0*/  DADD R4, R8, -R2 ;  /* 0x0000000008047229 */ /* 0x001fe40000000802 */
[----:B------:R-:W-:-:S06]  /*acf0*/  DADD R6, R2, 1 ;  /* 0x3ff0000002067429 */ /* 0x000fcc0000000000 */
[----:B------:R-:W-:-:S06]  /*ad00*/  DSETP.GT.AND P0, PT, R4, 0.5, PT ;  /* 0x3fe000000400742a */ /* 0x000fcc0003f04000 */
[----:B------:R-:W-:Y:S02]  /*ad10*/  FSEL R14, R6, R2, P0 ;  /* 0x00000002060e7208 */ /* 0x000fe40000000000 */
[----:B------:R-:W-:-:S07]  /*ad20*/  FSEL R15, R7, R3, P0 ;  /* 0x00000003070f7208 */ /* 0x000fce0000000000 */
.L_x_13642:
[----:B------:R-:W-:Y:S05]  /*ad30*/  BSYNC B1 ;  /* 0x0000000000017941 */ /* 0x000fea0003800000 */
.L_x_13638:
[----:B------:R-:W0:Y:S01]  /*ad40*/  S2R R0, SR_CTAID.X ;  /* 0x0000000000007919 */ /* 0x000e220000002500 */
[----:B------:R-:W1:Y:S01]  /*ad50*/  LDC.64 R2, c[0x0][0x218] ;  /* 0x00008600ff027b82 */ /* 0x000e620000000a00 */
[----:B------:R-:W2:Y:S01]  /*ad60*/  S2R R7, SR_TID.X ;  /* 0x0000000000077919 */ /* 0x000ea20000002100 */
[----:B0-----:R-:W-:-:S04]  /*ad70*/  IMAD.SHL.U32 R5, R0, 0x400, RZ ;  /* 0x0000040000057824 */ /* 0x001fc800078e00ff */
[----:B-1----:R-:W-:-:S04]  /*ad80*/  IMAD.WIDE.U32 R2, R5, 0x8, R2 ;  /* 0x0000000805027825 */ /* 0x002fc800078e0002 */
[----:B--2---:R-:W-:-:S05]  /*ad90*/  IMAD.WIDE R2, R7, 0x10, R2 ;  /* 0x0000001007027825 */ /* 0x004fca00078e0202 */
[----:B------:R-:W-:Y:S04]  /*ada0*/  STG.E.128 desc[UR4][R2.64], R36 ;  /* 0x0000002402007986 */ /* 0x000fe8000c101d04 */
[----:B------:R-:W-:Y:S04]  /*adb0*/  STG.E.128 desc[UR4][R2.64+0x800], R20 ;  /* 0x0008001402007986 */ /* 0x000fe8000c101d04 */
[----:B------:R-:W-:Y:S04]  /*adc0*/  STG.E.128 desc[UR4][R2.64+0x1000], R16 ;  /* 0x0010001002007986 */ /* 0x000fe8000c101d04 */
[----:B------:R-:W-:Y:S01]  /*add0*/  STG.E.128 desc[UR4][R2.64+0x1800], R12 ;  /* 0x0018000c02007986 */ /* 0x000fe2000c101d04 */
[----:B------:R-:W-:Y:S05]  /*ade0*/  EXIT ;  /* 0x000000000000794d */ /* 0x000fea0003800000 */
.L_x_13455:
[----:B------:R-:W0:Y:S01]  /*adf0*/  S2R R2, SR_TID.X ;  /* 0x0000000000027919 */ /* 0x000e220000002100 */
[----:B------:R-:W-:Y:S02]  /*ae00*/  CS2R R12, SRZ ;  /* 0x00000000000c7805 */ /* 0x000fe4000001ff00 */
[----:B------:R-:W-:Y:S02]  /*ae10*/  CS2R R14, SRZ ;  /* 0x00000000000e7805 */ /* 0x000fe4000001ff00 */
[----:B0-----:R-:W-:-:S13]  /*ae20*/  ISETP.GE.AND P0, PT, R2, R48, PT ;  /* 0x000000300200720c */ /* 0x001fda0003f06270 */
[----:B------:R-:W-:Y:S02]  /*ae30*/  @!P0 IMAD.IADD R0, R49, 0x1, R2 ;  /* 0x0000000131008824 */ /* 0x000fe400078e0202 */
[----:B------:R-:W-:-:S05]  /*ae40*/  @!P0 VIADD R2, R2, 0x80 ;  /* 0x0000008002028836 */ /* 0x000fca0000000000 */
[----:B------:R-:W-:-:S13]  /*ae50*/  ISETP.GE.AND P6, PT, R2, R48, PT ;  /* 0x000000300200720c */ /* 0x000fda0003fc6270 */
[----:B------:R-:W-:Y:S01]  /*ae60*/  @!P6 IMAD.IADD R3, R49, 0x1, R2 ;  /* 0x000000013103e824 */ /* 0x000fe200078e0202 */
[----:B------:R-:W0:Y:S01]  /*ae70*/  @!P6 LDC.64 R4, c[0x0][0x220] ;  /* 0x00008800ff04eb82 */ /* 0x000e220000000a00 */
[----:B------:R-:W-:-:S05]  /*ae80*/  @!P6 VIADD R2, R2, 0x80 ;  /* 0x000000800202e836 */ /* 0x000fca0000000000 */
[C---:B------:R-:W-:Y:S02]  /*ae90*/  ISETP.GE.AND P5, PT, R2.reuse, R48, PT ;  /* 0x000000300200720c */ /* 0x040fe40003fa6270 */
[----:B------:R-:W1:Y:S11]  /*aea0*/  @!P6 LDC.64 R6, c[0x0][0x228] ;  /* 0x00008a00ff06eb82 */ /* 0x000e760000000a00 */
[----:B------:R-:W-:Y:S01]  /*aeb0*/  @!P5 IMAD.IADD R35, R49, 0x1, R2 ;  /* 0x000000013123d824 */ /* 0x000fe200078e0202 */
[----:B------:R-:W2:Y:S01]  /*aec0*/  @!P5 LDC.64 R8, c[0x0][0x220] ;  /* 0x00008800ff08db82 */ /* 0x000ea20000000a00 */
[----:B------:R-:W-:-:S02]  /*aed0*/  @!P5 VIADD R2, R2, 0x80 ;  /* 0x000000800202d836 */ /* 0x000fc40000000000 */
[----:B0-----:R-:W-:-:S03]  /*aee0*/  @!P6 IMAD.WIDE.U32 R4, R3, 0x8, R4 ;  /* 0x000000080304e825 */ /* 0x001fc600078e0004 */
[----:B------:R-:W-:Y:S02]  /*aef0*/  ISETP.GE.AND P4, PT, R2, R48, PT ;  /* 0x000000300200720c */ /* 0x000fe40003f86270 */
[----:B------:R-:W0:Y:S01]  /*af00*/  @!P5 LDC.64 R10, c[0x0][0x228] ;  /* 0x00008a00ff0adb82 */ /* 0x000e220000000a00 */
[----:B------:R-:W5:Y:S01]  /*af10*/  @!P6 LDG.E.64 R12, desc[UR4][R4.64] ;  /* 0x00000004040ce981 */ /* 0x000f62000c1e1b00 */
[----:B-1----:R-:W-:-:S05]  /*af20*/  @!P6 IMAD.WIDE.U32 R6, R3, 0x8, R6 ;  /* 0x000000080306e825 */ /* 0x002fca00078e0006 */
[----:B------:R1:W5:Y:S04]  /*af30*/  @!P6 LDG.E.64 R14, desc[UR4][R6.64] ;  /* 0x00000004060ee981 */ /* 0x000368000c1e1b00 */
[----:B------:R-:W-:Y:S01]  /*af40*/  @!P4 IMAD.IADD R39, R49, 0x1, R2 ;  /* 0x000000013127c824 */ /* 0x000fe200078e0202 */
[----:B------:R-:W3:Y:S01]  /*af50*/  @!P4 LDC.64 R16, c[0x0][0x220] ;  /* 0x00008800ff10cb82 */ /* 0x000ee20000000a00 */
[----:B------:R-:W-:-:S05]  /*af60*/  @!P4 VIADD R2, R2, 0x80 ;  /* 0x000000800202c836 */ /* 0x000fca0000000000 */
[----:B------:R-:W-:Y:S02]  /*af70*/  ISETP.GE.AND P3, PT, R2, R48, PT ;  /* 0x000000300200720c */ /* 0x000fe40003f66270 */
[----:B------:R-:W4:Y:S01]  /*af80*/  @!P4 LDC.64 R18, c[0x0][0x228] ;  /* 0x00008a00ff12cb82 */ /* 0x000f220000000a00 */
[----:B--2---:R-:W-:-:S07]  /*af90*/  @!P5 IMAD.WIDE.U32 R32, R35, 0x8, R8 ;  /* 0x000000082320d825 */ /* 0x004fce00078e0008 */
[----:B-1----:R-:W1:Y:S03]  /*afa0*/  @!P0 LDC.64 R6, c[0x0][0x220] ;  /* 0x00008800ff068b82 */ /* 0x002e660000000a00 */
[----:B------:R-:W-:Y:S02]  /*afb0*/  @!P3 IMAD.IADD R43, R49, 0x1, R2 ;  /* 0x00000001312bb824 */ /* 0x000fe400078e0202 */
[----:B------:R-:W-:-:S03]  /*afc0*/  @!P3 VIADD R2, R2, 0x80 ;  /* 0x000000800202b836 */ /* 0x000fc60000000000 */
[----:B------:R-:W2:Y:S02]  /*afd0*/  @!P3 LDC.64 R26, c[0x0][0x220] ;  /* 0x00008800ff1abb82 */ /* 0x000ea40000000a00 */
[----:B------:R-:W-:-:S06]  /*afe0*/  ISETP.GE.AND P2, PT, R2, R48, PT ;  /* 0x000000300200720c */ /* 0x000fcc0003f46270 */
[----:B------:R-:W1:Y:S07]  /*aff0*/  @!P3 LDC.64 R28, c[0x0][0x228] ;  /* 0x00008a00ff1cbb82 */ /* 0x000e6e0000000a00 */
[----:B------:R-:W-:Y:S01]  /*b000*/  @!P2 IMAD.IADD R55, R49, 0x1, R2 ;  /* 0x000000013137a824 */ /* 0x000fe200078e0202 */
[----:B------:R-:W1:Y:S01]  /*b010*/  @!P2 LDC.64 R30, c[0x0][0x220] ;  /* 0x00008800ff1eab82 */ /* 0x000e620000000a00 */
[----:B------:R-:W-:-:S05]  /*b020*/  @!P2 VIADD R2, R2, 0x80 ;  /* 0x000000800202a836 */ /* 0x000fca0000000000 */
[----:B------:R-:W-:Y:S01]  /*b030*/  ISETP.GE.AND P1, PT, R2, R48, PT ;  /* 0x000000300200720c */ /* 0x000fe20003f26270 */
[----:B0-----:R-:W-:Y:S01]  /*b040*/  @!P5 IMAD.WIDE.U32 R34, R35, 0x8, R10 ;  /* 0x000000082322d825 */ /* 0x001fe200078e000a */
[----:B------:R-:W0:Y:S08]  /*b050*/  @!P2 LDC.64 R46, c[0x0][0x228] ;  /* 0x00008a00ff2eab82 */ /* 0x000e300000000a00 */
[----:B------:R-:W0:Y:S03]  /*b060*/  @!P0 LDC.64 R4, c[0x0][0x228] ;  /* 0x00008a00ff048b82 */ /* 0x000e260000000a00 */
[----:B------:R-:W-:-:S02]  /*b070*/  @!P1 IMAD.IADD R3, R49, 0x1, R2 ;  /* 0x0000000131039824 */ /* 0x000fc400078e0202 */
[----:B------:R-:W-:-:S03]  /*b080*/  @!P1 VIADD R2, R2, 0x80 ;  /* 0x0000008002029836 */ /* 0x000fc60000000000 */
[----:B------:R-:W0:Y:S02]  /*b090*/  @!P1 LDC.64 R50, c[0x0][0x220] ;  /* 0x00008800ff329b82 */ /* 0x000e240000000a00 */
[----:B------:R-:W-:-:S06]  /*b0a0*/  ISETP.GE.AND P6, PT, R2, R48, PT ;  /* 0x000000300200720c */ /* 0x000fcc0003fc6270 */
[----:B------:R-:W0:Y:S08]  /*b0b0*/  @!P1 LDC.64 R52, c[0x0][0x228] ;  /* 0x00008a00ff349b82 */ /* 0x000e300000000a00 */
[----:B------:R-:W0:Y:S08]  /*b0c0*/  @!P6 LDC.64 R10, c[0x0][0x220] ;  /* 0x00008800ff0aeb82 */ /* 0x000e300000000a00 */
[----:B------:R-:W0:Y:S01]  /*b0d0*/  @!P6 LDC.64 R8, c[0x0][0x228] ;  /* 0x00008a00ff08eb82 */ /* 0x000e220000000a00 */
[----:B---3--:R-:W-:-:S04]  /*b0e0*/  @!P4 IMAD.WIDE.U32 R36, R39, 0x8, R16 ;  /* 0x000000082724c825 */ /* 0x008fc800078e0010 */
[----:B----4-:R-:W-:Y:S01]  /*b0f0*/  @!P4 IMAD.WIDE.U32 R38, R39, 0x8, R18 ;  /* 0x000000082726c825 */ /* 0x010fe200078e0012 */
[----:B------:R-:W-:Y:S02]  /*b100*/  CS2R R18, SRZ ;  /* 0x0000000000127805 */ /* 0x000fe4000001ff00 */
[----:B------:R-:W-:Y:S02]  /*b110*/  CS2R R16, SRZ ;  /* 0x0000000000107805 */ /* 0x000fe4000001ff00 */
[----:B------:R-:W-:Y:S01]  /*b120*/  CS2R R20, SRZ ;  /* 0x0000000000147805 */ /* 0x000fe2000001ff00 */
[C---:B--2---:R-:W-:Y:S01]  /*b130*/  @!P3 IMAD.WIDE.U32 R40, R43.reuse, 0x8, R26 ;  /* 0x000000082b28b825 */ /* 0x044fe200078e001a */
[----:B------:R-:W-:Y:S02]  /*b140*/  CS2R R22, SRZ ;  /* 0x0000000000167805 */ /* 0x000fe4000001ff00 */
[----:B------:R-:W-:Y:S02]  /*b150*/  CS2R R24, SRZ ;  /* 0x0000000000187805 */ /* 0x000fe4000001ff00 */
[----:B------:R-:W-:Y:S01]  /*b160*/  CS2R R26, SRZ ;  /* 0x00000000001a7805 */ /* 0x000fe2000001ff00 */
[----:B------:R2:W5:Y:S01]  /*b170*/  @!P5 LDG.E.64 R18, desc[UR4][R34.64] ;  /* 0x000000042212d981 */ /* 0x000562000c1e1b00 */
[----:B-1----:R-:W-:Y:S01]  /*b180*/  @!P3 IMAD.WIDE.U32 R42, R43, 0x8, R28 ;  /* 0x000000082b2ab825 */ /* 0x002fe200078e001c */
[----:B------:R-:W-:-:S02]  /*b190*/  CS2R R28, SRZ ;  /* 0x00000000001c7805 */ /* 0x000fc4000001ff00 */
[----:B------:R1:W5:Y:S01]  /*b1a0*/  @!P5 LDG.E.64 R16, desc[UR4][R32.64] ;  /* 0x000000042010d981 */ /* 0x000362000c1e1b00 */
[----:B------:R-:W-:-:S03]  /*b1b0*/  @!P2 IMAD.WIDE.U32 R44, R55, 0x8, R30 ;  /* 0x00000008372ca825 */ /* 0x000fc600078e001e */
[----:B------:R3:W5:Y:S01]  /*b1c0*/  @!P4 LDG.E.64 R20, desc[UR4][R36.64] ;  /* 0x000000042414c981 */ /* 0x000762000c1e1b00 */
[----:B--2---:R-:W-:Y:S01]  /*b1d0*/  @!P6 IMAD.IADD R35, R49, 0x1, R2 ;  /* 0x000000013123e824 */ /* 0x004fe200078e0202 */
[----:B------:R-:W-:Y:S02]  /*b1e0*/  CS2R R30, SRZ ;  /* 0x00000000001e7805 */ /* 0x000fe4000001ff00 */
[----:B------:R2:W5:Y:S01]  /*b1f0*/  @!P4 LDG.E.64 R22, desc[UR4][R38.64] ;  /* 0x000000042616c981 */ /* 0x000562000c1e1b00 */
[C---:B0-----:R-:W-:Y:S01]  /*b200*/  @!P6 IMAD.WIDE.U32 R10, R35.reuse, 0x8, R10 ;  /* 0x00000008230ae825 */ /* 0x041fe200078e000a */
[----:B-1----:R-:W-:Y:S02]  /*b210*/  CS2R R32, SRZ ;  /* 0x0000000000207805 */ /* 0x002fe4000001ff00 */
[----:B------:R0:W5:Y:S01]  /*b220*/  @!P3 LDG.E.64 R24, desc[UR4][R40.64] ;  /* 0x000000042818b981 */ /* 0x000162000c1e1b00 */
[----:B------:R-:W-:Y:S01]  /*b230*/  @!P6 IMAD.WIDE.U32 R8, R35, 0x8, R8 ;  /* 0x000000082308e825 */ /* 0x000fe200078e0008 */
[----:B------:R-:W-:-:S02]  /*b240*/  CS2R R34, SRZ ;  /* 0x0000000000227805 */ /* 0x000fc4000001ff00 */
[----:B------:R1:W5:Y:S01]  /*b250*/  @!P3 LDG.E.64 R26, desc[UR4][R42.64] ;  /* 0x000000042a1ab981 */ /* 0x000362000c1e1b00 */
[----:B---3--:R-:W-:Y:S02]  /*b260*/  CS2R R36, SRZ ;  /* 0x0000000000247805 */ /* 0x008fe4000001ff00 */
[----:B--2---:R-:W-:Y:S01]  /*b270*/  CS2R R38, SRZ ;  /* 0x0000000000267805 */ /* 0x004fe2000001ff00 */
[----:B------:R-:W-:Y:S01]  /*b280*/  @!P2 IMAD.WIDE.U32 R46, R55, 0x8, R46 ;  /* 0x00000008372ea825 */ /* 0x000fe200078e002e */
[----:B------:R2:W5:Y:S01]  /*b290*/  @!P2 LDG.E.64 R28, desc[UR4][R44.64] ;  /* 0x000000042c1ca981 */ /* 0x000562000c1e1b00 */
[----:B0-----:R-:W-:Y:S02]  /*b2a0*/  CS2R R40, SRZ ;  /* 0x0000000000287805 */ /* 0x001fe4000001ff00 */
[----:B------:R-:W-:Y:S01]  /*b2b0*/  @!P1 IMAD.WIDE.U32 R50, R3, 0x8, R50 ;  /* 0x0000000803329825 */ /* 0x000fe200078e0032 */
[----:B------:R2:W5:Y:S01]  /*b2c0*/  @!P2 LDG.E.64 R30, desc[UR4][R46.64] ;  /* 0x000000042e1ea981 */ /* 0x000562000c1e1b00 */
[----:B-1----:R-:W-:-:S02]  /*b2d0*/  CS2R R42, SRZ ;  /* 0x00000000002a7805 */ /* 0x002fc4000001ff00 */
[----:B------:R-:W-:Y:S01]  /*b2e0*/  @!P1 IMAD.WIDE.U32 R52, R3, 0x8, R52 ;  /* 0x0000000803349825 */ /* 0x000fe200078e0034 */
[----:B------:R2:W5:Y:S03]  /*b2f0*/  @!P1 LDG.E.64 R32, desc[UR4][R50.64] ;  /* 0x0000000432209981 */ /* 0x000566000c1e1b00 */
[C---:B------:R-:W-:Y:S01]  /*b300*/  @!P0 IMAD.WIDE.U32 R6, R0.reuse, 0x8, R6 ;  /* 0x0000000800068825 */ /* 0x040fe200078e0006 */
[----:B------:R2:W5:Y:S03]  /*b310*/  @!P1 LDG.E.64 R34, desc[UR4][R52.64] ;  /* 0x0000000434229981 */ /* 0x000566000c1e1b00 */
[----:B------:R-:W-:Y:S01]  /*b320*/  @!P0 IMAD.WIDE.U32 R4, R0, 0x8, R4 ;  /* 0x0000000800048825 */ /* 0x000fe200078e0004 */
[----:B------:R2:W5:Y:S04]  /*b330*/  @!P6 LDG.E.64 R36, desc[UR4][R10.64] ;  /* 0x000000040a24e981 */ /* 0x000568000c1e1b00 */
[----:B------:R2:W5:Y:S04]  /*b340*/  @!P6 LDG.E.64 R38, desc[UR4][R8.64] ;  /* 0x000000040826e981 */ /* 0x000568000c1e1b00 */
[----:B------:R2:W5:Y:S04]  /*b350*/  @!P0 LDG.E.64 R40, desc[UR4][R6.64] ;  /* 0x0000000406288981 */ /* 0x000568000c1e1b00 */
[----:B------:R2:W5:Y:S01]  /*b360*/  @!P0 LDG.E.64 R42, desc[UR4][R4.64] ;  /* 0x00000004042a8981 */ /* 0x000562000c1e1b00 */
[----:B------:R-:W-:Y:S04]  /*b370*/  BSSY B1, `(.L_x_13664) ;  /* 0x0000156000017945 */ /* 0x000fe80003800000 */
[----:B------:R-:W-:Y:S05]  /*b380*/  @P0 BRA `(.L_x_13665) ;  /* 0x0000001400500947 */ /* 0x000fea0003800000 */
[----:B-----5:R-:W-:-:S14]  /*b390*/  DSETP.NEU.AND P0, PT, R42, RZ, PT ;  /* 0x000000ff2a00722a */ /* 0x020fdc0003f0d000 */
[----:B------:R-:W-:Y:S05]  /*b3a0*/  @P0 BRA `(.L_x_13666) ;  /* 0x0000000000640947 */ /* 0x000fea0003800000 */
[----:B------:R-:W2:Y:S01]  /*b3b0*/  MUFU.RCP64H R3, R43 ;  /* 0x0000002b00037308 */ /* 0x000ea20000001800 */
[----:B------:R-:W-:Y:S01]  /*b3c0*/  IMAD.MOV.U32 R2, RZ, RZ, 0x1 ;  /* 0x00000001ff027424 */ /* 0x000fe200078e00ff */
[----:B------:R-:W-:Y:S01]  /*b3d0*/  FSETP.GEU.AND P1, PT, |R41|, 6.5827683646048100446e-37, PT ;  /* 0x036000002900780b */ /* 0x000fe20003f2e200 */
[----:B------:R-:W-:Y:S04]  /*b3e0*/  BSSY B2, `(.L_x_13667) ;  /* 0x0000012000027945 */ /* 0x000fe80003800000 */
[----:B--2---:R-:W-:-:S08]  /*b3f0*/  DFMA R4, R2, -R42, 1 ;  /* 0x3ff000000204742b */ /* 0x004fd0000000082a */
        /* <DEDUP_REMOVED lines=16> */
.L_x_13668:
[----:B------:R-:W-:Y:S05]  /*b500*/  BSYNC B2 ;  /* 0x0000000000027941 */ /* 0x000fea0003800000 */
.L_x_13667:
[----:B------:R-:W-:Y:S02]  /*b510*/  IMAD.MOV.U32 R40, RZ, RZ, R2 ;  /* 0x000000ffff287224 */ /* 0x000fe400078e0002 */
[----:B------:R-:W-:Y:S01]  /*b520*/  IMAD.MOV.U32 R41, RZ, RZ, R3 ;  /* 0x000000ffff297224 */ /* 0x000fe200078e0003 */
[----:B------:R-:W-:Y:S06]  /*b530*/  BRA `(.L_x_13665) ;  /* 0x0000001000e47947 */ /* 0x000fec0003800000 */
.L_x_13666:
[----:B------:R-:W-:Y:S01]  /*b540*/  LOP3.LUT R3, R43, 0x7fffffff, RZ, 0xc0, !PT ;  /* 0x7fffffff2b037812 */ /* 0x000fe200078ec0ff */
[----:B------:R-:W-:Y:S01]  /*b550*/  BSSY B0, `(.L_x_13669) ;  /* 0x00000f9000007945 */ /* 0x000fe20003800000 */
[----:B--2---:R-:W-:Y:S01]  /*b560*/  LOP3.LUT R5, R41, 0x7fffffff, RZ, 0xc0, !PT ;  /* 0x7fffffff29057812 */ /* 0x004fe200078ec0ff */
        /* <DEDUP_REMOVED lines=35> */
.L_x_13674:
        /* <DEDUP_REMOVED lines=12> */
.L_x_13673:
[----:B------:R-:W-:Y:S05]  /*b860*/  BSYNC B2 ;  /* 0x0000000000027941 */ /* 0x000fea0003800000 */
.L_x_13672:
        /* <DEDUP_REMOVED lines=12> */
.L_x_13680:
        /* <DEDUP_REMOVED lines=33> */
.L_x_13679:
[----:B------:R-:W-:Y:S02]  /*bb40*/  IMAD.MOV.U32 R9, RZ, RZ, R7 ;  /* 0x000000ffff097224 */ /* 0x000fe400078e0007 */
[----:B------:R-:W-:-:S07]  /*bb50*/  IMAD.MOV.U32 R7, RZ, RZ, R8 ;  /* 0x000000ffff077224 */ /* 0x000fce00078e0008 */
.L_x_13678:
[----:B------:R-:W-:Y:S05]  /*bb60*/  BSYNC B3 ;  /* 0x0000000000037941 */ /* 0x000fea0003800000 */
.L_x_13677:
[----:B------:R-:W-:-:S13]  /*bb70*/  ISETP.GE.U32.AND P0, PT, R10, 0xc, PT ;  /* 0x0000000c0a00780c */ /* 0x000fda0003f06070 */
[----:B------:R-:W-:Y:S05]  /*bb80*/  @!P0 BRA `(.L_x_13676) ;  /* 0x0000000400dc8947 */ /* 0x000fea0003800000 */
[----:B------:R-:W-:Y:S01]  /*bb90*/  BSSY B3, `(.L_x_13681) ;  /* 0x0000075000037945 */ /* 0x000fe20003800000 */
[----:B------:R-:W-:-:S07]  /*bba0*/  VIADD R5, R5, 0x10 ;  /* 0x0000001005057836 */ /* 0x000fce0000000000 */
.L_x_13682:
        /* <DEDUP_REMOVED lines=116> */
.L_x_13681:
[----:B------:R-:W-:-:S07]  /*c2f0*/  IMAD.MOV.U32 R9, RZ, RZ, R6 ;  /* 0x000000ffff097224 */ /* 0x000fce00078e0006 */
.L_x_13676:
[----:B------:R-:W-:Y:S05]  /*c300*/  BSYNC B2 ;  /* 0x0000000000027941 */ /* 0x000fea0003800000 */
.L_x_13675:
        /* <DEDUP_REMOVED lines=20> */
.L_x_13684:
[----:B------:R-:W-:Y:S05]  /*c450*/  BSYNC B2 ;  /* 0x0000000000027941 */ /* 0x000fea0003800000 */
.L_x_13683:
[----:B------:R-:W-:Y:S01]  /*c460*/  LOP3.LUT R47, R47, 0x80000000, R41, 0xb8, !PT ;  /* 0x800000002f2f7812 */ /* 0x000fe200078eb829 */
[----:B------:R-:W-:Y:S06]  /*c470*/  BRA `(.L_x_13671) ;  /* 0x0000000000187947 */ /* 0x000fec0003800000 */
.L_x_13670:
[----:B------:R-:W-:-:S06]  /*c480*/  DSETP.GTU.AND P0, PT, R2, +INF , PT ;  /* 0x7ff000000200742a */ /* 0x000fcc0003f0c000 */
[----:B------:R-:W-:-:S14]  /*c490*/  DSETP.LE.AND P0, PT, R4, +INF , !P0 ;  /* 0x7ff000000400742a */ /* 0x000fdc0004703000 */
[----:B------:R-:W-:Y:S02]  /*c4a0*/  @P0 DSETP.NEU.AND P1, PT, R4, +INF , PT ;  /* 0x7ff000000400042a */ /* 0x000fe40003f2d000 */
[----:B------:R-:W-:-:S06]  /*c4b0*/  @!P0 DADD R46, R42, R40 ;  /* 0x000000002a2e8229 */ /* 0x000fcc0000000028 */
[----:B------:R-:W-:Y:S02]  /*c4c0*/  @P0 FSEL R46, R40, RZ, P1 ;  /* 0x000000ff282e0208 */ /* 0x000fe40000800000 */
[----:B------:R-:W-:-:S07]  /*c4d0*/  @P0 FSEL R47, R41, -QNAN , P1 ;  /* 0xfff80000292f0808 */ /* 0x000fce0000800000 */
.L_x_13671:
[----:B------:R-:W-:Y:S05]  /*c4e0*/  BSYNC B0 ;  /* 0x0000000000007941 */ /* 0x000fea0003800000 */
.L_x_13669:
        /* <DEDUP_REMOVED lines=22> */
.L_x_13686:
[----:B------:R-:W-:Y:S05]  /*c650*/  BSYNC B2 ;  /* 0x0000000000027941 */ /* 0x000fea0003800000 */
.L_x_13685:
        /* <DEDUP_REMOVED lines=29> */
.L_x_13689:
[----:B------:R-:W-:Y:S05]  /*c830*/  BSYNC B2 ;  /* 0x0000000000027941 */ /* 0x000fea0003800000 */
.L_x_13688:
[----:B------:R-:W-:Y:S01]  /*c840*/  LOP3.LUT R41, RZ, 0x80000000, R3, 0xb8, !PT ;  /* 0x80000000ff297812 */ /* 0x000fe200078eb803 */
[----:B------:R-:W-:Y:S01]  /*c850*/  IMAD.MOV.U32 R40, RZ, RZ, RZ ;  /* 0x000000ffff287224 */ /* 0x000fe200078e00ff */
[----:B------:R-:W-:Y:S06]  /*c860*/  BRA `(.L_x_13665) ;  /* 0x0000000000187947 */ /* 0x000fec0003800000 */
.L_x_13687:
[----:B------:R-:W0:Y:S02]  /*c870*/  FRND.F64.FLOOR R2, R8 ;  /* 0x0000000800027313 */ /* 0x000e240000305800 */
[----:B0-----:R-:W-:Y:S02]  /*c880*/  DADD R4, R8, -R2 ;  /* 0x0000000008047229 */ /* 0x001fe40000000802 */
[----:B------:R-:W-:-:S06]  /*c890*/  DADD R6, R2, 1 ;  /* 0x3ff0000002067429 */ /* 0x000fcc0000000000 */
[----:B------:R-:W-:-:S06]  /*c8a0*/  DSETP.GT.AND P0, PT, R4, 0.5, PT ;  /* 0x3fe000000400742a */ /* 0x000fcc0003f04000 */
[----:B------:R-:W-:Y:S02]  /*c8b0*/  FSEL R40, R6, R2, P0 ;  /* 0x0000000206287208 */ /* 0x000fe40000000000 */
[----:B------:R-:W-:-:S07]  /*c8c0*/  FSEL R41, R7, R3, P0 ;  /* 0x0000000307297208 */ /* 0x000fce0000000000 */
.L_x_13665:
[----:B------:R-:W-:Y:S05]  /*c8d0*/  BSYNC B1 ;  /* 0x0000000000017941 */ /* 0x000fea0003800000 */
.L_x_13664:
[----:B------:R-:W0:Y:S01]  /*c8e0*/  S2R R3, SR_TID.X ;  /* 0x0000000000037919 */ /* 0x000e220000002100 */
[----:B------:R-:W-:Y:S01]  /*c8f0*/  BSSY B1, `(.L_x_13690) ;  /* 0x000015a000017945 */ /* 0x000fe20003800000 */
[----:B0-----:R-:W-:-:S05]  /*c900*/  VIADD R3, R3, 0x80 ;  /* 0x0000008003037836 */ /* 0x001fca0000000000 */
[----:B------:R-:W-:-:S13]  /*c910*/  ISETP.GE.AND P0, PT, R3, R48, PT ;  /* 0x000000300300720c */ /* 0x000fda0003f06270 */
        /* <DEDUP_REMOVED lines=24> */
.L_x_13694:
[----:B------:R-:W-:Y:S05]  /*caa0*/  BSYNC B2 ;  /* 0x0000000000027941 */ /* 0x000fea0003800000 */
.L_x_13693:
[----:B------:R-:W-:Y:S02]  /*cab0*/  IMAD.MOV.U32 R12, RZ, RZ, R2 ;  /* 0x000000ffff0c7224 */ /* 0x000fe400078e0002 */
[----:B------:R-:W-:Y:S01]  /*cac0*/  IMAD.MOV.U32 R13, RZ, RZ, R3 ;  /* 0x000000ffff0d7224 */ /* 0x000fe200078e0003 */
[----:B------:R-:W-:Y:S06]  /*cad0*/  BRA `(.L_x_13691) ;  /* 0x0000001000ec7947 */ /* 0x000fec0003800000 */
.L_x_13692:
        /* <DEDUP_REMOVED lines=38> */
.L_x_13701:
        /* <DEDUP_REMOVED lines=12> */
.L_x_13700:
[----:B------:R-:W-:-:S07]  /*ce00*/  IMAD.MOV.U32 R0, RZ, RZ, R7 ;  /* 0x000000ffff007224 */ /* 0x000fce00078e0007 */
.L_x_13699:
[----:B------:R-:W-:Y:S05]  /*ce10*/  BSYNC B2 ;  /* 0x0000000000027941 */ /* 0x000fea0003800000 */
.L_x_13698:
        /* <DEDUP_REMOVED lines=12> */
.L_x_13706:
        /* <DEDUP_REMOVED lines=33> */
.L_x_13705:
[----:B------:R-:W-:Y:S05]  /*d0f0*/  BSYNC B3 ;  /* 0x0000000000037941 */ /* 0x000fea0003800000 */
.L_x_13704:
[----:B------:R-:W-:-:S13]  /*d100*/  ISETP.GE.U32.AND P0, PT, R10, 0xc, PT ;  /* 0x0000000c0a00780c */ /* 0x000fda0003f06070 */
[----:B------:R-:W-:Y:S05]  /*d110*/  @!P0 BRA `(.L_x_13703) ;  /* 0x0000000400dc8947 */ /* 0x000fea0003800000 */
[----:B------:R-:W-:Y:S01]  /*d120*/  BSSY B3, `(.L_x_13707) ;  /* 0x0000075000037945 */ /* 0x000fe20003800000 */
[----:B------:R-:W-:-:S07]  /*d130*/  VIADD R0, R6, 0x10 ;  /* 0x0000001006007836 */ /* 0x000fce0000000000 */
.L_x_13708:
        /* <DEDUP_REMOVED lines=116> */
.L_x_13707:
[----:B------:R-:W-:-:S07]  /*d880*/  IMAD.MOV.U32 R0, RZ, RZ, R6 ;  /* 0x000000ffff007224 */ /* 0x000fce00078e0006 */
.L_x_13703:
[----:B------:R-:W-:Y:S05]  /*d890*/  BSYNC B2 ;  /* 0x0000000000027941 */ /* 0x000fea0003800000 */
.L_x_13702:
        /* <DEDUP_REMOVED lines=21> */
.L_x_13710:
[----:B------:R-:W-:Y:S05]  /*d9f0*/  BSYNC B2 ;  /* 0x0000000000027941 */ /* 0x000fea0003800000 */
.L_x_13709:
[----:B------:R-:W-:Y:S02]  /*da00*/  IMAD.MOV.U32 R43, RZ, RZ, R7 ;  /* 0x000000ffff2b7224 */ /* 0x000fe400078e0007 */
[----:B------:R-:W-:-:S03]  /*da10*/  IMAD.MOV.U32 R42, RZ, RZ, R2 ;  /* 0x000000ffff2a7224 */ /* 0x000fc600078e0002 */
[----:B------:R-:W-:Y:S01]  /*da20*/  LOP3.LUT R43, R43, 0x80000000, R13, 0xb8, !PT ;  /* 0x800000002b2b7812 */ /* 0x000fe200078eb80d */
[----:B------:R-:W-:Y:S06]  /*da30*/  BRA `(.L_x_13697) ;  /* 0x0000000000187947 */ /* 0x000fec0003800000 */
.L_x_13696:
[----:B------:R-:W-:-:S06]  /*da40*/  DSETP.GTU.AND P0, PT, R2, +INF , PT ;  /* 0x7ff000000200742a */ /* 0x000fcc0003f0c000 */
[----:B------:R-:W-:-:S14]  /*da50*/  DSETP.LE.AND P0, PT, R6, +INF , !P0 ;  /* 0x7ff000000600742a */ /* 0x000fdc0004703000 */
[----:B------:R-:W-:Y:S02]  /*da60*/  @P0 DSETP.NEU.AND P1, PT, R6, +INF , PT ;  /* 0x7ff000000600042a */ /* 0x000fe40003f2d000 */
[----:B------:R-:W-:-:S06]  /*da70*/  @!P0 DADD R42, R14, R12 ;  /* 0x000000000e2a8229 */ /* 0x000fcc000000000c */
[----:B------:R-:W-:Y:S02]  /*da80*/  @P0 FSEL R42, R12, RZ, P1 ;  /* 0x000000ff0c2a0208 */ /* 0x000fe40000800000 */
[----:B------:R-:W-:-:S07]  /*da90*/  @P0 FSEL R43, R13, -QNAN , P1 ;  /* 0xfff800000d2b0808 */ /* 0x000fce0000800000 */
.L_x_13697:
[----:B------:R-:W-:Y:S05]  /*daa0*/  BSYNC B0 ;  /* 0x0000000000007941 */ /* 0x000fea0003800000 */
.L_x_13695:
        /* <DEDUP_REMOVED lines=22> */
.L_x_13712:
[----:B------:R-:W-:Y:S05]  /*dc10*/  BSYNC B2 ;  /* 0x0000000000027941 */ /* 0x000fea0003800000 */
.L_x_13711:
        /* <DEDUP_REMOVED lines=29> */
.L_x_13715:
[----:B------:R-:W-:Y:S05]  /*ddf0*/  BSYNC B2 ;  /* 0x0000000000027941 */ /* 0x000fea0003800000 */
.L_x_13714:
[----:B------:R-:W-:Y:S01]  /*de00*/  LOP3.LUT R13, RZ, 0x80000000, R3, 0xb8, !PT ;  /* 0x80000000ff0d7812 */ /* 0x000fe200078eb803 */
[----:B------:R-:W-:Y:S01]  /*de10*/  IMAD.MOV.U32 R12, RZ, RZ, RZ ;  /* 0x000000ffff0c7224 */ /* 0x000fe200078e00ff */
[----:B------:R-:W-:Y:S06]  /*de20*/  BRA `(.L_x_13691) ;  /* 0x0000000000187947 */ /* 0x000fec0003800000 */
.L_x_13713:
[----:B------:R-:W0:Y:S02]  /*de30*/  FRND.F64.FLOOR R2, R8 ;  /* 0x0000000800027313 */ /* 0x000e240000305800 */
[----:B0-----:R-:W-:Y:S02]  /*de40*/  DADD R4, R8, -R2 ;  /* 0x0000000008047229 */ /* 0x001fe40000000802 */
[----:B------:R-:W-:-:S06]  /*de50*/  DADD R6, R2, 1 ;  /* 0x3ff0000002067429 */ /* 0x000fcc0000000000 */
[----:B------:R-:W-:-:S06]  /*de60*/  DSETP.GT.AND P0, PT, R4, 0.5, PT ;  /* 0x3fe000000400742a */ /* 0x000fcc0003f04000 */
[----:B------:R-:W-:Y:S02]  /*de70*/  FSEL R12, R6, R2, P0 ;  /* 0x00000002060c7208 */ /* 0x000fe40000000000 */
[----:B------:R-:W-:-:S07]  /*de80*/  FSEL R13, R7, R3, P0 ;  /* 0x00000003070d7208 */ /* 0x000fce0000000000 */
.L_x_13691:
[----:B------:R-:W-:Y:S05]  /*de90*/  BSYNC B1 ;  /* 0x0000000000017941 */ /* 0x000fea0003800000 */
.L_x_13690:
        /* <DEDUP_REMOVED lines=28> */
.L_x_13720:
[----:B------:R-:W-:Y:S05]  /*e060*/  BSYNC B2 ;  /* 0x0000000000027941 */ /* 0x000fea0003800000 */
.L_x_13719:
[----:B------:R-:W-:Y:S02]  /*e070*/  IMAD.MOV.U32 R14, RZ, RZ, R2 ;  /* 0x000000ffff0e7224 */ /* 0x000fe400078e0002 */
[----:B------:R-:W-:Y:S01]  /*e080*/  IMAD.MOV.U32 R15, RZ, RZ, R3 ;  /* 0x000000ffff0f7224 */ /* 0x000fe200078e0003 */
[----:B------:R-:W-:Y:S06]  /*e090*/  BRA `(.L_x_13717) ;  /* 0x0000001000ec7947 */ /* 0x000fec0003800000 */
.L_x_13718:
        /* <DEDUP_REMOVED lines=38> */
.L_x_13727:
        /* <DEDUP_REMOVED lines=12> */
.L_x_13726:
[----:B------:R-:W-:-:S07]  /*e3c0*/  IMAD.MOV.U32 R0, RZ, RZ, R7 ;  /* 0x000000ffff007224 */ /* 0x000fce00078e0007 */
.L_x_13725:
[----:B------:R-:W-:Y:S05]  /*e3d0*/  BSYNC B2 ;  /* 0x0000000000027941 */ /* 0x000fea0003800000 */
.L_x_13724:
        /* <DEDUP_REMOVED lines=12> */
.L_x_13732:
        /* <DEDUP_REMOVED lines=33> */
.L_x_13731:
[----:B------:R-:W-:Y:S05]  /*e6b0*/  BSYNC B3 ;  /* 0x0000000000037941 */ /* 0x000fea0003800000 */
.L_x_13730:
[----:B------:R-:W-:-:S13]  /*e6c0*/  ISETP.GE.U32.AND P0, PT, R10, 0xc, PT ;  /* 0x0000000c0a00780c */ /* 0x000fda0003f06070 */
[----:B------:R-:W-:Y:S05]  /*e6d0*/  @!P0 BRA `(.L_x_13729) ;  /* 0x0000000400dc8947 */ /* 0x000fea0003800000 */
[----:B------:R-:W-:Y:S01]  /*e6e0*/  BSSY B3, `(.L_x_13733) ;  /* 0x0000075000037945 */ /* 0x000fe20003800000 */
[----:B------:R-:W-:-:S07]  /*e6f0*/  VIADD R0, R6, 0x10 ;  /* 0x0000001006007836 */ /* 0x000fce0000000000 */
.L_x_13734:
        /* <DEDUP_REMOVED lines=116> */
.L_x_13733:
[----:B------:R-:W-:-:S07]  /*ee40*/  IMAD.MOV.U32 R0, RZ, RZ, R6 ;  /* 0x000000ffff007224 */ /* 0x000fce00078e0006 */
.L_x_13729:
[----:B------:R-:W-:Y:S05]  /*ee50*/  BSYNC B2 ;  /* 0x0000000000027941 */ /* 0x000fea0003800000 */
.L_x_13728:
        /* <DEDUP_REMOVED lines=21> */
.L_x_13736:
[----:B------:R-:W-:Y:S05]  /*efb0*/  BSYNC B2 ;  /* 0x0000000000027941 */ /* 0x000fea0003800000 */
.L_x_13735:
[----:B------:R-:W-:Y:S02]  /*efc0*/  IMAD.MOV.U32 R15, RZ, RZ, R7 ;  /* 0x000000ffff0f7224 */ /* 0x000fe400078e0007 */
[----:B------:R-:W-:-:S03]  /*efd0*/  IMAD.MOV.U32 R14, RZ, RZ, R2 ;  /* 0x000000ffff0e7224 */ /* 0x000fc600078e0002 */
[----:B------:R-:W-:Y:S01]  /*efe0*/  LOP3.LUT R15, R15, 0x80000000, R17, 0xb8, !PT ;  /* 0x800000000f0f7812 */ /* 0x000fe200078eb811 */
[----:B------:R-:W-:Y:S06]  /*eff0*/  BRA `(.L_x_13723) ;  /* 0x0000000000187947 */ /* 0x000fec0003800000 */
.L_x_13722:
[----:B------:R-:W-:-:S06]  /*f000*/  DSETP.GTU.AND P0, PT, R2, +INF , PT ;  /* 0x7ff000000200742a */ /* 0x000fcc0003f0c000 */
[----:B------:R-:W-:-:S14]  /*f010*/  DSETP.LE.AND P0, PT, R6, +INF , !P0 ;  /* 0x7ff000000600742a */ /* 0x000fdc0004703000 */
[----:B------:R-:W-:Y:S02]  /*f020*/  @P0 DSETP.NEU.AND P1, PT, R6, +INF , PT ;  /* 0x7ff000000600042a */ /* 0x000fe40003f2d000 */
[----:B------:R-:W-:-:S06]  /*f030*/  @!P0 DADD R14, R18, R16 ;  /* 0x00000000120e8229 */ /* 0x000fcc0000000010 */
[----:B------:R-:W-:Y:S02]  /*f040*/  @P0 FSEL R14, R16, RZ, P1 ;  /* 0x000000ff100e0208 */ /* 0x000fe40000800000 */
[----:B------:R-:W-:-:S07]  /*f050*/  @P0 FSEL R15, R17, -QNAN , P1 ;  /* 0xfff80000110f0808 */ /* 0x000fce0000800000 */
.L_x_13723:
[----:B------:R-:W-:Y:S05]  /*f060*/  BSYNC B0 ;  /* 0x0000000000007941 */ /* 0x000fea0003800000 */
.L_x_13721:
        /* <DEDUP_REMOVED lines=22> */
.L_x_13738:
[----:B------:R-:W-:Y:S05]  /*f1d0*/  BSYNC B2 ;  /* 0x0000000000027941 */ /* 0x000fea0003800000 */
.L_x_13737:
        /* <DEDUP_REMOVED lines=29> */
.L_x_13741:
[----:B------:R-:W-:Y:S05]  /*f3b0*/  BSYNC B2 ;  /* 0x0000000000027941 */ /* 0x000fea0003800000 */
.L_x_13740:
[----:B------:R-:W-:Y:S01]  /*f3c0*/  LOP3.LUT R15, RZ, 0x80000000, R3, 0xb8, !PT ;  /* 0x80000000ff0f7812 */ /* 0x000fe200078eb803 */
[----:B------:R-:W-:Y:S01]  /*f3d0*/  IMAD.MOV.U32 R14, RZ, RZ, RZ ;  /* 0x000000ffff0e7224 */ /* 0x000fe200078e00ff */
[----:B------:R-:W-:Y:S06]  /*f3e0*/  BRA `(.L_x_13717) ;  /* 0x0000000000187947 */ /* 0x000fec0003800000 */
.L_x_13739:
[----:B------:R-:W0:Y:S02]  /*f3f0*/  FRND.F64.FLOOR R2, R8 ;  /* 0x0000000800027313 */ /* 0x000e240000305800 */
[----:B0-----:R-:W-:Y:S02]  /*f400*/  DADD R4, R8, -R2 ;  /* 0x0000000008047229 */ /* 0x001fe40000000802 */
[----:B------:R-:W-:-:S06]  /*f410*/  DADD R6, R2, 1 ;  /* 0x3ff0000002067429 */ /* 0x000fcc0000000000 */
[----:B------:R-:W-:-:S06]  /*f420*/  DSETP.GT.AND P0, PT, R4, 0.5, PT ;  /* 0x3fe000000400742a */ /* 0x000fcc0003f04000 */
[----:B------:R-:W-:Y:S02]  /*f430*/  FSEL R14, R6, R2, P0 ;  /* 0x00000002060e7208 */ /* 0x000fe40000000000 */
[----:B------:R-:W-:-:S07]  /*f440*/  FSEL R15, R7, R3, P0 ;  /* 0x00000003070f7208 */ /* 0x000fce0000000000 */
.L_x_13717:
[----:B------:R-:W-:Y:S05]  /*f450*/  BSYNC B1 ;  /* 0x0000000000017941 */ /* 0x000fea0003800000 */
.L_x_13716:
        /* <DEDUP_REMOVED lines=28> */
.L_x_13746:
[----:B------:R-:W-:Y:S05]  /*f620*/  BSYNC B2 ;  /* 0x0000000000027941 */ /* 0x000fea0003800000 */
.L_x_13745:
[----:B------:R-:W-:Y:S02]  /*f630*/  IMAD.MOV.U32 R16, RZ, RZ, R2 ;  /* 0x000000ffff107224 */ /* 0x000fe400078e0002 */
[----:B------:R-:W-:Y:S01]  /*f640*/  IMAD.MOV.U32 R17, RZ, RZ, R3 ;  /* 0x000000ffff117224 */ /* 0x000fe200078e0003 */
[----:B------:R-:W-:Y:S06]  /*f650*/  BRA `(.L_x_13743) ;  /* 0x0000001000ec7947 */ /* 0x000fec0003800000 */
.L_x_13744:
        /* <DEDUP_REMOVED lines=38> */
.L_x_13753:
        /* <DEDUP_REMOVED lines=12> */
.L_x_13752:
[----:B------:R-:W-:-:S07]  /*f980*/  IMAD.MOV.U32 R0, RZ, RZ, R7 ;  /* 0x000000ffff007224 */ /* 0x000fce00078e0007 */
.L_x_13751:
[----:B------:R-:W-:Y:S05]  /*f990*/  BSYNC B2 ;  /* 0x0000000000027941 */ /* 0x000fea0003800000 */
.L_x_13750:
        /* <DEDUP_REMOVED lines=12> */
.L_x_13758:
        /* <DEDUP_REMOVED lines=33> */
.L_x_13757:
[----:B------:R-:W-:Y:S05]  /*fc70*/  BSYNC B3 ;  /* 0x0000000000037941 */ /* 0x000fea0003800000 */
.L_x_13756:
[----:B------:R-:W-:-:S13]  /*fc80*/  ISETP.GE.U32.AND P0, PT, R10, 0xc, PT ;  /* 0x0000000c0a00780c */ /* 0x000fda0003f06070 */
[----:B------:R-:W-:Y:S05]  /*fc90*/  @!P0 BRA `(.L_x_13755) ;  /* 0x0000000400dc8947 */ /* 0x000fea0003800000 */
[----:B------:R-:W-:Y:S01]  /*fca0*/  BSSY B3, `(.L_x_13759) ;  /* 0x0000075000037945 */ /* 0x000fe20003800000 */
[----:B------:R-:W-:-:S07]  /*fcb0*/  VIADD R0, R6, 0x10 ;  /* 0x0000001006007836 */ /* 0x000fce0000000000 */
.L_x_13760:
        /* <DEDUP_REMOVED lines=116> */
.L_x_13759:
[----:B------:R-:W-:-:S07]  /*10400*/  IMAD.MOV.U32 R0, RZ, RZ, R6 ;  /* 0x000000ffff007224 */ /* 0x000fce00078e0006 */
.L_x_13755:
[----:B------:R-:W-:Y:S05]  /*10410*/  BSYNC B2 ;  /* 0x0000000000027941 */ /* 0x000fea0003800000 */
.L_x_13754:
        /* <DEDUP_REMOVED lines=21> */
.L_x_13762:
[----:B------:R-:W-:Y:S05]  /*10570*/  BSYNC B2 ;  /* 0x0000000000027941 */ /* 0x000fea0003800000 */
.L_x_13761:
[----:B------:R-:W-:Y:S02]  /*10580*/  IMAD.MOV.U32 R17, RZ, RZ, R7 ;  /* 0x000000ffff117224 */ /* 0x000fe400078e0007 */
[----:B------:R-:W-:-:S03]  /*10590*/  IMAD.MOV.U32 R16, RZ, RZ, R2 ;  /* 0x000000ffff107224 */ /* 0x000fc600078e0002 */
[----:B------:R-:W-:Y:S01]  /*105a0*/  LOP3.LUT R17, R17, 0x80000000, R21, 0xb8, !PT ;  /* 0x8000000011117812 */ /* 0x000fe200078eb815 */
[----:B------:R-:W-:Y:S06]  /*105b0*/  BRA `(.L_x_13749) ;  /* 0x0000000000187947 */ /* 0x000fec0003800000 */
.L_x_13748:
[----:B------:R-:W-:-:S06]  /*105c0*/  DSETP.GTU.AND P0, PT, R2, +INF , PT ;  /* 0x7ff000000200742a */ /* 0x000fcc0003f0c000 */
[----:B------:R-:W-:-:S14]  /*105d0*/  DSETP.LE.AND P0, PT, R6, +INF , !P0 ;  /* 0x7ff000000600742a */ /* 0x000fdc0004703000 */
[----:B------:R-:W-:Y:S02]  /*105e0*/  @P0 DSETP.NEU.AND P1, PT, R6, +INF , PT ;  /* 0x7ff000000600042a */ /* 0x000fe40003f2d000 */
[----:B------:R-:W-:-:S06]  /*105f0*/  @!P0 DADD R16, R22, R20 ;  /* 0x0000000016108229 */ /* 0x000fcc0000000014 */
[----:B------:R-:W-:Y:S02]  /*10600*/  @P0 FSEL R16, R20, RZ, P1 ;  /* 0x000000ff14100208 */ /* 0x000fe40000800000 */
[----:B------:R-:W-:-:S07]  /*10610*/  @P0 FSEL R17, R21, -QNAN , P1 ;  /* 0xfff8000015110808 */ /* 0x000fce0000800000 */
.L_x_13749:
[----:B------:R-:W-:Y:S05]  /*10620*/  BSYNC B0 ;  /* 0x0000000000007941 */ /* 0x000fea0003800000 */
.L_x_13747:
        /* <DEDUP_REMOVED lines=22> */
.L_x_13764:
[----:B------:R-:W-:Y:S05]  /*10790*/  BSYNC B2 ;  /* 0x0000000000027941 */ /* 0x000fea0003800000 */
.L_x_13763:
        /* <DEDUP_REMOVED lines=29> */
.L_x_13767:
[----:B------:R-:W-:Y:S05]  /*10970*/  BSYNC B2 ;  /* 0x0000000000027941 */ /* 0x000fea0003800000 */
.L_x_13766:
[----:B------:R-:W-:Y:S01]  /*10980*/  LOP3.LUT R17, RZ, 0x80000000, R3, 0xb8, !PT ;  /* 0x80000000ff117812 */ /* 0x000fe200078eb803 */
[----:B------:R-:W-:Y:S01]  /*10990*/  IMAD.MOV.U32 R16, RZ, RZ, RZ ;  /* 0x000000ffff107224 */ /* 0x000fe200078e00ff */
[----:B------:R-:W-:Y:S06]  /*109a0*/  BRA `(.L_x_13743) ;  /* 0x0000000000187947 */ /* 0x000fec0003800000 */
.L_x_13765:
[----:B------:R-:W0:Y:S02]  /*109b0*/  FRND.F64.FLOOR R2, R8 ;  /* 0x0000000800027313 */ /* 0x000e240000305800 */
[----:B0-----:R-:W-:Y:S02]  /*109c0*/  DADD R4, R8, -R2 ;  /* 0x0000000008047229 */ /* 0x001fe40000000802 */
[----:B------:R-:W-:-:S06]  /*109d0*/  DADD R6, R2, 1 ;  /* 0x3ff0000002067429 */ /* 0x000fcc0000000000 */
[----:B------:R-:W-:-:S06]  /*109e0*/  DSETP.GT.AND P0, PT, R4, 0.5, PT ;  /* 0x3fe000000400742a */ /* 0x000fcc0003f04000 */
[----:B------:R-:W-:Y:S02]  /*109f0*/  FSEL R16, R6, R2, P0 ;  /* 0x0000000206107208 */ /* 0x000fe40000000000 */
[----:B------:R-:W-:-:S07]  /*10a00*/  FSEL R17, R7, R3, P0 ;  /* 0x0000000307117208 */ /* 0x000fce0000000000 */
.L_x_13743:
[----:B------:R-:W-:Y:S05]  /*10a10*/  BSYNC B1 ;  /* 0x0000000000017941 */ /* 0x000fea0003800000 */
.L_x_13742:
        /* <DEDUP_REMOVED lines=28> */
.L_x_13772:
[----:B------:R-:W-:Y:S05]  /*10be0*/  BSYNC B2 ;  /* 0x0000000000027941 */ /* 0x000fea0003800000 */
.L_x_13771:
[----:B------:R-:W-:Y:S02]  /*10bf0*/  IMAD.MOV.U32 R20, RZ, RZ, R2 ;  /* 0x000000ffff147224 */ /* 0x000fe400078e0002 */
[----:B------:R-:W-:Y:S01]  /*10c00*/  IMAD.MOV.U32 R21, RZ, RZ, R3 ;  /* 0x000000ffff157224 */ /* 0x000fe200078e0003 */
[----:B------:R-:W-:Y:S06]  /*10c10*/  BRA `(.L_x_13769) ;  /* 0x0000001000ec7947 */ /* 0x000fec0003800000 */
.L_x_13770:
        /* <DEDUP_REMOVED lines=38> */
.L_x_13779:
        /* <DEDUP_REMOVED lines=12> */
.L_x_13778:
[----:B------:R-:W-:-:S07]  /*10f40*/  IMAD.MOV.U32 R0, RZ, RZ, R7 ;  /* 0x000000ffff007224 */ /* 0x000fce00078e0007 */
.L_x_13777:
[----:B------:R-:W-:Y:S05]  /*10f50*/  BSYNC B2 ;  /* 0x0000000000027941 */ /* 0x000fea0003800000 */
.L_x_13776:
        /* <DEDUP_REMOVED lines=12> */
.L_x_13784:
        /* <DEDUP_REMOVED lines=33> */
.L_x_13783:
[----:B------:R-:W-:Y:S05]  /*11230*/  BSYNC B3 ;  /* 0x0000000000037941 */ /* 0x000fea0003800000 */
.L_x_13782:
[----:B------:R-:W-:-:S13]  /*11240*/  ISETP.GE.U32.AND P0, PT, R10, 0xc, PT ;  /* 0x0000000c0a00780c */ /* 0x000fda0003f06070 */
[----:B------:R-:W-:Y:S05]  /*11250*/  @!P0 BRA `(.L_x_13781) ;  /* 0x0000000400dc8947 */ /* 0x000fea0003800000 */
[----:B------:R-:W-:Y:S01]  /*11260*/  BSSY B3, `(.L_x_13785) ;  /* 0x0000075000037945 */ /* 0x000fe20003800000 */
[----:B------:R-:W-:-:S07]  /*11270*/  VIADD R0, R6, 0x10 ;  /* 0x0000001006007836 */ /* 0x000fce0000000000 */
.L_x_13786:
        /* <DEDUP_REMOVED lines=116> */
.L_x_13785:
[----:B------:R-:W-:-:S07]  /*119c0*/  IMAD.MOV.U32 R0, RZ, RZ, R6 ;  /* 0x000000ffff007224 */ /* 0x000fce00078e0006 */
.L_x_13781:
[----:B------:R-:W-:Y:S05]  /*119d0*/  BSYNC B2 ;  /* 0x0000000000027941 */ /* 0x000fea0003800000 */
.L_x_13780:
        /* <DEDUP_REMOVED lines=21> */
.L_x_13788:
[----:B------:R-:W-:Y:S05]  /*11b30*/  BSYNC B2 ;  /* 0x0000000000027941 */ /* 0x000fea0003800000 */
.L_x_13787:
[----:B------:R-:W-:Y:S02]  /*11b40*/  IMAD.MOV.U32 R19, RZ, RZ, R7 ;  /* 0x000000ffff137224 */ /* 0x000fe400078e0007 */
[----:B------:R-:W-:-:S03]  /*11b50*/  IMAD.MOV.U32 R18, RZ, RZ, R2 ;  /* 0x000000ffff127224 */ /* 0x000fc600078e0002 */
[----:B------:R-:W-:Y:S01]  /*11b60*/  LOP3.LUT R19, R19, 0x80000000, R25, 0xb8, !PT ;  /* 0x8000000013137812 */ /* 0x000fe200078eb819 */
[----:B------:R-:W-:Y:S06]  /*11b70*/  BRA `(.L_x_13775) ;  /* 0x0000000000187947 */ /* 0x000fec0003800000 */
.L_x_13774:
[----:B------:R-:W-:-:S06]  /*11b80*/  DSETP.GTU.AND P0, PT, R2, +INF , PT ;  /* 0x7ff000000200742a */ /* 0x000fcc0003f0c000 */
[----:B------:R-:W-:-:S14]  /*11b90*/  DSETP.LE.AND P0, PT, R6, +INF , !P0 ;  /* 0x7ff000000600742a */ /* 0x000fdc0004703000 */
[----:B------:R-:W-:Y:S02]  /*11ba0*/  @P0 DSETP.NEU.AND P1, PT, R6, +INF , PT ;  /* 0x7ff000000600042a */ /* 0x000fe40003f2d000 */
[----:B------:R-:W-:-:S06]  /*11bb0*/  @!P0 DADD R18, R26, R24 ;  /* 0x000000001a128229 */ /* 0x000fcc0000000018 */
[----:B------:R-:W-:Y:S02]  /*11bc0*/  @P0 FSEL R18, R24, RZ, P1 ;  /* 0x000000ff18120208 */ /* 0x000fe40000800000 */
[----:B------:R-:W-:-:S07]  /*11bd0*/  @P0 FSEL R19, R25, -QNAN , P1 ;  /* 0xfff8000019130808 */ /* 0x000fce0000800000 */
.L_x_13775:
[----:B------:R-:W-:Y:S05]  /*11be0*/  BSYNC B0 ;  /* 0x0000000000007941 */ /* 0x000fea0003800000 */
.L_x_13773:
        /* <DEDUP_REMOVED lines=22> */
.L_x_13790:
[----:B------:R-:W-:Y:S05]  /*11d50*/  BSYNC B2 ;  /* 0x0000000000027941 */ /* 0x000fea0003800000 */
.L_x_13789:
        /* <DEDUP_REMOVED lines=29> */
.L_x_13793:
[----:B------:R-:W-:Y:S05]  /*11f30*/  BSYNC B2 ;  /* 0x0000000000027941 */ /* 0x000fea0003800000 */
.L_x_13792:
[----:B------:R-:W-:Y:S01]  /*11f40*/  LOP3.LUT R21, RZ, 0x80000000, R3, 0xb8, !PT ;  /* 0x80000000ff157812 */ /* 0x000fe200078eb803 */
[----:B------:R-:W-:Y:S01]  /*11f50*/  IMAD.MOV.U32 R20, RZ, RZ, RZ ;  /* 0x000000ffff147224 */ /* 0x000fe200078e00ff */
[----:B------:R-:W-:Y:S06]  /*11f60*/  BRA `(.L_x_13769) ;  /* 0x0000000000187947 */ /* 0x000fec0003800000 */
.L_x_13791:
[----:B------:R-:W0:Y:S02]  /*11f70*/  FRND.F64.FLOOR R2, R8 ;  /* 0x0000000800027313 */ /* 0x000e240000305800 */
[----:B0-----:R-:W-:Y:S02]  /*11f80*/  DADD R4, R8, -R2 ;  /* 0x0000000008047229 */ /* 0x001fe40000000802 */
[----:B------:R-:W-:-:S06]  /*11f90*/  DADD R6, R2, 1 ;  /* 0x3ff0000002067429 */ /* 0x000fcc0000000000 */
[----:B------:R-:W-:-:S06]  /*11fa0*/  DSETP.GT.AND P0, PT, R4, 0.5, PT ;  /* 0x3fe000000400742a */ /* 0x000fcc0003f04000 */
[----:B------:R-:W-:Y:S02]  /*11fb0*/  FSEL R20, R6, R2, P0 ;  /* 0x0000000206147208 */ /* 0x000fe40000000000 */
[----:B------:R-:W-:-:S07]  /*11fc0*/  FSEL R21, R7, R3, P0 ;  /* 0x0000000307157208 */ /* 0x000fce0000000000 */
.L_x_13769:
[----:B------:R-:W-:Y:S05]  /*11fd0*/  BSYNC B1 ;  /* 0x0000000000017941 */ /* 0x000fea0003800000 */
.L_x_13768:
        /* <DEDUP_REMOVED lines=28> */
.L_x_13798:
[----:B------:R-:W-:Y:S05]  /*121a0*/  BSYNC B2 ;  /* 0x0000000000027941 */ /* 0x000fea0003800000 */
.L_x_13797:
[----:B------:R-:W-:Y:S02]  /*121b0*/  IMAD.MOV.U32 R22, RZ, RZ, R2 ;  /* 0x000000ffff167224 */ /* 0x000fe400078e0002 */
[----:B------:R-:W-:Y:S01]  /*121c0*/  IMAD.MOV.U32 R23, RZ, RZ, R3 ;  /* 0x000000ffff177224 */ /* 0x000fe200078e0003 */
[----:B------:R-:W-:Y:S06]  /*121d0*/  BRA `(.L_x_13795) ;  /* 0x0000001000ec7947 */ /* 0x000fec0003800000 */
.L_x_13796:
        /* <DEDUP_REMOVED lines=38> */
.L_x_13805:
        /* <DEDUP_REMOVED lines=12> */
.L_x_13804:
[----:B------:R-:W-:-:S07]  /*12500*/  IMAD.MOV.U32 R0, RZ, RZ, R7 ;  /* 0x000000ffff007224 */ /* 0x000fce00078e0007 */
.L_x_13803:
[----:B------:R-:W-:Y:S05]  /*12510*/  BSYNC B2 ;  /* 0x0000000000027941 */ /* 0x000fea0003800000 */
.L_x_13802:
        /* <DEDUP_REMOVED lines=12> */
.L_x_13810:
        /* <DEDUP_REMOVED lines=33> */
.L_x_13809:
[----:B------:R-:W-:Y:S05]  /*127f0*/  BSYNC B3 ;  /* 0x0000000000037941 */ /* 0x000fea0003800000 */
.L_x_13808:
[----:B------:R-:W-:-:S13]  /*12800*/  ISETP.GE.U32.AND P0, PT, R10, 0xc, PT ;  /* 0x0000000c0a00780c */ /* 0x000fda0003f06070 */
[----:B------:R-:W-:Y:S05]  /*12810*/  @!P0 BRA `(.L_x_13807) ;  /* 0x0000000400dc8947 */ /* 0x000fea0003800000 */
[----:B------:R-:W-:Y:S01]  /*12820*/  BSSY B3, `(.L_x_13811) ;  /* 0x0000075000037945 */ /* 0x000fe20003800000 */
[----:B------:R-:W-:-:S07]  /*12830*/  VIADD R0, R6, 0x10 ;  /* 0x0000001006007836 */ /* 0x000fce0000000000 */
.L_x_13812:
        /* <DEDUP_REMOVED lines=116> */
.L_x_13811:
[----:B------:R-:W-:-:S07]  /*12f80*/  IMAD.MOV.U32 R0, RZ, RZ, R6 ;  /* 0x000000ffff007224 */ /* 0x000fce00078e0006 */
.L_x_13807:
[----:B------:R-:W-:Y:S05]  /*12f90*/  BSYNC B2 ;  /* 0x0000000000027941 */ /* 0x000fea0003800000 */
.L_x_13806:
        /* <DEDUP_REMOVED lines=21> */
.L_x_13814:
[----:B------:R-:W-:Y:S05]  /*130f0*/  BSYNC B2 ;  /* 0x0000000000027941 */ /* 0x000fea0003800000 */
.L_x_13813:
[----:B------:R-:W-:Y:S02]  /*13100*/  IMAD.MOV.U32 R19, RZ, RZ, R7 ;  /* 0x000000ffff137224 */ /* 0x000fe400078e0007 */
[----:B------:R-:W-:-:S03]  /*13110*/  IMAD.MOV.U32 R18, RZ, RZ, R2 ;  /* 0x000000ffff127224 */ /* 0x000fc600078e0002 */
[----:B------:R-:W-:Y:S01]  /*13120*/  LOP3.LUT R19, R19, 0x80000000, R29, 0xb8, !PT ;  /* 0x8000000013137812 */ /* 0x000fe200078eb81d */
[----:B------:R-:W-:Y:S06]  /*13130*/  BRA `(.L_x_13801) ;  /* 0x0000000000187947 */ /* 0x000fec0003800000 */
.L_x_13800:
[----:B------:R-:W-:-:S06]  /*13140*/  DSETP.GTU.AND P0, PT, R2, +INF , PT ;  /* 0x7ff000000200742a */ /* 0x000fcc0003f0c000 */
[----:B------:R-:W-:-:S14]  /*13150*/  DSETP.LE.AND P0, PT, R6, +INF , !P0 ;  /* 0x7ff000000600742a */ /* 0x000fdc0004703000 */
[----:B------:R-:W-:Y:S02]  /*13160*/  @P0 DSETP.NEU.AND P1, PT, R6, +INF , PT ;  /* 0x7ff000000600042a */ /* 0x000fe40003f2d000 */
[----:B------:R-:W-:-:S06]  /*13170*/  @!P0 DADD R18, R30, R28 ;  /* 0x000000001e128229 */ /* 0x000fcc000000001c */
[----:B------:R-:W-:Y:S02]  /*13180*/  @P0 FSEL R18, R28, RZ, P1 ;  /* 0x000000ff1c120208 */ /* 0x000fe40000800000 */
[----:B------:R-:W-:-:S07]  /*13190*/  @P0 FSEL R19, R29, -QNAN , P1 ;  /* 0xfff800001d130808 */ /* 0x000fce0000800000 */
.L_x_13801:
[----:B------:R-:W-:Y:S05]  /*131a0*/  BSYNC B0 ;  /* 0x0000000000007941 */ /* 0x000fea0003800000 */
.L_x_13799:
        /* <DEDUP_REMOVED lines=22> */
.L_x_13816:
[----:B------:R-:W-:Y:S05]  /*13310*/  BSYNC B2 ;  /* 0x0000000000027941 */ /* 0x000fea0003800000 */
.L_x_13815:
        /* <DEDUP_REMOVED lines=29> */
.L_x_13819:
[----:B------:R-:W-:Y:S05]  /*134f0*/  BSYNC B2 ;  /* 0x0000000000027941 */ /* 0x000fea0003800000 */
.L_x_13818:
[----:B------:R-:W-:Y:S01]  /*13500*/  LOP3.LUT R23, RZ, 0x80000000, R3, 0xb8, !PT ;  /* 0x80000000ff177812 */ /* 0x000fe200078eb803 */
[----:B------:R-:W-:Y:S01]  /*13510*/  IMAD.MOV.U32 R22, RZ, RZ, RZ ;  /* 0x000000ffff167224 */ /* 0x000fe200078e00ff */
[----:B------:R-:W-:Y:S06]  /*13520*/  BRA `(.L_x_13795) ;  /* 0x0000000000187947 */ /* 0x000fec0003800000 */
.L_x_13817:
[----:B------:R-:W0:Y:S02]  /*13530*/  FRND.F64.FLOOR R2, R8 ;  /* 0x0000000800027313 */ /* 0x000e240000305800 */
[----:B0-----:R-:W-:Y:S02]  /*13540*/  DADD R4, R8, -R2 ;  /* 0x0000000008047229 */ /* 0x001fe40000000802 */
[----:B------:R-:W-:-:S06]  /*13550*/  DADD R6, R2, 1 ;  /* 0x3ff0000002067429 */ /* 0x000fcc0000000000 */
[----:B------:R-:W-:-:S06]  /*13560*/  DSETP.GT.AND P0, PT, R4, 0.5, PT ;  /* 0x3fe000000400742a */ /* 0x000fcc0003f04000 */
[----:B------:R-:W-:Y:S02]  /*13570*/  FSEL R22, R6, R2, P0 ;  /* 0x0000000206167208 */ /* 0x000fe40000000000 */
[----:B------:R-:W-:-:S07]  /*13580*/  FSEL R23, R7, R3, P0 ;  /* 0x0000000307177208 */ /* 0x000fce0000000000 */
.L_x_13795:
[----:B------:R-:W-:Y:S05]  /*13590*/  BSYNC B1 ;  /* 0x0000000000017941 */ /* 0x000fea0003800000 */
.L_x_13794:
        /* <DEDUP_REMOVED lines=28> */
.L_x_13824:
[----:B------:R-:W-:Y:S05]  /*13760*/  BSYNC B2 ;  /* 0x0000000000027941 */ /* 0x000fea0003800000 */
.L_x_13823:
[----:B------:R-:W-:Y:S02]  /*13770*/  IMAD.MOV.U32 R18, RZ, RZ, R2 ;  /* 0x000000ffff127224 */ /* 0x000fe400078e0002 */
[----:B------:R-:W-:Y:S01]  /*13780*/  IMAD.MOV.U32 R19, RZ, RZ, R3 ;  /* 0x000000ffff137224 */ /* 0x000fe200078e0003 */
[----:B------:R-:W-:Y:S06]  /*13790*/  BRA `(.L_x_13821) ;  /* 0x0000001000e87947 */ /* 0x000fec0003800000 */
.L_x_13822:
        /* <DEDUP_REMOVED lines=38> */
.L_x_13831:
        /* <DEDUP_REMOVED lines=12> */
.L_x_13830:
[----:B------:R-:W-:-:S07]  /*13ac0*/  IMAD.MOV.U32 R0, RZ, RZ, R7 ;  /* 0x000000ffff007224 */ /* 0x000fce00078e0007 */
.L_x_13829:
[----:B------:R-:W-:Y:S05]  /*13ad0*/  BSYNC B2 ;  /* 0x0000000000027941 */ /* 0x000fea0003800000 */
.L_x_13828:
        /* <DEDUP_REMOVED lines=12> */
.L_x_13836:
        /* <DEDUP_REMOVED lines=33> */
.L_x_13835:
[----:B------:R-:W-:Y:S05]  /*13db0*/  BSYNC B3 ;  /* 0x0000000000037941 */ /* 0x000fea0003800000 */
.L_x_13834:
[----:B------:R-:W-:-:S13]  /*13dc0*/  ISETP.GE.U32.AND P0, PT, R10, 0xc, PT ;  /* 0x0000000c0a00780c */ /* 0x000fda0003f06070 */
[----:B------:R-:W-:Y:S05]  /*13dd0*/  @!P0 BRA `(.L_x_13833) ;  /* 0x0000000400dc8947 */ /* 0x000fea0003800000 */
[----:B------:R-:W-:Y:S01]  /*13de0*/  BSSY B3, `(.L_x_13837) ;  /* 0x0000075000037945 */ /* 0x000fe20003800000 */
[----:B------:R-:W-:-:S07]  /*13df0*/  VIADD R0, R6, 0x10 ;  /* 0x0000001006007836 */ /* 0x000fce0000000000 */
.L_x_13838:
        /* <DEDUP_REMOVED lines=116> */
.L_x_13837:
[----:B------:R-:W-:-:S07]  /*14540*/  IMAD.MOV.U32 R0, RZ, RZ, R7 ;  /* 0x000000ffff007224 */ /* 0x000fce00078e0007 */
.L_x_13833:
[----:B------:R-:W-:Y:S05]  /*14550*/  BSYNC B2 ;  /* 0x0000000000027941 */ /* 0x000fea0003800000 */
.L_x_13832:
        /* <DEDUP_REMOVED lines=20> */
.L_x_13840:
[----:B------:R-:W-:Y:S05]  /*146a0*/  BSYNC B2 ;  /* 0x0000000000027941 */ /* 0x000fea0003800000 */
.L_x_13839:
[----:B------:R-:W-:Y:S02]  /*146b0*/  IMAD.MOV.U32 R19, RZ, RZ, R7 ;  /* 0x000000ffff137224 */ /* 0x000fe400078e0007 */
[----:B------:R-:W-:-:S03]  /*146c0*/  IMAD.MOV.U32 R18, RZ, RZ, R2 ;  /* 0x000000ffff127224 */ /* 0x000fc600078e0002 */
[----:B------:R-:W-:Y:S01]  /*146d0*/  LOP3.LUT R19, R19, 0x80000000, R33, 0xb8, !PT ;  /* 0x8000000013137812 */ /* 0x000fe200078eb821 */
[----:B------:R-:W-:Y:S06]  /*146e0*/  BRA `(.L_x_13827) ;  /* 0x0000000000187947 */ /* 0x000fec0003800000 */
.L_x_13826:
[----:B------:R-:W-:-:S06]  /*146f0*/  DSETP.GTU.AND P0, PT, R2, +INF , PT ;  /* 0x7ff000000200742a */ /* 0x000fcc0003f0c000 */
[----:B------:R-:W-:-:S14]  /*14700*/  DSETP.LE.AND P0, PT, R6, +INF , !P0 ;  /* 0x7ff000000600742a */ /* 0x000fdc0004703000 */
[----:B------:R-:W-:Y:S02]  /*14710*/  @P0 DSETP.NEU.AND P1, PT, R6, +INF , PT ;  /* 0x7ff000000600042a */ /* 0x000fe40003f2d000 */
[----:B------:R-:W-:-:S06]  /*14720*/  @!P0 DADD R18, R34, R32 ;  /* 0x0000000022128229 */ /* 0x000fcc0000000020 */
[----:B------:R-:W-:Y:S02]  /*14730*/  @P0 FSEL R18, R32, RZ, P1 ;  /* 0x000000ff20120208 */ /* 0x000fe40000800000 */
[----:B------:R-:W-:-:S07]  /*14740*/  @P0 FSEL R19, R33, -QNAN , P1 ;  /* 0xfff8000021130808 */ /* 0x000fce0000800000 */
.L_x_13827:
[----:B------:R-:W-:Y:S05]  /*14750*/  BSYNC B0 ;  /* 0x0000000000007941 */ /* 0x000fea0003800000 */
.L_x_13825:
        /* <DEDUP_REMOVED lines=22> */
.L_x_13842:
[----:B------:R-:W-:Y:S05]  /*148c0*/  BSYNC B2 ;  /* 0x0000000000027941 */ /* 0x000fea0003800000 */
.L_x_13841:
        /* <DEDUP_REMOVED lines=29> */
.L_x_13845:
[----:B------:R-:W-:Y:S05]  /*14aa0*/  BSYNC B2 ;  /* 0x0000000000027941 */ /* 0x000fea0003800000 */
.L_x_13844:
[----:B------:R-:W-:Y:S01]  /*14ab0*/  LOP3.LUT R19, RZ, 0x80000000, R3, 0xb8, !PT ;  /* 0x80000000ff137812 */ /* 0x000fe200078eb803 */
[----:B------:R-:W-:Y:S01]  /*14ac0*/  IMAD.MOV.U32 R18, RZ, RZ, RZ ;  /* 0x000000ffff127224 */ /* 0x000fe200078e00ff */
[----:B------:R-:W-:Y:S06]  /*14ad0*/  BRA `(.L_x_13821) ;  /* 0x0000000000187947 */ /* 0x000fec0003800000 */
.L_x_13843:
[----:B------:R-:W0:Y:S02]  /*14ae0*/  FRND.F64.FLOOR R2, R8 ;  /* 0x0000000800027313 */ /* 0x000e240000305800 */
[----:B0-----:R-:W-:Y:S02]  /*14af0*/  DADD R4, R8, -R2 ;  /* 0x0000000008047229 */ /* 0x001fe40000000802 */
[----:B------:R-:W-:-:S06]  /*14b00*/  DADD R6, R2, 1 ;  /* 0x3ff0000002067429 */ /* 0x000fcc0000000000 */
[----:B------:R-:W-:-:S06]  /*14b10*/  DSETP.GT.AND P0, PT, R4, 0.5, PT ;  /* 0x3fe000000400742a */ /* 0x000fcc0003f04000 */
[----:B------:R-:W-:Y:S02]  /*14b20*/  FSEL R18, R6, R2, P0 ;  /* 0x0000000206127208 */ /* 0x000fe40000000000 */
[----:B------:R-:W-:-:S07]  /*14b30*/  FSEL R19, R7, R3, P0 ;  /* 0x0000000307137208 */ /* 0x000fce0000000000 */
.L_x_13821:
[----:B------:R-:W-:Y:S05]  /*14b40*/  BSYNC B1 ;  /* 0x0000000000017941 */ /* 0x000fea0003800000 */
.L_x_13820:
        /* <DEDUP_REMOVED lines=28> */
.L_x_13850:
[----:B------:R-:W-:Y:S05]  /*14d10*/  BSYNC B2 ;  /* 0x0000000000027941 */ /* 0x000fea0003800000 */
.L_x_13849:
[----:B------:R-:W-:Y:S05]  /*14d20*/  BRA `(.L_x_13847) ;  /* 0x0000001000ec7947 */ /* 0x000fea0003800000 */
.L_x_13848:
        /* <DEDUP_REMOVED lines=38> */
.L_x_13857:
        /* <DEDUP_REMOVED lines=12> */
.L_x_13856:
[----:B------:R-:W-:-:S07]  /*15050*/  IMAD.MOV.U32 R0, RZ, RZ, R7 ;  /* 0x000000ffff007224 */ /* 0x000fce00078e0007 */
.L_x_13855:
[----:B------:R-:W-:Y:S05]  /*15060*/  BSYNC B2 ;  /* 0x0000000000027941 */ /* 0x000fea0003800000 */
.L_x_13854:
        /* <DEDUP_REMOVED lines=12> */
.L_x_13862:
        /* <DEDUP_REMOVED lines=33> */
.L_x_13861:
[----:B------:R-:W-:Y:S05]  /*15340*/  BSYNC B3 ;  /* 0x0000000000037941 */ /* 0x000fea0003800000 */
.L_x_13860:
[----:B------:R-:W-:-:S13]  /*15350*/  ISETP.GE.U32.AND P0, PT, R10, 0xc, PT ;  /* 0x0000000c0a00780c */ /* 0x000fda0003f06070 */
[----:B------:R-:W-:Y:S05]  /*15360*/  @!P0 BRA `(.L_x_13859) ;  /* 0x0000000400dc8947 */ /* 0x000fea0003800000 */
[----:B------:R-:W-:Y:S01]  /*15370*/  BSSY B3, `(.L_x_13863) ;  /* 0x0000075000037945 */ /* 0x000fe20003800000 */
[----:B------:R-:W-:-:S07]  /*15380*/  VIADD R0, R6, 0x10 ;  /* 0x0000001006007836 */ /* 0x000fce0000000000 */
.L_x_13864:
        /* <DEDUP_REMOVED lines=116> */
.L_x_13863:
[----:B------:R-:W-:-:S07]  /*15ad0*/  IMAD.MOV.U32 R0, RZ, RZ, R6 ;  /* 0x000000ffff007224 */ /* 0x000fce00078e0006 */
.L_x_13859:
[----:B------:R-:W-:Y:S05]  /*15ae0*/  BSYNC B2 ;  /* 0x0000000000027941 */ /* 0x000fea0003800000 */
.L_x_13858:
        /* <DEDUP_REMOVED lines=21> */
.L_x_13866:
[----:B------:R-:W-:Y:S05]  /*15c40*/  BSYNC B2 ;  /* 0x0000000000027941 */ /* 0x000fea0003800000 */
.L_x_13865:
[----:B------:R-:W-:Y:S02]  /*15c50*/  IMAD.MOV.U32 R25, RZ, RZ, R7 ;  /* 0x000000ffff197224 */ /* 0x000fe400078e0007 */
[----:B------:R-:W-:-:S03]  /*15c60*/  IMAD.MOV.U32 R24, RZ, RZ, R2 ;  /* 0x000000ffff187224 */ /* 0x000fc600078e0002 */
[----:B------:R-:W-:Y:S01]  /*15c70*/  LOP3.LUT R25, R25, 0x80000000, R37, 0xb8, !PT ;  /* 0x8000000019197812 */ /* 0x000fe200078eb825 */
[----:B------:R-:W-:Y:S06]  /*15c80*/  BRA `(.L_x_13853) ;  /* 0x0000000000187947 */ /* 0x000fec0003800000 */
.L_x_13852:
[----:B------:R-:W-:-:S06]  /*15c90*/  DSETP.GTU.AND P0, PT, R2, +INF , PT ;  /* 0x7ff000000200742a */ /* 0x000fcc0003f0c000 */
[----:B------:R-:W-:-:S14]  /*15ca0*/  DSETP.LE.AND P0, PT, R6, +INF , !P0 ;  /* 0x7ff000000600742a */ /* 0x000fdc0004703000 */
[----:B------:R-:W-:Y:S02]  /*15cb0*/  @P0 DSETP.NEU.AND P1, PT, R6, +INF , PT ;  /* 0x7ff000000600042a */ /* 0x000fe40003f2d000 */
[----:B------:R-:W-:-:S06]  /*15cc0*/  @!P0 DADD R24, R38, R36 ;  /* 0x0000000026188229 */ /* 0x000fcc0000000024 */
[----:B------:R-:W-:Y:S02]  /*15cd0*/  @P0 FSEL R24, R36, RZ, P1 ;  /* 0x000000ff24180208 */ /* 0x000fe40000800000 */
[----:B------:R-:W-:-:S07]  /*15ce0*/  @P0 FSEL R25, R37, -QNAN , P1 ;  /* 0xfff8000025190808 */ /* 0x000fce0000800000 */
.L_x_13853:
[----:B------:R-:W-:Y:S05]  /*15cf0*/  BSYNC B0 ;  /* 0x0000000000007941 */ /* 0x000fea0003800000 */
.L_x_13851:
        /* <DEDUP_REMOVED lines=22> */
.L_x_13868:
[----:B------:R-:W-:Y:S05]  /*15e60*/  BSYNC B2 ;  /* 0x0000000000027941 */ /* 0x000fea0003800000 */
.L_x_13867:
        /* <DEDUP_REMOVED lines=29> */
.L_x_13871:
[----:B------:R-:W-:Y:S05]  /*16040*/  BSYNC B2 ;  /* 0x0000000000027941 */ /* 0x000fea0003800000 */
.L_x_13870:
[----:B------:R-:W-:Y:S01]  /*16050*/  LOP3.LUT R3, RZ, 0x80000000, R3, 0xb8, !PT ;  /* 0x80000000ff037812 */ /* 0x000fe200078eb803 */
[----:B------:R-:W-:Y:S01]  /*16060*/  IMAD.MOV.U32 R2, RZ, RZ, RZ ;  /* 0x000000ffff027224 */ /* 0x000fe200078e00ff */
[----:B------:R-:W-:Y:S06]  /*16070*/  BRA `(.L_x_13847) ;  /* 0x0000000000187947 */ /* 0x000fec0003800000 */
.L_x_13869:
[----:B------:R-:W0:Y:S02]  /*16080*/  FRND.F64.FLOOR R2, R8 ;  /* 0x0000000800027313 */ /* 0x000e240000305800 */
[----:B0-----:R-:W-:Y:S02]  /*16090*/  DADD R4, R8, -R2 ;  /* 0x0000000008047229 */ /* 0x001fe40000000802 */
[----:B------:R-:W-:-:S06]  /*160a0*/  DADD R6, R2, 1 ;  /* 0x3ff0000002067429 */ /* 0x000fcc0000000000 */
[----:B------:R-:W-:-:S06]  /*160b0*/  DSETP.GT.AND P0, PT, R4, 0.5, PT ;  /* 0x3fe000000400742a */ /* 0x000fcc0003f04000 */
[----:B------:R-:W-:Y:S02]  /*160c0*/  FSEL R2, R6, R2, P0 ;  /* 0x0000000206027208 */ /* 0x000fe40000000000 */
[----:B------:R-:W-:-:S07]  /*160d0*/  FSEL R3, R7, R3, P0 ;  /* 0x0000000307037208 */ /* 0x000fce0000000000 */
.L_x_13847:
[----:B------:R-:W-:Y:S05]  /*160e0*/  BSYNC B1 ;  /* 0x0000000000017941 */ /* 0x000fea0003800000 */
.L_x_13846:
[----:B------:R-:W0:Y:S01]  /*160f0*/  S2R R0, SR_TID.X ;  /* 0x0000000000007919 */ /* 0x000e220000002100 */
[----:B------:R-:W-:Y:S04]  /*16100*/  BSSY B0, `(.L_x_13872) ;  /* 0x0000033000007945 */ /* 0x000fe80003800000 */
[----:B------:R-:W-:Y:S01]  /*16110*/  BSSY B1, `(.L_x_13873) ;  /* 0x000002b000017945 */ /* 0x000fe20003800000 */
[----:B0-----:R-:W-:-:S13]  /*16120*/  ISETP.GE.AND P0, PT, R0, R48, PT ;  /* 0x000000300000720c */ /* 0x001fda0003f06270 */
[----:B--2---:R-:W0:Y:S01]  /*16130*/  @!P0 LDC.64 R4, c[0x0][0x218] ;  /* 0x00008600ff048b82 */ /* 0x004e220000000a00 */
[----:B------:R-:W-:Y:S02]  /*16140*/  @!P0 IMAD.IADD R7, R49, 0x1, R0 ;  /* 0x0000000131078824 */ /* 0x000fe400078e0200 */
[----:B------:R-:W-:Y:S02]  /*16150*/  @!P0 VIADD R0, R0, 0x80 ;  /* 0x0000008000008836 */ /* 0x000fe40000000000 */
[----:B0-----:R-:W-:-:S05]  /*16160*/  @!P0 IMAD.WIDE.U32 R4, R7, 0x8, R4 ;  /* 0x0000000807048825 */ /* 0x001fca00078e0004 */
[----:B-----5:R0:W-:Y:S01]  /*16170*/  @!P0 STG.E.64 desc[UR4][R4.64], R40 ;  /* 0x0000002804008986 */ /* 0x0201e2000c101b04 */
[----:B------:R-:W-:-:S13]  /*16180*/  ISETP.GE.AND P0, PT, R0, R48, PT ;  /* 0x000000300000720c */ /* 0x000fda0003f06270 */
[----:B0-----:R-:W-:Y:S05]  /*16190*/  @P0 BRA `(.L_x_13874) ;  /* 0x0000000000300947 */ /* 0x001fea0003800000 */
[----:B------:R-:W0:Y:S01]  /*161a0*/  LDC.64 R4, c[0x0][0x218] ;  /* 0x00008600ff047b82 */ /* 0x000e220000000a00 */
[----:B------:R-:W-:Y:S02]  /*161b0*/  IMAD.IADD R7, R49, 0x1, R0 ;  /* 0x0000000131077824 */ /* 0x000fe400078e0200 */
[----:B------:R-:W-:-:S05]  /*161c0*/  VIADD R0, R0, 0x80 ;  /* 0x0000008000007836 */ /* 0x000fca0000000000 */
[----:B------:R-:W-:Y:S01]  /*161d0*/  ISETP.GE.AND P0, PT, R0, R48, PT ;  /* 0x000000300000720c */ /* 0x000fe20003f06270 */
[----:B0-----:R-:W-:-:S05]  /*161e0*/  IMAD.WIDE.U32 R4, R7, 0x8, R4 ;  /* 0x0000000807047825 */ /* 0x001fca00078e0004 */
[----:B------:R0:W-:Y:S07]  /*161f0*/  STG.E.64 desc[UR4][R4.64], R12 ;  /* 0x0000000c04007986 */ /* 0x0001ee000c101b04 */
[----:B------:R-:W-:Y:S05]  /*16200*/  @P0 BRA `(.L_x_13875) ;  /* 0x0000000000300947 */ /* 0x000fea0003800000 */
[----:B0-----:R-:W0:Y:S01]  /*16210*/  LDC.64 R4, c[0x0][0x218] ;  /* 0x00008600ff047b82 */ /* 0x001e220000000a00 */
[----:B------:R-:W-:Y:S02]  /*16220*/  IMAD.IADD R7, R49, 0x1, R0 ;  /* 0x0000000131077824 */ /* 0x000fe400078e0200 */
[----:B------:R-:W-:Y:S02]  /*16230*/  VIADD R0, R0, 0x80 ;  /* 0x0000008000007836 */ /* 0x000fe40000000000 */
[----:B0-----:R-:W-:-:S05]  /*16240*/  IMAD.WIDE.U32 R4, R7, 0x8, R4 ;  /* 0x0000000807047825 */ /* 0x001fca00078e0004 */
[----:B------:R0:W-:Y:S02]  /*16250*/  STG.E.64 desc[UR4][R4.64], R14 ;  /* 0x0000000e04007986 */ /* 0x0001e4000c101b04 */
.L_x_13874:
[----:B------:R-:W-:-:S13]  /*16260*/  ISETP.GE.AND P0, PT, R0, R48, PT ;  /* 0x000000300000720c */ /* 0x000fda0003f06270 */
[----:B------:R-:W-:Y:S05]  /*16270*/  @P0 BRA `(.L_x_13876) ;  /* 0x0000000000300947 */ /* 0x000fea0003800000 */
[----:B0-----:R-:W0:Y:S01]  /*16280*/  LDC.64 R4, c[0x0][0x218] ;  /* 0x00008600ff047b82 */ /* 0x001e220000000a00 */
[----:B------:R-:W-:Y:S02]  /*16290*/  IMAD.IADD R7, R49, 0x1, R0 ;  /* 0x0000000131077824 */ /* 0x000fe400078e0200 */
[----:B------:R-:W-:Y:S02]  /*162a0*/  VIADD R0, R0, 0x80 ;  /* 0x0000008000007836 */ /* 0x000fe40000000000 */
[----:B0-----:R-:W-:-:S05]  /*162b0*/  IMAD.WIDE.U32 R4, R7, 0x8, R4 ;  /* 0x0000000807047825 */ /* 0x001fca00078e0004 */
[----:B------:R1:W-:Y:S02]  /*162c0*/  STG.E.64 desc[UR4][R4.64], R16 ;  /* 0x0000001004007986 */ /* 0x0003e4000c101b04 */
.L_x_13875:
[----:B------:R-:W-:-:S13]  /*162d0*/  ISETP.GE.AND P0, PT, R0, R48, PT ;  /* 0x000000300000720c */ /* 0x000fda0003f06270 */
[----:B------:R-:W-:Y:S05]  /*162e0*/  @P0 BRA `(.L_x_13877) ;  /* 0x0000000000340947 */ /* 0x000fea0003800000 */
[----:B01----:R-:W0:Y:S01]  /*162f0*/  LDC.64 R4, c[0x0][0x218] ;  /* 0x00008600ff047b82 */ /* 0x003e220000000a00 */
[----:B------:R-:W-:Y:S02]  /*16300*/  IMAD.IADD R7, R49, 0x1, R0 ;  /* 0x0000000131077824 */ /* 0x000fe400078e0200 */
[----:B------:R-:W-:Y:S02]  /*16310*/  VIADD R0, R0, 0x80 ;  /* 0x0000008000007836 */ /* 0x000fe40000000000 */
[----:B0-----:R-:W-:-:S05]  /*16320*/  IMAD.WIDE.U32 R4, R7, 0x8, R4 ;  /* 0x0000000807047825 */ /* 0x001fca00078e0004 */
[----:B------:R1:W-:Y:S02]  /*16330*/  STG.E.64 desc[UR4][R4.64], R20 ;  /* 0x0000001404007986 */ /* 0x0003e4000c101b04 */
.L_x_13876:
[----:B------:R-:W-:-:S13]  /*16340*/  ISETP.GE.AND P0, PT, R0, R48, PT ;  /* 0x000000300000720c */ /* 0x000fda0003f06270 */
[----:B------:R-:W-:Y:S05]  /*16350*/  @P0 BREAK B1 ;  /* 0x0000000000010942 */ /* 0x000fea0003800000 */
[----:B------:R-:W-:Y:S05]  /*16360*/  @P0 BRA `(.L_x_13878) ;  /* 0x0000000000300947 */ /* 0x000fea0003800000 */
[----:B01----:R-:W0:Y:S01]  /*16370*/  LDC.64 R4, c[0x0][0x218] ;  /* 0x00008600ff047b82 */ /* 0x003e220000000a00 */
[----:B------:R-:W-:Y:S02]  /*16380*/  IMAD.IADD R7, R49, 0x1, R0 ;  /* 0x0000000131077824 */ /* 0x000fe400078e0200 */
[----:B------:R-:W-:Y:S02]  /*16390*/  VIADD R0, R0, 0x80 ;  /* 0x0000008000007836 */ /* 0x000fe40000000000 */
[----:B0-----:R-:W-:-:S05]  /*163a0*/  IMAD.WIDE.U32 R4, R7, 0x8, R4 ;  /* 0x0000000807047825 */ /* 0x001fca00078e0004 */
[----:B------:R2:W-:Y:S02]  /*163b0*/  STG.E.64 desc[UR4][R4.64], R22 ;  /* 0x0000001604007986 */ /* 0x0005e4000c101b04 */
.L_x_13877:
[----:B------:R-:W-:Y:S05]  /*163c0*/  BSYNC B1 ;  /* 0x0000000000017941 */ /* 0x000fea0003800000 */
.L_x_13873:
[----:B------:R-:W-:-:S13]  /*163d0*/  ISETP.GE.AND P0, PT, R0, R48, PT ;  /* 0x000000300000720c */ /* 0x000fda0003f06270 */
[----:B012---:R-:W0:Y:S01]  /*163e0*/  @!P0 LDC.64 R4, c[0x0][0x218] ;  /* 0x00008600ff048b82 */ /* 0x007e220000000a00 */
[----:B------:R-:W-:Y:S02]  /*163f0*/  @!P0 IMAD.IADD R7, R49, 0x1, R0 ;  /* 0x0000000131078824 */ /* 0x000fe400078e0200 */
[----:B------:R-:W-:Y:S02]  /*16400*/  @!P0 VIADD R0, R0, 0x80 ;  /* 0x0000008000008836 */ /* 0x000fe40000000000 */
[----:B0-----:R-:W-:-:S05]  /*16410*/  @!P0 IMAD.WIDE.U32 R4, R7, 0x8, R4 ;  /* 0x0000000807048825 */ /* 0x001fca00078e0004 */
[----:B------:R2:W-:Y:S02]  /*16420*/  @!P0 STG.E.64 desc[UR4][R4.64], R18 ;  /* 0x0000001204008986 */ /* 0x0005e4000c101b04 */
.L_x_13878:
[----:B------:R-:W-:Y:S05]  /*16430*/  BSYNC B0 ;  /* 0x0000000000007941 */ /* 0x000fea0003800000 */
.L_x_13872:
[----:B------:R-:W-:Y:S05]  /*16440*/  WARPSYNC.ALL ;  /* 0x0000000000007948 */ /* 0x000fea0003800000 */
[----:B------:R-:W-:-:S13]  /*16450*/  ISETP.GE.AND P0, PT, R0, R48, PT ;  /* 0x000000300000720c */ /* 0x000fda0003f06270 */
[----:B------:R-:W-:Y:S05]  /*16460*/  @P0 EXIT ;  /* 0x000000000000094d */ /* 0x000fea0003800000 */
[----:B012---:R-:W0:Y:S01]  /*16470*/  LDC.64 R4, c[0x0][0x218] ;  /* 0x00008600ff047b82 */ /* 0x007e220000000a00 */
[----:B------:R-:W-:-:S04]  /*16480*/  IMAD.IADD R49, R49, 0x1, R0 ;  /* 0x0000000131317824 */ /* 0x000fc800078e0200 */
[----:B0-----:R-:W-:-:S05]  /*16490*/  IMAD.WIDE.U32 R4, R49, 0x8, R4 ;  /* 0x0000000831047825 */ /* 0x001fca00078e0004 */
[----:B------:R-:W-:Y:S01]  /*164a0*/  STG.E.64 desc[UR4][R4.64], R2 ;  /* 0x0000000204007986 */ /* 0x000fe2000c101b04 */
[----:B------:R-:W-:Y:S05]  /*164b0*/  EXIT ;  /* 0x000000000000794d */ /* 0x000fea0003800000 */
        .weak           $__internal_4_$__cuda_sm20_div_rn_f64_full
        .type           $__internal_4_$__cuda_sm20_div_rn_f64_full,@function
        .size           $__internal_4_$__cuda_sm20_div_rn_f64_full,(.L_x_37682 - $__internal_4_$__cuda_sm20_div_rn_f64_full)
$__internal_4_$__cuda_sm20_div_rn_f64_full:
[C---:B------:R-:W-:Y:S01]  /*164c0*/  FSETP.GEU.AND P0, PT, |R2|.reuse, 1.469367938527859385e-39, PT ;  /* 0x001000000200780b */ /* 0x040fe20003f0e200 */
[----:B------:R-:W-:Y:S01]  /*164d0*/  IMAD.MOV.U32 R7, RZ, RZ, R2 ;  /* 0x000000ffff077224 */ /* 0x000fe200078e0002 */
[C---:B------:R-:W-:Y:S01]  /*164e0*/  LOP3.LUT R8, R2.reuse, 0x800fffff, RZ, 0xc0, !PT ;  /* 0x800fffff02087812 */ /* 0x040fe200078ec0ff */
[----:B------:R-:W-:Y:S01]  /*164f0*/  IMAD.MOV.U32 R11, RZ, RZ, R3 ;  /* 0x000000ffff0b7224 */ /* 0x000fe200078e0003 */
[----:B------:R-:W-:Y:S01]  /*16500*/  LOP3.LUT R52, R2, 0x7ff00000, RZ, 0xc0, !PT ;  /* 0x7ff0000002347812 */ /* 0x000fe200078ec0ff */
[----:B------:R-:W-:Y:S01]  /*16510*/  IMAD.MOV.U32 R10, RZ, RZ, R4 ;  /* 0x000000ffff0a7224 */ /* 0x000fe200078e0004 */
[----:B------:R-:W-:Y:S01]  /*16520*/  LOP3.LUT R9, R8, 0x3ff00000, RZ, 0xfc, !PT ;  /* 0x3ff0000008097812 */ /* 0x000fe200078efcff */
[----:B------:R-:W-:Y:S01]  /*16530*/  IMAD.MOV.U32 R8, RZ, RZ, R6 ;  /* 0x000000ffff087224 */ /* 0x000fe200078e0006 */
[C---:B------:R-:W-:Y:S01]  /*16540*/  FSETP.GEU.AND P2, PT, |R11|.reuse, 1.469367938527859385e-39, PT ;  /* 0x001000000b00780b */ /* 0x040fe20003f4e200 */
[----:B------:R-:W-:Y:S01]  /*16550*/  IMAD.MOV.U32 R4, RZ, RZ, 0x1 ;  /* 0x00000001ff047424 */ /* 0x000fe200078e00ff */
[----:B------:R-:W-:Y:S01]  /*16560*/  LOP3.LUT R54, R11, 0x7ff00000, RZ, 0xc0, !PT ;  /* 0x7ff000000b367812 */ /* 0x000fe200078ec0ff */
[----:B------:R-:W-:Y:S01]  /*16570*/  IMAD.MOV.U32 R57, RZ, RZ, 0x1ca00000 ;  /* 0x1ca00000ff397424 */ /* 0x000fe200078e00ff */
[----:B------:R-:W-:Y:S01]  /*16580*/  BSSY B0, `(.L_x_13879) ;  /* 0x0000054000007945 */ /* 0x000fe20003800000 */
[----:B------:R-:W-:Y:S01]  /*16590*/  @!P0 DMUL R8, R6, 8.98846567431157953865e+307 ;  /* 0x7fe0000006088828 */ /* 0x000fe20000000000 */
[----:B------:R-:W-:-:S05]  /*165a0*/  ISETP.GE.U32.AND P1, PT, R54, R52, PT ;  /* 0x000000343600720c */ /* 0x000fca0003f26070 */
[----:B------:R-:W0:Y:S02]  /*165b0*/  MUFU.RCP64H R5, R9 ;  /* 0x0000000900057308 */ /* 0x000e240000001800 */
[----:B------:R-:W-:-:S04]  /*165c0*/  @!P2 LOP3.LUT R3, R7, 0x7ff00000, RZ, 0xc0, !PT ;  /* 0x7ff000000703a812 */ /* 0x000fc800078ec0ff */
[----:B------:R-:W-:-:S04]  /*165d0*/  @!P2 ISETP.GE.U32.AND P3, PT, R54, R3, PT ;  /* 0x000000033600a20c */ /* 0x000fc80003f66070 */
[----:B------:R-:W-:-:S04]  /*165e0*/  @!P2 SEL R2, R57, 0x63400000, !P3 ;  /* 0x634000003902a807 */ /* 0x000fc80005800000 */
[----:B------:R-:W-:Y:S01]  /*165f0*/  @!P2 LOP3.LUT R2, R2, 0x80000000, R11, 0xf8, !PT ;  /* 0x800000000202a812 */ /* 0x000fe200078ef80b */
[----:B0-----:R-:W-:-:S03]  /*16600*/  DFMA R44, R4, -R8, 1 ;  /* 0x3ff00000042c742b */ /* 0x001fc60000000808 */
[----:B------:R-:W-:Y:S01]  /*16610*/  @!P2 LOP3.LUT R3, R2, 0x100000, RZ, 0xfc, !PT ;  /* 0x001000000203a812 */ /* 0x000fe200078efcff */
[----:B------:R-:W-:-:S04]  /*16620*/  @!P2 IMAD.MOV.U32 R2, RZ, RZ, RZ ;  /* 0x000000ffff02a224 */ /* 0x000fc800078e00ff */
[----:B------:R-:W-:-:S08]  /*16630*/  DFMA R44, R44, R44, R44 ;  /* 0x0000002c2c2c722b */ /* 0x000fd0000000002c */
[----:B------:R-:W-:Y:S01]  /*16640*/  DFMA R4, R4, R44, R4 ;  /* 0x0000002c0404722b */ /* 0x000fe20000000004 */
[----:B------:R-:W-:-:S04]  /*16650*/  SEL R44, R57, 0x63400000, !P1 ;  /* 0x63400000392c7807 */ /* 0x000fc80004800000 */
[----:B------:R-:W-:Y:S01]  /*16660*/  LOP3.LUT R45, R44, 0x800fffff, R11, 0xf8, !PT ;  /* 0x800fffff2c2d7812 */ /* 0x000fe200078ef80b */
[----:B------:R-:W-:Y:S02]  /*16670*/  IMAD.MOV.U32 R44, RZ, RZ, R10 ;  /* 0x000000ffff2c7224 */ /* 0x000fe400078e000a */
[----:B------:R-:W-:-:S04]  /*16680*/  DFMA R50, R4, -R8, 1 ;  /* 0x3ff000000432742b */ /* 0x000fc80000000808 */
[----:B------:R-:W-:-:S04]  /*16690*/  @!P2 DFMA R44, R44, 2, -R2 ;  /* 0x400000002c2ca82b */ /* 0x000fc80000000802 */
[----:B------:R-:W-:Y:S01]  /*166a0*/  DFMA R2, R4, R50, R4 ;  /* 0x000000320402722b */ /* 0x000fe20000000004 */
[----:B------:R-:W-:Y:S02]  /*166b0*/  IMAD.MOV.U32 R50, RZ, RZ, R54 ;  /* 0x000000ffff327224 */ /* 0x000fe400078e0036 */
[----:B------:R-:W-:Y:S01]  /*166c0*/  IMAD.MOV.U32 R51, RZ, RZ, R52 ;  /* 0x000000ffff337224 */ /* 0x000fe200078e0034 */
[----:B------:R-:W-:Y:S02]  /*166d0*/  @!P0 LOP3.LUT R51, R9, 0x7ff00000, RZ, 0xc0, !PT ;  /* 0x7ff0000009338812 */ /* 0x000fe400078ec0ff */
[----:B------:R-:W-:Y:S02]  /*166e0*/  @!P2 LOP3.LUT R50, R45, 0x7ff00000, RZ, 0xc0, !PT ;  /* 0x7ff000002d32a812 */ /* 0x000fe400078ec0ff */
[----:B------:R-:W-:Y:S01]  /*166f0*/  DMUL R4, R2, R44 ;  /* 0x0000002c02047228 */ /* 0x000fe20000000000 */
[----:B------:R-:W-:Y:S02]  /*16700*/  VIADD R55, R51, 0xffffffff ;  /* 0xffffffff33377836 */ /* 0x000fe40000000000 */
[----:B------:R-:W-:-:S05]  /*16710*/  VIADD R56, R50, 0xffffffff ;  /* 0xffffffff32387836 */ /* 0x000fca0000000000 */
        /* <DEDUP_REMOVED lines=30> */
[----:B------:R-:W-:-:S05]  /*16900*/  FSEL R2, R8, R3, !P0 ;  /* 0x0000000308027208 */ /* 0x000fca0004000000 */
[----:B------:R-:W-:Y:S02]  /*16910*/  IMAD.MOV.U32 R3, RZ, RZ, R2 ;  /* 0x000000ffff037224 */ /* 0x000fe400078e0002 */
[----:B------:R-:W-:Y:S01]  /*16920*/  IMAD.MOV.U32 R2, RZ, RZ, R4 ;  /* 0x000000ffff027224 */ /* 0x000fe200078e0004 */
[----:B------:R-:W-:Y:S06]  /*16930*/  BRA `(.L_x_13881) ;  /* 0x0000000000607947 */ /* 0x000fec0003800000 */
.L_x_13880:
        /* <DEDUP_REMOVED lines=12> */
[----:B------:R-:W-:Y:S02]  /*16a00*/  @!P0 IMAD.MOV.U32 R3, RZ, RZ, R2 ;  /* 0x000000ffff038224 */ /* 0x000fe400078e0002 */
[----:B------:R-:W-:Y:S02]  /*16a10*/  @!P0 IMAD.MOV.U32 R2, RZ, RZ, RZ ;  /* 0x000000ffff028224 */ /* 0x000fe400078e00ff */
[----:B------:R-:W-:Y:S02]  /*16a20*/  @P0 IMAD.MOV.U32 R2, RZ, RZ, RZ ;  /* 0x000000ffff020224 */ /* 0x000fe400078e00ff */
[----:B------:R-:W-:Y:S01]  /*16a30*/  @P0 IMAD.MOV.U32 R3, RZ, RZ, R4 ;  /* 0x000000ffff030224 */ /* 0x000fe200078e0004 */
[----:B------:R-:W-:Y:S06]  /*16a40*/  BRA `(.L_x_13881) ;  /* 0x00000000001c7947 */ /* 0x000fec0003800000 */
.L_x_13883:
[----:B------:R-:W-:-:S05]  /*16a50*/  LOP3.LUT R2, R7, 0x80000, RZ, 0xfc, !PT ;  /* 0x0008000007027812 */ /* 0x000fca00078efcff */
[----:B------:R-:W-:Y:S02]  /*16a60*/  IMAD.MOV.U32 R3, RZ, RZ, R2 ;  /* 0x000000ffff037224 */ /* 0x000fe400078e0002 */
[----:B------:R-:W-:Y:S01]  /*16a70*/  IMAD.MOV.U32 R2, RZ, RZ, R6 ;  /* 0x000000ffff027224 */ /* 0x000fe200078e0006 */
[----:B------:R-:W-:Y:S06]  /*16a80*/  BRA `(.L_x_13881) ;  /* 0x00000000000c7947 */ /* 0x000fec0003800000 */
.L_x_13882:
[----:B------:R-:W-:-:S05]  /*16a90*/  LOP3.LUT R2, R11, 0x80000, RZ, 0xfc, !PT ;  /* 0x000800000b027812 */ /* 0x000fca00078efcff */
[----:B------:R-:W-:Y:S02]  /*16aa0*/  IMAD.MOV.U32 R3, RZ, RZ, R2 ;  /* 0x000000ffff037224 */ /* 0x000fe400078e0002 */
[----:B------:R-:W-:-:S07]  /*16ab0*/  IMAD.MOV.U32 R2, RZ, RZ, R10 ;  /* 0x000000ffff027224 */ /* 0x000fce00078e000a */
.L_x_13881:
[----:B------:R-:W-:Y:S05]  /*16ac0*/  BSYNC B0 ;  /* 0x0000000000007941 */ /* 0x000fea0003800000 */
.L_x_13879:
[----:B------:R-:W-:Y:S02]  /*16ad0*/  IMAD.MOV.U32 R4, RZ, RZ, R0 ;  /* 0x000000ffff047224 */ /* 0x000fe400078e0000 */
[----:B------:R-:W-:-:S04]  /*16ae0*/  IMAD.MOV.U32 R5, RZ, RZ, 0x0 ;  /* 0x00000000ff057424 */ /* 0x000fc800078e00ff */
[----:B------:R-:W-:Y:S05]  /*16af0*/  RET.REL.NODEC R4 `(_ZN2at6native29vectorized_elementwise_kernelILi2ENS0_13BinaryFunctorIdddZZZNS0_15binary_internal21div_floor_kernel_cudaERNS_18TensorIteratorBaseEENKUlvE1_clEvENKUlvE_clEvEUlddE_EESt5arrayIPcLm3EEEEviT0_T1_) ;  /* 0xfffffe9404407950 */ /* 0x000fea0003c3ffff */
.L_x_13884:
        /* <DEDUP_REMOVED lines=16> */
.L_x_37682:


//--------------------- .text._ZN2at6native29vectorized_elementwise_kernelILi4ENS0_13BinaryFunctorIdddZZZNS0_15binary_internal21div_floor_kernel_cudaERNS_18TensorIteratorBaseEENKUlvE1_clEvENKUlvE_clEvEUlddE_EESt5arrayIPcLm3EEEEviT0_T1_ --------------------------
	.section	.text._ZN2at6native29vectorized_elementwise_kernelILi4ENS0_13BinaryFunctorIdddZZZNS0_15binary_internal21div_floor_kernel_cudaERNS_18TensorIteratorBaseEENKUlvE1_clEvENKUlvE_clEvEUlddE_EESt5arrayIPcLm3EEEEviT0_T1_,"ax",@progbits
	.align	128
        .global         _ZN2at6native29vectorized_elementwise_kernelILi4ENS0_13BinaryFunctorIdddZZZNS0_15binary_internal21div_floor_kernel_cudaERNS_18TensorIteratorBaseEENKUlvE1_clEvENKUlvE_clEvEUlddE_EESt5arrayIPcLm3EEEEviT0_T1_
        .type           _ZN2at6native29vectorized_elementwise_kernelILi4ENS0_13BinaryFunctorIdddZZZNS0_15binary_internal21div_floor_kernel_cudaERNS_18TensorIteratorBaseEENKUlvE1_clEvENKUlvE_clEvEUlddE_EESt5arrayIPcLm3EEEEviT0_T1_,@function
        .size           _ZN2at6native29vectorized_elementwise_kernelILi4ENS0_13BinaryFunctorIdddZZZNS0_15binary_internal21div_floor_kernel_cudaERNS_18TensorIteratorBaseEENKUlvE1_clEvENKUlvE_clEvEUlddE_EESt5arrayIPcLm3EEEEviT0_T1_,(.L_x_37683 - _ZN2at6native29vectorized_elementwise_kernelILi4ENS0_13BinaryFunctorIdddZZZNS0_15binary_internal21div_floor_kernel_cudaERNS_18TensorIteratorBaseEENKUlvE1_clEvENKUlvE_clEvEUlddE_EESt5arrayIPcLm3EEEEviT0_T1_)
        .other          _ZN2at6native29vectorized_elementwise_kernelILi4ENS0_13BinaryFunctorIdddZZZNS0_15binary_internal21div_floor_kernel_cudaERNS_18TensorIteratorBaseEENKUlvE1_clEvENKUlvE_clEvEUlddE_EESt5arrayIPcLm3EEEEviT0_T1_,@"STO_CUDA_ENTRY STV_DEFAULT"
_ZN2at6native29vectorized_elementwise_kernelILi4ENS0_13BinaryFunctorIdddZZZNS0_15binary_internal21div_floor_kernel_cudaERNS_18TensorIteratorBaseEENKUlvE1_clEvENKUlvE_clEvEUlddE_EESt5arrayIPcLm3EEEEviT0_T1_:
.text._ZN2at6native29vectorized_elementwise_kernelILi4ENS0_13BinaryFunctorIdddZZZNS0_15binary_internal21div_floor_kernel_cudaERNS_18TensorIteratorBaseEENKUlvE1_clEvENKUlvE_clEvEUlddE_EESt5arrayIPcLm3EEEEviT0_T1_:
        /* <DEDUP_REMOVED lines=46> */
[----:B------:R-:W-:Y:S05]  /*02e0*/  CALL.REL.NOINC `($__internal_5_$__cuda_sm20_div_rn_f64_full) ;  /* 0x0000016000747944 */ /* 0x000fea0003c00000 */
.L_x_13889:
[----:B------:R-:W-:Y:S05]  /*02f0*/  BSYNC B2 ;  /* 0x0000000000027941 */ /* 0x000fea0003800000 */
.L_x_13888:
[----:B------:R-:W-:Y:S02]  /*0300*/  IMAD.MOV.U32 R36, RZ, RZ, R2 ;  /* 0x000000ffff247224 */ /* 0x000fe400078e0002 */
[----:B------:R-:W-:Y:S01]  /*0310*/  IMAD.MOV.U32 R37, RZ, RZ, R3 ;  /* 0x000000ffff257224 */ /* 0x000fe200078e0003 */
[----:B------:R-:W-:Y:S06]  /*0320*/  BRA `(.L_x_13890) ;  /* 0x0000001000e47947 */ /* 0x000fec0003800000 */
.L_x_13887:
        /* <DEDUP_REMOVED lines=38> */
.L_x_13896:
        /* <DEDUP_REMOVED lines=12> */
.L_x_13895:
[----:B------:R-:W-:Y:S05]  /*0650*/  BSYNC B2 ;  /* 0x0000000000027941 */ /* 0x000fea0003800000 */
.L_x_13894:
        /* <DEDUP_REMOVED lines=12> */
.L_x_13902:
        /* <DEDUP_REMOVED lines=33> */
.L_x_13901:
[----:B------:R-:W-:Y:S02]  /*0930*/  IMAD.MOV.U32 R9, RZ, RZ, R7 ;  /* 0x000000ffff097224 */ /* 0x000fe400078e0007 */
[----:B------:R-:W-:-:S07]  /*0940*/  IMAD.MOV.U32 R7, RZ, RZ, R8 ;  /* 0x000000ffff077224 */ /* 0x000fce00078e0008 */
.L_x_13900:
[----:B------:R-:W-:Y:S05]  /*0950*/  BSYNC B3 ;  /* 0x0000000000037941 */ /* 0x000fea0003800000 */
.L_x_13899:
[----:B------:R-:W-:-:S13]  /*0960*/  ISETP.GE.U32.AND P0, PT, R10, 0xc, PT ;  /* 0x0000000c0a00780c */ /* 0x000fda0003f06070 */
[----:B------:R-:W-:Y:S05]  /*0970*/  @!P0 BRA `(.L_x_13898) ;  /* 0x0000000400dc8947 */ /* 0x000fea0003800000 */
[----:B------:R-:W-:Y:S01]  /*0980*/  BSSY B3, `(.L_x_13903) ;  /* 0x0000075000037945 */ /* 0x000fe20003800000 */
[----:B------:R-:W-:-:S07]  /*0990*/  VIADD R5, R5, 0x10 ;  /* 0x0000001005057836 */ /* 0x000fce0000000000 */
.L_x_13904:
        /* <DEDUP_REMOVED lines=116> */
.L_x_13903:
[----:B------:R-:W-:-:S07]  /*10e0*/  IMAD.MOV.U32 R9, RZ, RZ, R6 ;  /* 0x000000ffff097224 */ /* 0x000fce00078e0006 */
.L_x_13898:
[----:B------:R-:W-:Y:S05]  /*10f0*/  BSYNC B2 ;  /* 0x0000000000027941 */ /* 0x000fea0003800000 */
.L_x_13897:
        /* <DEDUP_REMOVED lines=20> */
.L_x_13906:
[----:B------:R-:W-:Y:S05]  /*1240*/  BSYNC B2 ;  /* 0x0000000000027941 */ /* 0x000fea0003800000 */
.L_x_13905:
[----:B------:R-:W-:Y:S01]  /*1250*/  LOP3.LUT R47, R47, 0x80000000, R37, 0xb8, !PT ;  /* 0x800000002f2f7812 */ /* 0x000fe200078eb825 */
[----:B------:R-:W-:Y:S06]  /*1260*/  BRA `(.L_x_13893) ;  /* 0x0000000000187947 */ /* 0x000fec0003800000 */
.L_x_13892:
[----:B------:R-:W-:-:S06]  /*1270*/  DSETP.GTU.AND P0, PT, R2, +INF , PT ;  /* 0x7ff000000200742a */ /* 0x000fcc0003f0c000 */
[----:B------:R-:W-:-:S14]  /*1280*/  DSETP.LE.AND P0, PT, R4, +INF , !P0 ;  /* 0x7ff000000400742a */ /* 0x000fdc0004703000 */
[----:B------:R-:W-:Y:S02]  /*1290*/  @P0 DSETP.NEU.AND P1, PT, R4, +INF , PT ;  /* 0x7ff000000400042a */ /* 0x000fe40003f2d000 */
[----:B------:R-:W-:-:S06]  /*12a0*/  @!P0 DADD R46, R36, R40 ;  /* 0x00000000242e8229 */ /* 0x000fcc0000000028 */
[----:B------:R-:W-:Y:S02]  /*12b0*/  @P0 FSEL R46, R36, RZ, P1 ;  /* 0x000000ff242e0208 */ /* 0x000fe40000800000 */
[----:B------:R-:W-:-:S07]  /*12c0*/  @P0 FSEL R47, R37, -QNAN , P1 ;  /* 0xfff80000252f0808 */ /* 0x000fce0000800000 */
.L_x_13893:
[----:B------:R-:W-:Y:S05]  /*12d0*/  BSYNC B0 ;  /* 0x0000000000007941 */ /* 0x000fea0003800000 */
.L_x_13891:
        /* <DEDUP_REMOVED lines=22> */
.L_x_13908:
[----:B------:R-:W-:Y:S05]  /*1440*/  BSYNC B2 ;  /* 0x0000000000027941 */ /* 0x000fea0003800000 */
.L_x_13907:
        /* <DEDUP_REMOVED lines=29> */
.L_x_13911:
[----:B------:R-:W-:Y:S05]  /*1620*/  BSYNC B2 ;  /* 0x0000000000027941 */ /* 0x000fea0003800000 */
.L_x_13910:
[----:B------:R-:W-:Y:S01]  /*1630*/  LOP3.LUT R37, RZ, 0x80000000, R3, 0xb8, !PT ;  /* 0x80000000ff257812 */ /* 0x000fe200078eb803 */
[----:B------:R-:W-:Y:S01]  /*1640*/  IMAD.MOV.U32 R36, RZ, RZ, RZ ;  /* 0x000000ffff247224 */ /* 0x000fe200078e00ff */
[----:B------:R-:W-:Y:S06]  /*1650*/  BRA `(.L_x_13890) ;  /* 0x0000000000187947 */ /* 0x000fec0003800000 */
.L_x_13909:
[----:B------:R-:W0:Y:S02]  /*1660*/  FRND.F64.FLOOR R2, R8 ;  /* 0x0000000800027313 */ /* 0x000e240000305800 */
[----:B0-----:R-:W-:Y:S02]  /*1670*/  DADD R4, R8, -R2 ;  /* 0x0000000008047229 */ /* 0x001fe40000000802 */
[----:B------:R-:W-:-:S06]  /*1680*/  DADD R6, R2, 1 ;  /* 0x3ff0000002067429 */ /* 0x000fcc0000000000 */
[----:B------:R-:W-:-:S06]  /*1690*/  DSETP.GT.AND P0, PT, R4, 0.5, PT ;  /* 0x3fe000000400742a */ /* 0x000fcc0003f04000 */
[----:B------:R-:W-:Y:S02]  /*16a0*/  FSEL R36, R6, R2, P0 ;  /* 0x0000000206247208 */ /* 0x000fe40000000000 */
[----:B------:R-:W-:-:S07]  /*16b0*/  FSEL R37, R7, R3, P0 ;  /* 0x0000000307257208 */ /* 0x000fce0000000000 */
.L_x_13890:
[----:B------:R-:W-:Y:S05]  /*16c0*/  BSYNC B1 ;  /* 0x0000000000017941 */ /* 0x000fea0003800000 */
.L_x_13886:
        /* <DEDUP_REMOVED lines=24> */
.L_x_13915:
[----:B------:R-:W-:Y:S05]  /*1850*/  BSYNC B2 ;  /* 0x0000000000027941 */ /* 0x000fea0003800000 */
.L_x_13914:
[----:B------:R-:W-:Y:S02]  /*1860*/  IMAD.MOV.U32 R38, RZ, RZ, R2 ;  /* 0x000000ffff267224 */ /* 0x000fe400078e0002 */
[----:B------:R-:W-:Y:S01]  /*1870*/  IMAD.MOV.U32 R39, RZ, RZ, R3 ;  /* 0x000000ffff277224 */ /* 0x000fe200078e0003 */
[----:B------:R-:W-:Y:S06]  /*1880*/  BRA `(.L_x_13916) ;  /* 0x0000001000ec7947 */ /* 0x000fec0003800000 */
.L_x_13913:
        /* <DEDUP_REMOVED lines=38> */
.L_x_13923:
        /* <DEDUP_REMOVED lines=12> */
.L_x_13922:
[----:B------:R-:W-:-:S07]  /*1bb0*/  IMAD.MOV.U32 R0, RZ, RZ, R7 ;  /* 0x000000ffff007224 */ /* 0x000fce00078e0007 */
.L_x_13921:
[----:B------:R-:W-:Y:S05]  /*1bc0*/  BSYNC B2 ;  /* 0x0000000000027941 */ /* 0x000fea0003800000 */
.L_x_13920:
        /* <DEDUP_REMOVED lines=12> */
.L_x_13928:
        /* <DEDUP_REMOVED lines=33> */
.L_x_13927:
[----:B------:R-:W-:Y:S05]  /*1ea0*/  BSYNC B3 ;  /* 0x0000000000037941 */ /* 0x000fea0003800000 */
.L_x_13926:
[----:B------:R-:W-:-:S13]  /*1eb0*/  ISETP.GE.U32.AND P0, PT, R10, 0xc, PT ;  /* 0x0000000c0a00780c */ /* 0x000fda0003f06070 */
[----:B------:R-:W-:Y:S05]  /*1ec0*/  @!P0 BRA `(.L_x_13925) ;  /* 0x0000000400dc8947 */ /* 0x000fea0003800000 */
[----:B------:R-:W-:Y:S01]  /*1ed0*/  BSSY B3, `(.L_x_13929) ;  /* 0x0000075000037945 */ /* 0x000fe20003800000 */
[----:B------:R-:W-:-:S07]  /*1ee0*/  VIADD R0, R6, 0x10 ;  /* 0x0000001006007836 */ /* 0x000fce0000000000 */
.L_x_13930:
        /* <DEDUP_REMOVED lines=116> */
.L_x_13929:
[----:B------:R-:W-:-:S07]  /*2630*/  IMAD.MOV.U32 R0, RZ, RZ, R6 ;  /* 0x000000ffff007224 */ /* 0x000fce00078e0006 */
.L_x_13925:
[----:B------:R-:W-:Y:S05]  /*2640*/  BSYNC B2 ;  /* 0x0000000000027941 */ /* 0x000fea0003800000 */
.L_x_13924:
        /* <DEDUP_REMOVED lines=21> */
.L_x_13932:
[----:B------:R-:W-:Y:S05]  /*27a0*/  BSYNC B2 ;  /* 0x0000000000027941 */ /* 0x000fea0003800000 */
.L_x_13931:
[----:B------:R-:W-:Y:S02]  /*27b0*/  IMAD.MOV.U32 R41, RZ, RZ, R7 ;  /* 0x000000ffff297224 */ /* 0x000fe400078e0007 */
[----:B------:R-:W-:-:S03]  /*27c0*/  IMAD.MOV.U32 R40, RZ, RZ, R2 ;  /* 0x000000ffff287224 */ /* 0x000fc600078e0002 */
[----:B------:R-:W-:Y:S01]  /*27d0*/  LOP3.LUT R41, R41, 0x80000000, R39, 0xb8, !PT ;  /* 0x8000000029297812 */ /* 0x000fe200078eb827 */
[----:B------:R-:W-:Y:S06]  /*27e0*/  BRA `(.L_x_13919) ;  /* 0x0000000000187947 */ /* 0x000fec0003800000 */
.L_x_13918:
[----:B------:R-:W-:-:S06]  /*27f0*/  DSETP.GTU.AND P0, PT, R2, +INF , PT ;  /* 0x7ff000000200742a */ /* 0x000fcc0003f0c000 */
[----:B------:R-:W-:-:S14]  /*2800*/  DSETP.LE.AND P0, PT, R6, +INF , !P0 ;  /* 0x7ff000000600742a */ /* 0x000fdc0004703000 */
[----:B------:R-:W-:Y:S02]  /*2810*/  @P0 DSETP.NEU.AND P1, PT, R6, +INF , PT ;  /* 0x7ff000000600042a */ /* 0x000fe40003f2d000 */
[----:B------:R-:W-:-:S06]  /*2820*/  @!P0 DADD R40, R38, R42 ;  /* 0x0000000026288229 */ /* 0x000fcc000000002a */
[----:B------:R-:W-:Y:S02]  /*2830*/  @P0 FSEL R40, R38, RZ, P1 ;  /* 0x000000ff26280208 */ /* 0x000fe40000800000 */
[----:B------:R-:W-:-:S07]  /*2840*/  @P0 FSEL R41, R39, -QNAN , P1 ;  /* 0xfff8000027290808 */ /* 0x000fce0000800000 */
.L_x_13919:
[----:B------:R-:W-:Y:S05]  /*2850*/  BSYNC B0 ;  /* 0x0000000000007941 */ /* 0x000fea0003800000 */
.L_x_13917:
        /* <DEDUP_REMOVED lines=22> */
.L_x_13934:
[----:B------:R-:W-:Y:S05]  /*29c0*/  BSYNC B2 ;  /* 0x0000000000027941 */ /* 0x000fea0003800000 */
.L_x_13933:
        /* <DEDUP_REMOVED lines=29> */
.L_x_13937:
[----:B------:R-:W-:Y:S05]  /*2ba0*/  BSYNC B2 ;  /* 0x0000000000027941 */ /* 0x000fea0003800000 */
.L_x_13936:
[----:B------:R-:W-:Y:S01]  /*2bb0*/  LOP3.LUT R39, RZ, 0x80000000, R3, 0xb8, !PT ;  /* 0x80000000ff277812 */ /* 0x000fe200078eb803 */
[----:B------:R-:W-:Y:S01]  /*2bc0*/  IMAD.MOV.U32 R38, RZ, RZ, RZ ;  /* 0x000000ffff267224 */ /* 0x000fe200078e00ff */
[----:B------:R-:W-:Y:S06]  /*2bd0*/  BRA `(.L_x_13916) ;  /* 0x0000000000187947 */ /* 0x000fec0003800000 */
.L_x_13935:
[----:B------:R-:W0:Y:S02]  /*2be0*/  FRND.F64.FLOOR R2, R8 ;  /* 0x0000000800027313 */ /* 0x000e240000305800 */
[----:B0-----:R-:W-:Y:S02]  /*2bf0*/  DADD R4, R8, -R2 ;  /* 0x0000000008047229 */ /* 0x001fe40000000802 */
[----:B------:R-:W-:-:S06]  /*2c00*/  DADD R6, R2, 1 ;  /* 0x3ff0000002067429 */ /* 0x000fcc0000000000 */
[----:B------:R-:W-:-:S06]  /*2c10*/  DSETP.GT.AND P0, PT, R4, 0.5, PT ;  /* 0x3fe000000400742a */ /* 0x000fcc0003f04000 */
[----:B------:R-:W-:Y:S02]  /*2c20*/  FSEL R38, R6, R2, P0 ;  /* 0x0000000206267208 */ /* 0x000fe40000000000 */
[----:B------:R-:W-:-:S07]  /*2c30*/  FSEL R39, R7, R3, P0 ;  /* 0x0000000307277208 */ /* 0x000fce0000000000 */
.L_x_13916:
[----:B------:R-:W-:Y:S05]  /*2c40*/  BSYNC B1 ;  /* 0x0000000000017941 */ /* 0x000fea0003800000 */
.L_x_13912:
        /* <DEDUP_REMOVED lines=24> */
.L_x_13941:
[----:B------:R-:W-:Y:S05]  /*2dd0*/  BSYNC B2 ;  /* 0x0000000000027941 */ /* 0x000fea0003800000 */
.L_x_13940:
[----:B------:R-:W-:Y:S02]  /*2de0*/  IMAD.MOV.U32 R20, RZ, RZ, R2 ;  /* 0x000000ffff147224 */ /* 0x000fe400078e0002 */
[----:B------:R-:W-:Y:S01]  /*2df0*/  IMAD.MOV.U32 R21, RZ, RZ, R3 ;  /* 0x000000ffff157224 */ /* 0x000fe200078e0003 */
[----:B------:R-:W-:Y:S06]  /*2e00*/  BRA `(.L_x_13942) ;  /* 0x0000001000ec7947 */ /* 0x000fec0003800000 */
.L_x_13939:
        /* <DEDUP_REMOVED lines=38> */
.L_x_13949:
        /* <DEDUP_REMOVED lines=12> */
.L_x_13948:
[----:B------:R-:W-:-:S07]  /*3130*/  IMAD.MOV.U32 R0, RZ, RZ, R7 ;  /* 0x000000ffff007224 */ /* 0x000fce00078e0007 */
.L_x_13947:
[----:B------:R-:W-:Y:S05]  /*3140*/  BSYNC B2 ;  /* 0x0000000000027941 */ /* 0x000fea0003800000 */
.L_x_13946:
        /* <DEDUP_REMOVED lines=12> */
.L_x_13954:
        /* <DEDUP_REMOVED lines=33> */
.L_x_13953:
[----:B------:R-:W-:Y:S05]  /*3420*/  BSYNC B3 ;  /* 0x0000000000037941 */ /* 0x000fea0003800000 */
.L_x_13952:
[----:B------:R-:W-:-:S13]  /*3430*/  ISETP.GE.U32.AND P0, PT, R10, 0xc, PT ;  /* 0x0000000c0a00780c */ /* 0x000fda0003f06070 */
[----:B------:R-:W-:Y:S05]  /*3440*/  @!P0 BRA `(.L_x_13951) ;  /* 0x0000000400dc8947 */ /* 0x000fea0003800000 */
[----:B------:R-:W-:Y:S01]  /*3450*/  BSSY B3, `(.L_x_13955) ;  /* 0x0000075000037945 */ /* 0x000fe20003800000 */
[----:B------:R-:W-:-:S07]  /*3460*/  VIADD R0, R6, 0x10 ;  /* 0x0000001006007836 */ /* 0x000fce0000000000 */
.L_x_13956:
        /* <DEDUP_REMOVED lines=116> */
.L_x_13955:
[----:B------:R-:W-:-:S07]  /*3bb0*/  IMAD.MOV.U32 R0, RZ, RZ, R6 ;  /* 0x000000ffff007224 */ /* 0x000fce00078e0006 */
.L_x_13951:
[----:B------:R-:W-:Y:S05]  /*3bc0*/  BSYNC B2 ;  /* 0x0000000000027941 */ /* 0x000fea0003800000 */
.L_x_13950:
        /* <DEDUP_REMOVED lines=21> */
.L_x_13958:
[----:B------:R-:W-:Y:S05]  /*3d20*/  BSYNC B2 ;  /* 0x0000000000027941 */ /* 0x000fea0003800000 */
.L_x_13957:
[----:B------:R-:W-:Y:S02]  /*3d30*/  IMAD.MOV.U32 R41, RZ, RZ, R7 ;  /* 0x000000ffff297224 */ /* 0x000fe400078e0007 */
[----:B------:R-:W-:-:S03]  /*3d40*/  IMAD.MOV.U32 R40, RZ, RZ, R2 ;  /* 0x000000ffff287224 */ /* 0x000fc600078e0002 */
[----:B------:R-:W-:Y:S01]  /*3d50*/  LOP3.LUT R41, R41, 0x80000000, R33, 0xb8, !PT ;  /* 0x8000000029297812 */ /* 0x000fe200078eb821 */
[----:B------:R-:W-:Y:S06]  /*3d60*/  BRA `(.L_x_13945) ;  /* 0x0000000000187947 */ /* 0x000fec0003800000 */
.L_x_13944:
[----:B------:R-:W-:-:S06]  /*3d70*/  DSETP.GTU.AND P0, PT, R2, +INF , PT ;  /* 0x7ff000000200742a */ /* 0x000fcc0003f0c000 */
[----:B------:R-:W-:-:S14]  /*3d80*/  DSETP.LE.AND P0, PT, R6, +INF , !P0 ;  /* 0x7ff000000600742a */ /* 0x000fdc0004703000 */
[----:B------:R-:W-:Y:S02]  /*3d90*/  @P0 DSETP.NEU.AND P1, PT, R6, +INF , PT ;  /* 0x7ff000000600042a */ /* 0x000fe40003f2d000 */
[----:B------:R-:W-:-:S06]  /*3da0*/  @!P0 DADD R40, R32, R20 ;  /* 0x0000000020288229 */ /* 0x000fcc0000000014 */
[----:B------:R-:W-:Y:S02]  /*3db0*/  @P0 FSEL R40, R32, RZ, P1 ;  /* 0x000000ff20280208 */ /* 0x000fe40000800000 */
[----:B------:R-:W-:-:S07]  /*3dc0*/  @P0 FSEL R41, R33, -QNAN , P1 ;  /* 0xfff8000021290808 */ /* 0x000fce0000800000 */
.L_x_13945:
[----:B------:R-:W-:Y:S05]  /*3dd0*/  BSYNC B0 ;  /* 0x0000000000007941 */ /* 0x000fea0003800000 */
.L_x_13943:
        /* <DEDUP_REMOVED lines=22> */
.L_x_13960:
[----:B------:R-:W-:Y:S05]  /*3f40*/  BSYNC B2 ;  /* 0x0000000000027941 */ /* 0x000fea0003800000 */
.L_x_13959:
        /* <DEDUP_REMOVED lines=29> */
.L_x_13963:
[----:B------:R-:W-:Y:S05]  /*4120*/  BSYNC B2 ;  /* 0x0000000000027941 */ /* 0x000fea0003800000 */
.L_x_13962:
[----:B------:R-:W-:Y:S01]  /*4130*/  LOP3.LUT R21, RZ, 0x80000000, R3, 0xb8, !PT ;  /* 0x80000000ff157812 */ /* 0x000fe200078eb803 */
[----:B------:R-:W-:Y:S01]  /*4140*/  IMAD.MOV.U32 R20, RZ, RZ, RZ ;  /* 0x000000ffff147224 */ /* 0x000fe200078e00ff */
[----:B------:R-:W-:Y:S06]  /*4150*/  BRA `(.L_x_13942) ;  /* 0x0000000000187947 */ /* 0x000fec0003800000 */
.L_x_13961:
[----:B------:R-:W0:Y:S02]  /*4160*/  FRND.F64.FLOOR R2, R8 ;  /* 0x0000000800027313 */ /* 0x000e240000305800 */
[----:B0-----:R-:W-:Y:S02]  /*4170*/  DADD R4, R8, -R2 ;  /* 0x0000000008047229 */ /* 0x001fe40000000802 */
[----:B------:R-:W-:-:S06]  /*4180*/  DADD R6, R2, 1 ;  /* 0x3ff0000002067429 */ /* 0x000fcc0000000000 */
[----:B------:R-:W-:-:S06]  /*4190*/  DSETP.GT.AND P0, PT, R4, 0.5, PT ;  /* 0x3fe000000400742a */ /* 0x000fcc0003f04000 */
[----:B------:R-:W-:Y:S02]  /*41a0*/  FSEL R20, R6, R2, P0 ;  /* 0x0000000206147208 */ /* 0x000fe40000000000 */
[----:B------:R-:W-:-:S07]  /*41b0*/  FSEL R21, R7, R3, P0 ;  /* 0x0000000307157208 */ /* 0x000fce0000000000 */
.L_x_13942:
[----:B------:R-:W-:Y:S05]  /*41c0*/  BSYNC B1 ;  /* 0x0000000000017941 */ /* 0x000fea0003800000 */
.L_x_13938:
        /* <DEDUP_REMOVED lines=24> */
.L_x_13967:
[----:B------:R-:W-:Y:S05]  /*4350*/  BSYNC B2 ;  /* 0x0000000000027941 */ /* 0x000fea0003800000 */
.L_x_13966:
[----:B------:R-:W-:Y:S02]  /*4360*/  IMAD.MOV.U32 R22, RZ, RZ, R2 ;  /* 0x000000ffff167224 */ /* 0x000fe400078e0002 */
[----:B------:R-:W-:Y:S01]  /*4370*/  IMAD.MOV.U32 R23, RZ, RZ, R3 ;  /* 0x000000ffff177224 */ /* 0x000fe200078e0003 */
[----:B------:R-:W-:Y:S06]  /*4380*/  BRA `(.L_x_13968) ;  /* 0x0000001000ec7947 */ /* 0x000fec0003800000 */
.L_x_13965:
        /* <DEDUP_REMOVED lines=38> */
.L_x_13975:
        /* <DEDUP_REMOVED lines=12> */
.L_x_13974:
[----:B------:R-:W-:-:S07]  /*46b0*/  IMAD.MOV.U32 R0, RZ, RZ, R7 ;  /* 0x000000ffff007224 */ /* 0x000fce00078e0007 */
.L_x_13973:
[----:B------:R-:W-:Y:S05]  /*46c0*/  BSYNC B2 ;  /* 0x0000000000027941 */ /* 0x000fea0003800000 */
.L_x_13972:
        /* <DEDUP_REMOVED lines=12> */
.L_x_13980:
        /* <DEDUP_REMOVED lines=33> */
.L_x_13979:
[----:B------:R-:W-:Y:S05]  /*49a0*/  BSYNC B3 ;  /* 0x0000000000037941 */ /* 0x000fea0003800000 */
.L_x_13978:
[----:B------:R-:W-:-:S13]  /*49b0*/  ISETP.GE.U32.AND P0, PT, R10, 0xc, PT ;  /* 0x0000000c0a00780c */ /* 0x000fda0003f06070 */
[----:B------:R-:W-:Y:S05]  /*49c0*/  @!P0 BRA `(.L_x_13977) ;  /* 0x0000000400dc8947 */ /* 0x000fea0003800000 */
[----:B------:R-:W-:Y:S01]  /*49d0*/  BSSY B3, `(.L_x_13981) ;  /* 0x0000075000037945 */ /* 0x000fe20003800000 */
[----:B------:R-:W-:-:S07]  /*49e0*/  VIADD R0, R6, 0x10 ;  /* 0x0000001006007836 */ /* 0x000fce0000000000 */
.L_x_13982:
        /* <DEDUP_REMOVED lines=116> */
.L_x_13981:
[----:B------:R-:W-:-:S07]  /*5130*/  IMAD.MOV.U32 R0, RZ, RZ, R6 ;  /* 0x000000ffff007224 */ /* 0x000fce00078e0006 */
.L_x_13977:
[----:B------:R-:W-:Y:S05]  /*5140*/  BSYNC B2 ;  /* 0x0000000000027941 */ /* 0x000fea0003800000 */
.L_x_13976:
        /* <DEDUP_REMOVED lines=21> */
.L_x_13984:
[----:B------:R-:W-:Y:S05]  /*52a0*/  BSYNC B2 ;  /* 0x0000000000027941 */ /* 0x000fea0003800000 */
.L_x_13983:
[----:B------:R-:W-:Y:S02]  /*52b0*/  IMAD.MOV.U32 R33, RZ, RZ, R7 ;  /* 0x000000ffff217224 */ /* 0x000fe400078e0007 */
[----:B------:R-:W-:-:S03]  /*52c0*/  IMAD.MOV.U32 R32, RZ, RZ, R2 ;  /* 0x000000ffff207224 */ /* 0x000fc600078e0002 */
[----:B------:R-:W-:Y:S01]  /*52d0*/  LOP3.LUT R33, R33, 0x80000000, R35, 0xb8, !PT ;  /* 0x8000000021217812 */ /* 0x000fe200078eb823 */
[----:B------:R-:W-:Y:S06]  /*52e0*/  BRA `(.L_x_13971) ;  /* 0x0000000000187947 */ /* 0x000fec0003800000 */
.L_x_13970:
[----:B------:R-:W-:-:S06]  /*52f0*/  DSETP.GTU.AND P0, PT, R2, +INF , PT ;  /* 0x7ff000000200742a */ /* 0x000fcc0003f0c000 */
[----:B------:R-:W-:-:S14]  /*5300*/  DSETP.LE.AND P0, PT, R6, +INF , !P0 ;  /* 0x7ff000000600742a */ /* 0x000fdc0004703000 */
[----:B------:R-:W-:Y:S02]  /*5310*/  @P0 DSETP.NEU.AND P1, PT, R6, +INF , PT ;  /* 0x7ff000000600042a */ /* 0x000fe40003f2d000 */
[----:B------:R-:W-:-:S06]  /*5320*/  @!P0 DADD R32, R34, R22 ;  /* 0x0000000022208229 */ /* 0x000fcc0000000016 */
[----:B------:R-:W-:Y:S02]  /*5330*/  @P0 FSEL R32, R34, RZ, P1 ;  /* 0x000000ff22200208 */ /* 0x000fe40000800000 */
[----:B------:R-:W-:-:S07]  /*5340*/  @P0 FSEL R33, R35, -QNAN , P1 ;  /* 0xfff8000023210808 */ /* 0x000fce0000800000 */
.L_x_13971:
[----:B------:R-:W-:Y:S05]  /*5350*/  BSYNC B0 ;  /* 0x0000000000007941 */ /* 0x000fea0003800000 */
.L_x_13969:
        /* <DEDUP_REMOVED lines=22> */
.L_x_13986:
[----:B------:R-:W-:Y:S05]  /*54c0*/  BSYNC B2 ;  /* 0x0000000000027941 */ /* 0x000fea0003800000 */
.L_x_13985:
        /* <DEDUP_REMOVED lines=29> */
.L_x_13989:
[----:B------:R-:W-:Y:S05]  /*56a0*/  BSYNC B2 ;  /* 0x0000000000027941 */ /* 0x000fea0003800000 */
.L_x_13988:
[----:B------:R-:W-:Y:S01]  /*56b0*/  LOP3.LUT R23, RZ, 0x80000000, R3, 0xb8, !PT ;  /* 0x80000000ff177812 */ /* 0x000fe200078eb803 */
[----:B------:R-:W-:Y:S01]  /*56c0*/  IMAD.MOV.U32 R22, RZ, RZ, RZ ;  /* 0x000000ffff167224 */ /* 0x000fe200078e00ff */
[----:B------:R-:W-:Y:S06]  /*56d0*/  BRA `(.L_x_13968) ;  /* 0x0000000000187947 */ /* 0x000fec0003800000 */
.L_x_13987:
[----:B------:R-:W0:Y:S02]  /*56e0*/  FRND.F64.FLOOR R2, R8 ;  /* 0x0000000800027313 */ /* 0x000e240000305800 */
[----:B0-----:R-:W-:Y:S02]  /*56f0*/  DADD R4, R8, -R2 ;  /* 0x0000000008047229 */ /* 0x001fe40000000802 */
[----:B------:R-:W-:-:S06]  /*5700*/  DADD R6, R2, 1 ;  /* 0x3ff0000002067429 */ /* 0x000fcc0000000000 */
[----:B------:R-:W-:-:S06]  /*5710*/  DSETP.GT.AND P0, PT, R4, 0.5, PT ;  /* 0x3fe000000400742a */ /* 0x000fcc0003f04000 */
[----:B------:R-:W-:Y:S02]  /*5720*/  FSEL R22, R6, R2, P0 ;  /* 0x0000000206167208 */ /* 0x000fe40000000000 */
[----:B------:R-:W-:-:S07]  /*5730*/  FSEL R23, R7, R3, P0 ;  /* 0x0000000307177208 */ /* 0x000fce0000000000 */
.L_x_13968:
[----:B------:R-:W-:Y:S05]  /*5740*/  BSYNC B1 ;  /* 0x0000000000017941 */ /* 0x000fea0003800000 */
.L_x_13964:
        /* <DEDUP_REMOVED lines=24> */
.L_x_13993:
[----:B------:R-:W-:Y:S05]  /*58d0*/  BSYNC B2 ;  /* 0x0000000000027941 */ /* 0x000fea0003800000 */
.L_x_13992:
[----:B------:R-:W-:Y:S02]  /*58e0*/  IMAD.MOV.U32 R16, RZ, RZ, R2 ;  /* 0x000000ffff107224 */ /* 0x000fe400078e0002 */
[----:B------:R-:W-:Y:S01]  /*58f0*/  IMAD.MOV.U32 R17, RZ, RZ, R3 ;  /* 0x000000ffff117224 */ /* 0x000fe200078e0003 */
[----:B------:R-:W-:Y:S06]  /*5900*/  BRA `(.L_x_13994) ;  /* 0x0000001000ec7947 */ /* 0x000fec0003800000 */
.L_x_13991:
        /* <DEDUP_REMOVED lines=38> */
.L_x_14001:
        /* <DEDUP_REMOVED lines=12> */
.L_x_14000:
[----:B------:R-:W-:-:S07]  /*5c30*/  IMAD.MOV.U32 R0, RZ, RZ, R7 ;  /* 0x000000ffff007224 */ /* 0x000fce00078e0007 */
.L_x_13999:
[----:B------:R-:W-:Y:S05]  /*5c40*/  BSYNC B2 ;  /* 0x0000000000027941 */ /* 0x000fea0003800000 */
.L_x_13998:
        /* <DEDUP_REMOVED lines=12> */
.L_x_14006:
        /* <DEDUP_REMOVED lines=33> */
.L_x_14005:
[----:B------:R-:W-:Y:S05]  /*5f20*/  BSYNC B3 ;  /* 0x0000000000037941 */ /* 0x000fea0003800000 */
.L_x_14004:
[----:B------:R-:W-:-:S13]  /*5f30*/  ISETP.GE.U32.AND P0, PT, R10, 0xc, PT ;  /* 0x0000000c0a00780c */ /* 0x000fda0003f06070 */
[----:B------:R-:W-:Y:S05]  /*5f40*/  @!P0 BRA `(.L_x_14003) ;  /* 0x0000000400dc8947 */ /* 0x000fea0003800000 */
[----:B------:R-:W-:Y:S01]  /*5f50*/  BSSY B3, `(.L_x_14007) ;  /* 0x0000075000037945 */ /* 0x000fe20003800000 */
[----:B------:R-:W-:-:S07]  /*5f60*/  VIADD R0, R6, 0x10 ;  /* 0x0000001006007836 */ /* 0x000fce0000000000 */
.L_x_14008:
        /* <DEDUP_REMOVED lines=116> */
.L_x_14007:
[----:B------:R-:W-:-:S07]  /*66b0*/  IMAD.MOV.U32 R0, RZ, RZ, R6 ;  /* 0x000000ffff007224 */ /* 0x000fce00078e0006 */
.L_x_14003:
[----:B------:R-:W-:Y:S05]  /*66c0*/  BSYNC B2 ;  /* 0x0000000000027941 */ /* 0x000fea0003800000 */
.L_x_14002:
        /* <DEDUP_REMOVED lines=21> */
.L_x_14010:
[----:B------:R-:W-:Y:S05]  /*6820*/  BSYNC B2 ;  /* 0x0000000000027941 */ /* 0x000fea0003800000 */
.L_x_14009:
[----:B------:R-:W-:Y:S02]  /*6830*/  IMAD.MOV.U32 R33, RZ, RZ, R7 ;  /* 0x000000ffff217224 */ /* 0x000fe400078e0007 */
[----:B------:R-:W-:-:S03]  /*6840*/  IMAD.MOV.U32 R32, RZ, RZ, R2 ;  /* 0x000000ffff207224 */ /* 0x000fc600078e0002 */
[----:B------:R-:W-:Y:S01]  /*6850*/  LOP3.LUT R33, R33, 0x80000000, R29, 0xb8, !PT ;  /* 0x8000000021217812 */ /* 0x000fe200078eb81d */
[----:B------:R-:W-:Y:S06]  /*6860*/  BRA `(.L_x_13997) ;  /* 0x0000000000187947 */ /* 0x000fec0003800000 */
.L_x_13996:
[----:B------:R-:W-:-:S06]  /*6870*/  DSETP.GTU.AND P0, PT, R2, +INF , PT ;  /* 0x7ff000000200742a */ /* 0x000fcc0003f0c000 */
[----:B------:R-:W-:-:S14]  /*6880*/  DSETP.LE.AND P0, PT, R6, +INF , !P0 ;  /* 0x7ff000000600742a */ /* 0x000fdc0004703000 */
[----:B------:R-:W-:Y:S02]  /*6890*/  @P0 DSETP.NEU.AND P1, PT, R6, +INF , PT ;  /* 0x7ff000000600042a */ /* 0x000fe40003f2d000 */
[----:B------:R-:W-:-:S06]  /*68a0*/  @!P0 DADD R32, R28, R16 ;  /* 0x000000001c208229 */ /* 0x000fcc0000000010 */
[----:B------:R-:W-:Y:S02]  /*68b0*/  @P0 FSEL R32, R28, RZ, P1 ;  /* 0x000000ff1c200208 */ /* 0x000fe40000800000 */
[----:B------:R-:W-:-:S07]  /*68c0*/  @P0 FSEL R33, R29, -QNAN , P1 ;  /* 0xfff800001d210808 */ /* 0x000fce0000800000 */
.L_x_13997:
[----:B------:R-:W-:Y:S05]  /*68d0*/  BSYNC B0 ;  /* 0x0000000000007941 */ /* 0x000fea0003800000 */
.L_x_13995:
        /* <DEDUP_REMOVED lines=22> */
.L_x_14012:
[----:B------:R-:W-:Y:S05]  /*6a40*/  BSYNC B2 ;  /* 0x0000000000027941 */ /* 0x000fea0003800000 */
.L_x_14011:
        /* <DEDUP_REMOVED lines=29> */
.L_x_14015:
[----:B------:R-:W-:Y:S05]  /*6c20*/  BSYNC B2 ;  /* 0x0000000000027941 */ /* 0x000fea0003800000 */
.L_x_14014:
[----:B------:R-:W-:Y:S01]  /*6c30*/  LOP3.LUT R17, RZ, 0x80000000, R3, 0xb8, !PT ;  /* 0x80000000ff117812 */ /* 0x000fe200078eb803 */
[----:B------:R-:W-:Y:S01]  /*6c40*/  IMAD.MOV.U32 R16, RZ, RZ, RZ ;  /* 0x000000ffff107224 */ /* 0x000fe200078e00ff */
[----:B------:R-:W-:Y:S06]  /*6c50*/  BRA `(.L_x_13994) ;  /* 0x0000000000187947 */ /* 0x000fec0003800000 */
.L_x_14013:
[----:B------:R-:W0:Y:S02]  /*6c60*/  FRND.F64.FLOOR R2, R8 ;  /* 0x0000000800027313 */ /* 0x000e240000305800 */
[----:B0-----:R-:W-:Y:S02]  /*6c70*/  DADD R4, R8, -R2 ;  /* 0x0000000008047229 */ /* 0x001fe40000000802 */
[----:B------:R-:W-:-:S06]  /*6c80*/  DADD R6, R2, 1 ;  /* 0x3ff0000002067429 */ /* 0x000fcc0000000000 */
[----:B------:R-:W-:-:S06]  /*6c90*/  DSETP.GT.AND P0, PT, R4, 0.5, PT ;  /* 0x3fe000000400742a */ /* 0x000fcc0003f04000 */
[----:B------:R-:W-:Y:S02]  /*6ca0*/  FSEL R16, R6, R2, P0 ;  /* 0x0000000206107208 */ /* 0x000fe40000000000 */
[----:B------:R-:W-:-:S07]  /*6cb0*/  FSEL R17, R7, R3, P0 ;  /* 0x0000000307117208 */ /* 0x000fce0000000000 */
.L_x_13994:
[----:B------:R-:W-:Y:S05]  /*6cc0*/  BSYNC B1 ;  /* 0x0000000000017941 */ /* 0x000fea0003800000 */
.L_x_13990:
        /* <DEDUP_REMOVED lines=24> */
.L_x_14019:
[----:B------:R-:W-:Y:S05]  /*6e50*/  BSYNC B2 ;  /* 0x0000000000027941 */ /* 0x000fea0003800000 */
.L_x_14018:
[----:B------:R-:W-:Y:S02]  /*6e60*/  IMAD.MOV.U32 R18, RZ, RZ, R2 ;  /* 0x000000ffff127224 */ /* 0x000fe400078e0002 */
[----:B------:R-:W-:Y:S01]  /*6e70*/  IMAD.MOV.U32 R19, RZ, RZ, R3 ;  /* 0x000000ffff137224 */ /* 0x000fe200078e0003 */
[----:B------:R-:W-:Y:S06]  /*6e80*/  BRA `(.L_x_14020) ;  /* 0x0000001000e87947 */ /* 0x000fec0003800000 */
.L_x_14017:
        /* <DEDUP_REMOVED lines=38> */
.L_x_14027:
        /* <DEDUP_REMOVED lines=12> */
.L_x_14026:
[----:B------:R-:W-:-:S07]  /*71b0*/  IMAD.MOV.U32 R0, RZ, RZ, R7 ;  /* 0x000000ffff007224 */ /* 0x000fce00078e0007 */
.L_x_14025:
[----:B------:R-:W-:Y:S05]  /*71c0*/  BSYNC B2 ;  /* 0x0000000000027941 */ /* 0x000fea0003800000 */
.L_x_14024:
        /* <DEDUP_REMOVED lines=12> */
.L_x_14032:
        /* <DEDUP_REMOVED lines=33> */
.L_x_14031:
[----:B------:R-:W-:Y:S05]  /*74a0*/  BSYNC B3 ;  /* 0x0000000000037941 */ /* 0x000fea0003800000 */
.L_x_14030:
[----:B------:R-:W-:-:S13]  /*74b0*/  ISETP.GE.U32.AND P0, PT, R10, 0xc, PT ;  /* 0x0000000c0a00780c */ /* 0x000fda0003f06070 */
[----:B------:R-:W-:Y:S05]  /*74c0*/  @!P0 BRA `(.L_x_14029) ;  /* 0x0000000400dc8947 */ /* 0x000fea0003800000 */
[----:B------:R-:W-:Y:S01]  /*74d0*/  BSSY B3, `(.L_x_14033) ;  /* 0x0000075000037945 */ /* 0x000fe20003800000 */
[----:B------:R-:W-:-:S07]  /*74e0*/  VIADD R0, R6, 0x10 ;  /* 0x0000001006007836 */ /* 0x000fce0000000000 */
.L_x_14034:
        /* <DEDUP_REMOVED lines=116> */
.L_x_14033:
[----:B------:R-:W-:-:S07]  /*7c30*/  IMAD.MOV.U32 R0, RZ, RZ, R7 ;  /* 0x000000ffff007224 */ /* 0x000fce00078e0007 */
.L_x_14029:
[----:B------:R-:W-:Y:S05]  /*7c40*/  BSYNC B2 ;  /* 0x0000000000027941 */ /* 0x000fea0003800000 */
.L_x_14028:
        /* <DEDUP_REMOVED lines=20> */
.L_x_14036:
[----:B------:R-:W-:Y:S05]  /*7d90*/  BSYNC B2 ;  /* 0x0000000000027941 */ /* 0x000fea0003800000 */
.L_x_14035:
[----:B------:R-:W-:Y:S02]  /*7da0*/  IMAD.MOV.U32 R29, RZ, RZ, R7 ;  /* 0x000000ffff1d7224 */ /* 0x000fe400078e0007 */
[----:B------:R-:W-:-:S03]  /*7db0*/  IMAD.MOV.U32 R28, RZ, RZ, R2 ;  /* 0x000000ffff1c7224 */ /* 0x000fc600078e0002 */
[----:B------:R-:W-:Y:S01]  /*7dc0*/  LOP3.LUT R29, R29, 0x80000000, R31, 0xb8, !PT ;  /* 0x800000001d1d7812 */ /* 0x000fe200078eb81f */
[----:B------:R-:W-:Y:S06]  /*7dd0*/  BRA `(.L_x_14023) ;  /* 0x0000000000187947 */ /* 0x000fec0003800000 */
.L_x_14022:
[----:B------:R-:W-:-:S06]  /*7de0*/  DSETP.GTU.AND P0, PT, R2, +INF , PT ;  /* 0x7ff000000200742a */ /* 0x000fcc0003f0c000 */
[----:B------:R-:W-:-:S14]  /*7df0*/  DSETP.LE.AND P0, PT, R6, +INF , !P0 ;  /* 0x7ff000000600742a */ /* 0x000fdc0004703000 */
[----:B------:R-:W-:Y:S02]  /*7e00*/  @P0 DSETP.NEU.AND P1, PT, R6, +INF , PT ;  /* 0x7ff000000600042a */ /* 0x000fe40003f2d000 */
[----:B------:R-:W-:-:S06]  /*7e10*/  @!P0 DADD R28, R30, R18 ;  /* 0x000000001e1c8229 */ /* 0x000fcc0000000012 */
[----:B------:R-:W-:Y:S02]  /*7e20*/  @P0 FSEL R28, R30, RZ, P1 ;  /* 0x000000ff1e1c0208 */ /* 0x000fe40000800000 */
[----:B------:R-:W-:-:S07]  /*7e30*/  @P0 FSEL R29, R31, -QNAN , P1 ;  /* 0xfff800001f1d0808 */ /* 0x000fce0000800000 */
.L_x_14023:
[----:B------:R-:W-:Y:S05]  /*7e40*/  BSYNC B0 ;  /* 0x0000000000007941 */ /* 0x000fea0003800000 */
.L_x_14021:
        /* <DEDUP_REMOVED lines=22> */
.L_x_14038:
[----:B------:R-:W-:Y:S05]  /*7fb0*/  BSYNC B2 ;  /* 0x0000000000027941 */ /* 0x000fea0003800000 */
.L_x_14037:
        /* <DEDUP_REMOVED lines=29> */
.L_x_14041:
[----:B------:R-:W-:Y:S05]  /*8190*/  BSYNC B2 ;  /* 0x0000000000027941 */ /* 0x000fea0003800000 */
.L_x_14040:
[----:B------:R-:W-:Y:S01]  /*81a0*/  LOP3.LUT R19, RZ, 0x80000000, R3, 0xb8, !PT ;  /* 0x80000000ff137812 */ /* 0x000fe200078eb803 */
[----:B------:R-:W-:Y:S01]  /*81b0*/  IMAD.MOV.U32 R18, RZ, RZ, RZ ;  /* 0x000000ffff127224 */ /* 0x000fe200078e00ff */
[----:B------:R-:W-:Y:S06]  /*81c0*/  BRA `(.L_x_14020) ;  /* 0x0000000000187947 */ /* 0x000fec0003800000 */
.L_x_14039:
[----:B------:R-:W0:Y:S02]  /*81d0*/  FRND.F64.FLOOR R2, R8 ;  /* 0x0000000800027313 */ /* 0x000e240000305800 */
[----:B0-----:R-:W-:Y:S02]  /*81e0*/  DADD R4, R8, -R2 ;  /* 0x0000000008047229 */ /* 0x001fe40000000802 */
[----:B------:R-:W-:-:S06]  /*81f0*/  DADD R6, R2, 1 ;  /* 0x3ff0000002067429 */ /* 0x000fcc0000000000 */
[----:B------:R-:W-:-:S06]  /*8200*/  DSETP.GT.AND P0, PT, R4, 0.5, PT ;  /* 0x3fe000000400742a */ /* 0x000fcc0003f04000 */
[----:B------:R-:W-:Y:S02]  /*8210*/  FSEL R18, R6, R2, P0 ;  /* 0x0000000206127208 */ /* 0x000fe40000000000 */
[----:B------:R-:W-:-:S07]  /*8220*/  FSEL R19, R7, R3, P0 ;  /* 0x0000000307137208 */ /* 0x000fce0000000000 */
.L_x_14020:
[----:B------:R-:W-:Y:S05]  /*8230*/  BSYNC B1 ;  /* 0x0000000000017941 */ /* 0x000fea0003800000 */
.L_x_14016:
        /* <DEDUP_REMOVED lines=24> */
.L_x_14045:
[----:B------:R-:W-:Y:S05]  /*83c0*/  BSYNC B2 ;  /* 0x0000000000027941 */ /* 0x000fea0003800000 */
.L_x_14044:
[----:B------:R-:W-:Y:S02]  /*83d0*/  IMAD.MOV.U32 R12, RZ, RZ, R2 ;  /* 0x000000ffff0c7224 */ /* 0x000fe400078e0002 */
[----:B------:R-:W-:Y:S01]  /*83e0*/  IMAD.MOV.U32 R13, RZ, RZ, R3 ;  /* 0x000000ffff0d7224 */ /* 0x000fe200078e0003 */
[----:B------:R-:W-:Y:S06]  /*83f0*/  BRA `(.L_x_14046) ;  /* 0x0000001000ec7947 */ /* 0x000fec0003800000 */
.L_x_14043:
        /* <DEDUP_REMOVED lines=38> */
.L_x_14053:
        /* <DEDUP_REMOVED lines=12> */
.L_x_14052:
[----:B------:R-:W-:-:S07]  /*8720*/  IMAD.MOV.U32 R0, RZ, RZ, R7 ;  /* 0x000000ffff007224 */ /* 0x000fce00078e0007 */
.L_x_14051:
[----:B------:R-:W-:Y:S05]  /*8730*/  BSYNC B2 ;  /* 0x0000000000027941 */ /* 0x000fea0003800000 */
.L_x_14050:
        /* <DEDUP_REMOVED lines=12> */
.L_x_14058:
        /* <DEDUP_REMOVED lines=33> */
.L_x_14057:
[----:B------:R-:W-:Y:S05]  /*8a10*/  BSYNC B3 ;  /* 0x0000000000037941 */ /* 0x000fea0003800000 */
.L_x_14056:
[----:B------:R-:W-:-:S13]  /*8a20*/  ISETP.GE.U32.AND P0, PT, R10, 0xc, PT ;  /* 0x0000000c0a00780c */ /* 0x000fda0003f06070 */
[----:B------:R-:W-:Y:S05]  /*8a30*/  @!P0 BRA `(.L_x_14055) ;  /* 0x0000000400dc8947 */ /* 0x000fea0003800000 */
[----:B------:R-:W-:Y:S01]  /*8a40*/  BSSY B3, `(.L_x_14059) ;  /* 0x0000075000037945 */ /* 0x000fe20003800000 */
[----:B------:R-:W-:-:S07]  /*8a50*/  VIADD R0, R6, 0x10 ;  /* 0x0000001006007836 */ /* 0x000fce0000000000 */
.L_x_14060:
        /* <DEDUP_REMOVED lines=116> */
.L_x_14059:
[----:B------:R-:W-:-:S07]  /*91a0*/  IMAD.MOV.U32 R0, RZ, RZ, R6 ;  /* 0x000000ffff007224 */ /* 0x000fce00078e0006 */
.L_x_14055:
[----:B------:R-:W-:Y:S05]  /*91b0*/  BSYNC B2 ;  /* 0x0000000000027941 */ /* 0x000fea0003800000 */
.L_x_14054:
        /* <DEDUP_REMOVED lines=21> */
.L_x_14062:
[----:B------:R-:W-:Y:S05]  /*9310*/  BSYNC B2 ;  /* 0x0000000000027941 */ /* 0x000fea0003800000 */
.L_x_14061:
[----:B------:R-:W-:Y:S02]  /*9320*/  IMAD.MOV.U32 R29, RZ, RZ, R7 ;  /* 0x000000ffff1d7224 */ /* 0x000fe400078e0007 */
[----:B------:R-:W-:-:S03]  /*9330*/  IMAD.MOV.U32 R28, RZ, RZ, R2 ;  /* 0x000000ffff1c7224 */ /* 0x000fc600078e0002 */
[----:B------:R-:W-:Y:S01]  /*9340*/  LOP3.LUT R29, R29, 0x80000000, R25, 0xb8, !PT ;  /* 0x800000001d1d7812 */ /* 0x000fe200078eb819 */
[----:B------:R-:W-:Y:S06]  /*9350*/  BRA `(.L_x_14049) ;  /* 0x0000000000187947 */ /* 0x000fec0003800000 */
.L_x_14048:
[----:B------:R-:W-:-:S06]  /*9360*/  DSETP.GTU.AND P0, PT, R2, +INF , PT ;  /* 0x7ff000000200742a */ /* 0x000fcc0003f0c000 */
[----:B------:R-:W-:-:S14]  /*9370*/  DSETP.LE.AND P0, PT, R6, +INF , !P0 ;  /* 0x7ff000000600742a */ /* 0x000fdc0004703000 */
[----:B------:R-:W-:Y:S02]  /*9380*/  @P0 DSETP.NEU.AND P1, PT, R6, +INF , PT ;  /* 0x7ff000000600042a */ /* 0x000fe40003f2d000 */
[----:B------:R-:W-:-:S06]  /*9390*/  @!P0 DADD R28, R24, R12 ;  /* 0x00000000181c8229 */ /* 0x000fcc000000000c */
[----:B------:R-:W-:Y:S02]  /*93a0*/  @P0 FSEL R28, R24, RZ, P1 ;  /* 0x000000ff181c0208 */ /* 0x000fe40000800000 */
[----:B------:R-:W-:-:S07]  /*93b0*/  @P0 FSEL R29, R25, -QNAN , P1 ;  /* 0xfff80000191d0808 */ /* 0x000fce0000800000 */
.L_x_14049:
[----:B------:R-:W-:Y:S05]  /*93c0*/  BSYNC B0 ;  /* 0x0000000000007941 */ /* 0x000fea0003800000 */
.L_x_14047:
        /* <DEDUP_REMOVED lines=22> */
.L_x_14064:
[----:B------:R-:W-:Y:S05]  /*9530*/  BSYNC B2 ;  /* 0x0000000000027941 */ /* 0x000fea0003800000 */
.L_x_14063:
        /* <DEDUP_REMOVED lines=29> */
.L_x_14067:
[----:B------:R-:W-:Y:S05]  /*9710*/  BSYNC B2 ;  /* 0x0000000000027941 */ /* 0x000fea0003800000 */
.L_x_14066:
[----:B------:R-:W-:Y:S01]  /*9720*/  LOP3.LUT R13, RZ, 0x80000000, R3, 0xb8, !PT ;  /* 0x80000000ff0d7812 */ /* 0x000fe200078eb803 */
[----:B------:R-:W-:Y:S01]  /*9730*/  IMAD.MOV.U32 R12, RZ, RZ, RZ ;  /* 0x000000ffff0c7224 */ /* 0x000fe200078e00ff */
[----:B------:R-:W-:Y:S06]  /*9740*/  BRA `(.L_x_14046) ;  /* 0x0000000000187947 */ /* 0x000fec0003800000 */
.L_x_14065:
[----:B------:R-:W0:Y:S02]  /*9750*/  FRND.F64.FLOOR R2, R8 ;  /* 0x0000000800027313 */ /* 0x000e240000305800 */
[----:B0-----:R-:W-:Y:S02]  /*9760*/  DADD R4, R8, -R2 ;  /* 0x0000000008047229 */ /* 0x001fe40000000802 */
[----:B------:R-:W-:-:S06]  /*9770*/  DADD R6, R2, 1 ;  /* 0x3ff0000002067429 */ /* 0x000fcc0000000000 */
[----:B------:R-:W-:-:S06]  /*9780*/  DSETP.GT.AND P0, PT, R4, 0.5, PT ;  /* 0x3fe000000400742a */ /* 0x000fcc0003f04000 */
[----:B------:R-:W-:Y:S02]  /*9790*/  FSEL R12, R6, R2, P0 ;  /* 0x00000002060c7208 */ /* 0x000fe40000000000 */
[----:B------:R-:W-:-:S07]  /*97a0*/  FSEL R13, R7, R3, P0 ;  /* 0x00000003070d7208 */ /* 0x000fce0000000000 */
.L_x_14046:
[----:B------:R-:W-:Y:S05]  /*97b0*/  BSYNC B1 ;  /* 0x0000000000017941 */ /* 0x000fea0003800000 */
.L_x_14042:
        /* <DEDUP_REMOVED lines=24> */
.L_x_14071:
[----:B------:R-:W-:Y:S05]  /*9940*/  BSYNC B2 ;  /* 0x0000000000027941 */ /* 0x000fea0003800000 */
.L_x_14070:
[----:B------:R-:W-:Y:S02]  /*9950*/  IMAD.MOV.U32 R14, RZ, RZ, R2 ;  /* 0x000000ffff0e7224 */ /* 0x000fe400078e0002 */
[----:B------:R-:W-:Y:S01]  /*9960*/  IMAD.MOV.U32 R15, RZ, RZ, R3 ;  /* 0x000000ffff0f7224 */ /* 0x000fe200078e0003 */
[----:B------:R-:W-:Y:S06]  /*9970*/  BRA `(.L_x_14072) ;  /* 0x0000001000ec7947 */ /* 0x000fec0003800000 */
.L_x_14069:
        /* <DEDUP_REMOVED lines=38> */
.L_x_14079:
        /* <DEDUP_REMOVED lines=12> */
.L_x_14078:
[----:B------:R-:W-:-:S07]  /*9ca0*/  IMAD.MOV.U32 R0, RZ, RZ, R7 ;  /* 0x000000ffff007224 */ /* 0x000fce00078e0007 */
.L_x_14077:
[----:B------:R-:W-:Y:S05]  /*9cb0*/  BSYNC B2 ;  /* 0x0000000000027941 */ /* 0x000fea0003800000 */
.L_x_14076:
        /* <DEDUP_REMOVED lines=12> */
.L_x_14084:
        /* <DEDUP_REMOVED lines=33> */
.L_x_14083:
[----:B------:R-:W-:Y:S05]  /*9f90*/  BSYNC B3 ;  /* 0x0000000000037941 */ /* 0x000fea0003800000 */
.L_x_14082:
[----:B------:R-:W-:-:S13]  /*9fa0*/  ISETP.GE.U32.AND P0, PT, R10, 0xc, PT ;  /* 0x0000000c0a00780c */ /* 0x000fda0003f06070 */
[----:B------:R-:W-:Y:S05]  /*9fb0*/  @!P0 BRA `(.L_x_14081) ;  /* 0x0000000400dc8947 */ /* 0x000fea0003800000 */
[----:B------:R-:W-:Y:S01]  /*9fc0*/  BSSY B3, `(.L_x_14085) ;  /* 0x0000075000037945 */ /* 0x000fe20003800000 */
[----:B------:R-:W-:-:S07]  /*9fd0*/  VIADD R0, R6, 0x10 ;  /* 0x0000001006007836 */ /* 0x000fce0000000000 */
.L_x_14086:
        /* <DEDUP_REMOVED lines=116> */
.L_x_14085:
[----:B------:R-:W-:-:S07]  /*a720*/  IMAD.MOV.U32 R0, RZ, RZ, R6 ;  /* 0x000000ffff007224 */ /* 0x000fce00078e0006 */
.L_x_14081:
[----:B------:R-:W-:Y:S05]  /*a730*/  BSYNC B2 ;  /* 0x0000000000027941 */ /* 0x000fea0003800000 */
.L_x_14080:
        /* <DEDUP_REMOVED lines=21> */
.L_x_14088:
[----:B------:R-:W-:Y:S05]  /*a890*/  BSYNC B2 ;  /* 0x0000000000027941 */ /* 0x000fea0003800000 */
.L_x_14087:
[----:B------:R-:W-:Y:S02]  /*a8a0*/  IMAD.MOV.U32 R25, RZ, RZ, R7 ;  /* 0x000000ffff197224 */ /* 0x000fe400078e0007 */
[----:B------:R-:W-:-:S03]  /*a8b0*/  IMAD.MOV.U32 R24, RZ, RZ, R2 ;  /* 0x000000ffff187224 */ /* 0x000fc600078e0002 */
[----:B------:R-:W-:Y:S01]  /*a8c0*/  LOP3.LUT R25, R25, 0x80000000, R27, 0xb8, !PT ;  /* 0x8000000019197812 */ /* 0x000fe200078eb81b */
[----:B------:R-:W-:Y:S06]  /*a8d0*/  BRA `(.L_x_14075) ;  /* 0x0000000000187947 */ /* 0x000fec0003800000 */
.L_x_14074:
[----:B------:R-:W-:-:S06]  /*a8e0*/  DSETP.GTU.AND P0, PT, R2, +INF , PT ;  /* 0x7ff000000200742a */ /* 0x000fcc0003f0c000 */
[----:B------:R-:W-:-:S14]  /*a8f0*/  DSETP.LE.AND P0, PT, R6, +INF , !P0 ;  /* 0x7ff000000600742a */ /* 0x000fdc0004703000 */
[----:B------:R-:W-:Y:S02]  /*a900*/  @P0 DSETP.NEU.AND P1, PT, R6, +INF , PT ;  /* 0x7ff000000600042a */ /* 0x000fe40003f2d000 */
[----:B------:R-:W-:-:S06]  /*a910*/  @!P0 DADD R24, R26, R14 ;  /* 0x000000001a188229 */ /* 0x000fcc000000000e */
[----:B------:R-:W-:Y:S02]  /*a920*/  @P0 FSEL R24, R26, RZ, P1 ;  /* 0x000000ff1a180208 */ /* 0x000fe40000800000 */
[----:B------:R-:W-:-:S07]  /*a930*/  @P0 FSEL R25, R27, -QNAN , P1 ;  /* 0xfff800001b190808 */ /* 0x000fce0000800000 */
.L_x_14075:
[----:B------:R-:W-:Y:S05]  /*a940*/  BSYNC B0 ;  /* 0x0000000000007941 */ /* 0x000fea0003800000 */
.L_x_14073:
        /* <DEDUP_REMOVED lines=22> */
.L_x_14090:
[----:B------:R-:W-:Y:S05]  /*aab0*/  BSYNC B2 ;  /* 0x0000000000027941 */ /* 0x000fea0003800000 */
.L_x_14089:
        /* <DEDUP_REMOVED lines=29> */
.L_x_14093:
[----:B------:R-:W-:Y:S05]  /*ac90*/  BSYNC B2 ;  /* 0x0000000000027941 */ /* 0x000fea0003800000 */
.L_x_14092:
[----:B------:R-:W-:Y:S01]  /*aca0*/  LOP3.LUT R15, RZ, 0x80000000, R3, 0xb8, !PT ;  /* 0x80000000ff0f7812 */ /* 0x000fe200078eb803 */
[----:B------:R-:W-:Y:S01]  /*acb0*/  IMAD.MOV.U32 R14, RZ, RZ, RZ ;  /* 0x000000ffff0e7224 */ /* 0x000fe200078e00ff */
[----:B------:R-:W-:Y:S06]  /*acc0*/  BRA `(.L_x_14072) ;  /* 0x0000000000187947 */ /* 0x000fec0003800000 */
.L_x_14091:
[----:B------:R-:W0:Y:S02]  /*acd0*/  FRND.F64.FLOOR R2, R8 ;  /* 0x0000000800027313 */ /* 0x000e240000305800 */
[----:B0-----:R-:W-:Y:S02]  /*ace0*/  DADD R4, R8, -R2 ;  /* 0x0000000008047229 */ /* 0x001fe40000000802 */
[----:B------:R-:W-:-:S06]  /*acf0*/  DADD R6, R2, 1 ;  /* 0x3ff0000002067429 */ /* 0x000fcc0000000000 */
[----:B------:R-:W-:-:S06]  /*ad00*/  DSETP.GT.AND P0, PT, R4, 0.5, PT ;  /* 0x3fe000000400742a */ /* 0x000fcc0003f04000 */
[----:B------:R-:W-:Y:S02]  /*ad10*/  FSEL R14, R6, R2, P0 ;  /* 0x00000002060e7208 */ /* 0x000fe40000000000 */
[----:B------:R-:W-:-:S07]  /*ad20*/  FSEL R15, R7, R3, P0 ;  /* 0x00000003070f7208 */ /* 0x000fce0000000000 */
.L_x_14072:
[----:B------:R-:W-:Y:S05]  /*ad30*/  BSYNC B1 ;  /* 0x0000000000017941 */ /* 0x000fea0003800000 */
.L_x_14068:
        /* <DEDUP_REMOVED lines=11> */
.L_x_13885:
        /* <DEDUP_REMOVED lines=113> */
.L_x_14098:
[----:B------:R-:W-:Y:S05]  /*b500*/  BSYNC B2 ;  /* 0x0000000000027941 */ /* 0x000fea0003800000 */
.L_x_14097:
[----:B------:R-:W-:Y:S02]  /*b510*/  IMAD.MOV.U32 R40, RZ, RZ, R2 ;  /* 0x000000ffff287224 */ /* 0x000fe400078e0002 */
[----:B------:R-:W-:Y:S01]  /*b520*/  IMAD.MOV.U32 R41, RZ, RZ, R3 ;  /* 0x000000ffff297224 */ /* 0x000fe200078e0003 */
[----:B------:R-:W-:Y:S06]  /*b530*/  BRA `(.L_x_14095) ;  /* 0x0000001000e47947 */ /* 0x000fec0003800000 */
.L_x_14096:
        /* <DEDUP_REMOVED lines=38> */
.L_x_14104:
        /* <DEDUP_REMOVED lines=12> */
.L_x_14103:
[----:B------:R-:W-:Y:S05]  /*b860*/  BSYNC B2 ;  /* 0x0000000000027941 */ /* 0x000fea0003800000 */
.L_x_14102:
        /* <DEDUP_REMOVED lines=12> */
.L_x_14110:
        /* <DEDUP_REMOVED lines=33> */
.L_x_14109:
[----:B------:R-:W-:Y:S02]  /*bb40*/  IMAD.MOV.U32 R9, RZ, RZ, R7 ;  /* 0x000000ffff097224 */ /* 0x000fe400078e0007 */
[----:B------:R-:W-:-:S07]  /*bb50*/  IMAD.MOV.U32 R7, RZ, RZ, R8 ;  /* 0x000000ffff077224 */ /* 0x000fce00078e0008 */
.L_x_14108:
[----:B------:R-:W-:Y:S05]  /*bb60*/  BSYNC B3 ;  /* 0x0000000000037941 */ /* 0x000fea0003800000 */
.L_x_14107:
[----:B------:R-:W-:-:S13]  /*bb70*/  ISETP.GE.U32.AND P0, PT, R10, 0xc, PT ;  /* 0x0000000c0a00780c */ /* 0x000fda0003f06070 */
[----:B------:R-:W-:Y:S05]  /*bb80*/  @!P0 BRA `(.L_x_14106) ;  /* 0x0000000400dc8947 */ /* 0x000fea0003800000 */
[----:B------:R-:W-:Y:S01]  /*bb90*/  BSSY B3, `(.L_x_14111) ;  /* 0x0000075000037945 */ /* 0x000fe20003800000 */
[----:B------:R-:W-:-:S07]  /*bba0*/  VIADD R5, R5, 0x10 ;  /* 0x0000001005057836 */ /* 0x000fce0000000000 */
.L_x_14112:
        /* <DEDUP_REMOVED lines=116> */
.L_x_14111:
[----:B------:R-:W-:-:S07]  /*c2f0*/  IMAD.MOV.U32 R9, RZ, RZ, R6 ;  /* 0x000000ffff097224 */ /* 0x000fce00078e0006 */
.L_x_14106:
[----:B------:R-:W-:Y:S05]  /*c300*/  BSYNC B2 ;  /* 0x0000000000027941 */ /* 0x000fea0003800000 */
.L_x_14105:
        /* <DEDUP_REMOVED lines=20> */
.L_x_14114:
[----:B------:R-:W-:Y:S05]  /*c450*/  BSYNC B2 ;  /* 0x0000000000027941 */ /* 0x000fea0003800000 */
.L_x_14113:
[----:B------:R-:W-:Y:S01]  /*c460*/  LOP3.LUT R47, R47, 0x80000000, R41, 0xb8, !PT ;  /* 0x800000002f2f7812 */ /* 0x000fe200078eb829 */
[----:B------:R-:W-:Y:S06]  /*c470*/  BRA `(.L_x_14101) ;  /* 0x0000000000187947 */ /* 0x000fec0003800000 */
.L_x_14100:
[----:B------:R-:W-:-:S06]  /*c480*/  DSETP.GTU.AND P0, PT, R2, +INF , PT ;  /* 0x7ff000000200742a */ /* 0x000fcc0003f0c000 */
[----:B------:R-:W-:-:S14]  /*c490*/  DSETP.LE.AND P0, PT, R4, +INF , !P0 ;  /* 0x7ff000000400742a */ /* 0x000fdc0004703000 */
[----:B------:R-:W-:Y:S02]  /*c4a0*/  @P0 DSETP.NEU.AND P1, PT, R4, +INF , PT ;  /* 0x7ff000000400042a */ /* 0x000fe40003f2d000 */
[----:B------:R-:W-:-:S06]  /*c4b0*/  @!P0 DADD R46, R42, R40 ;  /* 0x000000002a2e8229 */ /* 0x000fcc0000000028 */
[----:B------:R-:W-:Y:S02]  /*c4c0*/  @P0 FSEL R46, R40, RZ, P1 ;  /* 0x000000ff282e0208 */ /* 0x000fe40000800000 */
[----:B------:R-:W-:-:S07]  /*c4d0*/  @P0 FSEL R47, R41, -QNAN , P1 ;  /* 0xfff80000292f0808 */ /* 0x000fce0000800000 */
.L_x_14101:
[----:B------:R-:W-:Y:S05]  /*c4e0*/  BSYNC B0 ;  /* 0x0000000000007941 */ /* 0x000fea0003800000 */
.L_x_14099:
        /* <DEDUP_REMOVED lines=22> */
.L_x_14116:
[----:B------:R-:W-:Y:S05]  /*c650*/  BSYNC B2 ;  /* 0x0000000000027941 */ /* 0x000fea0003800000 */
.L_x_14115:
        /* <DEDUP_REMOVED lines=29> */
.L_x_14119:
[----:B------:R-:W-:Y:S05]  /*c830*/  BSYNC B2 ;  /* 0x0000000000027941 */ /* 0x000fea0003800000 */
.L_x_14118:
[----:B------:R-:W-:Y:S01]  /*c840*/  LOP3.LUT R41, RZ, 0x80000000, R3, 0xb8, !PT ;  /* 0x80000000ff297812 */ /* 0x000fe200078eb803 */
[----:B------:R-:W-:Y:S01]  /*c850*/  IMAD.MOV.U32 R40, RZ, RZ, RZ ;  /* 0x000000ffff287224 */ /* 0x000fe200078e00ff */
[----:B------:R-:W-:Y:S06]  /*c860*/  BRA `(.L_x_14095) ;  /* 0x0000000000187947 */ /* 0x000fec0003800000 */
.L_x_14117:
[----:B------:R-:W0:Y:S02]  /*c870*/  FRND.F64.FLOOR R2, R8 ;  /* 0x0000000800027313 */ /* 0x000e240000305800 */
[----:B0-----:R-:W-:Y:S02]  /*c880*/  DADD R4, R8, -R2 ;  /* 0x0000000008047229 */ /* 0x001fe40000000802 */
[----:B------:R-:W-:-:S06]  /*c890*/  DADD R6, R2, 1 ;  /* 0x3ff0000002067429 */ /* 0x000fcc0000000000 */
[----:B------:R-:W-:-:S06]  /*c8a0*/  DSETP.GT.AND P0, PT, R4, 0.5, PT ;  /* 0x3fe000000400742a */ /* 0x000fcc0003f04000 */
[----:B------:R-:W-:Y:S02]  /*c8b0*/  FSEL R40, R6, R2, P0 ;  /* 0x0000000206287208 */ /* 0x000fe40000000000 */
[----:B------:R-:W-:-:S07]  /*c8c0*/  FSEL R41, R7, R3, P0 ;  /* 0x0000000307297208 */ /* 0x000fce0000000000 */
.L_x_14095:
[----:B------:R-:W-:Y:S05]  /*c8d0*/  BSYNC B1 ;  /* 0x0000000000017941 */ /* 0x000fea0003800000 */
.L_x_14094:
        /* <DEDUP_REMOVED lines=28> */
.L_x_14124:
[----:B------:R-:W-:Y:S05]  /*caa0*/  BSYNC B2 ;  /* 0x0000000000027941 */ /* 0x000fea0003800000 */
.L_x_14123:
[----:B------:R-:W-:Y:S02]  /*cab0*/  IMAD.MOV.U32 R12, RZ, RZ, R2 ;  /* 0x000000ffff0c7224 */ /* 0x000fe400078e0002 */
[----:B------:R-:W-:Y:S01]  /*cac0*/  IMAD.MOV.U32 R13, RZ, RZ, R3 ;  /* 0x000000ffff0d7224 */ /* 0x000fe200078e0003 */
[----:B------:R-:W-:Y:S06]  /*cad0*/  BRA `(.L_x_14121) ;  /* 0x0000001000ec7947 */ /* 0x000fec0003800000 */
.L_x_14122:
        /* <DEDUP_REMOVED lines=38> */
.L_x_14131:
        /* <DEDUP_REMOVED lines=12> */
.L_x_14130:
[----:B------:R-:W-:-:S07]  /*ce00*/  IMAD.MOV.U32 R0, RZ, RZ, R7 ;  /* 0x000000ffff007224 */ /* 0x000fce00078e0007 */
.L_x_14129:
[----:B------:R-:W-:Y:S05]  /*ce10*/  BSYNC B2 ;  /* 0x0000000000027941 */ /* 0x000fea0003800000 */
.L_x_14128:
        /* <DEDUP_REMOVED lines=12> */
.L_x_14136:
        /* <DEDUP_REMOVED lines=33> */
.L_x_14135:
[----:B------:R-:W-:Y:S05]  /*d0f0*/  BSYNC B3 ;  /* 0x0000000000037941 */ /* 0x000fea0003800000 */
.L_x_14134:
[----:B------:R-:W-:-:S13]  /*d100*/  ISETP.GE.U32.AND P0, PT, R10, 0xc, PT ;  /* 0x0000000c0a00780c */ /* 0x000fda0003f06070 */
[----:B------:R-:W-:Y:S05]  /*d110*/  @!P0 BRA `(.L_x_14133) ;  /* 0x0000000400dc8947 */ /* 0x000fea0003800000 */
[----:B------:R-:W-:Y:S01]  /*d120*/  BSSY B3, `(.L_x_14137) ;  /* 0x0000075000037945 */ /* 0x000fe20003800000 */
[----:B------:R-:W-:-:S07]  /*d130*/  VIADD R0, R6, 0x10 ;  /* 0x0000001006007836 */ /* 0x000fce0000000000 */
.L_x_14138:
        /* <DEDUP_REMOVED lines=116> */
.L_x_14137:
[----:B------:R-:W-:-:S07]  /*d880*/  IMAD.MOV.U32 R0, RZ, RZ, R6 ;  /* 0x000000ffff007224 */ /* 0x000fce00078e0006 */
.L_x_14133:
[----:B------:R-:W-:Y:S05]  /*d890*/  BSYNC B2 ;  /* 0x0000000000027941 */ /* 0x000fea0003800000 */
.L_x_14132:
        /* <DEDUP_REMOVED lines=21> */
.L_x_14140:
[----:B------:R-:W-:Y:S05]  /*d9f0*/  BSYNC B2 ;  /* 0x0000000000027941 */ /* 0x000fea0003800000 */
.L_x_14139:
[----:B------:R-:W-:Y:S02]  /*da00*/  IMAD.MOV.U32 R43, RZ, RZ, R7 ;  /* 0x000000ffff2b7224 */ /* 0x000fe400078e0007 */
[----:B------:R-:W-:-:S03]  /*da10*/  IMAD.MOV.U32 R42, RZ, RZ, R2 ;  /* 0x000000ffff2a7224 */ /* 0x000fc600078e0002 */
[----:B------:R-:W-:Y:S01]  /*da20*/  LOP3.LUT R43, R43, 0x80000000, R13, 0xb8, !PT ;  /* 0x800000002b2b7812 */ /* 0x000fe200078eb80d */
[----:B------:R-:W-:Y:S06]  /*da30*/  BRA `(.L_x_14127) ;  /* 0x0000000000187947 */ /* 0x000fec0003800000 */
.L_x_14126:
[----:B------:R-:W-:-:S06]  /*da40*/  DSETP.GTU.AND P0, PT, R2, +INF , PT ;  /* 0x7ff000000200742a */ /* 0x000fcc0003f0c000 */
[----:B------:R-:W-:-:S14]  /*da50*/  DSETP.LE.AND P0, PT, R6, +INF , !P0 ;  /* 0x7ff000000600742a */ /* 0x000fdc0004703000 */
[----:B------:R-:W-:Y:S02]  /*da60*/  @P0 DSETP.NEU.AND P1, PT, R6, +INF , PT ;  /* 0x7ff000000600042a */ /* 0x000fe40003f2d000 */
[----:B------:R-:W-:-:S06]  /*da70*/  @!P0 DADD R42, R14, R12 ;  /* 0x000000000e2a8229 */ /* 0x000fcc000000000c */
[----:B------:R-:W-:Y:S02]  /*da80*/  @P0 FSEL R42, R12, RZ, P1 ;  /* 0x000000ff0c2a0208 */ /* 0x000fe40000800000 */
[----:B------:R-:W-:-:S07]  /*da90*/  @P0 FSEL R43, R13, -QNAN , P1 ;  /* 0xfff800000d2b0808 */ /* 0x000fce0000800000 */
.L_x_14127:
[----:B------:R-:W-:Y:S05]  /*daa0*/  BSYNC B0 ;  /* 0x0000000000007941 */ /* 0x000fea0003800000 */
.L_x_14125:
        /* <DEDUP_REMOVED lines=22> */
.L_x_14142:
[----:B------:R-:W-:Y:S05]  /*dc10*/  BSYNC B2 ;  /* 0x0000000000027941 */ /* 0x000fea0003800000 */
.L_x_14141:
        /* <DEDUP_REMOVED lines=29> */
.L_x_14145:
[----:B------:R-:W-:Y:S05]  /*ddf0*/  BSYNC B2 ;  /* 0x0000000000027941 */ /* 0x000fea0003800000 */
.L_x_14144:
[----:B------:R-:W-:Y:S01]  /*de00*/  LOP3.LUT R13, RZ, 0x80000000, R3, 0xb8, !PT ;  /* 0x80000000ff0d7812 */ /* 0x000fe200078eb803 */
[----:B------:R-:W-:Y:S01]  /*de10*/  IMAD.MOV.U32 R12, RZ, RZ, RZ ;  /* 0x000000ffff0c7224 */ /* 0x000fe200078e00ff */
[----:B------:R-:W-:Y:S06]  /*de20*/  BRA `(.L_x_14121) ;  /* 0x0000000000187947 */ /* 0x000fec0003800000 */
.L_x_14143:
[----:B------:R-:W0:Y:S02]  /*de30*/  FRND.F64.FLOOR R2, R8 ;  /* 0x0000000800027313 */ /* 0x000e240000305800 */
[----:B0-----:R-:W-:Y:S02]  /*de40*/  DADD R4, R8, -R2 ;  /* 0x0000000008047229 */ /* 0x001fe40000000802 */
[----:B------:R-:W-:-:S06]  /*de50*/  DADD R6, R2, 1 ;  /* 0x3ff0000002067429 */ /* 0x000fcc0000000000 */
[----:B------:R-:W-:-:S06]  /*de60*/  DSETP.GT.AND P0, PT, R4, 0.5, PT ;  /* 0x3fe000000400742a */ /* 0x000fcc0003f04000 */
[----:B------:R-:W-:Y:S02]  /*de70*/  FSEL R12, R6, R2, P0 ;  /* 0x00000002060c7208 */ /* 0x000fe40000000000 */
[----:B------:R-:W-:-:S07]  /*de80*/  FSEL R13, R7, R3, P0 ;  /* 0x00000003070d7208 */ /* 0x000fce0000000000 */
.L_x_14121:
[----:B------:R-:W-:Y:S05]  /*de90*/  BSYNC B1 ;  /* 0x0000000000017941 */ /* 0x000fea0003800000 */
.L_x_14120:
        /* <DEDUP_REMOVED lines=28> */
.L_x_14150:
[----:B------:R-:W-:Y:S05]  /*e060*/  BSYNC B2 ;  /* 0x0000000000027941 */ /* 0x000fea0003800000 */
.L_x_14149:
[----:B------:R-:W-:Y:S02]  /*e070*/  IMAD.MOV.U32 R14, RZ, RZ, R2 ;  /* 0x000000ffff0e7224 */ /* 0x000fe400078e0002 */
[----:B------:R-:W-:Y:S01]  /*e080*/  IMAD.MOV.U32 R15, RZ, RZ, R3 ;  /* 0x000000ffff0f7224 */ /* 0x000fe200078e0003 */
[----:B------:R-:W-:Y:S06]  /*e090*/  BRA `(.L_x_14147) ;  /* 0x0000001000ec7947 */ /* 0x000fec0003800000 */
.L_x_14148:
        /* <DEDUP_REMOVED lines=38> */
.L_x_14157:
        /* <DEDUP_REMOVED lines=12> */
.L_x_14156:
[----:B------:R-:W-:-:S07]  /*e3c0*/  IMAD.MOV.U32 R0, RZ, RZ, R7 ;  /* 0x000000ffff007224 */ /* 0x000fce00078e0007 */
.L_x_14155:
[----:B------:R-:W-:Y:S05]  /*e3d0*/  BSYNC B2 ;  /* 0x0000000000027941 */ /* 0x000fea0003800000 */
.L_x_14154:
        /* <DEDUP_REMOVED lines=12> */
.L_x_14162:
        /* <DEDUP_REMOVED lines=33> */
.L_x_14161:
[----:B------:R-:W-:Y:S05]  /*e6b0*/  BSYNC B3 ;  /* 0x0000000000037941 */ /* 0x000fea0003800000 */
.L_x_14160:
[----:B------:R-:W-:-:S13]  /*e6c0*/  ISETP.GE.U32.AND P0, PT, R10, 0xc, PT ;  /* 0x0000000c0a00780c */ /* 0x000fda0003f06070 */
[----:B------:R-:W-:Y:S05]  /*e6d0*/  @!P0 BRA `(.L_x_14159) ;  /* 0x0000000400dc8947 */ /* 0x000fea0003800000 */
[----:B------:R-:W-:Y:S01]  /*e6e0*/  BSSY B3, `(.L_x_14163) ;  /* 0x0000075000037945 */ /* 0x000fe20003800000 */
[----:B------:R-:W-:-:S07]  /*e6f0*/  VIADD R0, R6, 0x10 ;  /* 0x0000001006007836 */ /* 0x000fce0000000000 */
.L_x_14164:
        /* <DEDUP_REMOVED lines=116> */
.L_x_14163:
[----:B------:R-:W-:-:S07]  /*ee40*/  IMAD.MOV.U32 R0, RZ, RZ, R6 ;  /* 0x000000ffff007224 */ /* 0x000fce00078e0006 */
.L_x_14159:
[----:B------:R-:W-:Y:S05]  /*ee50*/  BSYNC B2 ;  /* 0x0000000000027941 */ /* 0x000fea0003800000 */
.L_x_14158:
        /* <DEDUP_REMOVED lines=21> */
.L_x_14166:
[----:B------:R-:W-:Y:S05]  /*efb0*/  BSYNC B2 ;  /* 0x0000000000027941 */ /* 0x000fea0003800000 */
.L_x_14165:
[----:B------:R-:W-:Y:S02]  /*efc0*/  IMAD.MOV.U32 R15, RZ, RZ, R7 ;  /* 0x000000ffff0f7224 */ /* 0x000fe400078e0007 */
[----:B------:R-:W-:-:S03]  /*efd0*/  IMAD.MOV.U32 R14, RZ, RZ, R2 ;  /* 0x000000ffff0e7224 */ /* 0x000fc600078e0002 */
[----:B------:R-:W-:Y:S01]  /*efe0*/  LOP3.LUT R15, R15, 0x80000000, R17, 0xb8, !PT ;  /* 0x800000000f0f7812 */ /* 0x000fe200078eb811 */
[----:B------:R-:W-:Y:S06]  /*eff0*/  BRA `(.L_x_14153) ;  /* 0x0000000000187947 */ /* 0x000fec0003800000 */
.L_x_14152:
[----:B------:R-:W-:-:S06]  /*f000*/  DSETP.GTU.AND P0, PT, R2, +INF , PT ;  /* 0x7ff000000200742a */ /* 0x000fcc0003f0c000 */
[----:B------:R-:W-:-:S14]  /*f010*/  DSETP.LE.AND P0, PT, R6, +INF , !P0 ;  /* 0x7ff000000600742a */ /* 0x000fdc0004703000 */
[----:B------:R-:W-:Y:S02]  /*f020*/  @P0 DSETP.NEU.AND P1, PT, R6, +INF , PT ;  /* 0x7ff000000600042a */ /* 0x000fe40003f2d000 */
[----:B------:R-:W-:-:S06]  /*f030*/  @!P0 DADD R14, R18, R16 ;  /* 0x00000000120e8229 */ /* 0x000fcc0000000010 */
[----:B------:R-:W-:Y:S02]  /*f040*/  @P0 FSEL R14, R16, RZ, P1 ;  /* 0x000000ff100e0208 */ /* 0x000fe40000800000 */
[----:B------:R-:W-:-:S07]  /*f050*/  @P0 FSEL R15, R17, -QNAN , P1 ;  /* 0xfff80000110f0808 */ /* 0x000fce0000800000 */
.L_x_14153:
[----:B------:R-:W-:Y:S05]  /*f060*/  BSYNC B0 ;  /* 0x0000000000007941 */ /* 0x000fea0003800000 */
.L_x_14151:
        /* <DEDUP_REMOVED lines=22> */
.L_x_14168:
[----:B------:R-:W-:Y:S05]  /*f1d0*/  BSYNC B2 ;  /* 0x0000000000027941 */ /* 0x000fea0003800000 */
.L_x_14167:
        /* <DEDUP_REMOVED lines=29> */
.L_x_14171:
[----:B------:R-:W-:Y:S05]  /*f3b0*/  BSYNC B2 ;  /* 0x0000000000027941 */ /* 0x000fea0003800000 */
.L_x_14170:
[----:B------:R-:W-:Y:S01]  /*f3c0*/  LOP3.LUT R15, RZ, 0x80000000, R3, 0xb8, !PT ;  /* 0x80000000ff0f7812 */ /* 0x000fe200078eb803 */
[----:B------:R-:W-:Y:S01]  /*f3d0*/  IMAD.MOV.U32 R14, RZ, RZ, RZ ;  /* 0x000000ffff0e7224 */ /* 0x000fe200078e00ff */
[----:B------:R-:W-:Y:S06]  /*f3e0*/  BRA `(.L_x_14147) ;  /* 0x0000000000187947 */ /* 0x000fec0003800000 */
.L_x_14169:
[----:B------:R-:W0:Y:S02]  /*f3f0*/  FRND.F64.FLOOR R2, R8 ;  /* 0x0000000800027313 */ /* 0x000e240000305800 */
[----:B0-----:R-:W-:Y:S02]  /*f400*/  DADD R4, R8, -R2 ;  /* 0x0000000008047229 */ /* 0x001fe40000000802 */
[----:B------:R-:W-:-:S06]  /*f410*/  DADD R6, R2, 1 ;  /* 0x3ff0000002067429 */ /* 0x000fcc0000000000 */
[----:B------:R-:W-:-:S06]  /*f420*/  DSETP.GT.AND P0, PT, R4, 0.5, PT ;  /* 0x3fe000000400742a */ /* 0x000fcc0003f04000 */
[----:B------:R-:W-:Y:S02]  /*f430*/  FSEL R14, R6, R2, P0 ;  /* 0x00000002060e7208 */ /* 0x000fe40000000000 */
[----:B------:R-:W-:-:S07]  /*f440*/  FSEL R15, R7, R3, P0 ;  /* 0x00000003070f7208 */ /* 0x000fce0000000000 */
.L_x_14147:
[----:B------:R-:W-:Y:S05]  /*f450*/  BSYNC B1 ;  /* 0x0000000000017941 */ /* 0x000fea0003800000 */
.L_x_14146:
        /* <DEDUP_REMOVED lines=28> */
.L_x_14176:
[----:B------:R-:W-:Y:S05]  /*f620*/  BSYNC B2 ;  /* 0x0000000000027941 */ /* 0x000fea0003800000 */
.L_x_14175:
[----:B------:R-:W-:Y:S02]  /*f630*/  IMAD.MOV.U32 R16, RZ, RZ, R2 ;  /* 0x000000ffff107224 */ /* 0x000fe400078e0002 */
[----:B------:R-:W-:Y:S01]  /*f640*/  IMAD.MOV.U32 R17, RZ, RZ, R3 ;  /* 0x000000ffff117224 */ /* 0x000fe200078e0003 */
[----:B------:R-:W-:Y:S06]  /*f650*/  BRA `(.L_x_14173) ;  /* 0x0000001000ec7947 */ /* 0x000fec0003800000 */
.L_x_14174:
        /* <DEDUP_REMOVED lines=38> */
.L_x_14183:
        /* <DEDUP_REMOVED lines=12> */
.L_x_14182:
[----:B------:R-:W-:-:S07]  /*f980*/  IMAD.MOV.U32 R0, RZ, RZ, R7 ;  /* 0x000000ffff007224 */ /* 0x000fce00078e0007 */
.L_x_14181:
[----:B------:R-:W-:Y:S05]  /*f990*/  BSYNC B2 ;  /* 0x0000000000027941 */ /* 0x000fea0003800000 */
.L_x_14180:
        /* <DEDUP_REMOVED lines=12> */
.L_x_14188:
        /* <DEDUP_REMOVED lines=33> */
.L_x_14187:
[----:B------:R-:W-:Y:S05]  /*fc70*/  BSYNC B3 ;  /* 0x0000000000037941 */ /* 0x000fea0003800000 */
.L_x_14186:
[----:B------:R-:W-:-:S13]  /*fc80*/  ISETP.GE.U32.AND P0, PT, R10, 0xc, PT ;  /* 0x0000000c0a00780c */ /* 0x000fda0003f06070 */
[----:B------:R-:W-:Y:S05]  /*fc90*/  @!P0 BRA `(.L_x_14185) ;  /* 0x0000000400dc8947 */ /* 0x000fea0003800000 */
[----:B------:R-:W-:Y:S01]  /*fca0*/  BSSY B3, `(.L_x_14189) ;  /* 0x0000075000037945 */ /* 0x000fe20003800000 */
[----:B------:R-:W-:-:S07]  /*fcb0*/  VIADD R0, R6, 0x10 ;  /* 0x0000001006007836 */ /* 0x000fce0000000000 */
.L_x_14190:
        /* <DEDUP_REMOVED lines=116> */
.L_x_14189:
[----:B------:R-:W-:-:S07]  /*10400*/  IMAD.MOV.U32 R0, RZ, RZ, R6 ;  /* 0x000000ffff007224 */ /* 0x000fce00078e0006 */
.L_x_14185:
[----:B------:R-:W-:Y:S05]  /*10410*/  BSYNC B2 ;  /* 0x0000000000027941 */ /* 0x000fea0003800000 */
.L_x_14184:
        /* <DEDUP_REMOVED lines=21> */
.L_x_14192:
[----:B------:R-:W-:Y:S05]  /*10570*/  BSYNC B2 ;  /* 0x0000000000027941 */ /* 0x000fea0003800000 */
.L_x_14191:
[----:B------:R-:W-:Y:S02]  /*10580*/  IMAD.MOV.U32 R17, RZ, RZ, R7 ;  /* 0x000000ffff117224 */ /* 0x000fe400078e0007 */
[----:B------:R-:W-:-:S03]  /*10590*/  IMAD.MOV.U32 R16, RZ, RZ, R2 ;  /* 0x000000ffff107224 */ /* 0x000fc600078e0002 */
[----:B------:R-:W-:Y:S01]  /*105a0*/  LOP3.LUT R17, R17, 0x80000000, R21, 0xb8, !PT ;  /* 0x8000000011117812 */ /* 0x000fe200078eb815 */
[----:B------:R-:W-:Y:S06]  /*105b0*/  BRA `(.L_x_14179) ;  /* 0x0000000000187947 */ /* 0x000fec0003800000 */
.L_x_14178:
[----:B------:R-:W-:-:S06]  /*105c0*/  DSETP.GTU.AND P0, PT, R2, +INF , PT ;  /* 0x7ff000000200742a */ /* 0x000fcc0003f0c000 */
[----:B------:R-:W-:-:S14]  /*105d0*/  DSETP.LE.AND P0, PT, R6, +INF , !P0 ;  /* 0x7ff000000600742a */ /* 0x000fdc0004703000 */
[----:B------:R-:W-:Y:S02]  /*105e0*/  @P0 DSETP.NEU.AND P1, PT, R6, +INF , PT ;  /* 0x7ff000000600042a */ /* 0x000fe40003f2d000 */
[----:B------:R-:W-:-:S06]  /*105f0*/  @!P0 DADD R16, R22, R20 ;  /* 0x0000000016108229 */ /* 0x000fcc0000000014 */
[----:B------:R-:W-:Y:S02]  /*10600*/  @P0 FSEL R16, R20, RZ, P1 ;  /* 0x000000ff14100208 */ /* 0x000fe40000800000 */
[----:B------:R-:W-:-:S07]  /*10610*/  @P0 FSEL R17, R21, -QNAN , P1 ;  /* 0xfff8000015110808 */ /* 0x000fce0000800000 */
.L_x_14179:
[----:B------:R-:W-:Y:S05]  /*10620*/  BSYNC B0 ;  /* 0x0000000000007941 */ /* 0x000fea0003800000 */
.L_x_14177:
        /* <DEDUP_REMOVED lines=22> */
.L_x_14194:
[----:B------:R-:W-:Y:S05]  /*10790*/  BSYNC B2 ;  /* 0x0000000000027941 */ /* 0x000fea0003800000 */
.L_x_14193:
        /* <DEDUP_REMOVED lines=29> */
.L_x_14197:
[----:B------:R-:W-:Y:S05]  /*10970*/  BSYNC B2 ;  /* 0x0000000000027941 */ /* 0x000fea0003800000 */
.L_x_14196:
[----:B------:R-:W-:Y:S01]  /*10980*/  LOP3.LUT R17, RZ, 0x80000000, R3, 0xb8, !PT ;  /* 0x80000000ff117812 */ /* 0x000fe200078eb803 */
[----:B------:R-:W-:Y:S01]  /*10990*/  IMAD.MOV.U32 R16, RZ, RZ, RZ ;  /* 0x000000ffff107224 */ /* 0x000fe200078e00ff */
[----:B------:R-:W-:Y:S06]  /*109a0*/  BRA `(.L_x_14173) ;  /* 0x0000000000187947 */ /* 0x000fec0003800000 */
.L_x_14195:
[----:B------:R-:W0:Y:S02]  /*109b0*/  FRND.F64.FLOOR R2, R8 ;  /* 0x0000000800027313 */ /* 0x000e240000305800 */
[----:B0-----:R-:W-:Y:S02]  /*109c0*/  DADD R4, R8, -R2 ;  /* 0x0000000008047229 */ /* 0x001fe40000000802 */
[----:B------:R-:W-:-:S06]  /*109d0*/  DADD R6, R2, 1 ;  /* 0x3ff0000002067429 */ /* 0x000fcc0000000000 */
[----:B------:R-:W-:-:S06]  /*109e0*/  DSETP.GT.AND P0, PT, R4, 0.5, PT ;  /* 0x3fe000000400742a */ /* 0x000fcc0003f04000 */
[----:B------:R-:W-:Y:S02]  /*109f0*/  FSEL R16, R6, R2, P0 ;  /* 0x0000000206107208 */ /* 0x000fe40000000000 */
[----:B------:R-:W-:-:S07]  /*10a00*/  FSEL R17, R7, R3, P0 ;  /* 0x0000000307117208 */ /* 0x000fce0000000000 */
.L_x_14173:
[----:B------:R-:W-:Y:S05]  /*10a10*/  BSYNC B1 ;  /* 0x0000000000017941 */ /* 0x000fea0003800000 */
.L_x_14172:
        /* <DEDUP_REMOVED lines=28> */
.L_x_14202:
[----:B------:R-:W-:Y:S05]  /*10be0*/  BSYNC B2 ;  /* 0x0000000000027941 */ /* 0x000fea0003800000 */
.L_x_14201:
[----:B------:R-:W-:Y:S02]  /*10bf0*/  IMAD.MOV.U32 R20, RZ, RZ, R2 ;  /* 0x000000ffff147224 */ /* 0x000fe400078e0002 */
[----:B------:R-:W-:Y:S01]  /*10c00*/  IMAD.MOV.U32 R21, RZ, RZ, R3 ;  /* 0x000000ffff157224 */ /* 0x000fe200078e0003 */
[----:B------:R-:W-:Y:S06]  /*10c10*/  BRA `(.L_x_14199) ;  /* 0x0000001000ec7947 */ /* 0x000fec0003800000 */
.L_x_14200:
        /* <DEDUP_REMOVED lines=38> */
.L_x_14209:
        /* <DEDUP_REMOVED lines=12> */
.L_x_14208:
[----:B------:R-:W-:-:S07]  /*10f40*/  IMAD.MOV.U32 R0, RZ, RZ, R7 ;  /* 0x000000ffff007224 */ /* 0x000fce00078e0007 */
.L_x_14207:
[----:B------:R-:W-:Y:S05]  /*10f50*/  BSYNC B2 ;  /* 0x0000000000027941 */ /* 0x000fea0003800000 */
.L_x_14206:
        /* <DEDUP_REMOVED lines=12> */
.L_x_14214:
        /* <DEDUP_REMOVED lines=33> */
.L_x_14213:
[----:B------:R-:W-:Y:S05]  /*11230*/  BSYNC B3 ;  /* 0x0000000000037941 */ /* 0x000fea0003800000 */
.L_x_14212:
[----:B------:R-:W-:-:S13]  /*11240*/  ISETP.GE.U32.AND P0, PT, R10, 0xc, PT ;  /* 0x0000000c0a00780c */ /* 0x000fda0003f06070 */
[----:B------:R-:W-:Y:S05]  /*11250*/  @!P0 BRA `(.L_x_14211) ;  /* 0x0000000400dc8947 */ /* 0x000fea0003800000 */
[----:B------:R-:W-:Y:S01]  /*11260*/  BSSY B3, `(.L_x_14215) ;  /* 0x0000075000037945 */ /* 0x000fe20003800000 */
[----:B------:R-:W-:-:S07]  /*11270*/  VIADD R0, R6, 0x10 ;  /* 0x0000001006007836 */ /* 0x000fce0000000000 */
.L_x_14216:
        /* <DEDUP_REMOVED lines=116> */
.L_x_14215:
[----:B------:R-:W-:-:S07]  /*119c0*/  IMAD.MOV.U32 R0, RZ, RZ, R6 ;  /* 0x000000ffff007224 */ /* 0x000fce00078e0006 */
.L_x_14211:
[----:B------:R-:W-:Y:S05]  /*119d0*/  BSYNC B2 ;  /* 0x0000000000027941 */ /* 0x000fea0003800000 */
.L_x_14210:
        /* <DEDUP_REMOVED lines=21> */
.L_x_14218:
[----:B------:R-:W-:Y:S05]  /*11b30*/  BSYNC B2 ;  /* 0x0000000000027941 */ /* 0x000fea0003800000 */
.L_x_14217:
[----:B------:R-:W-:Y:S02]  /*11b40*/  IMAD.MOV.U32 R19, RZ, RZ, R7 ;  /* 0x000000ffff137224 */ /* 0x000fe400078e0007 */
[----:B------:R-:W-:-:S03]  /*11b50*/  IMAD.MOV.U32 R18, RZ, RZ, R2 ;  /* 0x000000ffff127224 */ /* 0x000fc600078e0002 */
[----:B------:R-:W-:Y:S01]  /*11b60*/  LOP3.LUT R19, R19, 0x80000000, R25, 0xb8, !PT ;  /* 0x8000000013137812 */ /* 0x000fe200078eb819 */
[----:B------:R-:W-:Y:S06]  /*11b70*/  BRA `(.L_x_14205) ;  /* 0x0000000000187947 */ /* 0x000fec0003800000 */
.L_x_14204:
[----:B------:R-:W-:-:S06]  /*11b80*/  DSETP.GTU.AND P0, PT, R2, +INF , PT ;  /* 0x7ff000000200742a */ /* 0x000fcc0003f0c000 */
[----:B------:R-:W-:-:S14]  /*11b90*/  DSETP.LE.AND P0, PT, R6, +INF , !P0 ;  /* 0x7ff000000600742a */ /* 0x000fdc0004703000 */
[----:B------:R-:W-:Y:S02]  /*11ba0*/  @P0 DSETP.NEU.AND P1, PT, R6, +INF , PT ;  /* 0x7ff000000600042a */ /* 0x000fe40003f2d000 */
[----:B------:R-:W-:-:S06]  /*11bb0*/  @!P0 DADD R18, R26, R24 ;  /* 0x000000001a128229 */ /* 0x000fcc0000000018 */
[----:B------:R-:W-:Y:S02]  /*11bc0*/  @P0 FSEL R18, R24, RZ, P1 ;  /* 0x000000ff18120208 */ /* 0x000fe40000800000 */
[----:B------:R-:W-:-:S07]  /*11bd0*/  @P0 FSEL R19, R25, -QNAN , P1 ;  /* 0xfff8000019130808 */ /* 0x000fce0000800000 */
.L_x_14205:
[----:B------:R-:W-:Y:S05]  /*11be0*/  BSYNC B0 ;  /* 0x0000000000007941 */ /* 0x000fea0003800000 */
.L_x_14203:
        /* <DEDUP_REMOVED lines=22> */
.L_x_14220:
[----:B------:R-:W-:Y:S05]  /*11d50*/  BSYNC B2 ;  /* 0x0000000000027941 */ /* 0x000fea0003800000 */
.L_x_14219:
        /* <DEDUP_REMOVED lines=29> */
.L_x_14223:
[----:B------:R-:W-:Y:S05]  /*11f30*/  BSYNC B2 ;  /* 0x0000000000027941 */ /* 0x000fea0003800000 */
.L_x_14222:
[----:B------:R-:W-:Y:S01]  /*11f40*/  LOP3.LUT R21, RZ, 0x80000000, R3, 0xb8, !PT ;  /* 0x80000000ff157812 */ /* 0x000fe200078eb803 */
[----:B------:R-:W-:Y:S01]  /*11f50*/  IMAD.MOV.U32 R20, RZ, RZ, RZ ;  /* 0x000000ffff147224 */ /* 0x000fe200078e00ff */
[----:B------:R-:W-:Y:S06]  /*11f60*/  BRA `(.L_x_14199) ;  /* 0x0000000000187947 */ /* 0x000fec0003800000 */
.L_x_14221:
[----:B------:R-:W0:Y:S02]  /*11f70*/  FRND.F64.FLOOR R2, R8 ;  /* 0x0000000800027313 */ /* 0x000e240000305800 */
[----:B0-----:R-:W-:Y:S02]  /*11f80*/  DADD R4, R8, -R2 ;  /* 0x0000000008047229 */ /* 0x001fe40000000802 */
[----:B------:R-:W-:-:S06]  /*11f90*/  DADD R6, R2, 1 ;  /* 0x3ff0000002067429 */ /* 0x000fcc0000000000 */
[----:B------:R-:W-:-:S06]  /*11fa0*/  DSETP.GT.AND P0, PT, R4, 0.5, PT ;  /* 0x3fe000000400742a */ /* 0x000fcc0003f04000 */
[----:B------:R-:W-:Y:S02]  /*11fb0*/  FSEL R20, R6, R2, P0 ;  /* 0x0000000206147208 */ /* 0x000fe40000000000 */
[----:B------:R-:W-:-:S07]  /*11fc0*/  FSEL R21, R7, R3, P0 ;  /* 0x0000000307157208 */ /* 0x000fce0000000000 */
.L_x_14199:
[----:B------:R-:W-:Y:S05]  /*11fd0*/  BSYNC B1 ;  /* 0x0000000000017941 */ /* 0x000fea0003800000 */
.L_x_14198:
        /* <DEDUP_REMOVED lines=28> */
.L_x_14228:
[----:B------:R-:W-:Y:S05]  /*121a0*/  BSYNC B2 ;  /* 0x0000000000027941 */ /* 0x000fea0003800000 */
.L_x_14227:
[----:B------:R-:W-:Y:S02]  /*121b0*/  IMAD.MOV.U32 R22, RZ, RZ, R2 ;  /* 0x000000ffff167224 */ /* 0x000fe400078e0002 */
[----:B------:R-:W-:Y:S01]  /*121c0*/  IMAD.MOV.U32 R23, RZ, RZ, R3 ;  /* 0x000000ffff177224 */ /* 0x000fe200078e0003 */
[----:B------:R-:W-:Y:S06]  /*121d0*/  BRA `(.L_x_14225) ;  /* 0x0000001000ec7947 */ /* 0x000fec0003800000 */
.L_x_14226:
        /* <DEDUP_REMOVED lines=38> */
.L_x_14235:
        /* <DEDUP_REMOVED lines=12> */
.L_x_14234:
[----:B------:R-:W-:-:S07]  /*12500*/  IMAD.MOV.U32 R0, RZ, RZ, R7 ;  /* 0x000000ffff007224 */ /* 0x000fce00078e0007 */
.L_x_14233:
[----:B------:R-:W-:Y:S05]  /*12510*/  BSYNC B2 ;  /* 0x0000000000027941 */ /* 0x000fea0003800000 */
.L_x_14232:
        /* <DEDUP_REMOVED lines=12> */
.L_x_14240:
        /* <DEDUP_REMOVED lines=33> */
.L_x_14239:
[----:B------:R-:W-:Y:S05]  /*127f0*/  BSYNC B3 ;  /* 0x0000000000037941 */ /* 0x000fea0003800000 */
.L_x_14238:
[----:B------:R-:W-:-:S13]  /*12800*/  ISETP.GE.U32.AND P0, PT, R10, 0xc, PT ;  /* 0x0000000c0a00780c */ /* 0x000fda0003f06070 */
[----:B------:R-:W-:Y:S05]  /*12810*/  @!P0 BRA `(.L_x_14237) ;  /* 0x0000000400dc8947 */ /* 0x000fea0003800000 */
[----:B------:R-:W-:Y:S01]  /*12820*/  BSSY B3, `(.L_x_14241) ;  /* 0x0000075000037945 */ /* 0x000fe20003800000 */
[----:B------:R-:W-:-:S07]  /*12830*/  VIADD R0, R6, 0x10 ;  /* 0x0000001006007836 */ /* 0x000fce0000000000 */
.L_x_14242:
        /* <DEDUP_REMOVED lines=116> */
.L_x_14241:
[----:B------:R-:W-:-:S07]  /*12f80*/  IMAD.MOV.U32 R0, RZ, RZ, R6 ;  /* 0x000000ffff007224 */ /* 0x000fce00078e0006 */
.L_x_14237:
[----:B------:R-:W-:Y:S05]  /*12f90*/  BSYNC B2 ;  /* 0x0000000000027941 */ /* 0x000fea0003800000 */
.L_x_14236:
        /* <DEDUP_REMOVED lines=21> */
.L_x_14244:
[----:B------:R-:W-:Y:S05]  /*130f0*/  BSYNC B2 ;  /* 0x0000000000027941 */ /* 0x000fea0003800000 */
.L_x_14243:
[----:B------:R-:W-:Y:S02]  /*13100*/  IMAD.MOV.U32 R19, RZ, RZ, R7 ;  /* 0x000000ffff137224 */ /* 0x000fe400078e0007 */
[----:B------:R-:W-:-:S03]  /*13110*/  IMAD.MOV.U32 R18, RZ, RZ, R2 ;  /* 0x000000ffff127224 */ /* 0x000fc600078e0002 */
[----:B------:R-:W-:Y:S01]  /*13120*/  LOP3.LUT R19, R19, 0x80000000, R29, 0xb8, !PT ;  /* 0x8000000013137812 */ /* 0x000fe200078eb81d */
[----:B------:R-:W-:Y:S06]  /*13130*/  BRA `(.L_x_14231) ;  /* 0x0000000000187947 */ /* 0x000fec0003800000 */
.L_x_14230:
[----:B------:R-:W-:-:S06]  /*13140*/  DSETP.GTU.AND P0, PT, R2, +INF , PT ;  /* 0x7ff000000200742a */ /* 0x000fcc0003f0c000 */
[----:B------:R-:W-:-:S14]  /*13150*/  DSETP.LE.AND P0, PT, R6, +INF , !P0 ;  /* 0x7ff000000600742a */ /* 0x000fdc0004703000 */
[----:B------:R-:W-:Y:S02]  /*13160*/  @P0 DSETP.NEU.AND P1, PT, R6, +INF , PT ;  /* 0x7ff000000600042a */ /* 0x000fe40003f2d000 */
[----:B------:R-:W-:-:S06]  /*13170*/  @!P0 DADD R18, R30, R28 ;  /* 0x000000001e128229 */ /* 0x000fcc000000001c */
[----:B------:R-:W-:Y:S02]  /*13180*/  @P0 FSEL R18, R28, RZ, P1 ;  /* 0x000000ff1c120208 */ /* 0x000fe40000800000 */
[----:B------:R-:W-:-:S07]  /*13190*/  @P0 FSEL R19, R29, -QNAN , P1 ;  /* 0xfff800001d130808 */ /* 0x000fce0000800000 */
.L_x_14231:
[----:B------:R-:W-:Y:S05]  /*131a0*/  BSYNC B0 ;  /* 0x0000000000007941 */ /* 0x000fea0003800000 */
.L_x_14229:
        /* <DEDUP_REMOVED lines=22> */
.L_x_14246:
[----:B------:R-:W-:Y:S05]  /*13310*/  BSYNC B2 ;  /* 0x0000000000027941 */ /* 0x000fea0003800000 */
.L_x_14245:
        /* <DEDUP_REMOVED lines=29> */
.L_x_14249:
[----:B------:R-:W-:Y:S05]  /*134f0*/  BSYNC B2 ;  /* 0x0000000000027941 */ /* 0x000fea0003800000 */
.L_x_14248:
[----:B------:R-:W-:Y:S01]  /*13500*/  LOP3.LUT R23, RZ, 0x80000000, R3, 0xb8, !PT ;  /* 0x80000000ff177812 */ /* 0x000fe200078eb803 */
[----:B------:R-:W-:Y:S01]  /*13510*/  IMAD.MOV.U32 R22, RZ, RZ, RZ ;  /* 0x000000ffff167224 */ /* 0x000fe200078e00ff */
[----:B------:R-:W-:Y:S06]  /*13520*/  BRA `(.L_x_14225) ;  /* 0x0000000000187947 */ /* 0x000fec0003800000 */
.L_x_14247:
[----:B------:R-:W0:Y:S02]  /*13530*/  FRND.F64.FLOOR R2, R8 ;  /* 0x0000000800027313 */ /* 0x000e240000305800 */
[----:B0-----:R-:W-:Y:S02]  /*13540*/  DADD R4, R8, -R2 ;  /* 0x0000000008047229 */ /* 0x001fe40000000802 */
[----:B------:R-:W-:-:S06]  /*13550*/  DADD R6, R2, 1 ;  /* 0x3ff0000002067429 */ /* 0x000fcc0000000000 */
[----:B------:R-:W-:-:S06]  /*13560*/  DSETP.GT.AND P0, PT, R4, 0.5, PT ;  /* 0x3fe000000400742a */ /* 0x000fcc0003f04000 */
[----:B------:R-:W-:Y:S02]  /*13570*/  FSEL R22, R6, R2, P0 ;  /* 0x0000000206167208 */ /* 0x000fe40000000000 */
[----:B------:R-:W-:-:S07]  /*13580*/  FSEL R23, R7, R3, P0 ;  /* 0x0000000307177208 */ /* 0x000fce0000000000 */
.L_x_14225:
[----:B------:R-:W-:Y:S05]  /*13590*/  BSYNC B1 ;  /* 0x0000000000017941 */ /* 0x000fea0003800000 */
.L_x_14224:
        /* <DEDUP_REMOVED lines=28> */
.L_x_14254:
[----:B------:R-:W-:Y:S05]  /*13760*/  BSYNC B2 ;  /* 0x0000000000027941 */ /* 0x000fea0003800000 */
.L_x_14253:
[----:B------:R-:W-:Y:S02]  /*13770*/  IMAD.MOV.U32 R18, RZ, RZ, R2 ;  /* 0x000000ffff127224 */ /* 0x000fe400078e0002 */
[----:B------:R-:W-:Y:S01]  /*13780*/  IMAD.MOV.U32 R19, RZ, RZ, R3 ;  /* 0x000000ffff137224 */ /* 0x000fe200078e0003 */
[----:B------:R-:W-:Y:S06]  /*13790*/  BRA `(.L_x_14251) ;  /* 0x0000001000e87947 */ /* 0x000fec0003800000 */
.L_x_14252:
        /* <DEDUP_REMOVED lines=38> */
.L_x_14261:
        /* <DEDUP_REMOVED lines=12> */
.L_x_14260:
[----:B------:R-:W-:-:S07]  /*13ac0*/  IMAD.MOV.U32 R0, RZ, RZ, R7 ;  /* 0x000000ffff007224 */ /* 0x000fce00078e0007 */
.L_x_14259:
[----:B------:R-:W-:Y:S05]  /*13ad0*/  BSYNC B2 ;  /* 0x0000000000027941 */ /* 0x000fea0003800000 */
.L_x_14258:
        /* <DEDUP_REMOVED lines=12> */
.L_x_14266:
        /* <DEDUP_REMOVED lines=33> */
.L_x_14265:
[----:B------:R-:W-:Y:S05]  /*13db0*/  BSYNC B3 ;  /* 0x0000000000037941 */ /* 0x000fea0003800000 */
.L_x_14264:
[----:B------:R-:W-:-:S13]  /*13dc0*/  ISETP.GE.U32.AND P0, PT, R10, 0xc, PT ;  /* 0x0000000c0a00780c */ /* 0x000fda0003f06070 */
[----:B------:R-:W-:Y:S05]  /*13dd0*/  @!P0 BRA `(.L_x_14263) ;  /* 0x0000000400dc8947 */ /* 0x000fea0003800000 */
[----:B------:R-:W-:Y:S01]  /*13de0*/  BSSY B3, `(.L_x_14267) ;  /* 0x0000075000037945 */ /* 0x000fe20003800000 */
[----:B------:R-:W-:-:S07]  /*13df0*/  VIADD R0, R6, 0x10 ;  /* 0x0000001006007836 */ /* 0x000fce0000000000 */
.L_x_14268:
        /* <DEDUP_REMOVED lines=116> */
.L_x_14267:
[----:B------:R-:W-:-:S07]  /*14540*/  IMAD.MOV.U32 R0, RZ, RZ, R7 ;  /* 0x000000ffff007224 */ /* 0x000fce00078e0007 */
.L_x_14263:
[----:B------:R-:W-:Y:S05]  /*14550*/  BSYNC B2 ;  /* 0x0000000000027941 */ /* 0x000fea0003800000 */
.L_x_14262:
        /* <DEDUP_REMOVED lines=20> */
.L_x_14270:
[----:B------:R-:W-:Y:S05]  /*146a0*/  BSYNC B2 ;  /* 0x0000000000027941 */ /* 0x000fea0003800000 */
.L_x_14269:
[----:B------:R-:W-:Y:S02]  /*146b0*/  IMAD.MOV.U32 R19, RZ, RZ, R7 ;  /* 0x000000ffff137224 */ /* 0x000fe400078e0007 */
[----:B------:R-:W-:-:S03]  /*146c0*/  IMAD.MOV.U32 R18, RZ, RZ, R2 ;  /* 0x000000ffff127224 */ /* 0x000fc600078e0002 */
[----:B------:R-:W-:Y:S01]  /*146d0*/  LOP3.LUT R19, R19, 0x80000000, R33, 0xb8, !PT ;  /* 0x8000000013137812 */ /* 0x000fe200078eb821 */
[----:B------:R-:W-:Y:S06]  /*146e0*/  BRA `(.L_x_14257) ;  /* 0x0000000000187947 */ /* 0x000fec0003800000 */
.L_x_14256:
[----:B------:R-:W-:-:S06]  /*146f0*/  DSETP.GTU.AND P0, PT, R2, +INF , PT ;  /* 0x7ff000000200742a */ /* 0x000fcc0003f0c000 */
[----:B------:R-:W-:-:S14]  /*14700*/  DSETP.LE.AND P0, PT, R6, +INF , !P0 ;  /* 0x7ff000000600742a */ /* 0x000fdc0004703000 */
[----:B------:R-:W-:Y:S02]  /*14710*/  @P0 DSETP.NEU.AND P1, PT, R6, +INF , PT ;  /* 0x7ff000000600042a */ /* 0x000fe40003f2d000 */
[----:B------:R-:W-:-:S06]  /*14720*/  @!P0 DADD R18, R34, R32 ;  /* 0x0000000022128229 */ /* 0x000fcc0000000020 */
[----:B------:R-:W-:Y:S02]  /*14730*/  @P0 FSEL R18, R32, RZ, P1 ;  /* 0x000000ff20120208 */ /* 0x000fe40000800000 */
[----:B------:R-:W-:-:S07]  /*14740*/  @P0 FSEL R19, R33, -QNAN , P1 ;  /* 0xfff8000021130808 */ /* 0x000fce0000800000 */
.L_x_14257:
[----:B------:R-:W-:Y:S05]  /*14750*/  BSYNC B0 ;  /* 0x0000000000007941 */ /* 0x000fea0003800000 */
.L_x_14255:
        /* <DEDUP_REMOVED lines=22> */
.L_x_14272:
[----:B------:R-:W-:Y:S05]  /*148c0*/  BSYNC B2 ;  /* 0x0000000000027941 */ /* 0x000fea0003800000 */
.L_x_14271:
        /* <DEDUP_REMOVED lines=29> */
.L_x_14275:
[----:B------:R-:W-:Y:S05]  /*14aa0*/  BSYNC B2 ;  /* 0x0000000000027941 */ /* 0x000fea0003800000 */
.L_x_14274:
[----:B------:R-:W-:Y:S01]  /*14ab0*/  LOP3.LUT R19, RZ, 0x80000000, R3, 0xb8, !PT ;  /* 0x80000000ff137812 */ /* 0x000fe200078eb803 */
[----:B------:R-:W-:Y:S01]  /*14ac0*/  IMAD.MOV.U32 R18, RZ, RZ, RZ ;  /* 0x000000ffff127224 */ /* 0x000fe200078e00ff */
[----:B------:R-:W-:Y:S06]  /*14ad0*/  BRA `(.L_x_14251) ;  /* 0x0000000000187947 */ /* 0x000fec0003800000 */
.L_x_14273:
[----:B------:R-:W0:Y:S02]  /*14ae0*/  FRND.F64.FLOOR R2, R8 ;  /* 0x0000000800027313 */ /* 0x000e240000305800 */
[----:B0-----:R-:W-:Y:S02]  /*14af0*/  DADD R4, R8, -R2 ;  /* 0x0000000008047229 */ /* 0x001fe40000000802 */
[----:B------:R-:W-:-:S06]  /*14b00*/  DADD R6, R2, 1 ;  /* 0x3ff0000002067429 */ /* 0x000fcc0000000000 */
[----:B------:R-:W-:-:S06]  /*14b10*/  DSETP.GT.AND P0, PT, R4, 0.5, PT ;  /* 0x3fe000000400742a */ /* 0x000fcc0003f04000 */
[----:B------:R-:W-:Y:S02]  /*14b20*/  FSEL R18, R6, R2, P0 ;  /* 0x0000000206127208 */ /* 0x000fe40000000000 */
[----:B------:R-:W-:-:S07]  /*14b30*/  FSEL R19, R7, R3, P0 ;  /* 0x0000000307137208 */ /* 0x000fce0000000000 */
.L_x_14251:
[----:B------:R-:W-:Y:S05]  /*14b40*/  BSYNC B1 ;  /* 0x0000000000017941 */ /* 0x000fea0003800000 */
.L_x_14250:
        /* <DEDUP_REMOVED lines=28> */
.L_x_14280:
[----:B------:R-:W-:Y:S05]  /*14d10*/  BSYNC B2 ;  /* 0x0000000000027941 */ /* 0x000fea0003800000 */
.L_x_14279:
[----:B------:R-:W-:Y:S05]  /*14d20*/  BRA `(.L_x_14277) ;  /* 0x0000001000ec7947 */ /* 0x000fea0003800000 */
.L_x_14278:
        /* <DEDUP_REMOVED lines=38> */
.L_x_14287:
        /* <DEDUP_REMOVED lines=12> */
.L_x_14286:
[----:B------:R-:W-:-:S07]  /*15050*/  IMAD.MOV.U32 R0, RZ, RZ, R7 ;  /* 0x000000ffff007224 */ /* 0x000fce00078e0007 */
.L_x_14285:
[----:B------:R-:W-:Y:S05]  /*15060*/  BSYNC B2 ;  /* 0x0000000000027941 */ /* 0x000fea0003800000 */
.L_x_14284:
        /* <DEDUP_REMOVED lines=12> */
.L_x_14292:
        /* <DEDUP_REMOVED lines=33> */
.L_x_14291:
[----:B------:R-:W-:Y:S05]  /*15340*/  BSYNC B3 ;  /* 0x0000000000037941 */ /* 0x000fea0003800000 */
.L_x_14290:
[----:B------:R-:W-:-:S13]  /*15350*/  ISETP.GE.U32.AND P0, PT, R10, 0xc, PT ;  /* 0x0000000c0a00780c */ /* 0x000fda0003f06070 */
[----:B------:R-:W-:Y:S05]  /*15360*/  @!P0 BRA `(.L_x_14289) ;  /* 0x0000000400dc8947 */ /* 0x000fea0003800000 */
[----:B------:R-:W-:Y:S01]  /*15370*/  BSSY B3, `(.L_x_14293) ;  /* 0x0000075000037945 */ /* 0x000fe20003800000 */
[----:B------:R-:W-:-:S07]  /*15380*/  VIADD R0, R6, 0x10 ;  /* 0x0000001006007836 */ /* 0x000fce0000000000 */
.L_x_14294:
        /* <DEDUP_REMOVED lines=116> */
.L_x_14293:
[----:B------:R-:W-:-:S07]  /*15ad0*/  IMAD.MOV.U32 R0, RZ, RZ, R6 ;  /* 0x000000ffff007224 */ /* 0x000fce00078e0006 */
.L_x_14289:
[----:B------:R-:W-:Y:S05]  /*15ae0*/  BSYNC B2 ;  /* 0x0000000000027941 */ /* 0x000fea0003800000 */
.L_x_14288:
        /* <DEDUP_REMOVED lines=21> */
.L_x_14296:
[----:B------:R-:W-:Y:S05]  /*15c40*/  BSYNC B2 ;  /* 0x0000000000027941 */ /* 0x000fea0003800000 */
.L_x_14295:
[----:B------:R-:W-:Y:S02]  /*15c50*/  IMAD.MOV.U32 R25, RZ, RZ, R7 ;  /* 0x000000ffff197224 */ /* 0x000fe400078e0007 */
[----:B------:R-:W-:-:S03]  /*15c60*/  IMAD.MOV.U32 R24, RZ, RZ, R2 ;  /* 0x000000ffff187224 */ /* 0x000fc600078e0002 */
[----:B------:R-:W-:Y:S01]  /*15c70*/  LOP3.LUT R25, R25, 0x80000000, R37, 0xb8, !PT ;  /* 0x8000000019197812 */ /* 0x000fe200078eb825 */
[----:B------:R-:W-:Y:S06]  /*15c80*/  BRA `(.L_x_14283) ;  /* 0x0000000000187947 */ /* 0x000fec0003800000 */
.L_x_14282:
[----:B------:R-:W-:-:S06]  /*15c90*/  DSETP.GTU.AND P0, PT, R2, +INF , PT ;  /* 0x7ff000000200742a */ /* 0x000fcc0003f0c000 */
[----:B------:R-:W-:-:S14]  /*15ca0*/  DSETP.LE.AND P0, PT, R6, +INF , !P0 ;  /* 0x7ff000000600742a */ /* 0x000fdc0004703000 */
[----:B------:R-:W-:Y:S02]  /*15cb0*/  @P0 DSETP.NEU.AND P1, PT, R6, +INF , PT ;  /* 0x7ff000000600042a */ /* 0x000fe40003f2d000 */
[----:B------:R-:W-:-:S06]  /*15cc0*/  @!P0 DADD R24, R38, R36 ;  /* 0x0000000026188229 */ /* 0x000fcc0000000024 */
[----:B------:R-:W-:Y:S02]  /*15cd0*/  @P0 FSEL R24, R36, RZ, P1 ;  /* 0x000000ff24180208 */ /* 0x000fe40000800000 */
[----:B------:R-:W-:-:S07]  /*15ce0*/  @P0 FSEL R25, R37, -QNAN , P1 ;  /* 0xfff8000025190808 */ /* 0x000fce0000800000 */
.L_x_14283:
[----:B------:R-:W-:Y:S05]  /*15cf0*/  BSYNC B0 ;  /* 0x0000000000007941 */ /* 0x000fea0003800000 */
.L_x_14281:
        /* <DEDUP_REMOVED lines=22> */
.L_x_14298:
[----:B------:R-:W-:Y:S05]  /*15e60*/  BSYNC B2 ;  /* 0x0000000000027941 */ /* 0x000fea0003800000 */
.L_x_14297:
        /* <DEDUP_REMOVED lines=29> */
.L_x_14301:
[----:B------:R-:W-:Y:S05]  /*16040*/  BSYNC B2 ;  /* 0x0000000000027941 */ /* 0x000fea0003800000 */
.L_x_14300:
[----:B------:R-:W-:Y:S01]  /*16050*/  LOP3.LUT R3, RZ, 0x80000000, R3, 0xb8, !PT ;  /* 0x80000000ff037812 */ /* 0x000fe200078eb803 */
[----:B------:R-:W-:Y:S01]  /*16060*/  IMAD.MOV.U32 R2, RZ, RZ, RZ ;  /* 0x000000ffff027224 */ /* 0x000fe200078e00ff */
[----:B------:R-:W-:Y:S06]  /*16070*/  BRA `(.L_x_14277) ;  /* 0x0000000000187947 */ /* 0x000fec0003800000 */
.L_x_14299:
[----:B------:R-:W0:Y:S02]  /*16080*/  FRND.F64.FLOOR R2, R8 ;  /* 0x0000000800027313 */ /* 0x000e240000305800 */
[----:B0-----:R-:W-:Y:S02]  /*16090*/  DADD R4, R8, -R2 ;  /* 0x0000000008047229 */ /* 0x001fe40000000802 */
[----:B------:R-:W-:-:S06]  /*160a0*/  DADD R6, R2, 1 ;  /* 0x3ff0000002067429 */ /* 0x000fcc0000000000 */
[----:B------:R-:W-:-:S06]  /*160b0*/  DSETP.GT.AND P0, PT, R4, 0.5, PT ;  /* 0x3fe000000400742a */ /* 0x000fcc0003f04000 */
[----:B------:R-:W-:Y:S02]  /*160c0*/  FSEL R2, R6, R2, P0 ;  /* 0x0000000206027208 */ /* 0x000fe40000000000 */
[----:B------:R-:W-:-:S07]  /*160d0*/  FSEL R3, R7, R3, P0 ;  /* 0x0000000307037208 */ /* 0x000fce0000000000 */
.L_x_14277:
[----:B------:R-:W-:Y:S05]  /*160e0*/  BSYNC B1 ;  /* 0x0000000000017941 */ /* 0x000fea0003800000 */
.L_x_14276:
        /* <DEDUP_REMOVED lines=23> */
.L_x_14304:
[----:B------:R-:W-:-:S13]  /*16260*/  ISETP.GE.AND P0, PT, R0, R48, PT ;  /* 0x000000300000720c */ /* 0x000fda0003f06270 */
[----:B------:R-:W-:Y:S05]  /*16270*/  @P0 BRA `(.L_x_14306) ;  /* 0x0000000000300947 */ /* 0x000fea0003800000 */
[----:B0-----:R-:W0:Y:S01]  /*16280*/  LDC.64 R4, c[0x0][0x218] ;  /* 0x00008600ff047b82 */ /* 0x001e220000000a00 */
[----:B------:R-:W-:Y:S02]  /*16290*/  IMAD.IADD R7, R49, 0x1, R0 ;  /* 0x0000000131077824 */ /* 0x000fe400078e0200 */
[----:B------:R-:W-:Y:S02]  /*162a0*/  VIADD R0, R0, 0x80 ;  /* 0x0000008000007836 */ /* 0x000fe40000000000 */
[----:B0-----:R-:W-:-:S05]  /*162b0*/  IMAD.WIDE.U32 R4, R7, 0x8, R4 ;  /* 0x0000000807047825 */ /* 0x001fca00078e0004 */
[----:B------:R1:W-:Y:S02]  /*162c0*/  STG.E.64 desc[UR4][R4.64], R16 ;  /* 0x0000001004007986 */ /* 0x0003e4000c101b04 */
.L_x_14305:
[----:B------:R-:W-:-:S13]  /*162d0*/  ISETP.GE.AND P0, PT, R0, R48, PT ;  /* 0x000000300000720c */ /* 0x000fda0003f06270 */
[----:B------:R-:W-:Y:S05]  /*162e0*/  @P0 BRA `(.L_x_14307) ;  /* 0x0000000000340947 */ /* 0x000fea0003800000 */
[----:B01----:R-:W0:Y:S01]  /*162f0*/  LDC.64 R4, c[0x0][0x218] ;  /* 0x00008600ff047b82 */ /* 0x003e220000000a00 */
[----:B------:R-:W-:Y:S02]  /*16300*/  IMAD.IADD R7, R49, 0x1, R0 ;  /* 0x0000000131077824 */ /* 0x000fe400078e0200 */
[----:B------:R-:W-:Y:S02]  /*16310*/  VIADD R0, R0, 0x80 ;  /* 0x0000008000007836 */ /* 0x000fe40000000000 */
[----:B0-----:R-:W-:-:S05]  /*16320*/  IMAD.WIDE.U32 R4, R7, 0x8, R4 ;  /* 0x0000000807047825 */ /* 0x001fca00078e0004 */
[----:B------:R1:W-:Y:S02]  /*16330*/  STG.E.64 desc[UR4][R4.64], R20 ;  /* 0x0000001404007986 */ /* 0x0003e4000c101b04 */
.L_x_14306:
        /* <DEDUP_REMOVED lines=8> */
.L_x_14307:
[----:B------:R-:W-:Y:S05]  /*163c0*/  BSYNC B1 ;  /* 0x0000000000017941 */ /* 0x000fea0003800000 */
.L_x_14303:
[----:B------:R-:W-:-:S13]  /*163d0*/  ISETP.GE.AND P0, PT, R0, R48, PT ;  /* 0x000000300000720c */ /* 0x000fda0003f06270 */
[----:B012---:R-:W0:Y:S01]  /*163e0*/  @!P0 LDC.64 R4, c[0x0][0x218] ;  /* 0x00008600ff048b82 */ /* 0x007e220000000a00 */
[----:B------:R-:W-:Y:S02]  /*163f0*/  @!P0 IMAD.IADD R7, R49, 0x1, R0 ;  /* 0x0000000131078824 */ /* 0x000fe400078e0200 */
[----:B------:R-:W-:Y:S02]  /*16400*/  @!P0 VIADD R0, R0, 0x80 ;  /* 0x0000008000008836 */ /* 0x000fe40000000000 */
[----:B0-----:R-:W-:-:S05]  /*16410*/  @!P0 IMAD.WIDE.U32 R4, R7, 0x8, R4 ;  /* 0x0000000807048825 */ /* 0x001fca00078e0004 */
[----:B------:R2:W-:Y:S02]  /*16420*/  @!P0 STG.E.64 desc[UR4][R4.64], R18 ;  /* 0x0000001204008986 */ /* 0x0005e4000c101b04 */
.L_x_14308:
[----:B------:R-:W-:Y:S05]  /*16430*/  BSYNC B0 ;  /* 0x0000000000007941 */ /* 0x000fea0003800000 */
.L_x_14302:
        /* <DEDUP_REMOVED lines=8> */
        .weak           $__internal_5_$__cuda_sm20_div_rn_f64_full
        .type           $__internal_5_$__cuda_sm20_div_rn_f64_full,@function
        .size           $__internal_5_$__cuda_sm20_div_rn_f64_full,(.L_x_37683 - $__internal_5_$__cuda_sm20_div_rn_f64_full)
$__internal_5_$__cuda_sm20_div_rn_f64_full:
        /* <DEDUP_REMOVED lines=72> */
.L_x_14310:
        /* <DEDUP_REMOVED lines=17> */
.L_x_14313:
[----:B------:R-:W-:-:S05]  /*16a50*/  LOP3.LUT R2, R7, 0x80000, RZ, 0xfc, !PT ;  /* 0x0008000007027812 */ /* 0x000fca00078efcff */
[----:B------:R-:W-:Y:S02]  /*16a60*/  IMAD.MOV.U32 R3, RZ, RZ, R2 ;  /* 0x000000ffff037224 */ /* 0x000fe400078e0002 */
[----:B------:R-:W-:Y:S01]  /*16a70*/  IMAD.MOV.U32 R2, RZ, RZ, R6 ;  /* 0x000000ffff027224 */ /* 0x000fe200078e0006 */
[----:B------:R-:W-:Y:S06]  /*16a80*/  BRA `(.L_x_14311) ;  /* 0x00000000000c7947 */ /* 0x000fec0003800000 */
.L_x_14312:
[----:B------:R-:W-:-:S05]  /*16a90*/  LOP3.LUT R2, R11, 0x80000, RZ, 0xfc, !PT ;  /* 0x000800000b027812 */ /* 0x000fca00078efcff */
[----:B------:R-:W-:Y:S02]  /*16aa0*/  IMAD.MOV.U32 R3, RZ, RZ, R2 ;  /* 0x000000ffff037224 */ /* 0x000fe400078e0002 */
[----:B------:R-:W-:-:S07]  /*16ab0*/  IMAD.MOV.U32 R2, RZ, RZ, R10 ;  /* 0x000000ffff027224 */ /* 0x000fce00078e000a */
.L_x_14311:
[----:B------:R-:W-:Y:S05]  /*16ac0*/  BSYNC B0 ;  /* 0x0000000000007941 */ /* 0x000fea0003800000 */
.L_x_14309:
[----:B------:R-:W-:Y:S02]  /*16ad0*/  IMAD.MOV.U32 R4, RZ, RZ, R0 ;  /* 0x000000ffff047224 */ /* 0x000fe400078e0000 */
[----:B------:R-:W-:-:S04]  /*16ae0*/  IMAD.MOV.U32 R5, RZ, RZ, 0x0 ;  /* 0x00000000ff057424 */ /* 0x000fc800078e00ff */
[----:B------:R-:W-:Y:S05]  /*16af0*/  RET.REL.NODEC R4 `(_ZN2at6native29vectorized_elementwise_kernelILi4ENS0_13BinaryFunctorIdddZZZNS0_15binary_internal21div_floor_kernel_cudaERNS_18TensorIteratorBaseEENKUlvE1_clEvENKUlvE_clEvEUlddE_EESt5arrayIPcLm3EEEEviT0_T1_) ;  /* 0xfffffe9404407950 */ /* 0x000fea0003c3ffff */
.L_x_14314:
        /* <DEDUP_REMOVED lines=16> */
.L_x_37683:


//--------------------- .text._ZN2at6native29vectorized_elementwise_kernelILi8ENS0_13BinaryFunctorIdddZZZNS0_15binary_internal21div_floor_kernel_cudaERNS_18TensorIteratorBaseEENKUlvE1_clEvENKUlvE_clEvEUlddE_EESt5arrayIPcLm3EEEEviT0_T1_ --------------------------
	.section	.text._ZN2at6native29vectorized_elementwise_kernelILi8ENS0_13BinaryFunctorIdddZZZNS0_15binary_internal21div_floor_kernel_cudaERNS_18TensorIteratorBaseEENKUlvE1_clEvENKUlvE_clEvEUlddE_EESt5arrayIPcLm3EEEEviT0_T1_,"ax",@progbits
	.align	128
        .global         _ZN2at6native29vectorized_elementwise_kernelILi8ENS0_13BinaryFunctorIdddZZZNS0_15binary_internal21div_floor_kernel_cudaERNS_18TensorIteratorBaseEENKUlvE1_clEvENKUlvE_clEvEUlddE_EESt5arrayIPcLm3EEEEviT0_T1_
        .type           _ZN2at6native29vectorized_elementwise_kernelILi8ENS0_13BinaryFunctorIdddZZZNS0_15binary_internal21div_floor_kernel_cudaERNS_18TensorIteratorBaseEENKUlvE1_clEvENKUlvE_clEvEUlddE_EESt5arrayIPcLm3EEEEviT0_T1_,@function
        .size           _ZN2at6native29vectorized_elementwise_kernelILi8ENS0_13BinaryFunctorIdddZZZNS0_15binary_internal21div_floor_kernel_cudaERNS_18TensorIteratorBaseEENKUlvE1_clEvENKUlvE_clEvEUlddE_EESt5arrayIPcLm3EEEEviT0_T1_,(.L_x_37684 - _ZN2at6native29vectorized_elementwise_kernelILi8ENS0_13BinaryFunctorIdddZZZNS0_15binary_internal21div_floor_kernel_cudaERNS_18TensorIteratorBaseEENKUlvE1_clEvENKUlvE_clEvEUlddE_EESt5arrayIPcLm3EEEEviT0_T1_)
        .other          _ZN2at6native29vectorized_elementwise_kernelILi8ENS0_13BinaryFunctorIdddZZZNS0_15binary_internal21div_floor_kernel_cudaERNS_18TensorIteratorBaseEENKUlvE1_clEvENKUlvE_clEvEUlddE_EESt5arrayIPcLm3EEEEviT0_T1_,@"STO_CUDA_ENTRY STV_DEFAULT"
_ZN2at6native29vectorized_elementwise_kernelILi8ENS0_13BinaryFunctorIdddZZZNS0_15binary_internal21div_floor_kernel_cudaERNS_18TensorIteratorBaseEENKUlvE1_clEvENKUlvE_clEvEUlddE_EESt5arrayIPcLm3EEEEviT0_T1_:
.text._ZN2at6native29vectorized_elementwise_kernelILi8ENS0_13BinaryFunctorIdddZZZNS0_15binary_internal21div_floor_kernel_cudaERNS_18TensorIteratorBaseEENKUlvE1_clEvENKUlvE_clEvEUlddE_EESt5arrayIPcLm3EEEEviT0_T1_:
        /* <DEDUP_REMOVED lines=46> */
[----:B------:R-:W-:Y:S05]  /*02e0*/  CALL.REL.NOINC `($__internal_6_$__cuda_sm20_div_rn_f64_full) ;  /* 0x0000016000747944 */ /* 0x000fea0003c00000 */
.L_x_14319:
[----:B------:R-:W-:Y:S05]  /*02f0*/  BSYNC B2 ;  /* 0x0000000000027941 */ /* 0x000fea0003800000 */
.L_x_14318:
[----:B------:R-:W-:Y:S02]  /*0300*/  IMAD.MOV.U32 R36, RZ, RZ, R2 ;  /* 0x000000ffff247224 */ /* 0x000fe400078e0002 */
[----:B------:R-:W-:Y:S01]  /*0310*/  IMAD.MOV.U32 R37, RZ, RZ, R3 ;  /* 0x000000ffff257224 */ /* 0x000fe200078e0003 */
[----:B------:R-:W-:Y:S06]  /*0320*/  BRA `(.L_x_14320) ;  /* 0x0000001000e47947 */ /* 0x000fec0003800000 */
.L_x_14317:
        /* <DEDUP_REMOVED lines=38> */
.L_x_14326:
        /* <DEDUP_REMOVED lines=12> */
.L_x_14325:
[----:B------:R-:W-:Y:S05]  /*0650*/  BSYNC B2 ;  /* 0x0000000000027941 */ /* 0x000fea0003800000 */
.L_x_14324:
        /* <DEDUP_REMOVED lines=12> */
.L_x_14332:
        /* <DEDUP_REMOVED lines=33> */
.L_x_14331:
[----:B------:R-:W-:Y:S02]  /*0930*/  IMAD.MOV.U32 R9, RZ, RZ, R7 ;  /* 0x000000ffff097224 */ /* 0x000fe400078e0007 */
[----:B------:R-:W-:-:S07]  /*0940*/  IMAD.MOV.U32 R7, RZ, RZ, R8 ;  /* 0x000000ffff077224 */ /* 0x000fce00078e0008 */
.L_x_14330:
[----:B------:R-:W-:Y:S05]  /*0950*/  BSYNC B3 ;  /* 0x0000000000037941 */ /* 0x000fea0003800000 */
.L_x_14329:
[----:B------:R-:W-:-:S13]  /*0960*/  ISETP.GE.U32.AND P0, PT, R10, 0xc, PT ;  /* 0x0000000c0a00780c */ /* 0x000fda0003f06070 */
[----:B------:R-:W-:Y:S05]  /*0970*/  @!P0 BRA `(.L_x_14328) ;  /* 0x0000000400dc8947 */ /* 0x000fea0003800000 */
[----:B------:R-:W-:Y:S01]  /*0980*/  BSSY B3, `(.L_x_14333) ;  /* 0x0000075000037945 */ /* 0x000fe20003800000 */
[----:B------:R-:W-:-:S07]  /*0990*/  VIADD R5, R5, 0x10 ;  /* 0x0000001005057836 */ /* 0x000fce0000000000 */
.L_x_14334:
        /* <DEDUP_REMOVED lines=116> */
.L_x_14333:
[----:B------:R-:W-:-:S07]  /*10e0*/  IMAD.MOV.U32 R9, RZ, RZ, R6 ;  /* 0x000000ffff097224 */ /* 0x000fce00078e0006 */
.L_x_14328:
[----:B------:R-:W-:Y:S05]  /*10f0*/  BSYNC B2 ;  /* 0x0000000000027941 */ /* 0x000fea0003800000 */
.L_x_14327:
        /* <DEDUP_REMOVED lines=20> */
.L_x_14336:
[----:B------:R-:W-:Y:S05]  /*1240*/  BSYNC B2 ;  /* 0x0000000000027941 */ /* 0x000fea0003800000 */
.L_x_14335:
[----:B------:R-:W-:Y:S01]  /*1250*/  LOP3.LUT R47, R47, 0x80000000, R37, 0xb8, !PT ;  /* 0x800000002f2f7812 */ /* 0x000fe200078eb825 */
[----:B------:R-:W-:Y:S06]  /*1260*/  BRA `(.L_x_14323) ;  /* 0x0000000000187947 */ /* 0x000fec0003800000 */
.L_x_14322:
[----:B------:R-:W-:-:S06]  /*1270*/  DSETP.GTU.AND P0, PT, R2, +INF , PT ;  /* 0x7ff000000200742a */ /* 0x000fcc0003f0c000 */
[----:B------:R-:W-:-:S14]  /*1280*/  DSETP.LE.AND P0, PT, R4, +INF , !P0 ;  /* 0x7ff000000400742a */ /* 0x000fdc0004703000 */
[----:B------:R-:W-:Y:S02]  /*1290*/  @P0 DSETP.NEU.AND P1, PT, R4, +INF , PT ;  /* 0x7ff000000400042a */ /* 0x000fe40003f2d000 */
[----:B------:R-:W-:-:S06]  /*12a0*/  @!P0 DADD R46, R36, R40 ;  /* 0x00000000242e8229 */ /* 0x000fcc0000000028 */
[----:B------:R-:W-:Y:S02]  /*12b0*/  @P0 FSEL R46, R36, RZ, P1 ;  /* 0x000000ff242e0208 */ /* 0x000fe40000800000 */
[----:B------:R-:W-:-:S07]  /*12c0*/  @P0 FSEL R47, R37, -QNAN , P1 ;  /* 0xfff80000252f0808 */ /* 0x000fce0000800000 */
.L_x_14323:
[----:B------:R-:W-:Y:S05]  /*12d0*/  BSYNC B0 ;  /* 0x0000000000007941 */ /* 0x000fea0003800000 */
.L_x_14321:
        /* <DEDUP_REMOVED lines=22> */
.L_x_14338:
[----:B------:R-:W-:Y:S05]  /*1440*/  BSYNC B2 ;  /* 0x0000000000027941 */ /* 0x000fea0003800000 */
.L_x_14337:
        /* <DEDUP_REMOVED lines=29> */
.L_x_14341:
[----:B------:R-:W-:Y:S05]  /*1620*/  BSYNC B2 ;  /* 0x0000000000027941 */ /* 0x000fea0003800000 */
.L_x_14340:
[----:B------:R-:W-:Y:S01]  /*1630*/  LOP3.LUT R37, RZ, 0x80000000, R3, 0xb8, !PT ;  /* 0x80000000ff257812 */ /* 0x000fe200078eb803 */
[----:B------:R-:W-:Y:S01]  /*1640*/  IMAD.MOV.U32 R36, RZ, RZ, RZ ;  /* 0x000000ffff247224 */ /* 0x000fe200078e00ff */
[----:B------:R-:W-:Y:S06]  /*1650*/  BRA `(.L_x_14320) ;  /* 0x0000000000187947 */ /* 0x000fec0003800000 */
.L_x_14339:
[----:B------:R-:W0:Y:S02]  /*1660*/  FRND.F64.FLOOR R2, R8 ;  /* 0x0000000800027313 */ /* 0x000e240000305800 */
[----:B0-----:R-:W-:Y:S02]  /*1670*/  DADD R4, R8, -R2 ;  /* 0x0000000008047229 */ /* 0x001fe40000000802 */
[----:B------:R-:W-:-:S06]  /*1680*/  DADD R6, R2, 1 ;  /* 0x3ff0000002067429 */ /* 0x000fcc0000000000 */
[----:B------:R-:W-:-:S06]  /*1690*/  DSETP.GT.AND P0, PT, R4, 0.5, PT ;  /* 0x3fe000000400742a */ /* 0x000fcc0003f04000 */
[----:B------:R-:W-:Y:S02]  /*16a0*/  FSEL R36, R6, R2, P0 ;  /* 0x0000000206247208 */ /* 0x000fe40000000000 */
[----:B------:R-:W-:-:S07]  /*16b0*/  FSEL R37, R7, R3, P0 ;  /* 0x0000000307257208 */ /* 0x000fce0000000000 */
.L_x_14320:
[----:B------:R-:W-:Y:S05]  /*16c0*/  BSYNC B1 ;  /* 0x0000000000017941 */ /* 0x000fea0003800000 */
.L_x_14316:
        /* <DEDUP_REMOVED lines=24> */
.L_x_14345:
[----:B------:R-:W-:Y:S05]  /*1850*/  BSYNC B2 ;  /* 0x0000000000027941 */ /* 0x000fea0003800000 */
.L_x_14344:
[----:B------:R-:W-:Y:S02]  /*1860*/  IMAD.MOV.U32 R38, RZ, RZ, R2 ;  /* 0x000000ffff267224 */ /* 0x000fe400078e0002 */
[----:B------:R-:W-:Y:S01]  /*1870*/  IMAD.MOV.U32 R39, RZ, RZ, R3 ;  /* 0x000000ffff277224 */ /* 0x000fe200078e0003 */
[----:B------:R-:W-:Y:S06]  /*1880*/  BRA `(.L_x_14346) ;  /* 0x0000001000ec7947 */ /* 0x000fec0003800000 */
.L_x_14343:
        /* <DEDUP_REMOVED lines=38> */
.L_x_14353:
        /* <DEDUP_REMOVED lines=12> */
.L_x_14352:
[----:B------:R-:W-:-:S07]  /*1bb0*/  IMAD.MOV.U32 R0, RZ, RZ, R7 ;  /* 0x000000ffff007224 */ /* 0x000fce00078e0007 */
.L_x_14351:
[----:B------:R-:W-:Y:S05]  /*1bc0*/  BSYNC B2 ;  /* 0x0000000000027941 */ /* 0x000fea0003800000 */
.L_x_14350:
        /* <DEDUP_REMOVED lines=12> */
.L_x_14358:
        /* <DEDUP_REMOVED lines=33> */
.L_x_14357:
[----:B------:R-:W-:Y:S05]  /*1ea0*/  BSYNC B3 ;  /* 0x0000000000037941 */ /* 0x000fea0003800000 */
.L_x_14356:
[----:B------:R-:W-:-:S13]  /*1eb0*/  ISETP.GE.U32.AND P0, PT, R10, 0xc, PT ;  /* 0x0000000c0a00780c */ /* 0x000fda0003f06070 */
[----:B------:R-:W-:Y:S05]  /*1ec0*/  @!P0 BRA `(.L_x_14355) ;  /* 0x0000000400dc8947 */ /* 0x000fea0003800000 */
[----:B------:R-:W-:Y:S01]  /*1ed0*/  BSSY B3, `(.L_x_14359) ;  /* 0x0000075000037945 */ /* 0x000fe20003800000 */
[----:B------:R-:W-:-:S07]  /*1ee0*/  VIADD R0, R6, 0x10 ;  /* 0x0000001006007836 */ /* 0x000fce0000000000 */
.L_x_14360:
        /* <DEDUP_REMOVED lines=116> */
.L_x_14359:
[----:B------:R-:W-:-:S07]  /*2630*/  IMAD.MOV.U32 R0, RZ, RZ, R6 ;  /* 0x000000ffff007224 */ /* 0x000fce00078e0006 */
.L_x_14355:
[----:B------:R-:W-:Y:S05]  /*2640*/  BSYNC B2 ;  /* 0x0000000000027941 */ /* 0x000fea0003800000 */
.L_x_14354:
        /* <DEDUP_REMOVED lines=21> */
.L_x_14362:
[----:B------:R-:W-:Y:S05]  /*27a0*/  BSYNC B2 ;  /* 0x0000000000027941 */ /* 0x000fea0003800000 */
.L_x_14361:
[----:B------:R-:W-:Y:S02]  /*27b0*/  IMAD.MOV.U32 R41, RZ, RZ, R7 ;  /* 0x000000ffff297224 */ /* 0x000fe400078e0007 */
[----:B------:R-:W-:-:S03]  /*27c0*/  IMAD.MOV.U32 R40, RZ, RZ, R2 ;  /* 0x000000ffff287224 */ /* 0x000fc600078e0002 */
[----:B------:R-:W-:Y:S01]  /*27d0*/  LOP3.LUT R41, R41, 0x80000000, R39, 0xb8, !PT ;  /* 0x8000000029297812 */ /* 0x000fe200078eb827 */
[----:B------:R-:W-:Y:S06]  /*27e0*/  BRA `(.L_x_14349) ;  /* 0x0000000000187947 */ /* 0x000fec0003800000 */
.L_x_14348:
[----:B------:R-:W-:-:S06]  /*27f0*/  DSETP.GTU.AND P0, PT, R2, +INF , PT ;  /* 0x7ff000000200742a */ /* 0x000fcc0003f0c000 */
[----:B------:R-:W-:-:S14]  /*2800*/  DSETP.LE.AND P0, PT, R6, +INF , !P0 ;  /* 0x7ff000000600742a */ /* 0x000fdc0004703000 */
[----:B------:R-:W-:Y:S02]  /*2810*/  @P0 DSETP.NEU.AND P1, PT, R6, +INF , PT ;  /* 0x7ff000000600042a */ /* 0x000fe40003f2d000 */
[----:B------:R-:W-:-:S06]  /*2820*/  @!P0 DADD R40, R38, R42 ;  /* 0x0000000026288229 */ /* 0x000fcc000000002a */
[----:B------:R-:W-:Y:S02]  /*2830*/  @P0 FSEL R40, R38, RZ, P1 ;  /* 0x000000ff26280208 */ /* 0x000fe40000800000 */
[----:B------:R-:W-:-:S07]  /*2840*/  @P0 FSEL R41, R39, -QNAN , P1 ;  /* 0xfff8000027290808 */ /* 0x000fce0000800000 */
.L_x_14349:
[----:B------:R-:W-:Y:S05]  /*2850*/  BSYNC B0 ;  /* 0x0000000000007941 */ /* 0x000fea0003800000 */
.L_x_14347:
        /* <DEDUP_REMOVED lines=22> */
.L_x_14364:
[----:B------:R-:W-:Y:S05]  /*29c0*/  BSYNC B2 ;  /* 0x0000000000027941 */ /* 0x000fea0003800000 */
.L_x_14363:
        /* <DEDUP_REMOVED lines=29> */
.L_x_14367:
[----:B------:R-:W-:Y:S05]  /*2ba0*/  BSYNC B2 ;  /* 0x0000000000027941 */ /* 0x000fea0003800000 */
.L_x_14366:
[----:B------:R-:W-:Y:S01]  /*2bb0*/  LOP3.LUT R39, RZ, 0x80000000, R3, 0xb8, !PT ;  /* 0x80000000ff277812 */ /* 0x000fe200078eb803 */
[----:B------:R-:W-:Y:S01]  /*2bc0*/  IMAD.MOV.U32 R38, RZ, RZ, RZ ;  /* 0x000000ffff267224 */ /* 0x000fe200078e00ff */
[----:B------:R-:W-:Y:S06]  /*2bd0*/  BRA `(.L_x_14346) ;  /* 0x0000000000187947 */ /* 0x000fec0003800000 */
.L_x_14365:
[----:B------:R-:W0:Y:S02]  /*2be0*/  FRND.F64.FLOOR R2, R8 ;  /* 0x0000000800027313 */ /* 0x000e240000305800 */
[----:B0-----:R-:W-:Y:S02]  /*2bf0*/  DADD R4, R8, -R2 ;  /* 0x0000000008047229 */ /* 0x001fe40000000802 */
[----:B------:R-:W-:-:S06]  /*2c00*/  DADD R6, R2, 1 ;  /* 0x3ff0000002067429 */ /* 0x000fcc0000000000 */
[----:B------:R-:W-:-:S06]  /*2c10*/  DSETP.GT.AND P0, PT, R4, 0.5, PT ;  /* 0x3fe000000400742a */ /* 0x000fcc0003f04000 */
[----:B------:R-:W-:Y:S02]  /*2c20*/  FSEL R38, R6, R2, P0 ;  /* 0x0000000206267208 */ /* 0x000fe40000000000 */
[----:B------:R-:W-:-:S07]  /*2c30*/  FSEL R39, R7, R3, P0 ;  /* 0x0000000307277208 */ /* 0x000fce0000000000 */
.L_x_14346:
[----:B------:R-:W-:Y:S05]  /*2c40*/  BSYNC B1 ;  /* 0x0000000000017941 */ /* 0x000fea0003800000 */
.L_x_14342:
        /* <DEDUP_REMOVED lines=24> */
.L_x_14371:
[----:B------:R-:W-:Y:S05]  /*2dd0*/  BSYNC B2 ;  /* 0x0000000000027941 */ /* 0x000fea0003800000 */
.L_x_14370:
[----:B------:R-:W-:Y:S02]  /*2de0*/  IMAD.MOV.U32 R20, RZ, RZ, R2 ;  /* 0x000000ffff147224 */ /* 0x000fe400078e0002 */
[----:B------:R-:W-:Y:S01]  /*2df0*/  IMAD.MOV.U32 R21, RZ, RZ, R3 ;  /* 0x000000ffff157224 */ /* 0x000fe200078e0003 */
[----:B------:R-:W-:Y:S06]  /*2e00*/  BRA `(.L_x_14372) ;  /* 0x0000001000ec7947 */ /* 0x000fec0003800000 */
.L_x_14369:
        /* <DEDUP_REMOVED lines=38> */
.L_x_14379:
        /* <DEDUP_REMOVED lines=12> */
.L_x_14378:
[----:B------:R-:W-:-:S07]  /*3130*/  IMAD.MOV.U32 R0, RZ, RZ, R7 ;  /* 0x000000ffff007224 */ /* 0x000fce00078e0007 */
.L_x_14377:
[----:B------:R-:W-:Y:S05]  /*3140*/  BSYNC B2 ;  /* 0x0000000000027941 */ /* 0x000fea0003800000 */
.L_x_14376:
        /* <DEDUP_REMOVED lines=12> */
.L_x_14384:
        /* <DEDUP_REMOVED lines=33> */
.L_x_14383:
[----:B------:R-:W-:Y:S05]  /*3420*/  BSYNC B3 ;  /* 0x0000000000037941 */ /* 0x000fea0003800000 */
.L_x_14382:
[----:B------:R-:W-:-:S13]  /*3430*/  ISETP.GE.U32.AND P0, PT, R10, 0xc, PT ;  /* 0x0000000c0a00780c */ /* 0x000fda0003f06070 */
[----:B------:R-:W-:Y:S05]  /*3440*/  @!P0 BRA `(.L_x_14381) ;  /* 0x0000000400dc8947 */ /* 0x000fea0003800000 */
[----:B------:R-:W-:Y:S01]  /*3450*/  BSSY B3, `(.L_x_14385) ;  /* 0x0000075000037945 */ /* 0x000fe20003800000 */
[----:B------:R-:W-:-:S07]  /*3460*/  VIADD R0, R6, 0x10 ;  /* 0x0000001006007836 */ /* 0x000fce0000000000 */
.L_x_14386:
        /* <DEDUP_REMOVED lines=116> */
.L_x_14385:
[----:B------:R-:W-:-:S07]  /*3bb0*/  IMAD.MOV.U32 R0, RZ, RZ, R6 ;  /* 0x000000ffff007224 */ /* 0x000fce00078e0006 */
.L_x_14381:
[----:B------:R-:W-:Y:S05]  /*3bc0*/  BSYNC B2 ;  /* 0x0000000000027941 */ /* 0x000fea0003800000 */
.L_x_14380:
        /* <DEDUP_REMOVED lines=21> */
.L_x_14388:
[----:B------:R-:W-:Y:S05]  /*3d20*/  BSYNC B2 ;  /* 0x0000000000027941 */ /* 0x000fea0003800000 */
.L_x_14387:
[----:B------:R-:W-:Y:S02]  /*3d30*/  IMAD.MOV.U32 R41, RZ, RZ, R7 ;  /* 0x000000ffff297224 */ /* 0x000fe400078e0007 */
[----:B------:R-:W-:-:S03]  /*3d40*/  IMAD.MOV.U32 R40, RZ, RZ, R2 ;  /* 0x000000ffff287224 */ /* 0x000fc600078e0002 */
[----:B------:R-:W-:Y:S01]  /*3d50*/  LOP3.LUT R41, R41, 0x80000000, R33, 0xb8, !PT ;  /* 0x8000000029297812 */ /* 0x000fe200078eb821 */
[----:B------:R-:W-:Y:S06]  /*3d60*/  BRA `(.L_x_14375) ;  /* 0x0000000000187947 */ /* 0x000fec0003800000 */
.L_x_14374:
[----:B------:R-:W-:-:S06]  /*3d70*/  DSETP.GTU.AND P0, PT, R2, +INF , PT ;  /* 0x7ff000000200742a */ /* 0x000fcc0003f0c000 */
[----:B------:R-:W-:-:S14]  /*3d80*/  DSETP.LE.AND P0, PT, R6, +INF , !P0 ;  /* 0x7ff000000600742a */ /* 0x000fdc0004703000 */
[----:B------:R-:W-:Y:S02]  /*3d90*/  @P0 DSETP.NEU.AND P1, PT, R6, +INF , PT ;  /* 0x7ff000000600042a */ /* 0x000fe40003f2d000 */
[----:B------:R-:W-:-:S06]  /*3da0*/  @!P0 DADD R40, R32, R20 ;  /* 0x0000000020288229 */ /* 0x000fcc0000000014 */
[----:B------:R-:W-:Y:S02]  /*3db0*/  @P0 FSEL R40, R32, RZ, P1 ;  /* 0x000000ff20280208 */ /* 0x000fe40000800000 */
[----:B------:R-:W-:-:S07]  /*3dc0*/  @P0 FSEL R41, R33, -QNAN , P1 ;  /* 0xfff8000021290808 */ /* 0x000fce0000800000 */
.L_x_14375:
[----:B------:R-:W-:Y:S05]  /*3dd0*/  BSYNC B0 ;  /* 0x0000000000007941 */ /* 0x000fea0003800000 */
.L_x_14373:
        /* <DEDUP_REMOVED lines=22> */
.L_x_14390:
[----:B------:R-:W-:Y:S05]  /*3f40*/  BSYNC B2 ;  /* 0x0000000000027941 */ /* 0x000fea0003800000 */
.L_x_14389:
        /* <DEDUP_REMOVED lines=29> */
.L_x_14393:
[----:B------:R-:W-:Y:S05]  /*4120*/  BSYNC B2 ;  /* 0x0000000000027941 */ /* 0x000fea0003800000 */
.L_x_14392:
[----:B------:R-:W-:Y:S01]  /*4130*/  LOP3.LUT R21, RZ, 0x80000000, R3, 0xb8, !PT ;  /* 0x80000000ff157812 */ /* 0x000fe200078eb803 */
[----:B------:R-:W-:Y:S01]  /*4140*/  IMAD.MOV.U32 R20, RZ, RZ, RZ ;  /* 0x000000ffff147224 */ /* 0x000fe200078e00ff */
[----:B------:R-:W-:Y:S06]  /*4150*/  BRA `(.L_x_14372) ;  /* 0x0000000000187947 */ /* 0x000fec0003800000 */
.L_x_14391:
[----:B------:R-:W0:Y:S02]  /*4160*/  FRND.F64.FLOOR R2, R8 ;  /* 0x0000000800027313 */ /* 0x000e240000305800 */
[----:B0-----:R-:W-:Y:S02]  /*4170*/  DADD R4, R8, -R2 ;  /* 0x0000000008047229 */ /* 0x001fe40000000802 */
[----:B------:R-:W-:-:S06]  /*4180*/  DADD R6, R2, 1 ;  /* 0x3ff0000002067429 */ /* 0x000fcc0000000000 */
[----:B------:R-:W-:-:S06]  /*4190*/  DSETP.GT.AND P0, PT, R4, 0.5, PT ;  /* 0x3fe000000400742a */ /* 0x000fcc0003f04000 */
[----:B------:R-:W-:Y:S02]  /*41a0*/  FSEL R20, R6, R2, P0 ;  /* 0x0000000206147208 */ /* 0x000fe40000000000 */
[----:B------:R-:W-:-:S07]  /*41b0*/  FSEL R21, R7, R3, P0 ;  /* 0x0000000307157208 */ /* 0x000fce0000000000 */
.L_x_14372:
[----:B------:R-:W-:Y:S05]  /*41c0*/  BSYNC B1 ;  /* 0x0000000000017941 */ /* 0x000fea0003800000 */
.L_x_14368:
        /* <DEDUP_REMOVED lines=24> */
.L_x_14397:
[----:B------:R-:W-:Y:S05]  /*4350*/  BSYNC B2 ;  /* 0x0000000000027941 */ /* 0x000fea0003800000 */
.L_x_14396:
[----:B------:R-:W-:Y:S02]  /*4360*/  IMAD.MOV.U32 R22, RZ, RZ, R2 ;  /* 0x000000ffff167224 */ /* 0x000fe400078e0002 */
[----:B------:R-:W-:Y:S01]  /*4370*/  IMAD.MOV.U32 R23, RZ, RZ, R3 ;  /* 0x000000ffff177224 */ /* 0x000fe200078e0003 */
[----:B------:R-:W-:Y:S06]  /*4380*/  BRA `(.L_x_14398) ;  /* 0x0000001000ec7947 */ /* 0x000fec0003800000 */
.L_x_14395:
        /* <DEDUP_REMOVED lines=38> */
.L_x_14405:
        /* <DEDUP_REMOVED lines=12> */
.L_x_14404:
[----:B------:R-:W-:-:S07]  /*46b0*/  IMAD.MOV.U32 R0, RZ, RZ, R7 ;  /* 0x000000ffff007224 */ /* 0x000fce00078e0007 */
.L_x_14403:
[----:B------:R-:W-:Y:S05]  /*46c0*/  BSYNC B2 ;  /* 0x0000000000027941 */ /* 0x000fea0003800000 */
.L_x_14402:
        /* <DEDUP_REMOVED lines=12> */
.L_x_14410:
        /* <DEDUP_REMOVED lines=33> */
.L_x_14409:
[----:B------:R-:W-:Y:S05]  /*49a0*/  BSYNC B3 ;  /* 0x0000000000037941 */ /* 0x000fea0003800000 */
.L_x_14408:
[----:B------:R-:W-:-:S13]  /*49b0*/  ISETP.GE.U32.AND P0, PT, R10, 0xc, PT ;  /* 0x0000000c0a00780c */ /* 0x000fda0003f06070 */
[----:B------:R-:W-:Y:S05]  /*49c0*/  @!P0 BRA `(.L_x_14407) ;  /* 0x0000000400dc8947 */ /* 0x000fea0003800000 */
[----:B------:R-:W-:Y:S01]  /*49d0*/  BSSY B3, `(.L_x_14411) ;  /* 0x0000075000037945 */ /* 0x000fe20003800000 */
[----:B------:R-:W-:-:S07]  /*49e0*/  VIADD R0, R6, 0x10 ;  /* 0x0000001006007836 */ /* 0x000fce0000000000 */
.L_x_14412:
        /* <DEDUP_REMOVED lines=116> */
.L_x_14411:
[----:B------:R-:W-:-:S07]  /*5130*/  IMAD.MOV.U32 R0, RZ, RZ, R6 ;  /* 0x000000ffff007224 */ /* 0x000fce00078e0006 */
.L_x_14407:
[----:B------:R-:W-:Y:S05]  /*5140*/  BSYNC B2 ;  /* 0x0000000000027941 */ /* 0x000fea0003800000 */
.L_x_14406:
        /* <DEDUP_REMOVED lines=21> */
.L_x_14414:
[----:B------:R-:W-:Y:S05]  /*52a0*/  BSYNC B2 ;  /* 0x0000000000027941 */ /* 0x000fea0003800000 */
.L_x_14413:
[----:B------:R-:W-:Y:S02]  /*52b0*/  IMAD.MOV.U32 R33, RZ, RZ, R7 ;  /* 0x000000ffff217224 */ /* 0x000fe400078e0007 */
[----:B------:R-:W-:-:S03]  /*52c0*/  IMAD.MOV.U32 R32, RZ, RZ, R2 ;  /* 0x000000ffff207224 */ /* 0x000fc600078e0002 */
[----:B------:R-:W-:Y:S01]  /*52d0*/  LOP3.LUT R33, R33, 0x80000000, R35, 0xb8, !PT ;  /* 0x8000000021217812 */ /* 0x000fe200078eb823 */
[----:B------:R-:W-:Y:S06]  /*52e0*/  BRA `(.L_x_14401) ;  /* 0x0000000000187947 */ /* 0x000fec0003800000 */
.L_x_14400:
[----:B------:R-:W-:-:S06]  /*52f0*/  DSETP.GTU.AND P0, PT, R2, +INF , PT ;  /* 0x7ff000000200742a */ /* 0x000fcc0003f0c000 */
[----:B------:R-:W-:-:S14]  /*5300*/  DSETP.LE.AND P0, PT, R6, +INF , !P0 ;  /* 0x7ff000000600742a */ /* 0x000fdc0004703000 */
[----:B------:R-:W-:Y:S02]  /*5310*/  @P0 DSETP.NEU.AND P1, PT, R6, +INF , PT ;  /* 0x7ff000000600042a */ /* 0x000fe40003f2d000 */
[----:B------:R-:W-:-:S06]  /*5320*/  @!P0 DADD R32, R34, R22 ;  /* 0x0000000022208229 */ /* 0x000fcc0000000016 */
[----:B------:R-:W-:Y:S02]  /*5330*/  @P0 FSEL R32, R34, RZ, P1 ;  /* 0x000000ff22200208 */ /* 0x000fe40000800000 */
[----:B------:R-:W-:-:S07]  /*5340*/  @P0 FSEL R33, R35, -QNAN , P1 ;  /* 0xfff8000023210808 */ /* 0x000fce0000800000 */
.L_x_14401:
[----:B------:R-:W-:Y:S05]  /*5350*/  BSYNC B0 ;  /* 0x0000000000007941 */ /* 0x000fea0003800000 */
.L_x_14399:
        /* <DEDUP_REMOVED lines=22> */
.L_x_14416:
[----:B------:R-:W-:Y:S05]  /*54c0*/  BSYNC B2 ;  /* 0x0000000000027941 */ /* 0x000fea0003800000 */
.L_x_14415:
        /* <DEDUP_REMOVED lines=29> */
.L_x_14419:
[----:B------:R-:W-:Y:S05]  /*56a0*/  BSYNC B2 ;  /* 0x0000000000027941 */ /* 0x000fea0003800000 */
.L_x_14418:
[----:B------:R-:W-:Y:S01]  /*56b0*/  LOP3.LUT R23, RZ, 0x80000000, R3, 0xb8, !PT ;  /* 0x80000000ff177812 */ /* 0x000fe200078eb803 */
[----:B------:R-:W-:Y:S01]  /*56c0*/  IMAD.MOV.U32 R22, RZ, RZ, RZ ;  /* 0x000000ffff167224 */ /* 0x000fe200078e00ff */
[----:B------:R-:W-:Y:S06]  /*56d0*/  BRA `(.L_x_14398) ;  /* 0x0000000000187947 */ /* 0x000fec0003800000 */
.L_x_14417:
[----:B------:R-:W0:Y:S02]  /*56e0*/  FRND.F64.FLOOR R2, R8 ;  /* 0x0000000800027313 */ /* 0x000e240000305800 */
[----:B0-----:R-:W-:Y:S02]  /*56f0*/  DADD R4, R8, -R2 ;  /* 0x0000000008047229 */ /* 0x001fe40000000802 */
[----:B------:R-:W-:-:S06]  /*5700*/  DADD R6, R2, 1 ;  /* 0x3ff0000002067429 */ /* 0x000fcc0000000000 */
[----:B------:R-:W-:-:S06]  /*5710*/  DSETP.GT.AND P0, PT, R4, 0.5, PT ;  /* 0x3fe000000400742a */ /* 0x000fcc0003f04000 */
[----:B------:R-:W-:Y:S02]  /*5720*/  FSEL R22, R6, R2, P0 ;  /* 0x0000000206167208 */ /* 0x000fe40000000000 */
[----:B------:R-:W-:-:S07]  /*5730*/  FSEL R23, R7, R3, P0 ;  /* 0x0000000307177208 */ /* 0x000fce0000000000 */
.L_x_14398:
[----:B------:R-:W-:Y:S05]  /*5740*/  BSYNC B1 ;  /* 0x0000000000017941 */ /* 0x000fea0003800000 */
.L_x_14394:
        /* <DEDUP_REMOVED lines=24> */
.L_x_14423:
[----:B------:R-:W-:Y:S05]  /*58d0*/  BSYNC B2 ;  /* 0x0000000000027941 */ /* 0x000fea0003800000 */
.L_x_14422:
[----:B------:R-:W-:Y:S02]  /*58e0*/  IMAD.MOV.U32 R16, RZ, RZ, R2 ;  /* 0x000000ffff107224 */ /* 0x000fe400078e0002 */
[----:B------:R-:W-:Y:S01]  /*58f0*/  IMAD.MOV.U32 R17, RZ, RZ, R3 ;  /* 0x000000ffff117224 */ /* 0x000fe200078e0003 */
[----:B------:R-:W-:Y:S06]  /*5900*/  BRA `(.L_x_14424) ;  /* 0x0000001000ec7947 */ /* 0x000fec0003800000 */
.L_x_14421:
        /* <DEDUP_REMOVED lines=38> */
.L_x_14431:
        /* <DEDUP_REMOVED lines=12> */
.L_x_14430:
[----:B------:R-:W-:-:S07]  /*5c30*/  IMAD.MOV.U32 R0, RZ, RZ, R7 ;  /* 0x000000ffff007224 */ /* 0x000fce00078e0007 */
.L_x_14429:
[----:B------:R-:W-:Y:S05]  /*5c40*/  BSYNC B2 ;  /* 0x0000000000027941 */ /* 0x000fea0003800000 */
.L_x_14428:
        /* <DEDUP_REMOVED lines=12> */
.L_x_14436:
        /* <DEDUP_REMOVED lines=33> */
.L_x_14435:
[----:B------:R-:W-:Y:S05]  /*5f20*/  BSYNC B3 ;  /* 0x0000000000037941 */ /* 0x000fea0003800000 */
.L_x_14434:
[----:B------:R-:W-:-:S13]  /*5f30*/  ISETP.GE.U32.AND P0, PT, R10, 0xc, PT ;  /* 0x0000000c0a00780c */ /* 0x000fda0003f06070 */
[----:B------:R-:W-:Y:S05]  /*5f40*/  @!P0 BRA `(.L_x_14433) ;  /* 0x0000000400dc8947 */ /* 0x000fea0003800000 */
[----:B------:R-:W-:Y:S01]  /*5f50*/  BSSY B3, `(.L_x_14437) ;  /* 0x0000075000037945 */ /* 0x000fe20003800000 */
[----:B------:R-:W-:-:S07]  /*5f60*/  VIADD R0, R6, 0x10 ;  /* 0x0000001006007836 */ /* 0x000fce0000000000 */
.L_x_14438:
        /* <DEDUP_REMOVED lines=116> */
.L_x_14437:
[----:B------:R-:W-:-:S07]  /*66b0*/  IMAD.MOV.U32 R0, RZ, RZ, R6 ;  /* 0x000000ffff007224 */ /* 0x000fce00078e0006 */
.L_x_14433:
[----:B------:R-:W-:Y:S05]  /*66c0*/  BSYNC B2 ;  /* 0x0000000000027941 */ /* 0x000fea0003800000 */
.L_x_14432:
        /* <DEDUP_REMOVED lines=21> */
.L_x_14440:
[----:B------:R-:W-:Y:S05]  /*6820*/  BSYNC B2 ;  /* 0x0000000000027941 */ /* 0x000fea0003800000 */
.L_x_14439:
[----:B------:R-:W-:Y:S02]  /*6830*/  IMAD.MOV.U32 R33, RZ, RZ, R7 ;  /* 0x000000ffff217224 */ /* 0x000fe400078e0007 */
[----:B------:R-:W-:-:S03]  /*6840*/  IMAD.MOV.U32 R32, RZ, RZ, R2 ;  /* 0x000000ffff207224 */ /* 0x000fc600078e0002 */
[----:B------:R-:W-:Y:S01]  /*6850*/  LOP3.LUT R33, R33, 0x80000000, R29, 0xb8, !PT ;  /* 0x8000000021217812 */ /* 0x000fe200078eb81d */
[----:B------:R-:W-:Y:S06]  /*6860*/  BRA `(.L_x_14427) ;  /* 0x0000000000187947 */ /* 0x000fec0003800000 */
.L_x_14426:
[----:B------:R-:W-:-:S06]  /*6870*/  DSETP.GTU.AND P0, PT, R2, +INF , PT ;  /* 0x7ff000000200742a */ /* 0x000fcc0003f0c000 */
[----:B------:R-:W-:-:S14]  /*6880*/  DSETP.LE.AND P0, PT, R6, +INF , !P0 ;  /* 0x7ff000000600742a */ /* 0x000fdc0004703000 */
[----:B------:R-:W-:Y:S02]  /*6890*/  @P0 DSETP.NEU.AND P1, PT, R6, +INF , PT ;  /* 0x7ff000000600042a */ /* 0x000fe40003f2d000 */
[----:B------:R-:W-:-:S06]  /*68a0*/  @!P0 DADD R32, R28, R16 ;  /* 0x000000001c208229 */ /* 0x000fcc0000000010 */
[----:B------:R-:W-:Y:S02]  /*68b0*/  @P0 FSEL R32, R28, RZ, P1 ;  /* 0x000000ff1c200208 */ /* 0x000fe40000800000 */
[----:B------:R-:W-:-:S07]  /*68c0*/  @P0 FSEL R33, R29, -QNAN , P1 ;  /* 0xfff800001d210808 */ /* 0x000fce0000800000 */
.L_x_14427:
[----:B------:R-:W-:Y:S05]  /*68d0*/  BSYNC B0 ;  /* 0x0000000000007941 */ /* 0x000fea0003800000 */
.L_x_14425:
        /* <DEDUP_REMOVED lines=22> */
.L_x_14442:
[----:B------:R-:W-:Y:S05]  /*6a40*/  BSYNC B2 ;  /* 0x0000000000027941 */ /* 0x000fea0003800000 */
.L_x_14441:
        /* <DEDUP_REMOVED lines=29> */
.L_x_14445:
[----:B------:R-:W-:Y:S05]  /*6c20*/  BSYNC B2 ;  /* 0x0000000000027941 */ /* 0x000fea0003800000 */
.L_x_14444:
[----:B------:R-:W-:Y:S01]  /*6c30*/  LOP3.LUT R17, RZ, 0x80000000, R3, 0xb8, !PT ;  /* 0x80000000ff117812 */ /* 0x000fe200078eb803 */
[----:B------:R-:W-:Y:S01]  /*6c40*/  IMAD.MOV.U32 R16, RZ, RZ, RZ ;  /* 0x000000ffff107224 */ /* 0x000fe200078e00ff */
[----:B------:R-:W-:Y:S06]  /*6c50*/  BRA `(.L_x_14424) ;  /* 0x0000000000187947 */ /* 0x000fec0003800000 */
.L_x_14443:
[----:B------:R-:W0:Y:S02]  /*6c60*/  FRND.F64.FLOOR R2, R8 ;  /* 0x0000000800027313 */ /* 0x000e240000305800 */
[----:B0-----:R-:W-:Y:S02]  /*6c70*/  DADD R4, R8, -R2 ;  /* 0x0000000008047229 */ /* 0x001fe40000000802 */
[----:B------:R-:W-:-:S06]  /*6c80*/  DADD R6, R2, 1 ;  /* 0x3ff0000002067429 */ /* 0x000fcc0000000000 */
[----:B------:R-:W-:-:S06]  /*6c90*/  DSETP.GT.AND P0, PT, R4, 0.5, PT ;  /* 0x3fe000000400742a */ /* 0x000fcc0003f04000 */
[----:B------:R-:W-:Y:S02]  /*6ca0*/  FSEL R16, R6, R2, P0 ;  /* 0x0000000206107208 */ /* 0x000fe40000000000 */
[----:B------:R-:W-:-:S07]  /*6cb0*/  FSEL R17, R7, R3, P0 ;  /* 0x0000000307117208 */ /* 0x000fce0000000000 */
.L_x_14424:
[----:B------:R-:W-:Y:S05]  /*6cc0*/  BSYNC B1 ;  /* 0x0000000000017941 */ /* 0x000fea0003800000 */
.L_x_14420:
        /* <DEDUP_REMOVED lines=24> */
.L_x_14449:
[----:B------:R-:W-:Y:S05]  /*6e50*/  BSYNC B2 ;  /* 0x0000000000027941 */ /* 0x000fea0003800000 */
.L_x_14448:
[----:B------:R-:W-:Y:S02]  /*6e60*/  IMAD.MOV.U32 R18, RZ, RZ, R2 ;  /* 0x000000ffff127224 */ /* 0x000fe400078e0002 */
[----:B------:R-:W-:Y:S01]  /*6e70*/  IMAD.MOV.U32 R19, RZ, RZ, R3 ;  /* 0x000000ffff137224 */ /* 0x000fe200078e0003 */
[----:B------:R-:W-:Y:S06]  /*6e80*/  BRA `(.L_x_14450) ;  /* 0x0000001000e87947 */ /* 0x000fec0003800000 */
.L_x_14447:
        /* <DEDUP_REMOVED lines=38> */
.L_x_14457:
        /* <DEDUP_REMOVED lines=12> */
.L_x_14456:
[----:B------:R-:W-:-:S07]  /*71b0*/  IMAD.MOV.U32 R0, RZ, RZ, R7 ;  /* 0x000000ffff007224 */ /* 0x000fce00078e0007 */
.L_x_14455:
[----:B------:R-:W-:Y:S05]  /*71c0*/  BSYNC B2 ;  /* 0x0000000000027941 */ /* 0x000fea0003800000 */
.L_x_14454:
        /* <DEDUP_REMOVED lines=12> */
.L_x_14462:
        /* <DEDUP_REMOVED lines=33> */
.L_x_14461:
[----:B------:R-:W-:Y:S05]  /*74a0*/  BSYNC B3 ;  /* 0x0000000000037941 */ /* 0x000fea0003800000 */
.L_x_14460:
[----:B------:R-:W-:-:S13]  /*74b0*/  ISETP.GE.U32.AND P0, PT, R10, 0xc, PT ;  /* 0x0000000c0a00780c */ /* 0x000fda0003f06070 */
[----:B------:R-:W-:Y:S05]  /*74c0*/  @!P0 BRA `(.L_x_14459) ;  /* 0x0000000400dc8947 */ /* 0x000fea0003800000 */
[----:B------:R-:W-:Y:S01]  /*74d0*/  BSSY B3, `(.L_x_14463) ;  /* 0x0000075000037945 */ /* 0x000fe20003800000 */
[----:B------:R-:W-:-:S07]  /*74e0*/  VIADD R0, R6, 0x10 ;  /* 0x0000001006007836 */ /* 0x000fce0000000000 */
.L_x_14464:
        /* <DEDUP_REMOVED lines=116> */
.L_x_14463:
[----:B------:R-:W-:-:S07]  /*7c30*/  IMAD.MOV.U32 R0, RZ, RZ, R7 ;  /* 0x000000ffff007224 */ /* 0x000fce00078e0007 */
.L_x_14459:
[----:B------:R-:W-:Y:S05]  /*7c40*/  BSYNC B2 ;  /* 0x0000000000027941 */ /* 0x000fea0003800000 */
.L_x_14458:
        /* <DEDUP_REMOVED lines=20> */
.L_x_14466:
[----:B------:R-:W-:Y:S05]  /*7d90*/  BSYNC B2 ;  /* 0x0000000000027941 */ /* 0x000fea0003800000 */
.L_x_14465:
[----:B------:R-:W-:Y:S02]  /*7da0*/  IMAD.MOV.U32 R29, RZ, RZ, R7 ;  /* 0x000000ffff1d7224 */ /* 0x000fe400078e0007 */
[----:B------:R-:W-:-:S03]  /*7db0*/  IMAD.MOV.U32 R28, RZ, RZ, R2 ;  /* 0x000000ffff1c7224 */ /* 0x000fc600078e0002 */
[----:B------:R-:W-:Y:S01]  /*7dc0*/  LOP3.LUT R29, R29, 0x80000000, R31, 0xb8, !PT ;  /* 0x800000001d1d7812 */ /* 0x000fe200078eb81f */
[----:B------:R-:W-:Y:S06]  /*7dd0*/  BRA `(.L_x_14453) ;  /* 0x0000000000187947 */ /* 0x000fec0003800000 */
.L_x_14452:
[----:B------:R-:W-:-:S06]  /*7de0*/  DSETP.GTU.AND P0, PT, R2, +INF , PT ;  /* 0x7ff000000200742a */ /* 0x000fcc0003f0c000 */
[----:B------:R-:W-:-:S14]  /*7df0*/  DSETP.LE.AND P0, PT, R6, +INF , !P0 ;  /* 0x7ff000000600742a */ /* 0x000fdc0004703000 */
[----:B------:R-:W-:Y:S02]  /*7e00*/  @P0 DSETP.NEU.AND P1, PT, R6, +INF , PT ;  /* 0x7ff000000600042a */ /* 0x000fe40003f2d000 */
[----:B------:R-:W-:-:S06]  /*7e10*/  @!P0 DADD R28, R30, R18 ;  /* 0x000000001e1c8229 */ /* 0x000fcc0000000012 */
[----:B------:R-:W-:Y:S02]  /*7e20*/  @P0 FSEL R28, R30, RZ, P1 ;  /* 0x000000ff1e1c0208 */ /* 0x000fe40000800000 */
[----:B------:R-:W-:-:S07]  /*7e30*/  @P0 FSEL R29, R31, -QNAN , P1 ;  /* 0xfff800001f1d0808 */ /* 0x000fce0000800000 */
.L_x_14453:
[----:B------:R-:W-:Y:S05]  /*7e40*/  BSYNC B0 ;  /* 0x0000000000007941 */ /* 0x000fea0003800000 */
.L_x_14451:
        /* <DEDUP_REMOVED lines=22> */
.L_x_14468:
[----:B------:R-:W-:Y:S05]  /*7fb0*/  BSYNC B2 ;  /* 0x0000000000027941 */ /* 0x000fea0003800000 */
.L_x_14467:
        /* <DEDUP_REMOVED lines=29> */
.L_x_14471:
[----:B------:R-:W-:Y:S05]  /*8190*/  BSYNC B2 ;  /* 0x0000000000027941 */ /* 0x000fea0003800000 */
.L_x_14470:
[----:B------:R-:W-:Y:S01]  /*81a0*/  LOP3.LUT R19, RZ, 0x80000000, R3, 0xb8, !PT ;  /* 0x80000000ff137812 */ /* 0x000fe200078eb803 */
[----:B------:R-:W-:Y:S01]  /*81b0*/  IMAD.MOV.U32 R18, RZ, RZ, RZ ;  /* 0x000000ffff127224 */ /* 0x000fe200078e00ff */
[----:B------:R-:W-:Y:S06]  /*81c0*/  BRA `(.L_x_14450) ;  /* 0x0000000000187947 */ /* 0x000fec0003800000 */
.L_x_14469:
[----:B------:R-:W0:Y:S02]  /*81d0*/  FRND.F64.FLOOR R2, R8 ;  /* 0x0000000800027313 */ /* 0x000e240000305800 */
[----:B0-----:R-:W-:Y:S02]  /*81e0*/  DADD R4, R8, -R2 ;  /* 0x0000000008047229 */ /* 0x001fe40000000802 */
[----:B------:R-:W-:-:S06]  /*81f0*/  DADD R6, R2, 1 ;  /* 0x3ff0000002067429 */ /* 0x000fcc0000000000 */
[----:B------:R-:W-:-:S06]  /*8200*/  DSETP.GT.AND P0, PT, R4, 0.5, PT ;  /* 0x3fe000000400742a */ /* 0x000fcc0003f04000 */
[----:B------:R-:W-:Y:S02]  /*8210*/  FSEL R18, R6, R2, P0 ;  /* 0x0000000206127208 */ /* 0x000fe40000000000 */
[----:B------:R-:W-:-:S07]  /*8220*/  FSEL R19, R7, R3, P0 ;  /* 0x0000000307137208 */ /* 0x000fce0000000000 */
.L_x_14450:
[----:B------:R-:W-:Y:S05]  /*8230*/  BSYNC B1 ;  /* 0x0000000000017941 */ /* 0x000fea0003800000 */
.L_x_14446:
        /* <DEDUP_REMOVED lines=24> */
.L_x_14475:
[----:B------:R-:W-:Y:S05]  /*83c0*/  BSYNC B2 ;  /* 0x0000000000027941 */ /* 0x000fea0003800000 */
.L_x_14474:
[----:B------:R-:W-:Y:S02]  /*83d0*/  IMAD.MOV.U32 R12, RZ, RZ, R2 ;  /* 0x000000ffff0c7224 */ /* 0x000fe400078e0002 */
[----:B------:R-:W-:Y:S01]  /*83e0*/  IMAD.MOV.U32 R13, RZ, RZ, R3 ;  /* 0x000000ffff0d7224 */ /* 0x000fe200078e0003 */
[----:B------:R-:W-:Y:S06]  /*83f0*/  BRA `(.L_x_14476) ;  /* 0x0000001000ec7947 */ /* 0x000fec0003800000 */
.L_x_14473:
        /* <DEDUP_REMOVED lines=38> */
.L_x_14483:
        /* <DEDUP_REMOVED lines=12> */
.L_x_14482:
[----:B------:R-:W-:-:S07]  /*8720*/  IMAD.MOV.U32 R0, RZ, RZ, R7 ;  /* 0x000000ffff007224 */ /* 0x000fce00078e0007 */
.L_x_14481:
[----:B------:R-:W-:Y:S05]  /*8730*/  BSYNC B2 ;  /* 0x0000000000027941 */ /* 0x000fea0003800000 */
.L_x_14480:
        /* <DEDUP_REMOVED lines=12> */
.L_x_14488:
        /* <DEDUP_REMOVED lines=33> */
.L_x_14487:
[----:B------:R-:W-:Y:S05]  /*8a10*/  BSYNC B3 ;  /* 0x0000000000037941 */ /* 0x000fea0003800000 */
.L_x_14486:
[----:B------:R-:W-:-:S13]  /*8a20*/  ISETP.GE.U32.AND P0, PT, R10, 0xc, PT ;  /* 0x0000000c0a00780c */ /* 0x000fda0003f06070 */
[----:B------:R-:W-:Y:S05]  /*8a30*/  @!P0 BRA `(.L_x_14485) ;  /* 0x0000000400dc8947 */ /* 0x000fea0003800000 */
[----:B------:R-:W-:Y:S01]  /*8a40*/  BSSY B3, `(.L_x_14489) ;  /* 0x0000075000037945 */ /* 0x000fe20003800000 */
[----:B------:R-:W-:-:S07]  /*8a50*/  VIADD R0, R6, 0x10 ;  /* 0x0000001006007836 */ /* 0x000fce0000000000 */
.L_x_14490:
        /* <DEDUP_REMOVED lines=116> */
.L_x_14489:
[----:B------:R-:W-:-:S07]  /*91a0*/  IMAD.MOV.U32 R0, RZ, RZ, R6 ;  /* 0x000000ffff007224 */ /* 0x000fce00078e0006 */
.L_x_14485:
[----:B------:R-:W-:Y:S05]  /*91b0*/  BSYNC B2 ;  /* 0x0000000000027941 */ /* 0x000fea0003800000 */
.L_x_14484:
        /* <DEDUP_REMOVED lines=21> */
.L_x_14492:
[----:B------:R-:W-:Y:S05]  /*9310*/  BSYNC B2 ;  /* 0x0000000000027941 */ /* 0x000fea0003800000 */
.L_x_14491:
[----:B------:R-:W-:Y:S02]  /*9320*/  IMAD.MOV.U32 R29, RZ, RZ, R7 ;  /* 0x000000ffff1d7224 */ /* 0x000fe400078e0007 */
[----:B------:R-:W-:-:S03]  /*9330*/  IMAD.MOV.U32 R28, RZ, RZ, R2 ;  /* 0x000000ffff1c7224 */ /* 0x000fc600078e0002 */
[----:B------:R-:W-:Y:S01]  /*9340*/  LOP3.LUT R29, R29, 0x80000000, R25, 0xb8, !PT ;  /* 0x800000001d1d7812 */ /* 0x000fe200078eb819 */
[----:B------:R-:W-:Y:S06]  /*9350*/  BRA `(.L_x_14479) ;  /* 0x0000000000187947 */ /* 0x000fec0003800000 */
.L_x_14478:
[----:B------:R-:W-:-:S06]  /*9360*/  DSETP.GTU.AND P0, PT, R2, +INF , PT ;  /* 0x7ff000000200742a */ /* 0x000fcc0003f0c000 */
[----:B------:R-:W-:-:S14]  /*9370*/  DSETP.LE.AND P0, PT, R6, +INF , !P0 ;  /* 0x7ff000000600742a */ /* 0x000fdc0004703000 */
[----:B------:R-:W-:Y:S02]  /*9380*/  @P0 DSETP.NEU.AND P1, PT, R6, +INF , PT ;  /* 0x7ff000000600042a */ /* 0x000fe40003f2d000 */
[----:B------:R-:W-:-:S06]  /*9390*/  @!P0 DADD R28, R24, R12 ;  /* 0x00000000181c8229 */ /* 0x000fcc000000000c */
[----:B------:R-:W-:Y:S02]  /*93a0*/  @P0 FSEL R28, R24, RZ, P1 ;  /* 0x000000ff181c0208 */ /* 0x000fe40000800000 */
[----:B------:R-:W-:-:S07]  /*93b0*/  @P0 FSEL R29, R25, -QNAN , P1 ;  /* 0xfff80000191d0808 */ /* 0x000fce0000800000 */
.L_x_14479:
[----:B------:R-:W-:Y:S05]  /*93c0*/  BSYNC B0 ;  /* 0x0000000000007941 */ /* 0x000fea0003800000 */
.L_x_14477:
        /* <DEDUP_REMOVED lines=22> */
.L_x_14494:
[----:B------:R-:W-:Y:S05]  /*9530*/  BSYNC B2 ;  /* 0x0000000000027941 */ /* 0x000fea0003800000 */
.L_x_14493:
        /* <DEDUP_REMOVED lines=29> */
.L_x_14497:
[----:B------:R-:W-:Y:S05]  /*9710*/  BSYNC B2 ;  /* 0x0000000000027941 */ /* 0x000fea0003800000 */
.L_x_14496:
[----:B------:R-:W-:Y:S01]  /*9720*/  LOP3.LUT R13, RZ, 0x80000000, R3, 0xb8, !PT ;  /* 0x80000000ff0d7812 */ /* 0x000fe200078eb803 */
[----:B------:R-:W-:Y:S01]  /*9730*/  IMAD.MOV.U32 R12, RZ, RZ, RZ ;  /* 0x000000ffff0c7224 */ /* 0x000fe200078e00ff */
[----:B------:R-:W-:Y:S06]  /*9740*/  BRA `(.L_x_14476) ;  /* 0x0000000000187947 */ /* 0x000fec0003800000 */
.L_x_14495:
[----:B------:R-:W0:Y:S02]  /*9750*/  FRND.F64.FLOOR R2, R8 ;  /* 0x0000000800027313 */ /* 0x000e240000305800 */
[----:B0-----:R-:W-:Y:S02]  /*9760*/  DADD R4, R8, -R2 ;  /* 0x0000000008047229 */ /* 0x001fe40000000802 */
[----:B------:R-:W-:-:S06]  /*9770*/  DADD R6, R2, 1 ;  /* 0x3ff0000002067429 */ /* 0x000fcc0000000000 */
[----:B------:R-:W-:-:S06]  /*9780*/  DSETP.GT.AND P0, PT, R4, 0.5, PT ;  /* 0x3fe000000400742a */ /* 0x000fcc0003f04000 */
[----:B------:R-:W-:Y:S02]  /*9790*/  FSEL R12, R6, R2, P0 ;  /* 0x00000002060c7208 */ /* 0x000fe40000000000 */
[----:B------:R-:W-:-:S07]  /*97a0*/  FSEL R13, R7, R3, P0 ;  /* 0x00000003070d7208 */ /* 0x000fce0000000000 */
.L_x_14476:
[----:B------:R-:W-:Y:S05]  /*97b0*/  BSYNC B1 ;  /* 0x0000000000017941 */ /* 0x000fea0003800000 */
.L_x_14472:
        /* <DEDUP_REMOVED lines=24> */
.L_x_14501:
[----:B------:R-:W-:Y:S05]  /*9940*/  BSYNC B2 ;  /* 0x0000000000027941 */ /* 0x000fea0003800000 */
.L_x_14500:
[----:B------:R-:W-:Y:S02]  /*9950*/  IMAD.MOV.U32 R14, RZ, RZ, R2 ;  /* 0x000000ffff0e7224 */ /* 0x000fe400078e0002 */
[----:B------:R-:W-:Y:S01]  /*9960*/  IMAD.MOV.U32 R15, RZ, RZ, R3 ;  /* 0x000000ffff0f7224 */ /* 0x000fe200078e0003 */
[----:B------:R-:W-:Y:S06]  /*9970*/  BRA `(.L_x_14502) ;  /* 0x0000001000ec7947 */ /* 0x000fec0003800000 */
.L_x_14499:
        /* <DEDUP_REMOVED lines=38> */
.L_x_14509:
        /* <DEDUP_REMOVED lines=12> */
.L_x_14508:
[----:B------:R-:W-:-:S07]  /*9ca0*/  IMAD.MOV.U32 R0, RZ, RZ, R7 ;  /* 0x000000ffff007224 */ /* 0x000fce00078e0007 */
.L_x_14507:
[----:B------:R-:W-:Y:S05]  /*9cb0*/  BSYNC B2 ;  /* 0x0000000000027941 */ /* 0x000fea0003800000 */
.L_x_14506:
        /* <DEDUP_REMOVED lines=12> */
.L_x_14514:
        /* <DEDUP_REMOVED lines=33> */
.L_x_14513:
[----:B------:R-:W-:Y:S05]  /*9f90*/  BSYNC B3 ;  /* 0x0000000000037941 */ /* 0x000fea0003800000 */
.L_x_14512:
[----:B------:R-:W-:-:S13]  /*9fa0*/  ISETP.GE.U32.AND P0, PT, R10, 0xc, PT ;  /* 0x0000000c0a00780c */ /* 0x000fda0003f06070 */
[----:B------:R-:W-:Y:S05]  /*9fb0*/  @!P0 BRA `(.L_x_14511) ;  /* 0x0000000400dc8947 */ /* 0x000fea0003800000 */
[----:B------:R-:W-:Y:S01]  /*9fc0*/  BSSY B3, `(.L_x_14515) ;  /* 0x0000075000037945 */ /* 0x000fe20003800000 */
[----:B------:R-:W-:-:S07]  /*9fd0*/  VIADD R0, R6, 0x10 ;  /* 0x0000001006007836 */ /* 0x000fce0000000000 */
.L_x_14516:
        /* <DEDUP_REMOVED lines=116> */
.L_x_14515:
[----:B------:R-:W-:-:S07]  /*a720*/  IMAD.MOV.U32 R0, RZ, RZ, R6 ;  /* 0x000000ffff007224 */ /* 0x000fce00078e0006 */
.L_x_14511:
[----:B------:R-:W-:Y:S05]  /*a730*/  BSYNC B2 ;  /* 0x0000000000027941 */ /* 0x000fea0003800000 */
.L_x_14510:
        /* <DEDUP_REMOVED lines=21> */
.L_x_14518:
[----:B------:R-:W-:Y:S05]  /*a890*/  BSYNC B2 ;  /* 0x0000000000027941 */ /* 0x000fea0003800000 */
.L_x_14517:
[----:B------:R-:W-:Y:S02]  /*a8a0*/  IMAD.MOV.U32 R25, RZ, RZ, R7 ;  /* 0x000000ffff197224 */ /* 0x000fe400078e0007 */
[----:B------:R-:W-:-:S03]  /*a8b0*/  IMAD.MOV.U32 R24, RZ, RZ, R2 ;  /* 0x000000ffff187224 */ /* 0x000fc600078e0002 */
[----:B------:R-:W-:Y:S01]  /*a8c0*/  LOP3.LUT R25, R25, 0x80000000, R27, 0xb8, !PT ;  /* 0x8000000019197812 */ /* 0x000fe200078eb81b */
[----:B------:R-:W-:Y:S06]  /*a8d0*/  BRA `(.L_x_14505) ;  /* 0x0000000000187947 */ /* 0x000fec0003800000 */
.L_x_14504:
[----:B------:R-:W-:-:S06]  /*a8e0*/  DSETP.GTU.AND P0, PT, R2, +INF , PT ;  /* 0x7ff000000200742a */ /* 0x000fcc0003f0c000 */
[----:B------:R-:W-:-:S14]  /*a8f0*/  DSETP.LE.AND P0, PT, R6, +INF , !P0 ;  /* 0x7ff000000600742a */ /* 0x000fdc0004703000 */
[----:B------:R-:W-:Y:S02]  /*a900*/  @P0 DSETP.NEU.AND P1, PT, R6, +INF , PT ;  /* 0x7ff000000600042a */ /* 0x000fe40003f2d000 */
[----:B------:R-:W-:-:S06]  /*a910*/  @!P0 DADD R24, R26, R14 ;  /* 0x000000001a188229 */ /* 0x000fcc000000000e */
[----:B------:R-:W-:Y:S02]  /*a920*/  @P0 FSEL R24, R26, RZ, P1 ;  /* 0x000000ff1a180208 */ /* 0x000fe40000800000 */
[----:B------:R-:W-:-:S07]  /*a930*/  @P0 FSEL R25, R27, -QNAN , P1 ;  /* 0xfff800001b190808 */ /* 0x000fce0000800000 */
.L_x_14505:
[----:B------:R-:W-:Y:S05]  /*a940*/  BSYNC B0 ;  /* 0x0000000000007941 */ /* 0x000fea0003800000 */
.L_x_14503:
        /* <DEDUP_REMOVED lines=22> */
.L_x_14520:
[----:B------:R-:W-:Y:S05]  /*aab0*/  BSYNC B2 ;  /* 0x0000000000027941 */ /* 0x000fea0003800000 */
.L_x_14519:
        /* <DEDUP_REMOVED lines=29> */
.L_x_14523:
[----:B------:R-:W-:Y:S05]  /*ac90*/  BSYNC B2 ;  /* 0x0000000000027941 */ /* 0x000fea0003800000 */
.L_x_14522:
[----:B------:R-:W-:Y:S01]  /*aca0*/  LOP3.LUT R15, RZ, 0x80000000, R3, 0xb8, !PT ;  /* 0x80000000ff0f7812 */ /* 0x000fe200078eb803 */
[----:B------:R-:W-:Y:S01]  /*acb0*/  IMAD.MOV.U32 R14, RZ, RZ, RZ ;  /* 0x000000ffff0e7224 */ /* 0x000fe200078e00ff */
[----:B------:R-:W-:Y:S06]  /*acc0*/  BRA `(.L_x_14502) ;  /* 0x0000000000187947 */ /* 0x000fec0003800000 */
.L_x_14521:
[----:B------:R-:W0:Y:S02]  /*acd0*/  FRND.F64.FLOOR R2, R8 ;  /* 0x0000000800027313 */ /* 0x000e240000305800 */
[----:B0-----:R-:W-:Y:S02]  /*ace0*/  DADD R4, R8, -R2 ;  /* 0x0000000008047229 */ /* 0x001fe40000000802 */
[----:B------:R-:W-:-:S06]  /*acf0*/  DADD R6, R2, 1 ;  /* 0x3ff0000002067429 */ /* 0x000fcc0000000000 */
[----:B------:R-:W-:-:S06]  /*ad00*/  DSETP.GT.AND P0, PT, R4, 0.5, PT ;  /* 0x3fe000000400742a */ /* 0x000fcc0003f04000 */
[----:B------:R-:W-:Y:S02]  /*ad10*/  FSEL R14, R6, R2, P0 ;  /* 0x00000002060e7208 */ /* 0x000fe40000000000 */
[----:B------:R-:W-:-:S07]  /*ad20*/  FSEL R15, R7, R3, P0 ;  /* 0x00000003070f7208 */ /* 0x000fce0000000000 */
.L_x_14502:
[----:B------:R-:W-:Y:S05]  /*ad30*/  BSYNC B1 ;  /* 0x0000000000017941 */ /* 0x000fea0003800000 */
.L_x_14498:
        /* <DEDUP_REMOVED lines=11> */
.L_x_14315:
        /* <DEDUP_REMOVED lines=113> */
.L_x_14528:
[----:B------:R-:W-:Y:S05]  /*b500*/  BSYNC B2 ;  /* 0x0000000000027941 */ /* 0x000fea0003800000 */
.L_x_14527:
[----:B------:R-:W-:Y:S02]  /*b510*/  IMAD.MOV.U32 R40, RZ, RZ, R2 ;  /* 0x000000ffff287224 */ /* 0x000fe400078e0002 */
[----:B------:R-:W-:Y:S01]  /*b520*/  IMAD.MOV.U32 R41, RZ, RZ, R3 ;  /* 0x000000ffff297224 */ /* 0x000fe200078e0003 */
[----:B------:R-:W-:Y:S06]  /*b530*/  BRA `(.L_x_14525) ;  /* 0x0000001000e47947 */ /* 0x000fec0003800000 */
.L_x_14526:
        /* <DEDUP_REMOVED lines=38> */
.L_x_14534:
        /* <DEDUP_REMOVED lines=12> */
.L_x_14533:
[----:B------:R-:W-:Y:S05]  /*b860*/  BSYNC B2 ;  /* 0x0000000000027941 */ /* 0x000fea0003800000 */
.L_x_14532:
        /* <DEDUP_REMOVED lines=12> */
.L_x_14540:
        /* <DEDUP_REMOVED lines=33> */
.L_x_14539:
[----:B------:R-:W-:Y:S02]  /*bb40*/  IMAD.MOV.U32 R9, RZ, RZ, R7 ;  /* 0x000000ffff097224 */ /* 0x000fe400078e0007 */
[----:B------:R-:W-:-:S07]  /*bb50*/  IMAD.MOV.U32 R7, RZ, RZ, R8 ;  /* 0x000000ffff077224 */ /* 0x000fce00078e0008 */
.L_x_14538:
[----:B------:R-:W-:Y:S05]  /*bb60*/  BSYNC B3 ;  /* 0x0000000000037941 */ /* 0x000fea0003800000 */
.L_x_14537:
[----:B------:R-:W-:-:S13]  /*bb70*/  ISETP.GE.U32.AND P0, PT, R10, 0xc, PT ;  /* 0x0000000c0a00780c */ /* 0x000fda0003f06070 */
[----:B------:R-:W-:Y:S05]  /*bb80*/  @!P0 BRA `(.L_x_14536) ;  /* 0x0000000400dc8947 */ /* 0x000fea0003800000 */
[----:B------:R-:W-:Y:S01]  /*bb90*/  BSSY B3, `(.L_x_14541) ;  /* 0x0000075000037945 */ /* 0x000fe20003800000 */
[----:B------:R-:W-:-:S07]  /*bba0*/  VIADD R5, R5, 0x10 ;  /* 0x0000001005057836 */ /* 0x000fce0000000000 */
.L_x_14542:
        /* <DEDUP_REMOVED lines=116> */
.L_x_14541:
[----:B------:R-:W-:-:S07]  /*c2f0*/  IMAD.MOV.U32 R9, RZ, RZ, R6 ;  /* 0x000000ffff097224 */ /* 0x000fce00078e0006 */
.L_x_14536:
[----:B------:R-:W-:Y:S05]  /*c300*/  BSYNC B2 ;  /* 0x0000000000027941 */ /* 0x000fea0003800000 */
.L_x_14535:
        /* <DEDUP_REMOVED lines=20> */
.L_x_14544:
[----:B------:R-:W-:Y:S05]  /*c450*/  BSYNC B2 ;  /* 0x0000000000027941 */ /* 0x000fea0003800000 */
.L_x_14543:
[----:B------:R-:W-:Y:S01]  /*c460*/  LOP3.LUT R47, R47, 0x80000000, R41, 0xb8, !PT ;  /* 0x800000002f2f7812 */ /* 0x000fe200078eb829 */
[----:B------:R-:W-:Y:S06]  /*c470*/  BRA `(.L_x_14531) ;  /* 0x0000000000187947 */ /* 0x000fec0003800000 */
.L_x_14530:
[----:B------:R-:W-:-:S06]  /*c480*/  DSETP.GTU.AND P0, PT, R2, +INF , PT ;  /* 0x7ff000000200742a */ /* 0x000fcc0003f0c000 */
[----:B------:R-:W-:-:S14]  /*c490*/  DSETP.LE.AND P0, PT, R4, +INF , !P0 ;  /* 0x7ff000000400742a */ /* 0x000fdc0004703000 */
[----:B------:R-:W-:Y:S02]  /*c4a0*/  @P0 DSETP.NEU.AND P1, PT, R4, +INF , PT ;  /* 0x7ff000000400042a */ /* 0x000fe40003f2d000 */
[----:B------:R-:W-:-:S06]  /*c4b0*/  @!P0 DADD R46, R42, R40 ;  /* 0x000000002a2e8229 */ /* 0x000fcc0000000028 */
[----:B------:R-:W-:Y:S02]  /*c4c0*/  @P0 FSEL R46, R40, RZ, P1 ;  /* 0x000000ff282e0208 */ /* 0x000fe40000800000 */
[----:B------:R-:W-:-:S07]  /*c4d0*/  @P0 FSEL R47, R41, -QNAN , P1 ;  /* 0xfff80000292f0808 */ /* 0x000fce0000800000 */
.L_x_14531:
[----:B------:R-:W-:Y:S05]  /*c4e0*/  BSYNC B0 ;  /* 0x0000000000007941 */ /* 0x000fea0003800000 */
.L_x_14529:
        /* <DEDUP_REMOVED lines=22> */
.L_x_14546:
[----:B------:R-:W-:Y:S05]  /*c650*/  BSYNC B2 ;  /* 0x0000000000027941 */ /* 0x000fea0003800000 */
.L_x_14545:
        /* <DEDUP_REMOVED lines=29> */
.L_x_14549:
[----:B------:R-:W-:Y:S05]  /*c830*/  BSYNC B2 ;  /* 0x0000000000027941 */ /* 0x000fea0003800000 */
.L_x_14548:
[----:B------:R-:W-:Y:S01]  /*c840*/  LOP3.LUT R41, RZ, 0x80000000, R3, 0xb8, !PT ;  /* 0x80000000ff297812 */ /* 0x000fe200078eb803 */
[----:B------:R-:W-:Y:S01]  /*c850*/  IMAD.MOV.U32 R40, RZ, RZ, RZ ;  /* 0x000000ffff287224 */ /* 0x000fe200078e00ff */
[----:B------:R-:W-:Y:S06]  /*c860*/  BRA `(.L_x_14525) ;  /* 0x0000000000187947 */ /* 0x000fec0003800000 */
.L_x_14547:
[----:B------:R-:W0:Y:S02]  /*c870*/  FRND.F64.FLOOR R2, R8 ;  /* 0x0000000800027313 */ /* 0x000e240000305800 */
[----:B0-----:R-:W-:Y:S02]  /*c880*/  DADD R4, R8, -R2 ;  /* 0x0000000008047229 */ /* 0x001fe40000000802 */
[----:B------:R-:W-:-:S06]  /*c890*/  DADD R6, R2, 1 ;  /* 0x3ff0000002067429 */ /* 0x000fcc0000000000 */
[----:B------:R-:W-:-:S06]  /*c8a0*/  DSETP.GT.AND P0, PT, R4, 0.5, PT ;  /* 0x3fe000000400742a */ /* 0x000fcc0003f04000 */
[----:B------:R-:W-:Y:S02]  /*c8b0*/  FSEL R40, R6, R2, P0 ;  /* 0x0000000206287208 */ /* 0x000fe40000000000 */
[----:B------:R-:W-:-:S07]  /*c8c0*/  FSEL R41, R7, R3, P0 ;  /* 0x0000000307297208 */ /* 0x000fce0000000000 */
.L_x_14525:
[----:B------:R-:W-:Y:S05]  /*c8d0*/  BSYNC B1 ;  /* 0x0000000000017941 */ /* 0x000fea0003800000 */
.L_x_14524:
        /* <DEDUP_REMOVED lines=28> */
.L_x_14554:
[----:B------:R-:W-:Y:S05]  /*caa0*/  BSYNC B2 ;  /* 0x0000000000027941 */ /* 0x000fea0003800000 */
.L_x_14553:
[----:B------:R-:W-:Y:S02]  /*cab0*/  IMAD.MOV.U32 R12, RZ, RZ, R2 ;  /* 0x000000ffff0c7224 */ /* 0x000fe400078e0002 */
[----:B------:R-:W-:Y:S01]  /*cac0*/  IMAD.MOV.U32 R13, RZ, RZ, R3 ;  /* 0x000000ffff0d7224 */ /* 0x000fe200078e0003 */
[----:B------:R-:W-:Y:S06]  /*cad0*/  BRA `(.L_x_14551) ;  /* 0x0000001000ec7947 */ /* 0x000fec0003800000 */
.L_x_14552:
        /* <DEDUP_REMOVED lines=38> */
.L_x_14561:
        /* <DEDUP_REMOVED lines=12> */
.L_x_14560:
[----:B------:R-:W-:-:S07]  /*ce00*/  IMAD.MOV.U32 R0, RZ, RZ, R7 ;  /* 0x000000ffff007224 */ /* 0x000fce00078e0007 */
.L_x_14559:
[----:B------:R-:W-:Y:S05]  /*ce10*/  BSYNC B2 ;  /* 0x0000000000027941 */ /* 0x000fea0003800000 */
.L_x_14558:
        /* <DEDUP_REMOVED lines=12> */
.L_x_14566:
        /* <DEDUP_REMOVED lines=33> */
.L_x_14565:
[----:B------:R-:W-:Y:S05]  /*d0f0*/  BSYNC B3 ;  /* 0x0000000000037941 */ /* 0x000fea0003800000 */
.L_x_14564:
[----:B------:R-:W-:-:S13]  /*d100*/  ISETP.GE.U32.AND P0, PT, R10, 0xc, PT ;  /* 0x0000000c0a00780c */ /* 0x000fda0003f06070 */
[----:B------:R-:W-:Y:S05]  /*d110*/  @!P0 BRA `(.L_x_14563) ;  /* 0x0000000400dc8947 */ /* 0x000fea0003800000 */
[----:B------:R-:W-:Y:S01]  /*d120*/  BSSY B3, `(.L_x_14567) ;  /* 0x0000075000037945 */ /* 0x000fe20003800000 */
[----:B------:R-:W-:-:S07]  /*d130*/  VIADD R0, R6, 0x10 ;  /* 0x0000001006007836 */ /* 0x000fce0000000000 */
.L_x_14568:
        /* <DEDUP_REMOVED lines=116> */
.L_x_14567:
[----:B------:R-:W-:-:S07]  /*d880*/  IMAD.MOV.U32 R0, RZ, RZ, R6 ;  /* 0x000000ffff007224 */ /* 0x000fce00078e0006 */
.L_x_14563:
[----:B------:R-:W-:Y:S05]  /*d890*/  BSYNC B2 ;  /* 0x0000000000027941 */ /* 0x000fea0003800000 */
.L_x_14562:
        /* <DEDUP_REMOVED lines=21> */
.L_x_14570:
[----:B------:R-:W-:Y:S05]  /*d9f0*/  BSYNC B2 ;  /* 0x0000000000027941 */ /* 0x000fea0003800000 */
.L_x_14569:
[----:B------:R-:W-:Y:S02]  /*da00*/  IMAD.MOV.U32 R43, RZ, RZ, R7 ;  /* 0x000000ffff2b7224 */ /* 0x000fe400078e0007 */
[----:B------:R-:W-:-:S03]  /*da10*/  IMAD.MOV.U32 R42, RZ, RZ, R2 ;  /* 0x000000ffff2a7224 */ /* 0x000fc600078e0002 */
[----:B------:R-:W-:Y:S01]  /*da20*/  LOP3.LUT R43, R43, 0x80000000, R13, 0xb8, !PT ;  /* 0x800000002b2b7812 */ /* 0x000fe200078eb80d */
[----:B------:R-:W-:Y:S06]  /*da30*/  BRA `(.L_x_14557) ;  /* 0x0000000000187947 */ /* 0x000fec0003800000 */
.L_x_14556:
[----:B------:R-:W-:-:S06]  /*da40*/  DSETP.GTU.AND P0, PT, R2, +INF , PT ;  /* 0x7ff000000200742a */ /* 0x000fcc0003f0c000 */
[----:B------:R-:W-:-:S14]  /*da50*/  DSETP.LE.AND P0, PT, R6, +INF , !P0 ;  /* 0x7ff000000600742a */ /* 0x000fdc0004703000 */
[----:B------:R-:W-:Y:S02]  /*da60*/  @P0 DSETP.NEU.AND P1, PT, R6, +INF , PT ;  /* 0x7ff000000600042a */ /* 0x000fe40003f2d000 */
[----:B------:R-:W-:-:S06]  /*da70*/  @!P0 DADD R42, R14, R12 ;  /* 0x000000000e2a8229 */ /* 0x000fcc000000000c */
[----:B------:R-:W-:Y:S02]  /*da80*/  @P0 FSEL R42, R12, RZ, P1 ;  /* 0x000000ff0c2a0208 */ /* 0x000fe40000800000 */
[----:B------:R-:W-:-:S07]  /*da90*/  @P0 FSEL R43, R13, -QNAN , P1 ;  /* 0xfff800000d2b0808 */ /* 0x000fce0000800000 */
.L_x_14557:
[----:B------:R-:W-:Y:S05]  /*daa0*/  BSYNC B0 ;  /* 0x0000000000007941 */ /* 0x000fea0003800000 */
.L_x_14555:
        /* <DEDUP_REMOVED lines=22> */
.L_x_14572:
[----:B------:R-:W-:Y:S05]  /*dc10*/  BSYNC B2 ;  /* 0x0000000000027941 */ /* 0x000fea0003800000 */
.L_x_14571:
        /* <DEDUP_REMOVED lines=29> */
.L_x_14575:
[----:B------:R-:W-:Y:S05]  /*ddf0*/  BSYNC B2 ;  /* 0x0000000000027941 */ /* 0x000fea0003800000 */
.L_x_14574:
[----:B------:R-:W-:Y:S01]  /*de00*/  LOP3.LUT R13, RZ, 0x80000000, R3, 0xb8, !PT ;  /* 0x80000000ff0d7812 */ /* 0x000fe200078eb803 */
[----:B------:R-:W-:Y:S01]  /*de10*/  IMAD.MOV.U32 R12, RZ, RZ, RZ ;  /* 0x000000ffff0c7224 */ /* 0x000fe200078e00ff */
[----:B------:R-:W-:Y:S06]  /*de20*/  BRA `(.L_x_14551) ;  /* 0x0000000000187947 */ /* 0x000fec0003800000 */
.L_x_14573:
[----:B------:R-:W0:Y:S02]  /*de30*/  FRND.F64.FLOOR R2, R8 ;  /* 0x0000000800027313 */ /* 0x000e240000305800 */
[----:B0-----:R-:W-:Y:S02]  /*de40*/  DADD R4, R8, -R2 ;  /* 0x0000000008047229 */ /* 0x001fe40000000802 */
[----:B------:R-:W-:-:S06]  /*de50*/  DADD R6, R2, 1 ;  /* 0x3ff0000002067429 */ /* 0x000fcc0000000000 */
[----:B------:R-:W-:-:S06]  /*de60*/  DSETP.GT.AND P0, PT, R4, 0.5, PT ;  /* 0x3fe000000400742a */ /* 0x000fcc0003f04000 */
[----:B------:R-:W-:Y:S02]  /*de70*/  FSEL R12, R6, R2, P0 ;  /* 0x00000002060c7208 */ /* 0x000fe40000000000 */
[----:B------:R-:W-:-:S07]  /*de80*/  FSEL R13, R7, R3, P0 ;  /* 0x00000003070d7208 */ /* 0x000fce0000000000 */
.L_x_14551:
[----:B------:R-:W-:Y:S05]  /*de90*/  BSYNC B1 ;  /* 0x0000000000017941 */ /* 0x000fea0003800000 */
.L_x_14550:
        /* <DEDUP_REMOVED lines=28> */
.L_x_14580:
[----:B------:R-:W-:Y:S05]  /*e060*/  BSYNC B2 ;  /* 0x0000000000027941 */ /* 0x000fea0003800000 */
.L_x_14579:
[----:B------:R-:W-:Y:S02]  /*e070*/  IMAD.MOV.U32 R14, RZ, RZ, R2 ;  /* 0x000000ffff0e7224 */ /* 0x000fe400078e0002 */
[----:B------:R-:W-:Y:S01]  /*e080*/  IMAD.MOV.U32 R15, RZ, RZ, R3 ;  /* 0x000000ffff0f7224 */ /* 0x000fe200078e0003 */
[----:B------:R-:W-:Y:S06]  /*e090*/  BRA `(.L_x_14577) ;  /* 0x0000001000ec7947 */ /* 0x000fec0003800000 */
.L_x_14578:
        /* <DEDUP_REMOVED lines=38> */
.L_x_14587:
        /* <DEDUP_REMOVED lines=12> */
.L_x_14586:
[----:B------:R-:W-:-:S07]  /*e3c0*/  IMAD.MOV.U32 R0, RZ, RZ, R7 ;  /* 0x000000ffff007224 */ /* 0x000fce00078e0007 */
.L_x_14585:
[----:B------:R-:W-:Y:S05]  /*e3d0*/  BSYNC B2 ;  /* 0x0000000000027941 */ /* 0x000fea0003800000 */
.L_x_14584:
        /* <DEDUP_REMOVED lines=12> */
.L_x_14592:
        /* <DEDUP_REMOVED lines=33> */
.L_x_14591:
[----:B------:R-:W-:Y:S05]  /*e6b0*/  BSYNC B3 ;  /* 0x0000000000037941 */ /* 0x000fea0003800000 */
.L_x_14590:
[----:B------:R-:W-:-:S13]  /*e6c0*/  ISETP.GE.U32.AND P0, PT, R10, 0xc, PT ;  /* 0x0000000c0a00780c */ /* 0x000fda0003f06070 */
[----:B------:R-:W-:Y:S05]  /*e6d0*/  @!P0 BRA `(.L_x_14589) ;  /* 0x0000000400dc8947 */ /* 0x000fea0003800000 */
[----:B------:R-:W-:Y:S01]  /*e6e0*/  BSSY B3, `(.L_x_14593) ;  /* 0x0000075000037945 */ /* 0x000fe20003800000 */
[----:B------:R-:W-:-:S07]  /*e6f0*/  VIADD R0, R6, 0x10 ;  /* 0x0000001006007836 */ /* 0x000fce0000000000 */
.L_x_14594:
        /* <DEDUP_REMOVED lines=116> */
.L_x_14593:
[----:B------:R-:W-:-:S07]  /*ee40*/  IMAD.MOV.U32 R0, RZ, RZ, R6 ;  /* 0x000000ffff007224 */ /* 0x000fce00078e0006 */
.L_x_14589:
[----:B------:R-:W-:Y:S05]  /*ee50*/  BSYNC B2 ;  /* 0x0000000000027941 */ /* 0x000fea0003800000 */
.L_x_14588:
        /* <DEDUP_REMOVED lines=21> */
.L_x_14596:
[----:B------:R-:W-:Y:S05]  /*efb0*/  BSYNC B2 ;  /* 0x0000000000027941 */ /* 0x000fea0003800000 */
.L_x_14595:
[----:B------:R-:W-:Y:S02]  /*efc0*/  IMAD.MOV.U32 R15, RZ, RZ, R7 ;  /* 0x000000ffff0f7224 */ /* 0x000fe400078e0007 */
[----:B------:R-:W-:-:S03]  /*efd0*/  IMAD.MOV.U32 R14, RZ, RZ, R2 ;  /* 0x000000ffff0e7224 */ /* 0x000fc600078e0002 */
[----:B------:R-:W-:Y:S01]  /*efe0*/  LOP3.LUT R15, R15, 0x80000000, R17, 0xb8, !PT ;  /* 0x800000000f0f7812 */ /* 0x000fe200078eb811 */
[----:B------:R-:W-:Y:S06]  /*eff0*/  BRA `(.L_x_14583) ;  /* 0x0000000000187947 */ /* 0x000fec0003800000 */
.L_x_14582:
[----:B------:R-:W-:-:S06]  /*f000*/  DSETP.GTU.AND P0, PT, R2, +INF , PT ;  /* 0x7ff000000200742a */ /* 0x000fcc0003f0c000 */
[----:B------:R-:W-:-:S14]  /*f010*/  DSETP.LE.AND P0, PT, R6, +INF , !P0 ;  /* 0x7ff000000600742a */ /* 0x000fdc0004703000 */
[----:B------:R-:W-:Y:S02]  /*f020*/  @P0 DSETP.NEU.AND P1, PT, R6, +INF , PT ;  /* 0x7ff000000600042a */ /* 0x000fe40003f2d000 */
[----:B------:R-:W-:-:S06]  /*f030*/  @!P0 DADD R14, R18, R16 ;  /* 0x00000000120e8229 */ /* 0x000fcc0000000010 */
[----:B------:R-:W-:Y:S02]  /*f040*/  @P0 FSEL R14, R16, RZ, P1 ;  /* 0x000000ff100e0208 */ /* 0x000fe40000800000 */
[----:B------:R-:W-:-:S07]  /*f050*/  @P0 FSEL R15, R17, -QNAN , P1 ;  /* 0xfff80000110f0808 */ /* 0x000fce0000800000 */
.L_x_14583:
[----:B------:R-:W-:Y:S05]  /*f060*/  BSYNC B0 ;  /* 0x0000000000007941 */ /* 0x000fea0003800000 */
.L_x_14581:
        /* <DEDUP_REMOVED lines=22> */
.L_x_14598:
[----:B------:R-:W-:Y:S05]  /*f1d0*/  BSYNC B2 ;  /* 0x0000000000027941 */ /* 0x000fea0003800000 */
.L_x_14597:
        /* <DEDUP_REMOVED lines=29> */
.L_x_14601:
[----:B------:R-:W-:Y:S05]  /*f3b0*/  BSYNC B2 ;  /* 0x0000000000027941 */ /* 0x000fea0003800000 */
.L_x_14600:
[----:B------:R-:W-:Y:S01]  /*f3c0*/  LOP3.LUT R15, RZ, 0x80000000, R3, 0xb8, !PT ;  /* 0x80000000ff0f7812 */ /* 0x000fe200078eb803 */
[----:B------:R-:W-:Y:S01]  /*f3d0*/  IMAD.MOV.U32 R14, RZ, RZ, RZ ;  /* 0x000000ffff0e7224 */ /* 0x000fe200078e00ff */
[----:B------:R-:W-:Y:S06]  /*f3e0*/  BRA `(.L_x_14577) ;  /* 0x0000000000187947 */ /* 0x000fec0003800000 */
.L_x_14599:
[----:B------:R-:W0:Y:S02]  /*f3f0*/  FRND.F64.FLOOR R2, R8 ;  /* 0x0000000800027313 */ /* 0x000e240000305800 */
[----:B0-----:R-:W-:Y:S02]  /*f400*/  DADD R4, R8, -R2 ;  /* 0x0000000008047229 */ /* 0x001fe40000000802 */
[----:B------:R-:W-:-:S06]  /*f410*/  DADD R6, R2, 1 ;  /* 0x3ff0000002067429 */ /* 0x000fcc0000000000 */
[----:B------:R-:W-:-:S06]  /*f420*/  DSETP.GT.AND P0, PT, R4, 0.5, PT ;  /* 0x3fe000000400742a */ /* 0x000fcc0003f04000 */
[----:B------:R-:W-:Y:S02]  /*f430*/  FSEL R14, R6, R2, P0 ;  /* 0x00000002060e7208 */ /* 0x000fe40000000000 */
[----:B------:R-:W-:-:S07]  /*f440*/  FSEL R15, R7, R3, P0 ;  /* 0x00000003070f7208 */ /* 0x000fce0000000000 */
.L_x_14577:
[----:B------:R-:W-:Y:S05]  /*f450*/  BSYNC B1 ;  /* 0x0000000000017941 */ /* 0x000fea0003800000 */
.L_x_14576:
        /* <DEDUP_REMOVED lines=28> */
.L_x_14606:
[----:B------:R-:W-:Y:S05]  /*f620*/  BSYNC B2 ;  /* 0x0000000000027941 */ /* 0x000fea0003800000 */
.L_x_14605:
[----:B------:R-:W-:Y:S02]  /*f630*/  IMAD.MOV.U32 R16, RZ, RZ, R2 ;  /* 0x000000ffff107224 */ /* 0x000fe400078e0002 */
[----:B------:R-:W-:Y:S01]  /*f640*/  IMAD.MOV.U32 R17, RZ, RZ, R3 ;  /* 0x000000ffff117224 */ /* 0x000fe200078e0003 */
[----:B------:R-:W-:Y:S06]  /*f650*/  BRA `(.L_x_14603) ;  /* 0x0000001000ec7947 */ /* 0x000fec0003800000 */
.L_x_14604:
        /* <DEDUP_REMOVED lines=38> */
.L_x_14613:
        /* <DEDUP_REMOVED lines=12> */
.L_x_14612:
[----:B------:R-:W-:-:S07]  /*f980*/  IMAD.MOV.U32 R0, RZ, RZ, R7 ;  /* 0x000000ffff007224 */ /* 0x000fce00078e0007 */
.L_x_14611:
[----:B------:R-:W-:Y:S05]  /*f990*/  BSYNC B2 ;  /* 0x0000000000027941 */ /* 0x000fea0003800000 */
.L_x_14610:
        /* <DEDUP_REMOVED lines=12> */
.L_x_14618:
        /* <DEDUP_REMOVED lines=33> */
.L_x_14617:
[----:B------:R-:W-:Y:S05]  /*fc70*/  BSYNC B3 ;  /* 0x0000000000037941 */ /* 0x000fea0003800000 */
.L_x_14616:
[----:B------:R-:W-:-:S13]  /*fc80*/  ISETP.GE.U32.AND P0, PT, R10, 0xc, PT ;  /* 0x0000000c0a00780c */ /* 0x000fda0003f06070 */
[----:B------:R-:W-:Y:S05]  /*fc90*/  @!P0 BRA `(.L_x_14615) ;  /* 0x0000000400dc8947 */ /* 0x000fea0003800000 */
[----:B------:R-:W-:Y:S01]  /*fca0*/  BSSY B3, `(.L_x_14619) ;  /* 0x0000075000037945 */ /* 0x000fe20003800000 */
[----:B------:R-:W-:-:S07]  /*fcb0*/  VIADD R0, R6, 0x10 ;  /* 0x0000001006007836 */ /* 0x000fce0000000000 */
.L_x_14620:
        /* <DEDUP_REMOVED lines=116> */
.L_x_14619:
[----:B------:R-:W-:-:S07]  /*10400*/  IMAD.MOV.U32 R0, RZ, RZ, R6 ;  /* 0x000000ffff007224 */ /* 0x000fce00078e0006 */
.L_x_14615:
[----:B------:R-:W-:Y:S05]  /*10410*/  BSYNC B2 ;  /* 0x0000000000027941 */ /* 0x000fea0003800000 */
.L_x_14614:
        /* <DEDUP_REMOVED lines=21> */
.L_x_14622:
[----:B------:R-:W-:Y:S05]  /*10570*/  BSYNC B2 ;  /* 0x0000000000027941 */ /* 0x000fea0003800000 */
.L_x_14621:
[----:B------:R-:W-:Y:S02]  /*10580*/  IMAD.MOV.U32 R17, RZ, RZ, R7 ;  /* 0x000000ffff117224 */ /* 0x000fe400078e0007 */
[----:B------:R-:W-:-:S03]  /*10590*/  IMAD.MOV.U32 R16, RZ, RZ, R2 ;  /* 0x000000ffff107224 */ /* 0x000fc600078e0002 */
[----:B------:R-:W-:Y:S01]  /*105a0*/  LOP3.LUT R17, R17, 0x80000000, R21, 0xb8, !PT ;  /* 0x8000000011117812 */ /* 0x000fe200078eb815 */
[----:B------:R-:W-:Y:S06]  /*105b0*/  BRA `(.L_x_14609) ;  /* 0x0000000000187947 */ /* 0x000fec0003800000 */
.L_x_14608:
[----:B------:R-:W-:-:S06]  /*105c0*/  DSETP.GTU.AND P0, PT, R2, +INF , PT ;  /* 0x7ff000000200742a */ /* 0x000fcc0003f0c000 */
[----:B------:R-:W-:-:S14]  /*105d0*/  DSETP.LE.AND P0, PT, R6, +INF , !P0 ;  /* 0x7ff000000600742a */ /* 0x000fdc0004703000 */
[----:B------:R-:W-:Y:S02]  /*105e0*/  @P0 DSETP.NEU.AND P1, PT, R6, +INF , PT ;  /* 0x7ff000000600042a */ /* 0x000fe40003f2d000 */
[----:B------:R-:W-:-:S06]  /*105f0*/  @!P0 DADD R16, R22, R20 ;  /* 0x0000000016108229 */ /* 0x000fcc0000000014 */
[----:B------:R-:W-:Y:S02]  /*10600*/  @P0 FSEL R16, R20, RZ, P1 ;  /* 0x000000ff14100208 */ /* 0x000fe40000800000 */
[----:B------:R-:W-:-:S07]  /*10610*/  @P0 FSEL R17, R21, -QNAN , P1 ;  /* 0xfff8000015110808 */ /* 0x000fce0000800000 */
.L_x_14609:
[----:B------:R-:W-:Y:S05]  /*10620*/  BSYNC B0 ;  /* 0x0000000000007941 */ /* 0x000fea0003800000 */
.L_x_14607:
        /* <DEDUP_REMOVED lines=22> */
.L_x_14624:
[----:B------:R-:W-:Y:S05]  /*10790*/  BSYNC B2 ;  /* 0x0000000000027941 */ /* 0x000fea0003800000 */
.L_x_14623:
        /* <DEDUP_REMOVED lines=29> */
.L_x_14627:
[----:B------:R-:W-:Y:S05]  /*10970*/  BSYNC B2 ;  /* 0x0000000000027941 */ /* 0x000fea0003800000 */
.L_x_14626:
[----:B------:R-:W-:Y:S01]  /*10980*/  LOP3.LUT R17, RZ, 0x80000000, R3, 0xb8, !PT ;  /* 0x80000000ff117812 */ /* 0x000fe200078eb803 */
[----:B------:R-:W-:Y:S01]  /*10990*/  IMAD.MOV.U32 R16, RZ, RZ, RZ ;  /* 0x000000ffff107224 */ /* 0x000fe200078e00ff */
[----:B------:R-:W-:Y:S06]  /*109a0*/  BRA `(.L_x_14603) ;  /* 0x0000000000187947 */ /* 0x000fec0003800000 */
.L_x_14625:
[----:B------:R-:W0:Y:S02]  /*109b0*/  FRND.F64.FLOOR R2, R8 ;  /* 0x0000000800027313 */ /* 0x000e240000305800 */
[----:B0-----:R-:W-:Y:S02]  /*109c0*/  DADD R4, R8, -R2 ;  /* 0x0000000008047229 */ /* 0x001fe40000000802 */
[----:B------:R-:W-:-:S06]  /*109d0*/  DADD R6, R2, 1 ;  /* 0x3ff0000002067429 */ /* 0x000fcc0000000000 */
[----:B------:R-:W-:-:S06]  /*109e0*/  DSETP.GT.AND P0, PT, R4, 0.5, PT ;  /* 0x3fe000000400742a */ /* 0x000fcc0003f04000 */
[----:B------:R-:W-:Y:S02]  /*109f0*/  FSEL R16, R6, R2, P0 ;  /* 0x0000000206107208 */ /* 0x000fe40000000000 */
[----:B------:R-:W-:-:S07]  /*10a00*/  FSEL R17, R7, R3, P0 ;  /* 0x0000000307117208 */ /* 0x000fce0000000000 */
.L_x_14603:
[----:B------:R-:W-:Y:S05]  /*10a10*/  BSYNC B1 ;  /* 0x0000000000017941 */ /* 0x000fea0003800000 */
.L_x_14602:
        /* <DEDUP_REMOVED lines=28> */
.L_x_14632:
[----:B------:R-:W-:Y:S05]  /*10be0*/  BSYNC B2 ;  /* 0x0000000000027941 */ /* 0x000fea0003800000 */
.L_x_14631:
[----:B------:R-:W-:Y:S02]  /*10bf0*/  IMAD.MOV.U32 R20, RZ, RZ, R2 ;  /* 0x000000ffff147224 */ /* 0x000fe400078e0002 */
[----:B------:R-:W-:Y:S01]  /*10c00*/  IMAD.MOV.U32 R21, RZ, RZ, R3 ;  /* 0x000000ffff157224 */ /* 0x000fe200078e0003 */
[----:B------:R-:W-:Y:S06]  /*10c10*/  BRA `(.L_x_14629) ;  /* 0x0000001000ec7947 */ /* 0x000fec0003800000 */
.L_x_14630:
        /* <DEDUP_REMOVED lines=38> */
.L_x_14639:
        /* <DEDUP_REMOVED lines=12> */
.L_x_14638:
[----:B------:R-:W-:-:S07]  /*10f40*/  IMAD.MOV.U32 R0, RZ, RZ, R7 ;  /* 0x000000ffff007224 */ /* 0x000fce00078e0007 */
.L_x_14637:
[----:B------:R-:W-:Y:S05]  /*10f50*/  BSYNC B2 ;  /* 0x0000000000027941 */ /* 0x000fea0003800000 */
.L_x_14636:
        /* <DEDUP_REMOVED lines=12> */
.L_x_14644:
        /* <DEDUP_REMOVED lines=33> */
.L_x_14643:
[----:B------:R-:W-:Y:S05]  /*11230*/  BSYNC B3 ;  /* 0x0000000000037941 */ /* 0x000fea0003800000 */
.L_x_14642:
[----:B------:R-:W-:-:S13]  /*11240*/  ISETP.GE.U32.AND P0, PT, R10, 0xc, PT ;  /* 0x0000000c0a00780c */ /* 0x000fda0003f06070 */
[----:B------:R-:W-:Y:S05]  /*11250*/  @!P0 BRA `(.L_x_14641) ;  /* 0x0000000400dc8947 */ /* 0x000fea0003800000 */
[----:B------:R-:W-:Y:S01]  /*11260*/  BSSY B3, `(.L_x_14645) ;  /* 0x0000075000037945 */ /* 0x000fe20003800000 */
[----:B------:R-:W-:-:S07]  /*11270*/  VIADD R0, R6, 0x10 ;  /* 0x0000001006007836 */ /* 0x000fce0000000000 */
.L_x_14646:
        /* <DEDUP_REMOVED lines=116> */
.L_x_14645:
[----:B------:R-:W-:-:S07]  /*119c0*/  IMAD.MOV.U32 R0, RZ, RZ, R6 ;  /* 0x000000ffff007224 */ /* 0x000fce00078e0006 */
.L_x_14641:
[----:B------:R-:W-:Y:S05]  /*119d0*/  BSYNC B2 ;  /* 0x0000000000027941 */ /* 0x000fea0003800000 */
.L_x_14640:
        /* <DEDUP_REMOVED lines=21> */
.L_x_14648:
[----:B------:R-:W-:Y:S05]  /*11b30*/  BSYNC B2 ;  /* 0x0000000000027941 */ /* 0x000fea0003800000 */
.L_x_14647:
[----:B------:R-:W-:Y:S02]  /*11b40*/  IMAD.MOV.U32 R19, RZ, RZ, R7 ;  /* 0x000000ffff137224 */ /* 0x000fe400078e0007 */
[----:B------:R-:W-:-:S03]  /*11b50*/  IMAD.MOV.U32 R18, RZ, RZ, R2 ;  /* 0x000000ffff127224 */ /* 0x000fc600078e0002 */
[----:B------:R-:W-:Y:S01]  /*11b60*/  LOP3.LUT R19, R19, 0x80000000, R25, 0xb8, !PT ;  /* 0x8000000013137812 */ /* 0x000fe200078eb819 */
[----:B------:R-:W-:Y:S06]  /*11b70*/  BRA `(.L_x_14635) ;  /* 0x0000000000187947 */ /* 0x000fec0003800000 */
.L_x_14634:
[----:B------:R-:W-:-:S06]  /*11b80*/  DSETP.GTU.AND P0, PT, R2, +INF , PT ;  /* 0x7ff000000200742a */ /* 0x000fcc0003f0c000 */
[----:B------:R-:W-:-:S14]  /*11b90*/  DSETP.LE.AND P0, PT, R6, +INF , !P0 ;  /* 0x7ff000000600742a */ /* 0x000fdc0004703000 */
[----:B------:R-:W-:Y:S02]  /*11ba0*/  @P0 DSETP.NEU.AND P1, PT, R6, +INF , PT ;  /* 0x7ff000000600042a */ /* 0x000fe40003f2d000 */
[----:B------:R-:W-:-:S06]  /*11bb0*/  @!P0 DADD R18, R26, R24 ;  /* 0x000000001a128229 */ /* 0x000fcc0000000018 */
[----:B------:R-:W-:Y:S02]  /*11bc0*/  @P0 FSEL R18, R24, RZ, P1 ;  /* 0x000000ff18120208 */ /* 0x000fe40000800000 */
[----:B------:R-:W-:-:S07]  /*11bd0*/  @P0 FSEL R19, R25, -QNAN , P1 ;  /* 0xfff8000019130808 */ /* 0x000fce0000800000 */
.L_x_14635:
[----:B------:R-:W-:Y:S05]  /*11be0*/  BSYNC B0 ;  /* 0x0000000000007941 */ /* 0x000fea0003800000 */
.L_x_14633:
        /* <DEDUP_REMOVED lines=22> */
.L_x_14650:
[----:B------:R-:W-:Y:S05]  /*11d50*/  BSYNC B2 ;  /* 0x0000000000027941 */ /* 0x000fea0003800000 */
.L_x_14649:
        /* <DEDUP_REMOVED lines=29> */
.L_x_14653:
[----:B------:R-:W-:Y:S05]  /*11f30*/  BSYNC B2 ;  /* 0x0000000000027941 */ /* 0x000fea0003800000 */
.L_x_14652:
[----:B------:R-:W-:Y:S01]  /*11f40*/  LOP3.LUT R21, RZ, 0x80000000, R3, 0xb8, !PT ;  /* 0x80000000ff157812 */ /* 0x000fe200078eb803 */
[----:B------:R-:W-:Y:S01]  /*11f50*/  IMAD.MOV.U32 R20, RZ, RZ, RZ ;  /* 0x000000ffff147224 */ /* 0x000fe200078e00ff */
[----:B------:R-:W-:Y:S06]  /*11f60*/  BRA `(.L_x_14629) ;  /* 0x0000000000187947 */ /* 0x000fec0003800000 */
.L_x_14651:
[----:B------:R-:W0:Y:S02]  /*11f70*/  FRND.F64.FLOOR R2, R8 ;  /* 0x0000000800027313 */ /* 0x000e240000305800 */
[----:B0-----:R-:W-:Y:S02]  /*11f80*/  DADD R4, R8, -R2 ;  /* 0x0000000008047229 */ /* 0x001fe40000000802 */
[----:B------:R-:W-:-:S06]  /*11f90*/  DADD R6, R2, 1 ;  /* 0x3ff0000002067429 */ /* 0x000fcc0000000000 */
[----:B------:R-:W-:-:S06]  /*11fa0*/  DSETP.GT.AND P0, PT, R4, 0.5, PT ;  /* 0x3fe000000400742a */ /* 0x000fcc0003f04000 */
[----:B------:R-:W-:Y:S02]  /*11fb0*/  FSEL R20, R6, R2, P0 ;  /* 0x0000000206147208 */ /* 0x000fe40000000000 */
[----:B------:R-:W-:-:S07]  /*11fc0*/  FSEL R21, R7, R3, P0 ;  /* 0x0000000307157208 */ /* 0x000fce0000000000 */
.L_x_14629:
[----:B------:R-:W-:Y:S05]  /*11fd0*/  BSYNC B1 ;  /* 0x0000000000017941 */ /* 0x000fea0003800000 */
.L_x_14628:
        /* <DEDUP_REMOVED lines=28> */
.L_x_14658:
[----:B------:R-:W-:Y:S05]  /*121a0*/  BSYNC B2 ;  /* 0x0000000000027941 */ /* 0x000fea0003800000 */
.L_x_14657:
[----:B------:R-:W-:Y:S02]  /*121b0*/  IMAD.MOV.U32 R22, RZ, RZ, R2 ;  /* 0x000000ffff167224 */ /* 0x000fe400078e0002 */
[----:B------:R-:W-:Y:S01]  /*121c0*/  IMAD.MOV.U32 R23, RZ, RZ, R3 ;  /* 0x000000ffff177224 */ /* 0x000fe200078e0003 */
[----:B------:R-:W-:Y:S06]  /*121d0*/  BRA `(.L_x_14655) ;  /* 0x0000001000ec7947 */ /* 0x000fec0003800000 */
.L_x_14656:
        /* <DEDUP_REMOVED lines=38> */
.L_x_14665:
        /* <DEDUP_REMOVED lines=12> */
.L_x_14664:
[----:B------:R-:W-:-:S07]  /*12500*/  IMAD.MOV.U32 R0, RZ, RZ, R7 ;  /* 0x000000ffff007224 */ /* 0x000fce00078e0007 */
.L_x_14663:
[----:B------:R-:W-:Y:S05]  /*12510*/  BSYNC B2 ;  /* 0x0000000000027941 */ /* 0x000fea0003800000 */
.L_x_14662:
        /* <DEDUP_REMOVED lines=12> */
.L_x_14670:
        /* <DEDUP_REMOVED lines=33> */
.L_x_14669:
[----:B------:R-:W-:Y:S05]  /*127f0*/  BSYNC B3 ;  /* 0x0000000000037941 */ /* 0x000fea0003800000 */
.L_x_14668:
[----:B------:R-:W-:-:S13]  /*12800*/  ISETP.GE.U32.AND P0, PT, R10, 0xc, PT ;  /* 0x0000000c0a00780c */ /* 0x000fda0003f06070 */
[----:B------:R-:W-:Y:S05]  /*12810*/  @!P0 BRA `(.L_x_14667) ;  /* 0x0000000400dc8947 */ /* 0x000fea0003800000 */
[----:B------:R-:W-:Y:S01]  /*12820*/  BSSY B3, `(.L_x_14671) ;  /* 0x0000075000037945 */ /* 0x000fe20003800000 */
[----:B------:R-:W-:-:S07]  /*12830*/  VIADD R0, R6, 0x10 ;  /* 0x0000001006007836 */ /* 0x000fce0000000000 */
.L_x_14672:
        /* <DEDUP_REMOVED lines=116> */
.L_x_14671:
[----:B------:R-:W-:-:S07]  /*12f80*/  IMAD.MOV.U32 R0, RZ, RZ, R6 ;  /* 0x000000ffff007224 */ /* 0x000fce00078e0006 */
.L_x_14667:
[----:B------:R-:W-:Y:S05]  /*12f90*/  BSYNC B2 ;  /* 0x0000000000027941 */ /* 0x000fea0003800000 */
.L_x_14666:
        /* <DEDUP_REMOVED lines=21> */
.L_x_14674:
[----:B------:R-:W-:Y:S05]  /*130f0*/  BSYNC B2 ;  /* 0x0000000000027941 */ /* 0x000fea0003800000 */
.L_x_14673:
[----:B------:R-:W-:Y:S02]  /*13100*/  IMAD.MOV.U32 R19, RZ, RZ, R7 ;  /* 0x000000ffff137224 */ /* 0x000fe400078e0007 */
[----:B------:R-:W-:-:S03]  /*13110*/  IMAD.MOV.U32 R18, RZ, RZ, R2 ;  /* 0x000000ffff127224 */ /* 0x000fc600078e0002 */
[----:B------:R-:W-:Y:S01]  /*13120*/  LOP3.LUT R19, R19, 0x80000000, R29, 0xb8, !PT ;  /* 0x8000000013137812 */ /* 0x000fe200078eb81d */
[----:B------:R-:W-:Y:S06]  /*13130*/  BRA `(.L_x_14661) ;  /* 0x0000000000187947 */ /* 0x000fec0003800000 */
.L_x_14660:
[----:B------:R-:W-:-:S06]  /*13140*/  DSETP.GTU.AND P0, PT, R2, +INF , PT ;  /* 0x7ff000000200742a */ /* 0x000fcc0003f0c000 */
[----:B------:R-:W-:-:S14]  /*13150*/  DSETP.LE.AND P0, PT, R6, +INF , !P0 ;  /* 0x7ff000000600742a */ /* 0x000fdc0004703000 */
[----:B------:R-:W-:Y:S02]  /*13160*/  @P0 DSETP.NEU.AND P1, PT, R6, +INF , PT ;  /* 0x7ff000000600042a */ /* 0x000fe40003f2d000 */
[----:B------:R-:W-:-:S06]  /*13170*/  @!P0 DADD R18, R30, R28 ;  /* 0x000000001e128229 */ /* 0x000fcc000000001c */
[----:B------:R-:W-:Y:S02]  /*13180*/  @P0 FSEL R18, R28, RZ, P1 ;  /* 0x000000ff1c120208 */ /* 0x000fe40000800000 */
[----:B------:R-:W-:-:S07]  /*13190*/  @P0 FSEL R19, R29, -QNAN , P1 ;  /* 0xfff800001d130808 */ /* 0x000fce0000800000 */
.L_x_14661:
[----:B------:R-:W-:Y:S05]  /*131a0*/  BSYNC B0 ;  /* 0x0000000000007941 */ /* 0x000fea0003800000 */
.L_x_14659:
        /* <DEDUP_REMOVED lines=22> */
.L_x_14676:
[----:B------:R-:W-:Y:S05]  /*13310*/  BSYNC B2 ;  /* 0x0000000000027941 */ /* 0x000fea0003800000 */
.L_x_14675:
        /* <DEDUP_REMOVED lines=29> */
.L_x_14679:
[----:B------:R-:W-:Y:S05]  /*134f0*/  BSYNC B2 ;  /* 0x0000000000027941 */ /* 0x000fea0003800000 */
.L_x_14678:
[----:B------:R-:W-:Y:S01]  /*13500*/  LOP3.LUT R23, RZ, 0x80000000, R3, 0xb8, !PT ;  /* 0x80000000ff177812 */ /* 0x000fe200078eb803 */
[----:B------:R-:W-:Y:S01]  /*13510*/  IMAD.MOV.U32 R22, RZ, RZ, RZ ;  /* 0x000000ffff167224 */ /* 0x000fe200078e00ff */
[----:B------:R-:W-:Y:S06]  /*13520*/  BRA `(.L_x_14655) ;  /* 0x0000000000187947 */ /* 0x000fec0003800000 */
.L_x_14677:
[----:B------:R-:W0:Y:S02]  /*13530*/  FRND.F64.FLOOR R2, R8 ;  /* 0x0000000800027313 */ /* 0x000e240000305800 */
[----:B0-----:R-:W-:Y:S02]  /*13540*/  DADD R4, R8, -R2 ;  /* 0x0000000008047229 */ /* 0x001fe40000000802 */
[----:B------:R-:W-:-:S06]  /*13550*/  DADD R6, R2, 1 ;  /* 0x3ff0000002067429 */ /* 0x000fcc0000000000 */
[----:B------:R-:W-:-:S06]  /*13560*/  DSETP.GT.AND P0, PT, R4, 0.5, PT ;  /* 0x3fe000000400742a */ /* 0x000fcc0003f04000 */
[----:B------:R-:W-:Y:S02]  /*13570*/  FSEL R22, R6, R2, P0 ;  /* 0x0000000206167208 */ /* 0x000fe40000000000 */
[----:B------:R-:W-:-:S07]  /*13580*/  FSEL R23, R7, R3, P0 ;  /* 0x0000000307177208 */ /* 0x000fce0000000000 */
.L_x_14655:
[----:B------:R-:W-:Y:S05]  /*13590*/  BSYNC B1 ;  /* 0x0000000000017941 */ /* 0x000fea0003800000 */
.L_x_14654:
        /* <DEDUP_REMOVED lines=28> */
.L_x_14684:
[----:B------:R-:W-:Y:S05]  /*13760*/  BSYNC B2 ;  /* 0x0000000000027941 */ /* 0x000fea0003800000 */
.L_x_14683:
[----:B------:R-:W-:Y:S02]  /*13770*/  IMAD.MOV.U32 R18, RZ, RZ, R2 ;  /* 0x000000ffff127224 */ /* 0x000fe400078e0002 */
[----:B------:R-:W-:Y:S01]  /*13780*/  IMAD.MOV.U32 R19, RZ, RZ, R3 ;  /* 0x000000ffff137224 */ /* 0x000fe200078e0003 */
[----:B------:R-:W-:Y:S06]  /*13790*/  BRA `(.L_x_14681) ;  /* 0x0000001000e87947 */ /* 0x000fec0003800000 */
.L_x_14682:
        /* <DEDUP_REMOVED lines=38> */
.L_x_14691:
        /* <DEDUP_REMOVED lines=12> */
.L_x_14690:
[----:B------:R-:W-:-:S07]  /*13ac0*/  IMAD.MOV.U32 R0, RZ, RZ, R7 ;  /* 0x000000ffff007224 */ /* 0x000fce00078e0007 */
.L_x_14689:
[----:B------:R-:W-:Y:S05]  /*13ad0*/  BSYNC B2 ;  /* 0x0000000000027941 */ /* 0x000fea0003800000 */
.L_x_14688:
        /* <DEDUP_REMOVED lines=12> */
.L_x_14696:
        /* <DEDUP_REMOVED lines=33> */
.L_x_14695:
[----:B------:R-:W-:Y:S05]  /*13db0*/  BSYNC B3 ;  /* 0x0000000000037941 */ /* 0x000fea0003800000 */
.L_x_14694:
[----:B------:R-:W-:-:S13]  /*13dc0*/  ISETP.GE.U32.AND P0, PT, R10, 0xc, PT ;  /* 0x0000000c0a00780c */ /* 0x000fda0003f06070 */
[----:B------:R-:W-:Y:S05]  /*13dd0*/  @!P0 BRA `(.L_x_14693) ;  /* 0x0000000400dc8947 */ /* 0x000fea0003800000 */
[----:B------:R-:W-:Y:S01]  /*13de0*/  BSSY B3, `(.L_x_14697) ;  /* 0x0000075000037945 */ /* 0x000fe20003800000 */
[----:B------:R-:W-:-:S07]  /*13df0*/  VIADD R0, R6, 0x10 ;  /* 0x0000001006007836 */ /* 0x000fce0000000000 */
.L_x_14698:
        /* <DEDUP_REMOVED lines=116> */
.L_x_14697:
[----:B------:R-:W-:-:S07]  /*14540*/  IMAD.MOV.U32 R0, RZ, RZ, R7 ;  /* 0x000000ffff007224 */ /* 0x000fce00078e0007 */
.L_x_14693:
[----:B------:R-:W-:Y:S05]  /*14550*/  BSYNC B2 ;  /* 0x0000000000027941 */ /* 0x000fea0003800000 */
.L_x_14692:
        /* <DEDUP_REMOVED lines=20> */
.L_x_14700:
[----:B------:R-:W-:Y:S05]  /*146a0*/  BSYNC B2 ;  /* 0x0000000000027941 */ /* 0x000fea0003800000 */
.L_x_14699:
[----:B------:R-:W-:Y:S02]  /*146b0*/  IMAD.MOV.U32 R19, RZ, RZ, R7 ;  /* 0x000000ffff137224 */ /* 0x000fe400078e0007 */
[----:B------:R-:W-:-:S03]  /*146c0*/  IMAD.MOV.U32 R18, RZ, RZ, R2 ;  /* 0x000000ffff127224 */ /* 0x000fc600078e0002 */
[----:B------:R-:W-:Y:S01]  /*146d0*/  LOP3.LUT R19, R19, 0x80000000, R33, 0xb8, !PT ;  /* 0x8000000013137812 */ /* 0x000fe200078eb821 */
[----:B------:R-:W-:Y:S06]  /*146e0*/  BRA `(.L_x_14687) ;  /* 0x0000000000187947 */ /* 0x000fec0003800000 */
.L_x_14686:
[----:B------:R-:W-:-:S06]  /*146f0*/  DSETP.GTU.AND P0, PT, R2, +INF , PT ;  /* 0x7ff000000200742a */ /* 0x000fcc0003f0c000 */
[----:B------:R-:W-:-:S14]  /*14700*/  DSETP.LE.AND P0, PT, R6, +INF , !P0 ;  /* 0x7ff000000600742a */ /* 0x000fdc0004703000 */
[----:B------:R-:W-:Y:S02]  /*14710*/  @P0 DSETP.NEU.AND P1, PT, R6, +INF , PT ;  /* 0x7ff000000600042a */ /* 0x000fe40003f2d000 */
[----:B------:R-:W-:-:S06]  /*14720*/  @!P0 DADD R18, R34, R32 ;  /* 0x0000000022128229 */ /* 0x000fcc0000000020 */
[----:B------:R-:W-:Y:S02]  /*14730*/  @P0 FSEL R18, R32, RZ, P1 ;  /* 0x000000ff20120208 */ /* 0x000fe40000800000 */
[----:B------:R-:W-:-:S07]  /*14740*/  @P0 FSEL R19, R33, -QNAN , P1 ;  /* 0xfff8000021130808 */ /* 0x000fce0000800000 */
.L_x_14687:
[----:B------:R-:W-:Y:S05]  /*14750*/  BSYNC B0 ;  /* 0x0000000000007941 */ /* 0x000fea0003800000 */
.L_x_14685:
        /* <DEDUP_REMOVED lines=22> */
.L_x_14702:
[----:B------:R-:W-:Y:S05]  /*148c0*/  BSYNC B2 ;  /* 0x0000000000027941 */ /* 0x000fea0003800000 */
.L_x_14701:
        /* <DEDUP_REMOVED lines=29> */
.L_x_14705:
[----:B------:R-:W-:Y:S05]  /*14aa0*/  BSYNC B2 ;  /* 0x0000000000027941 */ /* 0x000fea0003800000 */
.L_x_14704:
[----:B------:R-:W-:Y:S01]  /*14ab0*/  LOP3.LUT R19, RZ, 0x80000000, R3, 0xb8, !PT ;  /* 0x80000000ff137812 */ /* 0x000fe200078eb803 */
[----:B------:R-:W-:Y:S01]  /*14ac0*/  IMAD.MOV.U32 R18, RZ, RZ, RZ ;  /* 0x000000ffff127224 */ /* 0x000fe200078e00ff */
[----:B------:R-:W-:Y:S06]  /*14ad0*/  BRA `(.L_x_14681) ;  /* 0x0000000000187947 */ /* 0x000fec0003800000 */
.L_x_14703:
[----:B------:R-:W0:Y:S02]  /*14ae0*/  FRND.F64.FLOOR R2, R8 ;  /* 0x0000000800027313 */ /* 0x000e240000305800 */
[----:B0-----:R-:W-:Y:S02]  /*14af0*/  DADD R4, R8, -R2 ;  /* 0x0000000008047229 */ /* 0x001fe40000000802 */
[----:B------:R-:W-:-:S06]  /*14b00*/  DADD R6, R2, 1 ;  /* 0x3ff0000002067429 */ /* 0x000fcc0000000000 */
[----:B------:R-:W-:-:S06]  /*14b10*/  DSETP.GT.AND P0, PT, R4, 0.5, PT ;  /* 0x3fe000000400742a */ /* 0x000fcc0003f04000 */
[----:B------:R-:W-:Y:S02]  /*14b20*/  FSEL R18, R6, R2, P0 ;  /* 0x0000000206127208 */ /* 0x000fe40000000000 */
[----:B------:R-:W-:-:S07]  /*14b30*/  FSEL R19, R7, R3, P0 ;  /* 0x0000000307137208 */ /* 0x000fce0000000000 */
.L_x_14681:
[----:B------:R-:W-:Y:S05]  /*14b40*/  BSYNC B1 ;  /* 0x0000000000017941 */ /* 0x000fea0003800000 */
.L_x_14680:
        /* <DEDUP_REMOVED lines=28> */
.L_x_14710:
[----:B------:R-:W-:Y:S05]  /*14d10*/  BSYNC B2 ;  /* 0x0000000000027941 */ /* 0x000fea0003800000 */
.L_x_14709:
[----:B------:R-:W-:Y:S05]  /*14d20*/  BRA `(.L_x_14707) ;  /* 0x0000001000ec7947 */ /* 0x000fea0003800000 */
.L_x_14708:
        /* <DEDUP_REMOVED lines=38> */
.L_x_14717:
        /* <DEDUP_REMOVED lines=12> */
.L_x_14716:
[----:B------:R-:W-:-:S07]  /*15050*/  IMAD.MOV.U32 R0, RZ, RZ, R7 ;  /* 0x000000ffff007224 */ /* 0x000fce00078e0007 */
.L_x_14715:
[----:B------:R-:W-:Y:S05]  /*15060*/  BSYNC B2 ;  /* 0x0000000000027941 */ /* 0x000fea0003800000 */
.L_x_14714:
        /* <DEDUP_REMOVED lines=12> */
.L_x_14722:
        /* <DEDUP_REMOVED lines=33> */
.L_x_14721:
[----:B------:R-:W-:Y:S05]  /*15340*/  BSYNC B3 ;  /* 0x0000000000037941 */ /* 0x000fea0003800000 */
.L_x_14720:
[----:B------:R-:W-:-:S13]  /*15350*/  ISETP.GE.U32.AND P0, PT, R10, 0xc, PT ;  /* 0x0000000c0a00780c */ /* 0x000fda0003f06070 */
[----:B------:R-:W-:Y:S05]  /*15360*/  @!P0 BRA `(.L_x_14719) ;  /* 0x0000000400dc8947 */ /* 0x000fea0003800000 */
[----:B------:R-:W-:Y:S01]  /*15370*/  BSSY B3, `(.L_x_14723) ;  /* 0x0000075000037945 */ /* 0x000fe20003800000 */
[----:B------:R-:W-:-:S07]  /*15380*/  VIADD R0, R6, 0x10 ;  /* 0x0000001006007836 */ /* 0x000fce0000000000 */
.L_x_14724:
        /* <DEDUP_REMOVED lines=116> */
.L_x_14723:
[----:B------:R-:W-:-:S07]  /*15ad0*/  IMAD.MOV.U32 R0, RZ, RZ, R6 ;  /* 0x000000ffff007224 */ /* 0x000fce00078e0006 */
.L_x_14719:
[----:B------:R-:W-:Y:S05]  /*15ae0*/  BSYNC B2 ;  /* 0x0000000000027941 */ /* 0x000fea0003800000 */
.L_x_14718:
        /* <DEDUP_REMOVED lines=21> */
.L_x_14726:
[----:B------:R-:W-:Y:S05]  /*15c40*/  BSYNC B2 ;  /* 0x0000000000027941 */ /* 0x000fea0003800000 */
.L_x_14725:
[----:B------:R-:W-:Y:S02]  /*15c50*/  IMAD.MOV.U32 R25, RZ, RZ, R7 ;  /* 0x000000ffff197224 */ /* 0x000fe400078e0007 */
[----:B------:R-:W-:-:S03]  /*15c60*/  IMAD.MOV.U32 R24, RZ, RZ, R2 ;  /* 0x000000ffff187224 */ /* 0x000fc600078e0002 */
[----:B------:R-:W-:Y:S01]  /*15c70*/  LOP3.LUT R25, R25, 0x80000000, R37, 0xb8, !PT ;  /* 0x8000000019197812 */ /* 0x000fe200078eb825 */
[----:B------:R-:W-:Y:S06]  /*15c80*/  BRA `(.L_x_14713) ;  /* 0x0000000000187947 */ /* 0x000fec0003800000 */
.L_x_14712:
[----:B------:R-:W-:-:S06]  /*15c90*/  DSETP.GTU.AND P0, PT, R2, +INF , PT ;  /* 0x7ff000000200742a */ /* 0x000fcc0003f0c000 */
[----:B------:R-:W-:-:S14]  /*15ca0*/  DSETP.LE.AND P0, PT, R6, +INF , !P0 ;  /* 0x7ff000000600742a */ /* 0x000fdc0004703000 */
[----:B------:R-:W-:Y:S02]  /*15cb0*/  @P0 DSETP.NEU.AND P1, PT, R6, +INF , PT ;  /* 0x7ff000000600042a */ /* 0x000fe40003f2d000 */
[----:B------:R-:W-:-:S06]  /*15cc0*/  @!P0 DADD R24, R38, R36 ;  /* 0x0000000026188229 */ /* 0x000fcc0000000024 */
[----:B------:R-:W-:Y:S02]  /*15cd0*/  @P0 FSEL R24, R36, RZ, P1 ;  /* 0x000000ff24180208 */ /* 0x000fe40000800000 */
[----:B------:R-:W-:-:S07]  /*15ce0*/  @P0 FSEL R25, R37, -QNAN , P1 ;  /* 0xfff8000025190808 */ /* 0x000fce0000800000 */
.L_x_14713:
[----:B------:R-:W-:Y:S05]  /*15cf0*/  BSYNC B0 ;  /* 0x0000000000007941 */ /* 0x000fea0003800000 */
.L_x_14711:
        /* <DEDUP_REMOVED lines=22> */
.L_x_14728:
[----:B------:R-:W-:Y:S05]  /*15e60*/  BSYNC B2 ;  /* 0x0000000000027941 */ /* 0x000fea0003800000 */
.L_x_14727:
        /* <DEDUP_REMOVED lines=29> */
.L_x_14731:
[----:B------:R-:W-:Y:S05]  /*16040*/  BSYNC B2 ;  /* 0x0000000000027941 */ /* 0x000fea0003800000 */
.L_x_14730:
[----:B------:R-:W-:Y:S01]  /*16050*/  LOP3.LUT R3, RZ, 0x80000000, R3, 0xb8, !PT ;  /* 0x80000000ff037812 */ /* 0x000fe200078eb803 */
[----:B------:R-:W-:Y:S01]  /*16060*/  IMAD.MOV.U32 R2, RZ, RZ, RZ ;  /* 0x000000ffff027224 */ /* 0x000fe200078e00ff */
[----:B------:R-:W-:Y:S06]  /*16070*/  BRA `(.L_x_14707) ;  /* 0x0000000000187947 */ /* 0x000fec0003800000 */
.L_x_14729:
[----:B------:R-:W0:Y:S02]  /*16080*/  FRND.F64.FLOOR R2, R8 ;  /* 0x0000000800027313 */ /* 0x000e240000305800 */
[----:B0-----:R-:W-:Y:S02]  /*16090*/  DADD R4, R8, -R2 ;  /* 0x0000000008047229 */ /* 0x001fe40000000802 */
[----:B------:R-:W-:-:S06]  /*160a0*/  DADD R6, R2, 1 ;  /* 0x3ff0000002067429 */ /* 0x000fcc0000000000 */
[----:B------:R-:W-:-:S06]  /*160b0*/  DSETP.GT.AND P0, PT, R4, 0.5, PT ;  /* 0x3fe000000400742a */ /* 0x000fcc0003f04000 */
[----:B------:R-:W-:Y:S02]  /*160c0*/  FSEL R2, R6, R2, P0 ;  /* 0x0000000206027208 */ /* 0x000fe40000000000 */
[----:B------:R-:W-:-:S07]  /*160d0*/  FSEL R3, R7, R3, P0 ;  /* 0x0000000307037208 */ /* 0x000fce0000000000 */
.L_x_14707:
[----:B------:R-:W-:Y:S05]  /*160e0*/  BSYNC B1 ;  /* 0x0000000000017941 */ /* 0x000fea0003800000 */
.L_x_14706:
        /* <DEDUP_REMOVED lines=23> */
.L_x_14734:
[----:B------:R-:W-:-:S13]  /*16260*/  ISETP.GE.AND P0, PT, R0, R48, PT ;  /* 0x000000300000720c */ /* 0x000fda0003f06270 */
[----:B------:R-:W-:Y:S05]  /*16270*/  @P0 BRA `(.L_x_14736) ;  /* 0x0000000000300947 */ /* 0x000fea0003800000 */
[----:B0-----:R-:W0:Y:S01]  /*16280*/  LDC.64 R4, c[0x0][0x218] ;  /* 0x00008600ff047b82 */ /* 0x001e220000000a00 */
[----:B------:R-:W-:Y:S02]  /*16290*/  IMAD.IADD R7, R49, 0x1, R0 ;  /* 0x0000000131077824 */ /* 0x000fe400078e0200 */
[----:B------:R-:W-:Y:S02]  /*162a0*/  VIADD R0, R0, 0x80 ;  /* 0x0000008000007836 */ /* 0x000fe40000000000 */
[----:B0-----:R-:W-:-:S05]  /*162b0*/  IMAD.WIDE.U32 R4, R7, 0x8, R4 ;  /* 0x0000000807047825 */ /* 0x001fca00078e0004 */
[----:B------:R1:W-:Y:S02]  /*162c0*/  STG.E.64 desc[UR4][R4.64], R16 ;  /* 0x0000001004007986 */ /* 0x0003e4000c101b04 */
.L_x_14735:
[----:B------:R-:W-:-:S13]  /*162d0*/  ISETP.GE.AND P0, PT, R0, R48, PT ;  /* 0x000000300000720c */ /* 0x000fda0003f06270 */
[----:B------:R-:W-:Y:S05]  /*162e0*/  @P0 BRA `(.L_x_14737) ;  /* 0x0000000000340947 */ /* 0x000fea0003800000 */
[----:B01----:R-:W0:Y:S01]  /*162f0*/  LDC.64 R4, c[0x0][0x218] ;  /* 0x00008600ff047b82 */ /* 0x003e220000000a00 */
[----:B------:R-:W-:Y:S02]  /*16300*/  IMAD.IADD R7, R49, 0x1, R0 ;  /* 0x0000000131077824 */ /* 0x000fe400078e0200 */
[----:B------:R-:W-:Y:S02]  /*16310*/  VIADD R0, R0, 0x80 ;  /* 0x0000008000007836 */ /* 0x000fe40000000000 */
[----:B0-----:R-:W-:-:S05]  /*16320*/  IMAD.WIDE.U32 R4, R7, 0x8, R4 ;  /* 0x0000000807047825 */ /* 0x001fca00078e0004 */
[----:B------:R1:W-:Y:S02]  /*16330*/  STG.E.64 desc[UR4][R4.64], R20 ;  /* 0x0000001404007986 */ /* 0x0003e4000c101b04 */
.L_x_14736:
        /* <DEDUP_REMOVED lines=8> */
.L_x_14737:
[----:B------:R-:W-:Y:S05]  /*163c0*/  BSYNC B1 ;  /* 0x0000000000017941 */ /* 0x000fea0003800000 */
.L_x_14733:
[----:B------:R-:W-:-:S13]  /*163d0*/  ISETP.GE.AND P0, PT, R0, R48, PT ;  /* 0x000000300000720c */ /* 0x000fda0003f06270 */
[----:B012---:R-:W0:Y:S01]  /*163e0*/  @!P0 LDC.64 R4, c[0x0][0x218] ;  /* 0x00008600ff048b82 */ /* 0x007e220000000a00 */
[----:B------:R-:W-:Y:S02]  /*163f0*/  @!P0 IMAD.IADD R7, R49, 0x1, R0 ;  /* 0x0000000131078824 */ /* 0x000fe400078e0200 */
[----:B------:R-:W-:Y:S02]  /*16400*/  @!P0 VIADD R0, R0, 0x80 ;  /* 0x0000008000008836 */ /* 0x000fe40000000000 */
[----:B0-----:R-:W-:-:S05]  /*16410*/  @!P0 IMAD.WIDE.U32 R4, R7, 0x8, R4 ;  /* 0x0000000807048825 */ /* 0x001fca00078e0004 */
[----:B------:R2:W-:Y:S02]  /*16420*/  @!P0 STG.E.64 desc[UR4][R4.64], R18 ;  /* 0x0000001204008986 */ /* 0x0005e4000c101b04 */
.L_x_14738:
[----:B------:R-:W-:Y:S05]  /*16430*/  BSYNC B0 ;  /* 0x0000000000007941 */ /* 0x000fea0003800000 */
.L_x_14732:
        /* <DEDUP_REMOVED lines=8> */
        .weak           $__internal_6_$__cuda_sm20_div_rn_f64_full
        .type           $__internal_6_$__cuda_sm20_div_rn_f64_full,@function
        .size           $__internal_6_$__cuda_sm20_div_rn_f64_full,(.L_x_37684 - $__internal_6_$__cuda_sm20_div_rn_f64_full)
$__internal_6_$__cuda_sm20_div_rn_f64_full:
        /* <DEDUP_REMOVED lines=72> */
.L_x_14740:
        /* <DEDUP_REMOVED lines=17> */
.L_x_14743:
[----:B------:R-:W-:-:S05]  /*16a50*/  LOP3.LUT R2, R7, 0x80000, RZ, 0xfc, !PT ;  /* 0x0008000007027812 */ /* 0x000fca00078efcff */
[----:B------:R-:W-:Y:S02]  /*16a60*/  IMAD.MOV.U32 R3, RZ, RZ, R2 ;  /* 0x000000ffff037224 */ /* 0x000fe400078e0002 */
[----:B------:R-:W-:Y:S01]  /*16a70*/  IMAD.MOV.U32 R2, RZ, RZ, R6 ;  /* 0x000000ffff027224 */ /* 0x000fe200078e0006 */
[----:B------:R-:W-:Y:S06]  /*16a80*/  BRA `(.L_x_14741) ;  /* 0x00000000000c7947 */ /* 0x000fec0003800000 */
.L_x_14742:
[----:B------:R-:W-:-:S05]  /*16a90*/  LOP3.LUT R2, R11, 0x80000, RZ, 0xfc, !PT ;  /* 0x000800000b027812 */ /* 0x000fca00078efcff */
[----:B------:R-:W-:Y:S02]  /*16aa0*/  IMAD.MOV.U32 R3, RZ, RZ, R2 ;  /* 0x000000ffff037224 */ /* 0x000fe400078e0002 */
[----:B------:R-:W-:-:S07]  /*16ab0*/  IMAD.MOV.U32 R2, RZ, RZ, R10 ;  /* 0x000000ffff027224 */ /* 0x000fce00078e000a */
.L_x_14741:
[----:B------:R-:W-:Y:S05]  /*16ac0*/  BSYNC B0 ;  /* 0x0000000000007941 */ /* 0x000fea0003800000 */
.L_x_14739:
[----:B------:R-:W-:Y:S02]  /*16ad0*/  IMAD.MOV.U32 R4, RZ, RZ, R0 ;  /* 0x000000ffff047224 */ /* 0x000fe400078e0000 */
[----:B------:R-:W-:-:S04]  /*16ae0*/  IMAD.MOV.U32 R5, RZ, RZ, 0x0 ;  /* 0x00000000ff057424 */ /* 0x000fc800078e00ff */
[----:B------:R-:W-:Y:S05]  /*16af0*/  RET.REL.NODEC R4 `(_ZN2at6native29vectorized_elementwise_kernelILi8ENS0_13BinaryFunctorIdddZZZNS0_15binary_internal21div_floor_kernel_cudaERNS_18TensorIteratorBaseEENKUlvE1_clEvENKUlvE_clEvEUlddE_EESt5arrayIPcLm3EEEEviT0_T1_) ;  /* 0xfffffe9404407950 */ /* 0x000fea0003c3ffff */
.L_x_14744:
        /* <DEDUP_REMOVED lines=16> */
.L_x_37684:


//--------------------- .text._ZN2at6native18elementwise_kernelILi128ELi4EZNS0_15gpu_kernel_implINS0_13BUnaryFunctorIdddZZZNS0_15binary_internal21div_floor_kernel_cudaERNS_18TensorIteratorBaseEENKUlvE1_clEvENKUlvE_clEvEUlddE_EEEEvS6_RKT_EUliE_EEviT1_ --------------------------
	.section	.text._ZN2at6native18elementwise_kernelILi128ELi4EZNS0_15gpu_kernel_implINS0_13BUnaryFunctorIdddZZZNS0_15binary_internal21div_floor_kernel_cudaERNS_18TensorIteratorBaseEENKUlvE1_clEvENKUlvE_clEvEUlddE_EEEEvS6_RKT_EUliE_EEviT1_,"ax",@progbits
	.align	128
        .global         _ZN2at6native18elementwise_kernelILi128ELi4EZNS0_15gpu_kernel_implINS0_13BUnaryFunctorIdddZZZNS0_15binary_internal21div_floor_kernel_cudaERNS_18TensorIteratorBaseEENKUlvE1_clEvENKUlvE_clEvEUlddE_EEEEvS6_RKT_EUliE_EEviT1_
        .type           _ZN2at6native18elementwise_kernelILi128ELi4EZNS0_15gpu_kernel_implINS0_13BUnaryFunctorIdddZZZNS0_15binary_internal21div_floor_kernel_cudaERNS_18TensorIteratorBaseEENKUlvE1_clEvENKUlvE_clEvEUlddE_EEEEvS6_RKT_EUliE_EEviT1_,@function
        .size           _ZN2at6native18elementwise_kernelILi128ELi4EZNS0_15gpu_kernel_implINS0_13BUnaryFunctorIdddZZZNS0_15binary_internal21div_floor_kernel_cudaERNS_18TensorIteratorBaseEENKUlvE1_clEvENKUlvE_clEvEUlddE_EEEEvS6_RKT_EUliE_EEviT1_,(.L_x_37685 - _ZN2at6native18elementwise_kernelILi128ELi4EZNS0_15gpu_kernel_implINS0_13BUnaryFunctorIdddZZZNS0_15binary_internal21div_floor_kernel_cudaERNS_18TensorIteratorBaseEENKUlvE1_clEvENKUlvE_clEvEUlddE_EEEEvS6_RKT_EUliE_EEviT1_)
        .other          _ZN2at6native18elementwise_kernelILi128ELi4EZNS0_15gpu_kernel_implINS0_13BUnaryFunctorIdddZZZNS0_15binary_internal21div_floor_kernel_cudaERNS_18TensorIteratorBaseEENKUlvE1_clEvENKUlvE_clEvEUlddE_EEEEvS6_RKT_EUliE_EEviT1_,@"STO_CUDA_ENTRY STV_DEFAULT"
_ZN2at6native18elementwise_kernelILi128ELi4EZNS0_15gpu_kernel_implINS0_13BUnaryFunctorIdddZZZNS0_15binary_internal21div_floor_kernel_cudaERNS_18TensorIteratorBaseEENKUlvE1_clEvENKUlvE_clEvEUlddE_EEEEvS6_RKT_EUliE_EEviT1_:
.text._ZN2at6native18elementwise_kernelILi128ELi4EZNS0_15gpu_kernel_implINS0_13BUnaryFunctorIdddZZZNS0_15binary_internal21div_floor_kernel_cudaERNS_18TensorIteratorBaseEENKUlvE1_clEvENKUlvE_clEvEUlddE_EEEEvS6_RKT_EUliE_EEviT1_:
[----:B------:R-:W0:Y:S01]  /*0000*/  LDC R1, c[0x0][0x28] ;  /* 0x00000a00ff017b82 */ /* 0x000e220000000800 */
[----:B------:R-:W1:Y:S07]  /*0010*/  S2R R19, SR_CTAID.X ;  /* 0x0000000000137919 */ /* 0x000e6e0000002500 */
[----:B------:R-:W2:Y:S01]  /*0020*/  LDC R17, c[0x0][0x42c] ;  /* 0x00010b00ff117b82 */ /* 0x000ea20000000800 */
[----:B------:R-:W-:Y:S01]  /*0030*/  ULDC UR4, c[0x0][0x210] ;  /* 0x0000840000047ab9 */ /* 0x000fe20000000800 */
[----:B------:R-:W-:Y:S01]  /*0040*/  ULDC.64 UR36, c[0x0][0x208] ;  /* 0x0000820000247ab9 */ /* 0x000fe20000000a00 */
[----:B------:R-:W1:Y:S01]  /*0050*/  S2R R0, SR_TID.X ;  /* 0x0000000000007919 */ /* 0x000e620000002100 */
[----:B------:R-:W-:Y:S01]  /*0060*/  ULDC UR38, c[0x0][0x428] ;  /* 0x00010a0000267ab9 */ /* 0x000fe20000000800 */
[----:B------:R-:W-:Y:S01]  /*0070*/  BSSY B6, `(.L_x_14745) ;  /* 0x0000495000067945 */ /* 0x000fe20003800000 */
[----:B-1----:R-:W-:-:S05]  /*0080*/  IMAD R19, R19, 0x200, R0 ;  /* 0x0000020013137824 */ /* 0x002fca00078e0200 */
[----:B------:R-:W-:-:S13]  /*0090*/  ISETP.GE.AND P0, PT, R19, UR4, PT ;  /* 0x0000000413007c0c */ /* 0x000fda000bf06270 */
[----:B0-2---:R-:W-:Y:S05]  /*00a0*/  @P0 BRA `(.L_x_14746) ;  /* 0x0000004800440947 */ /* 0x005fea0003800000 */
        /* <DEDUP_REMOVED lines=303> */
.L_x_14747:
        /* <DEDUP_REMOVED lines=21> */
.L_x_14751:
[----:B------:R-:W2:Y:S02]  /*14f0*/  LDG.E.U8 R2, desc[UR36][R2.64] ;  /* 0x0000002402027981 */ /* 0x000ea4000c1e1100 */
[----:B--2---:R0:W1:Y:S01]  /*1500*/  I2F.F64.U16 R26, R2 ;  /* 0x00000002001a7312 */ /* 0x0040620000101800 */
[----:B------:R-:W-:Y:S05]  /*1510*/  BRA `(.L_x_14753) ;  /* 0x0000000c00707947 */ /* 0x000fea0003800000 */
.L_x_14750:
        /* <DEDUP_REMOVED lines=9> */
.L_x_14755:
[----:B------:R-:W2:Y:S02]  /*15b0*/  LDG.E R2, desc[UR36][R2.64] ;  /* 0x0000002402027981 */ /* 0x000ea4000c1e1900 */
[----:B--2---:R0:W1:Y:S01]  /*15c0*/  I2F.F64 R26, R2 ;  /* 0x00000002001a7312 */ /* 0x0040620000201c00 */
[----:B------:R-:W-:Y:S05]  /*15d0*/  BRA `(.L_x_14753) ;  /* 0x0000000c00407947 */ /* 0x000fea0003800000 */
.L_x_14754:
[----:B------:R-:W2:Y:S02]  /*15e0*/  LDG.E.U16 R2, desc[UR36][R2.64] ;  /* 0x0000002402027981 */ /* 0x000ea4000c1e1500 */
[----:B--2---:R0:W1:Y:S01]  /*15f0*/  I2F.F64.S16 R26, R2 ;  /* 0x00000002001a7312 */ /* 0x0040620000101c00 */
[----:B------:R-:W-:Y:S05]  /*1600*/  BRA `(.L_x_14753) ;  /* 0x0000000c00347947 */ /* 0x000fea0003800000 */
.L_x_14749:
        /* <DEDUP_REMOVED lines=10> */
.L_x_14757:
[----:B------:R-:W2:Y:S02]  /*16b0*/  LDG.E.U16 R0, desc[UR36][R2.64] ;  /* 0x0000002402007981 */ /* 0x000ea4000c1e1500 */
[----:B--2---:R-:W-:-:S05]  /*16c0*/  HADD2.F32 R0, -RZ, R0.H0_H0 ;  /* 0x20000000ff007230 */ /* 0x004fca0000004100 */
[----:B------:R-:W-:-:S04]  /*16d0*/  FMUL.FTZ R0, R0, 1 ;  /* 0x3f80000000007820 */ /* 0x000fc80000410000 */
[----:B------:R0:W1:Y:S01]  /*16e0*/  F2F.F64.F32 R26, R0 ;  /* 0x00000000001a7310 */ /* 0x0000620000201800 */
[----:B------:R-:W-:Y:S05]  /*16f0*/  BRA `(.L_x_14753) ;  /* 0x0000000800f87947 */ /* 0x000fea0003800000 */
.L_x_14756:
        /* <DEDUP_REMOVED lines=10> */
.L_x_14759:
[----:B------:R-:W2:Y:S02]  /*17a0*/  LDG.E.U16 R2, desc[UR36][R2.64] ;  /* 0x0000002402027981 */ /* 0x000ea4000c1e1500 */
[----:B--2---:R-:W-:-:S05]  /*17b0*/  HADD2.F32 R0, -RZ, R2.H0_H0 ;  /* 0x20000002ff007230 */ /* 0x004fca0000004100 */
[----:B------:R-:W-:-:S04]  /*17c0*/  FMUL.FTZ R0, R0, 1 ;  /* 0x3f80000000007820 */ /* 0x000fc80000410000 */
[----:B------:R0:W1:Y:S01]  /*17d0*/  F2F.F64.F32 R26, R0 ;  /* 0x00000000001a7310 */ /* 0x0000620000201800 */
[----:B------:R-:W-:Y:S05]  /*17e0*/  BRA `(.L_x_14753) ;  /* 0x0000000800bc7947 */ /* 0x000fea0003800000 */
.L_x_14758:
[----:B------:R0:W5:Y:S01]  /*17f0*/  LDG.E.64 R26, desc[UR36][R2.64] ;  /* 0x00000024021a7981 */ /* 0x000162000c1e1b00 */
[----:B------:R-:W-:Y:S05]  /*1800*/  BRA `(.L_x_14753) ;  /* 0x0000000800b47947 */ /* 0x000fea0003800000 */
.L_x_14748:
        /* <DEDUP_REMOVED lines=13> */
.L_x_14762:
[----:B------:R0:W5:Y:S01]  /*18e0*/  LDG.E.64 R26, desc[UR36][R2.64] ;  /* 0x00000024021a7981 */ /* 0x000162000c1e1b00 */
[----:B------:R-:W-:Y:S05]  /*18f0*/  BRA `(.L_x_14753) ;  /* 0x0000000800787947 */ /* 0x000fea0003800000 */
.L_x_14761:
        /* <DEDUP_REMOVED lines=28> */
.L_x_14764:
        /* <DEDUP_REMOVED lines=15> */
.L_x_14763:
[----:B------:R-:W2:Y:S02]  /*1bb0*/  LDG.E.U16 R0, desc[UR36][R2.64] ;  /* 0x0000002402007981 */ /* 0x000ea4000c1e1500 */
[----:B--2---:R-:W-:-:S04]  /*1bc0*/  IMAD.U32 R0, R0, 0x10000, RZ ;  /* 0x0001000000007824 */ /* 0x004fc800078e00ff */
[----:B------:R-:W-:-:S04]  /*1bd0*/  FMUL.FTZ R0, R0, 1 ;  /* 0x3f80000000007820 */ /* 0x000fc80000410000 */
[----:B------:R0:W1:Y:S01]  /*1be0*/  F2F.F64.F32 R26, R0 ;  /* 0x00000000001a7310 */ /* 0x0000620000201800 */
[----:B------:R-:W-:Y:S05]  /*1bf0*/  BRA `(.L_x_14753) ;  /* 0x0000000400b87947 */ /* 0x000fea0003800000 */
.L_x_14760:
        /* <DEDUP_REMOVED lines=11> */
.L_x_14767:
        /* <DEDUP_REMOVED lines=21> */
.L_x_14771:
[----:B------:R-:W-:Y:S05]  /*1e00*/  BSYNC B1 ;  /* 0x0000000000017941 */ /* 0x000fea0003800000 */
.L_x_14770:
[----:B------:R-:W-:Y:S01]  /*1e10*/  LEA R3, R0, 0x3b800000, 0x17 ;  /* 0x3b80000000037811 */ /* 0x000fe200078eb8ff */
[----:B------:R-:W-:-:S05]  /*1e20*/  IMAD.SHL.U32 R0, R2, 0x100000, RZ ;  /* 0x0010000002007824 */ /* 0x000fca00078e00ff */
[----:B------:R-:W-:-:S07]  /*1e30*/  LOP3.LUT R0, R3, R0, R4, 0xfe, !PT ;  /* 0x0000000003007212 */ /* 0x000fce00078efe04 */
.L_x_14769:
[----:B------:R-:W-:Y:S05]  /*1e40*/  BSYNC B0 ;  /* 0x0000000000007941 */ /* 0x000fea0003800000 */
.L_x_14768:
[----:B------:R-:W-:-:S04]  /*1e50*/  FMUL.FTZ R0, R0, 1 ;  /* 0x3f80000000007820 */ /* 0x000fc80000410000 */
[----:B------:R2:W3:Y:S01]  /*1e60*/  F2F.F64.F32 R26, R0 ;  /* 0x00000000001a7310 */ /* 0x0004e20000201800 */
[----:B------:R-:W-:Y:S05]  /*1e70*/  BRA `(.L_x_14753) ;  /* 0x0000000400187947 */ /* 0x000fea0003800000 */
.L_x_14766:
        /* <DEDUP_REMOVED lines=21> */
.L_x_14775:
[----:B------:R-:W-:Y:S05]  /*1fd0*/  BSYNC B1 ;  /* 0x0000000000017941 */ /* 0x000fea0003800000 */
.L_x_14774:
[----:B------:R-:W-:Y:S01]  /*1fe0*/  LEA R3, R0, 0x37800000, 0x17 ;  /* 0x3780000000037811 */ /* 0x000fe200078eb8ff */
[----:B------:R-:W-:-:S05]  /*1ff0*/  IMAD.SHL.U32 R0, R2, 0x200000, RZ ;  /* 0x0020000002007824 */ /* 0x000fca00078e00ff */
[----:B------:R-:W-:-:S07]  /*2000*/  LOP3.LUT R0, R3, R0, R4, 0xfe, !PT ;  /* 0x0000000003007212 */ /* 0x000fce00078efe04 */
.L_x_14773:
[----:B------:R-:W-:Y:S05]  /*2010*/  BSYNC B0 ;  /* 0x0000000000007941 */ /* 0x000fea0003800000 */
.L_x_14772:
[----:B------:R-:W-:-:S04]  /*2020*/  FMUL.FTZ R0, R0, 1 ;  /* 0x3f80000000007820 */ /* 0x000fc80000410000 */
[----:B------:R4:W0:Y:S01]  /*2030*/  F2F.F64.F32 R26, R0 ;  /* 0x00000000001a7310 */ /* 0x0008220000201800 */
[----:B------:R-:W-:Y:S05]  /*2040*/  BRA `(.L_x_14753) ;  /* 0x0000000000a47947 */ /* 0x000fea0003800000 */
.L_x_14765:
        /* <DEDUP_REMOVED lines=14> */
.L_x_14779:
[----:B------:R-:W-:Y:S05]  /*2130*/  BSYNC B0 ;  /* 0x0000000000007941 */ /* 0x000fea0003800000 */
.L_x_14778:
[----:B------:R-:W-:-:S04]  /*2140*/  FMUL.FTZ R0, R0, 1 ;  /* 0x3f80000000007820 */ /* 0x000fc80000410000 */
[----:B------:R0:W1:Y:S01]  /*2150*/  F2F.F64.F32 R26, R0 ;  /* 0x00000000001a7310 */ /* 0x0000620000201800 */
[----:B------:R-:W-:Y:S05]  /*2160*/  BRA `(.L_x_14753) ;  /* 0x00000000005c7947 */ /* 0x000fea0003800000 */
.L_x_14752:
        /* <DEDUP_REMOVED lines=16> */
.L_x_14780:
[----:B------:R-:W-:Y:S01]  /*2270*/  CS2R R26, SRZ ;  /* 0x00000000001a7805 */ /* 0x000fe2000001ff00 */
[----:B------:R-:W-:Y:S06]  /*2280*/  BRA `(.L_x_14753) ;  /* 0x0000000000147947 */ /* 0x000fec0003800000 */
.L_x_14777:
[----:B------:R-:W2:Y:S02]  /*2290*/  LDG.E.64 R26, desc[UR36][R2.64] ;  /* 0x00000024021a7981 */ /* 0x000ea4000c1e1b00 */
[----:B--2---:R-:W0:Y:S01]  /*22a0*/  I2F.F64.U64 R26, R26 ;  /* 0x0000001a001a7312 */ /* 0x004e220000301800 */
[----:B------:R-:W-:Y:S05]  /*22b0*/  BRA `(.L_x_14753) ;  /* 0x0000000000087947 */ /* 0x000fea0003800000 */
.L_x_14776:
[----:B------:R-:W2:Y:S02]  /*22c0*/  LDG.E R2, desc[UR36][R2.64] ;  /* 0x0000002402027981 */ /* 0x000ea4000c1e1900 */
[----:B--2---:R0:W1:Y:S02]  /*22d0*/  I2F.F64.U32 R26, R2 ;  /* 0x00000002001a7312 */ /* 0x0040640000201800 */
.L_x_14753:
[----:B0-----:R-:W0:Y:S01]  /*22e0*/  LDC.64 R2, c[0x0][0x428] ;  /* 0x00010a00ff027b82 */ /* 0x001e220000000a00 */
[----:B------:R-:W-:Y:S01]  /*22f0*/  BSSY B0, `(.L_x_14781) ;  /* 0x0000157000007945 */ /* 0x000fe20003800000 */
[----:B0-----:R-:W-:-:S14]  /*2300*/  DSETP.NEU.AND P0, PT, R2, RZ, PT ;  /* 0x000000ff0200722a */ /* 0x001fdc0003f0d000 */
[----:B------:R-:W-:Y:S05]  /*2310*/  @P0 BRA `(.L_x_14782) ;  /* 0x0000000000680947 */ /* 0x000fea0003800000 */
[----:B------:R-:W-:Y:S01]  /*2320*/  ULDC UR4, c[0x0][0x42c] ;  /* 0x00010b0000047ab9 */ /* 0x000fe20000000800 */
[----:B------:R-:W-:Y:S01]  /*2330*/  IMAD.MOV.U32 R4, RZ, RZ, 0x1 ;  /* 0x00000001ff047424 */ /* 0x000fe200078e00ff */
[----:B------:R-:W0:Y:S01]  /*2340*/  MUFU.RCP64H R5, UR4 ;  /* 0x0000000400057d08 */ /* 0x000e220008001800 */
[----:B-1-3-5:R-:W-:Y:S01]  /*2350*/  FSETP.GEU.AND P1, PT, |R27|, 6.5827683646048100446e-37, PT ;  /* 0x036000001b00780b */ /* 0x02afe20003f2e200 */
[----:B------:R-:W-:Y:S03]  /*2360*/  BSSY B2, `(.L_x_14783) ;  /* 0x0000012000027945 */ /* 0x000fe60003800000 */
        /* <DEDUP_REMOVED lines=8> */
[----:B--2-4-:R-:W-:-:S05]  /*23f0*/  FFMA R0, RZ, UR4, R3 ;  /* 0x00000004ff007c23 */ /* 0x014fca0008000003 */
[----:B------:R-:W-:-:S13]  /*2400*/  FSETP.GT.AND P0, PT, |R0|, 1.469367938527859385e-39, PT ;  /* 0x001000000000780b */ /* 0x000fda0003f04200 */
[----:B------:R-:W-:Y:S05]  /*2410*/  @P0 BRA P1, `(.L_x_14784) ;  /* 0x0000000000180947 */ /* 0x000fea0000800000 */
[----:B------:R-:W-:Y:S01]  /*2420*/  IMAD.MOV.U32 R10, RZ, RZ, R26 ;  /* 0x000000ffff0a7224 */ /* 0x000fe200078e001a */
[----:B------:R-:W-:Y:S01]  /*2430*/  MOV R0, 0x2460 ;  /* 0x0000246000007802 */ /* 0x000fe20000000f00 */
[----:B------:R-:W-:-:S07]  /*2440*/  IMAD.MOV.U32 R11, RZ, RZ, R27 ;  /* 0x000000ffff0b7224 */ /* 0x000fce00078e001b */
[----:B------:R-:W-:Y:S05]  /*2450*/  CALL.REL.NOINC `($__internal_7_$__cuda_sm20_div_rn_f64_full) ;  /* 0x0000010000287944 */ /* 0x000fea0003c00000 */
[----:B------:R-:W-:Y:S02]  /*2460*/  IMAD.MOV.U32 R2, RZ, RZ, R4 ;  /* 0x000000ffff027224 */ /* 0x000fe400078e0004 */
[----:B------:R-:W-:-:S07]  /*2470*/  IMAD.MOV.U32 R3, RZ, RZ, R5 ;  /* 0x000000ffff037224 */ /* 0x000fce00078e0005 */
.L_x_14784:
[----:B------:R-:W-:Y:S05]  /*2480*/  BSYNC B2 ;  /* 0x0000000000027941 */ /* 0x000fea0003800000 */
.L_x_14783:
[----:B------:R-:W-:Y:S02]  /*2490*/  IMAD.MOV.U32 R4, RZ, RZ, R2 ;  /* 0x000000ffff047224 */ /* 0x000fe400078e0002 */
[----:B------:R-:W-:Y:S01]  /*24a0*/  IMAD.MOV.U32 R5, RZ, RZ, R3 ;  /* 0x000000ffff057224 */ /* 0x000fe200078e0003 */
[----:B------:R-:W-:Y:S06]  /*24b0*/  BRA `(.L_x_14785) ;  /* 0x0000001000e87947 */ /* 0x000fec0003800000 */
.L_x_14782:
[----:B------:R-:W0:Y:S01]  /*24c0*/  LDC.64 R4, c[0x0][0x428] ;  /* 0x00010a00ff047b82 */ /* 0x000e220000000a00 */
[----:B-1-3-5:R-:W-:Y:S01]  /*24d0*/  LOP3.LUT R9, R27, 0x7fffffff, RZ, 0xc0, !PT ;  /* 0x7fffffff1b097812 */ /* 0x02afe200078ec0ff */
[----:B------:R-:W-:Y:S01]  /*24e0*/  BSSY B1, `(.L_x_14786) ;  /* 0x00000f8000017945 */ /* 0x000fe20003800000 */
[----:B------:R-:W-:Y:S01]  /*24f0*/  IMAD.MOV.U32 R8, RZ, RZ, R26 ;  /* 0x000000ffff087224 */ /* 0x000fe200078e001a */
[----:B0-----:R-:W-:Y:S01]  /*2500*/  LOP3.LUT R7, R5, 0x7fffffff, RZ, 0xc0, !PT ;  /* 0x7fffffff05077812 */ /* 0x001fe200078ec0ff */
[----:B------:R-:W-:-:S03]  /*2510*/  IMAD.MOV.U32 R6, RZ, RZ, R4 ;  /* 0x000000ffff067224 */ /* 0x000fc600078e0004 */
[----:B------:R-:W-:-:S04]  /*2520*/  ISETP.GT.U32.AND P0, PT, R7, 0x7fefffff, PT ;  /* 0x7fefffff0700780c */ /* 0x000fc80003f04070 */
        /* <DEDUP_REMOVED lines=12> */
[----:B--2-4-:R-:W-:Y:S02]  /*25f0*/  SHF.R.U32.HI R0, RZ, 0x14, R7 ;  /* 0x00000014ff007819 */ /* 0x014fe40000011607 */
        /* <DEDUP_REMOVED lines=11> */
[----:B------:R-:W-:-:S02]  /*26b0*/  IMAD.IADD R8, R11, 0x1, -R0 ;  /* 0x000000010b087824 */ /* 0x000fc400078e0a00 */
[----:B------:R-:W-:-:S05]  /*26c0*/  IMAD.IADD R21, R4, 0x1, R11 ;  /* 0x0000000104157824 */ /* 0x000fca00078e020b */
[----:B------:R-:W-:-:S04]  /*26d0*/  IADD3 R4, R21, 0x2, -R0 ;  /* 0x0000000215047810 */ /* 0x000fc80007ffe800 */
[----:B------:R-:W-:Y:S02]  /*26e0*/  LOP3.LUT P0, R9, R4, 0x3, RZ, 0xc0, !PT ;  /* 0x0000000304097812 */ /* 0x000fe4000780c0ff */
[----:B------:R-:W-:-:S04]  /*26f0*/  LOP3.LUT R4, R7, 0xfffff, RZ, 0xc0, !PT ;  /* 0x000fffff07047812 */ /* 0x000fc800078ec0ff */
[----:B------:R-:W-:-:S07]  /*2700*/  LOP3.LUT R4, R4, 0x100000, RZ, 0xfc, !PT ;  /* 0x0010000004047812 */ /* 0x000fce00078efcff */
[----:B------:R-:W-:Y:S05]  /*2710*/  @!P0 BRA `(.L_x_14790) ;  /* 0x0000000000348947 */ /* 0x000fea0003800000 */
[----:B------:R-:W-:Y:S01]  /*2720*/  BSSY B3, `(.L_x_14790) ;  /* 0x000000c000037945 */ /* 0x000fe20003800000 */
.L_x_14791:
        /* <DEDUP_REMOVED lines=12> */
.L_x_14790:
[----:B------:R-:W-:Y:S05]  /*27f0*/  BSYNC B2 ;  /* 0x0000000000027941 */ /* 0x000fea0003800000 */
.L_x_14789:
        /* <DEDUP_REMOVED lines=12> */
.L_x_14797:
        /* <DEDUP_REMOVED lines=33> */
.L_x_14796:
[----:B------:R-:W-:Y:S02]  /*2ad0*/  IMAD.MOV.U32 R12, RZ, RZ, R10 ;  /* 0x000000ffff0c7224 */ /* 0x000fe400078e000a */
[----:B------:R-:W-:-:S07]  /*2ae0*/  IMAD.MOV.U32 R10, RZ, RZ, R11 ;  /* 0x000000ffff0a7224 */ /* 0x000fce00078e000b */
.L_x_14795:
[----:B------:R-:W-:Y:S05]  /*2af0*/  BSYNC B3 ;  /* 0x0000000000037941 */ /* 0x000fea0003800000 */
.L_x_14794:
[----:B------:R-:W-:-:S13]  /*2b00*/  ISETP.GE.U32.AND P0, PT, R14, 0xc, PT ;  /* 0x0000000c0e00780c */ /* 0x000fda0003f06070 */
[----:B------:R-:W-:Y:S05]  /*2b10*/  @!P0 BRA `(.L_x_14793) ;  /* 0x0000000400d88947 */ /* 0x000fea0003800000 */
[----:B------:R-:W-:Y:S01]  /*2b20*/  BSSY B3, `(.L_x_14798) ;  /* 0x0000074000037945 */ /* 0x000fe20003800000 */
.L_x_14799:
        /* <DEDUP_REMOVED lines=116> */
.L_x_14798:
[----:B------:R-:W-:-:S07]  /*3270*/  IMAD.MOV.U32 R12, RZ, RZ, R9 ;  /* 0x000000ffff0c7224 */ /* 0x000fce00078e0009 */
.L_x_14793:
[----:B------:R-:W-:Y:S05]  /*3280*/  BSYNC B2 ;  /* 0x0000000000027941 */ /* 0x000fea0003800000 */
.L_x_14792:
        /* <DEDUP_REMOVED lines=20> */
.L_x_14801:
[----:B------:R-:W-:Y:S05]  /*33d0*/  BSYNC B2 ;  /* 0x0000000000027941 */ /* 0x000fea0003800000 */
.L_x_14800:
[----:B------:R-:W-:Y:S01]  /*33e0*/  LOP3.LUT R23, R23, 0x80000000, R27, 0xb8, !PT ;  /* 0x8000000017177812 */ /* 0x000fe200078eb81b */
[----:B------:R-:W-:Y:S06]  /*33f0*/  BRA `(.L_x_14788) ;  /* 0x0000000000187947 */ /* 0x000fec0003800000 */
.L_x_14787:
[----:B------:R-:W-:-:S06]  /*3400*/  DSETP.GTU.AND P0, PT, R6, +INF , PT ;  /* 0x7ff000000600742a */ /* 0x000fcc0003f0c000 */
[----:B------:R-:W-:-:S14]  /*3410*/  DSETP.LE.AND P0, PT, R8, +INF , !P0 ;  /* 0x7ff000000800742a */ /* 0x000fdc0004703000 */
[----:B------:R-:W-:Y:S02]  /*3420*/  @P0 DSETP.NEU.AND P1, PT, R8, +INF , PT ;  /* 0x7ff000000800042a */ /* 0x000fe40003f2d000 */
[----:B------:R-:W-:-:S06]  /*3430*/  @!P0 DADD R22, R26, R2 ;  /* 0x000000001a168229 */ /* 0x000fcc0000000002 */
[----:B------:R-:W-:Y:S02]  /*3440*/  @P0 FSEL R22, R26, RZ, P1 ;  /* 0x000000ff1a160208 */ /* 0x000fe40000800000 */
[----:B------:R-:W-:-:S07]  /*3450*/  @P0 FSEL R23, R27, -QNAN , P1 ;  /* 0xfff800001b170808 */ /* 0x000fce0000800000 */
.L_x_14788:
[----:B------:R-:W-:Y:S05]  /*3460*/  BSYNC B1 ;  /* 0x0000000000017941 */ /* 0x000fea0003800000 */
.L_x_14786:
[----:B------:R-:W0:Y:S01]  /*3470*/  MUFU.RCP64H R7, R5 ;  /* 0x0000000500077308 */ /* 0x000e220000001800 */
[----:B------:R-:W-:Y:S01]  /*3480*/  IMAD.MOV.U32 R6, RZ, RZ, 0x1 ;  /* 0x00000001ff067424 */ /* 0x000fe200078e00ff */
[----:B------:R-:W-:Y:S05]  /*3490*/  BSSY B2, `(.L_x_14802) ;  /* 0x0000014000027945 */ /* 0x000fea0003800000 */
[----:B0-----:R-:W-:-:S08]  /*34a0*/  DFMA R8, R6, -R2, 1 ;  /* 0x3ff000000608742b */ /* 0x001fd00000000802 */
[----:B------:R-:W-:-:S08]  /*34b0*/  DFMA R8, R8, R8, R8 ;  /* 0x000000080808722b */ /* 0x000fd00000000008 */
[----:B------:R-:W-:Y:S02]  /*34c0*/  DFMA R6, R6, R8, R6 ;  /* 0x000000080606722b */ /* 0x000fe40000000006 */
[----:B------:R-:W-:-:S06]  /*34d0*/  DADD R8, -R22, R26 ;  /* 0x0000000016087229 */ /* 0x000fcc000000011a */
[----:B------:R-:W-:-:S04]  /*34e0*/  DFMA R10, R6, -R2, 1 ;  /* 0x3ff00000060a742b */ /* 0x000fc80000000802 */
[----:B------:R-:W-:-:S04]  /*34f0*/  FSETP.GEU.AND P1, PT, |R9|, 6.5827683646048100446e-37, PT ;  /* 0x036000000900780b */ /* 0x000fc80003f2e200 */
        /* <DEDUP_REMOVED lines=8> */
[----:B--2-4-:R-:W-:Y:S01]  /*3580*/  MOV R0, 0x35b0 ;  /* 0x000035b000007802 */ /* 0x014fe20000000f00 */
[----:B------:R-:W-:-:S07]  /*3590*/  IMAD.MOV.U32 R11, RZ, RZ, R9 ;  /* 0x000000ffff0b7224 */ /* 0x000fce00078e0009 */
[----:B------:R-:W-:Y:S05]  /*35a0*/  CALL.REL.NOINC `($__internal_7_$__cuda_sm20_div_rn_f64_full) ;  /* 0x000000ec00d47944 */ /* 0x000fea0003c00000 */
[----:B------:R-:W-:Y:S02]  /*35b0*/  IMAD.MOV.U32 R2, RZ, RZ, R4 ;  /* 0x000000ffff027224 */ /* 0x000fe400078e0004 */
[----:B------:R-:W-:-:S07]  /*35c0*/  IMAD.MOV.U32 R3, RZ, RZ, R5 ;  /* 0x000000ffff037224 */ /* 0x000fce00078e0005 */
.L_x_14803:
[----:B------:R-:W-:Y:S05]  /*35d0*/  BSYNC B2 ;  /* 0x0000000000027941 */ /* 0x000fea0003800000 */
.L_x_14802:
[----:B------:R-:W0:Y:S01]  /*35e0*/  LDC.64 R6, c[0x0][0x428] ;  /* 0x00010a00ff067b82 */ /* 0x000e220000000a00 */
[----:B------:R-:W-:Y:S02]  /*35f0*/  DSETP.GEU.AND P0, PT, R22, RZ, PT ;  /* 0x000000ff1600722a */ /* 0x000fe40003f0e000 */
[----:B------:R-:W-:-:S04]  /*3600*/  DADD R4, R2, -1 ;  /* 0xbff0000002047429 */ /* 0x000fc80000000000 */
[----:B0-----:R-:W-:-:S06]  /*3610*/  DSETP.LT.XOR P0, PT, R6, RZ, !P0 ;  /* 0x000000ff0600722a */ /* 0x001fcc0004701800 */
[----:B------:R-:W-:-:S06]  /*3620*/  DSETP.NEU.AND P0, PT, R22, RZ, P0 ;  /* 0x000000ff1600722a */ /* 0x000fcc000070d000 */
[----:B------:R-:W-:Y:S02]  /*3630*/  FSEL R8, R4, R2, P0 ;  /* 0x0000000204087208 */ /* 0x000fe40000000000 */
[----:B------:R-:W-:-:S06]  /*3640*/  FSEL R9, R5, R3, P0 ;  /* 0x0000000305097208 */ /* 0x000fcc0000000000 */
[----:B------:R-:W-:-:S14]  /*3650*/  DSETP.NEU.AND P0, PT, R8, RZ, PT ;  /* 0x000000ff0800722a */ /* 0x000fdc0003f0d000 */
[----:B------:R-:W-:Y:S05]  /*3660*/  @P0 BRA `(.L_x_14804) ;  /* 0x0000000000640947 */ /* 0x000fea0003800000 */
[----:B------:R-:W-:Y:S01]  /*3670*/  ULDC UR4, c[0x0][0x42c] ;  /* 0x00010b0000047ab9 */ /* 0x000fe20000000800 */
[----:B------:R-:W-:Y:S01]  /*3680*/  IMAD.MOV.U32 R2, RZ, RZ, 0x1 ;  /* 0x00000001ff027424 */ /* 0x000fe200078e00ff */
[----:B------:R-:W0:Y:S01]  /*3690*/  MUFU.RCP64H R3, UR4 ;  /* 0x0000000400037d08 */ /* 0x000e220008001800 */
[----:B------:R-:W-:Y:S01]  /*36a0*/  FSETP.GEU.AND P1, PT, |R27|, 6.5827683646048100446e-37, PT ;  /* 0x036000001b00780b */ /* 0x000fe20003f2e200 */
        /* <DEDUP_REMOVED lines=16> */
[----:B------:R-:W-:-:S07]  /*37b0*/  IMAD.MOV.U32 R3, RZ, RZ, R5 ;  /* 0x000000ffff037224 */ /* 0x000fce00078e0005 */
.L_x_14806:
[----:B------:R-:W-:Y:S05]  /*37c0*/  BSYNC B2 ;  /* 0x0000000000027941 */ /* 0x000fea0003800000 */
.L_x_14805:
[----:B------:R-:W-:Y:S01]  /*37d0*/  LOP3.LUT R5, RZ, 0x80000000, R3, 0xb8, !PT ;  /* 0x80000000ff057812 */ /* 0x000fe200078eb803 */
[----:B------:R-:W-:Y:S01]  /*37e0*/  IMAD.MOV.U32 R4, RZ, RZ, RZ ;  /* 0x000000ffff047224 */ /* 0x000fe200078e00ff */
[----:B------:R-:W-:Y:S06]  /*37f0*/  BRA `(.L_x_14785) ;  /* 0x0000000000187947 */ /* 0x000fec0003800000 */
.L_x_14804:
[----:B------:R-:W0:Y:S02]  /*3800*/  FRND.F64.FLOOR R2, R8 ;  /* 0x0000000800027313 */ /* 0x000e240000305800 */
[----:B0-----:R-:W-:Y:S02]  /*3810*/  DADD R4, R8, -R2 ;  /* 0x0000000008047229 */ /* 0x001fe40000000802 */
[----:B------:R-:W-:-:S06]  /*3820*/  DADD R6, R2, 1 ;  /* 0x3ff0000002067429 */ /* 0x000fcc0000000000 */
[----:B------:R-:W-:-:S06]  /*3830*/  DSETP.GT.AND P0, PT, R4, 0.5, PT ;  /* 0x3fe000000400742a */ /* 0x000fcc0003f04000 */
[----:B------:R-:W-:Y:S02]  /*3840*/  FSEL R4, R6, R2, P0 ;  /* 0x0000000206047208 */ /* 0x000fe40000000000 */
[----:B------:R-:W-:-:S07]  /*3850*/  FSEL R5, R7, R3, P0 ;  /* 0x0000000307057208 */ /* 0x000fce0000000000 */
.L_x_14785:
[----:B------:R-:W-:Y:S05]  /*3860*/  BSYNC B0 ;  /* 0x0000000000007941 */ /* 0x000fea0003800000 */
.L_x_14781:
[----:B------:R-:W2:Y:S02]  /*3870*/  LDC.U8 R2, c[0x0][0x430] ;  /* 0x00010c00ff027b82 */ /* 0x000ea40000000000 */
        /* <DEDUP_REMOVED lines=14> */
.L_x_14810:
[----:B------:R-:W0:Y:S02]  /*3960*/  F2I.S64.F64.TRUNC R4, R4 ;  /* 0x0000000400047311 */ /* 0x000e24000030d900 */
[----:B0-----:R-:W-:-:S05]  /*3970*/  IMAD.MOV.U32 R3, RZ, RZ, R4 ;  /* 0x000000ffff037224 */ /* 0x001fca00078e0004 */
[----:B------:R3:W-:Y:S01]  /*3980*/  STG.E.U8 desc[UR36][R18.64], R3 ;  /* 0x0000000312007986 */ /* 0x0007e2000c101124 */
[----:B------:R-:W-:Y:S05]  /*3990*/  BRA `(.L_x_14812) ;  /* 0x0000000c00f87947 */ /* 0x000fea0003800000 */
.L_x_14809:
        /* <DEDUP_REMOVED lines=9> */
.L_x_14814:
[----:B------:R-:W0:Y:S02]  /*3a30*/  F2I.F64.TRUNC R5, R4 ;  /* 0x0000000400057311 */ /* 0x000e24000030d100 */
[----:B0-----:R1:W-:Y:S01]  /*3a40*/  STG.E desc[UR36][R18.64], R5 ;  /* 0x0000000512007986 */ /* 0x0013e2000c101924 */
[----:B------:R-:W-:Y:S05]  /*3a50*/  BRA `(.L_x_14812) ;  /* 0x0000000c00c87947 */ /* 0x000fea0003800000 */
.L_x_14813:
[----:B------:R-:W0:Y:S02]  /*3a60*/  F2I.F64.TRUNC R5, R4 ;  /* 0x0000000400057311 */ /* 0x000e24000030d100 */
[----:B0-----:R2:W-:Y:S01]  /*3a70*/  STG.E.U16 desc[UR36][R18.64], R5 ;  /* 0x0000000512007986 */ /* 0x0015e2000c101524 */
[----:B------:R-:W-:Y:S05]  /*3a80*/  BRA `(.L_x_14812) ;  /* 0x0000000c00bc7947 */ /* 0x000fea0003800000 */
.L_x_14808:
        /* <DEDUP_REMOVED lines=13> */
.L_x_14816:
        /* <DEDUP_REMOVED lines=8> */
.L_x_14815:
        /* <DEDUP_REMOVED lines=14> */
.L_x_14818:
        /* <DEDUP_REMOVED lines=9> */
.L_x_14817:
[----:B------:R0:W-:Y:S01]  /*3d50*/  STG.E.64 desc[UR36][R18.64], R4 ;  /* 0x0000000412007986 */ /* 0x0001e2000c101b24 */
[----:B------:R-:W-:Y:S05]  /*3d60*/  BRA `(.L_x_14812) ;  /* 0x0000000c00047947 */ /* 0x000fea0003800000 */
.L_x_14807:
        /* <DEDUP_REMOVED lines=12> */
.L_x_14821:
[----:B------:R-:W-:-:S05]  /*3e30*/  CS2R R6, SRZ ;  /* 0x0000000000067805 */ /* 0x000fca000001ff00 */
[----:B------:R0:W-:Y:S01]  /*3e40*/  STG.E.128 desc[UR36][R18.64], R4 ;  /* 0x0000000412007986 */ /* 0x0001e2000c101d24 */
[----:B------:R-:W-:Y:S05]  /*3e50*/  BRA `(.L_x_14812) ;  /* 0x0000000800c87947 */ /* 0x000fea0003800000 */
.L_x_14820:
        /* <DEDUP_REMOVED lines=25> */
.L_x_14825:
[----:B------:R-:W-:Y:S05]  /*3ff0*/  BSYNC B0 ;  /* 0x0000000000007941 */ /* 0x000fea0003800000 */
.L_x_14824:
[----:B------:R-:W-:-:S05]  /*4000*/  LOP3.LUT R3, R0, R3, RZ, 0xfc, !PT ;  /* 0x0000000300037212 */ /* 0x000fca00078efcff */
[----:B------:R0:W-:Y:S01]  /*4010*/  STG.E.U8 desc[UR36][R18.64], R3 ;  /* 0x0000000312007986 */ /* 0x0001e2000c101124 */
[----:B------:R-:W-:Y:S05]  /*4020*/  BRA `(.L_x_14812) ;  /* 0x0000000800547947 */ /* 0x000fea0003800000 */
.L_x_14823:
        /* <DEDUP_REMOVED lines=17> */
.L_x_14827:
[----:B------:R-:W-:Y:S01]  /*4140*/  IMAD.MOV.U32 R0, RZ, RZ, 0x7f ;  /* 0x0000007fff007424 */ /* 0x000fe200078e00ff */
[----:B------:R-:W-:-:S04]  /*4150*/  ISETP.GT.U32.AND P0, PT, R2, 0x7f800000, PT ;  /* 0x7f8000000200780c */ /* 0x000fc80003f04070 */
[----:B------:R-:W-:-:S09]  /*4160*/  SEL R0, R0, 0x7c, P0 ;  /* 0x0000007c00007807 */ /* 0x000fd20000000000 */
.L_x_14828:
[----:B------:R-:W-:Y:S05]  /*4170*/  BSYNC B0 ;  /* 0x0000000000007941 */ /* 0x000fea0003800000 */
.L_x_14826:
[----:B------:R-:W-:-:S04]  /*4180*/  LOP3.LUT R2, R3, 0x80000000, RZ, 0xc0, !PT ;  /* 0x8000000003027812 */ /* 0x000fc800078ec0ff */
[----:B------:R-:W-:-:S04]  /*4190*/  SHF.R.U32.HI R3, RZ, 0x18, R2 ;  /* 0x00000018ff037819 */ /* 0x000fc80000011602 */
[----:B------:R-:W-:-:S05]  /*41a0*/  LOP3.LUT R3, R0, R3, RZ, 0xfc, !PT ;  /* 0x0000000300037212 */ /* 0x000fca00078efcff */
[----:B------:R0:W-:Y:S01]  /*41b0*/  STG.E.U8 desc[UR36][R18.64], R3 ;  /* 0x0000000312007986 */ /* 0x0001e2000c101124 */
[----:B------:R-:W-:Y:S05]  /*41c0*/  BRA `(.L_x_14812) ;  /* 0x0000000400ec7947 */ /* 0x000fea0003800000 */
.L_x_14822:
        /* <DEDUP_REMOVED lines=8> */
.L_x_14819:
        /* <DEDUP_REMOVED lines=11> */
.L_x_14831:
        /* <DEDUP_REMOVED lines=21> */
.L_x_14834:
[----:B------:R-:W-:-:S04]  /*4450*/  LOP3.LUT R2, R3, 0x80000000, RZ, 0xc0, !PT ;  /* 0x8000000003027812 */ /* 0x000fc800078ec0ff */
[----:B------:R-:W-:-:S04]  /*4460*/  SHF.R.U32.HI R3, RZ, 0x18, R2 ;  /* 0x00000018ff037819 */ /* 0x000fc80000011602 */
[----:B------:R-:W-:-:S04]  /*4470*/  LOP3.LUT R0, R0, R3, RZ, 0xfc, !PT ;  /* 0x0000000300007212 */ /* 0x000fc800078efcff */
[----:B------:R-:W-:-:S07]  /*4480*/  PRMT R9, R0, 0x7610, R9 ;  /* 0x0000761000097816 */ /* 0x000fce0000000009 */
.L_x_14833:
[----:B------:R-:W-:Y:S05]  /*4490*/  BSYNC B0 ;  /* 0x0000000000007941 */ /* 0x000fea0003800000 */
.L_x_14832:
[----:B------:R0:W-:Y:S01]  /*44a0*/  STG.E.U8 desc[UR36][R18.64], R9 ;  /* 0x0000000912007986 */ /* 0x0001e2000c101124 */
[----:B------:R-:W-:Y:S05]  /*44b0*/  BRA `(.L_x_14812) ;  /* 0x0000000400307947 */ /* 0x000fea0003800000 */
.L_x_14830:
        /* <DEDUP_REMOVED lines=21> */
.L_x_14837:
[----:B------:R-:W-:-:S04]  /*4610*/  LOP3.LUT R2, R3, 0x80000000, RZ, 0xc0, !PT ;  /* 0x8000000003027812 */ /* 0x000fc800078ec0ff */
[----:B------:R-:W-:-:S04]  /*4620*/  SHF.R.U32.HI R3, RZ, 0x18, R2 ;  /* 0x00000018ff037819 */ /* 0x000fc80000011602 */
[----:B------:R-:W-:-:S04]  /*4630*/  LOP3.LUT R0, R0, R3, RZ, 0xfc, !PT ;  /* 0x0000000300007212 */ /* 0x000fc800078efcff */
[----:B------:R-:W-:-:S07]  /*4640*/  PRMT R9, R0, 0x7610, R9 ;  /* 0x0000761000097816 */ /* 0x000fce0000000009 */
.L_x_14836:
[----:B------:R-:W-:Y:S05]  /*4650*/  BSYNC B0 ;  /* 0x0000000000007941 */ /* 0x000fea0003800000 */
.L_x_14835:
[----:B------:R0:W-:Y:S01]  /*4660*/  STG.E.U8 desc[UR36][R18.64], R9 ;  /* 0x0000000912007986 */ /* 0x0001e2000c101124 */
[----:B------:R-:W-:Y:S05]  /*4670*/  BRA `(.L_x_14812) ;  /* 0x0000000000c07947 */ /* 0x000fea0003800000 */
.L_x_14829:
        /* <DEDUP_REMOVED lines=26> */
.L_x_14811:
        /* <DEDUP_REMOVED lines=16> */
.L_x_14840:
[----:B------:R-:W-:Y:S05]  /*4920*/  BRA `(.L_x_14812) ;  /* 0x0000000000147947 */ /* 0x000fea0003800000 */
.L_x_14839:
[----:B------:R-:W0:Y:S02]  /*4930*/  F2I.U64.F64.TRUNC R4, R4 ;  /* 0x0000000400047311 */ /* 0x000e24000030d800 */
[----:B0-----:R0:W-:Y:S01]  /*4940*/  STG.E.64 desc[UR36][R18.64], R4 ;  /* 0x0000000412007986 */ /* 0x0011e2000c101b24 */
[----:B------:R-:W-:Y:S05]  /*4950*/  BRA `(.L_x_14812) ;  /* 0x0000000000087947 */ /* 0x000fea0003800000 */
.L_x_14838:
[----:B------:R-:W0:Y:S02]  /*4960*/  F2I.U32.F64.TRUNC R5, R4 ;  /* 0x0000000400057311 */ /* 0x000e24000030d000 */
[----:B0-----:R0:W-:Y:S02]  /*4970*/  STG.E desc[UR36][R18.64], R5 ;  /* 0x0000000512007986 */ /* 0x0011e4000c101924 */
.L_x_14812:
[----:B0-----:R-:W0:Y:S01]  /*4980*/  S2R R0, SR_TID.X ;  /* 0x0000000000007919 */ /* 0x001e220000002100 */
[----:B---3--:R-:W0:Y:S02]  /*4990*/  S2R R3, SR_CTAID.X ;  /* 0x0000000000037919 */ /* 0x008e240000002500 */
[----:B0-----:R-:W-:-:S04]  /*49a0*/  IMAD R0, R3, 0x200, R0 ;  /* 0x0000020003007824 */ /* 0x001fc800078e0200 */
[----:B-12-4-:R-:W-:-:S07]  /*49b0*/  VIADD R19, R0, 0x80 ;  /* 0x0000008000137836 */ /* 0x016fce0000000000 */
.L_x_14746:
[----:B------:R-:W-:Y:S05]  /*49c0*/  BSYNC B6 ;  /* 0x0000000000067941 */ /* 0x000fea0003800000 */
.L_x_14745:
[----:B------:R-:W-:Y:S01]  /*49d0*/  ULDC UR4, c[0x0][0x210] ;  /* 0x0000840000047ab9 */ /* 0x000fe20000000800 */
[----:B------:R-:W-:Y:S01]  /*49e0*/  BSSY B6, `(.L_x_14841) ;  /* 0x000048f000067945 */ /* 0x000fe20003800000 */
[----:B------:R-:W-:-:S13]  /*49f0*/  ISETP.GE.AND P0, PT, R19, UR4, PT ;  /* 0x0000000413007c0c */ /* 0x000fda000bf06270 */
[----:B------:R-:W-:Y:S05]  /*4a00*/  @P0 BRA `(.L_x_14842) ;  /* 0x0000004800300947 */ /* 0x000fea0003800000 */
        /* <DEDUP_REMOVED lines=303> */
.L_x_14843:
        /* <DEDUP_REMOVED lines=21> */
.L_x_14847:
[----:B------:R-:W2:Y:S02]  /*5e50*/  LDG.E.U8 R2, desc[UR36][R2.64] ;  /* 0x0000002402027981 */ /* 0x000ea4000c1e1100 */
[----:B--2---:R0:W1:Y:S01]  /*5e60*/  I2F.F64.U16 R26, R2 ;  /* 0x00000002001a7312 */ /* 0x0040620000101800 */
[----:B------:R-:W-:Y:S05]  /*5e70*/  BRA `(.L_x_14849) ;  /* 0x0000000c00707947 */ /* 0x000fea0003800000 */
.L_x_14846:
        /* <DEDUP_REMOVED lines=9> */
.L_x_14851:
[----:B------:R-:W2:Y:S02]  /*5f10*/  LDG.E R2, desc[UR36][R2.64] ;  /* 0x0000002402027981 */ /* 0x000ea4000c1e1900 */
[----:B--2---:R0:W1:Y:S01]  /*5f20*/  I2F.F64 R26, R2 ;  /* 0x00000002001a7312 */ /* 0x0040620000201c00 */
[----:B------:R-:W-:Y:S05]  /*5f30*/  BRA `(.L_x_14849) ;  /* 0x0000000c00407947 */ /* 0x000fea0003800000 */
.L_x_14850:
[----:B------:R-:W2:Y:S02]  /*5f40*/  LDG.E.U16 R2, desc[UR36][R2.64] ;  /* 0x0000002402027981 */ /* 0x000ea4000c1e1500 */
[----:B--2---:R0:W1:Y:S01]  /*5f50*/  I2F.F64.S16 R26, R2 ;  /* 0x00000002001a7312 */ /* 0x0040620000101c00 */
[----:B------:R-:W-:Y:S05]  /*5f60*/  BRA `(.L_x_14849) ;  /* 0x0000000c00347947 */ /* 0x000fea0003800000 */
.L_x_14845:
        /* <DEDUP_REMOVED lines=10> */
.L_x_14853:
[----:B------:R-:W2:Y:S02]  /*6010*/  LDG.E.U16 R0, desc[UR36][R2.64] ;  /* 0x0000002402007981 */ /* 0x000ea4000c1e1500 */
[----:B--2---:R-:W-:-:S05]  /*6020*/  HADD2.F32 R0, -RZ, R0.H0_H0 ;  /* 0x20000000ff007230 */ /* 0x004fca0000004100 */
[----:B------:R-:W-:-:S04]  /*6030*/  FMUL.FTZ R0, R0, 1 ;  /* 0x3f80000000007820 */ /* 0x000fc80000410000 */
[----:B------:R0:W1:Y:S01]  /*6040*/  F2F.F64.F32 R26, R0 ;  /* 0x00000000001a7310 */ /* 0x0000620000201800 */
[----:B------:R-:W-:Y:S05]  /*6050*/  BRA `(.L_x_14849) ;  /* 0x0000000800f87947 */ /* 0x000fea0003800000 */
.L_x_14852:
        /* <DEDUP_REMOVED lines=10> */
.L_x_14855:
[----:B------:R-:W2:Y:S02]  /*6100*/  LDG.E.U16 R2, desc[UR36][R2.64] ;  /* 0x0000002402027981 */ /* 0x000ea4000c1e1500 */
[----:B--2---:R-:W-:-:S05]  /*6110*/  HADD2.F32 R0, -RZ, R2.H0_H0 ;  /* 0x20000002ff007230 */ /* 0x004fca0000004100 */
[----:B------:R-:W-:-:S04]  /*6120*/  FMUL.FTZ R0, R0, 1 ;  /* 0x3f80000000007820 */ /* 0x000fc80000410000 */
[----:B------:R0:W1:Y:S01]  /*6130*/  F2F.F64.F32 R26, R0 ;  /* 0x00000000001a7310 */ /* 0x0000620000201800 */
[----:B------:R-:W-:Y:S05]  /*6140*/  BRA `(.L_x_14849) ;  /* 0x0000000800bc7947 */ /* 0x000fea0003800000 */
.L_x_14854:
[----:B------:R0:W5:Y:S01]  /*6150*/  LDG.E.64 R26, desc[UR36][R2.64] ;  /* 0x00000024021a7981 */ /* 0x000162000c1e1b00 */
[----:B------:R-:W-:Y:S05]  /*6160*/  BRA `(.L_x_14849) ;  /* 0x0000000800b47947 */ /* 0x000fea0003800000 */
.L_x_14844:
        /* <DEDUP_REMOVED lines=13> */
.L_x_14858:
[----:B------:R0:W5:Y:S01]  /*6240*/  LDG.E.64 R26, desc[UR36][R2.64] ;  /* 0x00000024021a7981 */ /* 0x000162000c1e1b00 */
[----:B------:R-:W-:Y:S05]  /*6250*/  BRA `(.L_x_14849) ;  /* 0x0000000800787947 */ /* 0x000fea0003800000 */
.L_x_14857:
        /* <DEDUP_REMOVED lines=28> */
.L_x_14860:
        /* <DEDUP_REMOVED lines=13> */
[----:B------:R4:W0:Y:S01]  /*64f0*/  F2F.F64.F32 R26, R4 ;  /* 0x00000004001a7310 */ /* 0x0008220000201800 */
[----:B------:R-:W-:Y:S05]  /*6500*/  BRA `(.L_x_14849) ;  /* 0x0000000400cc7947 */ /* 0x000fea0003800000 */
.L_x_14859:
[----:B------:R-:W2:Y:S02]  /*6510*/  LDG.E.U16 R0, desc[UR36][R2.64] ;  /* 0x0000002402007981 */ /* 0x000ea4000c1e1500 */
[----:B--2---:R-:W-:-:S04]  /*6520*/  IMAD.U32 R0, R0, 0x10000, RZ ;  /* 0x0001000000007824 */ /* 0x004fc800078e00ff */
[----:B------:R-:W-:-:S04]  /*6530*/  FMUL.FTZ R0, R0, 1 ;  /* 0x3f80000000007820 */ /* 0x000fc80000410000 */
[----:B------:R0:W1:Y:S01]  /*6540*/  F2F.F64.F32 R26, R0 ;  /* 0x00000000001a7310 */ /* 0x0000620000201800 */
[----:B------:R-:W-:Y:S05]  /*6550*/  BRA `(.L_x_14849) ;  /* 0x0000000400b87947 */ /* 0x000fea0003800000 */
.L_x_14856:
        /* <DEDUP_REMOVED lines=11> */
.L_x_14863:
        /* <DEDUP_REMOVED lines=21> */
.L_x_14867:
[----:B------:R-:W-:Y:S05]  /*6760*/  BSYNC B1 ;  /* 0x0000000000017941 */ /* 0x000fea0003800000 */
.L_x_14866:
[----:B------:R-:W-:Y:S01]  /*6770*/  LEA R3, R0, 0x3b800000, 0x17 ;  /* 0x3b80000000037811 */ /* 0x000fe200078eb8ff */
[----:B------:R-:W-:-:S05]  /*6780*/  IMAD.SHL.U32 R0, R2, 0x100000, RZ ;  /* 0x0010000002007824 */ /* 0x000fca00078e00ff */
[----:B------:R-:W-:-:S07]  /*6790*/  LOP3.LUT R0, R3, R0, R4, 0xfe, !PT ;  /* 0x0000000003007212 */ /* 0x000fce00078efe04 */
.L_x_14865:
[----:B------:R-:W-:Y:S05]  /*67a0*/  BSYNC B0 ;  /* 0x0000000000007941 */ /* 0x000fea0003800000 */
.L_x_14864:
[----:B------:R-:W-:-:S04]  /*67b0*/  FMUL.FTZ R0, R0, 1 ;  /* 0x3f80000000007820 */ /* 0x000fc80000410000 */
[----:B------:R0:W1:Y:S01]  /*67c0*/  F2F.F64.F32 R26, R0 ;  /* 0x00000000001a7310 */ /* 0x0000620000201800 */
[----:B------:R-:W-:Y:S05]  /*67d0*/  BRA `(.L_x_14849) ;  /* 0x0000000400187947 */ /* 0x000fea0003800000 */
.L_x_14862:
        /* <DEDUP_REMOVED lines=21> */
.L_x_14871:
[----:B------:R-:W-:Y:S05]  /*6930*/  BSYNC B1 ;  /* 0x0000000000017941 */ /* 0x000fea0003800000 */
.L_x_14870:
[----:B------:R-:W-:Y:S01]  /*6940*/  LEA R3, R0, 0x37800000, 0x17 ;  /* 0x3780000000037811 */ /* 0x000fe200078eb8ff */
[----:B------:R-:W-:-:S05]  /*6950*/  IMAD.SHL.U32 R0, R2, 0x200000, RZ ;  /* 0x0020000002007824 */ /* 0x000fca00078e00ff */
[----:B------:R-:W-:-:S07]  /*6960*/  LOP3.LUT R0, R3, R0, R4, 0xfe, !PT ;  /* 0x0000000003007212 */ /* 0x000fce00078efe04 */
.L_x_14869:
[----:B------:R-:W-:Y:S05]  /*6970*/  BSYNC B0 ;  /* 0x0000000000007941 */ /* 0x000fea0003800000 */
.L_x_14868:
[----:B------:R-:W-:-:S04]  /*6980*/  FMUL.FTZ R0, R0, 1 ;  /* 0x3f80000000007820 */ /* 0x000fc80000410000 */
[----:B------:R0:W1:Y:S01]  /*6990*/  F2F.F64.F32 R26, R0 ;  /* 0x00000000001a7310 */ /* 0x0000620000201800 */
[----:B------:R-:W-:Y:S05]  /*69a0*/  BRA `(.L_x_14849) ;  /* 0x0000000000a47947 */ /* 0x000fea0003800000 */
.L_x_14861:
        /* <DEDUP_REMOVED lines=14> */
.L_x_14875:
[----:B------:R-:W-:Y:S05]  /*6a90*/  BSYNC B0 ;  /* 0x0000000000007941 */ /* 0x000fea0003800000 */
.L_x_14874:
[----:B------:R-:W-:-:S04]  /*6aa0*/  FMUL.FTZ R0, R0, 1 ;  /* 0x3f80000000007820 */ /* 0x000fc80000410000 */
[----:B------:R0:W1:Y:S01]  /*6ab0*/  F2F.F64.F32 R26, R0 ;  /* 0x00000000001a7310 */ /* 0x0000620000201800 */
[----:B------:R-:W-:Y:S05]  /*6ac0*/  BRA `(.L_x_14849) ;  /* 0x00000000005c7947 */ /* 0x000fea0003800000 */
.L_x_14848:
        /* <DEDUP_REMOVED lines=16> */
.L_x_14876:
[----:B------:R-:W-:Y:S01]  /*6bd0*/  CS2R R26, SRZ ;  /* 0x00000000001a7805 */ /* 0x000fe2000001ff00 */
[----:B------:R-:W-:Y:S06]  /*6be0*/  BRA `(.L_x_14849) ;  /* 0x0000000000147947 */ /* 0x000fec0003800000 */
.L_x_14873:
[----:B------:R-:W2:Y:S02]  /*6bf0*/  LDG.E.64 R26, desc[UR36][R2.64] ;  /* 0x00000024021a7981 */ /* 0x000ea4000c1e1b00 */
[----:B--2---:R-:W0:Y:S01]  /*6c00*/  I2F.F64.U64 R26, R26 ;  /* 0x0000001a001a7312 */ /* 0x004e220000301800 */
[----:B------:R-:W-:Y:S05]  /*6c10*/  BRA `(.L_x_14849) ;  /* 0x0000000000087947 */ /* 0x000fea0003800000 */
.L_x_14872:
[----:B------:R-:W2:Y:S02]  /*6c20*/  LDG.E R2, desc[UR36][R2.64] ;  /* 0x0000002402027981 */ /* 0x000ea4000c1e1900 */
[----:B--2---:R0:W1:Y:S02]  /*6c30*/  I2F.F64.U32 R26, R2 ;  /* 0x00000002001a7312 */ /* 0x0040640000201800 */
.L_x_14849:
[----:B0-----:R-:W0:Y:S01]  /*6c40*/  LDC.64 R2, c[0x0][0x428] ;  /* 0x00010a00ff027b82 */ /* 0x001e220000000a00 */
[----:B------:R-:W-:Y:S01]  /*6c50*/  BSSY B0, `(.L_x_14877) ;  /* 0x0000155000007945 */ /* 0x000fe20003800000 */
[----:B0-----:R-:W-:-:S14]  /*6c60*/  DSETP.NEU.AND P0, PT, R2, RZ, PT ;  /* 0x000000ff0200722a */ /* 0x001fdc0003f0d000 */
[----:B------:R-:W-:Y:S05]  /*6c70*/  @P0 BRA `(.L_x_14878) ;  /* 0x0000000000680947 */ /* 0x000fea0003800000 */
[----:B------:R-:W-:Y:S01]  /*6c80*/  ULDC UR4, c[0x0][0x42c] ;  /* 0x00010b0000047ab9 */ /* 0x000fe20000000800 */
[----:B----4-:R-:W-:Y:S01]  /*6c90*/  IMAD.MOV.U32 R4, RZ, RZ, 0x1 ;  /* 0x00000001ff047424 */ /* 0x010fe200078e00ff */
[----:B--2---:R-:W0:Y:S01]  /*6ca0*/  MUFU.RCP64H R5, UR4 ;  /* 0x0000000400057d08 */ /* 0x004e220008001800 */
        /* <DEDUP_REMOVED lines=10> */
[----:B------:R-:W-:-:S05]  /*6d50*/  FFMA R0, RZ, UR4, R3 ;  /* 0x00000004ff007c23 */ /* 0x000fca0008000003 */
        /* <DEDUP_REMOVED lines=8> */
.L_x_14880:
[----:B------:R-:W-:Y:S05]  /*6de0*/  BSYNC B2 ;  /* 0x0000000000027941 */ /* 0x000fea0003800000 */
.L_x_14879:
[----:B------:R-:W-:Y:S02]  /*6df0*/  IMAD.MOV.U32 R4, RZ, RZ, R2 ;  /* 0x000000ffff047224 */ /* 0x000fe400078e0002 */
[----:B------:R-:W-:Y:S01]  /*6e00*/  IMAD.MOV.U32 R5, RZ, RZ, R3 ;  /* 0x000000ffff057224 */ /* 0x000fe200078e0003 */
[----:B------:R-:W-:Y:S06]  /*6e10*/  BRA `(.L_x_14881) ;  /* 0x0000001000e07947 */ /* 0x000fec0003800000 */
.L_x_14878:
[----:B--2-4-:R-:W0:Y:S01]  /*6e20*/  LDC.64 R4, c[0x0][0x428] ;  /* 0x00010a00ff047b82 */ /* 0x014e220000000a00 */
        /* <DEDUP_REMOVED lines=38> */
.L_x_14888:
        /* <DEDUP_REMOVED lines=12> */
.L_x_14887:
[----:B------:R-:W-:-:S07]  /*7150*/  IMAD.MOV.U32 R0, RZ, RZ, R11 ;  /* 0x000000ffff007224 */ /* 0x000fce00078e000b */
.L_x_14886:
[----:B------:R-:W-:Y:S05]  /*7160*/  BSYNC B2 ;  /* 0x0000000000027941 */ /* 0x000fea0003800000 */
.L_x_14885:
        /* <DEDUP_REMOVED lines=12> */
.L_x_14893:
        /* <DEDUP_REMOVED lines=33> */
.L_x_14892:
[----:B------:R-:W-:Y:S05]  /*7440*/  BSYNC B3 ;  /* 0x0000000000037941 */ /* 0x000fea0003800000 */
.L_x_14891:
[----:B------:R-:W-:-:S13]  /*7450*/  ISETP.GE.U32.AND P0, PT, R12, 0xc, PT ;  /* 0x0000000c0c00780c */ /* 0x000fda0003f06070 */
[----:B------:R-:W-:Y:S05]  /*7460*/  @!P0 BRA `(.L_x_14890) ;  /* 0x0000000400d48947 */ /* 0x000fea0003800000 */
[----:B------:R-:W-:Y:S01]  /*7470*/  BSSY B3, `(.L_x_14890) ;  /* 0x0000074000037945 */ /* 0x000fe20003800000 */
.L_x_14894:
        /* <DEDUP_REMOVED lines=116> */
.L_x_14890:
[----:B------:R-:W-:Y:S05]  /*7bc0*/  BSYNC B2 ;  /* 0x0000000000027941 */ /* 0x000fea0003800000 */
.L_x_14889:
        /* <DEDUP_REMOVED lines=20> */
.L_x_14896:
[----:B------:R-:W-:Y:S05]  /*7d10*/  BSYNC B2 ;  /* 0x0000000000027941 */ /* 0x000fea0003800000 */
.L_x_14895:
[----:B------:R-:W-:Y:S01]  /*7d20*/  LOP3.LUT R29, R29, 0x80000000, R27, 0xb8, !PT ;  /* 0x800000001d1d7812 */ /* 0x000fe200078eb81b */
[----:B------:R-:W-:Y:S06]  /*7d30*/  BRA `(.L_x_14884) ;  /* 0x0000000000187947 */ /* 0x000fec0003800000 */
.L_x_14883:
[----:B------:R-:W-:-:S06]  /*7d40*/  DSETP.GTU.AND P0, PT, R6, +INF , PT ;  /* 0x7ff000000600742a */ /* 0x000fcc0003f0c000 */
[----:B------:R-:W-:-:S14]  /*7d50*/  DSETP.LE.AND P0, PT, R8, +INF , !P0 ;  /* 0x7ff000000800742a */ /* 0x000fdc0004703000 */
[----:B------:R-:W-:Y:S02]  /*7d60*/  @P0 DSETP.NEU.AND P1, PT, R8, +INF , PT ;  /* 0x7ff000000800042a */ /* 0x000fe40003f2d000 */
[----:B------:R-:W-:-:S06]  /*7d70*/  @!P0 DADD R28, R26, R2 ;  /* 0x000000001a1c8229 */ /* 0x000fcc0000000002 */
[----:B------:R-:W-:Y:S02]  /*7d80*/  @P0 FSEL R28, R26, RZ, P1 ;  /* 0x000000ff1a1c0208 */ /* 0x000fe40000800000 */
[----:B------:R-:W-:-:S07]  /*7d90*/  @P0 FSEL R29, R27, -QNAN , P1 ;  /* 0xfff800001b1d0808 */ /* 0x000fce0000800000 */
.L_x_14884:
[----:B------:R-:W-:Y:S05]  /*7da0*/  BSYNC B1 ;  /* 0x0000000000017941 */ /* 0x000fea0003800000 */
.L_x_14882:
        /* <DEDUP_REMOVED lines=22> */
.L_x_14898:
[----:B------:R-:W-:Y:S05]  /*7f10*/  BSYNC B2 ;  /* 0x0000000000027941 */ /* 0x000fea0003800000 */
.L_x_14897:
        /* <DEDUP_REMOVED lines=29> */
[----:B------:R-:W-:-:S07]  /*80f0*/  IMAD.MOV.U32 R3, RZ, RZ, R5 ;  /* 0x000000ffff037224 */ /* 0x000fce00078e0005 */
.L_x_14901:
[----:B------:R-:W-:Y:S05]  /*8100*/  BSYNC B2 ;  /* 0x0000000000027941 */ /* 0x000fea0003800000 */
.L_x_14900:
[----:B------:R-:W-:Y:S01]  /*8110*/  LOP3.LUT R5, RZ, 0x80000000, R3, 0xb8, !PT ;  /* 0x80000000ff057812 */ /* 0x000fe200078eb803 */
[----:B------:R-:W-:Y:S01]  /*8120*/  IMAD.MOV.U32 R4, RZ, RZ, RZ ;  /* 0x000000ffff047224 */ /* 0x000fe200078e00ff */
[----:B------:R-:W-:Y:S06]  /*8130*/  BRA `(.L_x_14881) ;  /* 0x0000000000187947 */ /* 0x000fec0003800000 */
.L_x_14899:
[----:B------:R-:W0:Y:S02]  /*8140*/  FRND.F64.FLOOR R2, R8 ;  /* 0x0000000800027313 */ /* 0x000e240000305800 */
[----:B0-----:R-:W-:Y:S02]  /*8150*/  DADD R4, R8, -R2 ;  /* 0x0000000008047229 */ /* 0x001fe40000000802 */
[----:B------:R-:W-:-:S06]  /*8160*/  DADD R6, R2, 1 ;  /* 0x3ff0000002067429 */ /* 0x000fcc0000000000 */
[----:B------:R-:W-:-:S06]  /*8170*/  DSETP.GT.AND P0, PT, R4, 0.5, PT ;  /* 0x3fe000000400742a */ /* 0x000fcc0003f04000 */
[----:B------:R-:W-:Y:S02]  /*8180*/  FSEL R4, R6, R2, P0 ;  /* 0x0000000206047208 */ /* 0x000fe40000000000 */
[----:B------:R-:W-:-:S07]  /*8190*/  FSEL R5, R7, R3, P0 ;  /* 0x0000000307057208 */ /* 0x000fce0000000000 */
.L_x_14881:
[----:B------:R-:W-:Y:S05]  /*81a0*/  BSYNC B0 ;  /* 0x0000000000007941 */ /* 0x000fea0003800000 */
.L_x_14877:
        /* <DEDUP_REMOVED lines=15> */
.L_x_14905:
[----:B------:R-:W0:Y:S02]  /*82a0*/  F2I.S64.F64.TRUNC R4, R4 ;  /* 0x0000000400047311 */ /* 0x000e24000030d900 */
[----:B0-----:R-:W-:-:S05]  /*82b0*/  IMAD.MOV.U32 R3, RZ, RZ, R4 ;  /* 0x000000ffff037224 */ /* 0x001fca00078e0004 */
[----:B------:R0:W-:Y:S01]  /*82c0*/  STG.E.U8 desc[UR36][R22.64], R3 ;  /* 0x0000000316007986 */ /* 0x0001e2000c101124 */
[----:B------:R-:W-:Y:S05]  /*82d0*/  BRA `(.L_x_14907) ;  /* 0x0000000c00f87947 */ /* 0x000fea0003800000 */
.L_x_14904:
        /* <DEDUP_REMOVED lines=9> */
.L_x_14909:
[----:B------:R-:W0:Y:S02]  /*8370*/  F2I.F64.TRUNC R5, R4 ;  /* 0x0000000400057311 */ /* 0x000e24000030d100 */
[----:B0-----:R0:W-:Y:S01]  /*8380*/  STG.E desc[UR36][R22.64], R5 ;  /* 0x0000000516007986 */ /* 0x0011e2000c101924 */
[----:B------:R-:W-:Y:S05]  /*8390*/  BRA `(.L_x_14907) ;  /* 0x0000000c00c87947 */ /* 0x000fea0003800000 */
.L_x_14908:
[----:B------:R-:W0:Y:S02]  /*83a0*/  F2I.F64.TRUNC R5, R4 ;  /* 0x0000000400057311 */ /* 0x000e24000030d100 */
[----:B0-----:R0:W-:Y:S01]  /*83b0*/  STG.E.U16 desc[UR36][R22.64], R5 ;  /* 0x0000000516007986 */ /* 0x0011e2000c101524 */
[----:B------:R-:W-:Y:S05]  /*83c0*/  BRA `(.L_x_14907) ;  /* 0x0000000c00bc7947 */ /* 0x000fea0003800000 */
.L_x_14903:
        /* <DEDUP_REMOVED lines=13> */
.L_x_14911:
        /* <DEDUP_REMOVED lines=8> */
.L_x_14910:
        /* <DEDUP_REMOVED lines=14> */
.L_x_14913:
        /* <DEDUP_REMOVED lines=9> */
.L_x_14912:
[----:B------:R0:W-:Y:S01]  /*8690*/  STG.E.64 desc[UR36][R22.64], R4 ;  /* 0x0000000416007986 */ /* 0x0001e2000c101b24 */
[----:B------:R-:W-:Y:S05]  /*86a0*/  BRA `(.L_x_14907) ;  /* 0x0000000c00047947 */ /* 0x000fea0003800000 */
.L_x_14902:
        /* <DEDUP_REMOVED lines=12> */
.L_x_14916:
[----:B------:R-:W-:-:S05]  /*8770*/  CS2R R6, SRZ ;  /* 0x0000000000067805 */ /* 0x000fca000001ff00 */
[----:B------:R0:W-:Y:S01]  /*8780*/  STG.E.128 desc[UR36][R22.64], R4 ;  /* 0x0000000416007986 */ /* 0x0001e2000c101d24 */
[----:B------:R-:W-:Y:S05]  /*8790*/  BRA `(.L_x_14907) ;  /* 0x0000000800c87947 */ /* 0x000fea0003800000 */
.L_x_14915:
        /* <DEDUP_REMOVED lines=25> */
.L_x_14920:
[----:B------:R-:W-:Y:S05]  /*8930*/  BSYNC B0 ;  /* 0x0000000000007941 */ /* 0x000fea0003800000 */
.L_x_14919:
[----:B------:R-:W-:-:S05]  /*8940*/  LOP3.LUT R3, R0, R3, RZ, 0xfc, !PT ;  /* 0x0000000300037212 */ /* 0x000fca00078efcff */
[----:B------:R0:W-:Y:S01]  /*8950*/  STG.E.U8 desc[UR36][R22.64], R3 ;  /* 0x0000000316007986 */ /* 0x0001e2000c101124 */
[----:B------:R-:W-:Y:S05]  /*8960*/  BRA `(.L_x_14907) ;  /* 0x0000000800547947 */ /* 0x000fea0003800000 */
.L_x_14918:
        /* <DEDUP_REMOVED lines=17> */
.L_x_14922:
[----:B------:R-:W-:Y:S01]  /*8a80*/  IMAD.MOV.U32 R0, RZ, RZ, 0x7f ;  /* 0x0000007fff007424 */ /* 0x000fe200078e00ff */
[----:B------:R-:W-:-:S04]  /*8a90*/  ISETP.GT.U32.AND P0, PT, R2, 0x7f800000, PT ;  /* 0x7f8000000200780c */ /* 0x000fc80003f04070 */
[----:B------:R-:W-:-:S09]  /*8aa0*/  SEL R0, R0, 0x7c, P0 ;  /* 0x0000007c00007807 */ /* 0x000fd20000000000 */
.L_x_14923:
[----:B------:R-:W-:Y:S05]  /*8ab0*/  BSYNC B0 ;  /* 0x0000000000007941 */ /* 0x000fea0003800000 */
.L_x_14921:
[----:B------:R-:W-:-:S04]  /*8ac0*/  LOP3.LUT R2, R3, 0x80000000, RZ, 0xc0, !PT ;  /* 0x8000000003027812 */ /* 0x000fc800078ec0ff */
[----:B------:R-:W-:-:S04]  /*8ad0*/  SHF.R.U32.HI R3, RZ, 0x18, R2 ;  /* 0x00000018ff037819 */ /* 0x000fc80000011602 */
[----:B------:R-:W-:-:S05]  /*8ae0*/  LOP3.LUT R3, R0, R3, RZ, 0xfc, !PT ;  /* 0x0000000300037212 */ /* 0x000fca00078efcff */
[----:B------:R0:W-:Y:S01]  /*8af0*/  STG.E.U8 desc[UR36][R22.64], R3 ;  /* 0x0000000316007986 */ /* 0x0001e2000c101124 */
[----:B------:R-:W-:Y:S05]  /*8b00*/  BRA `(.L_x_14907) ;  /* 0x0000000400ec7947 */ /* 0x000fea0003800000 */
.L_x_14917:
        /* <DEDUP_REMOVED lines=8> */
.L_x_14914:
        /* <DEDUP_REMOVED lines=11> */
.L_x_14926:
        /* <DEDUP_REMOVED lines=21> */
.L_x_14929:
[----:B------:R-:W-:-:S04]  /*8d90*/  LOP3.LUT R2, R3, 0x80000000, RZ, 0xc0, !PT ;  /* 0x8000000003027812 */ /* 0x000fc800078ec0ff */
[----:B------:R-:W-:-:S04]  /*8da0*/  SHF.R.U32.HI R3, RZ, 0x18, R2 ;  /* 0x00000018ff037819 */ /* 0x000fc80000011602 */
[----:B------:R-:W-:-:S04]  /*8db0*/  LOP3.LUT R0, R0, R3, RZ, 0xfc, !PT ;  /* 0x0000000300007212 */ /* 0x000fc800078efcff */
[----:B------:R-:W-:-:S07]  /*8dc0*/  PRMT R11, R0, 0x7610, R11 ;  /* 0x00007610000b7816 */ /* 0x000fce000000000b */
.L_x_14928:
[----:B------:R-:W-:Y:S05]  /*8dd0*/  BSYNC B0 ;  /* 0x0000000000007941 */ /* 0x000fea0003800000 */
.L_x_14927:
[----:B------:R4:W-:Y:S01]  /*8de0*/  STG.E.U8 desc[UR36][R22.64], R11 ;  /* 0x0000000b16007986 */ /* 0x0009e2000c101124 */
[----:B------:R-:W-:Y:S05]  /*8df0*/  BRA `(.L_x_14907) ;  /* 0x0000000400307947 */ /* 0x000fea0003800000 */
.L_x_14925:
        /* <DEDUP_REMOVED lines=21> */
.L_x_14932:
[----:B------:R-:W-:-:S04]  /*8f50*/  LOP3.LUT R2, R3, 0x80000000, RZ, 0xc0, !PT ;  /* 0x8000000003027812 */ /* 0x000fc800078ec0ff */
[----:B------:R-:W-:-:S04]  /*8f60*/  SHF.R.U32.HI R3, RZ, 0x18, R2 ;  /* 0x00000018ff037819 */ /* 0x000fc80000011602 */
[----:B------:R-:W-:-:S04]  /*8f70*/  LOP3.LUT R0, R0, R3, RZ, 0xfc, !PT ;  /* 0x0000000300007212 */ /* 0x000fc800078efcff */
[----:B------:R-:W-:-:S07]  /*8f80*/  PRMT R11, R0, 0x7610, R11 ;  /* 0x00007610000b7816 */ /* 0x000fce000000000b */
.L_x_14931:
[----:B------:R-:W-:Y:S05]  /*8f90*/  BSYNC B0 ;  /* 0x0000000000007941 */ /* 0x000fea0003800000 */
.L_x_14930:
[----:B------:R3:W-:Y:S01]  /*8fa0*/  STG.E.U8 desc[UR36][R22.64], R11 ;  /* 0x0000000b16007986 */ /* 0x0007e2000c101124 */
[----:B------:R-:W-:Y:S05]  /*8fb0*/  BRA `(.L_x_14907) ;  /* 0x0000000000c07947 */ /* 0x000fea0003800000 */
.L_x_14924:
        /* <DEDUP_REMOVED lines=26> */
.L_x_14906:
        /* <DEDUP_REMOVED lines=16> */
.L_x_14935:
[----:B------:R-:W-:Y:S05]  /*9260*/  BRA `(.L_x_14907) ;  /* 0x0000000000147947 */ /* 0x000fea0003800000 */
.L_x_14934:
[----:B------:R-:W0:Y:S02]  /*9270*/  F2I.U64.F64.TRUNC R4, R4 ;  /* 0x0000000400047311 */ /* 0x000e24000030d800 */
[----:B0-----:R2:W-:Y:S01]  /*9280*/  STG.E.64 desc[UR36][R22.64], R4 ;  /* 0x0000000416007986 */ /* 0x0015e2000c101b24 */
[----:B------:R-:W-:Y:S05]  /*9290*/  BRA `(.L_x_14907) ;  /* 0x0000000000087947 */ /* 0x000fea0003800000 */
.L_x_14933:
[----:B------:R-:W0:Y:S02]  /*92a0*/  F2I.U32.F64.TRUNC R5, R4 ;  /* 0x0000000400057311 */ /* 0x000e24000030d000 */
[----:B0-----:R0:W-:Y:S02]  /*92b0*/  STG.E desc[UR36][R22.64], R5 ;  /* 0x0000000516007986 */ /* 0x0011e4000c101924 */
.L_x_14907:
[----:B------:R-:W-:-:S07]  /*92c0*/  VIADD R19, R19, 0x80 ;  /* 0x0000008013137836 */ /* 0x000fce0000000000 */
.L_x_14842:
[----:B------:R-:W-:Y:S05]  /*92d0*/  BSYNC B6 ;  /* 0x0000000000067941 */ /* 0x000fea0003800000 */
.L_x_14841:
        /* <DEDUP_REMOVED lines=307> */
.L_x_14938:
        /* <DEDUP_REMOVED lines=21> */
.L_x_14942:
[----:B------:R-:W2:Y:S02]  /*a760*/  LDG.E.U8 R2, desc[UR36][R2.64] ;  /* 0x0000002402027981 */ /* 0x000ea4000c1e1100 */
[----:B--2---:R0:W1:Y:S01]  /*a770*/  I2F.F64.U16 R26, R2 ;  /* 0x00000002001a7312 */ /* 0x0040620000101800 */
[----:B------:R-:W-:Y:S05]  /*a780*/  BRA `(.L_x_14944) ;  /* 0x0000000c00707947 */ /* 0x000fea0003800000 */
.L_x_14941:
        /* <DEDUP_REMOVED lines=9> */
.L_x_14946:
[----:B------:R-:W2:Y:S02]  /*a820*/  LDG.E R2, desc[UR36][R2.64] ;  /* 0x0000002402027981 */ /* 0x000ea4000c1e1900 */
[----:B--2---:R0:W1:Y:S01]  /*a830*/  I2F.F64 R26, R2 ;  /* 0x00000002001a7312 */ /* 0x0040620000201c00 */
[----:B------:R-:W-:Y:S05]  /*a840*/  BRA `(.L_x_14944) ;  /* 0x0000000c00407947 */ /* 0x000fea0003800000 */
.L_x_14945:
[----:B------:R-:W2:Y:S02]  /*a850*/  LDG.E.U16 R2, desc[UR36][R2.64] ;  /* 0x0000002402027981 */ /* 0x000ea4000c1e1500 */
[----:B--2---:R0:W1:Y:S01]  /*a860*/  I2F.F64.S16 R26, R2 ;  /* 0x00000002001a7312 */ /* 0x0040620000101c00 */
[----:B------:R-:W-:Y:S05]  /*a870*/  BRA `(.L_x_14944) ;  /* 0x0000000c00347947 */ /* 0x000fea0003800000 */
.L_x_14940:
        /* <DEDUP_REMOVED lines=10> */
.L_x_14948:
[----:B------:R-:W2:Y:S02]  /*a920*/  LDG.E.U16 R0, desc[UR36][R2.64] ;  /* 0x0000002402007981 */ /* 0x000ea4000c1e1500 */
[----:B--2---:R-:W-:-:S05]  /*a930*/  HADD2.F32 R0, -RZ, R0.H0_H0 ;  /* 0x20000000ff007230 */ /* 0x004fca0000004100 */
[----:B------:R-:W-:-:S04]  /*a940*/  FMUL.FTZ R0, R0, 1 ;  /* 0x3f80000000007820 */ /* 0x000fc80000410000 */
[----:B------:R0:W1:Y:S01]  /*a950*/  F2F.F64.F32 R26, R0 ;  /* 0x00000000001a7310 */ /* 0x0000620000201800 */
[----:B------:R-:W-:Y:S05]  /*a960*/  BRA `(.L_x_14944) ;  /* 0x0000000800f87947 */ /* 0x000fea0003800000 */
.L_x_14947:
        /* <DEDUP_REMOVED lines=10> */
.L_x_14950:
[----:B------:R-:W2:Y:S02]  /*aa10*/  LDG.E.U16 R2, desc[UR36][R2.64] ;  /* 0x0000002402027981 */ /* 0x000ea4000c1e1500 */
[----:B--2---:R-:W-:-:S05]  /*aa20*/  HADD2.F32 R0, -RZ, R2.H0_H0 ;  /* 0x20000002ff007230 */ /* 0x004fca0000004100 */
[----:B------:R-:W-:-:S04]  /*aa30*/  FMUL.FTZ R0, R0, 1 ;  /* 0x3f80000000007820 */ /* 0x000fc80000410000 */
[----:B------:R0:W1:Y:S01]  /*aa40*/  F2F.F64.F32 R26, R0 ;  /* 0x00000000001a7310 */ /* 0x0000620000201800 */
[----:B------:R-:W-:Y:S05]  /*aa50*/  BRA `(.L_x_14944) ;  /* 0x0000000800bc7947 */ /* 0x000fea0003800000 */
.L_x_14949:
[----:B------:R0:W5:Y:S01]  /*aa60*/  LDG.E.64 R26, desc[UR36][R2.64] ;  /* 0x00000024021a7981 */ /* 0x000162000c1e1b00 */
[----:B------:R-:W-:Y:S05]  /*aa70*/  BRA `(.L_x_14944) ;  /* 0x0000000800b47947 */ /* 0x000fea0003800000 */
.L_x_14939:
        /* <DEDUP_REMOVED lines=13> */
.L_x_14953:
[----:B------:R0:W5:Y:S01]  /*ab50*/  LDG.E.64 R26, desc[UR36][R2.64] ;  /* 0x00000024021a7981 */ /* 0x000162000c1e1b00 */
[----:B------:R-:W-:Y:S05]  /*ab60*/  BRA `(.L_x_14944) ;  /* 0x0000000800787947 */ /* 0x000fea0003800000 */
.L_x_14952:
        /* <DEDUP_REMOVED lines=28> */
.L_x_14955:
        /* <DEDUP_REMOVED lines=15> */
.L_x_14954:
[----:B------:R-:W2:Y:S02]  /*ae20*/  LDG.E.U16 R0, desc[UR36][R2.64] ;  /* 0x0000002402007981 */ /* 0x000ea4000c1e1500 */
[----:B--2---:R-:W-:-:S04]  /*ae30*/  IMAD.U32 R0, R0, 0x10000, RZ ;  /* 0x0001000000007824 */ /* 0x004fc800078e00ff */
[----:B------:R-:W-:-:S04]  /*ae40*/  FMUL.FTZ R0, R0, 1 ;  /* 0x3f80000000007820 */ /* 0x000fc80000410000 */
[----:B------:R0:W1:Y:S01]  /*ae50*/  F2F.F64.F32 R26, R0 ;  /* 0x00000000001a7310 */ /* 0x0000620000201800 */
[----:B------:R-:W-:Y:S05]  /*ae60*/  BRA `(.L_x_14944) ;  /* 0x0000000400b87947 */ /* 0x000fea0003800000 */
.L_x_14951:
        /* <DEDUP_REMOVED lines=11> */
.L_x_14958:
        /* <DEDUP_REMOVED lines=21> */
.L_x_14962:
[----:B------:R-:W-:Y:S05]  /*b070*/  BSYNC B1 ;  /* 0x0000000000017941 */ /* 0x000fea0003800000 */
.L_x_14961:
[----:B------:R-:W-:Y:S01]  /*b080*/  LEA R3, R0, 0x3b800000, 0x17 ;  /* 0x3b80000000037811 */ /* 0x000fe200078eb8ff */
[----:B------:R-:W-:-:S05]  /*b090*/  IMAD.SHL.U32 R0, R2, 0x100000, RZ ;  /* 0x0010000002007824 */ /* 0x000fca00078e00ff */
[----:B------:R-:W-:-:S07]  /*b0a0*/  LOP3.LUT R0, R3, R0, R4, 0xfe, !PT ;  /* 0x0000000003007212 */ /* 0x000fce00078efe04 */
.L_x_14960:
[----:B------:R-:W-:Y:S05]  /*b0b0*/  BSYNC B0 ;  /* 0x0000000000007941 */ /* 0x000fea0003800000 */
.L_x_14959:
[----:B------:R-:W-:-:S04]  /*b0c0*/  FMUL.FTZ R0, R0, 1 ;  /* 0x3f80000000007820 */ /* 0x000fc80000410000 */
[----:B------:R0:W1:Y:S01]  /*b0d0*/  F2F.F64.F32 R26, R0 ;  /* 0x00000000001a7310 */ /* 0x0000620000201800 */
[----:B------:R-:W-:Y:S05]  /*b0e0*/  BRA `(.L_x_14944) ;  /* 0x0000000400187947 */ /* 0x000fea0003800000 */
.L_x_14957:
        /* <DEDUP_REMOVED lines=21> */
.L_x_14966:
[----:B------:R-:W-:Y:S05]  /*b240*/  BSYNC B1 ;  /* 0x0000000000017941 */ /* 0x000fea0003800000 */
.L_x_14965:
[----:B------:R-:W-:Y:S01]  /*b250*/  LEA R3, R0, 0x37800000, 0x17 ;  /* 0x3780000000037811 */ /* 0x000fe200078eb8ff */
[----:B------:R-:W-:-:S05]  /*b260*/  IMAD.SHL.U32 R0, R2, 0x200000, RZ ;  /* 0x0020000002007824 */ /* 0x000fca00078e00ff */
[----:B------:R-:W-:-:S07]  /*b270*/  LOP3.LUT R0, R3, R0, R4, 0xfe, !PT ;  /* 0x0000000003007212 */ /* 0x000fce00078efe04 */
.L_x_14964:
[----:B------:R-:W-:Y:S05]  /*b280*/  BSYNC B0 ;  /* 0x0000000000007941 */ /* 0x000fea0003800000 */
.L_x_14963:
[----:B------:R-:W-:-:S04]  /*b290*/  FMUL.FTZ R0, R0, 1 ;  /* 0x3f80000000007820 */ /* 0x000fc80000410000 */
[----:B------:R0:W1:Y:S01]  /*b2a0*/  F2F.F64.F32 R26, R0 ;  /* 0x00000000001a7310 */ /* 0x0000620000201800 */
[----:B------:R-:W-:Y:S05]  /*b2b0*/  BRA `(.L_x_14944) ;  /* 0x0000000000a47947 */ /* 0x000fea0003800000 */
.L_x_14956:
        /* <DEDUP_REMOVED lines=14> */
.L_x_14970:
[----:B------:R-:W-:Y:S05]  /*b3a0*/  BSYNC B0 ;  /* 0x0000000000007941 */ /* 0x000fea0003800000 */
.L_x_14969:
[----:B------:R-:W-:-:S04]  /*b3b0*/  FMUL.FTZ R0, R0, 1 ;  /* 0x3f80000000007820 */ /* 0x000fc80000410000 */
[----:B------:R0:W1:Y:S01]  /*b3c0*/  F2F.F64.F32 R26, R0 ;  /* 0x00000000001a7310 */ /* 0x0000620000201800 */
[----:B------:R-:W-:Y:S05]  /*b3d0*/  BRA `(.L_x_14944) ;  /* 0x00000000005c7947 */ /* 0x000fea0003800000 */
.L_x_14943:
        /* <DEDUP_REMOVED lines=16> */
.L_x_14971:
[----:B------:R-:W-:Y:S01]  /*b4e0*/  CS2R R26, SRZ ;  /* 0x00000000001a7805 */ /* 0x000fe2000001ff00 */
[----:B------:R-:W-:Y:S06]  /*b4f0*/  BRA `(.L_x_14944) ;  /* 0x0000000000147947 */ /* 0x000fec0003800000 */
.L_x_14968:
[----:B------:R-:W2:Y:S02]  /*b500*/  LDG.E.64 R26, desc[UR36][R2.64] ;  /* 0x00000024021a7981 */ /* 0x000ea4000c1e1b00 */
[----:B--2---:R-:W0:Y:S01]  /*b510*/  I2F.F64.U64 R26, R26 ;  /* 0x0000001a001a7312 */ /* 0x004e220000301800 */
[----:B------:R-:W-:Y:S05]  /*b520*/  BRA `(.L_x_14944) ;  /* 0x0000000000087947 */ /* 0x000fea0003800000 */
.L_x_14967:
[----:B------:R-:W2:Y:S02]  /*b530*/  LDG.E R2, desc[UR36][R2.64] ;  /* 0x0000002402027981 */ /* 0x000ea4000c1e1900 */
[----:B--2---:R0:W1:Y:S02]  /*b540*/  I2F.F64.U32 R26, R2 ;  /* 0x00000002001a7312 */ /* 0x0040640000201800 */
.L_x_14944:
        /* <DEDUP_REMOVED lines=26> */
.L_x_14975:
[----:B------:R-:W-:Y:S05]  /*b6f0*/  BSYNC B2 ;  /* 0x0000000000027941 */ /* 0x000fea0003800000 */
.L_x_14974:
[----:B------:R-:W-:Y:S02]  /*b700*/  IMAD.MOV.U32 R4, RZ, RZ, R2 ;  /* 0x000000ffff047224 */ /* 0x000fe400078e0002 */
[----:B------:R-:W-:Y:S01]  /*b710*/  IMAD.MOV.U32 R5, RZ, RZ, R3 ;  /* 0x000000ffff057224 */ /* 0x000fe200078e0003 */
[----:B------:R-:W-:Y:S06]  /*b720*/  BRA `(.L_x_14976) ;  /* 0x0000001000e07947 */ /* 0x000fec0003800000 */
.L_x_14973:
        /* <DEDUP_REMOVED lines=39> */
.L_x_14983:
        /* <DEDUP_REMOVED lines=12> */
.L_x_14982:
[----:B------:R-:W-:-:S07]  /*ba60*/  IMAD.MOV.U32 R0, RZ, RZ, R11 ;  /* 0x000000ffff007224 */ /* 0x000fce00078e000b */
.L_x_14981:
[----:B------:R-:W-:Y:S05]  /*ba70*/  BSYNC B2 ;  /* 0x0000000000027941 */ /* 0x000fea0003800000 */
.L_x_14980:
        /* <DEDUP_REMOVED lines=12> */
.L_x_14988:
        /* <DEDUP_REMOVED lines=33> */
.L_x_14987:
[----:B------:R-:W-:Y:S05]  /*bd50*/  BSYNC B3 ;  /* 0x0000000000037941 */ /* 0x000fea0003800000 */
.L_x_14986:
[----:B------:R-:W-:-:S13]  /*bd60*/  ISETP.GE.U32.AND P0, PT, R12, 0xc, PT ;  /* 0x0000000c0c00780c */ /* 0x000fda0003f06070 */
[----:B------:R-:W-:Y:S05]  /*bd70*/  @!P0 BRA `(.L_x_14985) ;  /* 0x0000000400d48947 */ /* 0x000fea0003800000 */
[----:B------:R-:W-:Y:S01]  /*bd80*/  BSSY B3, `(.L_x_14985) ;  /* 0x0000074000037945 */ /* 0x000fe20003800000 */
.L_x_14989:
        /* <DEDUP_REMOVED lines=116> */
.L_x_14985:
[----:B------:R-:W-:Y:S05]  /*c4d0*/  BSYNC B2 ;  /* 0x0000000000027941 */ /* 0x000fea0003800000 */
.L_x_14984:
        /* <DEDUP_REMOVED lines=20> */
.L_x_14991:
[----:B------:R-:W-:Y:S05]  /*c620*/  BSYNC B2 ;  /* 0x0000000000027941 */ /* 0x000fea0003800000 */
.L_x_14990:
[----:B------:R-:W-:Y:S01]  /*c630*/  LOP3.LUT R29, R29, 0x80000000, R27, 0xb8, !PT ;  /* 0x800000001d1d7812 */ /* 0x000fe200078eb81b */
[----:B------:R-:W-:Y:S06]  /*c640*/  BRA `(.L_x_14979) ;  /* 0x0000000000187947 */ /* 0x000fec0003800000 */
.L_x_14978:
[----:B------:R-:W-:-:S06]  /*c650*/  DSETP.GTU.AND P0, PT, R6, +INF , PT ;  /* 0x7ff000000600742a */ /* 0x000fcc0003f0c000 */
[----:B------:R-:W-:-:S14]  /*c660*/  DSETP.LE.AND P0, PT, R8, +INF , !P0 ;  /* 0x7ff000000800742a */ /* 0x000fdc0004703000 */
[----:B------:R-:W-:Y:S02]  /*c670*/  @P0 DSETP.NEU.AND P1, PT, R8, +INF , PT ;  /* 0x7ff000000800042a */ /* 0x000fe40003f2d000 */
[----:B------:R-:W-:-:S06]  /*c680*/  @!P0 DADD R28, R26, R2 ;  /* 0x000000001a1c8229 */ /* 0x000fcc0000000002 */
[----:B------:R-:W-:Y:S02]  /*c690*/  @P0 FSEL R28, R26, RZ, P1 ;  /* 0x000000ff1a1c0208 */ /* 0x000fe40000800000 */
[----:B------:R-:W-:-:S07]  /*c6a0*/  @P0 FSEL R29, R27, -QNAN , P1 ;  /* 0xfff800001b1d0808 */ /* 0x000fce0000800000 */
.L_x_14979:
[----:B------:R-:W-:Y:S05]  /*c6b0*/  BSYNC B1 ;  /* 0x0000000000017941 */ /* 0x000fea0003800000 */
.L_x_14977:
        /* <DEDUP_REMOVED lines=22> */
.L_x_14993:
[----:B------:R-:W-:Y:S05]  /*c820*/  BSYNC B2 ;  /* 0x0000000000027941 */ /* 0x000fea0003800000 */
.L_x_14992:
        /* <DEDUP_REMOVED lines=30> */
.L_x_14996:
[----:B------:R-:W-:Y:S05]  /*ca10*/  BSYNC B2 ;  /* 0x0000000000027941 */ /* 0x000fea0003800000 */
.L_x_14995:
[----:B------:R-:W-:Y:S01]  /*ca20*/  LOP3.LUT R5, RZ, 0x80000000, R3, 0xb8, !PT ;  /* 0x80000000ff057812 */ /* 0x000fe200078eb803 */
[----:B------:R-:W-:Y:S01]  /*ca30*/  IMAD.MOV.U32 R4, RZ, RZ, RZ ;  /* 0x000000ffff047224 */ /* 0x000fe200078e00ff */
[----:B------:R-:W-:Y:S06]  /*ca40*/  BRA `(.L_x_14976) ;  /* 0x0000000000187947 */ /* 0x000fec0003800000 */
.L_x_14994:
[----:B------:R-:W0:Y:S02]  /*ca50*/  FRND.F64.FLOOR R2, R8 ;  /* 0x0000000800027313 */ /* 0x000e240000305800 */
[----:B0-----:R-:W-:Y:S02]  /*ca60*/  DADD R4, R8, -R2 ;  /* 0x0000000008047229 */ /* 0x001fe40000000802 */
[----:B------:R-:W-:-:S06]  /*ca70*/  DADD R6, R2, 1 ;  /* 0x3ff0000002067429 */ /* 0x000fcc0000000000 */
[----:B------:R-:W-:-:S06]  /*ca80*/  DSETP.GT.AND P0, PT, R4, 0.5, PT ;  /* 0x3fe000000400742a */ /* 0x000fcc0003f04000 */
[----:B------:R-:W-:Y:S02]  /*ca90*/  FSEL R4, R6, R2, P0 ;  /* 0x0000000206047208 */ /* 0x000fe40000000000 */
[----:B------:R-:W-:-:S07]  /*caa0*/  FSEL R5, R7, R3, P0 ;  /* 0x0000000307057208 */ /* 0x000fce0000000000 */
.L_x_14976:
[----:B------:R-:W-:Y:S05]  /*cab0*/  BSYNC B0 ;  /* 0x0000000000007941 */ /* 0x000fea0003800000 */
.L_x_14972:
        /* <DEDUP_REMOVED lines=15> */
.L_x_15000:
[----:B------:R-:W0:Y:S02]  /*cbb0*/  F2I.S64.F64.TRUNC R4, R4 ;  /* 0x0000000400047311 */ /* 0x000e24000030d900 */
[----:B0-----:R-:W-:-:S05]  /*cbc0*/  IMAD.MOV.U32 R3, RZ, RZ, R4 ;  /* 0x000000ffff037224 */ /* 0x001fca00078e0004 */
[----:B------:R0:W-:Y:S01]  /*cbd0*/  STG.E.U8 desc[UR36][R22.64], R3 ;  /* 0x0000000316007986 */ /* 0x0001e2000c101124 */
[----:B------:R-:W-:Y:S05]  /*cbe0*/  BRA `(.L_x_15002) ;  /* 0x0000000c00f87947 */ /* 0x000fea0003800000 */
.L_x_14999:
        /* <DEDUP_REMOVED lines=9> */
.L_x_15004:
[----:B------:R-:W0:Y:S02]  /*cc80*/  F2I.F64.TRUNC R5, R4 ;  /* 0x0000000400057311 */ /* 0x000e24000030d100 */
[----:B0-----:R0:W-:Y:S01]  /*cc90*/  STG.E desc[UR36][R22.64], R5 ;  /* 0x0000000516007986 */ /* 0x0011e2000c101924 */
[----:B------:R-:W-:Y:S05]  /*cca0*/  BRA `(.L_x_15002) ;  /* 0x0000000c00c87947 */ /* 0x000fea0003800000 */
.L_x_15003:
[----:B------:R-:W0:Y:S02]  /*ccb0*/  F2I.F64.TRUNC R5, R4 ;  /* 0x0000000400057311 */ /* 0x000e24000030d100 */
[----:B0-----:R0:W-:Y:S01]  /*ccc0*/  STG.E.U16 desc[UR36][R22.64], R5 ;  /* 0x0000000516007986 */ /* 0x0011e2000c101524 */
[----:B------:R-:W-:Y:S05]  /*ccd0*/  BRA `(.L_x_15002) ;  /* 0x0000000c00bc7947 */ /* 0x000fea0003800000 */
.L_x_14998:
        /* <DEDUP_REMOVED lines=13> */
.L_x_15006:
        /* <DEDUP_REMOVED lines=8> */
.L_x_15005:
        /* <DEDUP_REMOVED lines=14> */
.L_x_15008:
        /* <DEDUP_REMOVED lines=9> */
.L_x_15007:
[----:B------:R2:W-:Y:S01]  /*cfa0*/  STG.E.64 desc[UR36][R22.64], R4 ;  /* 0x0000000416007986 */ /* 0x0005e2000c101b24 */
[----:B------:R-:W-:Y:S05]  /*cfb0*/  BRA `(.L_x_15002) ;  /* 0x0000000c00047947 */ /* 0x000fea0003800000 */
.L_x_14997:
        /* <DEDUP_REMOVED lines=12> */
.L_x_15011:
[----:B------:R-:W-:-:S05]  /*d080*/  CS2R R6, SRZ ;  /* 0x0000000000067805 */ /* 0x000fca000001ff00 */
[----:B------:R0:W-:Y:S01]  /*d090*/  STG.E.128 desc[UR36][R22.64], R4 ;  /* 0x0000000416007986 */ /* 0x0001e2000c101d24 */
[----:B------:R-:W-:Y:S05]  /*d0a0*/  BRA `(.L_x_15002) ;  /* 0x0000000800c87947 */ /* 0x000fea0003800000 */
.L_x_15010:
        /* <DEDUP_REMOVED lines=25> */
.L_x_15015:
[----:B------:R-:W-:Y:S05]  /*d240*/  BSYNC B0 ;  /* 0x0000000000007941 */ /* 0x000fea0003800000 */
.L_x_15014:
[----:B------:R-:W-:-:S05]  /*d250*/  LOP3.LUT R3, R0, R3, RZ, 0xfc, !PT ;  /* 0x0000000300037212 */ /* 0x000fca00078efcff */
[----:B------:R0:W-:Y:S01]  /*d260*/  STG.E.U8 desc[UR36][R22.64], R3 ;  /* 0x0000000316007986 */ /* 0x0001e2000c101124 */
[----:B------:R-:W-:Y:S05]  /*d270*/  BRA `(.L_x_15002) ;  /* 0x0000000800547947 */ /* 0x000fea0003800000 */
.L_x_15013:
        /* <DEDUP_REMOVED lines=17> */
.L_x_15017:
[----:B------:R-:W-:Y:S01]  /*d390*/  IMAD.MOV.U32 R0, RZ, RZ, 0x7f ;  /* 0x0000007fff007424 */ /* 0x000fe200078e00ff */
[----:B------:R-:W-:-:S04]  /*d3a0*/  ISETP.GT.U32.AND P0, PT, R2, 0x7f800000, PT ;  /* 0x7f8000000200780c */ /* 0x000fc80003f04070 */
[----:B------:R-:W-:-:S09]  /*d3b0*/  SEL R0, R0, 0x7c, P0 ;  /* 0x0000007c00007807 */ /* 0x000fd20000000000 */
.L_x_15018:
[----:B------:R-:W-:Y:S05]  /*d3c0*/  BSYNC B0 ;  /* 0x0000000000007941 */ /* 0x000fea0003800000 */
.L_x_15016:
[----:B------:R-:W-:-:S04]  /*d3d0*/  LOP3.LUT R2, R3, 0x80000000, RZ, 0xc0, !PT ;  /* 0x8000000003027812 */ /* 0x000fc800078ec0ff */
[----:B------:R-:W-:-:S04]  /*d3e0*/  SHF.R.U32.HI R3, RZ, 0x18, R2 ;  /* 0x00000018ff037819 */ /* 0x000fc80000011602 */
[----:B------:R-:W-:-:S05]  /*d3f0*/  LOP3.LUT R3, R0, R3, RZ, 0xfc, !PT ;  /* 0x0000000300037212 */ /* 0x000fca00078efcff */
[----:B------:R0:W-:Y:S01]  /*d400*/  STG.E.U8 desc[UR36][R22.64], R3 ;  /* 0x0000000316007986 */ /* 0x0001e2000c101124 */
[----:B------:R-:W-:Y:S05]  /*d410*/  BRA `(.L_x_15002) ;  /* 0x0000000400ec7947 */ /* 0x000fea0003800000 */
.L_x_15012:
        /* <DEDUP_REMOVED lines=8> */
.L_x_15009:
        /* <DEDUP_REMOVED lines=11> */
.L_x_15021:
        /* <DEDUP_REMOVED lines=21> */
.L_x_15024:
[----:B------:R-:W-:-:S04]  /*d6a0*/  LOP3.LUT R2, R3, 0x80000000, RZ, 0xc0, !PT ;  /* 0x8000000003027812 */ /* 0x000fc800078ec0ff */
[----:B------:R-:W-:-:S04]  /*d6b0*/  SHF.R.U32.HI R3, RZ, 0x18, R2 ;  /* 0x00000018ff037819 */ /* 0x000fc80000011602 */
[----:B------:R-:W-:-:S04]  /*d6c0*/  LOP3.LUT R0, R0, R3, RZ, 0xfc, !PT ;  /* 0x0000000300007212 */ /* 0x000fc800078efcff */
[----:B------:R-:W-:-:S07]  /*d6d0*/  PRMT R11, R0, 0x7610, R11 ;  /* 0x00007610000b7816 */ /* 0x000fce000000000b */
.L_x_15023:
[----:B------:R-:W-:Y:S05]  /*d6e0*/  BSYNC B0 ;  /* 0x0000000000007941 */ /* 0x000fea0003800000 */
.L_x_15022:
[----:B------:R0:W-:Y:S01]  /*d6f0*/  STG.E.U8 desc[UR36][R22.64], R11 ;  /* 0x0000000b16007986 */ /* 0x0001e2000c101124 */
[----:B------:R-:W-:Y:S05]  /*d700*/  BRA `(.L_x_15002) ;  /* 0x0000000400307947 */ /* 0x000fea0003800000 */
.L_x_15020:
        /* <DEDUP_REMOVED lines=21> */
.L_x_15027:
[----:B------:R-:W-:-:S04]  /*d860*/  LOP3.LUT R2, R3, 0x80000000, RZ, 0xc0, !PT ;  /* 0x8000000003027812 */ /* 0x000fc800078ec0ff */
[----:B------:R-:W-:-:S04]  /*d870*/  SHF.R.U32.HI R3, RZ, 0x18, R2 ;  /* 0x00000018ff037819 */ /* 0x000fc80000011602 */
[----:B------:R-:W-:-:S04]  /*d880*/  LOP3.LUT R0, R0, R3, RZ, 0xfc, !PT ;  /* 0x0000000300007212 */ /* 0x000fc800078efcff */
[----:B------:R-:W-:-:S07]  /*d890*/  PRMT R11, R0, 0x7610, R11 ;  /* 0x00007610000b7816 */ /* 0x000fce000000000b */
.L_x_15026:
[----:B------:R-:W-:Y:S05]  /*d8a0*/  BSYNC B0 ;  /* 0x0000000000007941 */ /* 0x000fea0003800000 */
.L_x_15025:
[----:B------:R0:W-:Y:S01]  /*d8b0*/  STG.E.U8 desc[UR36][R22.64], R11 ;  /* 0x0000000b16007986 */ /* 0x0001e2000c101124 */
[----:B------:R-:W-:Y:S05]  /*d8c0*/  BRA `(.L_x_15002) ;  /* 0x0000000000c07947 */ /* 0x000fea0003800000 */
.L_x_15019:
        /* <DEDUP_REMOVED lines=26> */
.L_x_15001:
        /* <DEDUP_REMOVED lines=16> */
.L_x_15030:
[----:B------:R-:W-:Y:S05]  /*db70*/  BRA `(.L_x_15002) ;  /* 0x0000000000147947 */ /* 0x000fea0003800000 */
.L_x_15029:
[----:B------:R-:W0:Y:S02]  /*db80*/  F2I.U64.F64.TRUNC R4, R4 ;  /* 0x0000000400047311 */ /* 0x000e24000030d800 */
[----:B0-----:R0:W-:Y:S01]  /*db90*/  STG.E.64 desc[UR36][R22.64], R4 ;  /* 0x0000000416007986 */ /* 0x0011e2000c101b24 */
[----:B------:R-:W-:Y:S05]  /*dba0*/  BRA `(.L_x_15002) ;  /* 0x0000000000087947 */ /* 0x000fea0003800000 */
.L_x_15028:
[----:B------:R-:W0:Y:S02]  /*dbb0*/  F2I.U32.F64.TRUNC R5, R4 ;  /* 0x0000000400057311 */ /* 0x000e24000030d000 */
[----:B0-----:R0:W-:Y:S02]  /*dbc0*/  STG.E desc[UR36][R22.64], R5 ;  /* 0x0000000516007986 */ /* 0x0011e4000c101924 */
.L_x_15002:
[----:B------:R-:W-:-:S07]  /*dbd0*/  VIADD R19, R19, 0x80 ;  /* 0x0000008013137836 */ /* 0x000fce0000000000 */
.L_x_14937:
[----:B------:R-:W-:Y:S05]  /*dbe0*/  BSYNC B6 ;  /* 0x0000000000067941 */ /* 0x000fea0003800000 */
.L_x_14936:
[----:B------:R-:W-:Y:S02]  /*dbf0*/  ULDC UR4, c[0x0][0x210] ;  /* 0x0000840000047ab9 */ /* 0x000fe40000000800 */
[----:B------:R-:W-:-:S13]  /*dc00*/  ISETP.GE.AND P0, PT, R19, UR4, PT ;  /* 0x0000000413007c0c */ /* 0x000fda000bf06270 */
[----:B------:R-:W-:Y:S05]  /*dc10*/  @P0 EXIT ;  /* 0x000000000000094d */ /* 0x000fea0003800000 */
[----:B0-----:R-:W0:Y:S01]  /*dc20*/  LDC R6, c[0x0][0x218] ;  /* 0x00008600ff067b82 */ /* 0x001e220000000800 */
[----:B-1----:R-:W-:Y:S02]  /*dc30*/  IMAD.MOV.U32 R0, RZ, RZ, RZ ;  /* 0x000000ffff007224 */ /* 0x002fe400078e00ff */
[----:B------:R-:W-:Y:S01]  /*dc40*/  IMAD.MOV.U32 R18, RZ, RZ, RZ ;  /* 0x000000ffff127224 */ /* 0x000fe200078e00ff */
[----:B0-----:R-:W-:-:S13]  /*dc50*/  ISETP.NE.AND P0, PT, R6, RZ, PT ;  /* 0x000000ff0600720c */ /* 0x001fda0003f05270 */
[----:B------:R-:W-:Y:S05]  /*dc60*/  @!P0 BRA `(.L_x_15031) ;  /* 0x0000001000a88947 */ /* 0x000fea0003800000 */
[----:B------:R-:W-:Y:S01]  /*dc70*/  IMAD.MOV.U32 R18, RZ, RZ, RZ ;  /* 0x000000ffff127224 */ /* 0x000fe200078e00ff */
[----:B------:R-:W-:Y:S01]  /*dc80*/  ULDC.64 UR4, c[0x0][0x220] ;  /* 0x0000880000047ab9 */ /* 0x000fe20000000a00 */
[----:B------:R-:W-:Y:S02]  /*dc90*/  ISETP.NE.AND P0, PT, R6, 0x1, PT ;  /* 0x000000010600780c */ /* 0x000fe40003f05270 */
[----:B---3--:R-:W-:Y:S01]  /*dca0*/  IMAD.HI.U32 R2, R19, UR4, R18 ;  /* 0x0000000413027c27 */ /* 0x008fe2000f8e0012 */
[----:B------:R-:W-:-:S04]  /*dcb0*/  ULDC UR4, c[0x0][0x21c] ;  /* 0x0000870000047ab9 */ /* 0x000fc80000000800 */
[----:B----4-:R-:W-:-:S05]  /*dcc0*/  SHF.R.U32.HI R3, RZ, UR5, R2 ;  /* 0x00000005ff037c19 */ /* 0x010fca0008011602 */
        /* <DEDUP_REMOVED lines=10> */
[----:B--2---:R-:W-:-:S05]  /*dd70*/  IMAD.HI.U32 R4, R3, UR7, R2 ;  /* 0x0000000703047c27 */ /* 0x004fca000f8e0002 */
        /* <DEDUP_REMOVED lines=281> */
.L_x_15031:
[----:B--2---:R-:W0:Y:S01]  /*ef10*/  LDC.U8 R5, c[0x0][0x431] ;  /* 0x00010c40ff057b82 */ /* 0x004e220000000000 */
[----:B------:R-:W-:Y:S01]  /*ef20*/  ULDC.64 UR4, c[0x0][0x410] ;  /* 0x0001040000047ab9 */ /* 0x000fe20000000a00 */
[----:B------:R-:W-:Y:S01]  /*ef30*/  ULDC.64 UR6, c[0x0][0x418] ;  /* 0x0001060000067ab9 */ /* 0x000fe20000000a00 */
[----:B------:R-:W-:Y:S02]  /*ef40*/  IADD3 R18, P0, R18, UR4, RZ ;  /* 0x0000000412127c10 */ /* 0x000fe4000ff1e0ff */
[----:B---3--:R-:W-:-:S03]  /*ef50*/  IADD3 R2, P1, R0, UR6, RZ ;  /* 0x0000000600027c10 */ /* 0x008fc6000ff3e0ff */
[----:B------:R-:W-:Y:S02]  /*ef60*/  IMAD.X R19, RZ, RZ, UR5, P0 ;  /* 0x00000005ff137e24 */ /* 0x000fe400080e06ff */
[----:B----4-:R-:W-:Y:S01]  /*ef70*/  IMAD.X R3, RZ, RZ, UR7, P1 ;  /* 0x00000007ff037e24 */ /* 0x010fe200088e06ff */
        /* <DEDUP_REMOVED lines=14> */
.L_x_15035:
[----:B------:R-:W2:Y:S02]  /*f060*/  LDG.E.U8 R2, desc[UR36][R2.64] ;  /* 0x0000002402027981 */ /* 0x000ea4000c1e1100 */
[----:B--2---:R0:W1:Y:S01]  /*f070*/  I2F.F64.U16 R26, R2 ;  /* 0x00000002001a7312 */ /* 0x0040620000101800 */
[----:B------:R-:W-:Y:S05]  /*f080*/  BRA `(.L_x_15037) ;  /* 0x0000000c00707947 */ /* 0x000fea0003800000 */
.L_x_15034:
        /* <DEDUP_REMOVED lines=9> */
.L_x_15039:
[----:B------:R-:W2:Y:S02]  /*f120*/  LDG.E R2, desc[UR36][R2.64] ;  /* 0x0000002402027981 */ /* 0x000ea4000c1e1900 */
[----:B--2---:R0:W1:Y:S01]  /*f130*/  I2F.F64 R26, R2 ;  /* 0x00000002001a7312 */ /* 0x0040620000201c00 */
[----:B------:R-:W-:Y:S05]  /*f140*/  BRA `(.L_x_15037) ;  /* 0x0000000c00407947 */ /* 0x000fea0003800000 */
.L_x_15038:
[----:B------:R-:W2:Y:S02]  /*f150*/  LDG.E.U16 R2, desc[UR36][R2.64] ;  /* 0x0000002402027981 */ /* 0x000ea4000c1e1500 */
[----:B--2---:R0:W1:Y:S01]  /*f160*/  I2F.F64.S16 R26, R2 ;  /* 0x00000002001a7312 */ /* 0x0040620000101c00 */
[----:B------:R-:W-:Y:S05]  /*f170*/  BRA `(.L_x_15037) ;  /* 0x0000000c00347947 */ /* 0x000fea0003800000 */
.L_x_15033:
        /* <DEDUP_REMOVED lines=8> */
[----:B------:R-:W2:Y:S01]  /*f200*/  F2F.F64.F32 R26, R26 ;  /* 0x0000001a001a7310 */ /* 0x000ea20000201800 */
[----:B------:R-:W-:Y:S05]  /*f210*/  BRA `(.L_x_15037) ;  /* 0x0000000c000c7947 */ /* 0x000fea0003800000 */
.L_x_15041:
[----:B------:R-:W2:Y:S02]  /*f220*/  LDG.E.U16 R0, desc[UR36][R2.64] ;  /* 0x0000002402007981 */ /* 0x000ea4000c1e1500 */
[----:B--2---:R-:W-:-:S05]  /*f230*/  HADD2.F32 R0, -RZ, R0.H0_H0 ;  /* 0x20000000ff007230 */ /* 0x004fca0000004100 */
[----:B------:R-:W-:-:S04]  /*f240*/  FMUL.FTZ R0, R0, 1 ;  /* 0x3f80000000007820 */ /* 0x000fc80000410000 */
[----:B------:R0:W1:Y:S01]  /*f250*/  F2F.F64.F32 R26, R0 ;  /* 0x00000000001a7310 */ /* 0x0000620000201800 */
[----:B------:R-:W-:Y:S05]  /*f260*/  BRA `(.L_x_15037) ;  /* 0x0000000800f87947 */ /* 0x000fea0003800000 */
.L_x_15040:
        /* <DEDUP_REMOVED lines=8> */
[----:B------:R-:W3:Y:S01]  /*f2f0*/  F2F.F64.F32 R26, R26 ;  /* 0x0000001a001a7310 */ /* 0x000ee20000201800 */
[----:B------:R-:W-:Y:S05]  /*f300*/  BRA `(.L_x_15037) ;  /* 0x0000000800d07947 */ /* 0x000fea0003800000 */
.L_x_15043:
[----:B------:R-:W2:Y:S02]  /*f310*/  LDG.E.U16 R2, desc[UR36][R2.64] ;  /* 0x0000002402027981 */ /* 0x000ea4000c1e1500 */
[----:B--2---:R-:W-:-:S05]  /*f320*/  HADD2.F32 R0, -RZ, R2.H0_H0 ;  /* 0x20000002ff007230 */ /* 0x004fca0000004100 */
[----:B------:R-:W-:-:S04]  /*f330*/  FMUL.FTZ R0, R0, 1 ;  /* 0x3f80000000007820 */ /* 0x000fc80000410000 */
[----:B------:R4:W0:Y:S01]  /*f340*/  F2F.F64.F32 R26, R0 ;  /* 0x00000000001a7310 */ /* 0x0008220000201800 */
[----:B------:R-:W-:Y:S05]  /*f350*/  BRA `(.L_x_15037) ;  /* 0x0000000800bc7947 */ /* 0x000fea0003800000 */
.L_x_15042:
[----:B------:R0:W5:Y:S01]  /*f360*/  LDG.E.64 R26, desc[UR36][R2.64] ;  /* 0x00000024021a7981 */ /* 0x000162000c1e1b00 */
[----:B------:R-:W-:Y:S05]  /*f370*/  BRA `(.L_x_15037) ;  /* 0x0000000800b47947 */ /* 0x000fea0003800000 */
.L_x_15032:
        /* <DEDUP_REMOVED lines=13> */
.L_x_15046:
[----:B------:R0:W5:Y:S01]  /*f450*/  LDG.E.64 R26, desc[UR36][R2.64] ;  /* 0x00000024021a7981 */ /* 0x000162000c1e1b00 */
[----:B------:R-:W-:Y:S05]  /*f460*/  BRA `(.L_x_15037) ;  /* 0x0000000800787947 */ /* 0x000fea0003800000 */
.L_x_15045:
        /* <DEDUP_REMOVED lines=28> */
.L_x_15048:
        /* <DEDUP_REMOVED lines=15> */
.L_x_15047:
[----:B------:R-:W2:Y:S02]  /*f720*/  LDG.E.U16 R0, desc[UR36][R2.64] ;  /* 0x0000002402007981 */ /* 0x000ea4000c1e1500 */
[----:B--2---:R-:W-:-:S04]  /*f730*/  IMAD.U32 R0, R0, 0x10000, RZ ;  /* 0x0001000000007824 */ /* 0x004fc800078e00ff */
[----:B------:R-:W-:-:S04]  /*f740*/  FMUL.FTZ R0, R0, 1 ;  /* 0x3f80000000007820 */ /* 0x000fc80000410000 */
[----:B------:R0:W1:Y:S01]  /*f750*/  F2F.F64.F32 R26, R0 ;  /* 0x00000000001a7310 */ /* 0x0000620000201800 */
[----:B------:R-:W-:Y:S05]  /*f760*/  BRA `(.L_x_15037) ;  /* 0x0000000400b87947 */ /* 0x000fea0003800000 */
.L_x_15044:
        /* <DEDUP_REMOVED lines=11> */
.L_x_15051:
        /* <DEDUP_REMOVED lines=21> */
.L_x_15055:
[----:B------:R-:W-:Y:S05]  /*f970*/  BSYNC B1 ;  /* 0x0000000000017941 */ /* 0x000fea0003800000 */
.L_x_15054:
[----:B------:R-:W-:Y:S01]  /*f980*/  LEA R3, R0, 0x3b800000, 0x17 ;  /* 0x3b80000000037811 */ /* 0x000fe200078eb8ff */
[----:B------:R-:W-:-:S05]  /*f990*/  IMAD.SHL.U32 R0, R2, 0x100000, RZ ;  /* 0x0010000002007824 */ /* 0x000fca00078e00ff */
[----:B------:R-:W-:-:S07]  /*f9a0*/  LOP3.LUT R0, R3, R0, R4, 0xfe, !PT ;  /* 0x0000000003007212 */ /* 0x000fce00078efe04 */
.L_x_15053:
[----:B------:R-:W-:Y:S05]  /*f9b0*/  BSYNC B0 ;  /* 0x0000000000007941 */ /* 0x000fea0003800000 */
.L_x_15052:
[----:B------:R-:W-:-:S04]  /*f9c0*/  FMUL.FTZ R0, R0, 1 ;  /* 0x3f80000000007820 */ /* 0x000fc80000410000 */
[----:B------:R0:W1:Y:S01]  /*f9d0*/  F2F.F64.F32 R26, R0 ;  /* 0x00000000001a7310 */ /* 0x0000620000201800 */
[----:B------:R-:W-:Y:S05]  /*f9e0*/  BRA `(.L_x_15037) ;  /* 0x0000000400187947 */ /* 0x000fea0003800000 */
.L_x_15050:
        /* <DEDUP_REMOVED lines=21> */
.L_x_15059:
[----:B------:R-:W-:Y:S05]  /*fb40*/  BSYNC B1 ;  /* 0x0000000000017941 */ /* 0x000fea0003800000 */
.L_x_15058:
[----:B------:R-:W-:Y:S01]  /*fb50*/  LEA R3, R0, 0x37800000, 0x17 ;  /* 0x3780000000037811 */ /* 0x000fe200078eb8ff */
[----:B------:R-:W-:-:S05]  /*fb60*/  IMAD.SHL.U32 R0, R2, 0x200000, RZ ;  /* 0x0020000002007824 */ /* 0x000fca00078e00ff */
[----:B------:R-:W-:-:S07]  /*fb70*/  LOP3.LUT R0, R3, R0, R4, 0xfe, !PT ;  /* 0x0000000003007212 */ /* 0x000fce00078efe04 */
.L_x_15057:
[----:B------:R-:W-:Y:S05]  /*fb80*/  BSYNC B0 ;  /* 0x0000000000007941 */ /* 0x000fea0003800000 */
.L_x_15056:
[----:B------:R-:W-:-:S04]  /*fb90*/  FMUL.FTZ R0, R0, 1 ;  /* 0x3f80000000007820 */ /* 0x000fc80000410000 */
[----:B------:R0:W1:Y:S01]  /*fba0*/  F2F.F64.F32 R26, R0 ;  /* 0x00000000001a7310 */ /* 0x0000620000201800 */
[----:B------:R-:W-:Y:S05]  /*fbb0*/  BRA `(.L_x_15037) ;  /* 0x0000000000a47947 */ /* 0x000fea0003800000 */
.L_x_15049:
        /* <DEDUP_REMOVED lines=14> */
.L_x_15063:
[----:B------:R-:W-:Y:S05]  /*fca0*/  BSYNC B0 ;  /* 0x0000000000007941 */ /* 0x000fea0003800000 */
.L_x_15062:
[----:B------:R-:W-:-:S04]  /*fcb0*/  FMUL.FTZ R0, R0, 1 ;  /* 0x3f80000000007820 */ /* 0x000fc80000410000 */
[----:B------:R0:W1:Y:S01]  /*fcc0*/  F2F.F64.F32 R26, R0 ;  /* 0x00000000001a7310 */ /* 0x0000620000201800 */
[----:B------:R-:W-:Y:S05]  /*fcd0*/  BRA `(.L_x_15037) ;  /* 0x00000000005c7947 */ /* 0x000fea0003800000 */
.L_x_15036:
        /* <DEDUP_REMOVED lines=16> */
.L_x_15064:
[----:B------:R-:W-:Y:S01]  /*fde0*/  CS2R R26, SRZ ;  /* 0x00000000001a7805 */ /* 0x000fe2000001ff00 */
[----:B------:R-:W-:Y:S06]  /*fdf0*/  BRA `(.L_x_15037) ;  /* 0x0000000000147947 */ /* 0x000fec0003800000 */
.L_x_15061:
[----:B------:R-:W2:Y:S02]  /*fe00*/  LDG.E.64 R26, desc[UR36][R2.64] ;  /* 0x00000024021a7981 */ /* 0x000ea4000c1e1b00 */
[----:B--2---:R-:W0:Y:S01]  /*fe10*/  I2F.F64.U64 R26, R26 ;  /* 0x0000001a001a7312 */ /* 0x004e220000301800 */
[----:B------:R-:W-:Y:S05]  /*fe20*/  BRA `(.L_x_15037) ;  /* 0x0000000000087947 */ /* 0x000fea0003800000 */
.L_x_15060:
[----:B------:R-:W2:Y:S02]  /*fe30*/  LDG.E R2, desc[UR36][R2.64] ;  /* 0x0000002402027981 */ /* 0x000ea4000c1e1900 */
[----:B--2---:R0:W1:Y:S02]  /*fe40*/  I2F.F64.U32 R26, R2 ;  /* 0x00000002001a7312 */ /* 0x0040640000201800 */
.L_x_15037:
[----:B0-----:R-:W0:Y:S01]  /*fe50*/  LDC.64 R2, c[0x0][0x428] ;  /* 0x00010a00ff027b82 */ /* 0x001e220000000a00 */
[----:B------:R-:W-:Y:S01]  /*fe60*/  BSSY B0, `(.L_x_15065) ;  /* 0x0000157000007945 */ /* 0x000fe20003800000 */
[----:B0-----:R-:W-:-:S14]  /*fe70*/  DSETP.NEU.AND P0, PT, R2, RZ, PT ;  /* 0x000000ff0200722a */ /* 0x001fdc0003f0d000 */
[----:B------:R-:W-:Y:S05]  /*fe80*/  @P0 BRA `(.L_x_15066) ;  /* 0x0000000000680947 */ /* 0x000fea0003800000 */
[----:B------:R-:W-:Y:S01]  /*fe90*/  ULDC UR4, c[0x0][0x42c] ;  /* 0x00010b0000047ab9 */ /* 0x000fe20000000800 */
[----:B------:R-:W-:Y:S01]  /*fea0*/  IMAD.MOV.U32 R4, RZ, RZ, 0x1 ;  /* 0x00000001ff047424 */ /* 0x000fe200078e00ff */
[----:B------:R-:W0:Y:S01]  /*feb0*/  MUFU.RCP64H R5, UR4 ;  /* 0x0000000400057d08 */ /* 0x000e220008001800 */
[----:B-123-5:R-:W-:Y:S01]  /*fec0*/  FSETP.GEU.AND P1, PT, |R27|, 6.5827683646048100446e-37, PT ;  /* 0x036000001b00780b */ /* 0x02efe20003f2e200 */
        /* <DEDUP_REMOVED lines=9> */
[----:B----4-:R-:W-:-:S05]  /*ff60*/  FFMA R0, RZ, UR4, R3 ;  /* 0x00000004ff007c23 */ /* 0x010fca0008000003 */
        /* <DEDUP_REMOVED lines=8> */
.L_x_15068:
[----:B------:R-:W-:Y:S05]  /*fff0*/  BSYNC B2 ;  /* 0x0000000000027941 */ /* 0x000fea0003800000 */
.L_x_15067:
[----:B------:R-:W-:Y:S02]  /*10000*/  IMAD.MOV.U32 R4, RZ, RZ, R2 ;  /* 0x000000ffff047224 */ /* 0x000fe400078e0002 */
[----:B------:R-:W-:Y:S01]  /*10010*/  IMAD.MOV.U32 R5, RZ, RZ, R3 ;  /* 0x000000ffff057224 */ /* 0x000fe200078e0003 */
[----:B------:R-:W-:Y:S06]  /*10020*/  BRA `(.L_x_15069) ;  /* 0x0000001000e87947 */ /* 0x000fec0003800000 */
.L_x_15066:
[----:B------:R-:W0:Y:S01]  /*10030*/  LDC.64 R4, c[0x0][0x428] ;  /* 0x00010a00ff047b82 */ /* 0x000e220000000a00 */
[----:B-123-5:R-:W-:Y:S01]  /*10040*/  LOP3.LUT R9, R27, 0x7fffffff, RZ, 0xc0, !PT ;  /* 0x7fffffff1b097812 */ /* 0x02efe200078ec0ff */
        /* <DEDUP_REMOVED lines=27> */
[----:B----4-:R-:W-:Y:S01]  /*10200*/  VIADDMNMX R0, R4, R13, 0xffffffff, !PT ;  /* 0xffffffff04007446 */ /* 0x010fe2000780010d */
        /* <DEDUP_REMOVED lines=9> */
.L_x_15076:
        /* <DEDUP_REMOVED lines=12> */
.L_x_15075:
[----:B------:R-:W-:-:S07]  /*10360*/  IMAD.MOV.U32 R0, RZ, RZ, R11 ;  /* 0x000000ffff007224 */ /* 0x000fce00078e000b */
.L_x_15074:
[----:B------:R-:W-:Y:S05]  /*10370*/  BSYNC B2 ;  /* 0x0000000000027941 */ /* 0x000fea0003800000 */
.L_x_15073:
        /* <DEDUP_REMOVED lines=12> */
.L_x_15081:
        /* <DEDUP_REMOVED lines=33> */
.L_x_15080:
[----:B------:R-:W-:Y:S05]  /*10650*/  BSYNC B3 ;  /* 0x0000000000037941 */ /* 0x000fea0003800000 */
.L_x_15079:
[----:B------:R-:W-:-:S13]  /*10660*/  ISETP.GE.U32.AND P0, PT, R12, 0xc, PT ;  /* 0x0000000c0c00780c */ /* 0x000fda0003f06070 */
[----:B------:R-:W-:Y:S05]  /*10670*/  @!P0 BRA `(.L_x_15078) ;  /* 0x0000000400d48947 */ /* 0x000fea0003800000 */
[----:B------:R-:W-:Y:S01]  /*10680*/  BSSY B3, `(.L_x_15078) ;  /* 0x0000074000037945 */ /* 0x000fe20003800000 */
.L_x_15082:
        /* <DEDUP_REMOVED lines=116> */
.L_x_15078:
[----:B------:R-:W-:Y:S05]  /*10dd0*/  BSYNC B2 ;  /* 0x0000000000027941 */ /* 0x000fea0003800000 */
.L_x_15077:
        /* <DEDUP_REMOVED lines=20> */
.L_x_15084:
[----:B------:R-:W-:Y:S05]  /*10f20*/  BSYNC B2 ;  /* 0x0000000000027941 */ /* 0x000fea0003800000 */
.L_x_15083:
[----:B------:R-:W-:Y:S02]  /*10f30*/  IMAD.MOV.U32 R23, RZ, RZ, R11 ;  /* 0x000000ffff177224 */ /* 0x000fe400078e000b */
[----:B------:R-:W-:-:S03]  /*10f40*/  IMAD.MOV.U32 R22, RZ, RZ, R6 ;  /* 0x000000ffff167224 */ /* 0x000fc600078e0006 */
[----:B------:R-:W-:Y:S01]  /*10f50*/  LOP3.LUT R23, R23, 0x80000000, R27, 0xb8, !PT ;  /* 0x8000000017177812 */ /* 0x000fe200078eb81b */
[----:B------:R-:W-:Y:S06]  /*10f60*/  BRA `(.L_x_15072) ;  /* 0x0000000000187947 */ /* 0x000fec0003800000 */
.L_x_15071:
[----:B------:R-:W-:-:S06]  /*10f70*/  DSETP.GTU.AND P0, PT, R6, +INF , PT ;  /* 0x7ff000000600742a */ /* 0x000fcc0003f0c000 */
[----:B------:R-:W-:-:S14]  /*10f80*/  DSETP.LE.AND P0, PT, R8, +INF , !P0 ;  /* 0x7ff000000800742a */ /* 0x000fdc0004703000 */
[----:B------:R-:W-:Y:S02]  /*10f90*/  @P0 DSETP.NEU.AND P1, PT, R8, +INF , PT ;  /* 0x7ff000000800042a */ /* 0x000fe40003f2d000 */
[----:B------:R-:W-:-:S06]  /*10fa0*/  @!P0 DADD R22, R26, R2 ;  /* 0x000000001a168229 */ /* 0x000fcc0000000002 */
[----:B------:R-:W-:Y:S02]  /*10fb0*/  @P0 FSEL R22, R26, RZ, P1 ;  /* 0x000000ff1a160208 */ /* 0x000fe40000800000 */
[----:B------:R-:W-:-:S07]  /*10fc0*/  @P0 FSEL R23, R27, -QNAN , P1 ;  /* 0xfff800001b170808 */ /* 0x000fce0000800000 */
.L_x_15072:
[----:B------:R-:W-:Y:S05]  /*10fd0*/  BSYNC B1 ;  /* 0x0000000000017941 */ /* 0x000fea0003800000 */
.L_x_15070:
        /* <DEDUP_REMOVED lines=17> */
[----:B----4-:R-:W-:Y:S01]  /*110f0*/  MOV R0, 0x11120 ;  /* 0x0001112000007802 */ /* 0x010fe20000000f00 */
[----:B------:R-:W-:-:S07]  /*11100*/  IMAD.MOV.U32 R11, RZ, RZ, R9 ;  /* 0x000000ffff0b7224 */ /* 0x000fce00078e0009 */
[----:B------:R-:W-:Y:S05]  /*11110*/  CALL.REL.NOINC `($__internal_7_$__cuda_sm20_div_rn_f64_full) ;  /* 0x0000001000f87944 */ /* 0x000fea0003c00000 */
[----:B------:R-:W-:Y:S02]  /*11120*/  IMAD.MOV.U32 R2, RZ, RZ, R4 ;  /* 0x000000ffff027224 */ /* 0x000fe400078e0004 */
[----:B------:R-:W-:-:S07]  /*11130*/  IMAD.MOV.U32 R3, RZ, RZ, R5 ;  /* 0x000000ffff037224 */ /* 0x000fce00078e0005 */
.L_x_15086:
[----:B------:R-:W-:Y:S05]  /*11140*/  BSYNC B2 ;  /* 0x0000000000027941 */ /* 0x000fea0003800000 */
.L_x_15085:
        /* <DEDUP_REMOVED lines=29> */
[----:B------:R-:W-:-:S07]  /*11320*/  IMAD.MOV.U32 R3, RZ, RZ, R5 ;  /* 0x000000ffff037224 */ /* 0x000fce00078e0005 */
.L_x_15089:
[----:B------:R-:W-:Y:S05]  /*11330*/  BSYNC B2 ;  /* 0x0000000000027941 */ /* 0x000fea0003800000 */
.L_x_15088:
[----:B------:R-:W-:Y:S01]  /*11340*/  LOP3.LUT R5, RZ, 0x80000000, R3, 0xb8, !PT ;  /* 0x80000000ff057812 */ /* 0x000fe200078eb803 */
[----:B------:R-:W-:Y:S01]  /*11350*/  IMAD.MOV.U32 R4, RZ, RZ, RZ ;  /* 0x000000ffff047224 */ /* 0x000fe200078e00ff */
[----:B------:R-:W-:Y:S06]  /*11360*/  BRA `(.L_x_15069) ;  /* 0x0000000000187947 */ /* 0x000fec0003800000 */
.L_x_15087:
[----:B------:R-:W0:Y:S02]  /*11370*/  FRND.F64.FLOOR R2, R8 ;  /* 0x0000000800027313 */ /* 0x000e240000305800 */
[----:B0-----:R-:W-:Y:S02]  /*11380*/  DADD R4, R8, -R2 ;  /* 0x0000000008047229 */ /* 0x001fe40000000802 */
[----:B------:R-:W-:-:S06]  /*11390*/  DADD R6, R2, 1 ;  /* 0x3ff0000002067429 */ /* 0x000fcc0000000000 */
[----:B------:R-:W-:-:S06]  /*113a0*/  DSETP.GT.AND P0, PT, R4, 0.5, PT ;  /* 0x3fe000000400742a */ /* 0x000fcc0003f04000 */
[----:B------:R-:W-:Y:S02]  /*113b0*/  FSEL R4, R6, R2, P0 ;  /* 0x0000000206047208 */ /* 0x000fe40000000000 */
[----:B------:R-:W-:-:S07]  /*113c0*/  FSEL R5, R7, R3, P0 ;  /* 0x0000000307057208 */ /* 0x000fce0000000000 */
.L_x_15069:
[----:B------:R-:W-:Y:S05]  /*113d0*/  BSYNC B0 ;  /* 0x0000000000007941 */ /* 0x000fea0003800000 */
.L_x_15065:
[----:B------:R-:W4:Y:S02]  /*113e0*/  LDC.U8 R2, c[0x0][0x430] ;  /* 0x00010c00ff027b82 */ /* 0x000f240000000000 */
        /* <DEDUP_REMOVED lines=14> */
.L_x_15093:
[----:B------:R-:W0:Y:S02]  /*114d0*/  F2I.S64.F64.TRUNC R4, R4 ;  /* 0x0000000400047311 */ /* 0x000e24000030d900 */
[----:B0-----:R-:W-:-:S05]  /*114e0*/  IMAD.MOV.U32 R3, RZ, RZ, R4 ;  /* 0x000000ffff037224 */ /* 0x001fca00078e0004 */
[----:B------:R-:W-:Y:S01]  /*114f0*/  STG.E.U8 desc[UR36][R18.64], R3 ;  /* 0x0000000312007986 */ /* 0x000fe2000c101124 */
[----:B------:R-:W-:Y:S05]  /*11500*/  EXIT ;  /* 0x000000000000794d */ /* 0x000fea0003800000 */
.L_x_15092:
        /* <DEDUP_REMOVED lines=9> */
.L_x_15096:
[----:B------:R-:W0:Y:S02]  /*115a0*/  F2I.F64.TRUNC R5, R4 ;  /* 0x0000000400057311 */ /* 0x000e24000030d100 */
[----:B0-----:R-:W-:Y:S01]  /*115b0*/  STG.E desc[UR36][R18.64], R5 ;  /* 0x0000000512007986 */ /* 0x001fe2000c101924 */
[----:B------:R-:W-:Y:S05]  /*115c0*/  EXIT ;  /* 0x000000000000794d */ /* 0x000fea0003800000 */
.L_x_15095:
[----:B------:R-:W0:Y:S02]  /*115d0*/  F2I.F64.TRUNC R5, R4 ;  /* 0x0000000400057311 */ /* 0x000e24000030d100 */
[----:B0-----:R-:W-:Y:S01]  /*115e0*/  STG.E.U16 desc[UR36][R18.64], R5 ;  /* 0x0000000512007986 */ /* 0x001fe2000c101524 */
[----:B------:R-:W-:Y:S05]  /*115f0*/  EXIT ;  /* 0x000000000000794d */ /* 0x000fea0003800000 */
.L_x_15091:
        /* <DEDUP_REMOVED lines=13> */
.L_x_15098:
        /* <DEDUP_REMOVED lines=8> */
.L_x_15097:
        /* <DEDUP_REMOVED lines=14> */
.L_x_15100:
        /* <DEDUP_REMOVED lines=9> */
.L_x_15099:
[----:B------:R-:W-:Y:S01]  /*118c0*/  STG.E.64 desc[UR36][R18.64], R4 ;  /* 0x0000000412007986 */ /* 0x000fe2000c101b24 */
[----:B------:R-:W-:Y:S05]  /*118d0*/  EXIT ;  /* 0x000000000000794d */ /* 0x000fea0003800000 */
.L_x_15090:
        /* <DEDUP_REMOVED lines=12> */
.L_x_15103:
[----:B------:R-:W-:-:S05]  /*119a0*/  CS2R R6, SRZ ;  /* 0x0000000000067805 */ /* 0x000fca000001ff00 */
[----:B------:R-:W-:Y:S01]  /*119b0*/  STG.E.128 desc[UR36][R18.64], R4 ;  /* 0x0000000412007986 */ /* 0x000fe2000c101d24 */
[----:B------:R-:W-:Y:S05]  /*119c0*/  EXIT ;  /* 0x000000000000794d */ /* 0x000fea0003800000 */
.L_x_15102:
        /* <DEDUP_REMOVED lines=25> */
.L_x_15107:
[----:B------:R-:W-:Y:S05]  /*11b60*/  BSYNC B0 ;  /* 0x0000000000007941 */ /* 0x000fea0003800000 */
.L_x_15106:
[----:B------:R-:W-:-:S05]  /*11b70*/  LOP3.LUT R3, R0, R3, RZ, 0xfc, !PT ;  /* 0x0000000300037212 */ /* 0x000fca00078efcff */
[----:B------:R-:W-:Y:S01]  /*11b80*/  STG.E.U8 desc[UR36][R18.64], R3 ;  /* 0x0000000312007986 */ /* 0x000fe2000c101124 */
[----:B------:R-:W-:Y:S05]  /*11b90*/  EXIT ;  /* 0x000000000000794d */ /* 0x000fea0003800000 */
.L_x_15105:
        /* <DEDUP_REMOVED lines=17> */
.L_x_15109:
[----:B------:R-:W-:Y:S01]  /*11cb0*/  IMAD.MOV.U32 R0, RZ, RZ, 0x7f ;  /* 0x0000007fff007424 */ /* 0x000fe200078e00ff */
[----:B------:R-:W-:-:S04]  /*11cc0*/  ISETP.GT.U32.AND P0, PT, R2, 0x7f800000, PT ;  /* 0x7f8000000200780c */ /* 0x000fc80003f04070 */
[----:B------:R-:W-:-:S09]  /*11cd0*/  SEL R0, R0, 0x7c, P0 ;  /* 0x0000007c00007807 */ /* 0x000fd20000000000 */
.L_x_15110:
[----:B------:R-:W-:Y:S05]  /*11ce0*/  BSYNC B0 ;  /* 0x0000000000007941 */ /* 0x000fea0003800000 */
.L_x_15108:
[----:B------:R-:W-:-:S04]  /*11cf0*/  LOP3.LUT R2, R3, 0x80000000, RZ, 0xc0, !PT ;  /* 0x8000000003027812 */ /* 0x000fc800078ec0ff */
[----:B------:R-:W-:-:S04]  /*11d00*/  SHF.R.U32.HI R3, RZ, 0x18, R2 ;  /* 0x00000018ff037819 */ /* 0x000fc80000011602 */
[----:B------:R-:W-:-:S05]  /*11d10*/  LOP3.LUT R3, R0, R3, RZ, 0xfc, !PT ;  /* 0x0000000300037212 */ /* 0x000fca00078efcff */
[----:B------:R-:W-:Y:S01]  /*11d20*/  STG.E.U8 desc[UR36][R18.64], R3 ;  /* 0x0000000312007986 */ /* 0x000fe2000c101124 */
[----:B------:R-:W-:Y:S05]  /*11d30*/  EXIT ;  /* 0x000000000000794d */ /* 0x000fea0003800000 */
.L_x_15104:
        /* <DEDUP_REMOVED lines=8> */
.L_x_15101:
        /* <DEDUP_REMOVED lines=11> */
.L_x_15113:
        /* <DEDUP_REMOVED lines=21> */
.L_x_15116:
[----:B------:R-:W-:-:S04]  /*11fc0*/  LOP3.LUT R2, R3, 0x80000000, RZ, 0xc0, !PT ;  /* 0x8000000003027812 */ /* 0x000fc800078ec0ff */
[----:B------:R-:W-:-:S04]  /*11fd0*/  SHF.R.U32.HI R3, RZ, 0x18, R2 ;  /* 0x00000018ff037819 */ /* 0x000fc80000011602 */
[----:B------:R-:W-:-:S04]  /*11fe0*/  LOP3.LUT R0, R0, R3, RZ, 0xfc, !PT ;  /* 0x0000000300007212 */ /* 0x000fc800078efcff */
[----:B------:R-:W-:-:S07]  /*11ff0*/  PRMT R9, R0, 0x7610, R9 ;  /* 0x0000761000097816 */ /* 0x000fce0000000009 */
.L_x_15115:
[----:B------:R-:W-:Y:S05]  /*12000*/  BSYNC B0 ;  /* 0x0000000000007941 */ /* 0x000fea0003800000 */
.L_x_15114:
[----:B------:R-:W-:Y:S01]  /*12010*/  STG.E.U8 desc[UR36][R18.64], R9 ;  /* 0x0000000912007986 */ /* 0x000fe2000c101124 */
[----:B------:R-:W-:Y:S05]  /*12020*/  EXIT ;  /* 0x000000000000794d */ /* 0x000fea0003800000 */
.L_x_15112:
        /* <DEDUP_REMOVED lines=21> */
.L_x_15119:
[----:B------:R-:W-:-:S04]  /*12180*/  LOP3.LUT R2, R3, 0x80000000, RZ, 0xc0, !PT ;  /* 0x8000000003027812 */ /* 0x000fc800078ec0ff */
[----:B------:R-:W-:-:S04]  /*12190*/  SHF.R.U32.HI R3, RZ, 0x18, R2 ;  /* 0x00000018ff037819 */ /* 0x000fc80000011602 */
[----:B------:R-:W-:-:S04]  /*121a0*/  LOP3.LUT R0, R0, R3, RZ, 0xfc, !PT ;  /* 0x0000000300007212 */ /* 0x000fc800078efcff */
[----:B------:R-:W-:-:S07]  /*121b0*/  PRMT R9, R0, 0x7610, R9 ;  /* 0x0000761000097816 */ /* 0x000fce0000000009 */
.L_x_15118:
[----:B------:R-:W-:Y:S05]  /*121c0*/  BSYNC B0 ;  /* 0x0000000000007941 */ /* 0x000fea0003800000 */
.L_x_15117:
[----:B------:R-:W-:Y:S01]  /*121d0*/  STG.E.U8 desc[UR36][R18.64], R9 ;  /* 0x0000000912007986 */ /* 0x000fe2000c101124 */
[----:B------:R-:W-:Y:S05]  /*121e0*/  EXIT ;  /* 0x000000000000794d */ /* 0x000fea0003800000 */
.L_x_15111:
        /* <DEDUP_REMOVED lines=26> */
.L_x_15094:
        /* <DEDUP_REMOVED lines=16> */
.L_x_15122:
[----:B------:R-:W-:Y:S05]  /*12490*/  EXIT ;  /* 0x000000000000794d */ /* 0x000fea0003800000 */
.L_x_15121:
[----:B------:R-:W0:Y:S02]  /*124a0*/  F2I.U64.F64.TRUNC R4, R4 ;  /* 0x0000000400047311 */ /* 0x000e24000030d800 */
[----:B0-----:R-:W-:Y:S01]  /*124b0*/  STG.E.64 desc[UR36][R18.64], R4 ;  /* 0x0000000412007986 */ /* 0x001fe2000c101b24 */
[----:B------:R-:W-:Y:S05]  /*124c0*/  EXIT ;  /* 0x000000000000794d */ /* 0x000fea0003800000 */
.L_x_15120:
[----:B------:R-:W0:Y:S02]  /*124d0*/  F2I.U32.F64.TRUNC R5, R4 ;  /* 0x0000000400057311 */ /* 0x000e24000030d000 */
[----:B0-----:R-:W-:Y:S01]  /*124e0*/  STG.E desc[UR36][R18.64], R5 ;  /* 0x0000000512007986 */ /* 0x001fe2000c101924 */
[----:B------:R-:W-:Y:S05]  /*124f0*/  EXIT ;  /* 0x000000000000794d */ /* 0x000fea0003800000 */
        .weak           $__internal_7_$__cuda_sm20_div_rn_f64_full
        .type           $__internal_7_$__cuda_sm20_div_rn_f64_full,@function
        .size           $__internal_7_$__cuda_sm20_div_rn_f64_full,(.L_x_37685 - $__internal_7_$__cuda_sm20_div_rn_f64_full)
$__internal_7_$__cuda_sm20_div_rn_f64_full:
[C---:B------:R-:W-:Y:S01]  /*12500*/  FSETP.GEU.AND P0, PT, |R17|.reuse, 1.469367938527859385e-39, PT ;  /* 0x001000001100780b */ /* 0x040fe20003f0e200 */
[----:B------:R-:W-:Y:S01]  /*12510*/  IMAD.U32 R16, RZ, RZ, UR38 ;  /* 0x00000026ff107e24 */ /* 0x000fe2000f8e00ff */
[----:B------:R-:W-:Y:S01]  /*12520*/  LOP3.LUT R2, R17, 0x800fffff, RZ, 0xc0, !PT ;  /* 0x800fffff11027812 */ /* 0x000fe200078ec0ff */
[----:B------:R-:W-:Y:S01]  /*12530*/  IMAD.U32 R8, RZ, RZ, UR38 ;  /* 0x00000026ff087e24 */ /* 0x000fe2000f8e00ff */
[C---:B------:R-:W-:Y:S01]  /*12540*/  FSETP.GEU.AND P2, PT, |R11|.reuse, 1.469367938527859385e-39, PT ;  /* 0x001000000b00780b */ /* 0x040fe20003f4e200 */
[----:B------:R-:W-:Y:S01]  /*12550*/  IMAD.MOV.U32 R6, RZ, RZ, 0x1 ;  /* 0x00000001ff067424 */ /* 0x000fe200078e00ff */
[----:B------:R-:W-:Y:S01]  /*12560*/  LOP3.LUT R9, R2, 0x3ff00000, RZ, 0xfc, !PT ;  /* 0x3ff0000002097812 */ /* 0x000fe200078efcff */
[----:B------:R-:W-:Y:S01]  /*12570*/  IMAD.MOV.U32 R12, RZ, RZ, R10 ;  /* 0x000000ffff0c7224 */ /* 0x000fe200078e000a */
[----:B------:R-:W-:Y:S01]  /*12580*/  LOP3.LUT R2, R11, 0x7ff00000, RZ, 0xc0, !PT ;  /* 0x7ff000000b027812 */ /* 0x000fe200078ec0ff */
[----:B------:R-:W-:Y:S01]  /*12590*/  BSSY B1, `(.L_x_15123) ;  /* 0x000004f000017945 */ /* 0x000fe20003800000 */
[----:B------:R-:W-:-:S03]  /*125a0*/  LOP3.LUT R5, R17, 0x7ff00000, RZ, 0xc0, !PT ;  /* 0x7ff0000011057812 */ /* 0x000fc600078ec0ff */
[----:B------:R-:W-:Y:S01]  /*125b0*/  @!P0 DMUL R8, R16, 8.98846567431157953865e+307 ;  /* 0x7fe0000010088828 */ /* 0x000fe20000000000 */
[C---:B------:R-:W-:Y:S01]  /*125c0*/  ISETP.GE.U32.AND P1, PT, R2.reuse, R5, PT ;  /* 0x000000050200720c */ /* 0x040fe20003f26070 */
[----:B------:R-:W-:Y:S02]  /*125d0*/  IMAD.MOV.U32 R4, RZ, RZ, R2 ;  /* 0x000000ffff047224 */ /* 0x000fe400078e0002 */
[----:B------:R-:W-:Y:S02]  /*125e0*/  @!P2 LOP3.LUT R3, R17, 0x7ff00000, RZ, 0xc0, !PT ;  /* 0x7ff000001103a812 */ /* 0x000fe400078ec0ff */
        /* <DEDUP_REMOVED lines=13> */
[----:B------:R-:W-:-:S06]  /*126c0*/  @!P2 IMAD.MOV.U32 R20, RZ, RZ, RZ ;  /* 0x000000ffff14a224 */ /* 0x000fcc00078e00ff */
[----:B------:R-:W-:Y:S02]  /*126d0*/  DFMA R14, R14, R6, R14 ;  /* 0x000000060e0e722b */ /* 0x000fe4000000000e */
[----:B------:R-:W-:Y:S01]  /*126e0*/  @!P2 DFMA R12, R12, 2, -R20 ;  /* 0x400000000c0ca82b */ /* 0x000fe20000000814 */
[----:B------:R-:W-:-:S07]  /*126f0*/  VIADD R7, R5, 0xffffffff ;  /* 0xffffffff05077836 */ /* 0x000fce0000000000 */
[----:B------:R-:W-:Y:S02]  /*12700*/  DMUL R20, R14, R12 ;  /* 0x0000000c0e147228 */ /* 0x000fe40000000000 */
[----:B------:R-:W-:-:S05]  /*12710*/  @!P2 LOP3.LUT R4, R13, 0x7ff00000, RZ, 0xc0, !PT ;  /* 0x7ff000000d04a812 */ /* 0x000fca00078ec0ff */
[----:B------:R-:W-:Y:S01]  /*12720*/  VIADD R6, R4, 0xffffffff ;  /* 0xffffffff04067836 */ /* 0x000fe20000000000 */
[----:B------:R-:W-:-:S04]  /*12730*/  DFMA R24, R20, -R8, R12 ;  /* 0x800000081418722b */ /* 0x000fc8000000000c */
[----:B------:R-:W-:-:S04]  /*12740*/  ISETP.GT.U32.AND P0, PT, R6, 0x7feffffe, PT ;  /* 0x7feffffe0600780c */ /* 0x000fc80003f04070 */
[----:B------:R-:W-:Y:S01]  /*12750*/  ISETP.GT.U32.OR P0, PT, R7, 0x7feffffe, P0 ;  /* 0x7feffffe0700780c */ /* 0x000fe20000704470 */
[----:B------:R-:W-:-:S12]  /*12760*/  DFMA R24, R14, R24, R20 ;  /* 0x000000180e18722b */ /* 0x000fd80000000014 */
        /* <DEDUP_REMOVED lines=19> */
[----:B------:R-:W-:Y:S01]  /*128a0*/  DMUL.RP R8, R24, R8 ;  /* 0x0000000818087228 */ /* 0x000fe20000008000 */
[----:B------:R-:W-:-:S06]  /*128b0*/  IMAD.MOV.U32 R6, RZ, RZ, RZ ;  /* 0x000000ffff067224 */ /* 0x000fcc00078e00ff */
[----:B------:R-:W-:-:S03]  /*128c0*/  DFMA R6, R2, -R6, R24 ;  /* 0x800000060206722b */ /* 0x000fc60000000018 */
[----:B------:R-:W-:-:S03]  /*128d0*/  LOP3.LUT R5, R9, R5, RZ, 0x3c, !PT ;  /* 0x0000000509057212 */ /* 0x000fc600078e3cff */
[----:B------:R-:W-:-:S04]  /*128e0*/  IADD3 R6, -R4, -0x43300000, RZ ;  /* 0xbcd0000004067810 */ /* 0x000fc80007ffe1ff */
[----:B------:R-:W-:-:S04]  /*128f0*/  FSETP.NEU.AND P0, PT, |R7|, R6, PT ;  /* 0x000000060700720b */ /* 0x000fc80003f0d200 */
[----:B------:R-:W-:Y:S02]  /*12900*/  FSEL R2, R8, R2, !P0 ;  /* 0x0000000208027208 */ /* 0x000fe40004000000 */
[----:B------:R-:W-:Y:S01]  /*12910*/  FSEL R3, R5, R3, !P0 ;  /* 0x0000000305037208 */ /* 0x000fe20004000000 */
[----:B------:R-:W-:Y:S06]  /*12920*/  BRA `(.L_x_15125) ;  /* 0x0000000000547947 */ /* 0x000fec0003800000 */
.L_x_15124:
        /* <DEDUP_REMOVED lines=16> */
.L_x_15127:
[----:B------:R-:W-:Y:S01]  /*12a30*/  LOP3.LUT R3, R17, 0x80000, RZ, 0xfc, !PT ;  /* 0x0008000011037812 */ /* 0x000fe200078efcff */
[----:B------:R-:W-:Y:S01]  /*12a40*/  IMAD.MOV.U32 R2, RZ, RZ, R16 ;  /* 0x000000ffff027224 */ /* 0x000fe200078e0010 */
[----:B------:R-:W-:Y:S06]  /*12a50*/  BRA `(.L_x_15125) ;  /* 0x0000000000087947 */ /* 0x000fec0003800000 */
.L_x_15126:
[----:B------:R-:W-:Y:S01]  /*12a60*/  LOP3.LUT R3, R11, 0x80000, RZ, 0xfc, !PT ;  /* 0x000800000b037812 */ /* 0x000fe200078efcff */
[----:B------:R-:W-:-:S07]  /*12a70*/  IMAD.MOV.U32 R2, RZ, RZ, R10 ;  /* 0x000000ffff027224 */ /* 0x000fce00078e000a */
.L_x_15125:
[----:B------:R-:W-:Y:S05]  /*12a80*/  BSYNC B1 ;  /* 0x0000000000017941 */ /* 0x000fea0003800000 */
.L_x_15123:
[----:B------:R-:W-:Y:S02]  /*12a90*/  IMAD.MOV.U32 R4, RZ, RZ, R2 ;  /* 0x000000ffff047224 */ /* 0x000fe400078e0002 */
[----:B------:R-:W-:Y:S02]  /*12aa0*/  IMAD.MOV.U32 R5, RZ, RZ, R3 ;  /* 0x000000ffff057224 */ /* 0x000fe400078e0003 */
[----:B------:R-:W-:Y:S02]  /*12ab0*/  IMAD.MOV.U32 R2, RZ, RZ, R0 ;  /* 0x000000ffff027224 */ /* 0x000fe400078e0000 */
[----:B------:R-:W-:-:S04]  /*12ac0*/  IMAD.MOV.U32 R3, RZ, RZ, 0x0 ;  /* 0x00000000ff037424 */ /* 0x000fc800078e00ff */
[----:B------:R-:W-:Y:S05]  /*12ad0*/  RET.REL.NODEC R2 `(_ZN2at6native18elementwise_kernelILi128ELi4EZNS0_15gpu_kernel_implINS0_13BUnaryFunctorIdddZZZNS0_15binary_internal21div_floor_kernel_cudaERNS_18TensorIteratorBaseEENKUlvE1_clEvENKUlvE_clEvEUlddE_EEEEvS6_RKT_EUliE_EEviT1_) ;  /* 0xfffffed402487950 */ /* 0x000fea0003c3ffff */
.L_x_15128:
        /* <DEDUP_REMOVED lines=10> */
.L_x_37685:


//--------------------- .text._ZN2at6native27unrolled_elementwise_kernelINS0_13BUnaryFunctorIdddZZZNS0_15binary_internal21div_floor_kernel_cudaERNS_18TensorIteratorBaseEENKUlvE1_clEvENKUlvE_clEvEUlddE_EESt5arrayIPcLm2EELi4E23TrivialOffsetCalculatorILi1EjESE_NS0_6memory12LoadWithCastILi1EEENSF_13StoreWithCastILi1EEEEEviT_T0_T2_T3_T4_T5_ --------------------------
	.section	.text._ZN2at6native27unrolled_elementwise_kernelINS0_13BUnaryFunctorIdddZZZNS0_15binary_internal21div_floor_kernel_cudaERNS_18TensorIteratorBaseEENKUlvE1_clEvENKUlvE_clEvEUlddE_EESt5arrayIPcLm2EELi4E23TrivialOffsetCalculatorILi1EjESE_NS0_6memory12LoadWithCastILi1EEENSF_13StoreWithCastILi1EEEEEviT_T0_T2_T3_T4_T5_,"ax",@progbits
	.align	128
        .global         _ZN2at6native27unrolled_elementwise_kernelINS0_13BUnaryFunctorIdddZZZNS0_15binary_internal21div_floor_kernel_cudaERNS_18TensorIteratorBaseEENKUlvE1_clEvENKUlvE_clEvEUlddE_EESt5arrayIPcLm2EELi4E23TrivialOffsetCalculatorILi1EjESE_NS0_6memory12LoadWithCastILi1EEENSF_13StoreWithCastILi1EEEEEviT_T0_T2_T3_T4_T5_
        .type           _ZN2at6native27unrolled_elementwise_kernelINS0_13BUnaryFunctorIdddZZZNS0_15binary_internal21div_floor_kernel_cudaERNS_18TensorIteratorBaseEENKUlvE1_clEvENKUlvE_clEvEUlddE_EESt5arrayIPcLm2EELi4E23TrivialOffsetCalculatorILi1EjESE_NS0_6memory12LoadWithCastILi1EEENSF_13StoreWithCastILi1EEEEEviT_T0_T2_T3_T4_T5_,@function
        .size           _ZN2at6native27unrolled_elementwise_kernelINS0_13BUnaryFunctorIdddZZZNS0_15binary_internal21div_floor_kernel_cudaERNS_18TensorIteratorBaseEENKUlvE1_clEvENKUlvE_clEvEUlddE_EESt5arrayIPcLm2EELi4E23TrivialOffsetCalculatorILi1EjESE_NS0_6memory12LoadWithCastILi1EEENSF_13StoreWithCastILi1EEEEEviT_T0_T2_T3_T4_T5_,(.L_x_37686 - _ZN2at6native27unrolled_elementwise_kernelINS0_13BUnaryFunctorIdddZZZNS0_15binary_internal21div_floor_kernel_cudaERNS_18TensorIteratorBaseEENKUlvE1_clEvENKUlvE_clEvEUlddE_EESt5arrayIPcLm2EELi4E23TrivialOffsetCalculatorILi1EjESE_NS0_6memory12LoadWithCastILi1EEENSF_13StoreWithCastILi1EEEEEviT_T0_T2_T3_T4_T5_)
        .other          _ZN2at6native27unrolled_elementwise_kernelINS0_13BUnaryFunctorIdddZZZNS0_15binary_internal21div_floor_kernel_cudaERNS_18TensorIteratorBaseEENKUlvE1_clEvENKUlvE_clEvEUlddE_EESt5arrayIPcLm2EELi4E23TrivialOffsetCalculatorILi1EjESE_NS0_6memory12LoadWithCastILi1EEENSF_13StoreWithCastILi1EEEEEviT_T0_T2_T3_T4_T5_,@"STO_CUDA_ENTRY STV_DEFAULT"
_ZN2at6native27unrolled_elementwise_kernelINS0_13BUnaryFunctorIdddZZZNS0_15binary_internal21div_floor_kernel_cudaERNS_18TensorIteratorBaseEENKUlvE1_clEvENKUlvE_clEvEUlddE_EESt5arrayIPcLm2EELi4E23TrivialOffsetCalculatorILi1EjESE_NS0_6memory12LoadWithCastILi1EEENSF_13StoreWithCastILi1EEEEEviT_T0_T2_T3_T4_T5_:
.text._ZN2at6native27unrolled_elementwise_kernelINS0_13BUnaryFunctorIdddZZZNS0_15binary_internal21div_floor_kernel_cudaERNS_18TensorIteratorBaseEENKUlvE1_clEvENKUlvE_clEvEUlddE_EESt5arrayIPcLm2EELi4E23TrivialOffsetCalculatorILi1EjESE_NS0_6memory12LoadWithCastILi1EEENSF_13StoreWithCastILi1EEEEEviT_T0_T2_T3_T4_T5_:
[----:B------:R-:W0:Y:S01]  /*0000*/  LDC R1, c[0x0][0x28] ;  /* 0x00000a00ff017b82 */ /* 0x000e220000000800 */
[----:B------:R-:W1:Y:S07]  /*0010*/  S2R R24, SR_CTAID.X ;  /* 0x0000000000187919 */ /* 0x000e6e0000002500 */
[----:B------:R-:W1:Y:S01]  /*0020*/  LDC R3, c[0x0][0x210] ;  /* 0x00008400ff037b82 */ /* 0x000e620000000800 */
[----:B------:R-:W-:Y:S01]  /*0030*/  ULDC.64 UR36, c[0x0][0x208] ;  /* 0x0000820000247ab9 */ /* 0x000fe20000000a00 */
[----:B------:R-:W-:Y:S01]  /*0040*/  BSSY B6, `(.L_x_15129) ;  /* 0x00000fe000067945 */ /* 0x000fe20003800000 */
[----:B------:R-:W2:Y:S01]  /*0050*/  S2R R29, SR_TID.X ;  /* 0x00000000001d7919 */ /* 0x000ea20000002100 */
[----:B------:R-:W-:-:S02]  /*0060*/  CS2R R22, SRZ ;  /* 0x0000000000167805 */ /* 0x000fc4000001ff00 */
[----:B------:R-:W-:Y:S02]  /*0070*/  CS2R R18, SRZ ;  /* 0x0000000000127805 */ /* 0x000fe4000001ff00 */
[----:B------:R-:W3:Y:S01]  /*0080*/  LDC.U8 R25, c[0x0][0x23c] ;  /* 0x00008f00ff197b82 */ /* 0x000ee20000000000 */
[----:B-1----:R-:W-:-:S05]  /*0090*/  IMAD R32, R24, -0x200, R3 ;  /* 0xfffffe0018207824 */ /* 0x002fca00078e0203 */
[----:B--2---:R-:W-:-:S13]  /*00a0*/  ISETP.GE.AND P0, PT, R29, R32, PT ;  /* 0x000000201d00720c */ /* 0x004fda0003f06270 */
[----:B0--3--:R-:W-:Y:S05]  /*00b0*/  @P0 BRA `(.L_x_15130) ;  /* 0x0000000c00d80947 */ /* 0x009fea0003800000 */
        /* <DEDUP_REMOVED lines=20> */
.L_x_15134:
[----:B------:R-:W2:Y:S02]  /*0200*/  LDG.E.U8 R2, desc[UR36][R2.64] ;  /* 0x0000002402027981 */ /* 0x000ea4000c1e1100 */
[----:B--2---:R0:W1:Y:S01]  /*0210*/  I2F.F64.U16 R18, R2 ;  /* 0x0000000200127312 */ /* 0x0040620000101800 */
[----:B------:R-:W-:Y:S05]  /*0220*/  BRA `(.L_x_15136) ;  /* 0x0000000c00747947 */ /* 0x000fea0003800000 */
.L_x_15133:
        /* <DEDUP_REMOVED lines=9> */
.L_x_15138:
[----:B------:R-:W2:Y:S02]  /*02c0*/  LDG.E R2, desc[UR36][R2.64] ;  /* 0x0000002402027981 */ /* 0x000ea4000c1e1900 */
[----:B--2---:R1:W2:Y:S01]  /*02d0*/  I2F.F64 R18, R2 ;  /* 0x0000000200127312 */ /* 0x0042a20000201c00 */
[----:B------:R-:W-:Y:S05]  /*02e0*/  BRA `(.L_x_15136) ;  /* 0x0000000c00447947 */ /* 0x000fea0003800000 */
.L_x_15137:
[----:B------:R-:W2:Y:S02]  /*02f0*/  LDG.E.U16 R2, desc[UR36][R2.64] ;  /* 0x0000002402027981 */ /* 0x000ea4000c1e1500 */
[----:B--2---:R3:W4:Y:S01]  /*0300*/  I2F.F64.S16 R18, R2 ;  /* 0x0000000200127312 */ /* 0x0047220000101c00 */
[----:B------:R-:W-:Y:S05]  /*0310*/  BRA `(.L_x_15136) ;  /* 0x0000000c00387947 */ /* 0x000fea0003800000 */
.L_x_15132:
        /* <DEDUP_REMOVED lines=10> */
.L_x_15140:
[----:B------:R-:W2:Y:S02]  /*03c0*/  LDG.E.U16 R0, desc[UR36][R2.64] ;  /* 0x0000002402007981 */ /* 0x000ea4000c1e1500 */
[----:B--2---:R-:W-:-:S05]  /*03d0*/  HADD2.F32 R0, -RZ, R0.H0_H0 ;  /* 0x20000000ff007230 */ /* 0x004fca0000004100 */
[----:B------:R-:W-:-:S04]  /*03e0*/  FMUL.FTZ R0, R0, 1 ;  /* 0x3f80000000007820 */ /* 0x000fc80000410000 */
[----:B------:R0:W1:Y:S01]  /*03f0*/  F2F.F64.F32 R18, R0 ;  /* 0x0000000000127310 */ /* 0x0000620000201800 */
[----:B------:R-:W-:Y:S05]  /*0400*/  BRA `(.L_x_15136) ;  /* 0x0000000800fc7947 */ /* 0x000fea0003800000 */
.L_x_15139:
        /* <DEDUP_REMOVED lines=10> */
.L_x_15142:
[----:B------:R-:W2:Y:S02]  /*04b0*/  LDG.E.U16 R2, desc[UR36][R2.64] ;  /* 0x0000002402027981 */ /* 0x000ea4000c1e1500 */
[----:B--2---:R-:W-:-:S05]  /*04c0*/  HADD2.F32 R0, -RZ, R2.H0_H0 ;  /* 0x20000002ff007230 */ /* 0x004fca0000004100 */
[----:B------:R-:W-:-:S04]  /*04d0*/  FMUL.FTZ R0, R0, 1 ;  /* 0x3f80000000007820 */ /* 0x000fc80000410000 */
[----:B------:R0:W1:Y:S01]  /*04e0*/  F2F.F64.F32 R18, R0 ;  /* 0x0000000000127310 */ /* 0x0000620000201800 */
[----:B------:R-:W-:Y:S05]  /*04f0*/  BRA `(.L_x_15136) ;  /* 0x0000000800c07947 */ /* 0x000fea0003800000 */
.L_x_15141:
[----:B------:R0:W5:Y:S01]  /*0500*/  LDG.E.64 R18, desc[UR36][R2.64] ;  /* 0x0000002402127981 */ /* 0x000162000c1e1b00 */
[----:B------:R-:W-:Y:S05]  /*0510*/  BRA `(.L_x_15136) ;  /* 0x0000000800b87947 */ /* 0x000fea0003800000 */
.L_x_15131:
        /* <DEDUP_REMOVED lines=13> */
.L_x_15145:
[----:B------:R0:W5:Y:S01]  /*05f0*/  LDG.E.64 R18, desc[UR36][R2.64] ;  /* 0x0000002402127981 */ /* 0x000162000c1e1b00 */
[----:B------:R-:W-:Y:S05]  /*0600*/  BRA `(.L_x_15136) ;  /* 0x00000008007c7947 */ /* 0x000fea0003800000 */
.L_x_15144:
        /* <DEDUP_REMOVED lines=28> */
.L_x_15147:
        /* <DEDUP_REMOVED lines=16> */
.L_x_15146:
[----:B------:R-:W2:Y:S02]  /*08d0*/  LDG.E.U16 R0, desc[UR36][R2.64] ;  /* 0x0000002402007981 */ /* 0x000ea4000c1e1500 */
[----:B--2---:R-:W-:-:S04]  /*08e0*/  IMAD.U32 R0, R0, 0x10000, RZ ;  /* 0x0001000000007824 */ /* 0x004fc800078e00ff */
[----:B------:R-:W-:-:S04]  /*08f0*/  FMUL.FTZ R0, R0, 1 ;  /* 0x3f80000000007820 */ /* 0x000fc80000410000 */
[----:B------:R0:W1:Y:S01]  /*0900*/  F2F.F64.F32 R18, R0 ;  /* 0x0000000000127310 */ /* 0x0000620000201800 */
[----:B------:R-:W-:Y:S05]  /*0910*/  BRA `(.L_x_15136) ;  /* 0x0000000400b87947 */ /* 0x000fea0003800000 */
.L_x_15143:
        /* <DEDUP_REMOVED lines=11> */
.L_x_15150:
        /* <DEDUP_REMOVED lines=21> */
.L_x_15154:
[----:B------:R-:W-:Y:S05]  /*0b20*/  BSYNC B1 ;  /* 0x0000000000017941 */ /* 0x000fea0003800000 */
.L_x_15153:
[----:B------:R-:W-:Y:S01]  /*0b30*/  LEA R3, R0, 0x3b800000, 0x17 ;  /* 0x3b80000000037811 */ /* 0x000fe200078eb8ff */
[----:B------:R-:W-:-:S05]  /*0b40*/  IMAD.SHL.U32 R0, R2, 0x100000, RZ ;  /* 0x0010000002007824 */ /* 0x000fca00078e00ff */
[----:B------:R-:W-:-:S07]  /*0b50*/  LOP3.LUT R0, R3, R0, R4, 0xfe, !PT ;  /* 0x0000000003007212 */ /* 0x000fce00078efe04 */
.L_x_15152:
[----:B------:R-:W-:Y:S05]  /*0b60*/  BSYNC B0 ;  /* 0x0000000000007941 */ /* 0x000fea0003800000 */
.L_x_15151:
[----:B------:R-:W-:-:S04]  /*0b70*/  FMUL.FTZ R0, R0, 1 ;  /* 0x3f80000000007820 */ /* 0x000fc80000410000 */
[----:B------:R0:W1:Y:S01]  /*0b80*/  F2F.F64.F32 R18, R0 ;  /* 0x0000000000127310 */ /* 0x0000620000201800 */
[----:B------:R-:W-:Y:S05]  /*0b90*/  BRA `(.L_x_15136) ;  /* 0x0000000400187947 */ /* 0x000fea0003800000 */
.L_x_15149:
        /* <DEDUP_REMOVED lines=21> */
.L_x_15158:
[----:B------:R-:W-:Y:S05]  /*0cf0*/  BSYNC B1 ;  /* 0x0000000000017941 */ /* 0x000fea0003800000 */
.L_x_15157:
[----:B------:R-:W-:Y:S01]  /*0d00*/  LEA R3, R0, 0x37800000, 0x17 ;  /* 0x3780000000037811 */ /* 0x000fe200078eb8ff */
[----:B------:R-:W-:-:S05]  /*0d10*/  IMAD.SHL.U32 R0, R2, 0x200000, RZ ;  /* 0x0020000002007824 */ /* 0x000fca00078e00ff */
[----:B------:R-:W-:-:S07]  /*0d20*/  LOP3.LUT R0, R3, R0, R4, 0xfe, !PT ;  /* 0x0000000003007212 */ /* 0x000fce00078efe04 */
.L_x_15156:
[----:B------:R-:W-:Y:S05]  /*0d30*/  BSYNC B0 ;  /* 0x0000000000007941 */ /* 0x000fea0003800000 */
.L_x_15155:
[----:B------:R-:W-:-:S04]  /*0d40*/  FMUL.FTZ R0, R0, 1 ;  /* 0x3f80000000007820 */ /* 0x000fc80000410000 */
[----:B------:R0:W1:Y:S01]  /*0d50*/  F2F.F64.F32 R18, R0 ;  /* 0x0000000000127310 */ /* 0x0000620000201800 */
[----:B------:R-:W-:Y:S05]  /*0d60*/  BRA `(.L_x_15136) ;  /* 0x0000000000a47947 */ /* 0x000fea0003800000 */
.L_x_15148:
        /* <DEDUP_REMOVED lines=14> */
.L_x_15162:
[----:B------:R-:W-:Y:S05]  /*0e50*/  BSYNC B0 ;  /* 0x0000000000007941 */ /* 0x000fea0003800000 */
.L_x_15161:
[----:B------:R-:W-:-:S04]  /*0e60*/  FMUL.FTZ R0, R0, 1 ;  /* 0x3f80000000007820 */ /* 0x000fc80000410000 */
[----:B------:R0:W1:Y:S01]  /*0e70*/  F2F.F64.F32 R18, R0 ;  /* 0x0000000000127310 */ /* 0x0000620000201800 */
[----:B------:R-:W-:Y:S05]  /*0e80*/  BRA `(.L_x_15136) ;  /* 0x00000000005c7947 */ /* 0x000fea0003800000 */
.L_x_15135:
        /* <DEDUP_REMOVED lines=16> */
.L_x_15163:
[----:B------:R-:W-:Y:S01]  /*0f90*/  CS2R R18, SRZ ;  /* 0x0000000000127805 */ /* 0x000fe2000001ff00 */
[----:B------:R-:W-:Y:S06]  /*0fa0*/  BRA `(.L_x_15136) ;  /* 0x0000000000147947 */ /* 0x000fec0003800000 */
.L_x_15160:
[----:B------:R-:W2:Y:S02]  /*0fb0*/  LDG.E.64 R18, desc[UR36][R2.64] ;  /* 0x0000002402127981 */ /* 0x000ea4000c1e1b00 */
[----:B--2---:R-:W0:Y:S01]  /*0fc0*/  I2F.F64.U64 R18, R18 ;  /* 0x0000001200127312 */ /* 0x004e220000301800 */
[----:B------:R-:W-:Y:S05]  /*0fd0*/  BRA `(.L_x_15136) ;  /* 0x0000000000087947 */ /* 0x000fea0003800000 */
.L_x_15159:
[----:B------:R-:W2:Y:S02]  /*0fe0*/  LDG.E R2, desc[UR36][R2.64] ;  /* 0x0000002402027981 */ /* 0x000ea4000c1e1900 */
[----:B--2---:R0:W1:Y:S02]  /*0ff0*/  I2F.F64.U32 R18, R2 ;  /* 0x0000000200127312 */ /* 0x0040640000201800 */
.L_x_15136:
[----:B------:R-:W3:Y:S02]  /*1000*/  S2R R29, SR_TID.X ;  /* 0x00000000001d7919 */ /* 0x000ee40000002100 */
[----:B---3--:R-:W-:-:S07]  /*1010*/  VIADD R29, R29, 0x80 ;  /* 0x000000801d1d7836 */ /* 0x008fce0000000000 */
.L_x_15130:
[----:B------:R-:W-:Y:S05]  /*1020*/  BSYNC B6 ;  /* 0x0000000000067941 */ /* 0x000fea0003800000 */
.L_x_15129:
        /* <DEDUP_REMOVED lines=24> */
.L_x_15169:
[----:B------:R-:W3:Y:S02]  /*11b0*/  LDG.E.U8 R2, desc[UR36][R2.64] ;  /* 0x0000002402027981 */ /* 0x000ee4000c1e1100 */
[----:B---3--:R0:W1:Y:S01]  /*11c0*/  I2F.F64.U16 R22, R2 ;  /* 0x0000000200167312 */ /* 0x0080620000101800 */
[----:B------:R-:W-:Y:S05]  /*11d0*/  BRA `(.L_x_15171) ;  /* 0x0000000c00707947 */ /* 0x000fea0003800000 */
.L_x_15168:
        /* <DEDUP_REMOVED lines=9> */
.L_x_15173:
[----:B------:R-:W3:Y:S02]  /*1270*/  LDG.E R2, desc[UR36][R2.64] ;  /* 0x0000002402027981 */ /* 0x000ee4000c1e1900 */
[----:B---3--:R0:W1:Y:S01]  /*1280*/  I2F.F64 R22, R2 ;  /* 0x0000000200167312 */ /* 0x0080620000201c00 */
[----:B------:R-:W-:Y:S05]  /*1290*/  BRA `(.L_x_15171) ;  /* 0x0000000c00407947 */ /* 0x000fea0003800000 */
.L_x_15172:
[----:B------:R-:W3:Y:S02]  /*12a0*/  LDG.E.U16 R2, desc[UR36][R2.64] ;  /* 0x0000002402027981 */ /* 0x000ee4000c1e1500 */
[----:B---3--:R0:W1:Y:S01]  /*12b0*/  I2F.F64.S16 R22, R2 ;  /* 0x0000000200167312 */ /* 0x0080620000101c00 */
[----:B------:R-:W-:Y:S05]  /*12c0*/  BRA `(.L_x_15171) ;  /* 0x0000000c00347947 */ /* 0x000fea0003800000 */
.L_x_15167:
        /* <DEDUP_REMOVED lines=10> */
.L_x_15175:
[----:B------:R-:W3:Y:S02]  /*1370*/  LDG.E.U16 R0, desc[UR36][R2.64] ;  /* 0x0000002402007981 */ /* 0x000ee4000c1e1500 */
[----:B---3--:R-:W-:-:S05]  /*1380*/  HADD2.F32 R0, -RZ, R0.H0_H0 ;  /* 0x20000000ff007230 */ /* 0x008fca0000004100 */
[----:B------:R-:W-:-:S04]  /*1390*/  FMUL.FTZ R0, R0, 1 ;  /* 0x3f80000000007820 */ /* 0x000fc80000410000 */
[----:B------:R0:W1:Y:S01]  /*13a0*/  F2F.F64.F32 R22, R0 ;  /* 0x0000000000167310 */ /* 0x0000620000201800 */
[----:B------:R-:W-:Y:S05]  /*13b0*/  BRA `(.L_x_15171) ;  /* 0x0000000800f87947 */ /* 0x000fea0003800000 */
.L_x_15174:
        /* <DEDUP_REMOVED lines=10> */
.L_x_15177:
[----:B------:R-:W3:Y:S02]  /*1460*/  LDG.E.U16 R2, desc[UR36][R2.64] ;  /* 0x0000002402027981 */ /* 0x000ee4000c1e1500 */
[----:B---3--:R-:W-:-:S05]  /*1470*/  HADD2.F32 R0, -RZ, R2.H0_H0 ;  /* 0x20000002ff007230 */ /* 0x008fca0000004100 */
[----:B------:R-:W-:-:S04]  /*1480*/  FMUL.FTZ R0, R0, 1 ;  /* 0x3f80000000007820 */ /* 0x000fc80000410000 */
[----:B------:R0:W1:Y:S01]  /*1490*/  F2F.F64.F32 R22, R0 ;  /* 0x0000000000167310 */ /* 0x0000620000201800 */
[----:B------:R-:W-:Y:S05]  /*14a0*/  BRA `(.L_x_15171) ;  /* 0x0000000800bc7947 */ /* 0x000fea0003800000 */
.L_x_15176:
[----:B------:R0:W5:Y:S01]  /*14b0*/  LDG.E.64 R22, desc[UR36][R2.64] ;  /* 0x0000002402167981 */ /* 0x000162000c1e1b00 */
[----:B------:R-:W-:Y:S05]  /*14c0*/  BRA `(.L_x_15171) ;  /* 0x0000000800b47947 */ /* 0x000fea0003800000 */
.L_x_15166:
        /* <DEDUP_REMOVED lines=13> */
.L_x_15180:
[----:B------:R0:W5:Y:S01]  /*15a0*/  LDG.E.64 R22, desc[UR36][R2.64] ;  /* 0x0000002402167981 */ /* 0x000162000c1e1b00 */
[----:B------:R-:W-:Y:S05]  /*15b0*/  BRA `(.L_x_15171) ;  /* 0x0000000800787947 */ /* 0x000fea0003800000 */
.L_x_15179:
        /* <DEDUP_REMOVED lines=28> */
.L_x_15182:
        /* <DEDUP_REMOVED lines=15> */
.L_x_15181:
[----:B------:R-:W3:Y:S02]  /*1870*/  LDG.E.U16 R0, desc[UR36][R2.64] ;  /* 0x0000002402007981 */ /* 0x000ee4000c1e1500 */
[----:B---3--:R-:W-:-:S04]  /*1880*/  IMAD.U32 R0, R0, 0x10000, RZ ;  /* 0x0001000000007824 */ /* 0x008fc800078e00ff */
[----:B------:R-:W-:-:S04]  /*1890*/  FMUL.FTZ R0, R0, 1 ;  /* 0x3f80000000007820 */ /* 0x000fc80000410000 */
[----:B------:R0:W1:Y:S01]  /*18a0*/  F2F.F64.F32 R22, R0 ;  /* 0x0000000000167310 */ /* 0x0000620000201800 */
[----:B------:R-:W-:Y:S05]  /*18b0*/  BRA `(.L_x_15171) ;  /* 0x0000000400b87947 */ /* 0x000fea0003800000 */
.L_x_15178:
        /* <DEDUP_REMOVED lines=11> */
.L_x_15185:
        /* <DEDUP_REMOVED lines=21> */
.L_x_15189:
[----:B------:R-:W-:Y:S05]  /*1ac0*/  BSYNC B1 ;  /* 0x0000000000017941 */ /* 0x000fea0003800000 */
.L_x_15188:
[----:B------:R-:W-:Y:S01]  /*1ad0*/  LEA R3, R0, 0x3b800000, 0x17 ;  /* 0x3b80000000037811 */ /* 0x000fe200078eb8ff */
[----:B------:R-:W-:-:S05]  /*1ae0*/  IMAD.SHL.U32 R0, R2, 0x100000, RZ ;  /* 0x0010000002007824 */ /* 0x000fca00078e00ff */
[----:B------:R-:W-:-:S07]  /*1af0*/  LOP3.LUT R0, R3, R0, R4, 0xfe, !PT ;  /* 0x0000000003007212 */ /* 0x000fce00078efe04 */
.L_x_15187:
[----:B------:R-:W-:Y:S05]  /*1b00*/  BSYNC B0 ;  /* 0x0000000000007941 */ /* 0x000fea0003800000 */
.L_x_15186:
[----:B------:R-:W-:-:S04]  /*1b10*/  FMUL.FTZ R0, R0, 1 ;  /* 0x3f80000000007820 */ /* 0x000fc80000410000 */
[----:B------:R0:W1:Y:S01]  /*1b20*/  F2F.F64.F32 R22, R0 ;  /* 0x0000000000167310 */ /* 0x0000620000201800 */
[----:B------:R-:W-:Y:S05]  /*1b30*/  BRA `(.L_x_15171) ;  /* 0x0000000400187947 */ /* 0x000fea0003800000 */
.L_x_15184:
        /* <DEDUP_REMOVED lines=21> */
.L_x_15193:
[----:B------:R-:W-:Y:S05]  /*1c90*/  BSYNC B1 ;  /* 0x0000000000017941 */ /* 0x000fea0003800000 */
.L_x_15192:
[----:B------:R-:W-:Y:S01]  /*1ca0*/  LEA R3, R0, 0x37800000, 0x17 ;  /* 0x3780000000037811 */ /* 0x000fe200078eb8ff */
[----:B------:R-:W-:-:S05]  /*1cb0*/  IMAD.SHL.U32 R0, R2, 0x200000, RZ ;  /* 0x0020000002007824 */ /* 0x000fca00078e00ff */
[----:B------:R-:W-:-:S07]  /*1cc0*/  LOP3.LUT R0, R3, R0, R4, 0xfe, !PT ;  /* 0x0000000003007212 */ /* 0x000fce00078efe04 */
.L_x_15191:
[----:B------:R-:W-:Y:S05]  /*1cd0*/  BSYNC B0 ;  /* 0x0000000000007941 */ /* 0x000fea0003800000 */
.L_x_15190:
[----:B------:R-:W-:-:S04]  /*1ce0*/  FMUL.FTZ R0, R0, 1 ;  /* 0x3f80000000007820 */ /* 0x000fc80000410000 */
[----:B------:R0:W1:Y:S01]  /*1cf0*/  F2F.F64.F32 R22, R0 ;  /* 0x0000000000167310 */ /* 0x0000620000201800 */
[----:B------:R-:W-:Y:S05]  /*1d00*/  BRA `(.L_x_15171) ;  /* 0x0000000000a47947 */ /* 0x000fea0003800000 */
.L_x_15183:
        /* <DEDUP_REMOVED lines=14> */
.L_x_15197:
[----:B------:R-:W-:Y:S05]  /*1df0*/  BSYNC B0 ;  /* 0x0000000000007941 */ /* 0x000fea0003800000 */
.L_x_15196:
[----:B------:R-:W-:-:S04]  /*1e00*/  FMUL.FTZ R0, R0, 1 ;  /* 0x3f80000000007820 */ /* 0x000fc80000410000 */
[----:B------:R0:W1:Y:S01]  /*1e10*/  F2F.F64.F32 R22, R0 ;  /* 0x0000000000167310 */ /* 0x0000620000201800 */
[----:B------:R-:W-:Y:S05]  /*1e20*/  BRA `(.L_x_15171) ;  /* 0x00000000005c7947 */ /* 0x000fea0003800000 */
.L_x_15170:
        /* <DEDUP_REMOVED lines=16> */
.L_x_15198:
[----:B------:R-:W-:Y:S01]  /*1f30*/  CS2R R22, SRZ ;  /* 0x0000000000167805 */ /* 0x000fe2000001ff00 */
[----:B------:R-:W-:Y:S06]  /*1f40*/  BRA `(.L_x_15171) ;  /* 0x0000000000147947 */ /* 0x000fec0003800000 */
.L_x_15195:
[----:B------:R-:W3:Y:S02]  /*1f50*/  LDG.E.64 R22, desc[UR36][R2.64] ;  /* 0x0000002402167981 */ /* 0x000ee4000c1e1b00 */
[----:B---3--:R-:W0:Y:S01]  /*1f60*/  I2F.F64.U64 R22, R22 ;  /* 0x0000001600167312 */ /* 0x008e220000301800 */
[----:B------:R-:W-:Y:S05]  /*1f70*/  BRA `(.L_x_15171) ;  /* 0x0000000000087947 */ /* 0x000fea0003800000 */
.L_x_15194:
[----:B------:R-:W3:Y:S02]  /*1f80*/  LDG.E R2, desc[UR36][R2.64] ;  /* 0x0000002402027981 */ /* 0x000ee4000c1e1900 */
[----:B---3--:R0:W1:Y:S02]  /*1f90*/  I2F.F64.U32 R22, R2 ;  /* 0x0000000200167312 */ /* 0x0080640000201800 */
.L_x_15171:
[----:B------:R-:W-:-:S07]  /*1fa0*/  VIADD R29, R29, 0x80 ;  /* 0x000000801d1d7836 */ /* 0x000fce0000000000 */
.L_x_15165:
[----:B------:R-:W-:Y:S05]  /*1fb0*/  BSYNC B6 ;  /* 0x0000000000067941 */ /* 0x000fea0003800000 */
.L_x_15164:
[----:B------:R-:W-:Y:S01]  /*1fc0*/  ISETP.GE.AND P0, PT, R29, R32, PT ;  /* 0x000000201d00720c */ /* 0x000fe20003f06270 */
[----:B------:R-:W-:Y:S01]  /*1fd0*/  BSSY B6, `(.L_x_15199) ;  /* 0x00000f9000067945 */ /* 0x000fe20003800000 */
[----:B------:R-:W-:Y:S02]  /*1fe0*/  CS2R R26, SRZ ;  /* 0x00000000001a7805 */ /* 0x000fe4000001ff00 */
[----:B------:R-:W-:-:S09]  /*1ff0*/  CS2R R16, SRZ ;  /* 0x0000000000107805 */ /* 0x000fd2000001ff00 */
[----:B------:R-:W-:Y:S05]  /*2000*/  @P0 BRA `(.L_x_15200) ;  /* 0x0000000c00d40947 */ /* 0x000fea0003800000 */
[----:B01----:R-:W0:Y:S01]  /*2010*/  LDC.64 R2, c[0x0][0x230] ;  /* 0x00008c00ff027b82 */ /* 0x003e220000000a00 */
        /* <DEDUP_REMOVED lines=20> */
.L_x_15204:
[----:B------:R-:W3:Y:S02]  /*2160*/  LDG.E.U8 R2, desc[UR36][R2.64] ;  /* 0x0000002402027981 */ /* 0x000ee4000c1e1100 */
[----:B---3--:R0:W1:Y:S01]  /*2170*/  I2F.F64.U16 R16, R2 ;  /* 0x0000000200107312 */ /* 0x0080620000101800 */
[----:B------:R-:W-:Y:S05]  /*2180*/  BRA `(.L_x_15206) ;  /* 0x0000000c00707947 */ /* 0x000fea0003800000 */
.L_x_15203:
        /* <DEDUP_REMOVED lines=9> */
.L_x_15208:
[----:B------:R-:W3:Y:S02]  /*2220*/  LDG.E R2, desc[UR36][R2.64] ;  /* 0x0000002402027981 */ /* 0x000ee4000c1e1900 */
[----:B---3--:R0:W1:Y:S01]  /*2230*/  I2F.F64 R16, R2 ;  /* 0x0000000200107312 */ /* 0x0080620000201c00 */
[----:B------:R-:W-:Y:S05]  /*2240*/  BRA `(.L_x_15206) ;  /* 0x0000000c00407947 */ /* 0x000fea0003800000 */
.L_x_15207:
[----:B------:R-:W3:Y:S02]  /*2250*/  LDG.E.U16 R2, desc[UR36][R2.64] ;  /* 0x0000002402027981 */ /* 0x000ee4000c1e1500 */
[----:B---3--:R0:W1:Y:S01]  /*2260*/  I2F.F64.S16 R16, R2 ;  /* 0x0000000200107312 */ /* 0x0080620000101c00 */
[----:B------:R-:W-:Y:S05]  /*2270*/  BRA `(.L_x_15206) ;  /* 0x0000000c00347947 */ /* 0x000fea0003800000 */
.L_x_15202:
        /* <DEDUP_REMOVED lines=10> */
.L_x_15210:
[----:B------:R-:W3:Y:S02]  /*2320*/  LDG.E.U16 R0, desc[UR36][R2.64] ;  /* 0x0000002402007981 */ /* 0x000ee4000c1e1500 */
[----:B---3--:R-:W-:-:S05]  /*2330*/  HADD2.F32 R0, -RZ, R0.H0_H0 ;  /* 0x20000000ff007230 */ /* 0x008fca0000004100 */
[----:B------:R-:W-:-:S04]  /*2340*/  FMUL.FTZ R0, R0, 1 ;  /* 0x3f80000000007820 */ /* 0x000fc80000410000 */
[----:B------:R0:W1:Y:S01]  /*2350*/  F2F.F64.F32 R16, R0 ;  /* 0x0000000000107310 */ /* 0x0000620000201800 */
[----:B------:R-:W-:Y:S05]  /*2360*/  BRA `(.L_x_15206) ;  /* 0x0000000800f87947 */ /* 0x000fea0003800000 */
.L_x_15209:
        /* <DEDUP_REMOVED lines=10> */
.L_x_15212:
[----:B------:R-:W3:Y:S02]  /*2410*/  LDG.E.U16 R2, desc[UR36][R2.64] ;  /* 0x0000002402027981 */ /* 0x000ee4000c1e1500 */
[----:B---3--:R-:W-:-:S05]  /*2420*/  HADD2.F32 R0, -RZ, R2.H0_H0 ;  /* 0x20000002ff007230 */ /* 0x008fca0000004100 */
[----:B------:R-:W-:-:S04]  /*2430*/  FMUL.FTZ R0, R0, 1 ;  /* 0x3f80000000007820 */ /* 0x000fc80000410000 */
[----:B------:R0:W1:Y:S01]  /*2440*/  F2F.F64.F32 R16, R0 ;  /* 0x0000000000107310 */ /* 0x0000620000201800 */
[----:B------:R-:W-:Y:S05]  /*2450*/  BRA `(.L_x_15206) ;  /* 0x0000000800bc7947 */ /* 0x000fea0003800000 */
.L_x_15211:
[----:B------:R0:W5:Y:S01]  /*2460*/  LDG.E.64 R16, desc[UR36][R2.64] ;  /* 0x0000002402107981 */ /* 0x000162000c1e1b00 */
[----:B------:R-:W-:Y:S05]  /*2470*/  BRA `(.L_x_15206) ;  /* 0x0000000800b47947 */ /* 0x000fea0003800000 */
.L_x_15201:
        /* <DEDUP_REMOVED lines=13> */
.L_x_15215:
[----:B------:R0:W5:Y:S01]  /*2550*/  LDG.E.64 R16, desc[UR36][R2.64] ;  /* 0x0000002402107981 */ /* 0x000162000c1e1b00 */
[----:B------:R-:W-:Y:S05]  /*2560*/  BRA `(.L_x_15206) ;  /* 0x0000000800787947 */ /* 0x000fea0003800000 */
.L_x_15214:
        /* <DEDUP_REMOVED lines=28> */
.L_x_15217:
        /* <DEDUP_REMOVED lines=15> */
.L_x_15216:
[----:B------:R-:W3:Y:S02]  /*2820*/  LDG.E.U16 R0, desc[UR36][R2.64] ;  /* 0x0000002402007981 */ /* 0x000ee4000c1e1500 */
[----:B---3--:R-:W-:-:S04]  /*2830*/  IMAD.U32 R0, R0, 0x10000, RZ ;  /* 0x0001000000007824 */ /* 0x008fc800078e00ff */
[----:B------:R-:W-:-:S04]  /*2840*/  FMUL.FTZ R0, R0, 1 ;  /* 0x3f80000000007820 */ /* 0x000fc80000410000 */
[----:B------:R0:W1:Y:S01]  /*2850*/  F2F.F64.F32 R16, R0 ;  /* 0x0000000000107310 */ /* 0x0000620000201800 */
[----:B------:R-:W-:Y:S05]  /*2860*/  BRA `(.L_x_15206) ;  /* 0x0000000400b87947 */ /* 0x000fea0003800000 */
.L_x_15213:
        /* <DEDUP_REMOVED lines=11> */
.L_x_15220:
        /* <DEDUP_REMOVED lines=21> */
.L_x_15224:
[----:B------:R-:W-:Y:S05]  /*2a70*/  BSYNC B1 ;  /* 0x0000000000017941 */ /* 0x000fea0003800000 */
.L_x_15223:
[----:B------:R-:W-:Y:S01]  /*2a80*/  LEA R3, R0, 0x3b800000, 0x17 ;  /* 0x3b80000000037811 */ /* 0x000fe200078eb8ff */
[----:B------:R-:W-:-:S05]  /*2a90*/  IMAD.SHL.U32 R0, R2, 0x100000, RZ ;  /* 0x0010000002007824 */ /* 0x000fca00078e00ff */
[----:B------:R-:W-:-:S07]  /*2aa0*/  LOP3.LUT R0, R3, R0, R4, 0xfe, !PT ;  /* 0x0000000003007212 */ /* 0x000fce00078efe04 */
.L_x_15222:
[----:B------:R-:W-:Y:S05]  /*2ab0*/  BSYNC B0 ;  /* 0x0000000000007941 */ /* 0x000fea0003800000 */
.L_x_15221:
[----:B------:R-:W-:-:S04]  /*2ac0*/  FMUL.FTZ R0, R0, 1 ;  /* 0x3f80000000007820 */ /* 0x000fc80000410000 */
[----:B------:R3:W0:Y:S01]  /*2ad0*/  F2F.F64.F32 R16, R0 ;  /* 0x0000000000107310 */ /* 0x0006220000201800 */
[----:B------:R-:W-:Y:S05]  /*2ae0*/  BRA `(.L_x_15206) ;  /* 0x0000000400187947 */ /* 0x000fea0003800000 */
.L_x_15219:
        /* <DEDUP_REMOVED lines=21> */
.L_x_15228:
[----:B------:R-:W-:Y:S05]  /*2c40*/  BSYNC B1 ;  /* 0x0000000000017941 */ /* 0x000fea0003800000 */
.L_x_15227:
[----:B------:R-:W-:Y:S01]  /*2c50*/  LEA R3, R0, 0x37800000, 0x17 ;  /* 0x3780000000037811 */ /* 0x000fe200078eb8ff */
[----:B------:R-:W-:-:S05]  /*2c60*/  IMAD.SHL.U32 R0, R2, 0x200000, RZ ;  /* 0x0020000002007824 */ /* 0x000fca00078e00ff */
[----:B------:R-:W-:-:S07]  /*2c70*/  LOP3.LUT R0, R3, R0, R4, 0xfe, !PT ;  /* 0x0000000003007212 */ /* 0x000fce00078efe04 */
.L_x_15226:
[----:B------:R-:W-:Y:S05]  /*2c80*/  BSYNC B0 ;  /* 0x0000000000007941 */ /* 0x000fea0003800000 */
.L_x_15225:
[----:B------:R-:W-:-:S04]  /*2c90*/  FMUL.FTZ R0, R0, 1 ;  /* 0x3f80000000007820 */ /* 0x000fc80000410000 */
[----:B------:R0:W1:Y:S01]  /*2ca0*/  F2F.F64.F32 R16, R0 ;  /* 0x0000000000107310 */ /* 0x0000620000201800 */
[----:B------:R-:W-:Y:S05]  /*2cb0*/  BRA `(.L_x_15206) ;  /* 0x0000000000a47947 */ /* 0x000fea0003800000 */
.L_x_15218:
        /* <DEDUP_REMOVED lines=14> */
.L_x_15232:
[----:B------:R-:W-:Y:S05]  /*2da0*/  BSYNC B0 ;  /* 0x0000000000007941 */ /* 0x000fea0003800000 */
.L_x_15231:
[----:B------:R-:W-:-:S04]  /*2db0*/  FMUL.FTZ R0, R0, 1 ;  /* 0x3f80000000007820 */ /* 0x000fc80000410000 */
[----:B------:R0:W1:Y:S01]  /*2dc0*/  F2F.F64.F32 R16, R0 ;  /* 0x0000000000107310 */ /* 0x0000620000201800 */
[----:B------:R-:W-:Y:S05]  /*2dd0*/  BRA `(.L_x_15206) ;  /* 0x00000000005c7947 */ /* 0x000fea0003800000 */
.L_x_15205:
        /* <DEDUP_REMOVED lines=16> */
.L_x_15233:
[----:B------:R-:W-:Y:S01]  /*2ee0*/  CS2R R16, SRZ ;  /* 0x0000000000107805 */ /* 0x000fe2000001ff00 */
[----:B------:R-:W-:Y:S06]  /*2ef0*/  BRA `(.L_x_15206) ;  /* 0x0000000000147947 */ /* 0x000fec0003800000 */
.L_x_15230:
[----:B------:R-:W3:Y:S02]  /*2f00*/  LDG.E.64 R16, desc[UR36][R2.64] ;  /* 0x0000002402107981 */ /* 0x000ee4000c1e1b00 */
[----:B---3--:R-:W0:Y:S01]  /*2f10*/  I2F.F64.U64 R16, R16 ;  /* 0x0000001000107312 */ /* 0x008e220000301800 */
[----:B------:R-:W-:Y:S05]  /*2f20*/  BRA `(.L_x_15206) ;  /* 0x0000000000087947 */ /* 0x000fea0003800000 */
.L_x_15229:
[----:B------:R-:W3:Y:S02]  /*2f30*/  LDG.E R2, desc[UR36][R2.64] ;  /* 0x0000002402027981 */ /* 0x000ee4000c1e1900 */
[----:B---3--:R0:W1:Y:S02]  /*2f40*/  I2F.F64.U32 R16, R2 ;  /* 0x0000000200107312 */ /* 0x0080640000201800 */
.L_x_15206:
[----:B------:R-:W-:-:S07]  /*2f50*/  VIADD R29, R29, 0x80 ;  /* 0x000000801d1d7836 */ /* 0x000fce0000000000 */
.L_x_15200:
[----:B------:R-:W-:Y:S05]  /*2f60*/  BSYNC B6 ;  /* 0x0000000000067941 */ /* 0x000fea0003800000 */
.L_x_15199:
[----:B------:R-:W-:Y:S01]  /*2f70*/  ISETP.GE.AND P0, PT, R29, R32, PT ;  /* 0x000000201d00720c */ /* 0x000fe20003f06270 */
[----:B------:R-:W-:-:S12]  /*2f80*/  BSSY B6, `(.L_x_15234) ;  /* 0x00000f4000067945 */ /* 0x000fd80003800000 */
[----:B------:R-:W-:Y:S05]  /*2f90*/  @P0 BRA `(.L_x_15235) ;  /* 0x0000000c00c80947 */ /* 0x000fea0003800000 */
[----:B01----:R-:W0:Y:S01]  /*2fa0*/  LDC.64 R2, c[0x0][0x230] ;  /* 0x00008c00ff027b82 */ /* 0x003e220000000a00 */
[----:B---3--:R-:W-:Y:S01]  /*2fb0*/  PRMT R0, R25, 0x9910, RZ ;  /* 0x0000991019007816 */ /* 0x008fe200000000ff */
        /* <DEDUP_REMOVED lines=18> */
.L_x_15239:
[----:B------:R-:W3:Y:S02]  /*30e0*/  LDG.E.U8 R2, desc[UR36][R2.64] ;  /* 0x0000002402027981 */ /* 0x000ee4000c1e1100 */
[----:B---3--:R0:W1:Y:S01]  /*30f0*/  I2F.F64.U16 R26, R2 ;  /* 0x00000002001a7312 */ /* 0x0080620000101800 */
[----:B------:R-:W-:Y:S05]  /*3100*/  BRA `(.L_x_15235) ;  /* 0x0000000c006c7947 */ /* 0x000fea0003800000 */
.L_x_15238:
        /* <DEDUP_REMOVED lines=9> */
.L_x_15242:
[----:B------:R-:W3:Y:S02]  /*31a0*/  LDG.E R2, desc[UR36][R2.64] ;  /* 0x0000002402027981 */ /* 0x000ee4000c1e1900 */
[----:B---3--:R0:W1:Y:S01]  /*31b0*/  I2F.F64 R26, R2 ;  /* 0x00000002001a7312 */ /* 0x0080620000201c00 */
[----:B------:R-:W-:Y:S05]  /*31c0*/  BRA `(.L_x_15235) ;  /* 0x0000000c003c7947 */ /* 0x000fea0003800000 */
.L_x_15241:
[----:B------:R-:W3:Y:S02]  /*31d0*/  LDG.E.U16 R2, desc[UR36][R2.64] ;  /* 0x0000002402027981 */ /* 0x000ee4000c1e1500 */
[----:B---3--:R0:W1:Y:S01]  /*31e0*/  I2F.F64.S16 R26, R2 ;  /* 0x00000002001a7312 */ /* 0x0080620000101c00 */
[----:B------:R-:W-:Y:S05]  /*31f0*/  BRA `(.L_x_15235) ;  /* 0x0000000c00307947 */ /* 0x000fea0003800000 */
.L_x_15237:
        /* <DEDUP_REMOVED lines=10> */
.L_x_15244:
[----:B------:R-:W3:Y:S02]  /*32a0*/  LDG.E.U16 R0, desc[UR36][R2.64] ;  /* 0x0000002402007981 */ /* 0x000ee4000c1e1500 */
[----:B---3--:R-:W-:-:S05]  /*32b0*/  HADD2.F32 R0, -RZ, R0.H0_H0 ;  /* 0x20000000ff007230 */ /* 0x008fca0000004100 */
[----:B------:R-:W-:-:S04]  /*32c0*/  FMUL.FTZ R0, R0, 1 ;  /* 0x3f80000000007820 */ /* 0x000fc80000410000 */
[----:B------:R0:W1:Y:S01]  /*32d0*/  F2F.F64.F32 R26, R0 ;  /* 0x00000000001a7310 */ /* 0x0000620000201800 */
[----:B------:R-:W-:Y:S05]  /*32e0*/  BRA `(.L_x_15235) ;  /* 0x0000000800f47947 */ /* 0x000fea0003800000 */
.L_x_15243:
        /* <DEDUP_REMOVED lines=10> */
.L_x_15246:
[----:B------:R-:W3:Y:S02]  /*3390*/  LDG.E.U16 R2, desc[UR36][R2.64] ;  /* 0x0000002402027981 */ /* 0x000ee4000c1e1500 */
[----:B---3--:R-:W-:-:S05]  /*33a0*/  HADD2.F32 R0, -RZ, R2.H0_H0 ;  /* 0x20000002ff007230 */ /* 0x008fca0000004100 */
[----:B------:R-:W-:-:S04]  /*33b0*/  FMUL.FTZ R0, R0, 1 ;  /* 0x3f80000000007820 */ /* 0x000fc80000410000 */
[----:B------:R0:W1:Y:S01]  /*33c0*/  F2F.F64.F32 R26, R0 ;  /* 0x00000000001a7310 */ /* 0x0000620000201800 */
[----:B------:R-:W-:Y:S05]  /*33d0*/  BRA `(.L_x_15235) ;  /* 0x0000000800b87947 */ /* 0x000fea0003800000 */
.L_x_15245:
[----:B------:R0:W5:Y:S01]  /*33e0*/  LDG.E.64 R26, desc[UR36][R2.64] ;  /* 0x00000024021a7981 */ /* 0x000162000c1e1b00 */
[----:B------:R-:W-:Y:S05]  /*33f0*/  BRA `(.L_x_15235) ;  /* 0x0000000800b07947 */ /* 0x000fea0003800000 */
.L_x_15236:
        /* <DEDUP_REMOVED lines=13> */
.L_x_15249:
[----:B------:R0:W5:Y:S01]  /*34d0*/  LDG.E.64 R26, desc[UR36][R2.64] ;  /* 0x00000024021a7981 */ /* 0x000162000c1e1b00 */
[----:B------:R-:W-:Y:S05]  /*34e0*/  BRA `(.L_x_15235) ;  /* 0x0000000800747947 */ /* 0x000fea0003800000 */
.L_x_15248:
        /* <DEDUP_REMOVED lines=28> */
.L_x_15251:
        /* <DEDUP_REMOVED lines=15> */
.L_x_15250:
[----:B------:R-:W3:Y:S02]  /*37a0*/  LDG.E.U16 R0, desc[UR36][R2.64] ;  /* 0x0000002402007981 */ /* 0x000ee4000c1e1500 */
[----:B---3--:R-:W-:-:S04]  /*37b0*/  IMAD.U32 R0, R0, 0x10000, RZ ;  /* 0x0001000000007824 */ /* 0x008fc800078e00ff */
[----:B------:R-:W-:-:S04]  /*37c0*/  FMUL.FTZ R0, R0, 1 ;  /* 0x3f80000000007820 */ /* 0x000fc80000410000 */
[----:B------:R0:W1:Y:S01]  /*37d0*/  F2F.F64.F32 R26, R0 ;  /* 0x00000000001a7310 */ /* 0x0000620000201800 */
[----:B------:R-:W-:Y:S05]  /*37e0*/  BRA `(.L_x_15235) ;  /* 0x0000000400b47947 */ /* 0x000fea0003800000 */
.L_x_15247:
        /* <DEDUP_REMOVED lines=11> */
.L_x_15254:
        /* <DEDUP_REMOVED lines=21> */
.L_x_15258:
[----:B------:R-:W-:Y:S05]  /*39f0*/  BSYNC B1 ;  /* 0x0000000000017941 */ /* 0x000fea0003800000 */
.L_x_15257:
[----:B------:R-:W-:Y:S01]  /*3a00*/  LEA R3, R0, 0x3b800000, 0x17 ;  /* 0x3b80000000037811 */ /* 0x000fe200078eb8ff */
[----:B------:R-:W-:-:S05]  /*3a10*/  IMAD.SHL.U32 R0, R2, 0x100000, RZ ;  /* 0x0010000002007824 */ /* 0x000fca00078e00ff */
[----:B------:R-:W-:-:S07]  /*3a20*/  LOP3.LUT R0, R3, R0, R4, 0xfe, !PT ;  /* 0x0000000003007212 */ /* 0x000fce00078efe04 */
.L_x_15256:
[----:B------:R-:W-:Y:S05]  /*3a30*/  BSYNC B0 ;  /* 0x0000000000007941 */ /* 0x000fea0003800000 */
.L_x_15255:
[----:B------:R-:W-:-:S04]  /*3a40*/  FMUL.FTZ R0, R0, 1 ;  /* 0x3f80000000007820 */ /* 0x000fc80000410000 */
[----:B------:R0:W1:Y:S01]  /*3a50*/  F2F.F64.F32 R26, R0 ;  /* 0x00000000001a7310 */ /* 0x0000620000201800 */
[----:B------:R-:W-:Y:S05]  /*3a60*/  BRA `(.L_x_15235) ;  /* 0x0000000400147947 */ /* 0x000fea0003800000 */
.L_x_15253:
        /* <DEDUP_REMOVED lines=21> */
.L_x_15262:
[----:B------:R-:W-:Y:S05]  /*3bc0*/  BSYNC B1 ;  /* 0x0000000000017941 */ /* 0x000fea0003800000 */
.L_x_15261:
[----:B------:R-:W-:Y:S01]  /*3bd0*/  LEA R3, R0, 0x37800000, 0x17 ;  /* 0x3780000000037811 */ /* 0x000fe200078eb8ff */
[----:B------:R-:W-:-:S05]  /*3be0*/  IMAD.SHL.U32 R0, R2, 0x200000, RZ ;  /* 0x0020000002007824 */ /* 0x000fca00078e00ff */
[----:B------:R-:W-:-:S07]  /*3bf0*/  LOP3.LUT R0, R3, R0, R4, 0xfe, !PT ;  /* 0x0000000003007212 */ /* 0x000fce00078efe04 */
.L_x_15260:
[----:B------:R-:W-:Y:S05]  /*3c00*/  BSYNC B0 ;  /* 0x0000000000007941 */ /* 0x000fea0003800000 */
.L_x_15259:
[----:B------:R-:W-:-:S04]  /*3c10*/  FMUL.FTZ R0, R0, 1 ;  /* 0x3f80000000007820 */ /* 0x000fc80000410000 */
[----:B------:R0:W1:Y:S01]  /*3c20*/  F2F.F64.F32 R26, R0 ;  /* 0x00000000001a7310 */ /* 0x0000620000201800 */
[----:B------:R-:W-:Y:S05]  /*3c30*/  BRA `(.L_x_15235) ;  /* 0x0000000000a07947 */ /* 0x000fea0003800000 */
.L_x_15252:
        /* <DEDUP_REMOVED lines=14> */
.L_x_15266:
[----:B------:R-:W-:Y:S05]  /*3d20*/  BSYNC B0 ;  /* 0x0000000000007941 */ /* 0x000fea0003800000 */
.L_x_15265:
[----:B------:R-:W-:-:S04]  /*3d30*/  FMUL.FTZ R0, R0, 1 ;  /* 0x3f80000000007820 */ /* 0x000fc80000410000 */
[----:B------:R0:W1:Y:S01]  /*3d40*/  F2F.F64.F32 R26, R0 ;  /* 0x00000000001a7310 */ /* 0x0000620000201800 */
[----:B------:R-:W-:Y:S05]  /*3d50*/  BRA `(.L_x_15235) ;  /* 0x0000000000587947 */ /* 0x000fea0003800000 */
.L_x_15240:
        /* <DEDUP_REMOVED lines=16> */
.L_x_15267:
[----:B------:R-:W-:Y:S05]  /*3e60*/  BRA `(.L_x_15235) ;  /* 0x0000000000147947 */ /* 0x000fea0003800000 */
.L_x_15264:
[----:B------:R-:W3:Y:S02]  /*3e70*/  LDG.E.64 R26, desc[UR36][R2.64] ;  /* 0x00000024021a7981 */ /* 0x000ee4000c1e1b00 */
[----:B---3--:R-:W0:Y:S01]  /*3e80*/  I2F.F64.U64 R26, R26 ;  /* 0x0000001a001a7312 */ /* 0x008e220000301800 */
[----:B------:R-:W-:Y:S05]  /*3e90*/  BRA `(.L_x_15235) ;  /* 0x0000000000087947 */ /* 0x000fea0003800000 */
.L_x_15263:
[----:B------:R-:W3:Y:S02]  /*3ea0*/  LDG.E R2, desc[UR36][R2.64] ;  /* 0x0000002402027981 */ /* 0x000ee4000c1e1900 */
[----:B---3--:R0:W1:Y:S02]  /*3eb0*/  I2F.F64.U32 R26, R2 ;  /* 0x00000002001a7312 */ /* 0x0080640000201800 */
.L_x_15235:
[----:B------:R-:W-:Y:S05]  /*3ec0*/  BSYNC B6 ;  /* 0x0000000000067941 */ /* 0x000fea0003800000 */
.L_x_15234:
[----:B0-----:R-:W0:Y:S01]  /*3ed0*/  S2R R3, SR_TID.X ;  /* 0x0000000000037919 */ /* 0x001e220000002100 */
[----:B------:R-:W1:Y:S01]  /*3ee0*/  LDC R33, c[0x0][0x220] ;  /* 0x00008800ff217b82 */ /* 0x000e620000000800 */
[----:B------:R-:W-:Y:S07]  /*3ef0*/  BSSY B0, `(.L_x_15268) ;  /* 0x000015a000007945 */ /* 0x000fee0003800000 */
[----:B------:R-:W1:Y:S01]  /*3f00*/  LDC R31, c[0x0][0x224] ;  /* 0x00008900ff1f7b82 */ /* 0x000e620000000800 */
[----:B0-----:R-:W-:-:S13]  /*3f10*/  ISETP.GE.AND P0, PT, R3, R32, PT ;  /* 0x000000200300720c */ /* 0x001fda0003f06270 */
[----:B------:R-:W-:Y:S05]  /*3f20*/  @P0 BRA `(.L_x_15269) ;  /* 0x0000001400580947 */ /* 0x000fea0003800000 */
[----:B------:R-:W0:Y:S02]  /*3f30*/  LDC.64 R6, c[0x0][0x220] ;  /* 0x00008800ff067b82 */ /* 0x000e240000000a00 */
[----:B0-----:R-:W-:-:S14]  /*3f40*/  DSETP.NEU.AND P0, PT, R6, RZ, PT ;  /* 0x000000ff0600722a */ /* 0x001fdc0003f0d000 */
[----:B------:R-:W-:Y:S05]  /*3f50*/  @P0 BRA `(.L_x_15270) ;  /* 0x0000000000600947 */ /* 0x000fea0003800000 */
[----:B------:R-:W-:Y:S01]  /*3f60*/  ULDC UR4, c[0x0][0x224] ;  /* 0x0000890000047ab9 */ /* 0x000fe20000000800 */
[----:B-1----:R-:W-:Y:S01]  /*3f70*/  IMAD.MOV.U32 R2, RZ, RZ, 0x1 ;  /* 0x00000001ff027424 */ /* 0x002fe200078e00ff */
[----:B------:R-:W3:Y:S01]  /*3f80*/  MUFU.RCP64H R3, UR4 ;  /* 0x0000000400037d08 */ /* 0x000ee20008001800 */
[----:B--2-45:R-:W-:Y:S01]  /*3f90*/  FSETP.GEU.AND P1, PT, |R19|, 6.5827683646048100446e-37, PT ;  /* 0x036000001300780b */ /* 0x034fe20003f2e200 */
[----:B------:R-:W-:Y:S03]  /*3fa0*/  BSSY B2, `(.L_x_15271) ;  /* 0x0000010000027945 */ /* 0x000fe60003800000 */
        /* <DEDUP_REMOVED lines=14> */
[----:B------:R-:W-:Y:S05]  /*4090*/  CALL.REL.NOINC `($__internal_8_$__cuda_sm20_div_rn_f64_full) ;  /* 0x0000009c007c7944 */ /* 0x000fea0003c00000 */
.L_x_15272:
[----:B------:R-:W-:Y:S05]  /*40a0*/  BSYNC B2 ;  /* 0x0000000000027941 */ /* 0x000fea0003800000 */
.L_x_15271:
[----:B------:R-:W-:Y:S02]  /*40b0*/  IMAD.MOV.U32 R4, RZ, RZ, R6 ;  /* 0x000000ffff047224 */ /* 0x000fe400078e0006 */
[----:B------:R-:W-:Y:S01]  /*40c0*/  IMAD.MOV.U32 R5, RZ, RZ, R7 ;  /* 0x000000ffff057224 */ /* 0x000fe200078e0007 */
[----:B------:R-:W-:Y:S06]  /*40d0*/  BRA `(.L_x_15269) ;  /* 0x0000001000ec7947 */ /* 0x000fec0003800000 */
.L_x_15270:
[----:B-1----:R-:W0:Y:S01]  /*40e0*/  LDC.64 R2, c[0x0][0x220] ;  /* 0x00008800ff027b82 */ /* 0x002e220000000a00 */
[----:B--2-45:R-:W-:Y:S01]  /*40f0*/  LOP3.LUT R11, R19, 0x7fffffff, RZ, 0xc0, !PT ;  /* 0x7fffffff130b7812 */ /* 0x034fe200078ec0ff */
        /* <DEDUP_REMOVED lines=8> */
[----:B---3--:R-:W-:Y:S02]  /*4180*/  IMAD.MOV.U32 R4, RZ, RZ, 0x0 ;  /* 0x00000000ff047424 */ /* 0x008fe400078e00ff */
        /* <DEDUP_REMOVED lines=19> */
[----:B------:R-:W-:-:S03]  /*42c0*/  LOP3.LUT R11, R11, 0x100000, RZ, 0xfc, !PT ;  /* 0x001000000b0b7812 */ /* 0x000fc600078efcff */
[----:B------:R-:W-:Y:S02]  /*42d0*/  IMAD.IADD R21, R2, 0x1, R5 ;  /* 0x0000000102157824 */ /* 0x000fe400078e0205 */
[----:B------:R-:W-:-:S03]  /*42e0*/  IMAD.IADD R5, R5, 0x1, -R0 ;  /* 0x0000000105057824 */ /* 0x000fc600078e0a00 */
[----:B------:R-:W-:-:S04]  /*42f0*/  IADD3 R2, R21, 0x2, -R0 ;  /* 0x0000000215027810 */ /* 0x000fc80007ffe800 */
[----:B------:R-:W-:Y:S02]  /*4300*/  LOP3.LUT P0, R4, R2, 0x3, RZ, 0xc0, !PT ;  /* 0x0000000302047812 */ /* 0x000fe4000780c0ff */
[----:B------:R-:W-:-:S04]  /*4310*/  LOP3.LUT R2, R9, 0xfffff, RZ, 0xc0, !PT ;  /* 0x000fffff09027812 */ /* 0x000fc800078ec0ff */
[----:B------:R-:W-:-:S07]  /*4320*/  LOP3.LUT R2, R2, 0x100000, RZ, 0xfc, !PT ;  /* 0x0010000002027812 */ /* 0x000fce00078efcff */
[----:B------:R-:W-:Y:S05]  /*4330*/  @!P0 BRA `(.L_x_15277) ;  /* 0x0000000000388947 */ /* 0x000fea0003800000 */
[----:B------:R-:W-:Y:S01]  /*4340*/  BSSY B3, `(.L_x_15278) ;  /* 0x000000c000037945 */ /* 0x000fe20003800000 */
.L_x_15279:
        /* <DEDUP_REMOVED lines=12> */
.L_x_15278:
[----:B------:R-:W-:-:S07]  /*4410*/  IMAD.MOV.U32 R4, RZ, RZ, R10 ;  /* 0x000000ffff047224 */ /* 0x000fce00078e000a */
.L_x_15277:
[----:B------:R-:W-:Y:S05]  /*4420*/  BSYNC B2 ;  /* 0x0000000000027941 */ /* 0x000fea0003800000 */
.L_x_15276:
        /* <DEDUP_REMOVED lines=13> */
.L_x_15285:
        /* <DEDUP_REMOVED lines=33> */
.L_x_15284:
[----:B------:R-:W-:-:S07]  /*4710*/  IMAD.MOV.U32 R4, RZ, RZ, R12 ;  /* 0x000000ffff047224 */ /* 0x000fce00078e000c */
.L_x_15283:
[----:B------:R-:W-:Y:S05]  /*4720*/  BSYNC B3 ;  /* 0x0000000000037941 */ /* 0x000fea0003800000 */
.L_x_15282:
[----:B------:R-:W-:-:S13]  /*4730*/  ISETP.GE.U32.AND P0, PT, R10, 0xc, PT ;  /* 0x0000000c0a00780c */ /* 0x000fda0003f06070 */
[----:B------:R-:W-:Y:S05]  /*4740*/  @!P0 BRA `(.L_x_15281) ;  /* 0x0000000400e08947 */ /* 0x000fea0003800000 */
[----:B------:R-:W-:Y:S01]  /*4750*/  BSSY B3, `(.L_x_15286) ;  /* 0x0000075000037945 */ /* 0x000fe20003800000 */
[----:B------:R-:W-:-:S07]  /*4760*/  VIADD R4, R5, 0x10 ;  /* 0x0000001005047836 */ /* 0x000fce0000000000 */
.L_x_15287:
        /* <DEDUP_REMOVED lines=116> */
.L_x_15286:
[----:B------:R-:W-:Y:S02]  /*4eb0*/  IMAD.MOV.U32 R4, RZ, RZ, R5 ;  /* 0x000000ffff047224 */ /* 0x000fe400078e0005 */
[----:B------:R-:W-:-:S07]  /*4ec0*/  IMAD.MOV.U32 R15, RZ, RZ, R10 ;  /* 0x000000ffff0f7224 */ /* 0x000fce00078e000a */
.L_x_15281:
[----:B------:R-:W-:Y:S05]  /*4ed0*/  BSYNC B2 ;  /* 0x0000000000027941 */ /* 0x000fea0003800000 */
.L_x_15280:
        /* <DEDUP_REMOVED lines=20> */
.L_x_15289:
[----:B------:R-:W-:Y:S05]  /*5020*/  BSYNC B2 ;  /* 0x0000000000027941 */ /* 0x000fea0003800000 */
.L_x_15288:
[----:B------:R-:W-:Y:S02]  /*5030*/  IMAD.MOV.U32 R5, RZ, RZ, R13 ;  /* 0x000000ffff057224 */ /* 0x000fe400078e000d */
[----:B------:R-:W-:-:S03]  /*5040*/  IMAD.MOV.U32 R4, RZ, RZ, R8 ;  /* 0x000000ffff047224 */ /* 0x000fc600078e0008 */
[----:B------:R-:W-:Y:S01]  /*5050*/  LOP3.LUT R5, R5, 0x80000000, R19, 0xb8, !PT ;  /* 0x8000000005057812 */ /* 0x000fe200078eb813 */
[----:B------:R-:W-:Y:S06]  /*5060*/  BRA `(.L_x_15275) ;  /* 0x0000000000187947 */ /* 0x000fec0003800000 */
.L_x_15274:
[----:B------:R-:W-:-:S06]  /*5070*/  DSETP.GTU.AND P0, PT, R8, +INF , PT ;  /* 0x7ff000000800742a */ /* 0x000fcc0003f0c000 */
[----:B------:R-:W-:-:S14]  /*5080*/  DSETP.LE.AND P0, PT, R10, +INF , !P0 ;  /* 0x7ff000000a00742a */ /* 0x000fdc0004703000 */
[----:B------:R-:W-:Y:S02]  /*5090*/  @P0 DSETP.NEU.AND P1, PT, R10, +INF , PT ;  /* 0x7ff000000a00042a */ /* 0x000fe40003f2d000 */
[----:B---3--:R-:W-:-:S06]  /*50a0*/  @!P0 DADD R4, R18, R6 ;  /* 0x0000000012048229 */ /* 0x008fcc0000000006 */
[----:B------:R-:W-:Y:S02]  /*50b0*/  @P0 FSEL R4, R18, RZ, P1 ;  /* 0x000000ff12040208 */ /* 0x000fe40000800000 */
[----:B------:R-:W-:-:S07]  /*50c0*/  @P0 FSEL R5, R19, -QNAN , P1 ;  /* 0xfff8000013050808 */ /* 0x000fce0000800000 */
.L_x_15275:
[----:B------:R-:W-:Y:S05]  /*50d0*/  BSYNC B1 ;  /* 0x0000000000017941 */ /* 0x000fea0003800000 */
.L_x_15273:
        /* <DEDUP_REMOVED lines=16> */
[----:B------:R-:W-:-:S07]  /*51e0*/  MOV R0, 0x5200 ;  /* 0x0000520000007802 */ /* 0x000fce0000000f00 */
[----:B------:R-:W-:Y:S05]  /*51f0*/  CALL.REL.NOINC `($__internal_8_$__cuda_sm20_div_rn_f64_full) ;  /* 0x0000008c00247944 */ /* 0x000fea0003c00000 */
.L_x_15291:
[----:B------:R-:W-:Y:S05]  /*5200*/  BSYNC B2 ;  /* 0x0000000000027941 */ /* 0x000fea0003800000 */
.L_x_15290:
        /* <DEDUP_REMOVED lines=29> */
[----:B------:R-:W-:-:S07]  /*53e0*/  IMAD.MOV.U32 R3, RZ, RZ, R7 ;  /* 0x000000ffff037224 */ /* 0x000fce00078e0007 */
.L_x_15294:
[----:B------:R-:W-:Y:S05]  /*53f0*/  BSYNC B2 ;  /* 0x0000000000027941 */ /* 0x000fea0003800000 */
.L_x_15293:
[----:B------:R-:W-:Y:S01]  /*5400*/  LOP3.LUT R5, RZ, 0x80000000, R3, 0xb8, !PT ;  /* 0x80000000ff057812 */ /* 0x000fe200078eb803 */
[----:B------:R-:W-:Y:S01]  /*5410*/  IMAD.MOV.U32 R4, RZ, RZ, RZ ;  /* 0x000000ffff047224 */ /* 0x000fe200078e00ff */
[----:B------:R-:W-:Y:S06]  /*5420*/  BRA `(.L_x_15269) ;  /* 0x0000000000187947 */ /* 0x000fec0003800000 */
.L_x_15292:
[----:B------:R-:W0:Y:S02]  /*5430*/  FRND.F64.FLOOR R2, R8 ;  /* 0x0000000800027313 */ /* 0x000e240000305800 */
[----:B0-----:R-:W-:Y:S02]  /*5440*/  DADD R4, R8, -R2 ;  /* 0x0000000008047229 */ /* 0x001fe40000000802 */
[----:B------:R-:W-:-:S06]  /*5450*/  DADD R6, R2, 1 ;  /* 0x3ff0000002067429 */ /* 0x000fcc0000000000 */
[----:B------:R-:W-:-:S06]  /*5460*/  DSETP.GT.AND P0, PT, R4, 0.5, PT ;  /* 0x3fe000000400742a */ /* 0x000fcc0003f04000 */
[----:B------:R-:W-:Y:S02]  /*5470*/  FSEL R4, R6, R2, P0 ;  /* 0x0000000206047208 */ /* 0x000fe40000000000 */
[----:B------:R-:W-:-:S07]  /*5480*/  FSEL R5, R7, R3, P0 ;  /* 0x0000000307057208 */ /* 0x000fce0000000000 */
.L_x_15269:
[----:B------:R-:W-:Y:S05]  /*5490*/  BSYNC B0 ;  /* 0x0000000000007941 */ /* 0x000fea0003800000 */
.L_x_15268:
[----:B-12-45:R-:W0:Y:S01]  /*54a0*/  S2R R19, SR_TID.X ;  /* 0x0000000000137919 */ /* 0x036e220000002100 */
[----:B------:R-:W-:Y:S01]  /*54b0*/  BSSY B0, `(.L_x_15295) ;  /* 0x000015c000007945 */ /* 0x000fe20003800000 */
[----:B0-----:R-:W-:-:S05]  /*54c0*/  VIADD R18, R19, 0x80 ;  /* 0x0000008013127836 */ /* 0x001fca0000000000 */
[----:B------:R-:W-:-:S13]  /*54d0*/  ISETP.GE.AND P0, PT, R18, R32, PT ;  /* 0x000000201200720c */ /* 0x000fda0003f06270 */
[----:B------:R-:W-:Y:S05]  /*54e0*/  @P0 BRA `(.L_x_15296) ;  /* 0x0000001400600947 */ /* 0x000fea0003800000 */
[----:B------:R-:W0:Y:S02]  /*54f0*/  LDC.64 R6, c[0x0][0x220] ;  /* 0x00008800ff067b82 */ /* 0x000e240000000a00 */
[----:B0-----:R-:W-:-:S14]  /*5500*/  DSETP.NEU.AND P0, PT, R6, RZ, PT ;  /* 0x000000ff0600722a */ /* 0x001fdc0003f0d000 */
        /* <DEDUP_REMOVED lines=14> */
[----:B---3--:R-:W-:-:S05]  /*55f0*/  FFMA R0, RZ, UR4, R7 ;  /* 0x00000004ff007c23 */ /* 0x008fca0008000007 */
[----:B------:R-:W-:-:S13]  /*5600*/  FSETP.GT.AND P0, PT, |R0|, 1.469367938527859385e-39, PT ;  /* 0x001000000000780b */ /* 0x000fda0003f04200 */
[----:B------:R-:W-:Y:S05]  /*5610*/  @P0 BRA P1, `(.L_x_15299) ;  /* 0x0000000000100947 */ /* 0x000fea0000800000 */
[----:B------:R-:W-:Y:S01]  /*5620*/  IMAD.MOV.U32 R8, RZ, RZ, R22 ;  /* 0x000000ffff087224 */ /* 0x000fe200078e0016 */
[----:B------:R-:W-:Y:S01]  /*5630*/  MOV R0, 0x5660 ;  /* 0x0000566000007802 */ /* 0x000fe20000000f00 */
[----:B------:R-:W-:-:S07]  /*5640*/  IMAD.MOV.U32 R9, RZ, RZ, R23 ;  /* 0x000000ffff097224 */ /* 0x000fce00078e0017 */
[----:B------:R-:W-:Y:S05]  /*5650*/  CALL.REL.NOINC `($__internal_8_$__cuda_sm20_div_rn_f64_full) ;  /* 0x00000088000c7944 */ /* 0x000fea0003c00000 */
.L_x_15299:
[----:B------:R-:W-:Y:S05]  /*5660*/  BSYNC B2 ;  /* 0x0000000000027941 */ /* 0x000fea0003800000 */
.L_x_15298:
[----:B------:R-:W-:Y:S02]  /*5670*/  IMAD.MOV.U32 R28, RZ, RZ, R6 ;  /* 0x000000ffff1c7224 */ /* 0x000fe400078e0006 */
[----:B------:R-:W-:Y:S01]  /*5680*/  IMAD.MOV.U32 R29, RZ, RZ, R7 ;  /* 0x000000ffff1d7224 */ /* 0x000fe200078e0007 */
[----:B------:R-:W-:Y:S06]  /*5690*/  BRA `(.L_x_15296) ;  /* 0x0000001000f47947 */ /* 0x000fec0003800000 */
.L_x_15297:
[----:B------:R-:W0:Y:S01]  /*56a0*/  LDC.64 R2, c[0x0][0x220] ;  /* 0x00008800ff027b82 */ /* 0x000e220000000a00 */
[----:B------:R-:W-:Y:S01]  /*56b0*/  LOP3.LUT R11, R23, 0x7fffffff, RZ, 0xc0, !PT ;  /* 0x7fffffff170b7812 */ /* 0x000fe200078ec0ff */
        /* <DEDUP_REMOVED lines=26> */
[----:B---3--:R-:W-:Y:S01]  /*5860*/  VIADDMNMX R0, R2, R13, 0xffffffff, !PT ;  /* 0xffffffff02007446 */ /* 0x008fe2000780010d */
[----:B------:R-:W-:Y:S01]  /*5870*/  IMAD.MOV.U32 R13, RZ, RZ, R10 ;  /* 0x000000ffff0d7224 */ /* 0x000fe200078e000a */
[----:B------:R-:W-:-:S02]  /*5880*/  LOP3.LUT R11, R9, 0xfffff, RZ, 0xc0, !PT ;  /* 0x000fffff090b7812 */ /* 0x000fc400078ec0ff */
[----:B------:R-:W-:Y:S01]  /*5890*/  LOP3.LUT R10, R12, 0x100000, RZ, 0xfc, !PT ;  /* 0x001000000c0a7812 */ /* 0x000fe200078efcff */
[----:B------:R-:W-:Y:S01]  /*58a0*/  IMAD.IADD R15, R0, 0x1, R21 ;  /* 0x00000001000f7824 */ /* 0x000fe200078e0215 */
[----:B------:R-:W-:Y:S01]  /*58b0*/  LOP3.LUT R11, R11, 0x100000, RZ, 0xfc, !PT ;  /* 0x001000000b0b7812 */ /* 0x000fe200078efcff */
[----:B------:R-:W-:-:S03]  /*58c0*/  IMAD.IADD R12, R21, 0x1, -R2 ;  /* 0x00000001150c7824 */ /* 0x000fc600078e0a02 */
[----:B------:R-:W-:-:S04]  /*58d0*/  IADD3 R0, R15, 0x2, -R2 ;  /* 0x000000020f007810 */ /* 0x000fc80007ffe802 */
[----:B------:R-:W-:-:S13]  /*58e0*/  LOP3.LUT P0, R0, R0, 0x3, RZ, 0xc0, !PT ;  /* 0x0000000300007812 */ /* 0x000fda000780c0ff */
[----:B------:R-:W-:Y:S05]  /*58f0*/  @!P0 BRA `(.L_x_15304) ;  /* 0x00000000003c8947 */ /* 0x000fea0003800000 */
[----:B------:R-:W-:Y:S01]  /*5900*/  BSSY B3, `(.L_x_15305) ;  /* 0x000000c000037945 */ /* 0x000fe20003800000 */
.L_x_15306:
        /* <DEDUP_REMOVED lines=12> */
.L_x_15305:
[----:B------:R-:W-:Y:S02]  /*59d0*/  IMAD.MOV.U32 R0, RZ, RZ, R14 ;  /* 0x000000ffff007224 */ /* 0x000fe400078e000e */
[----:B------:R-:W-:-:S07]  /*59e0*/  IMAD.MOV.U32 R14, RZ, RZ, R21 ;  /* 0x000000ffff0e7224 */ /* 0x000fce00078e0015 */
.L_x_15304:
[----:B------:R-:W-:Y:S05]  /*59f0*/  BSYNC B2 ;  /* 0x0000000000027941 */ /* 0x000fea0003800000 */
.L_x_15303:
        /* <DEDUP_REMOVED lines=13> */
.L_x_15312:
        /* <DEDUP_REMOVED lines=33> */
.L_x_15311:
[----:B------:R-:W-:Y:S02]  /*5ce0*/  IMAD.MOV.U32 R0, RZ, RZ, R14 ;  /* 0x000000ffff007224 */ /* 0x000fe400078e000e */
[----:B------:R-:W-:-:S07]  /*5cf0*/  IMAD.MOV.U32 R14, RZ, RZ, R21 ;  /* 0x000000ffff0e7224 */ /* 0x000fce00078e0015 */
.L_x_15310:
[----:B------:R-:W-:Y:S05]  /*5d00*/  BSYNC B3 ;  /* 0x0000000000037941 */ /* 0x000fea0003800000 */
.L_x_15309:
[----:B------:R-:W-:-:S13]  /*5d10*/  ISETP.GE.U32.AND P0, PT, R15, 0xc, PT ;  /* 0x0000000c0f00780c */ /* 0x000fda0003f06070 */
[----:B------:R-:W-:Y:S05]  /*5d20*/  @!P0 BRA `(.L_x_15308) ;  /* 0x0000000400dc8947 */ /* 0x000fea0003800000 */
[----:B------:R-:W-:Y:S01]  /*5d30*/  BSSY B3, `(.L_x_15313) ;  /* 0x0000075000037945 */ /* 0x000fe20003800000 */
[----:B------:R-:W-:-:S07]  /*5d40*/  VIADD R0, R12, 0x10 ;  /* 0x000000100c007836 */ /* 0x000fce0000000000 */
.L_x_15314:
        /* <DEDUP_REMOVED lines=116> */
.L_x_15313:
[----:B------:R-:W-:-:S07]  /*6490*/  IMAD.MOV.U32 R0, RZ, RZ, R12 ;  /* 0x000000ffff007224 */ /* 0x000fce00078e000c */
.L_x_15308:
[----:B------:R-:W-:Y:S05]  /*64a0*/  BSYNC B2 ;  /* 0x0000000000027941 */ /* 0x000fea0003800000 */
.L_x_15307:
        /* <DEDUP_REMOVED lines=21> */
.L_x_15316:
[----:B------:R-:W-:Y:S05]  /*6600*/  BSYNC B2 ;  /* 0x0000000000027941 */ /* 0x000fea0003800000 */
.L_x_15315:
[----:B------:R-:W-:Y:S02]  /*6610*/  IMAD.MOV.U32 R15, RZ, RZ, R13 ;  /* 0x000000ffff0f7224 */ /* 0x000fe400078e000d */
[----:B------:R-:W-:-:S03]  /*6620*/  IMAD.MOV.U32 R14, RZ, RZ, R8 ;  /* 0x000000ffff0e7224 */ /* 0x000fc600078e0008 */
[----:B------:R-:W-:Y:S01]  /*6630*/  LOP3.LUT R15, R15, 0x80000000, R23, 0xb8, !PT ;  /* 0x800000000f0f7812 */ /* 0x000fe200078eb817 */
[----:B------:R-:W-:Y:S06]  /*6640*/  BRA `(.L_x_15302) ;  /* 0x0000000000187947 */ /* 0x000fec0003800000 */
.L_x_15301:
[----:B------:R-:W-:-:S06]  /*6650*/  DSETP.GTU.AND P0, PT, R8, +INF , PT ;  /* 0x7ff000000800742a */ /* 0x000fcc0003f0c000 */
[----:B------:R-:W-:-:S14]  /*6660*/  DSETP.LE.AND P0, PT, R10, +INF , !P0 ;  /* 0x7ff000000a00742a */ /* 0x000fdc0004703000 */
[----:B------:R-:W-:Y:S02]  /*6670*/  @P0 DSETP.NEU.AND P1, PT, R10, +INF , PT ;  /* 0x7ff000000a00042a */ /* 0x000fe40003f2d000 */
[----:B------:R-:W-:-:S06]  /*6680*/  @!P0 DADD R14, R22, R6 ;  /* 0x00000000160e8229 */ /* 0x000fcc0000000006 */
[----:B------:R-:W-:Y:S02]  /*6690*/  @P0 FSEL R14, R22, RZ, P1 ;  /* 0x000000ff160e0208 */ /* 0x000fe40000800000 */
[----:B------:R-:W-:-:S07]  /*66a0*/  @P0 FSEL R15, R23, -QNAN , P1 ;  /* 0xfff80000170f0808 */ /* 0x000fce0000800000 */
.L_x_15302:
[----:B------:R-:W-:Y:S05]  /*66b0*/  BSYNC B1 ;  /* 0x0000000000017941 */ /* 0x000fea0003800000 */
.L_x_15300:
        /* <DEDUP_REMOVED lines=16> */
[----:B---3--:R-:W-:-:S07]  /*67c0*/  MOV R0, 0x67e0 ;  /* 0x000067e000007802 */ /* 0x008fce0000000f00 */
[----:B------:R-:W-:Y:S05]  /*67d0*/  CALL.REL.NOINC `($__internal_8_$__cuda_sm20_div_rn_f64_full) ;  /* 0x0000007400ac7944 */ /* 0x000fea0003c00000 */
.L_x_15318:
[----:B------:R-:W-:Y:S05]  /*67e0*/  BSYNC B2 ;  /* 0x0000000000027941 */ /* 0x000fea0003800000 */
.L_x_15317:
        /* <DEDUP_REMOVED lines=29> */
[----:B------:R-:W-:-:S07]  /*69c0*/  IMAD.MOV.U32 R3, RZ, RZ, R7 ;  /* 0x000000ffff037224 */ /* 0x000fce00078e0007 */
.L_x_15321:
[----:B------:R-:W-:Y:S05]  /*69d0*/  BSYNC B2 ;  /* 0x0000000000027941 */ /* 0x000fea0003800000 */
.L_x_15320:
[----:B------:R-:W-:Y:S01]  /*69e0*/  LOP3.LUT R29, RZ, 0x80000000, R3, 0xb8, !PT ;  /* 0x80000000ff1d7812 */ /* 0x000fe200078eb803 */
[----:B------:R-:W-:Y:S01]  /*69f0*/  IMAD.MOV.U32 R28, RZ, RZ, RZ ;  /* 0x000000ffff1c7224 */ /* 0x000fe200078e00ff */
[----:B------:R-:W-:Y:S06]  /*6a00*/  BRA `(.L_x_15296) ;  /* 0x0000000000187947 */ /* 0x000fec0003800000 */
.L_x_15319:
[----:B------:R-:W0:Y:S02]  /*6a10*/  FRND.F64.FLOOR R2, R10 ;  /* 0x0000000a00027313 */ /* 0x000e240000305800 */
[----:B0-----:R-:W-:Y:S02]  /*6a20*/  DADD R6, R10, -R2 ;  /* 0x000000000a067229 */ /* 0x001fe40000000802 */
[----:B------:R-:W-:-:S06]  /*6a30*/  DADD R8, R2, 1 ;  /* 0x3ff0000002087429 */ /* 0x000fcc0000000000 */
[----:B------:R-:W-:-:S06]  /*6a40*/  DSETP.GT.AND P0, PT, R6, 0.5, PT ;  /* 0x3fe000000600742a */ /* 0x000fcc0003f04000 */
[----:B------:R-:W-:Y:S02]  /*6a50*/  FSEL R28, R8, R2, P0 ;  /* 0x00000002081c7208 */ /* 0x000fe40000000000 */
[----:B------:R-:W-:-:S07]  /*6a60*/  FSEL R29, R9, R3, P0 ;  /* 0x00000003091d7208 */ /* 0x000fce0000000000 */
.L_x_15296:
[----:B------:R-:W-:Y:S05]  /*6a70*/  BSYNC B0 ;  /* 0x0000000000007941 */ /* 0x000fea0003800000 */
.L_x_15295:
[----:B------:R-:W-:Y:S01]  /*6a80*/  VIADD R3, R19, 0x100 ;  /* 0x0000010013037836 */ /* 0x000fe20000000000 */
[----:B------:R-:W-:Y:S04]  /*6a90*/  BSSY B0, `(.L_x_15322) ;  /* 0x000015b000007945 */ /* 0x000fe80003800000 */
        /* <DEDUP_REMOVED lines=25> */
.L_x_15326:
[----:B------:R-:W-:Y:S05]  /*6c30*/  BSYNC B2 ;  /* 0x0000000000027941 */ /* 0x000fea0003800000 */
.L_x_15325:
[----:B------:R-:W-:Y:S02]  /*6c40*/  IMAD.MOV.U32 R24, RZ, RZ, R6 ;  /* 0x000000ffff187224 */ /* 0x000fe400078e0006 */
[----:B------:R-:W-:Y:S01]  /*6c50*/  IMAD.MOV.U32 R25, RZ, RZ, R7 ;  /* 0x000000ffff197224 */ /* 0x000fe200078e0007 */
[----:B------:R-:W-:Y:S06]  /*6c60*/  BRA `(.L_x_15323) ;  /* 0x0000001000f47947 */ /* 0x000fec0003800000 */
.L_x_15324:
        /* <DEDUP_REMOVED lines=39> */
.L_x_15333:
        /* <DEDUP_REMOVED lines=12> */
.L_x_15332:
[----:B------:R-:W-:Y:S02]  /*6fa0*/  IMAD.MOV.U32 R0, RZ, RZ, R14 ;  /* 0x000000ffff007224 */ /* 0x000fe400078e000e */
[----:B------:R-:W-:-:S07]  /*6fb0*/  IMAD.MOV.U32 R14, RZ, RZ, R21 ;  /* 0x000000ffff0e7224 */ /* 0x000fce00078e0015 */
.L_x_15331:
[----:B------:R-:W-:Y:S05]  /*6fc0*/  BSYNC B2 ;  /* 0x0000000000027941 */ /* 0x000fea0003800000 */
.L_x_15330:
        /* <DEDUP_REMOVED lines=13> */
.L_x_15339:
        /* <DEDUP_REMOVED lines=33> */
.L_x_15338:
[----:B------:R-:W-:Y:S02]  /*72b0*/  IMAD.MOV.U32 R0, RZ, RZ, R14 ;  /* 0x000000ffff007224 */ /* 0x000fe400078e000e */
[----:B------:R-:W-:-:S07]  /*72c0*/  IMAD.MOV.U32 R14, RZ, RZ, R21 ;  /* 0x000000ffff0e7224 */ /* 0x000fce00078e0015 */
.L_x_15337:
[----:B------:R-:W-:Y:S05]  /*72d0*/  BSYNC B3 ;  /* 0x0000000000037941 */ /* 0x000fea0003800000 */
.L_x_15336:
[----:B------:R-:W-:-:S13]  /*72e0*/  ISETP.GE.U32.AND P0, PT, R15, 0xc, PT ;  /* 0x0000000c0f00780c */ /* 0x000fda0003f06070 */
[----:B------:R-:W-:Y:S05]  /*72f0*/  @!P0 BRA `(.L_x_15335) ;  /* 0x0000000400dc8947 */ /* 0x000fea0003800000 */
[----:B------:R-:W-:Y:S01]  /*7300*/  BSSY B3, `(.L_x_15340) ;  /* 0x0000075000037945 */ /* 0x000fe20003800000 */
[----:B------:R-:W-:-:S07]  /*7310*/  VIADD R0, R12, 0x10 ;  /* 0x000000100c007836 */ /* 0x000fce0000000000 */
.L_x_15341:
        /* <DEDUP_REMOVED lines=116> */
.L_x_15340:
[----:B------:R-:W-:-:S07]  /*7a60*/  IMAD.MOV.U32 R0, RZ, RZ, R12 ;  /* 0x000000ffff007224 */ /* 0x000fce00078e000c */
.L_x_15335:
[----:B------:R-:W-:Y:S05]  /*7a70*/  BSYNC B2 ;  /* 0x0000000000027941 */ /* 0x000fea0003800000 */
.L_x_15334:
        /* <DEDUP_REMOVED lines=21> */
.L_x_15343:
[----:B------:R-:W-:Y:S05]  /*7bd0*/  BSYNC B2 ;  /* 0x0000000000027941 */ /* 0x000fea0003800000 */
.L_x_15342:
[----:B------:R-:W-:Y:S02]  /*7be0*/  IMAD.MOV.U32 R15, RZ, RZ, R13 ;  /* 0x000000ffff0f7224 */ /* 0x000fe400078e000d */
[----:B------:R-:W-:-:S03]  /*7bf0*/  IMAD.MOV.U32 R14, RZ, RZ, R8 ;  /* 0x000000ffff0e7224 */ /* 0x000fc600078e0008 */
[----:B------:R-:W-:Y:S01]  /*7c00*/  LOP3.LUT R15, R15, 0x80000000, R17, 0xb8, !PT ;  /* 0x800000000f0f7812 */ /* 0x000fe200078eb811 */
[----:B------:R-:W-:Y:S06]  /*7c10*/  BRA `(.L_x_15329) ;  /* 0x0000000000187947 */ /* 0x000fec0003800000 */
.L_x_15328:
[----:B------:R-:W-:-:S06]  /*7c20*/  DSETP.GTU.AND P0, PT, R8, +INF , PT ;  /* 0x7ff000000800742a */ /* 0x000fcc0003f0c000 */
[----:B------:R-:W-:-:S14]  /*7c30*/  DSETP.LE.AND P0, PT, R10, +INF , !P0 ;  /* 0x7ff000000a00742a */ /* 0x000fdc0004703000 */
[----:B------:R-:W-:Y:S02]  /*7c40*/  @P0 DSETP.NEU.AND P1, PT, R10, +INF , PT ;  /* 0x7ff000000a00042a */ /* 0x000fe40003f2d000 */
[----:B------:R-:W-:-:S06]  /*7c50*/  @!P0 DADD R14, R16, R6 ;  /* 0x00000000100e8229 */ /* 0x000fcc0000000006 */
[----:B------:R-:W-:Y:S02]  /*7c60*/  @P0 FSEL R14, R16, RZ, P1 ;  /* 0x000000ff100e0208 */ /* 0x000fe40000800000 */
[----:B------:R-:W-:-:S07]  /*7c70*/  @P0 FSEL R15, R17, -QNAN , P1 ;  /* 0xfff80000110f0808 */ /* 0x000fce0000800000 */
.L_x_15329:
[----:B------:R-:W-:Y:S05]  /*7c80*/  BSYNC B1 ;  /* 0x0000000000017941 */ /* 0x000fea0003800000 */
.L_x_15327:
        /* <DEDUP_REMOVED lines=18> */
.L_x_15345:
[----:B------:R-:W-:Y:S05]  /*7db0*/  BSYNC B2 ;  /* 0x0000000000027941 */ /* 0x000fea0003800000 */
.L_x_15344:
        /* <DEDUP_REMOVED lines=30> */
.L_x_15348:
[----:B------:R-:W-:Y:S05]  /*7fa0*/  BSYNC B2 ;  /* 0x0000000000027941 */ /* 0x000fea0003800000 */
.L_x_15347:
[----:B------:R-:W-:Y:S01]  /*7fb0*/  LOP3.LUT R25, RZ, 0x80000000, R3, 0xb8, !PT ;  /* 0x80000000ff197812 */ /* 0x000fe200078eb803 */
[----:B------:R-:W-:Y:S01]  /*7fc0*/  IMAD.MOV.U32 R24, RZ, RZ, RZ ;  /* 0x000000ffff187224 */ /* 0x000fe200078e00ff */
[----:B------:R-:W-:Y:S06]  /*7fd0*/  BRA `(.L_x_15323) ;  /* 0x0000000000187947 */ /* 0x000fec0003800000 */
.L_x_15346:
[----:B------:R-:W0:Y:S02]  /*7fe0*/  FRND.F64.FLOOR R2, R10 ;  /* 0x0000000a00027313 */ /* 0x000e240000305800 */
[----:B0-----:R-:W-:Y:S02]  /*7ff0*/  DADD R6, R10, -R2 ;  /* 0x000000000a067229 */ /* 0x001fe40000000802 */
[----:B------:R-:W-:-:S06]  /*8000*/  DADD R8, R2, 1 ;  /* 0x3ff0000002087429 */ /* 0x000fcc0000000000 */
[----:B------:R-:W-:-:S06]  /*8010*/  DSETP.GT.AND P0, PT, R6, 0.5, PT ;  /* 0x3fe000000600742a */ /* 0x000fcc0003f04000 */
[----:B------:R-:W-:Y:S02]  /*8020*/  FSEL R24, R8, R2, P0 ;  /* 0x0000000208187208 */ /* 0x000fe40000000000 */
[----:B------:R-:W-:-:S07]  /*8030*/  FSEL R25, R9, R3, P0 ;  /* 0x0000000309197208 */ /* 0x000fce0000000000 */
.L_x_15323:
[----:B------:R-:W-:Y:S05]  /*8040*/  BSYNC B0 ;  /* 0x0000000000007941 */ /* 0x000fea0003800000 */
.L_x_15322:
        /* <DEDUP_REMOVED lines=27> */
.L_x_15353:
[----:B------:R-:W-:Y:S05]  /*8200*/  BSYNC B2 ;  /* 0x0000000000027941 */ /* 0x000fea0003800000 */
.L_x_15352:
[----:B------:R-:W-:Y:S02]  /*8210*/  IMAD.MOV.U32 R16, RZ, RZ, R6 ;  /* 0x000000ffff107224 */ /* 0x000fe400078e0006 */
[----:B------:R-:W-:Y:S01]  /*8220*/  IMAD.MOV.U32 R17, RZ, RZ, R7 ;  /* 0x000000ffff117224 */ /* 0x000fe200078e0007 */
[----:B------:R-:W-:Y:S06]  /*8230*/  BRA `(.L_x_15350) ;  /* 0x0000001000f47947 */ /* 0x000fec0003800000 */
.L_x_15351:
        /* <DEDUP_REMOVED lines=29> */
[----:B---3--:R-:W-:Y:S01]  /*8410*/  VIADDMNMX R0, R2, R13, 0xffffffff, !PT ;  /* 0xffffffff02007446 */ /* 0x008fe2000780010d */
        /* <DEDUP_REMOVED lines=9> */
.L_x_15360:
        /* <DEDUP_REMOVED lines=12> */
.L_x_15359:
[----:B------:R-:W-:Y:S02]  /*8570*/  IMAD.MOV.U32 R0, RZ, RZ, R14 ;  /* 0x000000ffff007224 */ /* 0x000fe400078e000e */
[----:B------:R-:W-:-:S07]  /*8580*/  IMAD.MOV.U32 R14, RZ, RZ, R15 ;  /* 0x000000ffff0e7224 */ /* 0x000fce00078e000f */
.L_x_15358:
[----:B------:R-:W-:Y:S05]  /*8590*/  BSYNC B2 ;  /* 0x0000000000027941 */ /* 0x000fea0003800000 */
.L_x_15357:
        /* <DEDUP_REMOVED lines=13> */
.L_x_15366:
        /* <DEDUP_REMOVED lines=33> */
.L_x_15365:
[----:B------:R-:W-:Y:S02]  /*8880*/  IMAD.MOV.U32 R0, RZ, RZ, R14 ;  /* 0x000000ffff007224 */ /* 0x000fe400078e000e */
[----:B------:R-:W-:-:S07]  /*8890*/  IMAD.MOV.U32 R14, RZ, RZ, R17 ;  /* 0x000000ffff0e7224 */ /* 0x000fce00078e0011 */
.L_x_15364:
[----:B------:R-:W-:Y:S05]  /*88a0*/  BSYNC B3 ;  /* 0x0000000000037941 */ /* 0x000fea0003800000 */
.L_x_15363:
[----:B------:R-:W-:-:S13]  /*88b0*/  ISETP.GE.U32.AND P0, PT, R15, 0xc, PT ;  /* 0x0000000c0f00780c */ /* 0x000fda0003f06070 */
[----:B------:R-:W-:Y:S05]  /*88c0*/  @!P0 BRA `(.L_x_15362) ;  /* 0x0000000400dc8947 */ /* 0x000fea0003800000 */
[----:B------:R-:W-:Y:S01]  /*88d0*/  BSSY B3, `(.L_x_15367) ;  /* 0x0000075000037945 */ /* 0x000fe20003800000 */
[----:B------:R-:W-:-:S07]  /*88e0*/  VIADD R0, R12, 0x10 ;  /* 0x000000100c007836 */ /* 0x000fce0000000000 */
.L_x_15368:
        /* <DEDUP_REMOVED lines=116> */
.L_x_15367:
[----:B------:R-:W-:-:S07]  /*9030*/  IMAD.MOV.U32 R0, RZ, RZ, R12 ;  /* 0x000000ffff007224 */ /* 0x000fce00078e000c */
.L_x_15362:
[----:B------:R-:W-:Y:S05]  /*9040*/  BSYNC B2 ;  /* 0x0000000000027941 */ /* 0x000fea0003800000 */
.L_x_15361:
        /* <DEDUP_REMOVED lines=21> */
.L_x_15370:
[----:B------:R-:W-:Y:S05]  /*91a0*/  BSYNC B2 ;  /* 0x0000000000027941 */ /* 0x000fea0003800000 */
.L_x_15369:
[----:B------:R-:W-:Y:S02]  /*91b0*/  IMAD.MOV.U32 R15, RZ, RZ, R13 ;  /* 0x000000ffff0f7224 */ /* 0x000fe400078e000d */
[----:B------:R-:W-:-:S03]  /*91c0*/  IMAD.MOV.U32 R14, RZ, RZ, R8 ;  /* 0x000000ffff0e7224 */ /* 0x000fc600078e0008 */
[----:B------:R-:W-:Y:S01]  /*91d0*/  LOP3.LUT R15, R15, 0x80000000, R27, 0xb8, !PT ;  /* 0x800000000f0f7812 */ /* 0x000fe200078eb81b */
[----:B------:R-:W-:Y:S06]  /*91e0*/  BRA `(.L_x_15356) ;  /* 0x0000000000187947 */ /* 0x000fec0003800000 */
.L_x_15355:
[----:B------:R-:W-:-:S06]  /*91f0*/  DSETP.GTU.AND P0, PT, R8, +INF , PT ;  /* 0x7ff000000800742a */ /* 0x000fcc0003f0c000 */
[----:B------:R-:W-:-:S14]  /*9200*/  DSETP.LE.AND P0, PT, R10, +INF , !P0 ;  /* 0x7ff000000a00742a */ /* 0x000fdc0004703000 */
[----:B------:R-:W-:Y:S02]  /*9210*/  @P0 DSETP.NEU.AND P1, PT, R10, +INF , PT ;  /* 0x7ff000000a00042a */ /* 0x000fe40003f2d000 */
[----:B------:R-:W-:-:S06]  /*9220*/  @!P0 DADD R14, R26, R6 ;  /* 0x000000001a0e8229 */ /* 0x000fcc0000000006 */
[----:B------:R-:W-:Y:S02]  /*9230*/  @P0 FSEL R14, R26, RZ, P1 ;  /* 0x000000ff1a0e0208 */ /* 0x000fe40000800000 */
[----:B------:R-:W-:-:S07]  /*9240*/  @P0 FSEL R15, R27, -QNAN , P1 ;  /* 0xfff800001b0f0808 */ /* 0x000fce0000800000 */
.L_x_15356:
[----:B------:R-:W-:Y:S05]  /*9250*/  BSYNC B1 ;  /* 0x0000000000017941 */ /* 0x000fea0003800000 */
.L_x_15354:
        /* <DEDUP_REMOVED lines=18> */
.L_x_15372:
[----:B------:R-:W-:Y:S05]  /*9380*/  BSYNC B2 ;  /* 0x0000000000027941 */ /* 0x000fea0003800000 */
.L_x_15371:
        /* <DEDUP_REMOVED lines=30> */
.L_x_15375:
[----:B------:R-:W-:Y:S05]  /*9570*/  BSYNC B2 ;  /* 0x0000000000027941 */ /* 0x000fea0003800000 */
.L_x_15374:
[----:B------:R-:W-:Y:S01]  /*9580*/  LOP3.LUT R17, RZ, 0x80000000, R3, 0xb8, !PT ;  /* 0x80000000ff117812 */ /* 0x000fe200078eb803 */
[----:B------:R-:W-:Y:S01]  /*9590*/  IMAD.MOV.U32 R16, RZ, RZ, RZ ;  /* 0x000000ffff107224 */ /* 0x000fe200078e00ff */
[----:B------:R-:W-:Y:S06]  /*95a0*/  BRA `(.L_x_15350) ;  /* 0x0000000000187947 */ /* 0x000fec0003800000 */
.L_x_15373:
[----:B------:R-:W0:Y:S02]  /*95b0*/  FRND.F64.FLOOR R2, R10 ;  /* 0x0000000a00027313 */ /* 0x000e240000305800 */
[----:B0-----:R-:W-:Y:S02]  /*95c0*/  DADD R6, R10, -R2 ;  /* 0x000000000a067229 */ /* 0x001fe40000000802 */
[----:B------:R-:W-:-:S06]  /*95d0*/  DADD R8, R2, 1 ;  /* 0x3ff0000002087429 */ /* 0x000fcc0000000000 */
[----:B------:R-:W-:-:S06]  /*95e0*/  DSETP.GT.AND P0, PT, R6, 0.5, PT ;  /* 0x3fe000000600742a */ /* 0x000fcc0003f04000 */
[----:B------:R-:W-:Y:S02]  /*95f0*/  FSEL R16, R8, R2, P0 ;  /* 0x0000000208107208 */ /* 0x000fe40000000000 */
[----:B------:R-:W-:-:S07]  /*9600*/  FSEL R17, R9, R3, P0 ;  /* 0x0000000309117208 */ /* 0x000fce0000000000 */
.L_x_15350:
[----:B------:R-:W-:Y:S05]  /*9610*/  BSYNC B0 ;  /* 0x0000000000007941 */ /* 0x000fea0003800000 */
.L_x_15349:
[----:B------:R-:W0:Y:S01]  /*9620*/  S2R R7, SR_CTAID.X ;  /* 0x0000000000077919 */ /* 0x000e220000002500 */
[----:B---3--:R-:W0:Y:S01]  /*9630*/  LDC R0, c[0x0][0x210] ;  /* 0x00008400ff007b82 */ /* 0x008e220000000800 */
[----:B------:R-:W-:Y:S01]  /*9640*/  BSSY B6, `(.L_x_15376) ;  /* 0x0000133000067945 */ /* 0x000fe20003800000 */
[----:B------:R-:W1:Y:S06]  /*9650*/  S2R R32, SR_TID.X ;  /* 0x0000000000207919 */ /* 0x000e6c0000002100 */
[----:B------:R-:W2:Y:S01]  /*9660*/  LDC.U8 R22, c[0x0][0x244] ;  /* 0x00009100ff167b82 */ /* 0x000ea20000000000 */
[----:B0-----:R-:W-:-:S05]  /*9670*/  IMAD R19, R7, -0x200, R0 ;  /* 0xfffffe0007137824 */ /* 0x001fca00078e0200 */
[----:B-1----:R-:W-:-:S13]  /*9680*/  ISETP.GE.AND P0, PT, R32, R19, PT ;  /* 0x000000132000720c */ /* 0x002fda0003f06270 */
[----:B--2---:R-:W-:Y:S05]  /*9690*/  @P0 BRA `(.L_x_15377) ;  /* 0x0000001000b40947 */ /* 0x004fea0003800000 */
        /* <DEDUP_REMOVED lines=22> */
.L_x_15381:
[----:B------:R-:W0:Y:S01]  /*9800*/  F2I.S64.F64.TRUNC R4, R4 ;  /* 0x0000000400047311 */ /* 0x000e22000030d900 */
[----:B------:R-:W-:Y:S02]  /*9810*/  IMAD.MOV.U32 R32, RZ, RZ, R18 ;  /* 0x000000ffff207224 */ /* 0x000fe400078e0012 */
[----:B0-----:R-:W-:-:S05]  /*9820*/  IMAD.MOV.U32 R7, RZ, RZ, R4 ;  /* 0x000000ffff077224 */ /* 0x001fca00078e0004 */
[----:B------:R0:W-:Y:S01]  /*9830*/  STG.E.U8 desc[UR36][R2.64], R7 ;  /* 0x0000000702007986 */ /* 0x0001e2000c101124 */
[----:B------:R-:W-:Y:S05]  /*9840*/  BRA `(.L_x_15377) ;  /* 0x0000001000487947 */ /* 0x000fea0003800000 */
.L_x_15380:
        /* <DEDUP_REMOVED lines=10> */
.L_x_15384:
[----:B------:R-:W0:Y:S01]  /*98f0*/  F2I.F64.TRUNC R5, R4 ;  /* 0x0000000400057311 */ /* 0x000e22000030d100 */
[----:B------:R-:W-:Y:S01]  /*9900*/  IMAD.MOV.U32 R32, RZ, RZ, R18 ;  /* 0x000000ffff207224 */ /* 0x000fe200078e0012 */
[----:B0-----:R0:W-:Y:S01]  /*9910*/  STG.E desc[UR36][R2.64], R5 ;  /* 0x0000000502007986 */ /* 0x0011e2000c101924 */
[----:B------:R-:W-:Y:S05]  /*9920*/  BRA `(.L_x_15377) ;  /* 0x0000001000107947 */ /* 0x000fea0003800000 */
.L_x_15383:
[----:B------:R-:W0:Y:S01]  /*9930*/  F2I.F64.TRUNC R5, R4 ;  /* 0x0000000400057311 */ /* 0x000e22000030d100 */
[----:B------:R-:W-:Y:S01]  /*9940*/  IMAD.MOV.U32 R32, RZ, RZ, R18 ;  /* 0x000000ffff207224 */ /* 0x000fe200078e0012 */
[----:B0-----:R0:W-:Y:S01]  /*9950*/  STG.E.U16 desc[UR36][R2.64], R5 ;  /* 0x0000000502007986 */ /* 0x0011e2000c101524 */
[----:B------:R-:W-:Y:S05]  /*9960*/  BRA `(.L_x_15377) ;  /* 0x0000001000007947 */ /* 0x000fea0003800000 */
.L_x_15379:
        /* <DEDUP_REMOVED lines=14> */
.L_x_15386:
        /* <DEDUP_REMOVED lines=9> */
.L_x_15385:
        /* <DEDUP_REMOVED lines=15> */
.L_x_15388:
        /* <DEDUP_REMOVED lines=10> */
.L_x_15387:
[----:B------:R0:W-:Y:S01]  /*9c70*/  STG.E.64 desc[UR36][R2.64], R4 ;  /* 0x0000000402007986 */ /* 0x0001e2000c101b24 */
[----:B------:R-:W-:Y:S01]  /*9c80*/  IMAD.MOV.U32 R32, RZ, RZ, R18 ;  /* 0x000000ffff207224 */ /* 0x000fe200078e0012 */
[----:B------:R-:W-:Y:S06]  /*9c90*/  BRA `(.L_x_15377) ;  /* 0x0000000c00347947 */ /* 0x000fec0003800000 */
.L_x_15378:
        /* <DEDUP_REMOVED lines=13> */
.L_x_15391:
[----:B------:R-:W-:Y:S01]  /*9d70*/  CS2R R6, SRZ ;  /* 0x0000000000067805 */ /* 0x000fe2000001ff00 */
[----:B------:R-:W-:-:S04]  /*9d80*/  IMAD.MOV.U32 R32, RZ, RZ, R18 ;  /* 0x000000ffff207224 */ /* 0x000fc800078e0012 */
[----:B------:R0:W-:Y:S01]  /*9d90*/  STG.E.128 desc[UR36][R2.64], R4 ;  /* 0x0000000402007986 */ /* 0x0001e2000c101d24 */
[----:B------:R-:W-:Y:S05]  /*9da0*/  BRA `(.L_x_15377) ;  /* 0x0000000800f07947 */ /* 0x000fea0003800000 */
.L_x_15390:
        /* <DEDUP_REMOVED lines=25> */
.L_x_15395:
[----:B------:R-:W-:Y:S05]  /*9f40*/  BSYNC B0 ;  /* 0x0000000000007941 */ /* 0x000fea0003800000 */
.L_x_15394:
[----:B------:R-:W-:Y:S01]  /*9f50*/  LOP3.LUT R7, R0, R7, RZ, 0xfc, !PT ;  /* 0x0000000700077212 */ /* 0x000fe200078efcff */
[----:B------:R-:W-:-:S04]  /*9f60*/  IMAD.MOV.U32 R32, RZ, RZ, R18 ;  /* 0x000000ffff207224 */ /* 0x000fc800078e0012 */
[----:B------:R0:W-:Y:S01]  /*9f70*/  STG.E.U8 desc[UR36][R2.64], R7 ;  /* 0x0000000702007986 */ /* 0x0001e2000c101124 */
[----:B------:R-:W-:Y:S05]  /*9f80*/  BRA `(.L_x_15377) ;  /* 0x0000000800787947 */ /* 0x000fea0003800000 */
.L_x_15393:
        /* <DEDUP_REMOVED lines=17> */
.L_x_15397:
[----:B------:R-:W-:Y:S01]  /*a0a0*/  IMAD.MOV.U32 R0, RZ, RZ, 0x7f ;  /* 0x0000007fff007424 */ /* 0x000fe200078e00ff */
[----:B------:R-:W-:-:S04]  /*a0b0*/  ISETP.GT.U32.AND P0, PT, R6, 0x7f800000, PT ;  /* 0x7f8000000600780c */ /* 0x000fc80003f04070 */
[----:B------:R-:W-:-:S09]  /*a0c0*/  SEL R0, R0, 0x7c, P0 ;  /* 0x0000007c00007807 */ /* 0x000fd20000000000 */
.L_x_15398:
[----:B------:R-:W-:Y:S05]  /*a0d0*/  BSYNC B0 ;  /* 0x0000000000007941 */ /* 0x000fea0003800000 */
.L_x_15396:
[----:B------:R-:W-:Y:S01]  /*a0e0*/  LOP3.LUT R4, R7, 0x80000000, RZ, 0xc0, !PT ;  /* 0x8000000007047812 */ /* 0x000fe200078ec0ff */
[----:B------:R-:W-:-:S03]  /*a0f0*/  IMAD.MOV.U32 R32, RZ, RZ, R18 ;  /* 0x000000ffff207224 */ /* 0x000fc600078e0012 */
[----:B------:R-:W-:-:S04]  /*a100*/  SHF.R.U32.HI R5, RZ, 0x18, R4 ;  /* 0x00000018ff057819 */ /* 0x000fc80000011604 */
[----:B------:R-:W-:-:S05]  /*a110*/  LOP3.LUT R5, R0, R5, RZ, 0xfc, !PT ;  /* 0x0000000500057212 */ /* 0x000fca00078efcff */
[----:B------:R0:W-:Y:S01]  /*a120*/  STG.E.U8 desc[UR36][R2.64], R5 ;  /* 0x0000000502007986 */ /* 0x0001e2000c101124 */
[----:B------:R-:W-:Y:S05]  /*a130*/  BRA `(.L_x_15377) ;  /* 0x00000008000c7947 */ /* 0x000fea0003800000 */
.L_x_15392:
        /* <DEDUP_REMOVED lines=9> */
.L_x_15389:
        /* <DEDUP_REMOVED lines=12> */
.L_x_15401:
        /* <DEDUP_REMOVED lines=21> */
.L_x_15404:
[----:B------:R-:W-:-:S04]  /*a3e0*/  LOP3.LUT R0, R7, 0x80000000, RZ, 0xc0, !PT ;  /* 0x8000000007007812 */ /* 0x000fc800078ec0ff */
[----:B------:R-:W-:-:S04]  /*a3f0*/  SHF.R.U32.HI R5, RZ, 0x18, R0 ;  /* 0x00000018ff057819 */ /* 0x000fc80000011600 */
[----:B------:R-:W-:-:S04]  /*a400*/  LOP3.LUT R4, R4, R5, RZ, 0xfc, !PT ;  /* 0x0000000504047212 */ /* 0x000fc800078efcff */
[----:B------:R-:W-:-:S07]  /*a410*/  PRMT R0, R4, 0x7610, R0 ;  /* 0x0000761004007816 */ /* 0x000fce0000000000 */
.L_x_15403:
[----:B------:R-:W-:Y:S05]  /*a420*/  BSYNC B0 ;  /* 0x0000000000007941 */ /* 0x000fea0003800000 */
.L_x_15402:
[----:B------:R0:W-:Y:S01]  /*a430*/  STG.E.U8 desc[UR36][R2.64], R0 ;  /* 0x0000000002007986 */ /* 0x0001e2000c101124 */
[----:B------:R-:W-:Y:S01]  /*a440*/  IMAD.MOV.U32 R32, RZ, RZ, R18 ;  /* 0x000000ffff207224 */ /* 0x000fe200078e0012 */
[----:B------:R-:W-:Y:S06]  /*a450*/  BRA `(.L_x_15377) ;  /* 0x0000000400447947 */ /* 0x000fec0003800000 */
.L_x_15400:
        /* <DEDUP_REMOVED lines=21> */
.L_x_15407:
[----:B------:R-:W-:-:S04]  /*a5b0*/  LOP3.LUT R0, R7, 0x80000000, RZ, 0xc0, !PT ;  /* 0x8000000007007812 */ /* 0x000fc800078ec0ff */
[----:B------:R-:W-:-:S04]  /*a5c0*/  SHF.R.U32.HI R5, RZ, 0x18, R0 ;  /* 0x00000018ff057819 */ /* 0x000fc80000011600 */
[----:B------:R-:W-:-:S04]  /*a5d0*/  LOP3.LUT R4, R4, R5, RZ, 0xfc, !PT ;  /* 0x0000000504047212 */ /* 0x000fc800078efcff */
[----:B------:R-:W-:-:S07]  /*a5e0*/  PRMT R0, R4, 0x7610, R0 ;  /* 0x0000761004007816 */ /* 0x000fce0000000000 */
.L_x_15406:
[----:B------:R-:W-:Y:S05]  /*a5f0*/  BSYNC B0 ;  /* 0x0000000000007941 */ /* 0x000fea0003800000 */
.L_x_15405:
[----:B------:R3:W-:Y:S01]  /*a600*/  STG.E.U8 desc[UR36][R2.64], R0 ;  /* 0x0000000002007986 */ /* 0x0007e2000c101124 */
[----:B------:R-:W-:Y:S01]  /*a610*/  IMAD.MOV.U32 R32, RZ, RZ, R18 ;  /* 0x000000ffff207224 */ /* 0x000fe200078e0012 */
[----:B------:R-:W-:Y:S06]  /*a620*/  BRA `(.L_x_15377) ;  /* 0x0000000000d07947 */ /* 0x000fec0003800000 */
.L_x_15399:
        /* <DEDUP_REMOVED lines=27> */
.L_x_15382:
        /* <DEDUP_REMOVED lines=16> */
.L_x_15410:
[----:B------:R-:W-:Y:S01]  /*a8e0*/  IMAD.MOV.U32 R32, RZ, RZ, R18 ;  /* 0x000000ffff207224 */ /* 0x000fe200078e0012 */
[----:B------:R-:W-:Y:S06]  /*a8f0*/  BRA `(.L_x_15377) ;  /* 0x00000000001c7947 */ /* 0x000fec0003800000 */
.L_x_15409:
[----:B------:R-:W0:Y:S01]  /*a900*/  F2I.U64.F64.TRUNC R4, R4 ;  /* 0x0000000400047311 */ /* 0x000e22000030d800 */
[----:B------:R-:W-:Y:S01]  /*a910*/  IMAD.MOV.U32 R32, RZ, RZ, R18 ;  /* 0x000000ffff207224 */ /* 0x000fe200078e0012 */
[----:B0-----:R1:W-:Y:S01]  /*a920*/  STG.E.64 desc[UR36][R2.64], R4 ;  /* 0x0000000402007986 */ /* 0x0013e2000c101b24 */
[----:B------:R-:W-:Y:S05]  /*a930*/  BRA `(.L_x_15377) ;  /* 0x00000000000c7947 */ /* 0x000fea0003800000 */
.L_x_15408:
[----:B------:R-:W0:Y:S01]  /*a940*/  F2I.U32.F64.TRUNC R5, R4 ;  /* 0x0000000400057311 */ /* 0x000e22000030d000 */
[----:B------:R-:W-:Y:S01]  /*a950*/  IMAD.MOV.U32 R32, RZ, RZ, R18 ;  /* 0x000000ffff207224 */ /* 0x000fe200078e0012 */
[----:B0-----:R0:W-:Y:S06]  /*a960*/  STG.E desc[UR36][R2.64], R5 ;  /* 0x0000000502007986 */ /* 0x0011ec000c101924 */
.L_x_15377:
[----:B------:R-:W-:Y:S05]  /*a970*/  BSYNC B6 ;  /* 0x0000000000067941 */ /* 0x000fea0003800000 */
.L_x_15376:
[----:B------:R-:W-:Y:S01]  /*a980*/  ISETP.GE.AND P0, PT, R32, R19, PT ;  /* 0x000000132000720c */ /* 0x000fe20003f06270 */
[----:B------:R-:W-:-:S12]  /*a990*/  BSSY B6, `(.L_x_15411) ;  /* 0x0000235000067945 */ /* 0x000fd80003800000 */
[----:B------:R-:W-:Y:S05]  /*a9a0*/  @P0 BRA `(.L_x_15412) ;  /* 0x0000002000cc0947 */ /* 0x000fea0003800000 */
[----:B01234-:R-:W0:Y:S01]  /*a9b0*/  S2R R3, SR_CTAID.X ;  /* 0x0000000000037919 */ /* 0x01fe220000002500 */
[----:B------:R-:W1:Y:S01]  /*a9c0*/  LDC.64 R4, c[0x0][0x228] ;  /* 0x00008a00ff047b82 */ /* 0x000e620000000a00 */
        /* <DEDUP_REMOVED lines=20> */
.L_x_15416:
[----:B------:R-:W0:Y:S02]  /*ab10*/  F2I.S64.F64.TRUNC R28, R28 ;  /* 0x0000001c001c7311 */ /* 0x000e24000030d900 */
[----:B0-----:R-:W-:-:S05]  /*ab20*/  IMAD.MOV.U32 R5, RZ, RZ, R28 ;  /* 0x000000ffff057224 */ /* 0x001fca00078e001c */
[----:B------:R0:W-:Y:S01]  /*ab30*/  STG.E.U8 desc[UR36][R2.64], R5 ;  /* 0x0000000502007986 */ /* 0x0001e2000c101124 */
[----:B------:R-:W-:Y:S05]  /*ab40*/  BRA `(.L_x_15418) ;  /* 0x0000000c00f87947 */ /* 0x000fea0003800000 */
.L_x_15415:
        /* <DEDUP_REMOVED lines=9> */
.L_x_15420:
[----:B------:R-:W0:Y:S02]  /*abe0*/  F2I.F64.TRUNC R29, R28 ;  /* 0x0000001c001d7311 */ /* 0x000e24000030d100 */
[----:B0-----:R0:W-:Y:S01]  /*abf0*/  STG.E desc[UR36][R2.64], R29 ;  /* 0x0000001d02007986 */ /* 0x0011e2000c101924 */
[----:B------:R-:W-:Y:S05]  /*ac00*/  BRA `(.L_x_15418) ;  /* 0x0000000c00c87947 */ /* 0x000fea0003800000 */
.L_x_15419:
[----:B------:R-:W0:Y:S02]  /*ac10*/  F2I.F64.TRUNC R29, R28 ;  /* 0x0000001c001d7311 */ /* 0x000e24000030d100 */
[----:B0-----:R0:W-:Y:S01]  /*ac20*/  STG.E.U16 desc[UR36][R2.64], R29 ;  /* 0x0000001d02007986 */ /* 0x0011e2000c101524 */
[----:B------:R-:W-:Y:S05]  /*ac30*/  BRA `(.L_x_15418) ;  /* 0x0000000c00bc7947 */ /* 0x000fea0003800000 */
.L_x_15414:
        /* <DEDUP_REMOVED lines=13> */
.L_x_15422:
        /* <DEDUP_REMOVED lines=8> */
.L_x_15421:
        /* <DEDUP_REMOVED lines=14> */
.L_x_15424:
        /* <DEDUP_REMOVED lines=9> */
.L_x_15423:
[----:B------:R4:W-:Y:S01]  /*af00*/  STG.E.64 desc[UR36][R2.64], R28 ;  /* 0x0000001c02007986 */ /* 0x0009e2000c101b24 */
[----:B------:R-:W-:Y:S05]  /*af10*/  BRA `(.L_x_15418) ;  /* 0x0000000c00047947 */ /* 0x000fea0003800000 */
.L_x_15413:
        /* <DEDUP_REMOVED lines=12> */
.L_x_15427:
[----:B------:R-:W-:-:S05]  /*afe0*/  CS2R R30, SRZ ;  /* 0x00000000001e7805 */ /* 0x000fca000001ff00 */
[----:B------:R0:W-:Y:S01]  /*aff0*/  STG.E.128 desc[UR36][R2.64], R28 ;  /* 0x0000001c02007986 */ /* 0x0001e2000c101d24 */
[----:B------:R-:W-:Y:S05]  /*b000*/  BRA `(.L_x_15418) ;  /* 0x0000000800c87947 */ /* 0x000fea0003800000 */
.L_x_15426:
        /* <DEDUP_REMOVED lines=25> */
.L_x_15431:
[----:B------:R-:W-:Y:S05]  /*b1a0*/  BSYNC B0 ;  /* 0x0000000000007941 */ /* 0x000fea0003800000 */
.L_x_15430:
[----:B------:R-:W-:-:S05]  /*b1b0*/  LOP3.LUT R5, R0, R5, RZ, 0xfc, !PT ;  /* 0x0000000500057212 */ /* 0x000fca00078efcff */
[----:B------:R0:W-:Y:S01]  /*b1c0*/  STG.E.U8 desc[UR36][R2.64], R5 ;  /* 0x0000000502007986 */ /* 0x0001e2000c101124 */
[----:B------:R-:W-:Y:S05]  /*b1d0*/  BRA `(.L_x_15418) ;  /* 0x0000000800547947 */ /* 0x000fea0003800000 */
.L_x_15429:
        /* <DEDUP_REMOVED lines=17> */
.L_x_15433:
[----:B------:R-:W-:Y:S01]  /*b2f0*/  IMAD.MOV.U32 R0, RZ, RZ, 0x7f ;  /* 0x0000007fff007424 */ /* 0x000fe200078e00ff */
[----:B------:R-:W-:-:S04]  /*b300*/  ISETP.GT.U32.AND P0, PT, R4, 0x7f800000, PT ;  /* 0x7f8000000400780c */ /* 0x000fc80003f04070 */
[----:B------:R-:W-:-:S09]  /*b310*/  SEL R0, R0, 0x7c, P0 ;  /* 0x0000007c00007807 */ /* 0x000fd20000000000 */
.L_x_15434:
[----:B------:R-:W-:Y:S05]  /*b320*/  BSYNC B0 ;  /* 0x0000000000007941 */ /* 0x000fea0003800000 */
.L_x_15432:
[----:B------:R-:W-:-:S04]  /*b330*/  LOP3.LUT R4, R5, 0x80000000, RZ, 0xc0, !PT ;  /* 0x8000000005047812 */ /* 0x000fc800078ec0ff */
[----:B------:R-:W-:-:S04]  /*b340*/  SHF.R.U32.HI R5, RZ, 0x18, R4 ;  /* 0x00000018ff057819 */ /* 0x000fc80000011604 */
[----:B------:R-:W-:-:S05]  /*b350*/  LOP3.LUT R5, R0, R5, RZ, 0xfc, !PT ;  /* 0x0000000500057212 */ /* 0x000fca00078efcff */
[----:B------:R0:W-:Y:S01]  /*b360*/  STG.E.U8 desc[UR36][R2.64], R5 ;  /* 0x0000000502007986 */ /* 0x0001e2000c101124 */
[----:B------:R-:W-:Y:S05]  /*b370*/  BRA `(.L_x_15418) ;  /* 0x0000000400ec7947 */ /* 0x000fea0003800000 */
.L_x_15428:
        /* <DEDUP_REMOVED lines=8> */
.L_x_15425:
        /* <DEDUP_REMOVED lines=11> */
.L_x_15437:
        /* <DEDUP_REMOVED lines=21> */
.L_x_15440:
[----:B------:R-:W-:-:S04]  /*b600*/  LOP3.LUT R0, R7, 0x80000000, RZ, 0xc0, !PT ;  /* 0x8000000007007812 */ /* 0x000fc800078ec0ff */
[----:B------:R-:W-:-:S04]  /*b610*/  SHF.R.U32.HI R5, RZ, 0x18, R0 ;  /* 0x00000018ff057819 */ /* 0x000fc80000011600 */
[----:B------:R-:W-:-:S04]  /*b620*/  LOP3.LUT R4, R4, R5, RZ, 0xfc, !PT ;  /* 0x0000000504047212 */ /* 0x000fc800078efcff */
[----:B------:R-:W-:-:S07]  /*b630*/  PRMT R0, R4, 0x7610, R0 ;  /* 0x0000761004007816 */ /* 0x000fce0000000000 */
.L_x_15439:
[----:B------:R-:W-:Y:S05]  /*b640*/  BSYNC B0 ;  /* 0x0000000000007941 */ /* 0x000fea0003800000 */
.L_x_15438:
[----:B------:R0:W-:Y:S01]  /*b650*/  STG.E.U8 desc[UR36][R2.64], R0 ;  /* 0x0000000002007986 */ /* 0x0001e2000c101124 */
[----:B------:R-:W-:Y:S05]  /*b660*/  BRA `(.L_x_15418) ;  /* 0x0000000400307947 */ /* 0x000fea0003800000 */
.L_x_15436:
        /* <DEDUP_REMOVED lines=21> */
.L_x_15443:
[----:B------:R-:W-:-:S04]  /*b7c0*/  LOP3.LUT R0, R7, 0x80000000, RZ, 0xc0, !PT ;  /* 0x8000000007007812 */ /* 0x000fc800078ec0ff */
[----:B------:R-:W-:-:S04]  /*b7d0*/  SHF.R.U32.HI R5, RZ, 0x18, R0 ;  /* 0x00000018ff057819 */ /* 0x000fc80000011600 */
[----:B------:R-:W-:-:S04]  /*b7e0*/  LOP3.LUT R4, R4, R5, RZ, 0xfc, !PT ;  /* 0x0000000504047212 */ /* 0x000fc800078efcff */
[----:B------:R-:W-:-:S07]  /*b7f0*/  PRMT R0, R4, 0x7610, R0 ;  /* 0x0000761004007816 */ /* 0x000fce0000000000 */
.L_x_15442:
[----:B------:R-:W-:Y:S05]  /*b800*/  BSYNC B0 ;  /* 0x0000000000007941 */ /* 0x000fea0003800000 */
.L_x_15441:
[----:B------:R0:W-:Y:S01]  /*b810*/  STG.E.U8 desc[UR36][R2.64], R0 ;  /* 0x0000000002007986 */ /* 0x0001e2000c101124 */
[----:B------:R-:W-:Y:S05]  /*b820*/  BRA `(.L_x_15418) ;  /* 0x0000000000c07947 */ /* 0x000fea0003800000 */
.L_x_15435:
        /* <DEDUP_REMOVED lines=26> */
.L_x_15417:
        /* <DEDUP_REMOVED lines=16> */
.L_x_15446:
[----:B------:R-:W-:Y:S05]  /*bad0*/  BRA `(.L_x_15418) ;  /* 0x0000000000147947 */ /* 0x000fea0003800000 */
.L_x_15445:
[----:B------:R-:W0:Y:S02]  /*bae0*/  F2I.U64.F64.TRUNC R28, R28 ;  /* 0x0000001c001c7311 */ /* 0x000e24000030d800 */
[----:B0-----:R0:W-:Y:S01]  /*baf0*/  STG.E.64 desc[UR36][R2.64], R28 ;  /* 0x0000001c02007986 */ /* 0x0011e2000c101b24 */
[----:B------:R-:W-:Y:S05]  /*bb00*/  BRA `(.L_x_15418) ;  /* 0x0000000000087947 */ /* 0x000fea0003800000 */
.L_x_15444:
[----:B------:R-:W0:Y:S02]  /*bb10*/  F2I.U32.F64.TRUNC R29, R28 ;  /* 0x0000001c001d7311 */ /* 0x000e24000030d000 */
[----:B0-----:R0:W-:Y:S02]  /*bb20*/  STG.E desc[UR36][R2.64], R29 ;  /* 0x0000001d02007986 */ /* 0x0011e4000c101924 */
.L_x_15418:
[----:B------:R-:W-:-:S05]  /*bb30*/  VIADD R32, R32, 0x80 ;  /* 0x0000008020207836 */ /* 0x000fca0000000000 */
[----:B------:R-:W-:-:S13]  /*bb40*/  ISETP.GE.AND P0, PT, R32, R19, PT ;  /* 0x000000132000720c */ /* 0x000fda0003f06270 */
[----:B------:R-:W-:Y:S05]  /*bb50*/  @P0 BRA `(.L_x_15412) ;  /* 0x0000001000600947 */ /* 0x000fea0003800000 */
[----:B01234-:R-:W0:Y:S01]  /*bb60*/  S2R R3, SR_CTAID.X ;  /* 0x0000000000037919 */ /* 0x01fe220000002500 */
[----:B------:R-:W1:Y:S01]  /*bb70*/  LDC.64 R4, c[0x0][0x228] ;  /* 0x00008a00ff047b82 */ /* 0x000e620000000a00 */
[----:B------:R-:W-:Y:S01]  /*bb80*/  PRMT R0, R22, 0x9910, RZ ;  /* 0x0000991016007816 */ /* 0x000fe200000000ff */
[----:B------:R-:W-:-:S03]  /*bb90*/  ULDC UR4, c[0x0][0x248] ;  /* 0x0000920000047ab9 */ /* 0x000fc60000000800 */
[----:B------:R-:W-:Y:S01]  /*bba0*/  ISETP.GT.AND P1, PT, R0, 0x9, PT ;  /* 0x000000090000780c */ /* 0x000fe20003f24270 */
[----:B0-----:R-:W-:-:S04]  /*bbb0*/  IMAD R3, R3, 0x200, R32 ;  /* 0x0000020003037824 */ /* 0x001fc800078e0220 */
[----:B------:R-:W-:-:S05]  /*bbc0*/  IMAD R3, R3, UR4, RZ ;  /* 0x0000000403037c24 */ /* 0x000fca000f8e02ff */
[----:B-1----:R-:W-:-:S05]  /*bbd0*/  IADD3 R2, P0, R3, R4, RZ ;  /* 0x0000000403027210 */ /* 0x002fca0007f1e0ff */
[----:B------:R-:W-:Y:S01]  /*bbe0*/  IMAD.X R3, RZ, RZ, R5, P0 ;  /* 0x000000ffff037224 */ /* 0x000fe200000e0605 */
[----:B------:R-:W-:Y:S07]  /*bbf0*/  @P1 BRA `(.L_x_15447) ;  /* 0x0000000400301947 */ /* 0x000fee0003800000 */
        /* <DEDUP_REMOVED lines=11> */
.L_x_15450:
[----:B------:R-:W0:Y:S02]  /*bcb0*/  F2I.S64.F64.TRUNC R24, R24 ;  /* 0x0000001800187311 */ /* 0x000e24000030d900 */
[----:B0-----:R-:W-:-:S05]  /*bcc0*/  IMAD.MOV.U32 R5, RZ, RZ, R24 ;  /* 0x000000ffff057224 */ /* 0x001fca00078e0018 */
[----:B------:R0:W-:Y:S01]  /*bcd0*/  STG.E.U8 desc[UR36][R2.64], R5 ;  /* 0x0000000502007986 */ /* 0x0001e2000c101124 */
[----:B------:R-:W-:Y:S05]  /*bce0*/  BRA `(.L_x_15452) ;  /* 0x0000000c00f87947 */ /* 0x000fea0003800000 */
.L_x_15449:
        /* <DEDUP_REMOVED lines=9> */
.L_x_15454:
[----:B------:R-:W0:Y:S02]  /*bd80*/  F2I.F64.TRUNC R25, R24 ;  /* 0x0000001800197311 */ /* 0x000e24000030d100 */
[----:B0-----:R0:W-:Y:S01]  /*bd90*/  STG.E desc[UR36][R2.64], R25 ;  /* 0x0000001902007986 */ /* 0x0011e2000c101924 */
[----:B------:R-:W-:Y:S05]  /*bda0*/  BRA `(.L_x_15452) ;  /* 0x0000000c00c87947 */ /* 0x000fea0003800000 */
.L_x_15453:
[----:B------:R-:W0:Y:S02]  /*bdb0*/  F2I.F64.TRUNC R25, R24 ;  /* 0x0000001800197311 */ /* 0x000e24000030d100 */
[----:B0-----:R0:W-:Y:S01]  /*bdc0*/  STG.E.U16 desc[UR36][R2.64], R25 ;  /* 0x0000001902007986 */ /* 0x0011e2000c101524 */
[----:B------:R-:W-:Y:S05]  /*bdd0*/  BRA `(.L_x_15452) ;  /* 0x0000000c00bc7947 */ /* 0x000fea0003800000 */
.L_x_15448:
        /* <DEDUP_REMOVED lines=13> */
.L_x_15456:
        /* <DEDUP_REMOVED lines=8> */
.L_x_15455:
        /* <DEDUP_REMOVED lines=14> */
.L_x_15458:
        /* <DEDUP_REMOVED lines=9> */
.L_x_15457:
[----:B------:R0:W-:Y:S01]  /*c0a0*/  STG.E.64 desc[UR36][R2.64], R24 ;  /* 0x0000001802007986 */ /* 0x0001e2000c101b24 */
[----:B------:R-:W-:Y:S05]  /*c0b0*/  BRA `(.L_x_15452) ;  /* 0x0000000c00047947 */ /* 0x000fea0003800000 */
.L_x_15447:
        /* <DEDUP_REMOVED lines=12> */
.L_x_15461:
[----:B------:R-:W-:-:S05]  /*c180*/  CS2R R26, SRZ ;  /* 0x00000000001a7805 */ /* 0x000fca000001ff00 */
[----:B------:R0:W-:Y:S01]  /*c190*/  STG.E.128 desc[UR36][R2.64], R24 ;  /* 0x0000001802007986 */ /* 0x0001e2000c101d24 */
[----:B------:R-:W-:Y:S05]  /*c1a0*/  BRA `(.L_x_15452) ;  /* 0x0000000800c87947 */ /* 0x000fea0003800000 */
.L_x_15460:
        /* <DEDUP_REMOVED lines=25> */
.L_x_15465:
[----:B------:R-:W-:Y:S05]  /*c340*/  BSYNC B0 ;  /* 0x0000000000007941 */ /* 0x000fea0003800000 */
.L_x_15464:
[----:B------:R-:W-:-:S05]  /*c350*/  LOP3.LUT R5, R0, R5, RZ, 0xfc, !PT ;  /* 0x0000000500057212 */ /* 0x000fca00078efcff */
[----:B------:R0:W-:Y:S01]  /*c360*/  STG.E.U8 desc[UR36][R2.64], R5 ;  /* 0x0000000502007986 */ /* 0x0001e2000c101124 */
[----:B------:R-:W-:Y:S05]  /*c370*/  BRA `(.L_x_15452) ;  /* 0x0000000800547947 */ /* 0x000fea0003800000 */
.L_x_15463:
        /* <DEDUP_REMOVED lines=17> */
.L_x_15467:
[----:B------:R-:W-:Y:S01]  /*c490*/  IMAD.MOV.U32 R0, RZ, RZ, 0x7f ;  /* 0x0000007fff007424 */ /* 0x000fe200078e00ff */
[----:B------:R-:W-:-:S04]  /*c4a0*/  ISETP.GT.U32.AND P0, PT, R4, 0x7f800000, PT ;  /* 0x7f8000000400780c */ /* 0x000fc80003f04070 */
[----:B------:R-:W-:-:S09]  /*c4b0*/  SEL R0, R0, 0x7c, P0 ;  /* 0x0000007c00007807 */ /* 0x000fd20000000000 */
.L_x_15468:
[----:B------:R-:W-:Y:S05]  /*c4c0*/  BSYNC B0 ;  /* 0x0000000000007941 */ /* 0x000fea0003800000 */
.L_x_15466:
[----:B------:R-:W-:-:S04]  /*c4d0*/  LOP3.LUT R4, R5, 0x80000000, RZ, 0xc0, !PT ;  /* 0x8000000005047812 */ /* 0x000fc800078ec0ff */
[----:B------:R-:W-:-:S04]  /*c4e0*/  SHF.R.U32.HI R5, RZ, 0x18, R4 ;  /* 0x00000018ff057819 */ /* 0x000fc80000011604 */
[----:B------:R-:W-:-:S05]  /*c4f0*/  LOP3.LUT R5, R0, R5, RZ, 0xfc, !PT ;  /* 0x0000000500057212 */ /* 0x000fca00078efcff */
[----:B------:R0:W-:Y:S01]  /*c500*/  STG.E.U8 desc[UR36][R2.64], R5 ;  /* 0x0000000502007986 */ /* 0x0001e2000c101124 */
[----:B------:R-:W-:Y:S05]  /*c510*/  BRA `(.L_x_15452) ;  /* 0x0000000400ec7947 */ /* 0x000fea0003800000 */
.L_x_15462:
        /* <DEDUP_REMOVED lines=8> */
.L_x_15459:
        /* <DEDUP_REMOVED lines=11> */
.L_x_15471:
        /* <DEDUP_REMOVED lines=21> */
.L_x_15474:
[----:B------:R-:W-:-:S04]  /*c7a0*/  LOP3.LUT R0, R7, 0x80000000, RZ, 0xc0, !PT ;  /* 0x8000000007007812 */ /* 0x000fc800078ec0ff */
[----:B------:R-:W-:-:S04]  /*c7b0*/  SHF.R.U32.HI R5, RZ, 0x18, R0 ;  /* 0x00000018ff057819 */ /* 0x000fc80000011600 */
[----:B------:R-:W-:-:S04]  /*c7c0*/  LOP3.LUT R4, R4, R5, RZ, 0xfc, !PT ;  /* 0x0000000504047212 */ /* 0x000fc800078efcff */
[----:B------:R-:W-:-:S07]  /*c7d0*/  PRMT R0, R4, 0x7610, R0 ;  /* 0x0000761004007816 */ /* 0x000fce0000000000 */
.L_x_15473:
[----:B------:R-:W-:Y:S05]  /*c7e0*/  BSYNC B0 ;  /* 0x0000000000007941 */ /* 0x000fea0003800000 */
.L_x_15472:
[----:B------:R0:W-:Y:S01]  /*c7f0*/  STG.E.U8 desc[UR36][R2.64], R0 ;  /* 0x0000000002007986 */ /* 0x0001e2000c101124 */
[----:B------:R-:W-:Y:S05]  /*c800*/  BRA `(.L_x_15452) ;  /* 0x0000000400307947 */ /* 0x000fea0003800000 */
.L_x_15470:
        /* <DEDUP_REMOVED lines=21> */
.L_x_15477:
[----:B------:R-:W-:-:S04]  /*c960*/  LOP3.LUT R0, R7, 0x80000000, RZ, 0xc0, !PT ;  /* 0x8000000007007812 */ /* 0x000fc800078ec0ff */
[----:B------:R-:W-:-:S04]  /*c970*/  SHF.R.U32.HI R5, RZ, 0x18, R0 ;  /* 0x00000018ff057819 */ /* 0x000fc80000011600 */
[----:B------:R-:W-:-:S04]  /*c980*/  LOP3.LUT R4, R4, R5, RZ, 0xfc, !PT ;  /* 0x0000000504047212 */ /* 0x000fc800078efcff */
[----:B------:R-:W-:-:S07]  /*c990*/  PRMT R0, R4, 0x7610, R0 ;  /* 0x0000761004007816 */ /* 0x000fce0000000000 */
.L_x_15476:
[----:B------:R-:W-:Y:S05]  /*c9a0*/  BSYNC B0 ;  /* 0x0000000000007941 */ /* 0x000fea0003800000 */
.L_x_15475:
[----:B------:R0:W-:Y:S01]  /*c9b0*/  STG.E.U8 desc[UR36][R2.64], R0 ;  /* 0x0000000002007986 */ /* 0x0001e2000c101124 */
[----:B------:R-:W-:Y:S05]  /*c9c0*/  BRA `(.L_x_15452) ;  /* 0x0000000000c07947 */ /* 0x000fea0003800000 */
.L_x_15469:
        /* <DEDUP_REMOVED lines=26> */
.L_x_15451:
        /* <DEDUP_REMOVED lines=16> */
.L_x_15480:
[----:B------:R-:W-:Y:S05]  /*cc70*/  BRA `(.L_x_15452) ;  /* 0x0000000000147947 */ /* 0x000fea0003800000 */
.L_x_15479:
[----:B------:R-:W0:Y:S02]  /*cc80*/  F2I.U64.F64.TRUNC R24, R24 ;  /* 0x0000001800187311 */ /* 0x000e24000030d800 */
[----:B0-----:R0:W-:Y:S01]  /*cc90*/  STG.E.64 desc[UR36][R2.64], R24 ;  /* 0x0000001802007986 */ /* 0x0011e2000c101b24 */
[----:B------:R-:W-:Y:S05]  /*cca0*/  BRA `(.L_x_15452) ;  /* 0x0000000000087947 */ /* 0x000fea0003800000 */
.L_x_15478:
[----:B------:R-:W0:Y:S02]  /*ccb0*/  F2I.U32.F64.TRUNC R25, R24 ;  /* 0x0000001800197311 */ /* 0x000e24000030d000 */
[----:B0-----:R0:W-:Y:S02]  /*ccc0*/  STG.E desc[UR36][R2.64], R25 ;  /* 0x0000001902007986 */ /* 0x0011e4000c101924 */
.L_x_15452:
[----:B------:R-:W-:-:S07]  /*ccd0*/  VIADD R32, R32, 0x80 ;  /* 0x0000008020207836 */ /* 0x000fce0000000000 */
.L_x_15412:
[----:B------:R-:W-:Y:S05]  /*cce0*/  BSYNC B6 ;  /* 0x0000000000067941 */ /* 0x000fea0003800000 */
.L_x_15411:
[----:B------:R-:W-:-:S13]  /*ccf0*/  ISETP.GE.AND P0, PT, R32, R19, PT ;  /* 0x000000132000720c */ /* 0x000fda0003f06270 */
[----:B------:R-:W-:Y:S05]  /*cd00*/  @P0 EXIT ;  /* 0x000000000000094d */ /* 0x000fea0003800000 */
        /* <DEDUP_REMOVED lines=21> */
.L_x_15484:
[----:B------:R-:W0:Y:S02]  /*ce60*/  F2I.S64.F64.TRUNC R16, R16 ;  /* 0x0000001000107311 */ /* 0x000e24000030d900 */
[----:B0-----:R-:W-:-:S05]  /*ce70*/  IMAD.MOV.U32 R5, RZ, RZ, R16 ;  /* 0x000000ffff057224 */ /* 0x001fca00078e0010 */
[----:B------:R-:W-:Y:S01]  /*ce80*/  STG.E.U8 desc[UR36][R2.64], R5 ;  /* 0x0000000502007986 */ /* 0x000fe2000c101124 */
[----:B------:R-:W-:Y:S05]  /*ce90*/  EXIT ;  /* 0x000000000000794d */ /* 0x000fea0003800000 */
.L_x_15483:
        /* <DEDUP_REMOVED lines=9> */
.L_x_15487:
[----:B------:R-:W0:Y:S02]  /*cf30*/  F2I.F64.TRUNC R17, R16 ;  /* 0x0000001000117311 */ /* 0x000e24000030d100 */
[----:B0-----:R-:W-:Y:S01]  /*cf40*/  STG.E desc[UR36][R2.64], R17 ;  /* 0x0000001102007986 */ /* 0x001fe2000c101924 */
[----:B------:R-:W-:Y:S05]  /*cf50*/  EXIT ;  /* 0x000000000000794d */ /* 0x000fea0003800000 */
.L_x_15486:
[----:B------:R-:W0:Y:S02]  /*cf60*/  F2I.F64.TRUNC R17, R16 ;  /* 0x0000001000117311 */ /* 0x000e24000030d100 */
[----:B0-----:R-:W-:Y:S01]  /*cf70*/  STG.E.U16 desc[UR36][R2.64], R17 ;  /* 0x0000001102007986 */ /* 0x001fe2000c101524 */
[----:B------:R-:W-:Y:S05]  /*cf80*/  EXIT ;  /* 0x000000000000794d */ /* 0x000fea0003800000 */
.L_x_15482:
        /* <DEDUP_REMOVED lines=13> */
.L_x_15489:
        /* <DEDUP_REMOVED lines=8> */
.L_x_15488:
        /* <DEDUP_REMOVED lines=14> */
.L_x_15491:
        /* <DEDUP_REMOVED lines=9> */
.L_x_15490:
[----:B------:R-:W-:Y:S01]  /*d250*/  STG.E.64 desc[UR36][R2.64], R16 ;  /* 0x0000001002007986 */ /* 0x000fe2000c101b24 */
[----:B------:R-:W-:Y:S05]  /*d260*/  EXIT ;  /* 0x000000000000794d */ /* 0x000fea0003800000 */
.L_x_15481:
        /* <DEDUP_REMOVED lines=12> */
.L_x_15494:
[----:B------:R-:W-:-:S05]  /*d330*/  CS2R R18, SRZ ;  /* 0x0000000000127805 */ /* 0x000fca000001ff00 */
[----:B------:R-:W-:Y:S01]  /*d340*/  STG.E.128 desc[UR36][R2.64], R16 ;  /* 0x0000001002007986 */ /* 0x000fe2000c101d24 */
[----:B------:R-:W-:Y:S05]  /*d350*/  EXIT ;  /* 0x000000000000794d */ /* 0x000fea0003800000 */
.L_x_15493:
        /* <DEDUP_REMOVED lines=25> */
.L_x_15498:
[----:B------:R-:W-:Y:S05]  /*d4f0*/  BSYNC B0 ;  /* 0x0000000000007941 */ /* 0x000fea0003800000 */
.L_x_15497:
[----:B------:R-:W-:-:S05]  /*d500*/  LOP3.LUT R5, R0, R5, RZ, 0xfc, !PT ;  /* 0x0000000500057212 */ /* 0x000fca00078efcff */
[----:B------:R-:W-:Y:S01]  /*d510*/  STG.E.U8 desc[UR36][R2.64], R5 ;  /* 0x0000000502007986 */ /* 0x000fe2000c101124 */
[----:B------:R-:W-:Y:S05]  /*d520*/  EXIT ;  /* 0x000000000000794d */ /* 0x000fea0003800000 */
.L_x_15496:
        /* <DEDUP_REMOVED lines=17> */
.L_x_15500:
[----:B------:R-:W-:Y:S01]  /*d640*/  IMAD.MOV.U32 R0, RZ, RZ, 0x7f ;  /* 0x0000007fff007424 */ /* 0x000fe200078e00ff */
[----:B------:R-:W-:-:S04]  /*d650*/  ISETP.GT.U32.AND P0, PT, R4, 0x7f800000, PT ;  /* 0x7f8000000400780c */ /* 0x000fc80003f04070 */
[----:B------:R-:W-:-:S09]  /*d660*/  SEL R0, R0, 0x7c, P0 ;  /* 0x0000007c00007807 */ /* 0x000fd20000000000 */
.L_x_15501:
[----:B------:R-:W-:Y:S05]  /*d670*/  BSYNC B0 ;  /* 0x0000000000007941 */ /* 0x000fea0003800000 */
.L_x_15499:
[----:B------:R-:W-:-:S04]  /*d680*/  LOP3.LUT R4, R5, 0x80000000, RZ, 0xc0, !PT ;  /* 0x8000000005047812 */ /* 0x000fc800078ec0ff */
[----:B------:R-:W-:-:S04]  /*d690*/  SHF.R.U32.HI R5, RZ, 0x18, R4 ;  /* 0x00000018ff057819 */ /* 0x000fc80000011604 */
[----:B------:R-:W-:-:S05]  /*d6a0*/  LOP3.LUT R5, R0, R5, RZ, 0xfc, !PT ;  /* 0x0000000500057212 */ /* 0x000fca00078efcff */
[----:B------:R-:W-:Y:S01]  /*d6b0*/  STG.E.U8 desc[UR36][R2.64], R5 ;  /* 0x0000000502007986 */ /* 0x000fe2000c101124 */
[----:B------:R-:W-:Y:S05]  /*d6c0*/  EXIT ;  /* 0x000000000000794d */ /* 0x000fea0003800000 */
.L_x_15495:
        /* <DEDUP_REMOVED lines=8> */
.L_x_15492:
        /* <DEDUP_REMOVED lines=11> */
.L_x_15504:
        /* <DEDUP_REMOVED lines=21> */
.L_x_15507:
[----:B------:R-:W-:-:S04]  /*d950*/  LOP3.LUT R0, R7, 0x80000000, RZ, 0xc0, !PT ;  /* 0x8000000007007812 */ /* 0x000fc800078ec0ff */
[----:B------:R-:W-:-:S04]  /*d960*/  SHF.R.U32.HI R5, RZ, 0x18, R0 ;  /* 0x00000018ff057819 */ /* 0x000fc80000011600 */
[----:B------:R-:W-:-:S04]  /*d970*/  LOP3.LUT R4, R4, R5, RZ, 0xfc, !PT ;  /* 0x0000000504047212 */ /* 0x000fc800078efcff */
[----:B------:R-:W-:-:S07]  /*d980*/  PRMT R0, R4, 0x7610, R0 ;  /* 0x0000761004007816 */ /* 0x000fce0000000000 */
.L_x_15506:
[----:B------:R-:W-:Y:S05]  /*d990*/  BSYNC B0 ;  /* 0x0000000000007941 */ /* 0x000fea0003800000 */
.L_x_15505:
[----:B------:R-:W-:Y:S01]  /*d9a0*/  STG.E.U8 desc[UR36][R2.64], R0 ;  /* 0x0000000002007986 */ /* 0x000fe2000c101124 */
[----:B------:R-:W-:Y:S05]  /*d9b0*/  EXIT ;  /* 0x000000000000794d */ /* 0x000fea0003800000 */
.L_x_15503:
        /* <DEDUP_REMOVED lines=21> */
.L_x_15510:
[----:B------:R-:W-:-:S04]  /*db10*/  LOP3.LUT R0, R7, 0x80000000, RZ, 0xc0, !PT ;  /* 0x8000000007007812 */ /* 0x000fc800078ec0ff */
[----:B------:R-:W-:-:S04]  /*db20*/  SHF.R.U32.HI R5, RZ, 0x18, R0 ;  /* 0x00000018ff057819 */ /* 0x000fc80000011600 */
[----:B------:R-:W-:-:S04]  /*db30*/  LOP3.LUT R4, R4, R5, RZ, 0xfc, !PT ;  /* 0x0000000504047212 */ /* 0x000fc800078efcff */
[----:B------:R-:W-:-:S07]  /*db40*/  PRMT R0, R4, 0x7610, R0 ;  /* 0x0000761004007816 */ /* 0x000fce0000000000 */
.L_x_15509:
[----:B------:R-:W-:Y:S05]  /*db50*/  BSYNC B0 ;  /* 0x0000000000007941 */ /* 0x000fea0003800000 */
.L_x_15508:
[----:B------:R-:W-:Y:S01]  /*db60*/  STG.E.U8 desc[UR36][R2.64], R0 ;  /* 0x0000000002007986 */ /* 0x000fe2000c101124 */
[----:B------:R-:W-:Y:S05]  /*db70*/  EXIT ;  /* 0x000000000000794d */ /* 0x000fea0003800000 */
.L_x_15502:
        /* <DEDUP_REMOVED lines=26> */
.L_x_15485:
        /* <DEDUP_REMOVED lines=16> */
.L_x_15513:
[----:B------:R-:W-:Y:S05]  /*de20*/  EXIT ;  /* 0x000000000000794d */ /* 0x000fea0003800000 */
.L_x_15512:
[----:B------:R-:W0:Y:S02]  /*de30*/  F2I.U64.F64.TRUNC R16, R16 ;  /* 0x0000001000107311 */ /* 0x000e24000030d800 */
[----:B0-----:R-:W-:Y:S01]  /*de40*/  STG.E.64 desc[UR36][R2.64], R16 ;  /* 0x0000001002007986 */ /* 0x001fe2000c101b24 */
[----:B------:R-:W-:Y:S05]  /*de50*/  EXIT ;  /* 0x000000000000794d */ /* 0x000fea0003800000 */
.L_x_15511:
[----:B------:R-:W0:Y:S02]  /*de60*/  F2I.U32.F64.TRUNC R17, R16 ;  /* 0x0000001000117311 */ /* 0x000e24000030d000 */
[----:B0-----:R-:W-:Y:S01]  /*de70*/  STG.E desc[UR36][R2.64], R17 ;  /* 0x0000001102007986 */ /* 0x001fe2000c101924 */
[----:B------:R-:W-:Y:S05]  /*de80*/  EXIT ;  /* 0x000000000000794d */ /* 0x000fea0003800000 */
        .weak           $__internal_8_$__cuda_sm20_div_rn_f64_full
        .type           $__internal_8_$__cuda_sm20_div_rn_f64_full,@function
        .size           $__internal_8_$__cuda_sm20_div_rn_f64_full,(.L_x_37686 - $__internal_8_$__cuda_sm20_div_rn_f64_full)
$__internal_8_$__cuda_sm20_div_rn_f64_full:
[----:B------:R-:W-:Y:S01]  /*de90*/  FSETP.GEU.AND P0, PT, |R31|, 1.469367938527859385e-39, PT ;  /* 0x001000001f00780b */ /* 0x000fe20003f0e200 */
[----:B------:R-:W-:Y:S01]  /*dea0*/  IMAD.MOV.U32 R6, RZ, RZ, R33 ;  /* 0x000000ffff067224 */ /* 0x000fe200078e0021 */
[----:B------:R-:W-:Y:S01]  /*deb0*/  FSETP.GEU.AND P2, PT, |R9|, 1.469367938527859385e-39, PT ;  /* 0x001000000900780b */ /* 0x000fe20003f4e200 */
[----:B------:R-:W-:Y:S01]  /*dec0*/  IMAD.MOV.U32 R7, RZ, RZ, R31 ;  /* 0x000000ffff077224 */ /* 0x000fe200078e001f */
[C---:B------:R-:W-:Y:S01]  /*ded0*/  LOP3.LUT R2, R31.reuse, 0x800fffff, RZ, 0xc0, !PT ;  /* 0x800fffff1f027812 */ /* 0x040fe200078ec0ff */
[----:B------:R-:W-:Y:S01]  /*dee0*/  IMAD.MOV.U32 R10, RZ, RZ, 0x1 ;  /* 0x00000001ff0a7424 */ /* 0x000fe200078e00ff */
[----:B------:R-:W-:Y:S01]  /*def0*/  LOP3.LUT R34, R31, 0x7ff00000, RZ, 0xc0, !PT ;  /* 0x7ff000001f227812 */ /* 0x000fe200078ec0ff */
[----:B------:R-:W-:Y:S01]  /*df00*/  BSSY B1, `(.L_x_15514) ;  /* 0x0000057000017945 */ /* 0x000fe20003800000 */
[----:B------:R-:W-:Y:S01]  /*df10*/  LOP3.LUT R3, R2, 0x3ff00000, RZ, 0xfc, !PT ;  /* 0x3ff0000002037812 */ /* 0x000fe200078efcff */
[----:B------:R-:W-:Y:S01]  /*df20*/  IMAD.MOV.U32 R2, RZ, RZ, R33 ;  /* 0x000000ffff027224 */ /* 0x000fe200078e0021 */
[----:B------:R-:W-:-:S03]  /*df30*/  LOP3.LUT R30, R9, 0x7ff00000, RZ, 0xc0, !PT ;  /* 0x7ff00000091e7812 */ /* 0x000fc600078ec0ff */
[----:B------:R-:W-:Y:S01]  /*df40*/  @!P0 DMUL R2, R6, 8.98846567431157953865e+307 ;  /* 0x7fe0000006028828 */ /* 0x000fe20000000000 */
[----:B------:R-:W-:Y:S01]  /*df50*/  LOP3.LUT R6, R9, 0x7ff00000, RZ, 0xc0, !PT ;  /* 0x7ff0000009067812 */ /* 0x000fe200078ec0ff */
[----:B------:R-:W-:Y:S01]  /*df60*/  IMAD.MOV.U32 R7, RZ, RZ, 0x1ca00000 ;  /* 0x1ca00000ff077424 */ /* 0x000fe200078e00ff */
[-C--:B------:R-:W-:Y:S01]  /*df70*/  @!P2 ISETP.GE.U32.AND P3, PT, R30, R34.reuse, PT ;  /* 0x000000221e00a20c */ /* 0x080fe20003f66070 */
[----:B------:R-:W-:Y:S01]  /*df80*/  @!P2 IMAD.MOV.U32 R12, RZ, RZ, RZ ;  /* 0x000000ffff0ca224 */ /* 0x000fe200078e00ff */
[----:B------:R-:W-:Y:S01]  /*df90*/  ISETP.GE.U32.AND P1, PT, R6, R34, PT ;  /* 0x000000220600720c */ /* 0x000fe20003f26070 */
[----:B------:R-:W0:Y:S01]  /*dfa0*/  MUFU.RCP64H R11, R3 ;  /* 0x00000003000b7308 */ /* 0x000e220000001800 */
[C---:B------:R-:W-:Y:S02]  /*dfb0*/  @!P2 SEL R6, R7.reuse, 0x63400000, !P3 ;  /* 0x634000000706a807 */ /* 0x040fe40005800000 */
[----:B------:R-:W-:Y:S02]  /*dfc0*/  SEL R7, R7, 0x63400000, !P1 ;  /* 0x6340000007077807 */ /* 0x000fe40004800000 */
[----:B------:R-:W-:-:S02]  /*dfd0*/  @!P2 LOP3.LUT R6, R6, 0x80000000, R9, 0xf8, !PT ;  /* 0x800000000606a812 */ /* 0x000fc400078ef809 */
[----:B------:R-:W-:Y:S02]  /*dfe0*/  LOP3.LUT R7, R7, 0x800fffff, R9, 0xf8, !PT ;  /* 0x800fffff07077812 */ /* 0x000fe400078ef809 */
[----:B------:R-:W-:Y:S01]  /*dff0*/  @!P2 LOP3.LUT R13, R6, 0x100000, RZ, 0xfc, !PT ;  /* 0x00100000060da812 */ /* 0x000fe200078efcff */
[----:B------:R-:W-:-:S06]  /*e000*/  IMAD.MOV.U32 R6, RZ, RZ, R8 ;  /* 0x000000ffff067224 */ /* 0x000fcc00078e0008 */
[----:B------:R-:W-:Y:S02]  /*e010*/  @!P2 DFMA R6, R6, 2, -R12 ;  /* 0x400000000606a82b */ /* 0x000fe4000000080c */
[----:B0-----:R-:W-:-:S08]  /*e020*/  DFMA R12, R10, -R2, 1 ;  /* 0x3ff000000a0c742b */ /* 0x001fd00000000802 */
[----:B------:R-:W-:-:S08]  /*e030*/  DFMA R12, R12, R12, R12 ;  /* 0x0000000c0c0c722b */ /* 0x000fd0000000000c */
[----:B------:R-:W-:-:S08]  /*e040*/  DFMA R10, R10, R12, R10 ;  /* 0x0000000c0a0a722b */ /* 0x000fd0000000000a */
[----:B------:R-:W-:-:S08]  /*e050*/  DFMA R12, R10, -R2, 1 ;  /* 0x3ff000000a0c742b */ /* 0x000fd00000000802 */
[----:B------:R-:W-:-:S08]  /*e060*/  DFMA R10, R10, R12, R10 ;  /* 0x0000000c0a0a722b */ /* 0x000fd0000000000a */
[----:B------:R-:W-:-:S08]  /*e070*/  DMUL R12, R10, R6 ;  /* 0x000000060a0c7228 */ /* 0x000fd00000000000 */
[----:B------:R-:W-:-:S08]  /*e080*/  DFMA R20, R12, -R2, R6 ;  /* 0x800000020c14722b */ /* 0x000fd00000000006 */
[----:B------:R-:W-:Y:S01]  /*e090*/  DFMA R10, R10, R20, R12 ;  /* 0x000000140a0a722b */ /* 0x000fe2000000000c */
[----:B------:R-:W-:Y:S01]  /*e0a0*/  IMAD.MOV.U32 R20, RZ, RZ, R30 ;  /* 0x000000ffff147224 */ /* 0x000fe200078e001e */
[----:B------:R-:W-:Y:S01]  /*e0b0*/  @!P2 LOP3.LUT R20, R7, 0x7ff00000, RZ, 0xc0, !PT ;  /* 0x7ff000000714a812 */ /* 0x000fe200078ec0ff */
[----:B------:R-:W-:Y:S01]  /*e0c0*/  IMAD.MOV.U32 R21, RZ, RZ, R34 ;  /* 0x000000ffff157224 */ /* 0x000fe200078e0022 */
[----:B------:R-:W-:Y:S01]  /*e0d0*/  @!P0 LOP3.LUT R21, R3, 0x7ff00000, RZ, 0xc0, !PT ;  /* 0x7ff0000003158812 */ /* 0x000fe200078ec0ff */
[----:B------:R-:W-:Y:S02]  /*e0e0*/  IMAD.MOV.U32 R30, RZ, RZ, R33 ;  /* 0x000000ffff1e7224 */ /* 0x000fe400078e0021 */
[----:B------:R-:W-:-:S05]  /*e0f0*/  VIADD R12, R20, 0xffffffff ;  /* 0xffffffff140c7836 */ /* 0x000fca0000000000 */
[----:B------:R-:W-:Y:S01]  /*e100*/  ISETP.GT.U32.AND P0, PT, R12, 0x7feffffe, PT ;  /* 0x7feffffe0c00780c */ /* 0x000fe20003f04070 */
[----:B------:R-:W-:-:S05]  /*e110*/  VIADD R12, R21, 0xffffffff ;  /* 0xffffffff150c7836 */ /* 0x000fca0000000000 */
[----:B------:R-:W-:-:S13]  /*e120*/  ISETP.GT.U32.OR P0, PT, R12, 0x7feffffe, P0 ;  /* 0x7feffffe0c00780c */ /* 0x000fda0000704470 */
[----:B------:R-:W-:Y:S05]  /*e130*/  @P0 BRA `(.L_x_15515) ;  /* 0x0000000000780947 */ /* 0x000fea0003800000 */
[----:B------:R-:W-:Y:S01]  /*e140*/  LOP3.LUT R8, R9, 0x7ff00000, RZ, 0xc0, !PT ;  /* 0x7ff0000009087812 */ /* 0x000fe200078ec0ff */
[----:B------:R-:W-:Y:S01]  /*e150*/  IMAD.MOV.U32 R20, RZ, RZ, 0x1ca00000 ;  /* 0x1ca00000ff147424 */ /* 0x000fe200078e00ff */
[----:B------:R-:W-:-:S04]  /*e160*/  LOP3.LUT R9, R31, 0x7ff00000, RZ, 0xc0, !PT ;  /* 0x7ff000001f097812 */ /* 0x000fc800078ec0ff */
[CC--:B------:R-:W-:Y:S02]  /*e170*/  ISETP.GE.U32.AND P0, PT, R8.reuse, R9.reuse, PT ;  /* 0x000000090800720c */ /* 0x0c0fe40003f06070 */
[----:B------:R-:W-:Y:S02]  /*e180*/  VIADDMNMX R8, R8, -R9, 0xb9600000, !PT ;  /* 0xb960000008087446 */ /* 0x000fe40007800909 */
[----:B------:R-:W-:Y:S02]  /*e190*/  SEL R20, R20, 0x63400000, !P0 ;  /* 0x6340000014147807 */ /* 0x000fe40004000000 */
[----:B------:R-:W-:-:S05]  /*e1a0*/  VIMNMX R8, R8, 0x46a00000, PT ;  /* 0x46a0000008087848 */ /* 0x000fca0003fe0100 */
        /* <DEDUP_REMOVED lines=20> */
[----:B------:R-:W-:-:S03]  /*e2f0*/  FSEL R13, R6, R13, !P0 ;  /* 0x0000000d060d7208 */ /* 0x000fc60004000000 */
[----:B------:R-:W-:Y:S01]  /*e300*/  IMAD.MOV.U32 R12, RZ, RZ, R8 ;  /* 0x000000ffff0c7224 */ /* 0x000fe200078e0008 */
[----:B------:R-:W-:Y:S06]  /*e310*/  BRA `(.L_x_15516) ;  /* 0x0000000000547947 */ /* 0x000fec0003800000 */
.L_x_15515:
        /* <DEDUP_REMOVED lines=16> */
.L_x_15518:
[----:B------:R-:W-:Y:S01]  /*e420*/  LOP3.LUT R13, R31, 0x80000, RZ, 0xfc, !PT ;  /* 0x000800001f0d7812 */ /* 0x000fe200078efcff */
[----:B------:R-:W-:Y:S01]  /*e430*/  IMAD.MOV.U32 R12, RZ, RZ, R30 ;  /* 0x000000ffff0c7224 */ /* 0x000fe200078e001e */
[----:B------:R-:W-:Y:S06]  /*e440*/  BRA `(.L_x_15516) ;  /* 0x0000000000087947 */ /* 0x000fec0003800000 */
.L_x_15517:
[----:B------:R-:W-:Y:S01]  /*e450*/  LOP3.LUT R13, R9, 0x80000, RZ, 0xfc, !PT ;  /* 0x00080000090d7812 */ /* 0x000fe200078efcff */
[----:B------:R-:W-:-:S07]  /*e460*/  IMAD.MOV.U32 R12, RZ, RZ, R8 ;  /* 0x000000ffff0c7224 */ /* 0x000fce00078e0008 */
.L_x_15516:
[----:B------:R-:W-:Y:S05]  /*e470*/  BSYNC B1 ;  /* 0x0000000000017941 */ /* 0x000fea0003800000 */
.L_x_15514:
[----:B------:R-:W-:Y:S02]  /*e480*/  IMAD.MOV.U32 R2, RZ, RZ, R0 ;  /* 0x000000ffff027224 */ /* 0x000fe400078e0000 */
[----:B------:R-:W-:Y:S02]  /*e490*/  IMAD.MOV.U32 R3, RZ, RZ, 0x0 ;  /* 0x00000000ff037424 */ /* 0x000fe400078e00ff */
[----:B------:R-:W-:Y:S02]  /*e4a0*/  IMAD.MOV.U32 R6, RZ, RZ, R12 ;  /* 0x000000ffff067224 */ /* 0x000fe400078e000c */
[----:B------:R-:W-:Y:S01]  /*e4b0*/  IMAD.MOV.U32 R7, RZ, RZ, R13 ;  /* 0x000000ffff077224 */ /* 0x000fe200078e000d */
[----:B------:R-:W-:Y:S06]  /*e4c0*/  RET.REL.NODEC R2 `(_ZN2at6native27unrolled_elementwise_kernelINS0_13BUnaryFunctorIdddZZZNS0_15binary_internal21div_floor_kernel_cudaERNS_18TensorIteratorBaseEENKUlvE1_clEvENKUlvE_clEvEUlddE_EESt5arrayIPcLm2EELi4E23TrivialOffsetCalculatorILi1EjESE_NS0_6memory12LoadWithCastILi1EEENSF_13StoreWithCastILi1EEEEEviT_T0_T2_T3_T4_T5_) ;  /* 0xffffff1802cc7950 */ /* 0x000fec0003c3ffff */
.L_x_15519:
        /* <DEDUP_REMOVED lines=11> */
.L_x_37686:


//--------------------- .text._ZN2at6native18elementwise_kernelILi128ELi2EZNS0_22gpu_kernel_impl_nocastINS0_13BUnaryFunctorIdddZZZNS0_15binary_internal21div_floor_kernel_cudaERNS_18TensorIteratorBaseEENKUlvE1_clEvENKUlvE_clEvEUlddE_EEEEvS6_RKT_EUliE_EEviT1_ --------------------------
	.section	.text._ZN2at6native18elementwise_kernelILi128ELi2EZNS0_22gpu_kernel_impl_nocastINS0_13BUnaryFunctorIdddZZZNS0_15binary_internal21div_floor_kernel_cudaERNS_18TensorIteratorBaseEENKUlvE1_clEvENKUlvE_clEvEUlddE_EEEEvS6_RKT_EUliE_EEviT1_,"ax",@progbits
	.align	128
        .global         _ZN2at6native18elementwise_kernelILi128ELi2EZNS0_22gpu_kernel_impl_nocastINS0_13BUnaryFunctorIdddZZZNS0_15binary_internal21div_floor_kernel_cudaERNS_18TensorIteratorBaseEENKUlvE1_clEvENKUlvE_clEvEUlddE_EEEEvS6_RKT_EUliE_EEviT1_
        .type           _ZN2at6native18elementwise_kernelILi128ELi2EZNS0_22gpu_kernel_impl_nocastINS0_13BUnaryFunctorIdddZZZNS0_15binary_internal21div_floor_kernel_cudaERNS_18TensorIteratorBaseEENKUlvE1_clEvENKUlvE_clEvEUlddE_EEEEvS6_RKT_EUliE_EEviT1_,@function
        .size           _ZN2at6native18elementwise_kernelILi128ELi2EZNS0_22gpu_kernel_impl_nocastINS0_13BUnaryFunctorIdddZZZNS0_15binary_internal21div_floor_kernel_cudaERNS_18TensorIteratorBaseEENKUlvE1_clEvENKUlvE_clEvEUlddE_EEEEvS6_RKT_EUliE_EEviT1_,(.L_x_37687 - _ZN2at6native18elementwise_kernelILi128ELi2EZNS0_22gpu_kernel_impl_nocastINS0_13BUnaryFunctorIdddZZZNS0_15binary_internal21div_floor_kernel_cudaERNS_18TensorIteratorBaseEENKUlvE1_clEvENKUlvE_clEvEUlddE_EEEEvS6_RKT_EUliE_EEviT1_)
        .other          _ZN2at6native18elementwise_kernelILi128ELi2EZNS0_22gpu_kernel_impl_nocastINS0_13BUnaryFunctorIdddZZZNS0_15binary_internal21div_floor_kernel_cudaERNS_18TensorIteratorBaseEENKUlvE1_clEvENKUlvE_clEvEUlddE_EEEEvS6_RKT_EUliE_EEviT1_,@"STO_CUDA_ENTRY STV_DEFAULT"
_ZN2at6native18elementwise_kernelILi128ELi2EZNS0_22gpu_kernel_impl_nocastINS0_13BUnaryFunctorIdddZZZNS0_15binary_internal21div_floor_kernel_cudaERNS_18TensorIteratorBaseEENKUlvE1_clEvENKUlvE_clEvEUlddE_EEEEvS6_RKT_EUliE_EEviT1_:
.text._ZN2at6native18elementwise_kernelILi128ELi2EZNS0_22gpu_kernel_impl_nocastINS0_13BUnaryFunctorIdddZZZNS0_15binary_internal21div_floor_kernel_cudaERNS_18TensorIteratorBaseEENKUlvE1_clEvENKUlvE_clEvEUlddE_EEEEvS6_RKT_EUliE_EEviT1_:
[----:B------:R-:W-:Y:S01]  /*0000*/  LDC R1, c[0x0][0x28] ;  /* 0x00000a00ff017b82 */ /* 0x000fe20000000800 */
[----:B------:R-:W0:Y:S07]  /*0010*/  S2R R7, SR_CTAID.X ;  /* 0x0000000000077919 */ /* 0x000e2e0000002500 */
[----:B------:R-:W1:Y:S01]  /*0020*/  LDC R5, c[0x0][0x42c] ;  /* 0x00010b00ff057b82 */ /* 0x000e620000000800 */
[----:B------:R-:W-:Y:S01]  /*0030*/  ULDC UR4, c[0x0][0x210] ;  /* 0x0000840000047ab9 */ /* 0x000fe20000000800 */
[----:B------:R-:W-:Y:S01]  /*0040*/  ULDC UR6, c[0x0][0x428] ;  /* 0x00010a0000067ab9 */ /* 0x000fe20000000800 */
[----:B------:R-:W0:Y:S01]  /*0050*/  S2R R0, SR_TID.X ;  /* 0x0000000000007919 */ /* 0x000e220000002100 */
[----:B------:R-:W-:Y:S01]  /*0060*/  BSSY B1, `(.L_x_15520) ;  /* 0x0000292000017945 */ /* 0x000fe20003800000 */
[----:B0-----:R-:W-:-:S05]  /*0070*/  IMAD R7, R7, 0x100, R0 ;  /* 0x0000010007077824 */ /* 0x001fca00078e0200 */
[----:B------:R-:W-:Y:S01]  /*0080*/  ISETP.GE.AND P0, PT, R7, UR4, PT ;  /* 0x0000000407007c0c */ /* 0x000fe2000bf06270 */
[----:B------:R-:W-:-:S12]  /*0090*/  ULDC.64 UR4, c[0x0][0x208] ;  /* 0x0000820000047ab9 */ /* 0x000fd80000000a00 */
[----:B-1----:R-:W-:Y:S05]  /*00a0*/  @P0 BRA `(.L_x_15521) ;  /* 0x0000002800340947 */ /* 0x002fea0003800000 */
        /* <DEDUP_REMOVED lines=287> */
[----:B------:R-:W-:-:S03]  /*12a0*/  SHF.R.U32.HI R7, RZ, UR7, R6 ;  /* 0x00000007ff077c19 */ /* 0x000fc60008011606 */
[----:B------:R-:W0:Y:S01]  /*12b0*/  @P0 LDC.64 R12, c[0x0][0x340] ;  /* 0x0000d000ff0c0b82 */ /* 0x000e220000000a00 */
[----:B------:R-:W-:Y:S02]  /*12c0*/  @P0 IMAD.MOV.U32 R6, RZ, RZ, RZ ;  /* 0x000000ffff060224 */ /* 0x000fe400078e00ff */
[----:B------:R-:W-:-:S05]  /*12d0*/  IMAD.MOV R11, RZ, RZ, -R7 ;  /* 0x000000ffff0b7224 */ /* 0x000fca00078e0a07 */
[----:B------:R-:W1:Y:S08]  /*12e0*/  @P0 LDC R15, c[0x0][0x33c] ;  /* 0x0000cf00ff0f0b82 */ /* 0x000e700000000800 */
[----:B------:R-:W2:Y:S01]  /*12f0*/  @P0 LDC.64 R16, c[0x0][0x408] ;  /* 0x00010200ff100b82 */ /* 0x000ea20000000a00 */
[----:B0-----:R-:W-:-:S05]  /*1300*/  @P0 IMAD.HI.U32 R2, R7, R12, R6 ;  /* 0x0000000c07020227 */ /* 0x001fca00078e0006 */
[----:B------:R-:W-:Y:S01]  /*1310*/  @P0 SHF.R.U32.HI R4, RZ, R13, R2 ;  /* 0x0000000dff040219 */ /* 0x000fe20000011602 */
[----:B------:R-:W-:Y:S01]  /*1320*/  IMAD R2, R11, UR8, R3 ;  /* 0x000000080b027c24 */ /* 0x000fe2000f8e0203 */
[----:B------:R-:W-:-:S03]  /*1330*/  ULDC.64 UR8, c[0x0][0x400] ;  /* 0x0001000000087ab9 */ /* 0x000fc60000000a00 */
[----:B------:R-:W-:Y:S02]  /*1340*/  @P0 IMAD.MOV R6, RZ, RZ, -R4 ;  /* 0x000000ffff060224 */ /* 0x000fe400078e0a04 */
[----:B------:R-:W-:Y:S02]  /*1350*/  IMAD R9, R2, UR8, R9 ;  /* 0x0000000802097c24 */ /* 0x000fe4000f8e0209 */
[----:B-1----:R-:W-:Y:S02]  /*1360*/  @P0 IMAD R6, R6, R15, R7 ;  /* 0x0000000f06060224 */ /* 0x002fe400078e0207 */
[----:B------:R-:W-:Y:S02]  /*1370*/  IMAD R0, R2, UR9, R0 ;  /* 0x0000000902007c24 */ /* 0x000fe4000f8e0200 */
[C---:B--2---:R-:W-:Y:S02]  /*1380*/  @P0 IMAD R9, R6.reuse, R16, R9 ;  /* 0x0000001006090224 */ /* 0x044fe400078e0209 */
[----:B------:R-:W-:-:S07]  /*1390*/  @P0 IMAD R0, R6, R17, R0 ;  /* 0x0000001106000224 */ /* 0x000fce00078e0200 */
.L_x_15522:
[----:B------:R-:W-:Y:S01]  /*13a0*/  ULDC.64 UR8, c[0x0][0x418] ;  /* 0x0001060000087ab9 */ /* 0x000fe20000000a00 */
[----:B------:R-:W0:Y:S01]  /*13b0*/  LDC.64 R2, c[0x0][0x428] ;  /* 0x00010a00ff027b82 */ /* 0x000e220000000a00 */
[----:B------:R-:W-:-:S05]  /*13c0*/  IADD3 R6, P0, R0, UR8, RZ ;  /* 0x0000000800067c10 */ /* 0x000fca000ff1e0ff */
[----:B------:R-:W-:Y:S01]  /*13d0*/  IMAD.X R7, RZ, RZ, UR9, P0 ;  /* 0x00000009ff077e24 */ /* 0x000fe200080e06ff */
[----:B------:R-:W-:-:S05]  /*13e0*/  ULDC.64 UR8, c[0x0][0x410] ;  /* 0x0001040000087ab9 */ /* 0x000fca0000000a00 */
[----:B------:R-:W5:Y:S01]  /*13f0*/  LDG.E.64 R6, desc[UR4][R6.64] ;  /* 0x0000000406067981 */ /* 0x000f62000c1e1b00 */
[----:B------:R-:W-:Y:S01]  /*1400*/  IADD3 R8, P1, R9, UR8, RZ ;  /* 0x0000000809087c10 */ /* 0x000fe2000ff3e0ff */
[----:B------:R-:W-:Y:S04]  /*1410*/  BSSY B0, `(.L_x_15523) ;  /* 0x0000151000007945 */ /* 0x000fe80003800000 */
[----:B------:R-:W-:Y:S01]  /*1420*/  IMAD.X R9, RZ, RZ, UR9, P1 ;  /* 0x00000009ff097e24 */ /* 0x000fe200088e06ff */
[----:B0-----:R-:W-:-:S14]  /*1430*/  DSETP.NEU.AND P0, PT, R2, RZ, PT ;  /* 0x000000ff0200722a */ /* 0x001fdc0003f0d000 */
[----:B------:R-:W-:Y:S05]  /*1440*/  @P0 BRA `(.L_x_15524) ;  /* 0x0000000000580947 */ /* 0x000fea0003800000 */
[----:B------:R-:W-:Y:S01]  /*1450*/  ULDC UR7, c[0x0][0x42c] ;  /* 0x00010b0000077ab9 */ /* 0x000fe20000000800 */
[----:B------:R-:W-:Y:S01]  /*1460*/  IMAD.MOV.U32 R10, RZ, RZ, 0x1 ;  /* 0x00000001ff0a7424 */ /* 0x000fe200078e00ff */
[----:B------:R-:W0:Y:S01]  /*1470*/  MUFU.RCP64H R11, UR7 ;  /* 0x00000007000b7d08 */ /* 0x000e220008001800 */
[----:B-----5:R-:W-:Y:S01]  /*1480*/  FSETP.GEU.AND P1, PT, |R7|, 6.5827683646048100446e-37, PT ;  /* 0x036000000700780b */ /* 0x020fe20003f2e200 */
        /* <DEDUP_REMOVED lines=15> */
[----:B------:R-:W-:Y:S05]  /*1580*/  CALL.REL.NOINC `($__internal_9_$__cuda_sm20_div_rn_f64_full) ;  /* 0x0000003c00387944 */ /* 0x000fea0003c00000 */
.L_x_15526:
[----:B------:R-:W-:Y:S05]  /*1590*/  BSYNC B2 ;  /* 0x0000000000027941 */ /* 0x000fea0003800000 */
.L_x_15525:
[----:B------:R-:W-:Y:S05]  /*15a0*/  BRA `(.L_x_15527) ;  /* 0x0000001000dc7947 */ /* 0x000fea0003800000 */
.L_x_15524:
[----:B------:R-:W0:Y:S01]  /*15b0*/  LDC.64 R10, c[0x0][0x428] ;  /* 0x00010a00ff0a7b82 */ /* 0x000e220000000a00 */
[----:B-----5:R-:W-:Y:S01]  /*15c0*/  LOP3.LUT R15, R7, 0x7fffffff, RZ, 0xc0, !PT ;  /* 0x7fffffff070f7812 */ /* 0x020fe200078ec0ff */
        /* <DEDUP_REMOVED lines=24> */
[----:B------:R-:W-:-:S03]  /*1750*/  LOP3.LUT R17, RZ, R19, RZ, 0x33, !PT ;  /* 0x00000013ff117212 */ /* 0x000fc600078e33ff */
[----:B------:R-:W-:Y:S01]  /*1760*/  IMAD.IADD R10, R19, 0x1, -R0 ;  /* 0x00000001130a7824 */ /* 0x000fe200078e0a00 */
[----:B------:R-:W-:Y:S02]  /*1770*/  VIADDMNMX R4, R0, R17, 0xffffffff, !PT ;  /* 0xffffffff00047446 */ /* 0x000fe40007800111 */
[----:B------:R-:W-:Y:S01]  /*1780*/  LOP3.LUT R17, R15, 0xfffff, RZ, 0xc0, !PT ;  /* 0x000fffff0f117812 */ /* 0x000fe200078ec0ff */
[----:B------:R-:W-:Y:S02]  /*1790*/  IMAD.MOV.U32 R15, RZ, RZ, R14 ;  /* 0x000000ffff0f7224 */ /* 0x000fe400078e000e */
[----:B------:R-:W-:Y:S01]  /*17a0*/  IMAD.IADD R21, R4, 0x1, R19 ;  /* 0x0000000104157824 */ /* 0x000fe200078e0213 */
[----:B------:R-:W-:-:S04]  /*17b0*/  LOP3.LUT R17, R17, 0x100000, RZ, 0xfc, !PT ;  /* 0x0010000011117812 */ /* 0x000fc800078efcff */
[----:B------:R-:W-:-:S04]  /*17c0*/  IADD3 R4, R21, 0x2, -R0 ;  /* 0x0000000215047810 */ /* 0x000fc80007ffe800 */
[----:B------:R-:W-:Y:S02]  /*17d0*/  LOP3.LUT P0, R16, R4, 0x3, RZ, 0xc0, !PT ;  /* 0x0000000304107812 */ /* 0x000fe4000780c0ff */
[----:B------:R-:W-:-:S04]  /*17e0*/  LOP3.LUT R4, R13, 0xfffff, RZ, 0xc0, !PT ;  /* 0x000fffff0d047812 */ /* 0x000fc800078ec0ff */
[----:B------:R-:W-:-:S07]  /*17f0*/  LOP3.LUT R4, R4, 0x100000, RZ, 0xfc, !PT ;  /* 0x0010000004047812 */ /* 0x000fce00078efcff */
[----:B------:R-:W-:Y:S05]  /*1800*/  @!P0 BRA `(.L_x_15532) ;  /* 0x0000000000348947 */ /* 0x000fea0003800000 */
[----:B------:R-:W-:Y:S01]  /*1810*/  BSSY B4, `(.L_x_15532) ;  /* 0x000000c000047945 */ /* 0x000fe20003800000 */
.L_x_15533:
        /* <DEDUP_REMOVED lines=12> */
.L_x_15532:
[----:B------:R-:W-:Y:S05]  /*18e0*/  BSYNC B3 ;  /* 0x0000000000037941 */ /* 0x000fea0003800000 */
.L_x_15531:
        /* <DEDUP_REMOVED lines=12> */
.L_x_15539:
        /* <DEDUP_REMOVED lines=33> */
.L_x_15538:
[----:B------:R-:W-:-:S07]  /*1bc0*/  IMAD.MOV.U32 R20, RZ, RZ, R19 ;  /* 0x000000ffff147224 */ /* 0x000fce00078e0013 */
.L_x_15537:
[----:B------:R-:W-:Y:S05]  /*1bd0*/  BSYNC B4 ;  /* 0x0000000000047941 */ /* 0x000fea0003800000 */
.L_x_15536:
[----:B------:R-:W-:-:S13]  /*1be0*/  ISETP.GE.U32.AND P0, PT, R14, 0xc, PT ;  /* 0x0000000c0e00780c */ /* 0x000fda0003f06070 */
[----:B------:R-:W-:Y:S05]  /*1bf0*/  @!P0 BRA `(.L_x_15535) ;  /* 0x0000000400dc8947 */ /* 0x000fea0003800000 */
[----:B------:R-:W-:Y:S01]  /*1c00*/  BSSY B4, `(.L_x_15540) ;  /* 0x0000074000047945 */ /* 0x000fe20003800000 */
.L_x_15541:
        /* <DEDUP_REMOVED lines=116> */
.L_x_15540:
[----:B------:R-:W-:Y:S02]  /*2350*/  IMAD.MOV.U32 R18, RZ, RZ, R14 ;  /* 0x000000ffff127224 */ /* 0x000fe400078e000e */
[----:B------:R-:W-:-:S07]  /*2360*/  IMAD.MOV.U32 R20, RZ, RZ, R19 ;  /* 0x000000ffff147224 */ /* 0x000fce00078e0013 */
.L_x_15535:
[----:B------:R-:W-:Y:S05]  /*2370*/  BSYNC B3 ;  /* 0x0000000000037941 */ /* 0x000fea0003800000 */
.L_x_15534:
        /* <DEDUP_REMOVED lines=21> */
.L_x_15543:
[----:B------:R-:W-:Y:S05]  /*24d0*/  BSYNC B3 ;  /* 0x0000000000037941 */ /* 0x000fea0003800000 */
.L_x_15542:
[----:B------:R-:W-:-:S05]  /*24e0*/  IMAD.MOV.U32 R17, RZ, RZ, R19 ;  /* 0x000000ffff117224 */ /* 0x000fca00078e0013 */
[----:B------:R-:W-:Y:S01]  /*24f0*/  LOP3.LUT R17, R17, 0x80000000, R7, 0xb8, !PT ;  /* 0x8000000011117812 */ /* 0x000fe200078eb807 */
[----:B------:R-:W-:Y:S06]  /*2500*/  BRA `(.L_x_15530) ;  /* 0x0000000000187947 */ /* 0x000fec0003800000 */
.L_x_15529:
[----:B------:R-:W-:-:S06]  /*2510*/  DSETP.GTU.AND P0, PT, R12, +INF , PT ;  /* 0x7ff000000c00742a */ /* 0x000fcc0003f0c000 */
[----:B------:R-:W-:-:S14]  /*2520*/  DSETP.LE.AND P0, PT, R14, +INF , !P0 ;  /* 0x7ff000000e00742a */ /* 0x000fdc0004703000 */
[----:B------:R-:W-:Y:S02]  /*2530*/  @P0 DSETP.NEU.AND P1, PT, R14, +INF , PT ;  /* 0x7ff000000e00042a */ /* 0x000fe40003f2d000 */
[----:B------:R-:W-:-:S06]  /*2540*/  @!P0 DADD R16, R6, R2 ;  /* 0x0000000006108229 */ /* 0x000fcc0000000002 */
[----:B------:R-:W-:Y:S02]  /*2550*/  @P0 FSEL R16, R6, RZ, P1 ;  /* 0x000000ff06100208 */ /* 0x000fe40000800000 */
[----:B------:R-:W-:-:S07]  /*2560*/  @P0 FSEL R17, R7, -QNAN , P1 ;  /* 0xfff8000007110808 */ /* 0x000fce0000800000 */
.L_x_15530:
[----:B------:R-:W-:Y:S05]  /*2570*/  BSYNC B2 ;  /* 0x0000000000027941 */ /* 0x000fea0003800000 */
.L_x_15528:
[----:B------:R-:W0:Y:S01]  /*2580*/  MUFU.RCP64H R13, R11 ;  /* 0x0000000b000d7308 */ /* 0x000e220000001800 */
[----:B------:R-:W-:Y:S01]  /*2590*/  IMAD.MOV.U32 R12, RZ, RZ, 0x1 ;  /* 0x00000001ff0c7424 */ /* 0x000fe200078e00ff */
[----:B------:R-:W-:Y:S05]  /*25a0*/  BSSY B2, `(.L_x_15544) ;  /* 0x0000010000027945 */ /* 0x000fea0003800000 */
[----:B0-----:R-:W-:-:S08]  /*25b0*/  DFMA R14, R12, -R2, 1 ;  /* 0x3ff000000c0e742b */ /* 0x001fd00000000802 */
[----:B------:R-:W-:-:S08]  /*25c0*/  DFMA R14, R14, R14, R14 ;  /* 0x0000000e0e0e722b */ /* 0x000fd0000000000e */
[----:B------:R-:W-:Y:S02]  /*25d0*/  DFMA R12, R12, R14, R12 ;  /* 0x0000000e0c0c722b */ /* 0x000fe4000000000c */
[----:B------:R-:W-:-:S06]  /*25e0*/  DADD R14, R6, -R16 ;  /* 0x00000000060e7229 */ /* 0x000fcc0000000810 */
        /* <DEDUP_REMOVED lines=10> */
[----:B------:R-:W-:Y:S05]  /*2690*/  CALL.REL.NOINC `($__internal_9_$__cuda_sm20_div_rn_f64_full) ;  /* 0x0000002800f47944 */ /* 0x000fea0003c00000 */
.L_x_15545:
[----:B------:R-:W-:Y:S05]  /*26a0*/  BSYNC B2 ;  /* 0x0000000000027941 */ /* 0x000fea0003800000 */
.L_x_15544:
        /* <DEDUP_REMOVED lines=25> */
[----:B------:R-:W-:Y:S01]  /*2840*/  MOV R14, R6 ;  /* 0x00000006000e7202 */ /* 0x000fe20000000f00 */
[----:B------:R-:W-:Y:S01]  /*2850*/  IMAD.MOV.U32 R15, RZ, RZ, R7 ;  /* 0x000000ffff0f7224 */ /* 0x000fe200078e0007 */
[----:B------:R-:W-:-:S07]  /*2860*/  MOV R18, 0x2880 ;  /* 0x0000288000127802 */ /* 0x000fce0000000f00 */
[----:B------:R-:W-:Y:S05]  /*2870*/  CALL.REL.NOINC `($__internal_9_$__cuda_sm20_div_rn_f64_full) ;  /* 0x00000028007c7944 */ /* 0x000fea0003c00000 */
.L_x_15548:
[----:B------:R-:W-:Y:S05]  /*2880*/  BSYNC B2 ;  /* 0x0000000000027941 */ /* 0x000fea0003800000 */
.L_x_15547:
[----:B------:R-:W-:Y:S01]  /*2890*/  LOP3.LUT R3, RZ, 0x80000000, R3, 0xb8, !PT ;  /* 0x80000000ff037812 */ /* 0x000fe200078eb803 */
[----:B------:R-:W-:Y:S01]  /*28a0*/  IMAD.MOV.U32 R2, RZ, RZ, RZ ;  /* 0x000000ffff027224 */ /* 0x000fe200078e00ff */
[----:B------:R-:W-:Y:S06]  /*28b0*/  BRA `(.L_x_15527) ;  /* 0x0000000000187947 */ /* 0x000fec0003800000 */
.L_x_15546:
[----:B------:R-:W0:Y:S02]  /*28c0*/  FRND.F64.FLOOR R2, R12 ;  /* 0x0000000c00027313 */ /* 0x000e240000305800 */
[----:B0-----:R-:W-:Y:S02]  /*28d0*/  DADD R6, R12, -R2 ;  /* 0x000000000c067229 */ /* 0x001fe40000000802 */
[----:B------:R-:W-:-:S06]  /*28e0*/  DADD R10, R2, 1 ;  /* 0x3ff00000020a7429 */ /* 0x000fcc0000000000 */
[----:B------:R-:W-:-:S06]  /*28f0*/  DSETP.GT.AND P0, PT, R6, 0.5, PT ;  /* 0x3fe000000600742a */ /* 0x000fcc0003f04000 */
[----:B------:R-:W-:Y:S02]  /*2900*/  FSEL R2, R10, R2, P0 ;  /* 0x000000020a027208 */ /* 0x000fe40000000000 */
[----:B------:R-:W-:-:S07]  /*2910*/  FSEL R3, R11, R3, P0 ;  /* 0x000000030b037208 */ /* 0x000fce0000000000 */
.L_x_15527:
[----:B------:R-:W-:Y:S05]  /*2920*/  BSYNC B0 ;  /* 0x0000000000007941 */ /* 0x000fea0003800000 */
.L_x_15523:
[----:B------:R-:W0:Y:S01]  /*2930*/  S2R R0, SR_TID.X ;  /* 0x0000000000007919 */ /* 0x000e220000002100 */
[----:B------:R-:W0:Y:S01]  /*2940*/  S2R R7, SR_CTAID.X ;  /* 0x0000000000077919 */ /* 0x000e220000002500 */
[----:B------:R1:W-:Y:S01]  /*2950*/  STG.E.64 desc[UR4][R8.64], R2 ;  /* 0x0000000208007986 */ /* 0x0003e2000c101b04 */
[----:B0-----:R-:W-:-:S04]  /*2960*/  IMAD R7, R7, 0x100, R0 ;  /* 0x0000010007077824 */ /* 0x001fc800078e0200 */
[----:B-1----:R-:W-:-:S07]  /*2970*/  VIADD R7, R7, 0x80 ;  /* 0x0000008007077836 */ /* 0x002fce0000000000 */
.L_x_15521:
[----:B------:R-:W-:Y:S05]  /*2980*/  BSYNC B1 ;  /* 0x0000000000017941 */ /* 0x000fea0003800000 */
.L_x_15520:
[----:B------:R-:W-:Y:S02]  /*2990*/  ULDC UR7, c[0x0][0x210] ;  /* 0x0000840000077ab9 */ /* 0x000fe40000000800 */
[----:B------:R-:W-:-:S13]  /*29a0*/  ISETP.GE.AND P0, PT, R7, UR7, PT ;  /* 0x0000000707007c0c */ /* 0x000fda000bf06270 */
[----:B------:R-:W-:Y:S05]  /*29b0*/  @P0 EXIT ;  /* 0x000000000000094d */ /* 0x000fea0003800000 */
        /* <DEDUP_REMOVED lines=298> */
[C---:B------:R-:W-:Y:S02]  /*3c60*/  IMAD R9, R2.reuse, UR8, R9 ;  /* 0x0000000802097c24 */ /* 0x040fe4000f8e0209 */
[----:B-1----:R-:W-:Y:S02]  /*3c70*/  @P0 IMAD R6, R15, R6, R7 ;  /* 0x000000060f060224 */ /* 0x002fe400078e0207 */
[----:B------:R-:W-:Y:S02]  /*3c80*/  IMAD R0, R2, UR9, R0 ;  /* 0x0000000902007c24 */ /* 0x000fe4000f8e0200 */
[C---:B--2---:R-:W-:Y:S02]  /*3c90*/  @P0 IMAD R9, R6.reuse, R16, R9 ;  /* 0x0000001006090224 */ /* 0x044fe400078e0209 */
[----:B------:R-:W-:-:S07]  /*3ca0*/  @P0 IMAD R0, R6, R17, R0 ;  /* 0x0000001106000224 */ /* 0x000fce00078e0200 */
.L_x_15549:
[----:B------:R-:W-:Y:S01]  /*3cb0*/  ULDC.64 UR8, c[0x0][0x418] ;  /* 0x0001060000087ab9 */ /* 0x000fe20000000a00 */
[----:B------:R-:W0:Y:S01]  /*3cc0*/  LDC.64 R2, c[0x0][0x428] ;  /* 0x00010a00ff027b82 */ /* 0x000e220000000a00 */
[----:B------:R-:W-:-:S05]  /*3cd0*/  IADD3 R6, P0, R0, UR8, RZ ;  /* 0x0000000800067c10 */ /* 0x000fca000ff1e0ff */
[----:B------:R-:W-:Y:S01]  /*3ce0*/  IMAD.X R7, RZ, RZ, UR9, P0 ;  /* 0x00000009ff077e24 */ /* 0x000fe200080e06ff */
[----:B------:R-:W-:-:S05]  /*3cf0*/  ULDC.64 UR8, c[0x0][0x410] ;  /* 0x0001040000087ab9 */ /* 0x000fca0000000a00 */
[----:B------:R-:W5:Y:S01]  /*3d00*/  LDG.E.64 R6, desc[UR4][R6.64] ;  /* 0x0000000406067981 */ /* 0x000f62000c1e1b00 */
[----:B------:R-:W-:-:S05]  /*3d10*/  IADD3 R8, P0, R9, UR8, RZ ;  /* 0x0000000809087c10 */ /* 0x000fca000ff1e0ff */
        /* <DEDUP_REMOVED lines=23> */
.L_x_15552:
[----:B------:R-:W-:Y:S05]  /*3e90*/  BSYNC B0 ;  /* 0x0000000000007941 */ /* 0x000fea0003800000 */
.L_x_15551:
[----:B------:R-:W-:Y:S05]  /*3ea0*/  BRA `(.L_x_15553) ;  /* 0x0000001000e87947 */ /* 0x000fea0003800000 */
.L_x_15550:
[----:B------:R-:W0:Y:S01]  /*3eb0*/  LDC.64 R10, c[0x0][0x428] ;  /* 0x00010a00ff0a7b82 */ /* 0x000e220000000a00 */
[----:B-----5:R-:W-:Y:S01]  /*3ec0*/  LOP3.LUT R15, R7, 0x7fffffff, RZ, 0xc0, !PT ;  /* 0x7fffffff070f7812 */ /* 0x020fe200078ec0ff */
[----:B------:R-:W-:Y:S01]  /*3ed0*/  BSSY B0, `(.L_x_15554) ;  /* 0x00000fb000007945 */ /* 0x000fe20003800000 */
[----:B------:R-:W-:Y:S02]  /*3ee0*/  MOV R14, R6 ;  /* 0x00000006000e7202 */ /* 0x000fe40000000f00 */
        /* <DEDUP_REMOVED lines=35> */
.L_x_15560:
        /* <DEDUP_REMOVED lines=12> */
.L_x_15559:
[----:B------:R-:W-:-:S07]  /*41e0*/  IMAD.MOV.U32 R16, RZ, RZ, R14 ;  /* 0x000000ffff107224 */ /* 0x000fce00078e000e */
.L_x_15558:
[----:B------:R-:W-:Y:S05]  /*41f0*/  BSYNC B1 ;  /* 0x0000000000017941 */ /* 0x000fea0003800000 */
.L_x_15557:
        /* <DEDUP_REMOVED lines=13> */
.L_x_15566:
        /* <DEDUP_REMOVED lines=33> */
.L_x_15565:
[----:B------:R-:W-:Y:S02]  /*44e0*/  IMAD.MOV.U32 R16, RZ, RZ, R17 ;  /* 0x000000ffff107224 */ /* 0x000fe400078e0011 */
[----:B------:R-:W-:-:S07]  /*44f0*/  IMAD.MOV.U32 R17, RZ, RZ, R18 ;  /* 0x000000ffff117224 */ /* 0x000fce00078e0012 */
.L_x_15564:
[----:B------:R-:W-:Y:S05]  /*4500*/  BSYNC B2 ;  /* 0x0000000000027941 */ /* 0x000fea0003800000 */
.L_x_15563:
[----:B------:R-:W-:-:S13]  /*4510*/  ISETP.GE.U32.AND P0, PT, R14, 0xc, PT ;  /* 0x0000000c0e00780c */ /* 0x000fda0003f06070 */
[----:B------:R-:W-:Y:S05]  /*4520*/  @!P0 BRA `(.L_x_15562) ;  /* 0x0000000400d48947 */ /* 0x000fea0003800000 */
[----:B------:R-:W-:Y:S01]  /*4530*/  BSSY B2, `(.L_x_15562) ;  /* 0x0000074000027945 */ /* 0x000fe20003800000 */
.L_x_15567:
        /* <DEDUP_REMOVED lines=116> */
.L_x_15562:
[----:B------:R-:W-:Y:S05]  /*4c80*/  BSYNC B1 ;  /* 0x0000000000017941 */ /* 0x000fea0003800000 */
.L_x_15561:
        /* <DEDUP_REMOVED lines=20> */
.L_x_15569:
[----:B------:R-:W-:Y:S05]  /*4dd0*/  BSYNC B1 ;  /* 0x0000000000017941 */ /* 0x000fea0003800000 */
.L_x_15568:
[----:B------:R-:W-:Y:S02]  /*4de0*/  IMAD.MOV.U32 R17, RZ, RZ, R19 ;  /* 0x000000ffff117224 */ /* 0x000fe400078e0013 */
[----:B------:R-:W-:-:S03]  /*4df0*/  IMAD.MOV.U32 R16, RZ, RZ, R10 ;  /* 0x000000ffff107224 */ /* 0x000fc600078e000a */
[----:B------:R-:W-:Y:S01]  /*4e00*/  LOP3.LUT R17, R17, 0x80000000, R7, 0xb8, !PT ;  /* 0x8000000011117812 */ /* 0x000fe200078eb807 */
[----:B------:R-:W-:Y:S06]  /*4e10*/  BRA `(.L_x_15556) ;  /* 0x0000000000187947 */ /* 0x000fec0003800000 */
.L_x_15555:
[----:B------:R-:W-:-:S06]  /*4e20*/  DSETP.GTU.AND P0, PT, R12, +INF , PT ;  /* 0x7ff000000c00742a */ /* 0x000fcc0003f0c000 */
[----:B------:R-:W-:-:S14]  /*4e30*/  DSETP.LE.AND P0, PT, R14, +INF , !P0 ;  /* 0x7ff000000e00742a */ /* 0x000fdc0004703000 */
[----:B------:R-:W-:Y:S02]  /*4e40*/  @P0 DSETP.NEU.AND P1, PT, R14, +INF , PT ;  /* 0x7ff000000e00042a */ /* 0x000fe40003f2d000 */
[----:B------:R-:W-:-:S06]  /*4e50*/  @!P0 DADD R16, R6, R2 ;  /* 0x0000000006108229 */ /* 0x000fcc0000000002 */
[----:B------:R-:W-:Y:S02]  /*4e60*/  @P0 FSEL R16, R6, RZ, P1 ;  /* 0x000000ff06100208 */ /* 0x000fe40000800000 */
[----:B------:R-:W-:-:S07]  /*4e70*/  @P0 FSEL R17, R7, -QNAN , P1 ;  /* 0xfff8000007110808 */ /* 0x000fce0000800000 */
.L_x_15556:
[----:B------:R-:W-:Y:S05]  /*4e80*/  BSYNC B0 ;  /* 0x0000000000007941 */ /* 0x000fea0003800000 */
.L_x_15554:
        /* <DEDUP_REMOVED lines=18> */
.L_x_15571:
[----:B------:R-:W-:Y:S05]  /*4fb0*/  BSYNC B0 ;  /* 0x0000000000007941 */ /* 0x000fea0003800000 */
.L_x_15570:
[----:B------:R-:W0:Y:S01]  /*4fc0*/  LDC.64 R12, c[0x0][0x428] ;  /* 0x00010a00ff0c7b82 */ /* 0x000e220000000a00 */
[----:B------:R-:W-:Y:S01]  /*4fd0*/  DSETP.GEU.AND P0, PT, R16, RZ, PT ;  /* 0x000000ff1000722a */ /* 0x000fe20003f0e000 */
[----:B------:R-:W-:Y:S01]  /*4fe0*/  BSSY B0, `(.L_x_15553) ;  /* 0x0000026000007945 */ /* 0x000fe20003800000 */
        /* <DEDUP_REMOVED lines=27> */
.L_x_15574:
[----:B------:R-:W-:Y:S05]  /*51a0*/  BSYNC B1 ;  /* 0x0000000000017941 */ /* 0x000fea0003800000 */
.L_x_15573:
[----:B------:R-:W-:Y:S01]  /*51b0*/  LOP3.LUT R3, RZ, 0x80000000, R3, 0xb8, !PT ;  /* 0x80000000ff037812 */ /* 0x000fe200078eb803 */
[----:B------:R-:W-:Y:S01]  /*51c0*/  IMAD.MOV.U32 R2, RZ, RZ, RZ ;  /* 0x000000ffff027224 */ /* 0x000fe200078e00ff */
[----:B------:R-:W-:Y:S06]  /*51d0*/  BRA `(.L_x_15575) ;  /* 0x0000000000187947 */ /* 0x000fec0003800000 */
.L_x_15572:
[----:B------:R-:W0:Y:S02]  /*51e0*/  FRND.F64.FLOOR R2, R10 ;  /* 0x0000000a00027313 */ /* 0x000e240000305800 */
[----:B0-----:R-:W-:Y:S02]  /*51f0*/  DADD R4, R10, -R2 ;  /* 0x000000000a047229 */ /* 0x001fe40000000802 */
[----:B------:R-:W-:-:S06]  /*5200*/  DADD R6, R2, 1 ;  /* 0x3ff0000002067429 */ /* 0x000fcc0000000000 */
[----:B------:R-:W-:-:S06]  /*5210*/  DSETP.GT.AND P0, PT, R4, 0.5, PT ;  /* 0x3fe000000400742a */ /* 0x000fcc0003f04000 */
[----:B------:R-:W-:Y:S02]  /*5220*/  FSEL R2, R6, R2, P0 ;  /* 0x0000000206027208 */ /* 0x000fe40000000000 */
[----:B------:R-:W-:-:S07]  /*5230*/  FSEL R3, R7, R3, P0 ;  /* 0x0000000307037208 */ /* 0x000fce0000000000 */
.L_x_15575:
[----:B------:R-:W-:Y:S05]  /*5240*/  BSYNC B0 ;  /* 0x0000000000007941 */ /* 0x000fea0003800000 */
.L_x_15553:
[----:B------:R-:W-:Y:S01]  /*5250*/  STG.E.64 desc[UR4][R8.64], R2 ;  /* 0x0000000208007986 */ /* 0x000fe2000c101b04 */
[----:B------:R-:W-:Y:S05]  /*5260*/  EXIT ;  /* 0x000000000000794d */ /* 0x000fea0003800000 */
        .weak           $__internal_9_$__cuda_sm20_div_rn_f64_full
        .type           $__internal_9_$__cuda_sm20_div_rn_f64_full,@function
        .size           $__internal_9_$__cuda_sm20_div_rn_f64_full,(.L_x_37687 - $__internal_9_$__cuda_sm20_div_rn_f64_full)
$__internal_9_$__cuda_sm20_div_rn_f64_full:
[C---:B------:R-:W-:Y:S01]  /*5270*/  FSETP.GEU.AND P0, PT, |R5|.reuse, 1.469367938527859385e-39, PT ;  /* 0x001000000500780b */ /* 0x040fe20003f0e200 */
[----:B------:R-:W-:Y:S01]  /*5280*/  IMAD.U32 R4, RZ, RZ, UR6 ;  /* 0x00000006ff047e24 */ /* 0x000fe2000f8e00ff */
[C---:B------:R-:W-:Y:S01]  /*5290*/  LOP3.LUT R0, R5.reuse, 0x800fffff, RZ, 0xc0, !PT ;  /* 0x800fffff05007812 */ /* 0x040fe200078ec0ff */
[----:B------:R-:W-:Y:S01]  /*52a0*/  IMAD.U32 R10, RZ, RZ, UR6 ;  /* 0x00000006ff0a7e24 */ /* 0x000fe2000f8e00ff */
[----:B------:R-:W-:Y:S01]  /*52b0*/  BSSY B3, `(.L_x_15576) ;  /* 0x0000056000037945 */ /* 0x000fe20003800000 */
[----:B------:R-:W-:Y:S01]  /*52c0*/  IMAD.MOV.U32 R13, RZ, RZ, R15 ;  /* 0x000000ffff0d7224 */ /* 0x000fe200078e000f */
[----:B------:R-:W-:Y:S01]  /*52d0*/  LOP3.LUT R11, R0, 0x3ff00000, RZ, 0xfc, !PT ;  /* 0x3ff00000000b7812 */ /* 0x000fe200078efcff */
[----:B------:R-:W-:Y:S01]  /*52e0*/  IMAD.MOV.U32 R20, RZ, RZ, 0x1 ;  /* 0x00000001ff147424 */ /* 0x000fe200078e00ff */
[----:B------:R-:W-:Y:S01]  /*52f0*/  LOP3.LUT R15, R5, 0x7ff00000, RZ, 0xc0, !PT ;  /* 0x7ff00000050f7812 */ /* 0x000fe200078ec0ff */
[----:B------:R-:W-:Y:S01]  /*5300*/  IMAD.MOV.U32 R12, RZ, RZ, R14 ;  /* 0x000000ffff0c7224 */ /* 0x000fe200078e000e */
[C---:B------:R-:W-:Y:S01]  /*5310*/  FSETP.GEU.AND P2, PT, |R13|.reuse, 1.469367938527859385e-39, PT ;  /* 0x001000000d00780b */ /* 0x040fe20003f4e200 */
[----:B------:R-:W-:Y:S01]  /*5320*/  IMAD.MOV.U32 R0, RZ, RZ, 0x1ca00000 ;  /* 0x1ca00000ff007424 */ /* 0x000fe200078e00ff */
[----:B------:R-:W-:Y:S01]  /*5330*/  LOP3.LUT R14, R13, 0x7ff00000, RZ, 0xc0, !PT ;  /* 0x7ff000000d0e7812 */ /* 0x000fe200078ec0ff */
[----:B------:R-:W-:-:S03]  /*5340*/  @!P0 DMUL R10, R4, 8.98846567431157953865e+307 ;  /* 0x7fe00000040a8828 */ /* 0x000fc60000000000 */
[C---:B------:R-:W-:Y:S02]  /*5350*/  ISETP.GE.U32.AND P1, PT, R14.reuse, R15, PT ;  /* 0x0000000f0e00720c */ /* 0x040fe40003f26070 */
[----:B------:R-:W-:Y:S01]  /*5360*/  MOV R26, R14 ;  /* 0x0000000e001a7202 */ /* 0x000fe20000000f00 */
[----:B------:R-:W0:Y:S04]  /*5370*/  MUFU.RCP64H R21, R11 ;  /* 0x0000000b00157308 */ /* 0x000e280000001800 */
[----:B------:R-:W-:Y:S01]  /*5380*/  @!P2 LOP3.LUT R19, R5, 0x7ff00000, RZ, 0xc0, !PT ;  /* 0x7ff000000513a812 */ /* 0x000fe200078ec0ff */
[----:B------:R-:W-:Y:S01]  /*5390*/  @!P2 IMAD.MOV.U32 R24, RZ, RZ, RZ ;  /* 0x000000ffff18a224 */ /* 0x000fe200078e00ff */
[----:B------:R-:W-:Y:S02]  /*53a0*/  @!P0 LOP3.LUT R15, R11, 0x7ff00000, RZ, 0xc0, !PT ;  /* 0x7ff000000b0f8812 */ /* 0x000fe400078ec0ff */
[----:B------:R-:W-:-:S03]  /*53b0*/  @!P2 ISETP.GE.U32.AND P3, PT, R14, R19, PT ;  /* 0x000000130e00a20c */ /* 0x000fc60003f66070 */
[----:B------:R-:W-:Y:S01]  /*53c0*/  VIADD R27, R15, 0xffffffff ;  /* 0xffffffff0f1b7836 */ /* 0x000fe20000000000 */
[----:B------:R-:W-:-:S04]  /*53d0*/  @!P2 SEL R19, R0, 0x63400000, !P3 ;  /* 0x634000000013a807 */ /* 0x000fc80005800000 */
[----:B------:R-:W-:Y:S01]  /*53e0*/  @!P2 LOP3.LUT R19, R19, 0x80000000, R13, 0xf8, !PT ;  /* 0x800000001313a812 */ /* 0x000fe200078ef80d */
[----:B0-----:R-:W-:-:S03]  /*53f0*/  DFMA R2, R20, -R10, 1 ;  /* 0x3ff000001402742b */ /* 0x001fc6000000080a */
[----:B------:R-:W-:-:S05]  /*5400*/  @!P2 LOP3.LUT R25, R19, 0x100000, RZ, 0xfc, !PT ;  /* 0x001000001319a812 */ /* 0x000fca00078efcff */
        /* <DEDUP_REMOVED lines=43> */
.L_x_15577:
        /* <DEDUP_REMOVED lines=16> */
.L_x_15580:
[----:B------:R-:W-:Y:S01]  /*57c0*/  LOP3.LUT R21, R5, 0x80000, RZ, 0xfc, !PT ;  /* 0x0008000005157812 */ /* 0x000fe200078efcff */
[----:B------:R-:W-:Y:S01]  /*57d0*/  IMAD.MOV.U32 R20, RZ, RZ, R4 ;  /* 0x000000ffff147224 */ /* 0x000fe200078e0004 */
[----:B------:R-:W-:Y:S06]  /*57e0*/  BRA `(.L_x_15578) ;  /* 0x0000000000087947 */ /* 0x000fec0003800000 */
.L_x_15579:
[----:B------:R-:W-:Y:S01]  /*57f0*/  LOP3.LUT R21, R13, 0x80000, RZ, 0xfc, !PT ;  /* 0x000800000d157812 */ /* 0x000fe200078efcff */
[----:B------:R-:W-:-:S07]  /*5800*/  IMAD.MOV.U32 R20, RZ, RZ, R12 ;  /* 0x000000ffff147224 */ /* 0x000fce00078e000c */
.L_x_15578:
[----:B------:R-:W-:Y:S05]  /*5810*/  BSYNC B3 ;  /* 0x0000000000037941 */ /* 0x000fea0003800000 */
.L_x_15576:
[----:B------:R-:W-:Y:S02]  /*5820*/  IMAD.MOV.U32 R19, RZ, RZ, 0x0 ;  /* 0x00000000ff137424 */ /* 0x000fe400078e00ff */
[----:B------:R-:W-:Y:S02]  /*5830*/  IMAD.MOV.U32 R2, RZ, RZ, R20 ;  /* 0x000000ffff027224 */ /* 0x000fe400078e0014 */
[----:B------:R-:W-:Y:S01]  /*5840*/  IMAD.MOV.U32 R3, RZ, RZ, R21 ;  /* 0x000000ffff037224 */ /* 0x000fe200078e0015 */
[----:B------:R-:W-:Y:S06]  /*5850*/  RET.REL.NODEC R18 `(_ZN2at6native18elementwise_kernelILi128ELi2EZNS0_22gpu_kernel_impl_nocastINS0_13BUnaryFunctorIdddZZZNS0_15binary_internal21div_floor_kernel_cudaERNS_18TensorIteratorBaseEENKUlvE1_clEvENKUlvE_clEvEUlddE_EEEEvS6_RKT_EUliE_EEviT1_) ;  /* 0xffffffa412e87950 */ /* 0x000fec0003c3ffff */
.L_x_15581:
        /* <DEDUP_REMOVED lines=10> */
.L_x_37687:


//--------------------- .text._ZN2at6native27unrolled_elementwise_kernelINS0_13BUnaryFunctorIdddZZZNS0_15binary_internal21div_floor_kernel_cudaERNS_18TensorIteratorBaseEENKUlvE1_clEvENKUlvE_clEvEUlddE_EESt5arrayIPcLm2EELi4E23TrivialOffsetCalculatorILi1EjESE_NS0_6memory15LoadWithoutCastENSF_16StoreWithoutCastEEEviT_T0_T2_T3_T4_T5_ --------------------------
	.section	.text._ZN2at6native27unrolled_elementwise_kernelINS0_13BUnaryFunctorIdddZZZNS0_15binary_internal21div_floor_kernel_cudaERNS_18TensorIteratorBaseEENKUlvE1_clEvENKUlvE_clEvEUlddE_EESt5arrayIPcLm2EELi4E23TrivialOffsetCalculatorILi1EjESE_NS0_6memory15LoadWithoutCastENSF_16StoreWithoutCastEEEviT_T0_T2_T3_T4_T5_,"ax",@progbits
	.align	128
        .global         _ZN2at6native27unrolled_elementwise_kernelINS0_13BUnaryFunctorIdddZZZNS0_15binary_internal21div_floor_kernel_cudaERNS_18TensorIteratorBaseEENKUlvE1_clEvENKUlvE_clEvEUlddE_EESt5arrayIPcLm2EELi4E23TrivialOffsetCalculatorILi1EjESE_NS0_6memory15LoadWithoutCastENSF_16StoreWithoutCastEEEviT_T0_T2_T3_T4_T5_
        .type           _ZN2at6native27unrolled_elementwise_kernelINS0_13BUnaryFunctorIdddZZZNS0_15binary_internal21div_floor_kernel_cudaERNS_18TensorIteratorBaseEENKUlvE1_clEvENKUlvE_clEvEUlddE_EESt5arrayIPcLm2EELi4E23TrivialOffsetCalculatorILi1EjESE_NS0_6memory15LoadWithoutCastENSF_16StoreWithoutCastEEEviT_T0_T2_T3_T4_T5_,@function
        .size           _ZN2at6native27unrolled_elementwise_kernelINS0_13BUnaryFunctorIdddZZZNS0_15binary_internal21div_floor_kernel_cudaERNS_18TensorIteratorBaseEENKUlvE1_clEvENKUlvE_clEvEUlddE_EESt5arrayIPcLm2EELi4E23TrivialOffsetCalculatorILi1EjESE_NS0_6memory15LoadWithoutCastENSF_16StoreWithoutCastEEEviT_T0_T2_T3_T4_T5_,(.L_x_37688 - _ZN2at6native27unrolled_elementwise_kernelINS0_13BUnaryFunctorIdddZZZNS0_15binary_internal21div_floor_kernel_cudaERNS_18TensorIteratorBaseEENKUlvE1_clEvENKUlvE_clEvEUlddE_EESt5arrayIPcLm2EELi4E23TrivialOffsetCalculatorILi1EjESE_NS0_6memory15LoadWithoutCastENSF_16StoreWithoutCastEEEviT_T0_T2_T3_T4_T5_)
        .other          _ZN2at6native27unrolled_elementwise_kernelINS0_13BUnaryFunctorIdddZZZNS0_15binary_internal21div_floor_kernel_cudaERNS_18TensorIteratorBaseEENKUlvE1_clEvENKUlvE_clEvEUlddE_EESt5arrayIPcLm2EELi4E23TrivialOffsetCalculatorILi1EjESE_NS0_6memory15LoadWithoutCastENSF_16StoreWithoutCastEEEviT_T0_T2_T3_T4_T5_,@"STO_CUDA_ENTRY STV_DEFAULT"
_ZN2at6native27unrolled_elementwise_kernelINS0_13BUnaryFunctorIdddZZZNS0_15binary_internal21div_floor_kernel_cudaERNS_18TensorIteratorBaseEENKUlvE1_clEvENKUlvE_clEvEUlddE_EESt5arrayIPcLm2EELi4E23TrivialOffsetCalculatorILi1EjESE_NS0_6memory15LoadWithoutCastENSF_16StoreWithoutCastEEEviT_T0_T2_T3_T4_T5_:
.text._ZN2at6native27unrolled_elementwise_kernelINS0_13BUnaryFunctorIdddZZZNS0_15binary_internal21div_floor_kernel_cudaERNS_18TensorIteratorBaseEENKUlvE1_clEvENKUlvE_clEvEUlddE_EESt5arrayIPcLm2EELi4E23TrivialOffsetCalculatorILi1EjESE_NS0_6memory15LoadWithoutCastENSF_16StoreWithoutCastEEEviT_T0_T2_T3_T4_T5_:
[----:B------:R-:W-:Y:S01]  /*0000*/  LDC R1, c[0x0][0x28] ;  /* 0x00000a00ff017b82 */ /* 0x000fe20000000800 */
[----:B------:R-:W0:Y:S07]  /*0010*/  S2R R10, SR_CTAID.X ;  /* 0x00000000000a7919 */ /* 0x000e2e0000002500 */
[----:B------:R-:W0:Y:S01]  /*0020*/  LDC R3, c[0x0][0x210] ;  /* 0x00008400ff037b82 */ /* 0x000e220000000800 */
[----:B------:R-:W-:Y:S02]  /*0030*/  CS2R R20, SRZ ;  /* 0x0000000000147805 */ /* 0x000fe4000001ff00 */
[----:B------:R-:W-:Y:S01]  /*0040*/  CS2R R22, SRZ ;  /* 0x0000000000167805 */ /* 0x000fe2000001ff00 */
[----:B------:R-:W1:Y:S01]  /*0050*/  S2R R11, SR_TID.X ;  /* 0x00000000000b7919 */ /* 0x000e620000002100 */
[----:B------:R-:W-:Y:S01]  /*0060*/  ULDC.64 UR4, c[0x0][0x208] ;  /* 0x0000820000047ab9 */ /* 0x000fe20000000a00 */
[----:B0-----:R-:W-:-:S05]  /*0070*/  IMAD R0, R10, -0x200, R3 ;  /* 0xfffffe000a007824 */ /* 0x001fca00078e0203 */
[----:B-1----:R-:W-:-:S13]  /*0080*/  ISETP.GE.AND P2, PT, R11, R0, PT ;  /* 0x000000000b00720c */ /* 0x002fda0003f46270 */
[----:B------:R-:W-:Y:S01]  /*0090*/  @!P2 IMAD R13, R10, 0x200, R11 ;  /* 0x000002000a0da824 */ /* 0x000fe200078e020b */
[----:B------:R-:W0:Y:S01]  /*00a0*/  @!P2 LDC.64 R4, c[0x0][0x230] ;  /* 0x00008c00ff04ab82 */ /* 0x000e220000000a00 */
[----:B------:R-:W-:-:S05]  /*00b0*/  @!P2 VIADD R11, R11, 0x80 ;  /* 0x000000800b0ba836 */ /* 0x000fca0000000000 */
[----:B------:R-:W-:-:S13]  /*00c0*/  ISETP.GE.AND P0, PT, R11, R0, PT ;  /* 0x000000000b00720c */ /* 0x000fda0003f06270 */
[C---:B------:R-:W-:Y:S01]  /*00d0*/  @!P0 IMAD R15, R10.reuse, 0x200, R11 ;  /* 0x000002000a0f8824 */ /* 0x040fe200078e020b */
[----:B------:R-:W1:Y:S01]  /*00e0*/  @!P0 LDC.64 R2, c[0x0][0x230] ;  /* 0x00008c00ff028b82 */ /* 0x000e620000000a00 */
[----:B------:R-:W-:Y:S02]  /*00f0*/  @!P0 VIADD R11, R11, 0x80 ;  /* 0x000000800b0b8836 */ /* 0x000fe40000000000 */
[----:B0-----:R-:W-:Y:S01]  /*0100*/  @!P2 IMAD.WIDE.U32 R4, R13, 0x8, R4 ;  /* 0x000000080d04a825 */ /* 0x001fe200078e0004 */
[----:B------:R-:W-:Y:S02]  /*0110*/  CS2R R12, SRZ ;  /* 0x00000000000c7805 */ /* 0x000fe4000001ff00 */
[C---:B------:R-:W-:Y:S02]  /*0120*/  ISETP.GE.AND P3, PT, R11.reuse, R0, PT ;  /* 0x000000000b00720c */ /* 0x040fe40003f66270 */
[----:B------:R0:W5:Y:S11]  /*0130*/  @!P2 LDG.E.64 R22, desc[UR4][R4.64] ;  /* 0x000000040416a981 */ /* 0x000176000c1e1b00 */
[----:B------:R-:W-:Y:S01]  /*0140*/  @!P3 IMAD R19, R10, 0x200, R11 ;  /* 0x000002000a13b824 */ /* 0x000fe200078e020b */
[----:B------:R-:W2:Y:S01]  /*0150*/  @!P3 LDC.64 R6, c[0x0][0x230] ;  /* 0x00008c00ff06bb82 */ /* 0x000ea20000000a00 */
[----:B------:R-:W-:-:S05]  /*0160*/  @!P3 VIADD R11, R11, 0x80 ;  /* 0x000000800b0bb836 */ /* 0x000fca0000000000 */
[----:B------:R-:W-:-:S13]  /*0170*/  ISETP.GE.AND P1, PT, R11, R0, PT ;  /* 0x000000000b00720c */ /* 0x000fda0003f26270 */
[----:B------:R-:W3:Y:S01]  /*0180*/  @!P1 LDC.64 R8, c[0x0][0x230] ;  /* 0x00008c00ff089b82 */ /* 0x000ee20000000a00 */
[----:B------:R-:W-:Y:S02]  /*0190*/  @!P1 IMAD R17, R10, 0x200, R11 ;  /* 0x000002000a119824 */ /* 0x000fe400078e020b */
[----:B-1----:R-:W-:-:S04]  /*01a0*/  @!P0 IMAD.WIDE.U32 R10, R15, 0x8, R2 ;  /* 0x000000080f0a8825 */ /* 0x002fc800078e0002 */
[----:B--2---:R-:W-:Y:S01]  /*01b0*/  @!P3 IMAD.WIDE.U32 R14, R19, 0x8, R6 ;  /* 0x00000008130eb825 */ /* 0x004fe200078e0006 */
[----:B------:R0:W5:Y:S03]  /*01c0*/  @!P0 LDG.E.64 R20, desc[UR4][R10.64] ;  /* 0x000000040a148981 */ /* 0x000166000c1e1b00 */
[----:B---3--:R-:W-:Y:S01]  /*01d0*/  @!P1 IMAD.WIDE.U32 R6, R17, 0x8, R8 ;  /* 0x0000000811069825 */ /* 0x008fe200078e0008 */
[----:B------:R-:W-:-:S04]  /*01e0*/  CS2R R8, SRZ ;  /* 0x0000000000087805 */ /* 0x000fc8000001ff00 */
[----:B------:R0:W5:Y:S04]  /*01f0*/  @!P1 LDG.E.64 R12, desc[UR4][R6.64] ;  /* 0x00000004060c9981 */ /* 0x000168000c1e1b00 */
[----:B------:R0:W5:Y:S01]  /*0200*/  @!P3 LDG.E.64 R8, desc[UR4][R14.64] ;  /* 0x000000040e08b981 */ /* 0x000162000c1e1b00 */
[----:B------:R-:W1:Y:S01]  /*0210*/  LDC R3, c[0x0][0x224] ;  /* 0x00008900ff037b82 */ /* 0x000e620000000800 */
[----:B------:R-:W-:Y:S01]  /*0220*/  ULDC UR6, c[0x0][0x220] ;  /* 0x0000880000067ab9 */ /* 0x000fe20000000800 */
[----:B------:R-:W-:Y:S04]  /*0230*/  BSSY B0, `(.L_x_15582) ;  /* 0x0000158000007945 */ /* 0x000fe80003800000 */
[----:B------:R-:W-:Y:S05]  /*0240*/  @P2 BRA `(.L_x_15583) ;  /* 0x0000001400582947 */ /* 0x000fea0003800000 */
[----:B0-----:R-:W0:Y:S02]  /*0250*/  LDC.64 R4, c[0x0][0x220] ;  /* 0x00008800ff047b82 */ /* 0x001e240000000a00 */
        /* <DEDUP_REMOVED lines=21> */
[----:B-1----:R-:W-:Y:S05]  /*03b0*/  CALL.REL.NOINC `($__internal_10_$__cuda_sm20_div_rn_f64_full) ;  /* 0x0000005400cc7944 */ /* 0x002fea0003c00000 */
[----:B------:R-:W-:Y:S02]  /*03c0*/  IMAD.MOV.U32 R10, RZ, RZ, R2 ;  /* 0x000000ffff0a7224 */ /* 0x000fe400078e0002 */
[----:B------:R-:W-:-:S07]  /*03d0*/  IMAD.MOV.U32 R11, RZ, RZ, R7 ;  /* 0x000000ffff0b7224 */ /* 0x000fce00078e0007 */
.L_x_15586:
[----:B------:R-:W-:Y:S05]  /*03e0*/  BSYNC B2 ;  /* 0x0000000000027941 */ /* 0x000fea0003800000 */
.L_x_15585:
[----:B------:R-:W-:Y:S05]  /*03f0*/  BRA `(.L_x_15583) ;  /* 0x0000001000ec7947 */ /* 0x000fea0003800000 */
.L_x_15584:
        /* <DEDUP_REMOVED lines=31> */
[----:B------:R-:W-:-:S03]  /*05f0*/  LOP3.LUT R17, R17, 0x100000, RZ, 0xfc, !PT ;  /* 0x0010000011117812 */ /* 0x000fc600078efcff */
[----:B------:R-:W-:-:S05]  /*0600*/  IMAD.IADD R27, R6, 0x1, R19 ;  /* 0x00000001061b7824 */ /* 0x000fca00078e0213 */
[----:B------:R-:W-:-:S04]  /*0610*/  IADD3 R6, R27, 0x2, -R2 ;  /* 0x000000021b067810 */ /* 0x000fc80007ffe802 */
[----:B------:R-:W-:Y:S02]  /*0620*/  LOP3.LUT P0, R18, R6, 0x3, RZ, 0xc0, !PT ;  /* 0x0000000306127812 */ /* 0x000fe4000780c0ff */
[----:B------:R-:W-:-:S04]  /*0630*/  LOP3.LUT R6, R15, 0xfffff, RZ, 0xc0, !PT ;  /* 0x000fffff0f067812 */ /* 0x000fc800078ec0ff */
[----:B------:R-:W-:-:S07]  /*0640*/  LOP3.LUT R6, R6, 0x100000, RZ, 0xfc, !PT ;  /* 0x0010000006067812 */ /* 0x000fce00078efcff */
[----:B------:R-:W-:Y:S05]  /*0650*/  @!P0 BRA `(.L_x_15591) ;  /* 0x0000000000348947 */ /* 0x000fea0003800000 */
[----:B------:R-:W-:Y:S01]  /*0660*/  BSSY B3, `(.L_x_15591) ;  /* 0x000000c000037945 */ /* 0x000fe20003800000 */
.L_x_15592:
        /* <DEDUP_REMOVED lines=12> */
.L_x_15591:
[----:B------:R-:W-:Y:S05]  /*0730*/  BSYNC B2 ;  /* 0x0000000000027941 */ /* 0x000fea0003800000 */
.L_x_15590:
        /* <DEDUP_REMOVED lines=12> */
.L_x_15598:
        /* <DEDUP_REMOVED lines=33> */
.L_x_15597:
[----:B------:R-:W-:-:S07]  /*0a10*/  IMAD.MOV.U32 R25, RZ, RZ, R19 ;  /* 0x000000ffff197224 */ /* 0x000fce00078e0013 */
.L_x_15596:
[----:B------:R-:W-:Y:S05]  /*0a20*/  BSYNC B3 ;  /* 0x0000000000037941 */ /* 0x000fea0003800000 */
.L_x_15595:
[----:B------:R-:W-:-:S13]  /*0a30*/  ISETP.GE.U32.AND P0, PT, R16, 0xc, PT ;  /* 0x0000000c1000780c */ /* 0x000fda0003f06070 */
[----:B------:R-:W-:Y:S05]  /*0a40*/  @!P0 BRA `(.L_x_15594) ;  /* 0x0000000400e08947 */ /* 0x000fea0003800000 */
[----:B------:R-:W-:Y:S01]  /*0a50*/  BSSY B3, `(.L_x_15599) ;  /* 0x0000075000037945 */ /* 0x000fe20003800000 */
[----:B------:R-:W-:-:S07]  /*0a60*/  VIADD R10, R10, 0x10 ;  /* 0x000000100a0a7836 */ /* 0x000fce0000000000 */
.L_x_15600:
        /* <DEDUP_REMOVED lines=116> */
.L_x_15599:
[----:B------:R-:W-:Y:S02]  /*11b0*/  IMAD.MOV.U32 R25, RZ, RZ, R16 ;  /* 0x000000ffff197224 */ /* 0x000fe400078e0010 */
[----:B------:R-:W-:-:S07]  /*11c0*/  IMAD.MOV.U32 R24, RZ, RZ, R19 ;  /* 0x000000ffff187224 */ /* 0x000fce00078e0013 */
.L_x_15594:
[----:B------:R-:W-:Y:S05]  /*11d0*/  BSYNC B2 ;  /* 0x0000000000027941 */ /* 0x000fea0003800000 */
.L_x_15593:
        /* <DEDUP_REMOVED lines=21> */
.L_x_15602:
[----:B------:R-:W-:Y:S05]  /*1330*/  BSYNC B2 ;  /* 0x0000000000027941 */ /* 0x000fea0003800000 */
.L_x_15601:
[----:B------:R-:W-:-:S05]  /*1340*/  IMAD.MOV.U32 R11, RZ, RZ, R19 ;  /* 0x000000ffff0b7224 */ /* 0x000fca00078e0013 */
[----:B------:R-:W-:Y:S01]  /*1350*/  LOP3.LUT R11, R11, 0x80000000, R23, 0xb8, !PT ;  /* 0x800000000b0b7812 */ /* 0x000fe200078eb817 */
[----:B------:R-:W-:Y:S06]  /*1360*/  BRA `(.L_x_15589) ;  /* 0x0000000000187947 */ /* 0x000fec0003800000 */
.L_x_15588:
[----:B------:R-:W-:-:S06]  /*1370*/  DSETP.GTU.AND P0, PT, R14, +INF , PT ;  /* 0x7ff000000e00742a */ /* 0x000fcc0003f0c000 */
[----:B------:R-:W-:-:S14]  /*1380*/  DSETP.LE.AND P0, PT, R16, +INF , !P0 ;  /* 0x7ff000001000742a */ /* 0x000fdc0004703000 */
[----:B------:R-:W-:Y:S02]  /*1390*/  @P0 DSETP.NEU.AND P1, PT, R16, +INF , PT ;  /* 0x7ff000001000042a */ /* 0x000fe40003f2d000 */
[----:B------:R-:W-:-:S06]  /*13a0*/  @!P0 DADD R10, R22, R4 ;  /* 0x00000000160a8229 */ /* 0x000fcc0000000004 */
[----:B------:R-:W-:Y:S02]  /*13b0*/  @P0 FSEL R10, R22, RZ, P1 ;  /* 0x000000ff160a0208 */ /* 0x000fe40000800000 */
[----:B------:R-:W-:-:S07]  /*13c0*/  @P0 FSEL R11, R23, -QNAN , P1 ;  /* 0xfff80000170b0808 */ /* 0x000fce0000800000 */
.L_x_15589:
[----:B------:R-:W-:Y:S05]  /*13d0*/  BSYNC B1 ;  /* 0x0000000000017941 */ /* 0x000fea0003800000 */
.L_x_15587:
        /* <DEDUP_REMOVED lines=17> */
[----:B-1----:R-:W-:Y:S05]  /*14f0*/  CALL.REL.NOINC `($__internal_10_$__cuda_sm20_div_rn_f64_full) ;  /* 0x00000044007c7944 */ /* 0x002fea0003c00000 */
[----:B------:R-:W-:Y:S02]  /*1500*/  IMAD.MOV.U32 R4, RZ, RZ, R2 ;  /* 0x000000ffff047224 */ /* 0x000fe400078e0002 */
[----:B------:R-:W-:-:S07]  /*1510*/  IMAD.MOV.U32 R5, RZ, RZ, R7 ;  /* 0x000000ffff057224 */ /* 0x000fce00078e0007 */
.L_x_15604:
[----:B------:R-:W-:Y:S05]  /*1520*/  BSYNC B2 ;  /* 0x0000000000027941 */ /* 0x000fea0003800000 */
.L_x_15603:
        /* <DEDUP_REMOVED lines=29> */
[----:B------:R-:W-:-:S07]  /*1700*/  IMAD.MOV.U32 R5, RZ, RZ, R7 ;  /* 0x000000ffff057224 */ /* 0x000fce00078e0007 */
.L_x_15607:
[----:B------:R-:W-:Y:S05]  /*1710*/  BSYNC B2 ;  /* 0x0000000000027941 */ /* 0x000fea0003800000 */
.L_x_15606:
[----:B------:R-:W-:Y:S01]  /*1720*/  LOP3.LUT R11, RZ, 0x80000000, R5, 0xb8, !PT ;  /* 0x80000000ff0b7812 */ /* 0x000fe200078eb805 */
[----:B------:R-:W-:Y:S01]  /*1730*/  IMAD.MOV.U32 R10, RZ, RZ, RZ ;  /* 0x000000ffff0a7224 */ /* 0x000fe200078e00ff */
[----:B------:R-:W-:Y:S06]  /*1740*/  BRA `(.L_x_15583) ;  /* 0x0000000000187947 */ /* 0x000fec0003800000 */
.L_x_15605:
[----:B------:R-:W0:Y:S02]  /*1750*/  FRND.F64.FLOOR R4, R14 ;  /* 0x0000000e00047313 */ /* 0x000e240000305800 */
[----:B0-----:R-:W-:Y:S02]  /*1760*/  DADD R6, R14, -R4 ;  /* 0x000000000e067229 */ /* 0x001fe40000000804 */
[----:B------:R-:W-:-:S06]  /*1770*/  DADD R10, R4, 1 ;  /* 0x3ff00000040a7429 */ /* 0x000fcc0000000000 */
[----:B------:R-:W-:-:S06]  /*1780*/  DSETP.GT.AND P0, PT, R6, 0.5, PT ;  /* 0x3fe000000600742a */ /* 0x000fcc0003f04000 */
[----:B------:R-:W-:Y:S02]  /*1790*/  FSEL R10, R10, R4, P0 ;  /* 0x000000040a0a7208 */ /* 0x000fe40000000000 */
[----:B------:R-:W-:-:S07]  /*17a0*/  FSEL R11, R11, R5, P0 ;  /* 0x000000050b0b7208 */ /* 0x000fce0000000000 */
.L_x_15583:
[----:B------:R-:W-:Y:S05]  /*17b0*/  BSYNC B0 ;  /* 0x0000000000007941 */ /* 0x000fea0003800000 */
.L_x_15582:
[----:B0-----:R-:W0:Y:S01]  /*17c0*/  S2R R5, SR_TID.X ;  /* 0x0000000000057919 */ /* 0x001e220000002100 */
        /* <DEDUP_REMOVED lines=29> */
.L_x_15612:
[----:B------:R-:W-:Y:S05]  /*19a0*/  BSYNC B2 ;  /* 0x0000000000027941 */ /* 0x000fea0003800000 */
.L_x_15611:
[----:B------:R-:W-:Y:S02]  /*19b0*/  IMAD.MOV.U32 R20, RZ, RZ, R4 ;  /* 0x000000ffff147224 */ /* 0x000fe400078e0004 */
[----:B------:R-:W-:Y:S01]  /*19c0*/  IMAD.MOV.U32 R21, RZ, RZ, R5 ;  /* 0x000000ffff157224 */ /* 0x000fe200078e0005 */
[----:B------:R-:W-:Y:S06]  /*19d0*/  BRA `(.L_x_15609) ;  /* 0x0000001000e87947 */ /* 0x000fec0003800000 */
.L_x_15610:
        /* <DEDUP_REMOVED lines=39> */
.L_x_15619:
        /* <DEDUP_REMOVED lines=12> */
.L_x_15618:
[----:B------:R-:W-:-:S07]  /*1d10*/  IMAD.MOV.U32 R6, RZ, RZ, R25 ;  /* 0x000000ffff067224 */ /* 0x000fce00078e0019 */
.L_x_15617:
[----:B------:R-:W-:Y:S05]  /*1d20*/  BSYNC B2 ;  /* 0x0000000000027941 */ /* 0x000fea0003800000 */
.L_x_15616:
        /* <DEDUP_REMOVED lines=12> */
.L_x_15624:
        /* <DEDUP_REMOVED lines=33> */
.L_x_15623:
[----:B------:R-:W-:Y:S05]  /*2000*/  BSYNC B3 ;  /* 0x0000000000037941 */ /* 0x000fea0003800000 */
.L_x_15622:
[----:B------:R-:W-:-:S13]  /*2010*/  ISETP.GE.U32.AND P0, PT, R18, 0xc, PT ;  /* 0x0000000c1200780c */ /* 0x000fda0003f06070 */
[----:B------:R-:W-:Y:S05]  /*2020*/  @!P0 BRA `(.L_x_15621) ;  /* 0x0000000400dc8947 */ /* 0x000fea0003800000 */
[----:B------:R-:W-:Y:S01]  /*2030*/  BSSY B3, `(.L_x_15625) ;  /* 0x0000075000037945 */ /* 0x000fe20003800000 */
[----:B------:R-:W-:-:S07]  /*2040*/  VIADD R6, R17, 0x10 ;  /* 0x0000001011067836 */ /* 0x000fce0000000000 */
.L_x_15626:
        /* <DEDUP_REMOVED lines=116> */
.L_x_15625:
[----:B------:R-:W-:-:S07]  /*2790*/  IMAD.MOV.U32 R6, RZ, RZ, R17 ;  /* 0x000000ffff067224 */ /* 0x000fce00078e0011 */
.L_x_15621:
[----:B------:R-:W-:Y:S05]  /*27a0*/  BSYNC B2 ;  /* 0x0000000000027941 */ /* 0x000fea0003800000 */
.L_x_15620:
        /* <DEDUP_REMOVED lines=20> */
.L_x_15628:
[----:B------:R-:W-:Y:S05]  /*28f0*/  BSYNC B2 ;  /* 0x0000000000027941 */ /* 0x000fea0003800000 */
.L_x_15627:
[----:B------:R-:W-:Y:S02]  /*2900*/  IMAD.MOV.U32 R23, RZ, RZ, R19 ;  /* 0x000000ffff177224 */ /* 0x000fe400078e0013 */
[----:B------:R-:W-:-:S03]  /*2910*/  IMAD.MOV.U32 R22, RZ, RZ, R14 ;  /* 0x000000ffff167224 */ /* 0x000fc600078e000e */
[----:B------:R-:W-:Y:S01]  /*2920*/  LOP3.LUT R23, R23, 0x80000000, R21, 0xb8, !PT ;  /* 0x8000000017177812 */ /* 0x000fe200078eb815 */
[----:B------:R-:W-:Y:S06]  /*2930*/  BRA `(.L_x_15615) ;  /* 0x0000000000187947 */ /* 0x000fec0003800000 */
.L_x_15614:
[----:B------:R-:W-:-:S06]  /*2940*/  DSETP.GTU.AND P0, PT, R14, +INF , PT ;  /* 0x7ff000000e00742a */ /* 0x000fcc0003f0c000 */
[----:B------:R-:W-:-:S14]  /*2950*/  DSETP.LE.AND P0, PT, R16, +INF , !P0 ;  /* 0x7ff000001000742a */ /* 0x000fdc0004703000 */
[----:B------:R-:W-:Y:S02]  /*2960*/  @P0 DSETP.NEU.AND P1, PT, R16, +INF , PT ;  /* 0x7ff000001000042a */ /* 0x000fe40003f2d000 */
[----:B------:R-:W-:-:S06]  /*2970*/  @!P0 DADD R22, R20, R4 ;  /* 0x0000000014168229 */ /* 0x000fcc0000000004 */
[----:B------:R-:W-:Y:S02]  /*2980*/  @P0 FSEL R22, R20, RZ, P1 ;  /* 0x000000ff14160208 */ /* 0x000fe40000800000 */
[----:B------:R-:W-:-:S07]  /*2990*/  @P0 FSEL R23, R21, -QNAN , P1 ;  /* 0xfff8000015170808 */ /* 0x000fce0000800000 */
.L_x_15615:
[----:B------:R-:W-:Y:S05]  /*29a0*/  BSYNC B1 ;  /* 0x0000000000017941 */ /* 0x000fea0003800000 */
.L_x_15613:
        /* <DEDUP_REMOVED lines=20> */
.L_x_15630:
[----:B------:R-:W-:Y:S05]  /*2af0*/  BSYNC B2 ;  /* 0x0000000000027941 */ /* 0x000fea0003800000 */
.L_x_15629:
        /* <DEDUP_REMOVED lines=30> */
.L_x_15633:
[----:B------:R-:W-:Y:S05]  /*2ce0*/  BSYNC B2 ;  /* 0x0000000000027941 */ /* 0x000fea0003800000 */
.L_x_15632:
[----:B------:R-:W-:Y:S01]  /*2cf0*/  LOP3.LUT R21, RZ, 0x80000000, R5, 0xb8, !PT ;  /* 0x80000000ff157812 */ /* 0x000fe200078eb805 */
[----:B------:R-:W-:Y:S01]  /*2d00*/  IMAD.MOV.U32 R20, RZ, RZ, RZ ;  /* 0x000000ffff147224 */ /* 0x000fe200078e00ff */
[----:B------:R-:W-:Y:S06]  /*2d10*/  BRA `(.L_x_15609) ;  /* 0x0000000000187947 */ /* 0x000fec0003800000 */
.L_x_15631:
[----:B------:R-:W0:Y:S02]  /*2d20*/  FRND.F64.FLOOR R4, R16 ;  /* 0x0000001000047313 */ /* 0x000e240000305800 */
[----:B0-----:R-:W-:Y:S02]  /*2d30*/  DADD R6, R16, -R4 ;  /* 0x0000000010067229 */ /* 0x001fe40000000804 */
[----:B------:R-:W-:-:S06]  /*2d40*/  DADD R14, R4, 1 ;  /* 0x3ff00000040e7429 */ /* 0x000fcc0000000000 */
[----:B------:R-:W-:-:S06]  /*2d50*/  DSETP.GT.AND P0, PT, R6, 0.5, PT ;  /* 0x3fe000000600742a */ /* 0x000fcc0003f04000 */
[----:B------:R-:W-:Y:S02]  /*2d60*/  FSEL R20, R14, R4, P0 ;  /* 0x000000040e147208 */ /* 0x000fe40000000000 */
[----:B------:R-:W-:-:S07]  /*2d70*/  FSEL R21, R15, R5, P0 ;  /* 0x000000050f157208 */ /* 0x000fce0000000000 */
.L_x_15609:
[----:B------:R-:W-:Y:S05]  /*2d80*/  BSYNC B0 ;  /* 0x0000000000007941 */ /* 0x000fea0003800000 */
.L_x_15608:
[----:B------:R-:W0:Y:S01]  /*2d90*/  S2R R5, SR_TID.X ;  /* 0x0000000000057919 */ /* 0x000e220000002100 */
        /* <DEDUP_REMOVED lines=29> */
.L_x_15638:
[----:B------:R-:W-:Y:S05]  /*2f70*/  BSYNC B2 ;  /* 0x0000000000027941 */ /* 0x000fea0003800000 */
.L_x_15637:
[----:B------:R-:W-:Y:S05]  /*2f80*/  BRA `(.L_x_15635) ;  /* 0x0000001000e87947 */ /* 0x000fea0003800000 */
.L_x_15636:
        /* <DEDUP_REMOVED lines=39> */
.L_x_15645:
        /* <DEDUP_REMOVED lines=12> */
.L_x_15644:
[----:B------:R-:W-:-:S07]  /*32c0*/  IMAD.MOV.U32 R6, RZ, RZ, R25 ;  /* 0x000000ffff067224 */ /* 0x000fce00078e0019 */
.L_x_15643:
[----:B------:R-:W-:Y:S05]  /*32d0*/  BSYNC B2 ;  /* 0x0000000000027941 */ /* 0x000fea0003800000 */
.L_x_15642:
        /* <DEDUP_REMOVED lines=12> */
.L_x_15650:
        /* <DEDUP_REMOVED lines=33> */
.L_x_15649:
[----:B------:R-:W-:Y:S05]  /*35b0*/  BSYNC B3 ;  /* 0x0000000000037941 */ /* 0x000fea0003800000 */
.L_x_15648:
[----:B------:R-:W-:-:S13]  /*35c0*/  ISETP.GE.U32.AND P0, PT, R18, 0xc, PT ;  /* 0x0000000c1200780c */ /* 0x000fda0003f06070 */
[----:B------:R-:W-:Y:S05]  /*35d0*/  @!P0 BRA `(.L_x_15647) ;  /* 0x0000000400dc8947 */ /* 0x000fea0003800000 */
[----:B------:R-:W-:Y:S01]  /*35e0*/  BSSY B3, `(.L_x_15651) ;  /* 0x0000075000037945 */ /* 0x000fe20003800000 */
[----:B------:R-:W-:-:S07]  /*35f0*/  VIADD R6, R17, 0x10 ;  /* 0x0000001011067836 */ /* 0x000fce0000000000 */
.L_x_15652:
        /* <DEDUP_REMOVED lines=116> */
.L_x_15651:
[----:B------:R-:W-:-:S07]  /*3d40*/  IMAD.MOV.U32 R6, RZ, RZ, R17 ;  /* 0x000000ffff067224 */ /* 0x000fce00078e0011 */
.L_x_15647:
[----:B------:R-:W-:Y:S05]  /*3d50*/  BSYNC B2 ;  /* 0x0000000000027941 */ /* 0x000fea0003800000 */
.L_x_15646:
        /* <DEDUP_REMOVED lines=20> */
.L_x_15654:
[----:B------:R-:W-:Y:S05]  /*3ea0*/  BSYNC B2 ;  /* 0x0000000000027941 */ /* 0x000fea0003800000 */
.L_x_15653:
[----:B------:R-:W-:Y:S02]  /*3eb0*/  IMAD.MOV.U32 R23, RZ, RZ, R19 ;  /* 0x000000ffff177224 */ /* 0x000fe400078e0013 */
[----:B------:R-:W-:-:S03]  /*3ec0*/  IMAD.MOV.U32 R22, RZ, RZ, R14 ;  /* 0x000000ffff167224 */ /* 0x000fc600078e000e */
[----:B------:R-:W-:Y:S01]  /*3ed0*/  LOP3.LUT R23, R23, 0x80000000, R9, 0xb8, !PT ;  /* 0x8000000017177812 */ /* 0x000fe200078eb809 */
[----:B------:R-:W-:Y:S06]  /*3ee0*/  BRA `(.L_x_15641) ;  /* 0x0000000000187947 */ /* 0x000fec0003800000 */
.L_x_15640:
[----:B------:R-:W-:-:S06]  /*3ef0*/  DSETP.GTU.AND P0, PT, R14, +INF , PT ;  /* 0x7ff000000e00742a */ /* 0x000fcc0003f0c000 */
[----:B------:R-:W-:-:S14]  /*3f00*/  DSETP.LE.AND P0, PT, R16, +INF , !P0 ;  /* 0x7ff000001000742a */ /* 0x000fdc0004703000 */
[----:B------:R-:W-:Y:S02]  /*3f10*/  @P0 DSETP.NEU.AND P1, PT, R16, +INF , PT ;  /* 0x7ff000001000042a */ /* 0x000fe40003f2d000 */
[----:B------:R-:W-:-:S06]  /*3f20*/  @!P0 DADD R22, R8, R4 ;  /* 0x0000000008168229 */ /* 0x000fcc0000000004 */
[----:B------:R-:W-:Y:S02]  /*3f30*/  @P0 FSEL R22, R8, RZ, P1 ;  /* 0x000000ff08160208 */ /* 0x000fe40000800000 */
[----:B------:R-:W-:-:S07]  /*3f40*/  @P0 FSEL R23, R9, -QNAN , P1 ;  /* 0xfff8000009170808 */ /* 0x000fce0000800000 */
.L_x_15641:
[----:B------:R-:W-:Y:S05]  /*3f50*/  BSYNC B1 ;  /* 0x0000000000017941 */ /* 0x000fea0003800000 */
.L_x_15639:
        /* <DEDUP_REMOVED lines=20> */
.L_x_15656:
[----:B------:R-:W-:Y:S05]  /*40a0*/  BSYNC B2 ;  /* 0x0000000000027941 */ /* 0x000fea0003800000 */
.L_x_15655:
        /* <DEDUP_REMOVED lines=30> */
.L_x_15659:
[----:B------:R-:W-:Y:S05]  /*4290*/  BSYNC B2 ;  /* 0x0000000000027941 */ /* 0x000fea0003800000 */
.L_x_15658:
[----:B------:R-:W-:Y:S01]  /*42a0*/  LOP3.LUT R23, RZ, 0x80000000, R5, 0xb8, !PT ;  /* 0x80000000ff177812 */ /* 0x000fe200078eb805 */
[----:B------:R-:W-:Y:S01]  /*42b0*/  IMAD.MOV.U32 R22, RZ, RZ, RZ ;  /* 0x000000ffff167224 */ /* 0x000fe200078e00ff */
[----:B------:R-:W-:Y:S06]  /*42c0*/  BRA `(.L_x_15635) ;  /* 0x0000000000187947 */ /* 0x000fec0003800000 */
.L_x_15657:
[----:B------:R-:W0:Y:S02]  /*42d0*/  FRND.F64.FLOOR R4, R14 ;  /* 0x0000000e00047313 */ /* 0x000e240000305800 */
[----:B0-----:R-:W-:Y:S02]  /*42e0*/  DADD R6, R14, -R4 ;  /* 0x000000000e067229 */ /* 0x001fe40000000804 */
[----:B------:R-:W-:-:S06]  /*42f0*/  DADD R8, R4, 1 ;  /* 0x3ff0000004087429 */ /* 0x000fcc0000000000 */
[----:B------:R-:W-:-:S06]  /*4300*/  DSETP.GT.AND P0, PT, R6, 0.5, PT ;  /* 0x3fe000000600742a */ /* 0x000fcc0003f04000 */
[----:B------:R-:W-:Y:S02]  /*4310*/  FSEL R22, R8, R4, P0 ;  /* 0x0000000408167208 */ /* 0x000fe40000000000 */
[----:B------:R-:W-:-:S07]  /*4320*/  FSEL R23, R9, R5, P0 ;  /* 0x0000000509177208 */ /* 0x000fce0000000000 */
.L_x_15635:
[----:B------:R-:W-:Y:S05]  /*4330*/  BSYNC B0 ;  /* 0x0000000000007941 */ /* 0x000fea0003800000 */
.L_x_15634:
        /* <DEDUP_REMOVED lines=30> */
.L_x_15664:
[----:B------:R-:W-:Y:S05]  /*4520*/  BSYNC B2 ;  /* 0x0000000000027941 */ /* 0x000fea0003800000 */
.L_x_15663:
[----:B------:R-:W-:Y:S05]  /*4530*/  BRA `(.L_x_15661) ;  /* 0x0000001000e87947 */ /* 0x000fea0003800000 */
.L_x_15662:
        /* <DEDUP_REMOVED lines=39> */
.L_x_15671:
        /* <DEDUP_REMOVED lines=12> */
.L_x_15670:
[----:B------:R-:W-:-:S07]  /*4870*/  IMAD.MOV.U32 R6, RZ, RZ, R19 ;  /* 0x000000ffff067224 */ /* 0x000fce00078e0013 */
.L_x_15669:
[----:B------:R-:W-:Y:S05]  /*4880*/  BSYNC B2 ;  /* 0x0000000000027941 */ /* 0x000fea0003800000 */
.L_x_15668:
        /* <DEDUP_REMOVED lines=12> */
.L_x_15676:
        /* <DEDUP_REMOVED lines=33> */
.L_x_15675:
[----:B------:R-:W-:Y:S05]  /*4b60*/  BSYNC B3 ;  /* 0x0000000000037941 */ /* 0x000fea0003800000 */
.L_x_15674:
[----:B------:R-:W-:-:S13]  /*4b70*/  ISETP.GE.U32.AND P0, PT, R19, 0xc, PT ;  /* 0x0000000c1300780c */ /* 0x000fda0003f06070 */
[----:B------:R-:W-:Y:S05]  /*4b80*/  @!P0 BRA `(.L_x_15673) ;  /* 0x0000000400dc8947 */ /* 0x000fea0003800000 */
[----:B------:R-:W-:Y:S01]  /*4b90*/  BSSY B3, `(.L_x_15677) ;  /* 0x0000075000037945 */ /* 0x000fe20003800000 */
[----:B------:R-:W-:-:S07]  /*4ba0*/  VIADD R6, R16, 0x10 ;  /* 0x0000001010067836 */ /* 0x000fce0000000000 */
.L_x_15678:
        /* <DEDUP_REMOVED lines=116> */
.L_x_15677:
[----:B------:R-:W-:-:S07]  /*52f0*/  IMAD.MOV.U32 R6, RZ, RZ, R19 ;  /* 0x000000ffff067224 */ /* 0x000fce00078e0013 */
.L_x_15673:
[----:B------:R-:W-:Y:S05]  /*5300*/  BSYNC B2 ;  /* 0x0000000000027941 */ /* 0x000fea0003800000 */
.L_x_15672:
        /* <DEDUP_REMOVED lines=20> */
.L_x_15680:
[----:B------:R-:W-:Y:S05]  /*5450*/  BSYNC B2 ;  /* 0x0000000000027941 */ /* 0x000fea0003800000 */
.L_x_15679:
[----:B------:R-:W-:Y:S02]  /*5460*/  IMAD.MOV.U32 R9, RZ, RZ, R19 ;  /* 0x000000ffff097224 */ /* 0x000fe400078e0013 */
[----:B------:R-:W-:-:S03]  /*5470*/  IMAD.MOV.U32 R8, RZ, RZ, R14 ;  /* 0x000000ffff087224 */ /* 0x000fc600078e000e */
[----:B------:R-:W-:Y:S01]  /*5480*/  LOP3.LUT R9, R9, 0x80000000, R13, 0xb8, !PT ;  /* 0x8000000009097812 */ /* 0x000fe200078eb80d */
[----:B------:R-:W-:Y:S06]  /*5490*/  BRA `(.L_x_15667) ;  /* 0x0000000000187947 */ /* 0x000fec0003800000 */
.L_x_15666:
[----:B------:R-:W-:-:S06]  /*54a0*/  DSETP.GTU.AND P0, PT, R14, +INF , PT ;  /* 0x7ff000000e00742a */ /* 0x000fcc0003f0c000 */
[----:B------:R-:W-:-:S14]  /*54b0*/  DSETP.LE.AND P0, PT, R16, +INF , !P0 ;  /* 0x7ff000001000742a */ /* 0x000fdc0004703000 */
[----:B------:R-:W-:Y:S02]  /*54c0*/  @P0 DSETP.NEU.AND P1, PT, R16, +INF , PT ;  /* 0x7ff000001000042a */ /* 0x000fe40003f2d000 */
[----:B------:R-:W-:-:S06]  /*54d0*/  @!P0 DADD R8, R12, R4 ;  /* 0x000000000c088229 */ /* 0x000fcc0000000004 */
[----:B------:R-:W-:Y:S02]  /*54e0*/  @P0 FSEL R8, R12, RZ, P1 ;  /* 0x000000ff0c080208 */ /* 0x000fe40000800000 */
[----:B------:R-:W-:-:S07]  /*54f0*/  @P0 FSEL R9, R13, -QNAN , P1 ;  /* 0xfff800000d090808 */ /* 0x000fce0000800000 */
.L_x_15667:
[----:B------:R-:W-:Y:S05]  /*5500*/  BSYNC B1 ;  /* 0x0000000000017941 */ /* 0x000fea0003800000 */
.L_x_15665:
        /* <DEDUP_REMOVED lines=20> */
.L_x_15682:
[----:B------:R-:W-:Y:S05]  /*5650*/  BSYNC B2 ;  /* 0x0000000000027941 */ /* 0x000fea0003800000 */
.L_x_15681:
        /* <DEDUP_REMOVED lines=30> */
.L_x_15685:
[----:B------:R-:W-:Y:S05]  /*5840*/  BSYNC B2 ;  /* 0x0000000000027941 */ /* 0x000fea0003800000 */
.L_x_15684:
[----:B------:R-:W-:Y:S01]  /*5850*/  LOP3.LUT R5, RZ, 0x80000000, R5, 0xb8, !PT ;  /* 0x80000000ff057812 */ /* 0x000fe200078eb805 */
[----:B------:R-:W-:Y:S01]  /*5860*/  IMAD.MOV.U32 R4, RZ, RZ, RZ ;  /* 0x000000ffff047224 */ /* 0x000fe200078e00ff */
[----:B------:R-:W-:Y:S06]  /*5870*/  BRA `(.L_x_15661) ;  /* 0x0000000000187947 */ /* 0x000fec0003800000 */
.L_x_15683:
[----:B-1----:R-:W0:Y:S02]  /*5880*/  FRND.F64.FLOOR R2, R8 ;  /* 0x0000000800027313 */ /* 0x002e240000305800 */
[----:B0-----:R-:W-:Y:S02]  /*5890*/  DADD R4, R8, -R2 ;  /* 0x0000000008047229 */ /* 0x001fe40000000802 */
[----:B------:R-:W-:-:S06]  /*58a0*/  DADD R6, R2, 1 ;  /* 0x3ff0000002067429 */ /* 0x000fcc0000000000 */
[----:B------:R-:W-:-:S06]  /*58b0*/  DSETP.GT.AND P0, PT, R4, 0.5, PT ;  /* 0x3fe000000400742a */ /* 0x000fcc0003f04000 */
[----:B------:R-:W-:Y:S02]  /*58c0*/  FSEL R4, R6, R2, P0 ;  /* 0x0000000206047208 */ /* 0x000fe40000000000 */
[----:B------:R-:W-:-:S07]  /*58d0*/  FSEL R5, R7, R3, P0 ;  /* 0x0000000307057208 */ /* 0x000fce0000000000 */
.L_x_15661:
[----:B------:R-:W-:Y:S05]  /*58e0*/  BSYNC B0 ;  /* 0x0000000000007941 */ /* 0x000fea0003800000 */
.L_x_15660:
[----:B------:R-:W0:Y:S01]  /*58f0*/  S2R R7, SR_TID.X ;  /* 0x0000000000077919 */ /* 0x000e220000002100 */
[----:B------:R-:W-:Y:S01]  /*5900*/  BSSY B0, `(.L_x_15686) ;  /* 0x0000016000007945 */ /* 0x000fe20003800000 */
[----:B0-----:R-:W-:Y:S01]  /*5910*/  ISETP.GE.AND P1, PT, R7, R0, PT ;  /* 0x000000000700720c */ /* 0x001fe20003f26270 */
[----:B-----5:R-:W-:-:S12]  /*5920*/  IMAD.MOV.U32 R9, RZ, RZ, R7 ;  /* 0x000000ffff097224 */ /* 0x020fd800078e0007 */
[----:B------:R-:W0:Y:S01]  /*5930*/  @!P1 S2R R6, SR_CTAID.X ;  /* 0x0000000000069919 */ /* 0x000e220000002500 */
[----:B-1----:R-:W1:Y:S01]  /*5940*/  @!P1 LDC.64 R2, c[0x0][0x228] ;  /* 0x00008a00ff029b82 */ /* 0x002e620000000a00 */
        /* <DEDUP_REMOVED lines=17> */
.L_x_15687:
[----:B------:R-:W-:Y:S05]  /*5a60*/  BSYNC B0 ;  /* 0x0000000000007941 */ /* 0x000fea0003800000 */
.L_x_15686:
        /* <DEDUP_REMOVED lines=8> */
        .weak           $__internal_10_$__cuda_sm20_div_rn_f64_full
        .type           $__internal_10_$__cuda_sm20_div_rn_f64_full,@function
        .size           $__internal_10_$__cuda_sm20_div_rn_f64_full,(.L_x_37688 - $__internal_10_$__cuda_sm20_div_rn_f64_full)
$__internal_10_$__cuda_sm20_div_rn_f64_full:
[----:B------:R-:W-:Y:S01]  /*5af0*/  IMAD.MOV.U32 R15, RZ, RZ, R17 ;  /* 0x000000ffff0f7224 */ /* 0x000fe200078e0011 */
[C---:B------:R-:W-:Y:S01]  /*5b00*/  FSETP.GEU.AND P0, PT, |R3|.reuse, 1.469367938527859385e-39, PT ;  /* 0x001000000300780b */ /* 0x040fe20003f0e200 */
[----:B------:R-:W-:Y:S01]  /*5b10*/  IMAD.U32 R4, RZ, RZ, UR6 ;  /* 0x00000006ff047e24 */ /* 0x000fe2000f8e00ff */
[----:B------:R-:W-:Y:S01]  /*5b20*/  LOP3.LUT R2, R3, 0x800fffff, RZ, 0xc0, !PT ;  /* 0x800fffff03027812 */ /* 0x000fe200078ec0ff */
[----:B------:R-:W-:Y:S01]  /*5b30*/  IMAD.MOV.U32 R5, RZ, RZ, R3 ;  /* 0x000000ffff057224 */ /* 0x000fe200078e0003 */
[C---:B------:R-:W-:Y:S01]  /*5b40*/  FSETP.GEU.AND P2, PT, |R15|.reuse, 1.469367938527859385e-39, PT ;  /* 0x001000000f00780b */ /* 0x040fe20003f4e200 */
[----:B------:R-:W-:Y:S01]  /*5b50*/  IMAD.MOV.U32 R14, RZ, RZ, R16 ;  /* 0x000000ffff0e7224 */ /* 0x000fe200078e0010 */
[----:B------:R-:W-:Y:S01]  /*5b60*/  LOP3.LUT R17, R2, 0x3ff00000, RZ, 0xfc, !PT ;  /* 0x3ff0000002117812 */ /* 0x000fe200078efcff */
[----:B------:R-:W-:Y:S01]  /*5b70*/  IMAD.U32 R16, RZ, RZ, UR6 ;  /* 0x00000006ff107e24 */ /* 0x000fe2000f8e00ff */
[----:B------:R-:W-:Y:S01]  /*5b80*/  LOP3.LUT R2, R15, 0x7ff00000, RZ, 0xc0, !PT ;  /* 0x7ff000000f027812 */ /* 0x000fe200078ec0ff */
[----:B------:R-:W-:Y:S01]  /*5b90*/  IMAD.MOV.U32 R18, RZ, RZ, R14 ;  /* 0x000000ffff127224 */ /* 0x000fe200078e000e */
[----:B------:R-:W-:Y:S01]  /*5ba0*/  BSSY B1, `(.L_x_15688) ;  /* 0x0000053000017945 */ /* 0x000fe20003800000 */
[----:B------:R-:W-:-:S02]  /*5bb0*/  IMAD.MOV.U32 R24, RZ, RZ, 0x1 ;  /* 0x00000001ff187424 */ /* 0x000fc400078e00ff */
[----:B------:R-:W-:Y:S01]  /*5bc0*/  @!P0 DMUL R16, R4, 8.98846567431157953865e+307 ;  /* 0x7fe0000004108828 */ /* 0x000fe20000000000 */
[----:B------:R-:W-:-:S03]  /*5bd0*/  IMAD.MOV.U32 R4, RZ, RZ, 0x1ca00000 ;  /* 0x1ca00000ff047424 */ /* 0x000fc600078e00ff */
[----:B------:R-:W-:Y:S01]  /*5be0*/  @!P2 LOP3.LUT R7, R5, 0x7ff00000, RZ, 0xc0, !PT ;  /* 0x7ff000000507a812 */ /* 0x000fe200078ec0ff */
[----:B------:R-:W-:Y:S01]  /*5bf0*/  @!P2 IMAD.MOV.U32 R26, RZ, RZ, RZ ;  /* 0x000000ffff1aa224 */ /* 0x000fe200078e00ff */
[----:B------:R-:W-:Y:S01]  /*5c00*/  LOP3.LUT R5, R3, 0x7ff00000, RZ, 0xc0, !PT ;  /* 0x7ff0000003057812 */ /* 0x000fe200078ec0ff */
[----:B------:R-:W0:Y:S01]  /*5c10*/  MUFU.RCP64H R25, R17 ;  /* 0x0000001100197308 */ /* 0x000e220000001800 */
[C---:B------:R-:W-:Y:S02]  /*5c20*/  @!P2 ISETP.GE.U32.AND P3, PT, R2.reuse, R7, PT ;  /* 0x000000070200a20c */ /* 0x040fe40003f66070 */
[----:B------:R-:W-:Y:S02]  /*5c30*/  ISETP.GE.U32.AND P1, PT, R2, R5, PT ;  /* 0x000000050200720c */ /* 0x000fe40003f26070 */
[C---:B------:R-:W-:Y:S02]  /*5c40*/  @!P2 SEL R7, R4.reuse, 0x63400000, !P3 ;  /* 0x634000000407a807 */ /* 0x040fe40005800000 */
[----:B------:R-:W-:-:S02]  /*5c50*/  SEL R19, R4, 0x63400000, !P1 ;  /* 0x6340000004137807 */ /* 0x000fc40004800000 */
[--C-:B------:R-:W-:Y:S02]  /*5c60*/  @!P2 LOP3.LUT R7, R7, 0x80000000, R15.reuse, 0xf8, !PT ;  /* 0x800000000707a812 */ /* 0x100fe400078ef80f */
[----:B------:R-:W-:Y:S02]  /*5c70*/  LOP3.LUT R19, R19, 0x800fffff, R15, 0xf8, !PT ;  /* 0x800fffff13137812 */ /* 0x000fe400078ef80f */
[----:B------:R-:W-:Y:S01]  /*5c80*/  @!P2 LOP3.LUT R27, R7, 0x100000, RZ, 0xfc, !PT ;  /* 0x00100000071ba812 */ /* 0x000fe200078efcff */
[----:B------:R-:W-:-:S05]  /*5c90*/  IMAD.MOV.U32 R7, RZ, RZ, R2 ;  /* 0x000000ffff077224 */ /* 0x000fca00078e0002 */
[----:B------:R-:W-:Y:S02]  /*5ca0*/  @!P2 DFMA R18, R18, 2, -R26 ;  /* 0x400000001212a82b */ /* 0x000fe4000000081a */
[----:B0-----:R-:W-:-:S08]  /*5cb0*/  DFMA R26, R24, -R16, 1 ;  /* 0x3ff00000181a742b */ /* 0x001fd00000000810 */
[----:B------:R-:W-:Y:S01]  /*5cc0*/  DFMA R26, R26, R26, R26 ;  /* 0x0000001a1a1a722b */ /* 0x000fe2000000001a */
[----:B------:R-:W-:-:S07]  /*5cd0*/  @!P2 LOP3.LUT R7, R19, 0x7ff00000, RZ, 0xc0, !PT ;  /* 0x7ff000001307a812 */ /* 0x000fce00078ec0ff */
        /* <DEDUP_REMOVED lines=8> */
[----:B------:R-:W-:Y:S02]  /*5d60*/  VIADD R5, R7, 0xffffffff ;  /* 0xffffffff07057836 */ /* 0x000fe40000000000 */
[----:B------:R-:W-:Y:S02]  /*5d70*/  IMAD.U32 R24, RZ, RZ, UR6 ;  /* 0x00000006ff187e24 */ /* 0x000fe4000f8e00ff */
[----:B------:R-:W-:Y:S01]  /*5d80*/  IMAD.MOV.U32 R25, RZ, RZ, R3 ;  /* 0x000000ffff197224 */ /* 0x000fe200078e0003 */
[----:B------:R-:W-:Y:S01]  /*5d90*/  ISETP.GT.U32.AND P0, PT, R5, 0x7feffffe, PT ;  /* 0x7feffffe0500780c */ /* 0x000fe20003f04070 */
[----:B------:R-:W-:-:S05]  /*5da0*/  VIADD R5, R26, 0xffffffff ;  /* 0xffffffff1a057836 */ /* 0x000fca0000000000 */
[----:B------:R-:W-:-:S13]  /*5db0*/  ISETP.GT.U32.OR P0, PT, R5, 0x7feffffe, P0 ;  /* 0x7feffffe0500780c */ /* 0x000fda0000704470 */
[----:B------:R-:W-:Y:S05]  /*5dc0*/  @P0 BRA `(.L_x_15689) ;  /* 0x00000000006c0947 */ /* 0x000fea0003800000 */
[----:B------:R-:W-:Y:S01]  /*5dd0*/  LOP3.LUT R5, R25, 0x7ff00000, RZ, 0xc0, !PT ;  /* 0x7ff0000019057812 */ /* 0x000fe200078ec0ff */
[----:B------:R-:W-:-:S03]  /*5de0*/  IMAD.MOV.U32 R14, RZ, RZ, RZ ;  /* 0x000000ffff0e7224 */ /* 0x000fc600078e00ff */
[CC--:B------:R-:W-:Y:S02]  /*5df0*/  ISETP.GE.U32.AND P0, PT, R2.reuse, R5.reuse, PT ;  /* 0x000000050200720c */ /* 0x0c0fe40003f06070 */
[----:B------:R-:W-:Y:S02]  /*5e00*/  VIADDMNMX R2, R2, -R5, 0xb9600000, !PT ;  /* 0xb960000002027446 */ /* 0x000fe40007800905 */
[----:B------:R-:W-:Y:S02]  /*5e10*/  SEL R5, R4, 0x63400000, !P0 ;  /* 0x6340000004057807 */ /* 0x000fe40004000000 */
[----:B------:R-:W-:-:S05]  /*5e20*/  VIMNMX R2, R2, 0x46a00000, PT ;  /* 0x46a0000002027848 */ /* 0x000fca0003fe0100 */
        /* <DEDUP_REMOVED lines=21> */
.L_x_15689:
        /* <DEDUP_REMOVED lines=16> */
.L_x_15692:
[----:B------:R-:W-:Y:S01]  /*6080*/  LOP3.LUT R5, R25, 0x80000, RZ, 0xfc, !PT ;  /* 0x0008000019057812 */ /* 0x000fe200078efcff */
[----:B------:R-:W-:Y:S01]  /*6090*/  IMAD.MOV.U32 R4, RZ, RZ, R24 ;  /* 0x000000ffff047224 */ /* 0x000fe200078e0018 */
[----:B------:R-:W-:Y:S06]  /*60a0*/  BRA `(.L_x_15690) ;  /* 0x0000000000087947 */ /* 0x000fec0003800000 */
.L_x_15691:
[----:B------:R-:W-:Y:S01]  /*60b0*/  LOP3.LUT R5, R15, 0x80000, RZ, 0xfc, !PT ;  /* 0x000800000f057812 */ /* 0x000fe200078efcff */
[----:B------:R-:W-:-:S07]  /*60c0*/  IMAD.MOV.U32 R4, RZ, RZ, R14 ;  /* 0x000000ffff047224 */ /* 0x000fce00078e000e */
.L_x_15690:
[----:B------:R-:W-:Y:S05]  /*60d0*/  BSYNC B1 ;  /* 0x0000000000017941 */ /* 0x000fea0003800000 */
.L_x_15688:
[----:B------:R-:W-:Y:S02]  /*60e0*/  IMAD.MOV.U32 R2, RZ, RZ, R4 ;  /* 0x000000ffff027224 */ /* 0x000fe400078e0004 */
[----:B------:R-:W-:Y:S02]  /*60f0*/  IMAD.MOV.U32 R7, RZ, RZ, R5 ;  /* 0x000000ffff077224 */ /* 0x000fe400078e0005 */
[----:B------:R-:W-:Y:S02]  /*6100*/  IMAD.MOV.U32 R4, RZ, RZ, R6 ;  /* 0x000000ffff047224 */ /* 0x000fe400078e0006 */
[----:B------:R-:W-:-:S04]  /*6110*/  IMAD.MOV.U32 R5, RZ, RZ, 0x0 ;  /* 0x00000000ff057424 */ /* 0x000fc800078e00ff */
[----:B------:R-:W-:Y:S05]  /*6120*/  RET.REL.NODEC R4 `(_ZN2at6native27unrolled_elementwise_kernelINS0_13BUnaryFunctorIdddZZZNS0_15binary_internal21div_floor_kernel_cudaERNS_18TensorIteratorBaseEENKUlvE1_clEvENKUlvE_clEvEUlddE_EESt5arrayIPcLm2EELi4E23TrivialOffsetCalculatorILi1EjESE_NS0_6memory15LoadWithoutCastENSF_16StoreWithoutCastEEEviT_T0_T2_T3_T4_T5_) ;  /* 0xffffff9c04b47950 */ /* 0x000fea0003c3ffff */
.L_x_15693:
        /* <DEDUP_REMOVED lines=13> */
.L_x_37688:


//--------------------- .text._ZN2at6native29vectorized_elementwise_kernelILi2ENS0_13BUnaryFunctorIdddZZZNS0_15binary_internal21div_floor_kernel_cudaERNS_18TensorIteratorBaseEENKUlvE1_clEvENKUlvE_clEvEUlddE_EESt5arrayIPcLm2EEEEviT0_T1_ --------------------------
	.section	.text._ZN2at6native29vectorized_elementwise_kernelILi2ENS0_13BUnaryFunctorIdddZZZNS0_15binary_internal21div_floor_kernel_cudaERNS_18TensorIteratorBaseEENKUlvE1_clEvENKUlvE_clEvEUlddE_EESt5arrayIPcLm2EEEEviT0_T1_,"ax",@progbits
	.align	128
        .global         _ZN2at6native29vectorized_elementwise_kernelILi2ENS0_13BUnaryFunctorIdddZZZNS0_15binary_internal21div_floor_kernel_cudaERNS_18TensorIteratorBaseEENKUlvE1_clEvENKUlvE_clEvEUlddE_EESt5arrayIPcLm2EEEEviT0_T1_
        .type           _ZN2at6native29vectorized_elementwise_kernelILi2ENS0_13BUnaryFunctorIdddZZZNS0_15binary_internal21div_floor_kernel_cudaERNS_18TensorIteratorBaseEENKUlvE1_clEvENKUlvE_clEvEUlddE_EESt5arrayIPcLm2EEEEviT0_T1_,@function
        .size           _ZN2at6native29vectorized_elementwise_kernelILi2ENS0_13BUnaryFunctorIdddZZZNS0_15binary_internal21div_floor_kernel_cudaERNS_18TensorIteratorBaseEENKUlvE1_clEvENKUlvE_clEvEUlddE_EESt5arrayIPcLm2EEEEviT0_T1_,(.L_x_37689 - _ZN2at6native29vectorized_elementwise_kernelILi2ENS0_13BUnaryFunctorIdddZZZNS0_15binary_internal21div_floor_kernel_cudaERNS_18TensorIteratorBaseEENKUlvE1_clEvENKUlvE_clEvEUlddE_EESt5arrayIPcLm2EEEEviT0_T1_)
        .other          _ZN2at6native29vectorized_elementwise_kernelILi2ENS0_13BUnaryFunctorIdddZZZNS0_15binary_internal21div_floor_kernel_cudaERNS_18TensorIteratorBaseEENKUlvE1_clEvENKUlvE_clEvEUlddE_EESt5arrayIPcLm2EEEEviT0_T1_,@"STO_CUDA_ENTRY STV_DEFAULT"
_ZN2at6native29vectorized_elementwise_kernelILi2ENS0_13BUnaryFunctorIdddZZZNS0_15binary_internal21div_floor_kernel_cudaERNS_18TensorIteratorBaseEENKUlvE1_clEvENKUlvE_clEvEUlddE_EESt5arrayIPcLm2EEEEviT0_T1_:
.text._ZN2at6native29vectorized_elementwise_kernelILi2ENS0_13BUnaryFunctorIdddZZZNS0_15binary_internal21div_floor_kernel_cudaERNS_18TensorIteratorBaseEENKUlvE1_clEvENKUlvE_clEvEUlddE_EESt5arrayIPcLm2EEEEviT0_T1_:
[----:B------:R-:W-:Y:S01]  /*0000*/  LDC R1, c[0x0][0x28] ;  /* 0x00000a00ff017b82 */ /* 0x000fe20000000800 */
[----:B------:R-:W0:Y:S01]  /*0010*/  S2R R20, SR_CTAID.X ;  /* 0x0000000000147919 */ /* 0x000e220000002500 */
[----:B------:R-:W-:-:S06]  /*0020*/  ULDC UR4, c[0x0][0x210] ;  /* 0x0000840000047ab9 */ /* 0x000fcc0000000800 */
[----:B------:R-:W1:Y:S01]  /*0030*/  LDC R3, c[0x0][0x224] ;  /* 0x00008900ff037b82 */ /* 0x000e620000000800 */
[----:B------:R-:W-:Y:S01]  /*0040*/  ULDC UR6, c[0x0][0x220] ;  /* 0x0000880000067ab9 */ /* 0x000fe20000000800 */
[----:B0-----:R-:W-:-:S05]  /*0050*/  IMAD.SHL.U32 R20, R20, 0x400, RZ ;  /* 0x0000040014147824 */ /* 0x001fca00078e00ff */
[----:B------:R-:W-:Y:S01]  /*0060*/  IADD3 R21, -R20, UR4, RZ ;  /* 0x0000000414157c10 */ /* 0x000fe2000fffe1ff */
[----:B------:R-:W-:-:S03]  /*0070*/  ULDC.64 UR4, c[0x0][0x208] ;  /* 0x0000820000047ab9 */ /* 0x000fc60000000a00 */
[----:B------:R-:W-:-:S13]  /*0080*/  ISETP.GE.U32.AND P0, PT, R21, 0x400, PT ;  /* 0x000004001500780c */ /* 0x000fda0003f06070 */
[----:B------:R-:W-:Y:S05]  /*0090*/  @!P0 BRA `(.L_x_15694) ;  /* 0x000000ac00188947 */ /* 0x000fea0003800000 */
[----:B------:R-:W0:Y:S01]  /*00a0*/  S2R R7, SR_TID.X ;  /* 0x0000000000077919 */ /* 0x000e220000002100 */
[----:B------:R-:W2:Y:S02]  /*00b0*/  LDC.64 R4, c[0x0][0x230] ;  /* 0x00008c00ff047b82 */ /* 0x000ea40000000a00 */
[----:B--2---:R-:W-:-:S06]  /*00c0*/  IMAD.WIDE R20, R20, 0x8, R4 ;  /* 0x0000000814147825 */ /* 0x004fcc00078e0204 */
[----:B------:R-:W2:Y:S01]  /*00d0*/  LDC.64 R4, c[0x0][0x220] ;  /* 0x00008800ff047b82 */ /* 0x000ea20000000a00 */
[----:B0-----:R-:W-:-:S05]  /*00e0*/  IMAD.WIDE.U32 R6, R7, 0x10, R20 ;  /* 0x0000001007067825 */ /* 0x001fca00078e0014 */
[----:B------:R0:W5:Y:S04]  /*00f0*/  LDG.E.128 R16, desc[UR4][R6.64] ;  /* 0x0000000406107981 */ /* 0x000168000c1e1d00 */
[----:B------:R0:W5:Y:S04]  /*0100*/  LDG.E.128 R20, desc[UR4][R6.64+0x800] ;  /* 0x0008000406147981 */ /* 0x000168000c1e1d00 */
[----:B------:R0:W5:Y:S04]  /*0110*/  LDG.E.128 R8, desc[UR4][R6.64+0x1000] ;  /* 0x0010000406087981 */ /* 0x000168000c1e1d00 */
[----:B------:R0:W5:Y:S01]  /*0120*/  LDG.E.128 R12, desc[UR4][R6.64+0x1800] ;  /* 0x00180004060c7981 */ /* 0x000162000c1e1d00 */
[----:B--2---:R-:W-:-:S14]  /*0130*/  DSETP.NEU.AND P1, PT, R4, RZ, PT ;  /* 0x000000ff0400722a */ /* 0x004fdc0003f2d000 */
[----:B0-----:R-:W-:Y:S05]  /*0140*/  @P1 BRA `(.L_x_15695) ;  /* 0x0000000000601947 */ /* 0x001fea0003800000 */
        /* <DEDUP_REMOVED lines=19> */
[----:B-1----:R-:W-:Y:S05]  /*0280*/  CALL.REL.NOINC `($__internal_11_$__cuda_sm20_div_rn_f64_full) ;  /* 0x0000015c00a87944 */ /* 0x002fea0003c00000 */
.L_x_15697:
[----:B------:R-:W-:Y:S05]  /*0290*/  BSYNC B1 ;  /* 0x0000000000017941 */ /* 0x000fea0003800000 */
.L_x_15696:
[----:B------:R-:W-:Y:S02]  /*02a0*/  IMAD.MOV.U32 R16, RZ, RZ, R36 ;  /* 0x000000ffff107224 */ /* 0x000fe400078e0024 */
[----:B------:R-:W-:Y:S01]  /*02b0*/  IMAD.MOV.U32 R17, RZ, RZ, R37 ;  /* 0x000000ffff117224 */ /* 0x000fe200078e0025 */
[----:B------:R-:W-:Y:S06]  /*02c0*/  BRA `(.L_x_15698) ;  /* 0x0000001000dc7947 */ /* 0x000fec0003800000 */
.L_x_15695:
        /* <DEDUP_REMOVED lines=39> */
.L_x_15704:
        /* <DEDUP_REMOVED lines=12> */
.L_x_15703:
[----:B------:R-:W-:Y:S05]  /*0600*/  BSYNC B1 ;  /* 0x0000000000017941 */ /* 0x000fea0003800000 */
.L_x_15702:
        /* <DEDUP_REMOVED lines=12> */
.L_x_15709:
        /* <DEDUP_REMOVED lines=33> */
.L_x_15708:
[----:B------:R-:W-:Y:S05]  /*08e0*/  BSYNC B2 ;  /* 0x0000000000027941 */ /* 0x000fea0003800000 */
.L_x_15707:
[----:B------:R-:W-:-:S13]  /*08f0*/  ISETP.GE.U32.AND P0, PT, R30, 0xc, PT ;  /* 0x0000000c1e00780c */ /* 0x000fda0003f06070 */
[----:B------:R-:W-:Y:S05]  /*0900*/  @!P0 BRA `(.L_x_15706) ;  /* 0x0000000400d88947 */ /* 0x000fea0003800000 */
[----:B------:R-:W-:Y:S01]  /*0910*/  BSSY B2, `(.L_x_15706) ;  /* 0x0000075000027945 */ /* 0x000fe20003800000 */
[----:B------:R-:W-:-:S07]  /*0920*/  VIADD R6, R29, 0x10 ;  /* 0x000000101d067836 */ /* 0x000fce0000000000 */
.L_x_15710:
        /* <DEDUP_REMOVED lines=116> */
.L_x_15706:
[----:B------:R-:W-:Y:S05]  /*1070*/  BSYNC B1 ;  /* 0x0000000000017941 */ /* 0x000fea0003800000 */
.L_x_15705:
        /* <DEDUP_REMOVED lines=20> */
.L_x_15712:
[----:B------:R-:W-:Y:S05]  /*11c0*/  BSYNC B1 ;  /* 0x0000000000017941 */ /* 0x000fea0003800000 */
.L_x_15711:
[----:B------:R-:W-:-:S05]  /*11d0*/  IMAD.MOV.U32 R29, RZ, RZ, R31 ;  /* 0x000000ffff1d7224 */ /* 0x000fca00078e001f */
[----:B------:R-:W-:Y:S01]  /*11e0*/  LOP3.LUT R29, R29, 0x80000000, R17, 0xb8, !PT ;  /* 0x800000001d1d7812 */ /* 0x000fe200078eb811 */
[----:B------:R-:W-:Y:S06]  /*11f0*/  BRA `(.L_x_15701) ;  /* 0x0000000000187947 */ /* 0x000fec0003800000 */
.L_x_15700:
[----:B------:R-:W-:-:S06]  /*1200*/  DSETP.GTU.AND P0, PT, R24, +INF , PT ;  /* 0x7ff000001800742a */ /* 0x000fcc0003f0c000 */
[----:B------:R-:W-:-:S14]  /*1210*/  DSETP.LE.AND P0, PT, R26, +INF , !P0 ;  /* 0x7ff000001a00742a */ /* 0x000fdc0004703000 */
[----:B------:R-:W-:Y:S02]  /*1220*/  @P0 DSETP.NEU.AND P2, PT, R26, +INF , PT ;  /* 0x7ff000001a00042a */ /* 0x000fe40003f4d000 */
[----:B------:R-:W-:-:S06]  /*1230*/  @!P0 DADD R28, R16, R4 ;  /* 0x00000000101c8229 */ /* 0x000fcc0000000004 */
[----:B------:R-:W-:Y:S02]  /*1240*/  @P0 FSEL R28, R16, RZ, P2 ;  /* 0x000000ff101c0208 */ /* 0x000fe40001000000 */
[----:B------:R-:W-:-:S07]  /*1250*/  @P0 FSEL R29, R17, -QNAN , P2 ;  /* 0xfff80000111d0808 */ /* 0x000fce0001000000 */
.L_x_15701:
[----:B------:R-:W-:Y:S05]  /*1260*/  BSYNC B0 ;  /* 0x0000000000007941 */ /* 0x000fea0003800000 */
.L_x_15699:
[----:B------:R-:W0:Y:S01]  /*1270*/  MUFU.RCP64H R25, R7 ;  /* 0x0000000700197308 */ /* 0x000e220000001800 */
[----:B------:R-:W-:Y:S01]  /*1280*/  IMAD.MOV.U32 R24, RZ, RZ, 0x1 ;  /* 0x00000001ff187424 */ /* 0x000fe200078e00ff */
[----:B------:R-:W-:Y:S01]  /*1290*/  DADD R32, R16, -R28 ;  /* 0x0000000010207229 */ /* 0x000fe2000000081c */
        /* <DEDUP_REMOVED lines=14> */
[----:B-1----:R-:W-:Y:S05]  /*1380*/  CALL.REL.NOINC `($__internal_11_$__cuda_sm20_div_rn_f64_full) ;  /* 0x0000014c00687944 */ /* 0x002fea0003c00000 */
.L_x_15714:
[----:B------:R-:W-:Y:S05]  /*1390*/  BSYNC B1 ;  /* 0x0000000000017941 */ /* 0x000fea0003800000 */
.L_x_15713:
        /* <DEDUP_REMOVED lines=30> */
[----:B------:R-:W-:-:S07]  /*1580*/  IMAD.MOV.U32 R5, RZ, RZ, R37 ;  /* 0x000000ffff057224 */ /* 0x000fce00078e0025 */
.L_x_15717:
[----:B------:R-:W-:Y:S05]  /*1590*/  BSYNC B2 ;  /* 0x0000000000027941 */ /* 0x000fea0003800000 */
.L_x_15716:
[----:B------:R-:W-:Y:S01]  /*15a0*/  LOP3.LUT R17, RZ, 0x80000000, R5, 0xb8, !PT ;  /* 0x80000000ff117812 */ /* 0x000fe200078eb805 */
[----:B------:R-:W-:Y:S01]  /*15b0*/  IMAD.MOV.U32 R16, RZ, RZ, RZ ;  /* 0x000000ffff107224 */ /* 0x000fe200078e00ff */
[----:B------:R-:W-:Y:S06]  /*15c0*/  BRA `(.L_x_15718) ;  /* 0x0000000000187947 */ /* 0x000fec0003800000 */
.L_x_15715:
[----:B------:R-:W0:Y:S02]  /*15d0*/  FRND.F64.FLOOR R4, R24 ;  /* 0x0000001800047313 */ /* 0x000e240000305800 */
[----:B0-----:R-:W-:Y:S02]  /*15e0*/  DADD R6, R24, -R4 ;  /* 0x0000000018067229 */ /* 0x001fe40000000804 */
[----:B------:R-:W-:-:S06]  /*15f0*/  DADD R16, R4, 1 ;  /* 0x3ff0000004107429 */ /* 0x000fcc0000000000 */
[----:B------:R-:W-:-:S06]  /*1600*/  DSETP.GT.AND P0, PT, R6, 0.5, PT ;  /* 0x3fe000000600742a */ /* 0x000fcc0003f04000 */
[----:B------:R-:W-:Y:S02]  /*1610*/  FSEL R16, R16, R4, P0 ;  /* 0x0000000410107208 */ /* 0x000fe40000000000 */
[----:B------:R-:W-:-:S07]  /*1620*/  FSEL R17, R17, R5, P0 ;  /* 0x0000000511117208 */ /* 0x000fce0000000000 */
.L_x_15718:
[----:B------:R-:W-:Y:S05]  /*1630*/  BSYNC B1 ;  /* 0x0000000000017941 */ /* 0x000fea0003800000 */
.L_x_15698:
[----:B------:R-:W-:Y:S05]  /*1640*/  @P1 BRA `(.L_x_15719) ;  /* 0x0000000000641947 */ /* 0x000fea0003800000 */
[----:B------:R-:W0:Y:S01]  /*1650*/  LDC.64 R6, c[0x0][0x220] ;  /* 0x00008800ff067b82 */ /* 0x000e220000000a00 */
        /* <DEDUP_REMOVED lines=20> */
.L_x_15721:
[----:B------:R-:W-:Y:S05]  /*17a0*/  BSYNC B1 ;  /* 0x0000000000017941 */ /* 0x000fea0003800000 */
.L_x_15720:
[----:B------:R-:W-:Y:S02]  /*17b0*/  IMAD.MOV.U32 R18, RZ, RZ, R36 ;  /* 0x000000ffff127224 */ /* 0x000fe400078e0024 */
[----:B------:R-:W-:Y:S01]  /*17c0*/  IMAD.MOV.U32 R19, RZ, RZ, R37 ;  /* 0x000000ffff137224 */ /* 0x000fe200078e0025 */
[----:B------:R-:W-:Y:S06]  /*17d0*/  BRA `(.L_x_15722) ;  /* 0x0000001000f47947 */ /* 0x000fec0003800000 */
.L_x_15719:
        /* <DEDUP_REMOVED lines=39> */
.L_x_15729:
        /* <DEDUP_REMOVED lines=12> */
.L_x_15728:
[----:B------:R-:W-:-:S07]  /*1b10*/  IMAD.MOV.U32 R0, RZ, RZ, R24 ;  /* 0x000000ffff007224 */ /* 0x000fce00078e0018 */
.L_x_15727:
[----:B------:R-:W-:Y:S05]  /*1b20*/  BSYNC B1 ;  /* 0x0000000000017941 */ /* 0x000fea0003800000 */
.L_x_15726:
        /* <DEDUP_REMOVED lines=12> */
.L_x_15734:
        /* <DEDUP_REMOVED lines=33> */
.L_x_15733:
[----:B------:R-:W-:Y:S05]  /*1e00*/  BSYNC B2 ;  /* 0x0000000000027941 */ /* 0x000fea0003800000 */
.L_x_15732:
[----:B------:R-:W-:-:S13]  /*1e10*/  ISETP.GE.U32.AND P0, PT, R26, 0xc, PT ;  /* 0x0000000c1a00780c */ /* 0x000fda0003f06070 */
[----:B------:R-:W-:Y:S05]  /*1e20*/  @!P0 BRA `(.L_x_15731) ;  /* 0x0000000400dc8947 */ /* 0x000fea0003800000 */
[----:B------:R-:W-:Y:S01]  /*1e30*/  BSSY B2, `(.L_x_15735) ;  /* 0x0000075000027945 */ /* 0x000fe20003800000 */
[----:B------:R-:W-:-:S07]  /*1e40*/  VIADD R0, R27, 0x10 ;  /* 0x000000101b007836 */ /* 0x000fce0000000000 */
.L_x_15736:
        /* <DEDUP_REMOVED lines=116> */
.L_x_15735:
[----:B------:R-:W-:-:S07]  /*2590*/  IMAD.MOV.U32 R0, RZ, RZ, R24 ;  /* 0x000000ffff007224 */ /* 0x000fce00078e0018 */
.L_x_15731:
[----:B------:R-:W-:Y:S05]  /*25a0*/  BSYNC B1 ;  /* 0x0000000000017941 */ /* 0x000fea0003800000 */
.L_x_15730:
        /* <DEDUP_REMOVED lines=21> */
.L_x_15738:
[----:B------:R-:W-:Y:S05]  /*2700*/  BSYNC B1 ;  /* 0x0000000000017941 */ /* 0x000fea0003800000 */
.L_x_15737:
[----:B------:R-:W-:Y:S02]  /*2710*/  IMAD.MOV.U32 R29, RZ, RZ, R27 ;  /* 0x000000ffff1d7224 */ /* 0x000fe400078e001b */
[----:B------:R-:W-:-:S03]  /*2720*/  IMAD.MOV.U32 R28, RZ, RZ, R4 ;  /* 0x000000ffff1c7224 */ /* 0x000fc600078e0004 */
[----:B------:R-:W-:Y:S01]  /*2730*/  LOP3.LUT R29, R29, 0x80000000, R19, 0xb8, !PT ;  /* 0x800000001d1d7812 */ /* 0x000fe200078eb813 */
[----:B------:R-:W-:Y:S06]  /*2740*/  BRA `(.L_x_15725) ;  /* 0x00000000001c7947 */ /* 0x000fec0003800000 */
.L_x_15724:
[----:B------:R-:W-:-:S06]  /*2750*/  DSETP.GTU.AND P0, PT, R6, +INF , PT ;  /* 0x7ff000000600742a */ /* 0x000fcc0003f0c000 */
[----:B------:R-:W-:-:S14]  /*2760*/  DSETP.LE.AND P0, PT, R24, +INF , !P0 ;  /* 0x7ff000001800742a */ /* 0x000fdc0004703000 */
[----:B------:R-:W0:Y:S01]  /*2770*/  @!P0 LDC.64 R28, c[0x0][0x220] ;  /* 0x00008800ff1c8b82 */ /* 0x000e220000000a00 */
[----:B------:R-:W-:Y:S02]  /*2780*/  @P0 DSETP.NEU.AND P2, PT, R24, +INF , PT ;  /* 0x7ff000001800042a */ /* 0x000fe40003f4d000 */
[----:B0-----:R-:W-:-:S06]  /*2790*/  @!P0 DADD R28, R18, R28 ;  /* 0x00000000121c8229 */ /* 0x001fcc000000001c */
[----:B------:R-:W-:Y:S02]  /*27a0*/  @P0 FSEL R28, R18, RZ, P2 ;  /* 0x000000ff121c0208 */ /* 0x000fe40001000000 */
[----:B------:R-:W-:-:S07]  /*27b0*/  @P0 FSEL R29, R19, -QNAN , P2 ;  /* 0xfff80000131d0808 */ /* 0x000fce0001000000 */
.L_x_15725:
[----:B------:R-:W-:Y:S05]  /*27c0*/  BSYNC B0 ;  /* 0x0000000000007941 */ /* 0x000fea0003800000 */
.L_x_15723:
[----:B------:R-:W0:Y:S01]  /*27d0*/  LDC.64 R24, c[0x0][0x220] ;  /* 0x00008800ff187b82 */ /* 0x000e220000000a00 */
        /* <DEDUP_REMOVED lines=18> */
.L_x_15740:
[----:B------:R-:W-:Y:S05]  /*2900*/  BSYNC B1 ;  /* 0x0000000000017941 */ /* 0x000fea0003800000 */
.L_x_15739:
        /* <DEDUP_REMOVED lines=31> */
.L_x_15743:
[----:B------:R-:W-:Y:S05]  /*2b00*/  BSYNC B2 ;  /* 0x0000000000027941 */ /* 0x000fea0003800000 */
.L_x_15742:
[----:B------:R-:W-:Y:S01]  /*2b10*/  LOP3.LUT R19, RZ, 0x80000000, R5, 0xb8, !PT ;  /* 0x80000000ff137812 */ /* 0x000fe200078eb805 */
[----:B------:R-:W-:Y:S01]  /*2b20*/  IMAD.MOV.U32 R18, RZ, RZ, RZ ;  /* 0x000000ffff127224 */ /* 0x000fe200078e00ff */
[----:B------:R-:W-:Y:S06]  /*2b30*/  BRA `(.L_x_15744) ;  /* 0x0000000000187947 */ /* 0x000fec0003800000 */
.L_x_15741:
[----:B------:R-:W0:Y:S02]  /*2b40*/  FRND.F64.FLOOR R4, R24 ;  /* 0x0000001800047313 */ /* 0x000e240000305800 */
[----:B0-----:R-:W-:Y:S02]  /*2b50*/  DADD R6, R24, -R4 ;  /* 0x0000000018067229 */ /* 0x001fe40000000804 */
[----:B------:R-:W-:-:S06]  /*2b60*/  DADD R18, R4, 1 ;  /* 0x3ff0000004127429 */ /* 0x000fcc0000000000 */
[----:B------:R-:W-:-:S06]  /*2b70*/  DSETP.GT.AND P0, PT, R6, 0.5, PT ;  /* 0x3fe000000600742a */ /* 0x000fcc0003f04000 */
[----:B------:R-:W-:Y:S02]  /*2b80*/  FSEL R18, R18, R4, P0 ;  /* 0x0000000412127208 */ /* 0x000fe40000000000 */
[----:B------:R-:W-:-:S07]  /*2b90*/  FSEL R19, R19, R5, P0 ;  /* 0x0000000513137208 */ /* 0x000fce0000000000 */
.L_x_15744:
[----:B------:R-:W-:Y:S05]  /*2ba0*/  BSYNC B1 ;  /* 0x0000000000017941 */ /* 0x000fea0003800000 */
.L_x_15722:
        /* <DEDUP_REMOVED lines=22> */
.L_x_15747:
[----:B------:R-:W-:Y:S05]  /*2d10*/  BSYNC B1 ;  /* 0x0000000000017941 */ /* 0x000fea0003800000 */
.L_x_15746:
[----:B------:R-:W-:Y:S02]  /*2d20*/  IMAD.MOV.U32 R20, RZ, RZ, R36 ;  /* 0x000000ffff147224 */ /* 0x000fe400078e0024 */
[----:B------:R-:W-:Y:S01]  /*2d30*/  IMAD.MOV.U32 R21, RZ, RZ, R37 ;  /* 0x000000ffff157224 */ /* 0x000fe200078e0025 */
[----:B------:R-:W-:Y:S06]  /*2d40*/  BRA `(.L_x_15748) ;  /* 0x0000001000f47947 */ /* 0x000fec0003800000 */
.L_x_15745:
        /* <DEDUP_REMOVED lines=39> */
.L_x_15755:
        /* <DEDUP_REMOVED lines=12> */
.L_x_15754:
[----:B------:R-:W-:-:S07]  /*3080*/  IMAD.MOV.U32 R0, RZ, RZ, R24 ;  /* 0x000000ffff007224 */ /* 0x000fce00078e0018 */
.L_x_15753:
[----:B------:R-:W-:Y:S05]  /*3090*/  BSYNC B1 ;  /* 0x0000000000017941 */ /* 0x000fea0003800000 */
.L_x_15752:
        /* <DEDUP_REMOVED lines=12> */
.L_x_15760:
        /* <DEDUP_REMOVED lines=33> */
.L_x_15759:
[----:B------:R-:W-:Y:S05]  /*3370*/  BSYNC B2 ;  /* 0x0000000000027941 */ /* 0x000fea0003800000 */
.L_x_15758:
[----:B------:R-:W-:-:S13]  /*3380*/  ISETP.GE.U32.AND P0, PT, R26, 0xc, PT ;  /* 0x0000000c1a00780c */ /* 0x000fda0003f06070 */
[----:B------:R-:W-:Y:S05]  /*3390*/  @!P0 BRA `(.L_x_15757) ;  /* 0x0000000400dc8947 */ /* 0x000fea0003800000 */
[----:B------:R-:W-:Y:S01]  /*33a0*/  BSSY B2, `(.L_x_15761) ;  /* 0x0000075000027945 */ /* 0x000fe20003800000 */
[----:B------:R-:W-:-:S07]  /*33b0*/  VIADD R0, R27, 0x10 ;  /* 0x000000101b007836 */ /* 0x000fce0000000000 */
.L_x_15762:
        /* <DEDUP_REMOVED lines=116> */
.L_x_15761:
[----:B------:R-:W-:-:S07]  /*3b00*/  IMAD.MOV.U32 R0, RZ, RZ, R24 ;  /* 0x000000ffff007224 */ /* 0x000fce00078e0018 */
.L_x_15757:
[----:B------:R-:W-:Y:S05]  /*3b10*/  BSYNC B1 ;  /* 0x0000000000017941 */ /* 0x000fea0003800000 */
.L_x_15756:
        /* <DEDUP_REMOVED lines=21> */
.L_x_15764:
[----:B------:R-:W-:Y:S05]  /*3c70*/  BSYNC B1 ;  /* 0x0000000000017941 */ /* 0x000fea0003800000 */
.L_x_15763:
[----:B------:R-:W-:Y:S02]  /*3c80*/  IMAD.MOV.U32 R29, RZ, RZ, R27 ;  /* 0x000000ffff1d7224 */ /* 0x000fe400078e001b */
[----:B------:R-:W-:-:S03]  /*3c90*/  IMAD.MOV.U32 R28, RZ, RZ, R4 ;  /* 0x000000ffff1c7224 */ /* 0x000fc600078e0004 */
[----:B------:R-:W-:Y:S01]  /*3ca0*/  LOP3.LUT R29, R29, 0x80000000, R21, 0xb8, !PT ;  /* 0x800000001d1d7812 */ /* 0x000fe200078eb815 */
[----:B------:R-:W-:Y:S06]  /*3cb0*/  BRA `(.L_x_15751) ;  /* 0x00000000001c7947 */ /* 0x000fec0003800000 */
.L_x_15750:
[----:B------:R-:W-:-:S06]  /*3cc0*/  DSETP.GTU.AND P0, PT, R6, +INF , PT ;  /* 0x7ff000000600742a */ /* 0x000fcc0003f0c000 */
[----:B------:R-:W-:-:S14]  /*3cd0*/  DSETP.LE.AND P0, PT, R24, +INF , !P0 ;  /* 0x7ff000001800742a */ /* 0x000fdc0004703000 */
[----:B------:R-:W0:Y:S01]  /*3ce0*/  @!P0 LDC.64 R28, c[0x0][0x220] ;  /* 0x00008800ff1c8b82 */ /* 0x000e220000000a00 */
[----:B------:R-:W-:Y:S02]  /*3cf0*/  @P0 DSETP.NEU.AND P2, PT, R24, +INF , PT ;  /* 0x7ff000001800042a */ /* 0x000fe40003f4d000 */
[----:B0-----:R-:W-:-:S06]  /*3d00*/  @!P0 DADD R28, R20, R28 ;  /* 0x00000000141c8229 */ /* 0x001fcc000000001c */
[----:B------:R-:W-:Y:S02]  /*3d10*/  @P0 FSEL R28, R20, RZ, P2 ;  /* 0x000000ff141c0208 */ /* 0x000fe40001000000 */
[----:B------:R-:W-:-:S07]  /*3d20*/  @P0 FSEL R29, R21, -QNAN , P2 ;  /* 0xfff80000151d0808 */ /* 0x000fce0001000000 */
.L_x_15751:
[----:B------:R-:W-:Y:S05]  /*3d30*/  BSYNC B0 ;  /* 0x0000000000007941 */ /* 0x000fea0003800000 */
.L_x_15749:
        /* <DEDUP_REMOVED lines=19> */
.L_x_15766:
[----:B------:R-:W-:Y:S05]  /*3e70*/  BSYNC B1 ;  /* 0x0000000000017941 */ /* 0x000fea0003800000 */
.L_x_15765:
        /* <DEDUP_REMOVED lines=31> */
.L_x_15769:
[----:B------:R-:W-:Y:S05]  /*4070*/  BSYNC B2 ;  /* 0x0000000000027941 */ /* 0x000fea0003800000 */
.L_x_15768:
[----:B------:R-:W-:Y:S01]  /*4080*/  LOP3.LUT R21, RZ, 0x80000000, R5, 0xb8, !PT ;  /* 0x80000000ff157812 */ /* 0x000fe200078eb805 */
[----:B------:R-:W-:Y:S01]  /*4090*/  IMAD.MOV.U32 R20, RZ, RZ, RZ ;  /* 0x000000ffff147224 */ /* 0x000fe200078e00ff */
[----:B------:R-:W-:Y:S06]  /*40a0*/  BRA `(.L_x_15770) ;  /* 0x0000000000187947 */ /* 0x000fec0003800000 */
.L_x_15767:
[----:B------:R-:W0:Y:S02]  /*40b0*/  FRND.F64.FLOOR R4, R24 ;  /* 0x0000001800047313 */ /* 0x000e240000305800 */
[----:B0-----:R-:W-:Y:S02]  /*40c0*/  DADD R6, R24, -R4 ;  /* 0x0000000018067229 */ /* 0x001fe40000000804 */
[----:B------:R-:W-:-:S06]  /*40d0*/  DADD R20, R4, 1 ;  /* 0x3ff0000004147429 */ /* 0x000fcc0000000000 */
[----:B------:R-:W-:-:S06]  /*40e0*/  DSETP.GT.AND P0, PT, R6, 0.5, PT ;  /* 0x3fe000000600742a */ /* 0x000fcc0003f04000 */
[----:B------:R-:W-:Y:S02]  /*40f0*/  FSEL R20, R20, R4, P0 ;  /* 0x0000000414147208 */ /* 0x000fe40000000000 */
[----:B------:R-:W-:-:S07]  /*4100*/  FSEL R21, R21, R5, P0 ;  /* 0x0000000515157208 */ /* 0x000fce0000000000 */
.L_x_15770:
[----:B------:R-:W-:Y:S05]  /*4110*/  BSYNC B1 ;  /* 0x0000000000017941 */ /* 0x000fea0003800000 */
.L_x_15748:
        /* <DEDUP_REMOVED lines=22> */
.L_x_15773:
[----:B------:R-:W-:Y:S05]  /*4280*/  BSYNC B1 ;  /* 0x0000000000017941 */ /* 0x000fea0003800000 */
.L_x_15772:
[----:B------:R-:W-:Y:S02]  /*4290*/  IMAD.MOV.U32 R22, RZ, RZ, R36 ;  /* 0x000000ffff167224 */ /* 0x000fe400078e0024 */
[----:B------:R-:W-:Y:S01]  /*42a0*/  IMAD.MOV.U32 R23, RZ, RZ, R37 ;  /* 0x000000ffff177224 */ /* 0x000fe200078e0025 */
[----:B------:R-:W-:Y:S06]  /*42b0*/  BRA `(.L_x_15774) ;  /* 0x0000001000f47947 */ /* 0x000fec0003800000 */
.L_x_15771:
        /* <DEDUP_REMOVED lines=39> */
.L_x_15781:
        /* <DEDUP_REMOVED lines=12> */
.L_x_15780:
[----:B------:R-:W-:-:S07]  /*45f0*/  IMAD.MOV.U32 R0, RZ, RZ, R24 ;  /* 0x000000ffff007224 */ /* 0x000fce00078e0018 */
.L_x_15779:
[----:B------:R-:W-:Y:S05]  /*4600*/  BSYNC B1 ;  /* 0x0000000000017941 */ /* 0x000fea0003800000 */
.L_x_15778:
        /* <DEDUP_REMOVED lines=12> */
.L_x_15786:
        /* <DEDUP_REMOVED lines=33> */
.L_x_15785:
[----:B------:R-:W-:Y:S05]  /*48e0*/  BSYNC B2 ;  /* 0x0000000000027941 */ /* 0x000fea0003800000 */
.L_x_15784:
[----:B------:R-:W-:-:S13]  /*48f0*/  ISETP.GE.U32.AND P0, PT, R26, 0xc, PT ;  /* 0x0000000c1a00780c */ /* 0x000fda0003f06070 */
[----:B------:R-:W-:Y:S05]  /*4900*/  @!P0 BRA `(.L_x_15783) ;  /* 0x0000000400dc8947 */ /* 0x000fea0003800000 */
[----:B------:R-:W-:Y:S01]  /*4910*/  BSSY B2, `(.L_x_15787) ;  /* 0x0000075000027945 */ /* 0x000fe20003800000 */
[----:B------:R-:W-:-:S07]  /*4920*/  VIADD R0, R27, 0x10 ;  /* 0x000000101b007836 */ /* 0x000fce0000000000 */
.L_x_15788:
        /* <DEDUP_REMOVED lines=116> */
.L_x_15787:
[----:B------:R-:W-:-:S07]  /*5070*/  IMAD.MOV.U32 R0, RZ, RZ, R24 ;  /* 0x000000ffff007224 */ /* 0x000fce00078e0018 */
.L_x_15783:
[----:B------:R-:W-:Y:S05]  /*5080*/  BSYNC B1 ;  /* 0x0000000000017941 */ /* 0x000fea0003800000 */
.L_x_15782:
        /* <DEDUP_REMOVED lines=21> */
.L_x_15790:
[----:B------:R-:W-:Y:S05]  /*51e0*/  BSYNC B1 ;  /* 0x0000000000017941 */ /* 0x000fea0003800000 */
.L_x_15789:
[----:B------:R-:W-:Y:S02]  /*51f0*/  IMAD.MOV.U32 R29, RZ, RZ, R27 ;  /* 0x000000ffff1d7224 */ /* 0x000fe400078e001b */
[----:B------:R-:W-:-:S03]  /*5200*/  IMAD.MOV.U32 R28, RZ, RZ, R4 ;  /* 0x000000ffff1c7224 */ /* 0x000fc600078e0004 */
[----:B------:R-:W-:Y:S01]  /*5210*/  LOP3.LUT R29, R29, 0x80000000, R23, 0xb8, !PT ;  /* 0x800000001d1d7812 */ /* 0x000fe200078eb817 */
[----:B------:R-:W-:Y:S06]  /*5220*/  BRA `(.L_x_15777) ;  /* 0x00000000001c7947 */ /* 0x000fec0003800000 */
.L_x_15776:
[----:B------:R-:W-:-:S06]  /*5230*/  DSETP.GTU.AND P0, PT, R6, +INF , PT ;  /* 0x7ff000000600742a */ /* 0x000fcc0003f0c000 */
[----:B------:R-:W-:-:S14]  /*5240*/  DSETP.LE.AND P0, PT, R24, +INF , !P0 ;  /* 0x7ff000001800742a */ /* 0x000fdc0004703000 */
[----:B------:R-:W0:Y:S01]  /*5250*/  @!P0 LDC.64 R28, c[0x0][0x220] ;  /* 0x00008800ff1c8b82 */ /* 0x000e220000000a00 */
[----:B------:R-:W-:Y:S02]  /*5260*/  @P0 DSETP.NEU.AND P2, PT, R24, +INF , PT ;  /* 0x7ff000001800042a */ /* 0x000fe40003f4d000 */
[----:B0-----:R-:W-:-:S06]  /*5270*/  @!P0 DADD R28, R22, R28 ;  /* 0x00000000161c8229 */ /* 0x001fcc000000001c */
[----:B------:R-:W-:Y:S02]  /*5280*/  @P0 FSEL R28, R22, RZ, P2 ;  /* 0x000000ff161c0208 */ /* 0x000fe40001000000 */
[----:B------:R-:W-:-:S07]  /*5290*/  @P0 FSEL R29, R23, -QNAN , P2 ;  /* 0xfff80000171d0808 */ /* 0x000fce0001000000 */
.L_x_15777:
[----:B------:R-:W-:Y:S05]  /*52a0*/  BSYNC B0 ;  /* 0x0000000000007941 */ /* 0x000fea0003800000 */
.L_x_15775:
        /* <DEDUP_REMOVED lines=19> */
.L_x_15792:
[----:B------:R-:W-:Y:S05]  /*53e0*/  BSYNC B1 ;  /* 0x0000000000017941 */ /* 0x000fea0003800000 */
.L_x_15791:
        /* <DEDUP_REMOVED lines=31> */
.L_x_15795:
[----:B------:R-:W-:Y:S05]  /*55e0*/  BSYNC B2 ;  /* 0x0000000000027941 */ /* 0x000fea0003800000 */
.L_x_15794:
[----:B------:R-:W-:Y:S01]  /*55f0*/  LOP3.LUT R23, RZ, 0x80000000, R5, 0xb8, !PT ;  /* 0x80000000ff177812 */ /* 0x000fe200078eb805 */
[----:B------:R-:W-:Y:S01]  /*5600*/  IMAD.MOV.U32 R22, RZ, RZ, RZ ;  /* 0x000000ffff167224 */ /* 0x000fe200078e00ff */
[----:B------:R-:W-:Y:S06]  /*5610*/  BRA `(.L_x_15796) ;  /* 0x0000000000187947 */ /* 0x000fec0003800000 */
.L_x_15793:
[----:B------:R-:W0:Y:S02]  /*5620*/  FRND.F64.FLOOR R4, R24 ;  /* 0x0000001800047313 */ /* 0x000e240000305800 */
[----:B0-----:R-:W-:Y:S02]  /*5630*/  DADD R6, R24, -R4 ;  /* 0x0000000018067229 */ /* 0x001fe40000000804 */
[----:B------:R-:W-:-:S06]  /*5640*/  DADD R22, R4, 1 ;  /* 0x3ff0000004167429 */ /* 0x000fcc0000000000 */
[----:B------:R-:W-:-:S06]  /*5650*/  DSETP.GT.AND P0, PT, R6, 0.5, PT ;  /* 0x3fe000000600742a */ /* 0x000fcc0003f04000 */
[----:B------:R-:W-:Y:S02]  /*5660*/  FSEL R22, R22, R4, P0 ;  /* 0x0000000416167208 */ /* 0x000fe40000000000 */
[----:B------:R-:W-:-:S07]  /*5670*/  FSEL R23, R23, R5, P0 ;  /* 0x0000000517177208 */ /* 0x000fce0000000000 */
.L_x_15796:
[----:B------:R-:W-:Y:S05]  /*5680*/  BSYNC B1 ;  /* 0x0000000000017941 */ /* 0x000fea0003800000 */
.L_x_15774:
        /* <DEDUP_REMOVED lines=22> */
.L_x_15799:
[----:B------:R-:W-:Y:S05]  /*57f0*/  BSYNC B1 ;  /* 0x0000000000017941 */ /* 0x000fea0003800000 */
.L_x_15798:
[----:B------:R-:W-:Y:S02]  /*5800*/  IMAD.MOV.U32 R8, RZ, RZ, R36 ;  /* 0x000000ffff087224 */ /* 0x000fe400078e0024 */
[----:B------:R-:W-:Y:S01]  /*5810*/  IMAD.MOV.U32 R9, RZ, RZ, R37 ;  /* 0x000000ffff097224 */ /* 0x000fe200078e0025 */
[----:B------:R-:W-:Y:S06]  /*5820*/  BRA `(.L_x_15800) ;  /* 0x0000001000f47947 */ /* 0x000fec0003800000 */
.L_x_15797:
        /* <DEDUP_REMOVED lines=39> */
.L_x_15807:
        /* <DEDUP_REMOVED lines=12> */
.L_x_15806:
[----:B------:R-:W-:-:S07]  /*5b60*/  IMAD.MOV.U32 R0, RZ, RZ, R24 ;  /* 0x000000ffff007224 */ /* 0x000fce00078e0018 */
.L_x_15805:
[----:B------:R-:W-:Y:S05]  /*5b70*/  BSYNC B1 ;  /* 0x0000000000017941 */ /* 0x000fea0003800000 */
.L_x_15804:
        /* <DEDUP_REMOVED lines=12> */
.L_x_15812:
        /* <DEDUP_REMOVED lines=33> */
.L_x_15811:
[----:B------:R-:W-:Y:S05]  /*5e50*/  BSYNC B2 ;  /* 0x0000000000027941 */ /* 0x000fea0003800000 */
.L_x_15810:
[----:B------:R-:W-:-:S13]  /*5e60*/  ISETP.GE.U32.AND P0, PT, R26, 0xc, PT ;  /* 0x0000000c1a00780c */ /* 0x000fda0003f06070 */
[----:B------:R-:W-:Y:S05]  /*5e70*/  @!P0 BRA `(.L_x_15809) ;  /* 0x0000000400dc8947 */ /* 0x000fea0003800000 */
[----:B------:R-:W-:Y:S01]  /*5e80*/  BSSY B2, `(.L_x_15813) ;  /* 0x0000075000027945 */ /* 0x000fe20003800000 */
[----:B------:R-:W-:-:S07]  /*5e90*/  VIADD R0, R27, 0x10 ;  /* 0x000000101b007836 */ /* 0x000fce0000000000 */
.L_x_15814:
        /* <DEDUP_REMOVED lines=116> */
.L_x_15813:
[----:B------:R-:W-:-:S07]  /*65e0*/  IMAD.MOV.U32 R0, RZ, RZ, R24 ;  /* 0x000000ffff007224 */ /* 0x000fce00078e0018 */
.L_x_15809:
[----:B------:R-:W-:Y:S05]  /*65f0*/  BSYNC B1 ;  /* 0x0000000000017941 */ /* 0x000fea0003800000 */
.L_x_15808:
        /* <DEDUP_REMOVED lines=21> */
.L_x_15816:
[----:B------:R-:W-:Y:S05]  /*6750*/  BSYNC B1 ;  /* 0x0000000000017941 */ /* 0x000fea0003800000 */
.L_x_15815:
[----:B------:R-:W-:Y:S02]  /*6760*/  IMAD.MOV.U32 R29, RZ, RZ, R27 ;  /* 0x000000ffff1d7224 */ /* 0x000fe400078e001b */
[----:B------:R-:W-:-:S03]  /*6770*/  IMAD.MOV.U32 R28, RZ, RZ, R4 ;  /* 0x000000ffff1c7224 */ /* 0x000fc600078e0004 */
[----:B------:R-:W-:Y:S01]  /*6780*/  LOP3.LUT R29, R29, 0x80000000, R9, 0xb8, !PT ;  /* 0x800000001d1d7812 */ /* 0x000fe200078eb809 */
[----:B------:R-:W-:Y:S06]  /*6790*/  BRA `(.L_x_15803) ;  /* 0x00000000001c7947 */ /* 0x000fec0003800000 */
.L_x_15802:
[----:B------:R-:W-:-:S06]  /*67a0*/  DSETP.GTU.AND P0, PT, R6, +INF , PT ;  /* 0x7ff000000600742a */ /* 0x000fcc0003f0c000 */
[----:B------:R-:W-:-:S14]  /*67b0*/  DSETP.LE.AND P0, PT, R24, +INF , !P0 ;  /* 0x7ff000001800742a */ /* 0x000fdc0004703000 */
[----:B------:R-:W0:Y:S01]  /*67c0*/  @!P0 LDC.64 R28, c[0x0][0x220] ;  /* 0x00008800ff1c8b82 */ /* 0x000e220000000a00 */
[----:B------:R-:W-:Y:S02]  /*67d0*/  @P0 DSETP.NEU.AND P2, PT, R24, +INF , PT ;  /* 0x7ff000001800042a */ /* 0x000fe40003f4d000 */
[----:B0-----:R-:W-:-:S06]  /*67e0*/  @!P0 DADD R28, R8, R28 ;  /* 0x00000000081c8229 */ /* 0x001fcc000000001c */
[----:B------:R-:W-:Y:S02]  /*67f0*/  @P0 FSEL R28, R8, RZ, P2 ;  /* 0x000000ff081c0208 */ /* 0x000fe40001000000 */
[----:B------:R-:W-:-:S07]  /*6800*/  @P0 FSEL R29, R9, -QNAN , P2 ;  /* 0xfff80000091d0808 */ /* 0x000fce0001000000 */
.L_x_15803:
[----:B------:R-:W-:Y:S05]  /*6810*/  BSYNC B0 ;  /* 0x0000000000007941 */ /* 0x000fea0003800000 */
.L_x_15801:
        /* <DEDUP_REMOVED lines=19> */
.L_x_15818:
[----:B------:R-:W-:Y:S05]  /*6950*/  BSYNC B1 ;  /* 0x0000000000017941 */ /* 0x000fea0003800000 */
.L_x_15817:
        /* <DEDUP_REMOVED lines=31> */
.L_x_15821:
[----:B------:R-:W-:Y:S05]  /*6b50*/  BSYNC B2 ;  /* 0x0000000000027941 */ /* 0x000fea0003800000 */
.L_x_15820:
[----:B------:R-:W-:Y:S01]  /*6b60*/  LOP3.LUT R9, RZ, 0x80000000, R5, 0xb8, !PT ;  /* 0x80000000ff097812 */ /* 0x000fe200078eb805 */
[----:B------:R-:W-:Y:S01]  /*6b70*/  IMAD.MOV.U32 R8, RZ, RZ, RZ ;  /* 0x000000ffff087224 */ /* 0x000fe200078e00ff */
[----:B------:R-:W-:Y:S06]  /*6b80*/  BRA `(.L_x_15822) ;  /* 0x0000000000187947 */ /* 0x000fec0003800000 */
.L_x_15819:
[----:B------:R-:W0:Y:S02]  /*6b90*/  FRND.F64.FLOOR R4, R24 ;  /* 0x0000001800047313 */ /* 0x000e240000305800 */
[----:B0-----:R-:W-:Y:S02]  /*6ba0*/  DADD R6, R24, -R4 ;  /* 0x0000000018067229 */ /* 0x001fe40000000804 */
[----:B------:R-:W-:-:S06]  /*6bb0*/  DADD R8, R4, 1 ;  /* 0x3ff0000004087429 */ /* 0x000fcc0000000000 */
[----:B------:R-:W-:-:S06]  /*6bc0*/  DSETP.GT.AND P0, PT, R6, 0.5, PT ;  /* 0x3fe000000600742a */ /* 0x000fcc0003f04000 */
[----:B------:R-:W-:Y:S02]  /*6bd0*/  FSEL R8, R8, R4, P0 ;  /* 0x0000000408087208 */ /* 0x000fe40000000000 */
[----:B------:R-:W-:-:S07]  /*6be0*/  FSEL R9, R9, R5, P0 ;  /* 0x0000000509097208 */ /* 0x000fce0000000000 */
.L_x_15822:
[----:B------:R-:W-:Y:S05]  /*6bf0*/  BSYNC B1 ;  /* 0x0000000000017941 */ /* 0x000fea0003800000 */
.L_x_15800:
        /* <DEDUP_REMOVED lines=22> */
.L_x_15825:
[----:B------:R-:W-:Y:S05]  /*6d60*/  BSYNC B1 ;  /* 0x0000000000017941 */ /* 0x000fea0003800000 */
.L_x_15824:
[----:B------:R-:W-:Y:S02]  /*6d70*/  IMAD.MOV.U32 R10, RZ, RZ, R36 ;  /* 0x000000ffff0a7224 */ /* 0x000fe400078e0024 */
[----:B------:R-:W-:Y:S01]  /*6d80*/  IMAD.MOV.U32 R11, RZ, RZ, R37 ;  /* 0x000000ffff0b7224 */ /* 0x000fe200078e0025 */
[----:B------:R-:W-:Y:S06]  /*6d90*/  BRA `(.L_x_15826) ;  /* 0x0000001000f47947 */ /* 0x000fec0003800000 */
.L_x_15823:
        /* <DEDUP_REMOVED lines=39> */
.L_x_15833:
        /* <DEDUP_REMOVED lines=12> */
.L_x_15832:
[----:B------:R-:W-:-:S07]  /*70d0*/  IMAD.MOV.U32 R0, RZ, RZ, R24 ;  /* 0x000000ffff007224 */ /* 0x000fce00078e0018 */
.L_x_15831:
[----:B------:R-:W-:Y:S05]  /*70e0*/  BSYNC B1 ;  /* 0x0000000000017941 */ /* 0x000fea0003800000 */
.L_x_15830:
        /* <DEDUP_REMOVED lines=12> */
.L_x_15838:
        /* <DEDUP_REMOVED lines=33> */
.L_x_15837:
[----:B------:R-:W-:Y:S05]  /*73c0*/  BSYNC B2 ;  /* 0x0000000000027941 */ /* 0x000fea0003800000 */
.L_x_15836:
[----:B------:R-:W-:-:S13]  /*73d0*/  ISETP.GE.U32.AND P0, PT, R26, 0xc, PT ;  /* 0x0000000c1a00780c */ /* 0x000fda0003f06070 */
[----:B------:R-:W-:Y:S05]  /*73e0*/  @!P0 BRA `(.L_x_15835) ;  /* 0x0000000400dc8947 */ /* 0x000fea0003800000 */
[----:B------:R-:W-:Y:S01]  /*73f0*/  BSSY B2, `(.L_x_15839) ;  /* 0x0000075000027945 */ /* 0x000fe20003800000 */
[----:B------:R-:W-:-:S07]  /*7400*/  VIADD R0, R27, 0x10 ;  /* 0x000000101b007836 */ /* 0x000fce0000000000 */
.L_x_15840:
        /* <DEDUP_REMOVED lines=116> */
.L_x_15839:
[----:B------:R-:W-:-:S07]  /*7b50*/  IMAD.MOV.U32 R0, RZ, RZ, R24 ;  /* 0x000000ffff007224 */ /* 0x000fce00078e0018 */
.L_x_15835:
[----:B------:R-:W-:Y:S05]  /*7b60*/  BSYNC B1 ;  /* 0x0000000000017941 */ /* 0x000fea0003800000 */
.L_x_15834:
        /* <DEDUP_REMOVED lines=21> */
.L_x_15842:
[----:B------:R-:W-:Y:S05]  /*7cc0*/  BSYNC B1 ;  /* 0x0000000000017941 */ /* 0x000fea0003800000 */
.L_x_15841:
[----:B------:R-:W-:Y:S02]  /*7cd0*/  IMAD.MOV.U32 R29, RZ, RZ, R27 ;  /* 0x000000ffff1d7224 */ /* 0x000fe400078e001b */
[----:B------:R-:W-:-:S03]  /*7ce0*/  IMAD.MOV.U32 R28, RZ, RZ, R4 ;  /* 0x000000ffff1c7224 */ /* 0x000fc600078e0004 */
[----:B------:R-:W-:Y:S01]  /*7cf0*/  LOP3.LUT R29, R29, 0x80000000, R11, 0xb8, !PT ;  /* 0x800000001d1d7812 */ /* 0x000fe200078eb80b */
[----:B------:R-:W-:Y:S06]  /*7d00*/  BRA `(.L_x_15829) ;  /* 0x00000000001c7947 */ /* 0x000fec0003800000 */
.L_x_15828:
[----:B------:R-:W-:-:S06]  /*7d10*/  DSETP.GTU.AND P0, PT, R6, +INF , PT ;  /* 0x7ff000000600742a */ /* 0x000fcc0003f0c000 */
[----:B------:R-:W-:-:S14]  /*7d20*/  DSETP.LE.AND P0, PT, R24, +INF , !P0 ;  /* 0x7ff000001800742a */ /* 0x000fdc0004703000 */
[----:B------:R-:W0:Y:S01]  /*7d30*/  @!P0 LDC.64 R28, c[0x0][0x220] ;  /* 0x00008800ff1c8b82 */ /* 0x000e220000000a00 */
[----:B------:R-:W-:Y:S02]  /*7d40*/  @P0 DSETP.NEU.AND P2, PT, R24, +INF , PT ;  /* 0x7ff000001800042a */ /* 0x000fe40003f4d000 */
[----:B0-----:R-:W-:-:S06]  /*7d50*/  @!P0 DADD R28, R10, R28 ;  /* 0x000000000a1c8229 */ /* 0x001fcc000000001c */
[----:B------:R-:W-:Y:S02]  /*7d60*/  @P0 FSEL R28, R10, RZ, P2 ;  /* 0x000000ff0a1c0208 */ /* 0x000fe40001000000 */
[----:B------:R-:W-:-:S07]  /*7d70*/  @P0 FSEL R29, R11, -QNAN , P2 ;  /* 0xfff800000b1d0808 */ /* 0x000fce0001000000 */
.L_x_15829:
[----:B------:R-:W-:Y:S05]  /*7d80*/  BSYNC B0 ;  /* 0x0000000000007941 */ /* 0x000fea0003800000 */
.L_x_15827:
        /* <DEDUP_REMOVED lines=19> */
.L_x_15844:
[----:B------:R-:W-:Y:S05]  /*7ec0*/  BSYNC B1 ;  /* 0x0000000000017941 */ /* 0x000fea0003800000 */
.L_x_15843:
        /* <DEDUP_REMOVED lines=31> */
.L_x_15847:
[----:B------:R-:W-:Y:S05]  /*80c0*/  BSYNC B2 ;  /* 0x0000000000027941 */ /* 0x000fea0003800000 */
.L_x_15846:
[----:B------:R-:W-:Y:S01]  /*80d0*/  LOP3.LUT R11, RZ, 0x80000000, R5, 0xb8, !PT ;  /* 0x80000000ff0b7812 */ /* 0x000fe200078eb805 */
[----:B------:R-:W-:Y:S01]  /*80e0*/  IMAD.MOV.U32 R10, RZ, RZ, RZ ;  /* 0x000000ffff0a7224 */ /* 0x000fe200078e00ff */
[----:B------:R-:W-:Y:S06]  /*80f0*/  BRA `(.L_x_15848) ;  /* 0x0000000000187947 */ /* 0x000fec0003800000 */
.L_x_15845:
[----:B------:R-:W0:Y:S02]  /*8100*/  FRND.F64.FLOOR R4, R24 ;  /* 0x0000001800047313 */ /* 0x000e240000305800 */
[----:B0-----:R-:W-:Y:S02]  /*8110*/  DADD R6, R24, -R4 ;  /* 0x0000000018067229 */ /* 0x001fe40000000804 */
[----:B------:R-:W-:-:S06]  /*8120*/  DADD R10, R4, 1 ;  /* 0x3ff00000040a7429 */ /* 0x000fcc0000000000 */
[----:B------:R-:W-:-:S06]  /*8130*/  DSETP.GT.AND P0, PT, R6, 0.5, PT ;  /* 0x3fe000000600742a */ /* 0x000fcc0003f04000 */
[----:B------:R-:W-:Y:S02]  /*8140*/  FSEL R10, R10, R4, P0 ;  /* 0x000000040a0a7208 */ /* 0x000fe40000000000 */
[----:B------:R-:W-:-:S07]  /*8150*/  FSEL R11, R11, R5, P0 ;  /* 0x000000050b0b7208 */ /* 0x000fce0000000000 */
.L_x_15848:
[----:B------:R-:W-:Y:S05]  /*8160*/  BSYNC B1 ;  /* 0x0000000000017941 */ /* 0x000fea0003800000 */
.L_x_15826:
        /* <DEDUP_REMOVED lines=22> */
.L_x_15851:
[----:B------:R-:W-:Y:S05]  /*82d0*/  BSYNC B1 ;  /* 0x0000000000017941 */ /* 0x000fea0003800000 */
.L_x_15850:
[----:B------:R-:W-:Y:S02]  /*82e0*/  IMAD.MOV.U32 R12, RZ, RZ, R36 ;  /* 0x000000ffff0c7224 */ /* 0x000fe400078e0024 */
[----:B------:R-:W-:Y:S01]  /*82f0*/  IMAD.MOV.U32 R13, RZ, RZ, R37 ;  /* 0x000000ffff0d7224 */ /* 0x000fe200078e0025 */
[----:B------:R-:W-:Y:S06]  /*8300*/  BRA `(.L_x_15852) ;  /* 0x0000001000f47947 */ /* 0x000fec0003800000 */
.L_x_15849:
        /* <DEDUP_REMOVED lines=39> */
.L_x_15859:
        /* <DEDUP_REMOVED lines=12> */
.L_x_15858:
[----:B------:R-:W-:-:S07]  /*8640*/  IMAD.MOV.U32 R0, RZ, RZ, R24 ;  /* 0x000000ffff007224 */ /* 0x000fce00078e0018 */
.L_x_15857:
[----:B------:R-:W-:Y:S05]  /*8650*/  BSYNC B1 ;  /* 0x0000000000017941 */ /* 0x000fea0003800000 */
.L_x_15856:
        /* <DEDUP_REMOVED lines=12> */
.L_x_15864:
        /* <DEDUP_REMOVED lines=33> */
.L_x_15863:
[----:B------:R-:W-:Y:S05]  /*8930*/  BSYNC B2 ;  /* 0x0000000000027941 */ /* 0x000fea0003800000 */
.L_x_15862:
[----:B------:R-:W-:-:S13]  /*8940*/  ISETP.GE.U32.AND P0, PT, R26, 0xc, PT ;  /* 0x0000000c1a00780c */ /* 0x000fda0003f06070 */
[----:B------:R-:W-:Y:S05]  /*8950*/  @!P0 BRA `(.L_x_15861) ;  /* 0x0000000400dc8947 */ /* 0x000fea0003800000 */
[----:B------:R-:W-:Y:S01]  /*8960*/  BSSY B2, `(.L_x_15865) ;  /* 0x0000075000027945 */ /* 0x000fe20003800000 */
[----:B------:R-:W-:-:S07]  /*8970*/  VIADD R0, R27, 0x10 ;  /* 0x000000101b007836 */ /* 0x000fce0000000000 */
.L_x_15866:
        /* <DEDUP_REMOVED lines=116> */
.L_x_15865:
[----:B------:R-:W-:-:S07]  /*90c0*/  IMAD.MOV.U32 R0, RZ, RZ, R24 ;  /* 0x000000ffff007224 */ /* 0x000fce00078e0018 */
.L_x_15861:
[----:B------:R-:W-:Y:S05]  /*90d0*/  BSYNC B1 ;  /* 0x0000000000017941 */ /* 0x000fea0003800000 */
.L_x_15860:
        /* <DEDUP_REMOVED lines=21> */
.L_x_15868:
[----:B------:R-:W-:Y:S05]  /*9230*/  BSYNC B1 ;  /* 0x0000000000017941 */ /* 0x000fea0003800000 */
.L_x_15867:
[----:B------:R-:W-:Y:S02]  /*9240*/  IMAD.MOV.U32 R29, RZ, RZ, R27 ;  /* 0x000000ffff1d7224 */ /* 0x000fe400078e001b */
[----:B------:R-:W-:-:S03]  /*9250*/  IMAD.MOV.U32 R28, RZ, RZ, R4 ;  /* 0x000000ffff1c7224 */ /* 0x000fc600078e0004 */
[----:B------:R-:W-:Y:S01]  /*9260*/  LOP3.LUT R29, R29, 0x80000000, R13, 0xb8, !PT ;  /* 0x800000001d1d7812 */ /* 0x000fe200078eb80d */
[----:B------:R-:W-:Y:S06]  /*9270*/  BRA `(.L_x_15855) ;  /* 0x00000000001c7947 */ /* 0x000fec0003800000 */
.L_x_15854:
[----:B------:R-:W-:-:S06]  /*9280*/  DSETP.GTU.AND P0, PT, R6, +INF , PT ;  /* 0x7ff000000600742a */ /* 0x000fcc0003f0c000 */
[----:B------:R-:W-:-:S14]  /*9290*/  DSETP.LE.AND P0, PT, R24, +INF , !P0 ;  /* 0x7ff000001800742a */ /* 0x000fdc0004703000 */
[----:B------:R-:W0:Y:S01]  /*92a0*/  @!P0 LDC.64 R28, c[0x0][0x220] ;  /* 0x00008800ff1c8b82 */ /* 0x000e220000000a00 */
[----:B------:R-:W-:Y:S02]  /*92b0*/  @P0 DSETP.NEU.AND P2, PT, R24, +INF , PT ;  /* 0x7ff000001800042a */ /* 0x000fe40003f4d000 */
[----:B0-----:R-:W-:-:S06]  /*92c0*/  @!P0 DADD R28, R12, R28 ;  /* 0x000000000c1c8229 */ /* 0x001fcc000000001c */
[----:B------:R-:W-:Y:S02]  /*92d0*/  @P0 FSEL R28, R12, RZ, P2 ;  /* 0x000000ff0c1c0208 */ /* 0x000fe40001000000 */
[----:B------:R-:W-:-:S07]  /*92e0*/  @P0 FSEL R29, R13, -QNAN , P2 ;  /* 0xfff800000d1d0808 */ /* 0x000fce0001000000 */
.L_x_15855:
[----:B------:R-:W-:Y:S05]  /*92f0*/  BSYNC B0 ;  /* 0x0000000000007941 */ /* 0x000fea0003800000 */
.L_x_15853:
        /* <DEDUP_REMOVED lines=19> */
.L_x_15870:
[----:B------:R-:W-:Y:S05]  /*9430*/  BSYNC B1 ;  /* 0x0000000000017941 */ /* 0x000fea0003800000 */
.L_x_15869:
        /* <DEDUP_REMOVED lines=31> */
.L_x_15873:
[----:B------:R-:W-:Y:S05]  /*9630*/  BSYNC B2 ;  /* 0x0000000000027941 */ /* 0x000fea0003800000 */
.L_x_15872:
[----:B------:R-:W-:Y:S01]  /*9640*/  LOP3.LUT R13, RZ, 0x80000000, R5, 0xb8, !PT ;  /* 0x80000000ff0d7812 */ /* 0x000fe200078eb805 */
[----:B------:R-:W-:Y:S01]  /*9650*/  IMAD.MOV.U32 R12, RZ, RZ, RZ ;  /* 0x000000ffff0c7224 */ /* 0x000fe200078e00ff */
[----:B------:R-:W-:Y:S06]  /*9660*/  BRA `(.L_x_15874) ;  /* 0x0000000000187947 */ /* 0x000fec0003800000 */
.L_x_15871:
[----:B------:R-:W0:Y:S02]  /*9670*/  FRND.F64.FLOOR R4, R24 ;  /* 0x0000001800047313 */ /* 0x000e240000305800 */
[----:B0-----:R-:W-:Y:S02]  /*9680*/  DADD R6, R24, -R4 ;  /* 0x0000000018067229 */ /* 0x001fe40000000804 */
[----:B------:R-:W-:-:S06]  /*9690*/  DADD R12, R4, 1 ;  /* 0x3ff00000040c7429 */ /* 0x000fcc0000000000 */
[----:B------:R-:W-:-:S06]  /*96a0*/  DSETP.GT.AND P0, PT, R6, 0.5, PT ;  /* 0x3fe000000600742a */ /* 0x000fcc0003f04000 */
[----:B------:R-:W-:Y:S02]  /*96b0*/  FSEL R12, R12, R4, P0 ;  /* 0x000000040c0c7208 */ /* 0x000fe40000000000 */
[----:B------:R-:W-:-:S07]  /*96c0*/  FSEL R13, R13, R5, P0 ;  /* 0x000000050d0d7208 */ /* 0x000fce0000000000 */
.L_x_15874:
[----:B------:R-:W-:Y:S05]  /*96d0*/  BSYNC B1 ;  /* 0x0000000000017941 */ /* 0x000fea0003800000 */
.L_x_15852:
        /* <DEDUP_REMOVED lines=22> */
.L_x_15877:
[----:B------:R-:W-:Y:S05]  /*9840*/  BSYNC B1 ;  /* 0x0000000000017941 */ /* 0x000fea0003800000 */
.L_x_15876:
[----:B------:R-:W-:Y:S02]  /*9850*/  IMAD.MOV.U32 R14, RZ, RZ, R36 ;  /* 0x000000ffff0e7224 */ /* 0x000fe400078e0024 */
[----:B------:R-:W-:Y:S01]  /*9860*/  IMAD.MOV.U32 R15, RZ, RZ, R37 ;  /* 0x000000ffff0f7224 */ /* 0x000fe200078e0025 */
[----:B------:R-:W-:Y:S06]  /*9870*/  BRA `(.L_x_15878) ;  /* 0x0000001000f47947 */ /* 0x000fec0003800000 */
.L_x_15875:
        /* <DEDUP_REMOVED lines=39> */
.L_x_15885:
        /* <DEDUP_REMOVED lines=12> */
.L_x_15884:
[----:B------:R-:W-:-:S07]  /*9bb0*/  IMAD.MOV.U32 R0, RZ, RZ, R24 ;  /* 0x000000ffff007224 */ /* 0x000fce00078e0018 */
.L_x_15883:
[----:B------:R-:W-:Y:S05]  /*9bc0*/  BSYNC B1 ;  /* 0x0000000000017941 */ /* 0x000fea0003800000 */
.L_x_15882:
        /* <DEDUP_REMOVED lines=12> */
.L_x_15890:
        /* <DEDUP_REMOVED lines=33> */
.L_x_15889:
[----:B------:R-:W-:Y:S05]  /*9ea0*/  BSYNC B2 ;  /* 0x0000000000027941 */ /* 0x000fea0003800000 */
.L_x_15888:
[----:B------:R-:W-:-:S13]  /*9eb0*/  ISETP.GE.U32.AND P0, PT, R26, 0xc, PT ;  /* 0x0000000c1a00780c */ /* 0x000fda0003f06070 */
[----:B------:R-:W-:Y:S05]  /*9ec0*/  @!P0 BRA `(.L_x_15887) ;  /* 0x0000000400dc8947 */ /* 0x000fea0003800000 */
[----:B------:R-:W-:Y:S01]  /*9ed0*/  BSSY B2, `(.L_x_15891) ;  /* 0x0000075000027945 */ /* 0x000fe20003800000 */
[----:B------:R-:W-:-:S07]  /*9ee0*/  VIADD R0, R27, 0x10 ;  /* 0x000000101b007836 */ /* 0x000fce0000000000 */
.L_x_15892:
        /* <DEDUP_REMOVED lines=116> */
.L_x_15891:
[----:B------:R-:W-:-:S07]  /*a630*/  IMAD.MOV.U32 R0, RZ, RZ, R24 ;  /* 0x000000ffff007224 */ /* 0x000fce00078e0018 */
.L_x_15887:
[----:B------:R-:W-:Y:S05]  /*a640*/  BSYNC B1 ;  /* 0x0000000000017941 */ /* 0x000fea0003800000 */
.L_x_15886:
        /* <DEDUP_REMOVED lines=21> */
.L_x_15894:
[----:B------:R-:W-:Y:S05]  /*a7a0*/  BSYNC B1 ;  /* 0x0000000000017941 */ /* 0x000fea0003800000 */
.L_x_15893:
[----:B------:R-:W-:Y:S02]  /*a7b0*/  IMAD.MOV.U32 R29, RZ, RZ, R27 ;  /* 0x000000ffff1d7224 */ /* 0x000fe400078e001b */
[----:B------:R-:W-:-:S03]  /*a7c0*/  IMAD.MOV.U32 R28, RZ, RZ, R4 ;  /* 0x000000ffff1c7224 */ /* 0x000fc600078e0004 */
[----:B------:R-:W-:Y:S01]  /*a7d0*/  LOP3.LUT R29, R29, 0x80000000, R15, 0xb8, !PT ;  /* 0x800000001d1d7812 */ /* 0x000fe200078eb80f */
[----:B------:R-:W-:Y:S06]  /*a7e0*/  BRA `(.L_x_15881) ;  /* 0x00000000001c7947 */ /* 0x000fec0003800000 */
.L_x_15880:
[----:B------:R-:W-:-:S06]  /*a7f0*/  DSETP.GTU.AND P0, PT, R6, +INF , PT ;  /* 0x7ff000000600742a */ /* 0x000fcc0003f0c000 */
[----:B------:R-:W-:-:S14]  /*a800*/  DSETP.LE.AND P0, PT, R24, +INF , !P0 ;  /* 0x7ff000001800742a */ /* 0x000fdc0004703000 */
[----:B------:R-:W0:Y:S01]  /*a810*/  @!P0 LDC.64 R28, c[0x0][0x220] ;  /* 0x00008800ff1c8b82 */ /* 0x000e220000000a00 */
[----:B------:R-:W-:Y:S02]  /*a820*/  @P0 DSETP.NEU.AND P1, PT, R24, +INF , PT ;  /* 0x7ff000001800042a */ /* 0x000fe40003f2d000 */
[----:B0-----:R-:W-:-:S06]  /*a830*/  @!P0 DADD R28, R14, R28 ;  /* 0x000000000e1c8229 */ /* 0x001fcc000000001c */
[----:B------:R-:W-:Y:S02]  /*a840*/  @P0 FSEL R28, R14, RZ, P1 ;  /* 0x000000ff0e1c0208 */ /* 0x000fe40000800000 */
[----:B------:R-:W-:-:S07]  /*a850*/  @P0 FSEL R29, R15, -QNAN , P1 ;  /* 0xfff800000f1d0808 */ /* 0x000fce0000800000 */
.L_x_15881:
[----:B------:R-:W-:Y:S05]  /*a860*/  BSYNC B0 ;  /* 0x0000000000007941 */ /* 0x000fea0003800000 */
.L_x_15879:
        /* <DEDUP_REMOVED lines=19> */
.L_x_15896:
[----:B------:R-:W-:Y:S05]  /*a9a0*/  BSYNC B1 ;  /* 0x0000000000017941 */ /* 0x000fea0003800000 */
.L_x_15895:
        /* <DEDUP_REMOVED lines=31> */
.L_x_15899:
[----:B------:R-:W-:Y:S05]  /*aba0*/  BSYNC B2 ;  /* 0x0000000000027941 */ /* 0x000fea0003800000 */
.L_x_15898:
[----:B------:R-:W-:Y:S01]  /*abb0*/  LOP3.LUT R15, RZ, 0x80000000, R5, 0xb8, !PT ;  /* 0x80000000ff0f7812 */ /* 0x000fe200078eb805 */
[----:B------:R-:W-:Y:S01]  /*abc0*/  IMAD.MOV.U32 R14, RZ, RZ, RZ ;  /* 0x000000ffff0e7224 */ /* 0x000fe200078e00ff */
[----:B------:R-:W-:Y:S06]  /*abd0*/  BRA `(.L_x_15900) ;  /* 0x0000000000187947 */ /* 0x000fec0003800000 */
.L_x_15897:
[----:B-1----:R-:W0:Y:S02]  /*abe0*/  FRND.F64.FLOOR R2, R24 ;  /* 0x0000001800027313 */ /* 0x002e240000305800 */
[----:B0-----:R-:W-:Y:S02]  /*abf0*/  DADD R4, R24, -R2 ;  /* 0x0000000018047229 */ /* 0x001fe40000000802 */
[----:B------:R-:W-:-:S06]  /*ac00*/  DADD R6, R2, 1 ;  /* 0x3ff0000002067429 */ /* 0x000fcc0000000000 */
[----:B------:R-:W-:-:S06]  /*ac10*/  DSETP.GT.AND P0, PT, R4, 0.5, PT ;  /* 0x3fe000000400742a */ /* 0x000fcc0003f04000 */
[----:B------:R-:W-:Y:S02]  /*ac20*/  FSEL R14, R6, R2, P0 ;  /* 0x00000002060e7208 */ /* 0x000fe40000000000 */
[----:B------:R-:W-:-:S07]  /*ac30*/  FSEL R15, R7, R3, P0 ;  /* 0x00000003070f7208 */ /* 0x000fce0000000000 */
.L_x_15900:
[----:B------:R-:W-:Y:S05]  /*ac40*/  BSYNC B1 ;  /* 0x0000000000017941 */ /* 0x000fea0003800000 */
.L_x_15878:
[----:B------:R-:W0:Y:S01]  /*ac50*/  S2R R0, SR_CTAID.X ;  /* 0x0000000000007919 */ /* 0x000e220000002500 */
[----:B-1----:R-:W1:Y:S01]  /*ac60*/  LDC.64 R2, c[0x0][0x228] ;  /* 0x00008a00ff027b82 */ /* 0x002e620000000a00 */
        /* <DEDUP_REMOVED lines=9> */
.L_x_15694:
[----:B------:R-:W0:Y:S01]  /*ad00*/  S2R R0, SR_TID.X ;  /* 0x0000000000007919 */ /* 0x000e220000002100 */
        /* <DEDUP_REMOVED lines=8> */
[----:B------:R-:W-:-:S13]  /*ad90*/  ISETP.GE.AND P5, PT, R0, R21, PT ;  /* 0x000000150000720c */ /* 0x000fda0003fa6270 */
[----:B------:R-:W-:Y:S01]  /*ada0*/  @!P5 IMAD.IADD R13, R20, 0x1, R0 ;  /* 0x00000001140dd824 */ /* 0x000fe200078e0200 */
[----:B------:R-:W2:Y:S01]  /*adb0*/  @!P5 LDC.64 R8, c[0x0][0x230] ;  /* 0x00008c00ff08db82 */ /* 0x000ea20000000a00 */
[----:B------:R-:W-:Y:S02]  /*adc0*/  @!P5 VIADD R0, R0, 0x80 ;  /* 0x000000800000d836 */ /* 0x000fe40000000000 */
[----:B0-----:R-:W-:-:S03]  /*add0*/  @!P6 IMAD.WIDE.U32 R6, R7, 0x8, R4 ;  /* 0x000000080706e825 */ /* 0x001fc600078e0004 */
[----:B------:R-:W-:Y:S02]  /*ade0*/  ISETP.GE.AND P4, PT, R0, R21, PT ;  /* 0x000000150000720c */ /* 0x000fe40003f86270 */
[----:B------:R-:W0:Y:S01]  /*adf0*/  @!P0 LDC.64 R4, c[0x0][0x230] ;  /* 0x00008c00ff048b82 */ /* 0x000e220000000a00 */
[----:B------:R3:W5:Y:S10]  /*ae00*/  @!P6 LDG.E.64 R18, desc[UR4][R6.64] ;  /* 0x000000040612e981 */ /* 0x000774000c1e1b00 */
        /* <DEDUP_REMOVED lines=9> */
[----:B------:R-:W0:Y:S01]  /*aea0*/  @!P2 LDC.64 R26, c[0x0][0x230] ;  /* 0x00008c00ff1aab82 */ /* 0x000e220000000a00 */
[----:B------:R-:W-:-:S05]  /*aeb0*/  @!P2 VIADD R0, R0, 0x80 ;  /* 0x000000800000a836 */ /* 0x000fca0000000000 */
[----:B------:R-:W-:-:S13]  /*aec0*/  ISETP.GE.AND P1, PT, R0, R21, PT ;  /* 0x000000150000720c */ /* 0x000fda0003f26270 */
[----:B------:R-:W-:Y:S01]  /*aed0*/  @!P1 IMAD.IADD R39, R20, 0x1, R0 ;  /* 0x0000000114279824 */ /* 0x000fe200078e0200 */
[----:B------:R-:W0:Y:S01]  /*aee0*/  @!P1 LDC.64 R30, c[0x0][0x230] ;  /* 0x00008c00ff1e9b82 */ /* 0x000e220000000a00 */
[----:B------:R-:W-:-:S05]  /*aef0*/  @!P1 VIADD R0, R0, 0x80 ;  /* 0x0000008000009836 */ /* 0x000fca0000000000 */
[----:B------:R-:W-:-:S13]  /*af00*/  ISETP.GE.AND P6, PT, R0, R21, PT ;  /* 0x000000150000720c */ /* 0x000fda0003fc6270 */
[----:B------:R-:W0:Y:S01]  /*af10*/  @!P6 LDC.64 R32, c[0x0][0x230] ;  /* 0x00008c00ff20eb82 */ /* 0x000e220000000a00 */
[----:B------:R-:W-:Y:S01]  /*af20*/  CS2R R22, SRZ ;  /* 0x0000000000167805 */ /* 0x000fe2000001ff00 */
[----:B--2---:R-:W-:Y:S01]  /*af30*/  @!P5 IMAD.WIDE.U32 R12, R13, 0x8, R8 ;  /* 0x000000080d0cd825 */ /* 0x004fe200078e0008 */
[----:B------:R-:W-:-:S03]  /*af40*/  CS2R R28, SRZ ;  /* 0x00000000001c7805 */ /* 0x000fc6000001ff00 */
[----:B---3--:R-:W-:Y:S01]  /*af50*/  @!P6 IMAD.IADD R7, R20, 0x1, R0 ;  /* 0x000000011407e824 */ /* 0x008fe200078e0200 */
[----:B------:R2:W5:Y:S01]  /*af60*/  @!P5 LDG.E.64 R22, desc[UR4][R12.64] ;  /* 0x000000040c16d981 */ /* 0x000562000c1e1b00 */
[----:B----4-:R-:W-:Y:S01]  /*af70*/  @!P4 IMAD.WIDE.U32 R14, R15, 0x8, R10 ;  /* 0x000000080f0ec825 */ /* 0x010fe200078e000a */
[----:B------:R-:W-:Y:S02]  /*af80*/  CS2R R8, SRZ ;  /* 0x0000000000087805 */ /* 0x000fe4000001ff00 */
[----:B------:R-:W-:Y:S01]  /*af90*/  CS2R R10, SRZ ;  /* 0x00000000000a7805 */ /* 0x000fe2000001ff00 */
[----:B-1----:R-:W-:Y:S01]  /*afa0*/  @!P3 IMAD.WIDE.U32 R24, R25, 0x8, R16 ;  /* 0x000000081918b825 */ /* 0x002fe200078e0010 */
[----:B------:R-:W-:Y:S01]  /*afb0*/  CS2R R16, SRZ ;  /* 0x0000000000107805 */ /* 0x000fe2000001ff00 */
[----:B------:R1:W5:Y:S02]  /*afc0*/  @!P4 LDG.E.64 R28, desc[UR4][R14.64] ;  /* 0x000000040e1cc981 */ /* 0x000364000c1e1b00 */
[----:B0-----:R-:W-:Y:S01]  /*afd0*/  @!P1 IMAD.WIDE.U32 R30, R39, 0x8, R30 ;  /* 0x00000008271e9825 */ /* 0x001fe200078e001e */
[----:B------:R-:W-:-:S02]  /*afe0*/  CS2R R38, SRZ ;  /* 0x0000000000267805 */ /* 0x000fc4000001ff00 */
[----:B--2---:R-:W-:Y:S01]  /*aff0*/  CS2R R12, SRZ ;  /* 0x00000000000c7805 */ /* 0x004fe2000001ff00 */
[----:B------:R-:W-:Y:S01]  /*b000*/  @!P2 IMAD.WIDE.U32 R26, R37, 0x8, R26 ;  /* 0x00000008251aa825 */ /* 0x000fe200078e001a */
[----:B------:R1:W5:Y:S03]  /*b010*/  @!P1 LDG.E.64 R10, desc[UR4][R30.64] ;  /* 0x000000041e0a9981 */ /* 0x000366000c1e1b00 */
[----:B------:R-:W-:Y:S01]  /*b020*/  @!P6 IMAD.WIDE.U32 R6, R7, 0x8, R32 ;  /* 0x000000080706e825 */ /* 0x000fe200078e0020 */
[----:B------:R1:W5:Y:S03]  /*b030*/  @!P3 LDG.E.64 R38, desc[UR4][R24.64] ;  /* 0x000000041826b981 */ /* 0x000366000c1e1b00 */
[----:B------:R-:W-:Y:S01]  /*b040*/  @!P0 IMAD.WIDE.U32 R4, R35, 0x8, R4 ;  /* 0x0000000823048825 */ /* 0x000fe200078e0004 */
[----:B------:R1:W5:Y:S04]  /*b050*/  @!P2 LDG.E.64 R8, desc[UR4][R26.64] ;  /* 0x000000041a08a981 */ /* 0x000368000c1e1b00 */
[----:B------:R1:W5:Y:S04]  /*b060*/  @!P6 LDG.E.64 R12, desc[UR4][R6.64] ;  /* 0x00000004060ce981 */ /* 0x000368000c1e1b00 */
[----:B------:R1:W5:Y:S01]  /*b070*/  @!P0 LDG.E.64 R16, desc[UR4][R4.64] ;  /* 0x0000000404108981 */ /* 0x000362000c1e1b00 */
[----:B------:R-:W-:Y:S04]  /*b080*/  BSSY B1, `(.L_x_15901) ;  /* 0x0000156000017945 */ /* 0x000fe80003800000 */
[----:B------:R-:W-:Y:S05]  /*b090*/  @P0 BRA `(.L_x_15902) ;  /* 0x0000001400500947 */ /* 0x000fea0003800000 */
[----:B-1----:R-:W0:Y:S02]  /*b0a0*/  LDC.64 R4, c[0x0][0x220] ;  /* 0x00008800ff047b82 */ /* 0x002e240000000a00 */
        /* <DEDUP_REMOVED lines=21> */
[----:B------:R-:W-:Y:S05]  /*b200*/  CALL.REL.NOINC `($__internal_11_$__cuda_sm20_div_rn_f64_full) ;  /* 0x000000ac00c87944 */ /* 0x000fea0003c00000 */
.L_x_15905:
[----:B------:R-:W-:Y:S05]  /*b210*/  BSYNC B2 ;  /* 0x0000000000027941 */ /* 0x000fea0003800000 */
.L_x_15904:
[----:B------:R-:W-:Y:S02]  /*b220*/  IMAD.MOV.U32 R14, RZ, RZ, R36 ;  /* 0x000000ffff0e7224 */ /* 0x000fe400078e0024 */
[----:B------:R-:W-:Y:S01]  /*b230*/  IMAD.MOV.U32 R15, RZ, RZ, R37 ;  /* 0x000000ffff0f7224 */ /* 0x000fe200078e0025 */
[----:B------:R-:W-:Y:S06]  /*b240*/  BRA `(.L_x_15902) ;  /* 0x0000001000e47947 */ /* 0x000fec0003800000 */
.L_x_15903:
        /* <DEDUP_REMOVED lines=39> */
.L_x_15911:
        /* <DEDUP_REMOVED lines=12> */
.L_x_15910:
[----:B------:R-:W-:Y:S05]  /*b580*/  BSYNC B2 ;  /* 0x0000000000027941 */ /* 0x000fea0003800000 */
.L_x_15909:
        /* <DEDUP_REMOVED lines=12> */
.L_x_15917:
        /* <DEDUP_REMOVED lines=33> */
.L_x_15916:
[----:B------:R-:W-:-:S07]  /*b860*/  IMAD.MOV.U32 R26, RZ, RZ, R14 ;  /* 0x000000ffff1a7224 */ /* 0x000fce00078e000e */
.L_x_15915:
[----:B------:R-:W-:Y:S05]  /*b870*/  BSYNC B3 ;  /* 0x0000000000037941 */ /* 0x000fea0003800000 */
.L_x_15914:
[----:B------:R-:W-:-:S13]  /*b880*/  ISETP.GE.U32.AND P0, PT, R30, 0xc, PT ;  /* 0x0000000c1e00780c */ /* 0x000fda0003f06070 */
[----:B------:R-:W-:Y:S05]  /*b890*/  @!P0 BRA `(.L_x_15913) ;  /* 0x0000000400e08947 */ /* 0x000fea0003800000 */
[----:B------:R-:W-:Y:S01]  /*b8a0*/  BSSY B3, `(.L_x_15918) ;  /* 0x0000075000037945 */ /* 0x000fe20003800000 */
[----:B------:R-:W-:-:S07]  /*b8b0*/  VIADD R6, R15, 0x10 ;  /* 0x000000100f067836 */ /* 0x000fce0000000000 */
.L_x_15919:
        /* <DEDUP_REMOVED lines=116> */
.L_x_15918:
[----:B------:R-:W-:Y:S02]  /*c000*/  IMAD.MOV.U32 R26, RZ, RZ, R14 ;  /* 0x000000ffff1a7224 */ /* 0x000fe400078e000e */
[----:B------:R-:W-:-:S07]  /*c010*/  IMAD.MOV.U32 R27, RZ, RZ, R15 ;  /* 0x000000ffff1b7224 */ /* 0x000fce00078e000f */
.L_x_15913:
[----:B------:R-:W-:Y:S05]  /*c020*/  BSYNC B2 ;  /* 0x0000000000027941 */ /* 0x000fea0003800000 */
.L_x_15912:
        /* <DEDUP_REMOVED lines=21> */
.L_x_15921:
[----:B------:R-:W-:Y:S05]  /*c180*/  BSYNC B2 ;  /* 0x0000000000027941 */ /* 0x000fea0003800000 */
.L_x_15920:
[----:B------:R-:W-:-:S05]  /*c190*/  IMAD.MOV.U32 R15, RZ, RZ, R31 ;  /* 0x000000ffff0f7224 */ /* 0x000fca00078e001f */
[----:B------:R-:W-:Y:S01]  /*c1a0*/  LOP3.LUT R15, R15, 0x80000000, R17, 0xb8, !PT ;  /* 0x800000000f0f7812 */ /* 0x000fe200078eb811 */
[----:B------:R-:W-:Y:S06]  /*c1b0*/  BRA `(.L_x_15908) ;  /* 0x0000000000187947 */ /* 0x000fec0003800000 */
.L_x_15907:
[----:B------:R-:W-:-:S06]  /*c1c0*/  DSETP.GTU.AND P0, PT, R24, +INF , PT ;  /* 0x7ff000001800742a */ /* 0x000fcc0003f0c000 */
[----:B------:R-:W-:-:S14]  /*c1d0*/  DSETP.LE.AND P0, PT, R26, +INF , !P0 ;  /* 0x7ff000001a00742a */ /* 0x000fdc0004703000 */
[----:B------:R-:W-:Y:S02]  /*c1e0*/  @P0 DSETP.NEU.AND P1, PT, R26, +INF , PT ;  /* 0x7ff000001a00042a */ /* 0x000fe40003f2d000 */
[----:B------:R-:W-:-:S06]  /*c1f0*/  @!P0 DADD R14, R16, R4 ;  /* 0x00000000100e8229 */ /* 0x000fcc0000000004 */
[----:B------:R-:W-:Y:S02]  /*c200*/  @P0 FSEL R14, R16, RZ, P1 ;  /* 0x000000ff100e0208 */ /* 0x000fe40000800000 */
[----:B------:R-:W-:-:S07]  /*c210*/  @P0 FSEL R15, R17, -QNAN , P1 ;  /* 0xfff80000110f0808 */ /* 0x000fce0000800000 */
.L_x_15908:
[----:B------:R-:W-:Y:S05]  /*c220*/  BSYNC B0 ;  /* 0x0000000000007941 */ /* 0x000fea0003800000 */
.L_x_15906:
        /* <DEDUP_REMOVED lines=17> */
[----:B------:R-:W-:Y:S05]  /*c340*/  CALL.REL.NOINC `($__internal_11_$__cuda_sm20_div_rn_f64_full) ;  /* 0x0000009c00787944 */ /* 0x000fea0003c00000 */
.L_x_15923:
[----:B------:R-:W-:Y:S05]  /*c350*/  BSYNC B2 ;  /* 0x0000000000027941 */ /* 0x000fea0003800000 */
.L_x_15922:
        /* <DEDUP_REMOVED lines=29> */
[----:B------:R-:W-:-:S07]  /*c530*/  IMAD.MOV.U32 R5, RZ, RZ, R37 ;  /* 0x000000ffff057224 */ /* 0x000fce00078e0025 */
.L_x_15926:
[----:B------:R-:W-:Y:S05]  /*c540*/  BSYNC B2 ;  /* 0x0000000000027941 */ /* 0x000fea0003800000 */
.L_x_15925:
[----:B------:R-:W-:Y:S01]  /*c550*/  LOP3.LUT R15, RZ, 0x80000000, R5, 0xb8, !PT ;  /* 0x80000000ff0f7812 */ /* 0x000fe200078eb805 */
[----:B------:R-:W-:Y:S01]  /*c560*/  IMAD.MOV.U32 R14, RZ, RZ, RZ ;  /* 0x000000ffff0e7224 */ /* 0x000fe200078e00ff */
[----:B------:R-:W-:Y:S06]  /*c570*/  BRA `(.L_x_15902) ;  /* 0x0000000000187947 */ /* 0x000fec0003800000 */
.L_x_15924:
[----:B------:R-:W0:Y:S02]  /*c580*/  FRND.F64.FLOOR R4, R24 ;  /* 0x0000001800047313 */ /* 0x000e240000305800 */
[----:B0-----:R-:W-:Y:S02]  /*c590*/  DADD R6, R24, -R4 ;  /* 0x0000000018067229 */ /* 0x001fe40000000804 */
[----:B------:R-:W-:-:S06]  /*c5a0*/  DADD R14, R4, 1 ;  /* 0x3ff00000040e7429 */ /* 0x000fcc0000000000 */
[----:B------:R-:W-:-:S06]  /*c5b0*/  DSETP.GT.AND P0, PT, R6, 0.5, PT ;  /* 0x3fe000000600742a */ /* 0x000fcc0003f04000 */
[----:B------:R-:W-:Y:S02]  /*c5c0*/  FSEL R14, R14, R4, P0 ;  /* 0x000000040e0e7208 */ /* 0x000fe40000000000 */
[----:B------:R-:W-:-:S07]  /*c5d0*/  FSEL R15, R15, R5, P0 ;  /* 0x000000050f0f7208 */ /* 0x000fce0000000000 */
.L_x_15902:
[----:B------:R-:W-:Y:S05]  /*c5e0*/  BSYNC B1 ;  /* 0x0000000000017941 */ /* 0x000fea0003800000 */
.L_x_15901:
[----:B------:R-:W0:Y:S01]  /*c5f0*/  S2R R0, SR_TID.X ;  /* 0x0000000000007919 */ /* 0x000e220000002100 */
[----:B------:R-:W-:Y:S01]  /*c600*/  BSSY B1, `(.L_x_15927) ;  /* 0x0000157000017945 */ /* 0x000fe20003800000 */
[----:B0-----:R-:W-:-:S05]  /*c610*/  VIADD R0, R0, 0x80 ;  /* 0x0000008000007836 */ /* 0x001fca0000000000 */
[----:B------:R-:W-:-:S13]  /*c620*/  ISETP.GE.AND P0, PT, R0, R21, PT ;  /* 0x000000150000720c */ /* 0x000fda0003f06270 */
        /* <DEDUP_REMOVED lines=24> */
.L_x_15931:
[----:B------:R-:W-:Y:S05]  /*c7b0*/  BSYNC B2 ;  /* 0x0000000000027941 */ /* 0x000fea0003800000 */
.L_x_15930:
[----:B------:R-:W-:Y:S02]  /*c7c0*/  IMAD.MOV.U32 R16, RZ, RZ, R36 ;  /* 0x000000ffff107224 */ /* 0x000fe400078e0024 */
[----:B------:R-:W-:Y:S01]  /*c7d0*/  IMAD.MOV.U32 R17, RZ, RZ, R37 ;  /* 0x000000ffff117224 */ /* 0x000fe200078e0025 */
[----:B------:R-:W-:Y:S06]  /*c7e0*/  BRA `(.L_x_15928) ;  /* 0x0000001000e07947 */ /* 0x000fec0003800000 */
.L_x_15929:
        /* <DEDUP_REMOVED lines=39> */
.L_x_15938:
        /* <DEDUP_REMOVED lines=12> */
.L_x_15937:
[----:B------:R-:W-:-:S07]  /*cb20*/  IMAD.MOV.U32 R0, RZ, RZ, R27 ;  /* 0x000000ffff007224 */ /* 0x000fce00078e001b */
.L_x_15936:
[----:B------:R-:W-:Y:S05]  /*cb30*/  BSYNC B2 ;  /* 0x0000000000027941 */ /* 0x000fea0003800000 */
.L_x_15935:
        /* <DEDUP_REMOVED lines=12> */
.L_x_15943:
        /* <DEDUP_REMOVED lines=33> */
.L_x_15942:
[----:B------:R-:W-:Y:S05]  /*ce10*/  BSYNC B3 ;  /* 0x0000000000037941 */ /* 0x000fea0003800000 */
.L_x_15941:
[----:B------:R-:W-:-:S13]  /*ce20*/  ISETP.GE.U32.AND P0, PT, R30, 0xc, PT ;  /* 0x0000000c1e00780c */ /* 0x000fda0003f06070 */
[----:B------:R-:W-:Y:S05]  /*ce30*/  @!P0 BRA `(.L_x_15940) ;  /* 0x0000000400dc8947 */ /* 0x000fea0003800000 */
[----:B------:R-:W-:Y:S01]  /*ce40*/  BSSY B3, `(.L_x_15944) ;  /* 0x0000075000037945 */ /* 0x000fe20003800000 */
[----:B------:R-:W-:-:S07]  /*ce50*/  VIADD R0, R17, 0x10 ;  /* 0x0000001011007836 */ /* 0x000fce0000000000 */
.L_x_15945:
        /* <DEDUP_REMOVED lines=116> */
.L_x_15944:
[----:B------:R-:W-:-:S07]  /*d5a0*/  IMAD.MOV.U32 R0, RZ, RZ, R17 ;  /* 0x000000ffff007224 */ /* 0x000fce00078e0011 */
.L_x_15940:
[----:B------:R-:W-:Y:S05]  /*d5b0*/  BSYNC B2 ;  /* 0x0000000000027941 */ /* 0x000fea0003800000 */
.L_x_15939:
        /* <DEDUP_REMOVED lines=20> */
.L_x_15947:
[----:B------:R-:W-:Y:S05]  /*d700*/  BSYNC B2 ;  /* 0x0000000000027941 */ /* 0x000fea0003800000 */
.L_x_15946:
[----:B------:R-:W-:Y:S02]  /*d710*/  IMAD.MOV.U32 R17, RZ, RZ, R31 ;  /* 0x000000ffff117224 */ /* 0x000fe400078e001f */
[----:B------:R-:W-:-:S03]  /*d720*/  IMAD.MOV.U32 R16, RZ, RZ, R6 ;  /* 0x000000ffff107224 */ /* 0x000fc600078e0006 */
[----:B------:R-:W-:Y:S01]  /*d730*/  LOP3.LUT R17, R17, 0x80000000, R19, 0xb8, !PT ;  /* 0x8000000011117812 */ /* 0x000fe200078eb813 */
[----:B------:R-:W-:Y:S06]  /*d740*/  BRA `(.L_x_15934) ;  /* 0x0000000000187947 */ /* 0x000fec0003800000 */
.L_x_15933:
[----:B------:R-:W-:-:S06]  /*d750*/  DSETP.GTU.AND P0, PT, R24, +INF , PT ;  /* 0x7ff000001800742a */ /* 0x000fcc0003f0c000 */
[----:B------:R-:W-:-:S14]  /*d760*/  DSETP.LE.AND P0, PT, R26, +INF , !P0 ;  /* 0x7ff000001a00742a */ /* 0x000fdc0004703000 */
[----:B------:R-:W-:Y:S02]  /*d770*/  @P0 DSETP.NEU.AND P1, PT, R26, +INF , PT ;  /* 0x7ff000001a00042a */ /* 0x000fe40003f2d000 */
[----:B------:R-:W-:-:S06]  /*d780*/  @!P0 DADD R16, R18, R4 ;  /* 0x0000000012108229 */ /* 0x000fcc0000000004 */
[----:B------:R-:W-:Y:S02]  /*d790*/  @P0 FSEL R16, R18, RZ, P1 ;  /* 0x000000ff12100208 */ /* 0x000fe40000800000 */
[----:B------:R-:W-:-:S07]  /*d7a0*/  @P0 FSEL R17, R19, -QNAN , P1 ;  /* 0xfff8000013110808 */ /* 0x000fce0000800000 */
.L_x_15934:
[----:B------:R-:W-:Y:S05]  /*d7b0*/  BSYNC B0 ;  /* 0x0000000000007941 */ /* 0x000fea0003800000 */
.L_x_15932:
        /* <DEDUP_REMOVED lines=18> */
.L_x_15949:
[----:B------:R-:W-:Y:S05]  /*d8e0*/  BSYNC B2 ;  /* 0x0000000000027941 */ /* 0x000fea0003800000 */
.L_x_15948:
        /* <DEDUP_REMOVED lines=30> */
.L_x_15952:
[----:B------:R-:W-:Y:S05]  /*dad0*/  BSYNC B2 ;  /* 0x0000000000027941 */ /* 0x000fea0003800000 */
.L_x_15951:
[----:B------:R-:W-:Y:S01]  /*dae0*/  LOP3.LUT R17, RZ, 0x80000000, R5, 0xb8, !PT ;  /* 0x80000000ff117812 */ /* 0x000fe200078eb805 */
[----:B------:R-:W-:Y:S01]  /*daf0*/  IMAD.MOV.U32 R16, RZ, RZ, RZ ;  /* 0x000000ffff107224 */ /* 0x000fe200078e00ff */
[----:B------:R-:W-:Y:S06]  /*db00*/  BRA `(.L_x_15928) ;  /* 0x0000000000187947 */ /* 0x000fec0003800000 */
.L_x_15950:
[----:B------:R-:W0:Y:S02]  /*db10*/  FRND.F64.FLOOR R4, R24 ;  /* 0x0000001800047313 */ /* 0x000e240000305800 */
[----:B0-----:R-:W-:Y:S02]  /*db20*/  DADD R6, R24, -R4 ;  /* 0x0000000018067229 */ /* 0x001fe40000000804 */
[----:B------:R-:W-:-:S06]  /*db30*/  DADD R16, R4, 1 ;  /* 0x3ff0000004107429 */ /* 0x000fcc0000000000 */
[----:B------:R-:W-:-:S06]  /*db40*/  DSETP.GT.AND P0, PT, R6, 0.5, PT ;  /* 0x3fe000000600742a */ /* 0x000fcc0003f04000 */
[----:B------:R-:W-:Y:S02]  /*db50*/  FSEL R16, R16, R4, P0 ;  /* 0x0000000410107208 */ /* 0x000fe40000000000 */
[----:B------:R-:W-:-:S07]  /*db60*/  FSEL R17, R17, R5, P0 ;  /* 0x0000000511117208 */ /* 0x000fce0000000000 */
.L_x_15928:
[----:B------:R-:W-:Y:S05]  /*db70*/  BSYNC B1 ;  /* 0x0000000000017941 */ /* 0x000fea0003800000 */
.L_x_15927:
        /* <DEDUP_REMOVED lines=28> */
.L_x_15957:
[----:B------:R-:W-:Y:S05]  /*dd40*/  BSYNC B2 ;  /* 0x0000000000027941 */ /* 0x000fea0003800000 */
.L_x_15956:
[----:B------:R-:W-:Y:S02]  /*dd50*/  IMAD.MOV.U32 R18, RZ, RZ, R36 ;  /* 0x000000ffff127224 */ /* 0x000fe400078e0024 */
[----:B------:R-:W-:Y:S01]  /*dd60*/  IMAD.MOV.U32 R19, RZ, RZ, R37 ;  /* 0x000000ffff137224 */ /* 0x000fe200078e0025 */
[----:B------:R-:W-:Y:S06]  /*dd70*/  BRA `(.L_x_15954) ;  /* 0x0000001000e87947 */ /* 0x000fec0003800000 */
.L_x_15955:
        /* <DEDUP_REMOVED lines=39> */
.L_x_15964:
        /* <DEDUP_REMOVED lines=12> */
.L_x_15963:
[----:B------:R-:W-:Y:S02]  /*e0b0*/  IMAD.MOV.U32 R0, RZ, RZ, R18 ;  /* 0x000000ffff007224 */ /* 0x000fe400078e0012 */
[----:B------:R-:W-:-:S07]  /*e0c0*/  IMAD.MOV.U32 R18, RZ, RZ, R27 ;  /* 0x000000ffff127224 */ /* 0x000fce00078e001b */
.L_x_15962:
[----:B------:R-:W-:Y:S05]  /*e0d0*/  BSYNC B2 ;  /* 0x0000000000027941 */ /* 0x000fea0003800000 */
.L_x_15961:
        /* <DEDUP_REMOVED lines=12> */
.L_x_15969:
        /* <DEDUP_REMOVED lines=33> */
.L_x_15968:
[----:B------:R-:W-:Y:S05]  /*e3b0*/  BSYNC B3 ;  /* 0x0000000000037941 */ /* 0x000fea0003800000 */
.L_x_15967:
[----:B------:R-:W-:-:S13]  /*e3c0*/  ISETP.GE.U32.AND P0, PT, R30, 0xc, PT ;  /* 0x0000000c1e00780c */ /* 0x000fda0003f06070 */
[----:B------:R-:W-:Y:S05]  /*e3d0*/  @!P0 BRA `(.L_x_15966) ;  /* 0x0000000400e08947 */ /* 0x000fea0003800000 */
[----:B------:R-:W-:Y:S01]  /*e3e0*/  BSSY B3, `(.L_x_15970) ;  /* 0x0000075000037945 */ /* 0x000fe20003800000 */
[----:B------:R-:W-:-:S07]  /*e3f0*/  VIADD R0, R19, 0x10 ;  /* 0x0000001013007836 */ /* 0x000fce0000000000 */
.L_x_15971:
        /* <DEDUP_REMOVED lines=116> */
.L_x_15970:
[----:B------:R-:W-:Y:S02]  /*eb40*/  IMAD.MOV.U32 R0, RZ, RZ, R18 ;  /* 0x000000ffff007224 */ /* 0x000fe400078e0012 */
[----:B------:R-:W-:-:S07]  /*eb50*/  IMAD.MOV.U32 R18, RZ, RZ, R19 ;  /* 0x000000ffff127224 */ /* 0x000fce00078e0013 */
.L_x_15966:
[----:B------:R-:W-:Y:S05]  /*eb60*/  BSYNC B2 ;  /* 0x0000000000027941 */ /* 0x000fea0003800000 */
.L_x_15965:
        /* <DEDUP_REMOVED lines=21> */
.L_x_15973:
[----:B------:R-:W-:Y:S05]  /*ecc0*/  BSYNC B2 ;  /* 0x0000000000027941 */ /* 0x000fea0003800000 */
.L_x_15972:
[----:B------:R-:W-:-:S05]  /*ecd0*/  IMAD.MOV.U32 R19, RZ, RZ, R31 ;  /* 0x000000ffff137224 */ /* 0x000fca00078e001f */
[----:B------:R-:W-:Y:S01]  /*ece0*/  LOP3.LUT R19, R19, 0x80000000, R23, 0xb8, !PT ;  /* 0x8000000013137812 */ /* 0x000fe200078eb817 */
[----:B------:R-:W-:Y:S06]  /*ecf0*/  BRA `(.L_x_15960) ;  /* 0x0000000000187947 */ /* 0x000fec0003800000 */
.L_x_15959:
[----:B------:R-:W-:-:S06]  /*ed00*/  DSETP.GTU.AND P0, PT, R24, +INF , PT ;  /* 0x7ff000001800742a */ /* 0x000fcc0003f0c000 */
[----:B------:R-:W-:-:S14]  /*ed10*/  DSETP.LE.AND P0, PT, R26, +INF , !P0 ;  /* 0x7ff000001a00742a */ /* 0x000fdc0004703000 */
[----:B------:R-:W-:Y:S02]  /*ed20*/  @P0 DSETP.NEU.AND P1, PT, R26, +INF , PT ;  /* 0x7ff000001a00042a */ /* 0x000fe40003f2d000 */
[----:B------:R-:W-:-:S06]  /*ed30*/  @!P0 DADD R18, R22, R4 ;  /* 0x0000000016128229 */ /* 0x000fcc0000000004 */
[----:B------:R-:W-:Y:S02]  /*ed40*/  @P0 FSEL R18, R22, RZ, P1 ;  /* 0x000000ff16120208 */ /* 0x000fe40000800000 */
[----:B------:R-:W-:-:S07]  /*ed50*/  @P0 FSEL R19, R23, -QNAN , P1 ;  /* 0xfff8000017130808 */ /* 0x000fce0000800000 */
.L_x_15960:
[----:B------:R-:W-:Y:S05]  /*ed60*/  BSYNC B0 ;  /* 0x0000000000007941 */ /* 0x000fea0003800000 */
.L_x_15958:
        /* <DEDUP_REMOVED lines=18> */
.L_x_15975:
[----:B------:R-:W-:Y:S05]  /*ee90*/  BSYNC B2 ;  /* 0x0000000000027941 */ /* 0x000fea0003800000 */
.L_x_15974:
        /* <DEDUP_REMOVED lines=30> */
.L_x_15978:
[----:B------:R-:W-:Y:S05]  /*f080*/  BSYNC B2 ;  /* 0x0000000000027941 */ /* 0x000fea0003800000 */
.L_x_15977:
[----:B------:R-:W-:Y:S01]  /*f090*/  LOP3.LUT R19, RZ, 0x80000000, R5, 0xb8, !PT ;  /* 0x80000000ff137812 */ /* 0x000fe200078eb805 */
[----:B------:R-:W-:Y:S01]  /*f0a0*/  IMAD.MOV.U32 R18, RZ, RZ, RZ ;  /* 0x000000ffff127224 */ /* 0x000fe200078e00ff */
[----:B------:R-:W-:Y:S06]  /*f0b0*/  BRA `(.L_x_15954) ;  /* 0x0000000000187947 */ /* 0x000fec0003800000 */
.L_x_15976:
[----:B------:R-:W0:Y:S02]  /*f0c0*/  FRND.F64.FLOOR R4, R24 ;  /* 0x0000001800047313 */ /* 0x000e240000305800 */
[----:B0-----:R-:W-:Y:S02]  /*f0d0*/  DADD R6, R24, -R4 ;  /* 0x0000000018067229 */ /* 0x001fe40000000804 */
[----:B------:R-:W-:-:S06]  /*f0e0*/  DADD R18, R4, 1 ;  /* 0x3ff0000004127429 */ /* 0x000fcc0000000000 */
[----:B------:R-:W-:-:S06]  /*f0f0*/  DSETP.GT.AND P0, PT, R6, 0.5, PT ;  /* 0x3fe000000600742a */ /* 0x000fcc0003f04000 */
[----:B------:R-:W-:Y:S02]  /*f100*/  FSEL R18, R18, R4, P0 ;  /* 0x0000000412127208 */ /* 0x000fe40000000000 */
[----:B------:R-:W-:-:S07]  /*f110*/  FSEL R19, R19, R5, P0 ;  /* 0x0000000513137208 */ /* 0x000fce0000000000 */
.L_x_15954:
[----:B------:R-:W-:Y:S05]  /*f120*/  BSYNC B1 ;  /* 0x0000000000017941 */ /* 0x000fea0003800000 */
.L_x_15953:
        /* <DEDUP_REMOVED lines=28> */
.L_x_15983:
[----:B------:R-:W-:Y:S05]  /*f2f0*/  BSYNC B2 ;  /* 0x0000000000027941 */ /* 0x000fea0003800000 */
.L_x_15982:
[----:B------:R-:W-:Y:S02]  /*f300*/  IMAD.MOV.U32 R28, RZ, RZ, R36 ;  /* 0x000000ffff1c7224 */ /* 0x000fe400078e0024 */
[----:B------:R-:W-:Y:S01]  /*f310*/  IMAD.MOV.U32 R29, RZ, RZ, R37 ;  /* 0x000000ffff1d7224 */ /* 0x000fe200078e0025 */
[----:B------:R-:W-:Y:S06]  /*f320*/  BRA `(.L_x_15980) ;  /* 0x0000001000e87947 */ /* 0x000fec0003800000 */
.L_x_15981:
        /* <DEDUP_REMOVED lines=39> */
.L_x_15990:
        /* <DEDUP_REMOVED lines=12> */
.L_x_15989:
[----:B------:R-:W-:Y:S02]  /*f660*/  IMAD.MOV.U32 R0, RZ, RZ, R22 ;  /* 0x000000ffff007224 */ /* 0x000fe400078e0016 */
[----:B------:R-:W-:-:S07]  /*f670*/  IMAD.MOV.U32 R22, RZ, RZ, R27 ;  /* 0x000000ffff167224 */ /* 0x000fce00078e001b */
.L_x_15988:
[----:B------:R-:W-:Y:S05]  /*f680*/  BSYNC B2 ;  /* 0x0000000000027941 */ /* 0x000fea0003800000 */
.L_x_15987:
        /* <DEDUP_REMOVED lines=12> */
.L_x_15995:
        /* <DEDUP_REMOVED lines=33> */
.L_x_15994:
[----:B------:R-:W-:Y:S05]  /*f960*/  BSYNC B3 ;  /* 0x0000000000037941 */ /* 0x000fea0003800000 */
.L_x_15993:
[----:B------:R-:W-:-:S13]  /*f970*/  ISETP.GE.U32.AND P0, PT, R30, 0xc, PT ;  /* 0x0000000c1e00780c */ /* 0x000fda0003f06070 */
[----:B------:R-:W-:Y:S05]  /*f980*/  @!P0 BRA `(.L_x_15992) ;  /* 0x0000000400e08947 */ /* 0x000fea0003800000 */
[----:B------:R-:W-:Y:S01]  /*f990*/  BSSY B3, `(.L_x_15996) ;  /* 0x0000075000037945 */ /* 0x000fe20003800000 */
[----:B------:R-:W-:-:S07]  /*f9a0*/  VIADD R0, R23, 0x10 ;  /* 0x0000001017007836 */ /* 0x000fce0000000000 */
.L_x_15997:
        /* <DEDUP_REMOVED lines=116> */
.L_x_15996:
[----:B------:R-:W-:Y:S02]  /*100f0*/  IMAD.MOV.U32 R0, RZ, RZ, R22 ;  /* 0x000000ffff007224 */ /* 0x000fe400078e0016 */
[----:B------:R-:W-:-:S07]  /*10100*/  IMAD.MOV.U32 R22, RZ, RZ, R23 ;  /* 0x000000ffff167224 */ /* 0x000fce00078e0017 */
.L_x_15992:
[----:B------:R-:W-:Y:S05]  /*10110*/  BSYNC B2 ;  /* 0x0000000000027941 */ /* 0x000fea0003800000 */
.L_x_15991:
        /* <DEDUP_REMOVED lines=21> */
.L_x_15999:
[----:B------:R-:W-:Y:S05]  /*10270*/  BSYNC B2 ;  /* 0x0000000000027941 */ /* 0x000fea0003800000 */
.L_x_15998:
[----:B------:R-:W-:-:S05]  /*10280*/  IMAD.MOV.U32 R23, RZ, RZ, R31 ;  /* 0x000000ffff177224 */ /* 0x000fca00078e001f */
[----:B------:R-:W-:Y:S01]  /*10290*/  LOP3.LUT R23, R23, 0x80000000, R29, 0xb8, !PT ;  /* 0x8000000017177812 */ /* 0x000fe200078eb81d */
[----:B------:R-:W-:Y:S06]  /*102a0*/  BRA `(.L_x_15986) ;  /* 0x0000000000187947 */ /* 0x000fec0003800000 */
.L_x_15985:
[----:B------:R-:W-:-:S06]  /*102b0*/  DSETP.GTU.AND P0, PT, R24, +INF , PT ;  /* 0x7ff000001800742a */ /* 0x000fcc0003f0c000 */
[----:B------:R-:W-:-:S14]  /*102c0*/  DSETP.LE.AND P0, PT, R26, +INF , !P0 ;  /* 0x7ff000001a00742a */ /* 0x000fdc0004703000 */
[----:B------:R-:W-:Y:S02]  /*102d0*/  @P0 DSETP.NEU.AND P1, PT, R26, +INF , PT ;  /* 0x7ff000001a00042a */ /* 0x000fe40003f2d000 */
[----:B------:R-:W-:-:S06]  /*102e0*/  @!P0 DADD R22, R28, R4 ;  /* 0x000000001c168229 */ /* 0x000fcc0000000004 */
[----:B------:R-:W-:Y:S02]  /*102f0*/  @P0 FSEL R22, R28, RZ, P1 ;  /* 0x000000ff1c160208 */ /* 0x000fe40000800000 */
[----:B------:R-:W-:-:S07]  /*10300*/  @P0 FSEL R23, R29, -QNAN , P1 ;  /* 0xfff800001d170808 */ /* 0x000fce0000800000 */
.L_x_15986:
[----:B------:R-:W-:Y:S05]  /*10310*/  BSYNC B0 ;  /* 0x0000000000007941 */ /* 0x000fea0003800000 */
.L_x_15984:
        /* <DEDUP_REMOVED lines=18> */
.L_x_16001:
[----:B------:R-:W-:Y:S05]  /*10440*/  BSYNC B2 ;  /* 0x0000000000027941 */ /* 0x000fea0003800000 */
.L_x_16000:
        /* <DEDUP_REMOVED lines=30> */
.L_x_16004:
[----:B------:R-:W-:Y:S05]  /*10630*/  BSYNC B2 ;  /* 0x0000000000027941 */ /* 0x000fea0003800000 */
.L_x_16003:
[----:B------:R-:W-:Y:S01]  /*10640*/  LOP3.LUT R29, RZ, 0x80000000, R5, 0xb8, !PT ;  /* 0x80000000ff1d7812 */ /* 0x000fe200078eb805 */
[----:B------:R-:W-:Y:S01]  /*10650*/  IMAD.MOV.U32 R28, RZ, RZ, RZ ;  /* 0x000000ffff1c7224 */ /* 0x000fe200078e00ff */
[----:B------:R-:W-:Y:S06]  /*10660*/  BRA `(.L_x_15980) ;  /* 0x0000000000187947 */ /* 0x000fec0003800000 */
.L_x_16002:
[----:B------:R-:W0:Y:S02]  /*10670*/  FRND.F64.FLOOR R4, R24 ;  /* 0x0000001800047313 */ /* 0x000e240000305800 */
[----:B0-----:R-:W-:Y:S02]  /*10680*/  DADD R6, R24, -R4 ;  /* 0x0000000018067229 */ /* 0x001fe40000000804 */
[----:B------:R-:W-:-:S06]  /*10690*/  DADD R22, R4, 1 ;  /* 0x3ff0000004167429 */ /* 0x000fcc0000000000 */
[----:B------:R-:W-:-:S06]  /*106a0*/  DSETP.GT.AND P0, PT, R6, 0.5, PT ;  /* 0x3fe000000600742a */ /* 0x000fcc0003f04000 */
[----:B------:R-:W-:Y:S02]  /*106b0*/  FSEL R28, R22, R4, P0 ;  /* 0x00000004161c7208 */ /* 0x000fe40000000000 */
[----:B------:R-:W-:-:S07]  /*106c0*/  FSEL R29, R23, R5, P0 ;  /* 0x00000005171d7208 */ /* 0x000fce0000000000 */
.L_x_15980:
[----:B------:R-:W-:Y:S05]  /*106d0*/  BSYNC B1 ;  /* 0x0000000000017941 */ /* 0x000fea0003800000 */
.L_x_15979:
        /* <DEDUP_REMOVED lines=28> */
.L_x_16009:
[----:B------:R-:W-:Y:S05]  /*108a0*/  BSYNC B2 ;  /* 0x0000000000027941 */ /* 0x000fea0003800000 */
.L_x_16008:
[----:B------:R-:W-:Y:S02]  /*108b0*/  IMAD.MOV.U32 R38, RZ, RZ, R36 ;  /* 0x000000ffff267224 */ /* 0x000fe400078e0024 */
[----:B------:R-:W-:Y:S01]  /*108c0*/  IMAD.MOV.U32 R39, RZ, RZ, R37 ;  /* 0x000000ffff277224 */ /* 0x000fe200078e0025 */
[----:B------:R-:W-:Y:S06]  /*108d0*/  BRA `(.L_x_16006) ;  /* 0x0000001000e87947 */ /* 0x000fec0003800000 */
.L_x_16007:
        /* <DEDUP_REMOVED lines=39> */
.L_x_16016:
        /* <DEDUP_REMOVED lines=12> */
.L_x_16015:
[----:B------:R-:W-:Y:S02]  /*10c10*/  IMAD.MOV.U32 R0, RZ, RZ, R22 ;  /* 0x000000ffff007224 */ /* 0x000fe400078e0016 */
[----:B------:R-:W-:-:S07]  /*10c20*/  IMAD.MOV.U32 R22, RZ, RZ, R27 ;  /* 0x000000ffff167224 */ /* 0x000fce00078e001b */
.L_x_16014:
[----:B------:R-:W-:Y:S05]  /*10c30*/  BSYNC B2 ;  /* 0x0000000000027941 */ /* 0x000fea0003800000 */
.L_x_16013:
        /* <DEDUP_REMOVED lines=12> */
.L_x_16021:
        /* <DEDUP_REMOVED lines=33> */
.L_x_16020:
[----:B------:R-:W-:Y:S05]  /*10f10*/  BSYNC B3 ;  /* 0x0000000000037941 */ /* 0x000fea0003800000 */
.L_x_16019:
[----:B------:R-:W-:-:S13]  /*10f20*/  ISETP.GE.U32.AND P0, PT, R30, 0xc, PT ;  /* 0x0000000c1e00780c */ /* 0x000fda0003f06070 */
[----:B------:R-:W-:Y:S05]  /*10f30*/  @!P0 BRA `(.L_x_16018) ;  /* 0x0000000400e08947 */ /* 0x000fea0003800000 */
[----:B------:R-:W-:Y:S01]  /*10f40*/  BSSY B3, `(.L_x_16022) ;  /* 0x0000075000037945 */ /* 0x000fe20003800000 */
[----:B------:R-:W-:-:S07]  /*10f50*/  VIADD R0, R23, 0x10 ;  /* 0x0000001017007836 */ /* 0x000fce0000000000 */
.L_x_16023:
        /* <DEDUP_REMOVED lines=116> */
.L_x_16022:
[----:B------:R-:W-:Y:S02]  /*116a0*/  IMAD.MOV.U32 R0, RZ, RZ, R22 ;  /* 0x000000ffff007224 */ /* 0x000fe400078e0016 */
[----:B------:R-:W-:-:S07]  /*116b0*/  IMAD.MOV.U32 R22, RZ, RZ, R23 ;  /* 0x000000ffff167224 */ /* 0x000fce00078e0017 */
.L_x_16018:
[----:B------:R-:W-:Y:S05]  /*116c0*/  BSYNC B2 ;  /* 0x0000000000027941 */ /* 0x000fea0003800000 */
.L_x_16017:
        /* <DEDUP_REMOVED lines=21> */
.L_x_16025:
[----:B------:R-:W-:Y:S05]  /*11820*/  BSYNC B2 ;  /* 0x0000000000027941 */ /* 0x000fea0003800000 */
.L_x_16024:
[----:B------:R-:W-:-:S05]  /*11830*/  IMAD.MOV.U32 R23, RZ, RZ, R31 ;  /* 0x000000ffff177224 */ /* 0x000fca00078e001f */
[----:B------:R-:W-:Y:S01]  /*11840*/  LOP3.LUT R23, R23, 0x80000000, R39, 0xb8, !PT ;  /* 0x8000000017177812 */ /* 0x000fe200078eb827 */
[----:B------:R-:W-:Y:S06]  /*11850*/  BRA `(.L_x_16012) ;  /* 0x0000000000187947 */ /* 0x000fec0003800000 */
.L_x_16011:
[----:B------:R-:W-:-:S06]  /*11860*/  DSETP.GTU.AND P0, PT, R24, +INF , PT ;  /* 0x7ff000001800742a */ /* 0x000fcc0003f0c000 */
[----:B------:R-:W-:-:S14]  /*11870*/  DSETP.LE.AND P0, PT, R26, +INF , !P0 ;  /* 0x7ff000001a00742a */ /* 0x000fdc0004703000 */
[----:B------:R-:W-:Y:S02]  /*11880*/  @P0 DSETP.NEU.AND P1, PT, R26, +INF , PT ;  /* 0x7ff000001a00042a */ /* 0x000fe40003f2d000 */
[----:B------:R-:W-:-:S06]  /*11890*/  @!P0 DADD R22, R38, R4 ;  /* 0x0000000026168229 */ /* 0x000fcc0000000004 */
[----:B------:R-:W-:Y:S02]  /*118a0*/  @P0 FSEL R22, R38, RZ, P1 ;  /* 0x000000ff26160208 */ /* 0x000fe40000800000 */
[----:B------:R-:W-:-:S07]  /*118b0*/  @P0 FSEL R23, R39, -QNAN , P1 ;  /* 0xfff8000027170808 */ /* 0x000fce0000800000 */
.L_x_16012:
[----:B------:R-:W-:Y:S05]  /*118c0*/  BSYNC B0 ;  /* 0x0000000000007941 */ /* 0x000fea0003800000 */
.L_x_16010:
        /* <DEDUP_REMOVED lines=18> */
.L_x_16027:
[----:B------:R-:W-:Y:S05]  /*119f0*/  BSYNC B2 ;  /* 0x0000000000027941 */ /* 0x000fea0003800000 */
.L_x_16026:
        /* <DEDUP_REMOVED lines=30> */
.L_x_16030:
[----:B------:R-:W-:Y:S05]  /*11be0*/  BSYNC B2 ;  /* 0x0000000000027941 */ /* 0x000fea0003800000 */
.L_x_16029:
[----:B------:R-:W-:Y:S01]  /*11bf0*/  LOP3.LUT R39, RZ, 0x80000000, R5, 0xb8, !PT ;  /* 0x80000000ff277812 */ /* 0x000fe200078eb805 */
[----:B------:R-:W-:Y:S01]  /*11c00*/  IMAD.MOV.U32 R38, RZ, RZ, RZ ;  /* 0x000000ffff267224 */ /* 0x000fe200078e00ff */
[----:B------:R-:W-:Y:S06]  /*11c10*/  BRA `(.L_x_16006) ;  /* 0x0000000000187947 */ /* 0x000fec0003800000 */
.L_x_16028:
[----:B------:R-:W0:Y:S02]  /*11c20*/  FRND.F64.FLOOR R4, R24 ;  /* 0x0000001800047313 */ /* 0x000e240000305800 */
[----:B0-----:R-:W-:Y:S02]  /*11c30*/  DADD R6, R24, -R4 ;  /* 0x0000000018067229 */ /* 0x001fe40000000804 */
[----:B------:R-:W-:-:S06]  /*11c40*/  DADD R22, R4, 1 ;  /* 0x3ff0000004167429 */ /* 0x000fcc0000000000 */
[----:B------:R-:W-:-:S06]  /*11c50*/  DSETP.GT.AND P0, PT, R6, 0.5, PT ;  /* 0x3fe000000600742a */ /* 0x000fcc0003f04000 */
[----:B------:R-:W-:Y:S02]  /*11c60*/  FSEL R38, R22, R4, P0 ;  /* 0x0000000416267208 */ /* 0x000fe40000000000 */
[----:B------:R-:W-:-:S07]  /*11c70*/  FSEL R39, R23, R5, P0 ;  /* 0x0000000517277208 */ /* 0x000fce0000000000 */
.L_x_16006:
[----:B------:R-:W-:Y:S05]  /*11c80*/  BSYNC B1 ;  /* 0x0000000000017941 */ /* 0x000fea0003800000 */
.L_x_16005:
        /* <DEDUP_REMOVED lines=28> */
.L_x_16035:
[----:B------:R-:W-:Y:S05]  /*11e50*/  BSYNC B2 ;  /* 0x0000000000027941 */ /* 0x000fea0003800000 */
.L_x_16034:
[----:B------:R-:W-:Y:S02]  /*11e60*/  IMAD.MOV.U32 R22, RZ, RZ, R36 ;  /* 0x000000ffff167224 */ /* 0x000fe400078e0024 */
[----:B------:R-:W-:Y:S01]  /*11e70*/  IMAD.MOV.U32 R23, RZ, RZ, R37 ;  /* 0x000000ffff177224 */ /* 0x000fe200078e0025 */
[----:B------:R-:W-:Y:S06]  /*11e80*/  BRA `(.L_x_16032) ;  /* 0x0000001000e87947 */ /* 0x000fec0003800000 */
.L_x_16033:
        /* <DEDUP_REMOVED lines=39> */
.L_x_16042:
        /* <DEDUP_REMOVED lines=12> */
.L_x_16041:
[----:B------:R-:W-:Y:S02]  /*121c0*/  IMAD.MOV.U32 R0, RZ, RZ, R22 ;  /* 0x000000ffff007224 */ /* 0x000fe400078e0016 */
[----:B------:R-:W-:-:S07]  /*121d0*/  IMAD.MOV.U32 R22, RZ, RZ, R27 ;  /* 0x000000ffff167224 */ /* 0x000fce00078e001b */
.L_x_16040:
[----:B------:R-:W-:Y:S05]  /*121e0*/  BSYNC B2 ;  /* 0x0000000000027941 */ /* 0x000fea0003800000 */
.L_x_16039:
        /* <DEDUP_REMOVED lines=12> */
.L_x_16047:
        /* <DEDUP_REMOVED lines=33> */
.L_x_16046:
[----:B------:R-:W-:Y:S05]  /*124c0*/  BSYNC B3 ;  /* 0x0000000000037941 */ /* 0x000fea0003800000 */
.L_x_16045:
[----:B------:R-:W-:-:S13]  /*124d0*/  ISETP.GE.U32.AND P0, PT, R30, 0xc, PT ;  /* 0x0000000c1e00780c */ /* 0x000fda0003f06070 */
[----:B------:R-:W-:Y:S05]  /*124e0*/  @!P0 BRA `(.L_x_16044) ;  /* 0x0000000400e08947 */ /* 0x000fea0003800000 */
[----:B------:R-:W-:Y:S01]  /*124f0*/  BSSY B3, `(.L_x_16048) ;  /* 0x0000075000037945 */ /* 0x000fe20003800000 */
[----:B------:R-:W-:-:S07]  /*12500*/  VIADD R0, R23, 0x10 ;  /* 0x0000001017007836 */ /* 0x000fce0000000000 */
.L_x_16049:
        /* <DEDUP_REMOVED lines=116> */
.L_x_16048:
[----:B------:R-:W-:Y:S02]  /*12c50*/  IMAD.MOV.U32 R0, RZ, RZ, R22 ;  /* 0x000000ffff007224 */ /* 0x000fe400078e0016 */
[----:B------:R-:W-:-:S07]  /*12c60*/  IMAD.MOV.U32 R22, RZ, RZ, R23 ;  /* 0x000000ffff167224 */ /* 0x000fce00078e0017 */
.L_x_16044:
[----:B------:R-:W-:Y:S05]  /*12c70*/  BSYNC B2 ;  /* 0x0000000000027941 */ /* 0x000fea0003800000 */
.L_x_16043:
        /* <DEDUP_REMOVED lines=21> */
.L_x_16051:
[----:B------:R-:W-:Y:S05]  /*12dd0*/  BSYNC B2 ;  /* 0x0000000000027941 */ /* 0x000fea0003800000 */
.L_x_16050:
[----:B------:R-:W-:-:S05]  /*12de0*/  IMAD.MOV.U32 R23, RZ, RZ, R31 ;  /* 0x000000ffff177224 */ /* 0x000fca00078e001f */
[----:B------:R-:W-:Y:S01]  /*12df0*/  LOP3.LUT R23, R23, 0x80000000, R9, 0xb8, !PT ;  /* 0x8000000017177812 */ /* 0x000fe200078eb809 */
[----:B------:R-:W-:Y:S06]  /*12e00*/  BRA `(.L_x_16038) ;  /* 0x0000000000187947 */ /* 0x000fec0003800000 */
.L_x_16037:
[----:B------:R-:W-:-:S06]  /*12e10*/  DSETP.GTU.AND P0, PT, R24, +INF , PT ;  /* 0x7ff000001800742a */ /* 0x000fcc0003f0c000 */
[----:B------:R-:W-:-:S14]  /*12e20*/  DSETP.LE.AND P0, PT, R26, +INF , !P0 ;  /* 0x7ff000001a00742a */ /* 0x000fdc0004703000 */
[----:B------:R-:W-:Y:S02]  /*12e30*/  @P0 DSETP.NEU.AND P1, PT, R26, +INF , PT ;  /* 0x7ff000001a00042a */ /* 0x000fe40003f2d000 */
[----:B------:R-:W-:-:S06]  /*12e40*/  @!P0 DADD R22, R8, R4 ;  /* 0x0000000008168229 */ /* 0x000fcc0000000004 */
[----:B------:R-:W-:Y:S02]  /*12e50*/  @P0 FSEL R22, R8, RZ, P1 ;  /* 0x000000ff08160208 */ /* 0x000fe40000800000 */
[----:B------:R-:W-:-:S07]  /*12e60*/  @P0 FSEL R23, R9, -QNAN , P1 ;  /* 0xfff8000009170808 */ /* 0x000fce0000800000 */
.L_x_16038:
[----:B------:R-:W-:Y:S05]  /*12e70*/  BSYNC B0 ;  /* 0x0000000000007941 */ /* 0x000fea0003800000 */
.L_x_16036:
        /* <DEDUP_REMOVED lines=18> */
.L_x_16053:
[----:B------:R-:W-:Y:S05]  /*12fa0*/  BSYNC B2 ;  /* 0x0000000000027941 */ /* 0x000fea0003800000 */
.L_x_16052:
        /* <DEDUP_REMOVED lines=30> */
.L_x_16056:
[----:B------:R-:W-:Y:S05]  /*13190*/  BSYNC B2 ;  /* 0x0000000000027941 */ /* 0x000fea0003800000 */
.L_x_16055:
[----:B------:R-:W-:Y:S01]  /*131a0*/  LOP3.LUT R23, RZ, 0x80000000, R5, 0xb8, !PT ;  /* 0x80000000ff177812 */ /* 0x000fe200078eb805 */
[----:B------:R-:W-:Y:S01]  /*131b0*/  IMAD.MOV.U32 R22, RZ, RZ, RZ ;  /* 0x000000ffff167224 */ /* 0x000fe200078e00ff */
[----:B------:R-:W-:Y:S06]  /*131c0*/  BRA `(.L_x_16032) ;  /* 0x0000000000187947 */ /* 0x000fec0003800000 */
.L_x_16054:
[----:B------:R-:W0:Y:S02]  /*131d0*/  FRND.F64.FLOOR R4, R24 ;  /* 0x0000001800047313 */ /* 0x000e240000305800 */
[----:B0-----:R-:W-:Y:S02]  /*131e0*/  DADD R6, R24, -R4 ;  /* 0x0000000018067229 */ /* 0x001fe40000000804 */
[----:B------:R-:W-:-:S06]  /*131f0*/  DADD R8, R4, 1 ;  /* 0x3ff0000004087429 */ /* 0x000fcc0000000000 */
[----:B------:R-:W-:-:S06]  /*13200*/  DSETP.GT.AND P0, PT, R6, 0.5, PT ;  /* 0x3fe000000600742a */ /* 0x000fcc0003f04000 */
[----:B------:R-:W-:Y:S02]  /*13210*/  FSEL R22, R8, R4, P0 ;  /* 0x0000000408167208 */ /* 0x000fe40000000000 */
[----:B------:R-:W-:-:S07]  /*13220*/  FSEL R23, R9, R5, P0 ;  /* 0x0000000509177208 */ /* 0x000fce0000000000 */
.L_x_16032:
[----:B------:R-:W-:Y:S05]  /*13230*/  BSYNC B1 ;  /* 0x0000000000017941 */ /* 0x000fea0003800000 */
.L_x_16031:
        /* <DEDUP_REMOVED lines=28> */
.L_x_16061:
[----:B------:R-:W-:Y:S05]  /*13400*/  BSYNC B2 ;  /* 0x0000000000027941 */ /* 0x000fea0003800000 */
.L_x_16060:
[----:B------:R-:W-:Y:S02]  /*13410*/  IMAD.MOV.U32 R10, RZ, RZ, R36 ;  /* 0x000000ffff0a7224 */ /* 0x000fe400078e0024 */
[----:B------:R-:W-:Y:S01]  /*13420*/  IMAD.MOV.U32 R11, RZ, RZ, R37 ;  /* 0x000000ffff0b7224 */ /* 0x000fe200078e0025 */
[----:B------:R-:W-:Y:S06]  /*13430*/  BRA `(.L_x_16058) ;  /* 0x0000001000e87947 */ /* 0x000fec0003800000 */
.L_x_16059:
        /* <DEDUP_REMOVED lines=39> */
.L_x_16068:
        /* <DEDUP_REMOVED lines=12> */
.L_x_16067:
[----:B------:R-:W-:Y:S02]  /*13770*/  IMAD.MOV.U32 R0, RZ, RZ, R8 ;  /* 0x000000ffff007224 */ /* 0x000fe400078e0008 */
[----:B------:R-:W-:-:S07]  /*13780*/  IMAD.MOV.U32 R8, RZ, RZ, R27 ;  /* 0x000000ffff087224 */ /* 0x000fce00078e001b */
.L_x_16066:
[----:B------:R-:W-:Y:S05]  /*13790*/  BSYNC B2 ;  /* 0x0000000000027941 */ /* 0x000fea0003800000 */
.L_x_16065:
        /* <DEDUP_REMOVED lines=12> */
.L_x_16073:
        /* <DEDUP_REMOVED lines=33> */
.L_x_16072:
[----:B------:R-:W-:Y:S05]  /*13a70*/  BSYNC B3 ;  /* 0x0000000000037941 */ /* 0x000fea0003800000 */
.L_x_16071:
[----:B------:R-:W-:-:S13]  /*13a80*/  ISETP.GE.U32.AND P0, PT, R30, 0xc, PT ;  /* 0x0000000c1e00780c */ /* 0x000fda0003f06070 */
[----:B------:R-:W-:Y:S05]  /*13a90*/  @!P0 BRA `(.L_x_16070) ;  /* 0x0000000400e08947 */ /* 0x000fea0003800000 */
[----:B------:R-:W-:Y:S01]  /*13aa0*/  BSSY B3, `(.L_x_16074) ;  /* 0x0000075000037945 */ /* 0x000fe20003800000 */
[----:B------:R-:W-:-:S07]  /*13ab0*/  VIADD R0, R9, 0x10 ;  /* 0x0000001009007836 */ /* 0x000fce0000000000 */
.L_x_16075:
        /* <DEDUP_REMOVED lines=116> */
.L_x_16074:
[----:B------:R-:W-:Y:S02]  /*14200*/  IMAD.MOV.U32 R0, RZ, RZ, R8 ;  /* 0x000000ffff007224 */ /* 0x000fe400078e0008 */
[----:B------:R-:W-:-:S07]  /*14210*/  IMAD.MOV.U32 R8, RZ, RZ, R9 ;  /* 0x000000ffff087224 */ /* 0x000fce00078e0009 */
.L_x_16070:
[----:B------:R-:W-:Y:S05]  /*14220*/  BSYNC B2 ;  /* 0x0000000000027941 */ /* 0x000fea0003800000 */
.L_x_16069:
        /* <DEDUP_REMOVED lines=21> */
.L_x_16077:
[----:B------:R-:W-:Y:S05]  /*14380*/  BSYNC B2 ;  /* 0x0000000000027941 */ /* 0x000fea0003800000 */
.L_x_16076:
[----:B------:R-:W-:-:S05]  /*14390*/  IMAD.MOV.U32 R9, RZ, RZ, R31 ;  /* 0x000000ffff097224 */ /* 0x000fca00078e001f */
[----:B------:R-:W-:Y:S01]  /*143a0*/  LOP3.LUT R9, R9, 0x80000000, R11, 0xb8, !PT ;  /* 0x8000000009097812 */ /* 0x000fe200078eb80b */
[----:B------:R-:W-:Y:S06]  /*143b0*/  BRA `(.L_x_16064) ;  /* 0x0000000000187947 */ /* 0x000fec0003800000 */
.L_x_16063:
[----:B------:R-:W-:-:S06]  /*143c0*/  DSETP.GTU.AND P0, PT, R24, +INF , PT ;  /* 0x7ff000001800742a */ /* 0x000fcc0003f0c000 */
[----:B------:R-:W-:-:S14]  /*143d0*/  DSETP.LE.AND P0, PT, R26, +INF , !P0 ;  /* 0x7ff000001a00742a */ /* 0x000fdc0004703000 */
[----:B------:R-:W-:Y:S02]  /*143e0*/  @P0 DSETP.NEU.AND P1, PT, R26, +INF , PT ;  /* 0x7ff000001a00042a */ /* 0x000fe40003f2d000 */
[----:B------:R-:W-:-:S06]  /*143f0*/  @!P0 DADD R8, R10, R4 ;  /* 0x000000000a088229 */ /* 0x000fcc0000000004 */
[----:B------:R-:W-:Y:S02]  /*14400*/  @P0 FSEL R8, R10, RZ, P1 ;  /* 0x000000ff0a080208 */ /* 0x000fe40000800000 */
[----:B------:R-:W-:-:S07]  /*14410*/  @P0 FSEL R9, R11, -QNAN , P1 ;  /* 0xfff800000b090808 */ /* 0x000fce0000800000 */
.L_x_16064:
[----:B------:R-:W-:Y:S05]  /*14420*/  BSYNC B0 ;  /* 0x0000000000007941 */ /* 0x000fea0003800000 */
.L_x_16062:
        /* <DEDUP_REMOVED lines=18> */
.L_x_16079:
[----:B------:R-:W-:Y:S05]  /*14550*/  BSYNC B2 ;  /* 0x0000000000027941 */ /* 0x000fea0003800000 */
.L_x_16078:
        /* <DEDUP_REMOVED lines=30> */
.L_x_16082:
[----:B------:R-:W-:Y:S05]  /*14740*/  BSYNC B2 ;  /* 0x0000000000027941 */ /* 0x000fea0003800000 */
.L_x_16081:
[----:B------:R-:W-:Y:S01]  /*14750*/  LOP3.LUT R11, RZ, 0x80000000, R5, 0xb8, !PT ;  /* 0x80000000ff0b7812 */ /* 0x000fe200078eb805 */
[----:B------:R-:W-:Y:S01]  /*14760*/  IMAD.MOV.U32 R10, RZ, RZ, RZ ;  /* 0x000000ffff0a7224 */ /* 0x000fe200078e00ff */
[----:B------:R-:W-:Y:S06]  /*14770*/  BRA `(.L_x_16058) ;  /* 0x0000000000187947 */ /* 0x000fec0003800000 */
.L_x_16080:
[----:B------:R-:W0:Y:S02]  /*14780*/  FRND.F64.FLOOR R4, R24 ;  /* 0x0000001800047313 */ /* 0x000e240000305800 */
[----:B0-----:R-:W-:Y:S02]  /*14790*/  DADD R6, R24, -R4 ;  /* 0x0000000018067229 */ /* 0x001fe40000000804 */
[----:B------:R-:W-:-:S06]  /*147a0*/  DADD R8, R4, 1 ;  /* 0x3ff0000004087429 */ /* 0x000fcc0000000000 */
[----:B------:R-:W-:-:S06]  /*147b0*/  DSETP.GT.AND P0, PT, R6, 0.5, PT ;  /* 0x3fe000000600742a */ /* 0x000fcc0003f04000 */
[----:B------:R-:W-:Y:S02]  /*147c0*/  FSEL R10, R8, R4, P0 ;  /* 0x00000004080a7208 */ /* 0x000fe40000000000 */
[----:B------:R-:W-:-:S07]  /*147d0*/  FSEL R11, R9, R5, P0 ;  /* 0x00000005090b7208 */ /* 0x000fce0000000000 */
.L_x_16058:
[----:B------:R-:W-:Y:S05]  /*147e0*/  BSYNC B1 ;  /* 0x0000000000017941 */ /* 0x000fea0003800000 */
.L_x_16057:
        /* <DEDUP_REMOVED lines=28> */
.L_x_16087:
[----:B------:R-:W-:Y:S05]  /*149b0*/  BSYNC B2 ;  /* 0x0000000000027941 */ /* 0x000fea0003800000 */
.L_x_16086:
[----:B------:R-:W-:Y:S05]  /*149c0*/  BRA `(.L_x_16084) ;  /* 0x0000001000e07947 */ /* 0x000fea0003800000 */
.L_x_16085:
        /* <DEDUP_REMOVED lines=39> */
.L_x_16094:
        /* <DEDUP_REMOVED lines=12> */
.L_x_16093:
[----:B------:R-:W-:-:S07]  /*14d00*/  IMAD.MOV.U32 R0, RZ, RZ, R27 ;  /* 0x000000ffff007224 */ /* 0x000fce00078e001b */
.L_x_16092:
[----:B------:R-:W-:Y:S05]  /*14d10*/  BSYNC B2 ;  /* 0x0000000000027941 */ /* 0x000fea0003800000 */
.L_x_16091:
        /* <DEDUP_REMOVED lines=12> */
.L_x_16099:
        /* <DEDUP_REMOVED lines=33> */
.L_x_16098:
[----:B------:R-:W-:Y:S05]  /*14ff0*/  BSYNC B3 ;  /* 0x0000000000037941 */ /* 0x000fea0003800000 */
.L_x_16097:
[----:B------:R-:W-:-:S13]  /*15000*/  ISETP.GE.U32.AND P0, PT, R30, 0xc, PT ;  /* 0x0000000c1e00780c */ /* 0x000fda0003f06070 */
[----:B------:R-:W-:Y:S05]  /*15010*/  @!P0 BRA `(.L_x_16096) ;  /* 0x0000000400dc8947 */ /* 0x000fea0003800000 */
[----:B------:R-:W-:Y:S01]  /*15020*/  BSSY B3, `(.L_x_16100) ;  /* 0x0000075000037945 */ /* 0x000fe20003800000 */
[----:B------:R-:W-:-:S07]  /*15030*/  VIADD R0, R9, 0x10 ;  /* 0x0000001009007836 */ /* 0x000fce0000000000 */
.L_x_16101:
        /* <DEDUP_REMOVED lines=116> */
.L_x_16100:
[----:B------:R-:W-:-:S07]  /*15780*/  IMAD.MOV.U32 R0, RZ, RZ, R9 ;  /* 0x000000ffff007224 */ /* 0x000fce00078e0009 */
.L_x_16096:
[----:B------:R-:W-:Y:S05]  /*15790*/  BSYNC B2 ;  /* 0x0000000000027941 */ /* 0x000fea0003800000 */
.L_x_16095:
        /* <DEDUP_REMOVED lines=20> */
.L_x_16103:
[----:B------:R-:W-:Y:S05]  /*158e0*/  BSYNC B2 ;  /* 0x0000000000027941 */ /* 0x000fea0003800000 */
.L_x_16102:
[----:B------:R-:W-:Y:S02]  /*158f0*/  IMAD.MOV.U32 R9, RZ, RZ, R31 ;  /* 0x000000ffff097224 */ /* 0x000fe400078e001f */
[----:B------:R-:W-:-:S03]  /*15900*/  IMAD.MOV.U32 R8, RZ, RZ, R6 ;  /* 0x000000ffff087224 */ /* 0x000fc600078e0006 */
[----:B------:R-:W-:Y:S01]  /*15910*/  LOP3.LUT R9, R9, 0x80000000, R13, 0xb8, !PT ;  /* 0x8000000009097812 */ /* 0x000fe200078eb80d */
[----:B------:R-:W-:Y:S06]  /*15920*/  BRA `(.L_x_16090) ;  /* 0x0000000000187947 */ /* 0x000fec0003800000 */
.L_x_16089:
[----:B------:R-:W-:-:S06]  /*15930*/  DSETP.GTU.AND P0, PT, R24, +INF , PT ;  /* 0x7ff000001800742a */ /* 0x000fcc0003f0c000 */
[----:B------:R-:W-:-:S14]  /*15940*/  DSETP.LE.AND P0, PT, R26, +INF , !P0 ;  /* 0x7ff000001a00742a */ /* 0x000fdc0004703000 */
[----:B------:R-:W-:Y:S02]  /*15950*/  @P0 DSETP.NEU.AND P1, PT, R26, +INF , PT ;  /* 0x7ff000001a00042a */ /* 0x000fe40003f2d000 */
[----:B------:R-:W-:-:S06]  /*15960*/  @!P0 DADD R8, R12, R4 ;  /* 0x000000000c088229 */ /* 0x000fcc0000000004 */
[----:B------:R-:W-:Y:S02]  /*15970*/  @P0 FSEL R8, R12, RZ, P1 ;  /* 0x000000ff0c080208 */ /* 0x000fe40000800000 */
[----:B------:R-:W-:-:S07]  /*15980*/  @P0 FSEL R9, R13, -QNAN , P1 ;  /* 0xfff800000d090808 */ /* 0x000fce0000800000 */
.L_x_16090:
[----:B------:R-:W-:Y:S05]  /*15990*/  BSYNC B0 ;  /* 0x0000000000007941 */ /* 0x000fea0003800000 */
.L_x_16088:
        /* <DEDUP_REMOVED lines=18> */
.L_x_16105:
[----:B------:R-:W-:Y:S05]  /*15ac0*/  BSYNC B2 ;  /* 0x0000000000027941 */ /* 0x000fea0003800000 */
.L_x_16104:
        /* <DEDUP_REMOVED lines=22> */
[--C-:B------:R-:W-:Y:S01]  /*15c30*/  FFMA R0, RZ, UR7, R5.reuse ;  /* 0x00000007ff007c23 */ /* 0x100fe20008000005 */
[----:B------:R-:W-:-:S04]  /*15c40*/  IMAD.MOV.U32 R37, RZ, RZ, R5 ;  /* 0x000000ffff257224 */ /* 0x000fc800078e0005 */
[----:B------:R-:W-:-:S13]  /*15c50*/  FSETP.GT.AND P0, PT, |R0|, 1.469367938527859385e-39, PT ;  /* 0x001000000000780b */ /* 0x000fda0003f04200 */
[----:B------:R-:W-:Y:S05]  /*15c60*/  @P0 BRA P1, `(.L_x_16108) ;  /* 0x0000000000100947 */ /* 0x000fea0000800000 */
[----:B------:R-:W-:Y:S01]  /*15c70*/  IMAD.MOV.U32 R32, RZ, RZ, R12 ;  /* 0x000000ffff207224 */ /* 0x000fe200078e000c */
[----:B------:R-:W-:Y:S01]  /*15c80*/  MOV R0, 0x15cb0 ;  /* 0x00015cb000007802 */ /* 0x000fe20000000f00 */
[----:B------:R-:W-:-:S07]  /*15c90*/  IMAD.MOV.U32 R33, RZ, RZ, R13 ;  /* 0x000000ffff217224 */ /* 0x000fce00078e000d */
[----:B------:R-:W-:Y:S05]  /*15ca0*/  CALL.REL.NOINC `($__internal_11_$__cuda_sm20_div_rn_f64_full) ;  /* 0x0000000400207944 */ /* 0x000fea0003c00000 */
.L_x_16108:
[----:B------:R-:W-:Y:S05]  /*15cb0*/  BSYNC B2 ;  /* 0x0000000000027941 */ /* 0x000fea0003800000 */
.L_x_16107:
[----:B------:R-:W-:Y:S01]  /*15cc0*/  LOP3.LUT R37, RZ, 0x80000000, R37, 0xb8, !PT ;  /* 0x80000000ff257812 */ /* 0x000fe200078eb825 */
[----:B------:R-:W-:Y:S01]  /*15cd0*/  IMAD.MOV.U32 R36, RZ, RZ, RZ ;  /* 0x000000ffff247224 */ /* 0x000fe200078e00ff */
[----:B------:R-:W-:Y:S06]  /*15ce0*/  BRA `(.L_x_16084) ;  /* 0x0000000000187947 */ /* 0x000fec0003800000 */
.L_x_16106:
[----:B------:R-:W0:Y:S02]  /*15cf0*/  FRND.F64.FLOOR R2, R8 ;  /* 0x0000000800027313 */ /* 0x000e240000305800 */
[----:B0-----:R-:W-:Y:S02]  /*15d00*/  DADD R4, R8, -R2 ;  /* 0x0000000008047229 */ /* 0x001fe40000000802 */
[----:B------:R-:W-:-:S06]  /*15d10*/  DADD R6, R2, 1 ;  /* 0x3ff0000002067429 */ /* 0x000fcc0000000000 */
[----:B------:R-:W-:-:S06]  /*15d20*/  DSETP.GT.AND P0, PT, R4, 0.5, PT ;  /* 0x3fe000000400742a */ /* 0x000fcc0003f04000 */
[----:B------:R-:W-:Y:S02]  /*15d30*/  FSEL R36, R6, R2, P0 ;  /* 0x0000000206247208 */ /* 0x000fe40000000000 */
[----:B------:R-:W-:-:S07]  /*15d40*/  FSEL R37, R7, R3, P0 ;  /* 0x0000000307257208 */ /* 0x000fce0000000000 */
.L_x_16084:
[----:B------:R-:W-:Y:S05]  /*15d50*/  BSYNC B1 ;  /* 0x0000000000017941 */ /* 0x000fea0003800000 */
.L_x_16083:
[----:B------:R-:W0:Y:S01]  /*15d60*/  S2R R0, SR_TID.X ;  /* 0x0000000000007919 */ /* 0x000e220000002100 */
[----:B------:R-:W-:Y:S04]  /*15d70*/  BSSY B0, `(.L_x_16109) ;  /* 0x0000033000007945 */ /* 0x000fe80003800000 */
[----:B------:R-:W-:Y:S01]  /*15d80*/  BSSY B1, `(.L_x_16110) ;  /* 0x000002b000017945 */ /* 0x000fe20003800000 */
[----:B0-----:R-:W-:-:S13]  /*15d90*/  ISETP.GE.AND P0, PT, R0, R21, PT ;  /* 0x000000150000720c */ /* 0x001fda0003f06270 */
[----:B------:R-:W0:Y:S01]  /*15da0*/  @!P0 LDC.64 R2, c[0x0][0x228] ;  /* 0x00008a00ff028b82 */ /* 0x000e220000000a00 */
[----:B-1----:R-:W-:Y:S02]  /*15db0*/  @!P0 IMAD.IADD R5, R20, 0x1, R0 ;  /* 0x0000000114058824 */ /* 0x002fe400078e0200 */
[----:B------:R-:W-:Y:S02]  /*15dc0*/  @!P0 VIADD R0, R0, 0x80 ;  /* 0x0000008000008836 */ /* 0x000fe40000000000 */
[----:B0-----:R-:W-:-:S05]  /*15dd0*/  @!P0 IMAD.WIDE.U32 R2, R5, 0x8, R2 ;  /* 0x0000000805028825 */ /* 0x001fca00078e0002 */
[----:B------:R0:W-:Y:S01]  /*15de0*/  @!P0 STG.E.64 desc[UR4][R2.64], R14 ;  /* 0x0000000e02008986 */ /* 0x0001e2000c101b04 */
[----:B------:R-:W-:-:S13]  /*15df0*/  ISETP.GE.AND P0, PT, R0, R21, PT ;  /* 0x000000150000720c */ /* 0x000fda0003f06270 */
[----:B0-----:R-:W-:Y:S05]  /*15e00*/  @P0 BRA `(.L_x_16111) ;  /* 0x0000000000300947 */ /* 0x001fea0003800000 */
[----:B------:R-:W0:Y:S01]  /*15e10*/  LDC.64 R2, c[0x0][0x228] ;  /* 0x00008a00ff027b82 */ /* 0x000e220000000a00 */
[----:B------:R-:W-:Y:S02]  /*15e20*/  IMAD.IADD R5, R20, 0x1, R0 ;  /* 0x0000000114057824 */ /* 0x000fe400078e0200 */
[----:B------:R-:W-:-:S05]  /*15e30*/  VIADD R0, R0, 0x80 ;  /* 0x0000008000007836 */ /* 0x000fca0000000000 */
[----:B------:R-:W-:Y:S01]  /*15e40*/  ISETP.GE.AND P0, PT, R0, R21, PT ;  /* 0x000000150000720c */ /* 0x000fe20003f06270 */
[----:B0-----:R-:W-:-:S05]  /*15e50*/  IMAD.WIDE.U32 R2, R5, 0x8, R2 ;  /* 0x0000000805027825 */ /* 0x001fca00078e0002 */
[----:B-----5:R0:W-:Y:S07]  /*15e60*/  STG.E.64 desc[UR4][R2.64], R16 ;  /* 0x0000001002007986 */ /* 0x0201ee000c101b04 */
[----:B------:R-:W-:Y:S05]  /*15e70*/  @P0 BRA `(.L_x_16112) ;  /* 0x0000000000300947 */ /* 0x000fea0003800000 */
[----:B0-----:R-:W0:Y:S01]  /*15e80*/  LDC.64 R2, c[0x0][0x228] ;  /* 0x00008a00ff027b82 */ /* 0x001e220000000a00 */
[----:B------:R-:W-:Y:S02]  /*15e90*/  IMAD.IADD R5, R20, 0x1, R0 ;  /* 0x0000000114057824 */ /* 0x000fe400078e0200 */
[----:B------:R-:W-:Y:S02]  /*15ea0*/  VIADD R0, R0, 0x80 ;  /* 0x0000008000007836 */ /* 0x000fe40000000000 */
[----:B0-----:R-:W-:-:S05]  /*15eb0*/  IMAD.WIDE.U32 R2, R5, 0x8, R2 ;  /* 0x0000000805027825 */ /* 0x001fca00078e0002 */
[----:B------:R0:W-:Y:S02]  /*15ec0*/  STG.E.64 desc[UR4][R2.64], R18 ;  /* 0x0000001202007986 */ /* 0x0001e4000c101b04 */
.L_x_16111:
[----:B------:R-:W-:-:S13]  /*15ed0*/  ISETP.GE.AND P0, PT, R0, R21, PT ;  /* 0x000000150000720c */ /* 0x000fda0003f06270 */
[----:B------:R-:W-:Y:S05]  /*15ee0*/  @P0 BRA `(.L_x_16113) ;  /* 0x0000000000300947 */ /* 0x000fea0003800000 */
[----:B0-----:R-:W0:Y:S01]  /*15ef0*/  LDC.64 R2, c[0x0][0x228] ;  /* 0x00008a00ff027b82 */ /* 0x001e220000000a00 */
[----:B------:R-:W-:Y:S02]  /*15f00*/  IMAD.IADD R5, R20, 0x1, R0 ;  /* 0x0000000114057824 */ /* 0x000fe400078e0200 */
[----:B------:R-:W-:Y:S02]  /*15f10*/  VIADD R0, R0, 0x80 ;  /* 0x0000008000007836 */ /* 0x000fe40000000000 */
[----:B0-----:R-:W-:-:S05]  /*15f20*/  IMAD.WIDE.U32 R2, R5, 0x8, R2 ;  /* 0x0000000805027825 */ /* 0x001fca00078e0002 */
[----:B-----5:R1:W-:Y:S02]  /*15f30*/  STG.E.64 desc[UR4][R2.64], R28 ;  /* 0x0000001c02007986 */ /* 0x0203e4000c101b04 */
.L_x_16112:
[----:B------:R-:W-:-:S13]  /*15f40*/  ISETP.GE.AND P0, PT, R0, R21, PT ;  /* 0x000000150000720c */ /* 0x000fda0003f06270 */
[----:B------:R-:W-:Y:S05]  /*15f50*/  @P0 BRA `(.L_x_16114) ;  /* 0x0000000000340947 */ /* 0x000fea0003800000 */
[----:B01----:R-:W0:Y:S01]  /*15f60*/  LDC.64 R2, c[0x0][0x228] ;  /* 0x00008a00ff027b82 */ /* 0x003e220000000a00 */
[----:B------:R-:W-:Y:S02]  /*15f70*/  IMAD.IADD R5, R20, 0x1, R0 ;  /* 0x0000000114057824 */ /* 0x000fe400078e0200 */
[----:B------:R-:W-:Y:S02]  /*15f80*/  VIADD R0, R0, 0x80 ;  /* 0x0000008000007836 */ /* 0x000fe40000000000 */
[----:B0-----:R-:W-:-:S05]  /*15f90*/  IMAD.WIDE.U32 R2, R5, 0x8, R2 ;  /* 0x0000000805027825 */ /* 0x001fca00078e0002 */
[----:B------:R1:W-:Y:S02]  /*15fa0*/  STG.E.64 desc[UR4][R2.64], R38 ;  /* 0x0000002602007986 */ /* 0x0003e4000c101b04 */
.L_x_16113:
[----:B------:R-:W-:-:S13]  /*15fb0*/  ISETP.GE.AND P0, PT, R0, R21, PT ;  /* 0x000000150000720c */ /* 0x000fda0003f06270 */
[----:B------:R-:W-:Y:S05]  /*15fc0*/  @P0 BREAK B1 ;  /* 0x0000000000010942 */ /* 0x000fea0003800000 */
[----:B------:R-:W-:Y:S05]  /*15fd0*/  @P0 BRA `(.L_x_16115) ;  /* 0x0000000000300947 */ /* 0x000fea0003800000 */
[----:B01----:R-:W0:Y:S01]  /*15fe0*/  LDC.64 R2, c[0x0][0x228] ;  /* 0x00008a00ff027b82 */ /* 0x003e220000000a00 */
[----:B------:R-:W-:Y:S02]  /*15ff0*/  IMAD.IADD R5, R20, 0x1, R0 ;  /* 0x0000000114057824 */ /* 0x000fe400078e0200 */
[----:B------:R-:W-:Y:S02]  /*16000*/  VIADD R0, R0, 0x80 ;  /* 0x0000008000007836 */ /* 0x000fe40000000000 */
[----:B0-----:R-:W-:-:S05]  /*16010*/  IMAD.WIDE.U32 R2, R5, 0x8, R2 ;  /* 0x0000000805027825 */ /* 0x001fca00078e0002 */
[----:B-----5:R2:W-:Y:S02]  /*16020*/  STG.E.64 desc[UR4][R2.64], R22 ;  /* 0x0000001602007986 */ /* 0x0205e4000c101b04 */
.L_x_16114:
[----:B------:R-:W-:Y:S05]  /*16030*/  BSYNC B1 ;  /* 0x0000000000017941 */ /* 0x000fea0003800000 */
.L_x_16110:
[----:B------:R-:W-:-:S13]  /*16040*/  ISETP.GE.AND P0, PT, R0, R21, PT ;  /* 0x000000150000720c */ /* 0x000fda0003f06270 */
[----:B012---:R-:W0:Y:S01]  /*16050*/  @!P0 LDC.64 R2, c[0x0][0x228] ;  /* 0x00008a00ff028b82 */ /* 0x007e220000000a00 */
[----:B------:R-:W-:Y:S02]  /*16060*/  @!P0 IMAD.IADD R5, R20, 0x1, R0 ;  /* 0x0000000114058824 */ /* 0x000fe400078e0200 */
[----:B------:R-:W-:Y:S02]  /*16070*/  @!P0 VIADD R0, R0, 0x80 ;  /* 0x0000008000008836 */ /* 0x000fe40000000000 */
[----:B0-----:R-:W-:-:S05]  /*16080*/  @!P0 IMAD.WIDE.U32 R2, R5, 0x8, R2 ;  /* 0x0000000805028825 */ /* 0x001fca00078e0002 */
[----:B------:R2:W-:Y:S02]  /*16090*/  @!P0 STG.E.64 desc[UR4][R2.64], R10 ;  /* 0x0000000a02008986 */ /* 0x0005e4000c101b04 */
.L_x_16115:
[----:B------:R-:W-:Y:S05]  /*160a0*/  BSYNC B0 ;  /* 0x0000000000007941 */ /* 0x000fea0003800000 */
.L_x_16109:
        /* <DEDUP_REMOVED lines=8> */
        .weak           $__internal_11_$__cuda_sm20_div_rn_f64_full
        .type           $__internal_11_$__cuda_sm20_div_rn_f64_full,@function
        .size           $__internal_11_$__cuda_sm20_div_rn_f64_full,(.L_x_37689 - $__internal_11_$__cuda_sm20_div_rn_f64_full)
$__internal_11_$__cuda_sm20_div_rn_f64_full:
[C---:B------:R-:W-:Y:S01]  /*16130*/  FSETP.GEU.AND P0, PT, |R3|.reuse, 1.469367938527859385e-39, PT ;  /* 0x001000000300780b */ /* 0x040fe20003f0e200 */
[----:B------:R-:W-:Y:S01]  /*16140*/  IMAD.U32 R26, RZ, RZ, UR6 ;  /* 0x00000006ff1a7e24 */ /* 0x000fe2000f8e00ff */
[----:B------:R-:W-:Y:S01]  /*16150*/  LOP3.LUT R2, R3, 0x800fffff, RZ, 0xc0, !PT ;  /* 0x800fffff03027812 */ /* 0x000fe200078ec0ff */
[----:B------:R-:W-:Y:S01]  /*16160*/  IMAD.MOV.U32 R27, RZ, RZ, R3 ;  /* 0x000000ffff1b7224 */ /* 0x000fe200078e0003 */
[C---:B------:R-:W-:Y:S01]  /*16170*/  FSETP.GEU.AND P3, PT, |R33|.reuse, 1.469367938527859385e-39, PT ;  /* 0x001000002100780b */ /* 0x040fe20003f6e200 */
[----:B------:R-:W-:Y:S01]  /*16180*/  IMAD.U32 R24, RZ, RZ, UR6 ;  /* 0x00000006ff187e24 */ /* 0x000fe2000f8e00ff */
[----:B------:R-:W-:Y:S01]  /*16190*/  LOP3.LUT R25, R2, 0x3ff00000, RZ, 0xfc, !PT ;  /* 0x3ff0000002197812 */ /* 0x000fe200078efcff */
[----:B------:R-:W-:Y:S01]  /*161a0*/  IMAD.MOV.U32 R34, RZ, RZ, 0x1 ;  /* 0x00000001ff227424 */ /* 0x000fe200078e00ff */
[----:B------:R-:W-:Y:S01]  /*161b0*/  LOP3.LUT R2, R33, 0x7ff00000, RZ, 0xc0, !PT ;  /* 0x7ff0000021027812 */ /* 0x000fe200078ec0ff */
[----:B------:R-:W-:Y:S01]  /*161c0*/  IMAD.MOV.U32 R4, RZ, RZ, 0x1ca00000 ;  /* 0x1ca00000ff047424 */ /* 0x000fe200078e00ff */
[----:B------:R-:W-:Y:S01]  /*161d0*/  LOP3.LUT R5, R3, 0x7ff00000, RZ, 0xc0, !PT ;  /* 0x7ff0000003057812 */ /* 0x000fe200078ec0ff */
[----:B------:R-:W-:Y:S02]  /*161e0*/  BSSY B0, `(.L_x_16116) ;  /* 0x000004e000007945 */ /* 0x000fe40003800000 */
[----:B------:R-:W-:Y:S01]  /*161f0*/  @!P0 DMUL R24, R26, 8.98846567431157953865e+307 ;  /* 0x7fe000001a188828 */ /* 0x000fe20000000000 */
[----:B------:R-:W-:-:S03]  /*16200*/  ISETP.GE.U32.AND P2, PT, R2, R5, PT ;  /* 0x000000050200720c */ /* 0x000fc60003f46070 */
[----:B------:R-:W-:Y:S02]  /*16210*/  @!P3 LOP3.LUT R7, R27, 0x7ff00000, RZ, 0xc0, !PT ;  /* 0x7ff000001b07b812 */ /* 0x000fe400078ec0ff */
[----:B------:R-:W0:Y:S02]  /*16220*/  MUFU.RCP64H R35, R25 ;  /* 0x0000001900237308 */ /* 0x000e240000001800 */
[----:B------:R-:W-:Y:S02]  /*16230*/  @!P3 ISETP.GE.U32.AND P4, PT, R2, R7, PT ;  /* 0x000000070200b20c */ /* 0x000fe40003f86070 */
[C---:B------:R-:W-:Y:S02]  /*16240*/  SEL R7, R4.reuse, 0x63400000, !P2 ;  /* 0x6340000004077807 */ /* 0x040fe40005000000 */
[----:B------:R-:W-:Y:S02]  /*16250*/  @!P3 SEL R6, R4, 0x63400000, !P4 ;  /* 0x634000000406b807 */ /* 0x000fe40006000000 */
[----:B------:R-:W-:-:S02]  /*16260*/  @!P0 LOP3.LUT R5, R25, 0x7ff00000, RZ, 0xc0, !PT ;  /* 0x7ff0000019058812 */ /* 0x000fc400078ec0ff */
[----:B------:R-:W-:Y:S01]  /*16270*/  @!P3 LOP3.LUT R6, R6, 0x80000000, R33, 0xf8, !PT ;  /* 0x800000000606b812 */ /* 0x000fe200078ef821 */
[----:B0-----:R-:W-:-:S08]  /*16280*/  DFMA R30, R34, -R24, 1 ;  /* 0x3ff00000221e742b */ /* 0x001fd00000000818 */
[----:B------:R-:W-:-:S08]  /*16290*/  DFMA R30, R30, R30, R30 ;  /* 0x0000001e1e1e722b */ /* 0x000fd0000000001e */
[----:B------:R-:W-:Y:S01]  /*162a0*/  DFMA R34, R34, R30, R34 ;  /* 0x0000001e2222722b */ /* 0x000fe20000000022 */
[----:B------:R-:W-:Y:S01]  /*162b0*/  LOP3.LUT R31, R7, 0x800fffff, R33, 0xf8, !PT ;  /* 0x800fffff071f7812 */ /* 0x000fe200078ef821 */
[----:B------:R-:W-:Y:S01]  /*162c0*/  IMAD.MOV.U32 R30, RZ, RZ, R32 ;  /* 0x000000ffff1e7224 */ /* 0x000fe200078e0020 */
[----:B------:R-:W-:Y:S01]  /*162d0*/  @!P3 LOP3.LUT R7, R6, 0x100000, RZ, 0xfc, !PT ;  /* 0x001000000607b812 */ /* 0x000fe200078efcff */
[----:B------:R-:W-:-:S06]  /*162e0*/  @!P3 IMAD.MOV.U32 R6, RZ, RZ, RZ ;  /* 0x000000ffff06b224 */ /* 0x000fcc00078e00ff */
[----:B------:R-:W-:Y:S02]  /*162f0*/  @!P3 DFMA R30, R30, 2, -R6 ;  /* 0x400000001e1eb82b */ /* 0x000fe40000000806 */
[----:B------:R-:W-:-:S08]  /*16300*/  DFMA R6, R34, -R24, 1 ;  /* 0x3ff000002206742b */ /* 0x000fd00000000818 */
[----:B------:R-:W-:-:S08]  /*16310*/  DFMA R34, R34, R6, R34 ;  /* 0x000000062222722b */ /* 0x000fd00000000022 */
[----:B------:R-:W-:-:S08]  /*16320*/  DMUL R6, R34, R30 ;  /* 0x0000001e22067228 */ /* 0x000fd00000000000 */
[----:B------:R-:W-:-:S08]  /*16330*/  DFMA R36, R6, -R24, R30 ;  /* 0x800000180624722b */ /* 0x000fd0000000001e */
[----:B------:R-:W-:Y:S01]  /*16340*/  DFMA R34, R34, R36, R6 ;  /* 0x000000242222722b */ /* 0x000fe20000000006 */
[----:B------:R-:W-:Y:S01]  /*16350*/  IMAD.MOV.U32 R6, RZ, RZ, R2 ;  /* 0x000000ffff067224 */ /* 0x000fe200078e0002 */
[----:B------:R-:W-:-:S05]  /*16360*/  @!P3 LOP3.LUT R6, R31, 0x7ff00000, RZ, 0xc0, !PT ;  /* 0x7ff000001f06b812 */ /* 0x000fca00078ec0ff */
[----:B------:R-:W-:-:S05]  /*16370*/  VIADD R7, R6, 0xffffffff ;  /* 0xffffffff06077836 */ /* 0x000fca0000000000 */
[----:B------:R-:W-:Y:S01]  /*16380*/  ISETP.GT.U32.AND P0, PT, R7, 0x7feffffe, PT ;  /* 0x7feffffe0700780c */ /* 0x000fe20003f04070 */
[----:B------:R-:W-:-:S05]  /*16390*/  VIADD R7, R5, 0xffffffff ;  /* 0xffffffff05077836 */ /* 0x000fca0000000000 */
[----:B------:R-:W-:-:S13]  /*163a0*/  ISETP.GT.U32.OR P0, PT, R7, 0x7feffffe, P0 ;  /* 0x7feffffe0700780c */ /* 0x000fda0000704470 */
[----:B------:R-:W-:Y:S05]  /*163b0*/  @P0 BRA `(.L_x_16117) ;  /* 0x00000000006c0947 */ /* 0x000fea0003800000 */
[----:B------:R-:W-:-:S04]  /*163c0*/  LOP3.LUT R5, R27, 0x7ff00000, RZ, 0xc0, !PT ;  /* 0x7ff000001b057812 */ /* 0x000fc800078ec0ff */
[CC--:B------:R-:W-:Y:S02]  /*163d0*/  VIADDMNMX R6, R2.reuse, -R5.reuse, 0xb9600000, !PT ;  /* 0xb960000002067446 */ /* 0x0c0fe40007800905 */
[----:B------:R-:W-:Y:S02]  /*163e0*/  ISETP.GE.U32.AND P0, PT, R2, R5, PT ;  /* 0x000000050200720c */ /* 0x000fe40003f06070 */
[----:B------:R-:W-:Y:S02]  /*163f0*/  VIMNMX R2, R6, 0x46a00000, PT ;  /* 0x46a0000006027848 */ /* 0x000fe40003fe0100 */
[----:B------:R-:W-:Y:S01]  /*16400*/  SEL R5, R4, 0x63400000, !P0 ;  /* 0x6340000004057807 */ /* 0x000fe20004000000 */
[----:B------:R-:W-:-:S04]  /*16410*/  IMAD.MOV.U32 R4, RZ, RZ, RZ ;  /* 0x000000ffff047224 */ /* 0x000fc800078e00ff */
        /* <DEDUP_REMOVED lines=21> */
.L_x_16117:
        /* <DEDUP_REMOVED lines=16> */
.L_x_16120:
[----:B------:R-:W-:Y:S01]  /*16670*/  LOP3.LUT R37, R27, 0x80000, RZ, 0xfc, !PT ;  /* 0x000800001b257812 */ /* 0x000fe200078efcff */
[----:B------:R-:W-:Y:S01]  /*16680*/  IMAD.MOV.U32 R36, RZ, RZ, R26 ;  /* 0x000000ffff247224 */ /* 0x000fe200078e001a */
[----:B------:R-:W-:Y:S06]  /*16690*/  BRA `(.L_x_16118) ;  /* 0x0000000000087947 */ /* 0x000fec0003800000 */
.L_x_16119:
[----:B------:R-:W-:Y:S01]  /*166a0*/  LOP3.LUT R37, R33, 0x80000, RZ, 0xfc, !PT ;  /* 0x0008000021257812 */ /* 0x000fe200078efcff */
[----:B------:R-:W-:-:S07]  /*166b0*/  IMAD.MOV.U32 R36, RZ, RZ, R32 ;  /* 0x000000ffff247224 */ /* 0x000fce00078e0020 */
.L_x_16118:
[----:B------:R-:W-:Y:S05]  /*166c0*/  BSYNC B0 ;  /* 0x0000000000007941 */ /* 0x000fea0003800000 */
.L_x_16116:
[----:B------:R-:W-:Y:S02]  /*166d0*/  IMAD.MOV.U32 R4, RZ, RZ, R0 ;  /* 0x000000ffff047224 */ /* 0x000fe400078e0000 */
[----:B------:R-:W-:-:S04]  /*166e0*/  IMAD.MOV.U32 R5, RZ, RZ, 0x0 ;  /* 0x00000000ff057424 */ /* 0x000fc800078e00ff */
[----:B------:R-:W-:Y:S05]  /*166f0*/  RET.REL.NODEC R4 `(_ZN2at6native29vectorized_elementwise_kernelILi2ENS0_13BUnaryFunctorIdddZZZNS0_15binary_internal21div_floor_kernel_cudaERNS_18TensorIteratorBaseEENKUlvE1_clEvENKUlvE_clEvEUlddE_EESt5arrayIPcLm2EEEEviT0_T1_) ;  /* 0xfffffe9804407950 */ /* 0x000fea0003c3ffff */
.L_x_16121:
        /* <DEDUP_REMOVED lines=16> */
.L_x_37689:


//--------------------- .text._ZN2at6native29vectorized_elementwise_kernelILi4ENS0_13BUnaryFunctorIdddZZZNS0_15binary_internal21div_floor_kernel_cudaERNS_18TensorIteratorBaseEENKUlvE1_clEvENKUlvE_clEvEUlddE_EESt5arrayIPcLm2EEEEviT0_T1_ --------------------------
	.section	.text._ZN2at6native29vectorized_elementwise_kernelILi4ENS0_13BUnaryFunctorIdddZZZNS0_15binary_internal21div_floor_kernel_cudaERNS_18TensorIteratorBaseEENKUlvE1_clEvENKUlvE_clEvEUlddE_EESt5arrayIPcLm2EEEEviT0_T1_,"ax",@progbits
	.align	128
        .global         _ZN2at6native29vectorized_elementwise_kernelILi4ENS0_13BUnaryFunctorIdddZZZNS0_15binary_internal21div_floor_kernel_cudaERNS_18TensorIteratorBaseEENKUlvE1_clEvENKUlvE_clEvEUlddE_EESt5arrayIPcLm2EEEEviT0_T1_
        .type           _ZN2at6native29vectorized_elementwise_kernelILi4ENS0_13BUnaryFunctorIdddZZZNS0_15binary_internal21div_floor_kernel_cudaERNS_18TensorIteratorBaseEENKUlvE1_clEvENKUlvE_clEvEUlddE_EESt5arrayIPcLm2EEEEviT0_T1_,@function
        .size           _ZN2at6native29vectorized_elementwise_kernelILi4ENS0_13BUnaryFunctorIdddZZZNS0_15binary_internal21div_floor_kernel_cudaERNS_18TensorIteratorBaseEENKUlvE1_clEvENKUlvE_clEvEUlddE_EESt5arrayIPcLm2EEEEviT0_T1_,(.L_x_37690 - _ZN2at6native29vectorized_elementwise_kernelILi4ENS0_13BUnaryFunctorIdddZZZNS0_15binary_internal21div_floor_kernel_cudaERNS_18TensorIteratorBaseEENKUlvE1_clEvENKUlvE_clEvEUlddE_EESt5arrayIPcLm2EEEEviT0_T1_)
        .other          _ZN2at6native29vectorized_elementwise_kernelILi4ENS0_13BUnaryFunctorIdddZZZNS0_15binary_internal21div_floor_kernel_cudaERNS_18TensorIteratorBaseEENKUlvE1_clEvENKUlvE_clEvEUlddE_EESt5arrayIPcLm2EEEEviT0_T1_,@"STO_CUDA_ENTRY STV_DEFAULT"
_ZN2at6native29vectorized_elementwise_kernelILi4ENS0_13BUnaryFunctorIdddZZZNS0_15binary_internal21div_floor_kernel_cudaERNS_18TensorIteratorBaseEENKUlvE1_clEvENKUlvE_clEvEUlddE_EESt5arrayIPcLm2EEEEviT0_T1_:
.text._ZN2at6native29vectorized_elementwise_kernelILi4ENS0_13BUnaryFunctorIdddZZZNS0_15binary_internal21div_floor_kernel_cudaERNS_18TensorIteratorBaseEENKUlvE1_clEvENKUlvE_clEvEUlddE_EESt5arrayIPcLm2EEEEviT0_T1_:
        /* <DEDUP_REMOVED lines=40> */
[----:B-1----:R-:W-:Y:S05]  /*0280*/  CALL.REL.NOINC `($__internal_12_$__cuda_sm20_div_rn_f64_full) ;  /* 0x0000015c00a87944 */ /* 0x002fea0003c00000 */
.L_x_16125:
[----:B------:R-:W-:Y:S05]  /*0290*/  BSYNC B1 ;  /* 0x0000000000017941 */ /* 0x000fea0003800000 */
.L_x_16124:
[----:B------:R-:W-:Y:S02]  /*02a0*/  IMAD.MOV.U32 R16, RZ, RZ, R36 ;  /* 0x000000ffff107224 */ /* 0x000fe400078e0024 */
[----:B------:R-:W-:Y:S01]  /*02b0*/  IMAD.MOV.U32 R17, RZ, RZ, R37 ;  /* 0x000000ffff117224 */ /* 0x000fe200078e0025 */
[----:B------:R-:W-:Y:S06]  /*02c0*/  BRA `(.L_x_16126) ;  /* 0x0000001000dc7947 */ /* 0x000fec0003800000 */
.L_x_16123:
        /* <DEDUP_REMOVED lines=39> */
.L_x_16132:
        /* <DEDUP_REMOVED lines=12> */
.L_x_16131:
[----:B------:R-:W-:Y:S05]  /*0600*/  BSYNC B1 ;  /* 0x0000000000017941 */ /* 0x000fea0003800000 */
.L_x_16130:
        /* <DEDUP_REMOVED lines=12> */
.L_x_16137:
        /* <DEDUP_REMOVED lines=33> */
.L_x_16136:
[----:B------:R-:W-:Y:S05]  /*08e0*/  BSYNC B2 ;  /* 0x0000000000027941 */ /* 0x000fea0003800000 */
.L_x_16135:
[----:B------:R-:W-:-:S13]  /*08f0*/  ISETP.GE.U32.AND P0, PT, R30, 0xc, PT ;  /* 0x0000000c1e00780c */ /* 0x000fda0003f06070 */
[----:B------:R-:W-:Y:S05]  /*0900*/  @!P0 BRA `(.L_x_16134) ;  /* 0x0000000400d88947 */ /* 0x000fea0003800000 */
[----:B------:R-:W-:Y:S01]  /*0910*/  BSSY B2, `(.L_x_16134) ;  /* 0x0000075000027945 */ /* 0x000fe20003800000 */
[----:B------:R-:W-:-:S07]  /*0920*/  VIADD R6, R29, 0x10 ;  /* 0x000000101d067836 */ /* 0x000fce0000000000 */
.L_x_16138:
        /* <DEDUP_REMOVED lines=116> */
.L_x_16134:
[----:B------:R-:W-:Y:S05]  /*1070*/  BSYNC B1 ;  /* 0x0000000000017941 */ /* 0x000fea0003800000 */
.L_x_16133:
        /* <DEDUP_REMOVED lines=20> */
.L_x_16140:
[----:B------:R-:W-:Y:S05]  /*11c0*/  BSYNC B1 ;  /* 0x0000000000017941 */ /* 0x000fea0003800000 */
.L_x_16139:
[----:B------:R-:W-:-:S05]  /*11d0*/  IMAD.MOV.U32 R29, RZ, RZ, R31 ;  /* 0x000000ffff1d7224 */ /* 0x000fca00078e001f */
[----:B------:R-:W-:Y:S01]  /*11e0*/  LOP3.LUT R29, R29, 0x80000000, R17, 0xb8, !PT ;  /* 0x800000001d1d7812 */ /* 0x000fe200078eb811 */
[----:B------:R-:W-:Y:S06]  /*11f0*/  BRA `(.L_x_16129) ;  /* 0x0000000000187947 */ /* 0x000fec0003800000 */
.L_x_16128:
[----:B------:R-:W-:-:S06]  /*1200*/  DSETP.GTU.AND P0, PT, R24, +INF , PT ;  /* 0x7ff000001800742a */ /* 0x000fcc0003f0c000 */
[----:B------:R-:W-:-:S14]  /*1210*/  DSETP.LE.AND P0, PT, R26, +INF , !P0 ;  /* 0x7ff000001a00742a */ /* 0x000fdc0004703000 */
[----:B------:R-:W-:Y:S02]  /*1220*/  @P0 DSETP.NEU.AND P2, PT, R26, +INF , PT ;  /* 0x7ff000001a00042a */ /* 0x000fe40003f4d000 */
[----:B------:R-:W-:-:S06]  /*1230*/  @!P0 DADD R28, R16, R4 ;  /* 0x00000000101c8229 */ /* 0x000fcc0000000004 */
[----:B------:R-:W-:Y:S02]  /*1240*/  @P0 FSEL R28, R16, RZ, P2 ;  /* 0x000000ff101c0208 */ /* 0x000fe40001000000 */
[----:B------:R-:W-:-:S07]  /*1250*/  @P0 FSEL R29, R17, -QNAN , P2 ;  /* 0xfff80000111d0808 */ /* 0x000fce0001000000 */
.L_x_16129:
[----:B------:R-:W-:Y:S05]  /*1260*/  BSYNC B0 ;  /* 0x0000000000007941 */ /* 0x000fea0003800000 */
.L_x_16127:
        /* <DEDUP_REMOVED lines=17> */
[----:B-1----:R-:W-:Y:S05]  /*1380*/  CALL.REL.NOINC `($__internal_12_$__cuda_sm20_div_rn_f64_full) ;  /* 0x0000014c00687944 */ /* 0x002fea0003c00000 */
.L_x_16142:
[----:B------:R-:W-:Y:S05]  /*1390*/  BSYNC B1 ;  /* 0x0000000000017941 */ /* 0x000fea0003800000 */
.L_x_16141:
        /* <DEDUP_REMOVED lines=30> */
[----:B------:R-:W-:-:S07]  /*1580*/  IMAD.MOV.U32 R5, RZ, RZ, R37 ;  /* 0x000000ffff057224 */ /* 0x000fce00078e0025 */
.L_x_16145:
[----:B------:R-:W-:Y:S05]  /*1590*/  BSYNC B2 ;  /* 0x0000000000027941 */ /* 0x000fea0003800000 */
.L_x_16144:
[----:B------:R-:W-:Y:S01]  /*15a0*/  LOP3.LUT R17, RZ, 0x80000000, R5, 0xb8, !PT ;  /* 0x80000000ff117812 */ /* 0x000fe200078eb805 */
[----:B------:R-:W-:Y:S01]  /*15b0*/  IMAD.MOV.U32 R16, RZ, RZ, RZ ;  /* 0x000000ffff107224 */ /* 0x000fe200078e00ff */
[----:B------:R-:W-:Y:S06]  /*15c0*/  BRA `(.L_x_16146) ;  /* 0x0000000000187947 */ /* 0x000fec0003800000 */
.L_x_16143:
[----:B------:R-:W0:Y:S02]  /*15d0*/  FRND.F64.FLOOR R4, R24 ;  /* 0x0000001800047313 */ /* 0x000e240000305800 */
[----:B0-----:R-:W-:Y:S02]  /*15e0*/  DADD R6, R24, -R4 ;  /* 0x0000000018067229 */ /* 0x001fe40000000804 */
[----:B------:R-:W-:-:S06]  /*15f0*/  DADD R16, R4, 1 ;  /* 0x3ff0000004107429 */ /* 0x000fcc0000000000 */
[----:B------:R-:W-:-:S06]  /*1600*/  DSETP.GT.AND P0, PT, R6, 0.5, PT ;  /* 0x3fe000000600742a */ /* 0x000fcc0003f04000 */
[----:B------:R-:W-:Y:S02]  /*1610*/  FSEL R16, R16, R4, P0 ;  /* 0x0000000410107208 */ /* 0x000fe40000000000 */
[----:B------:R-:W-:-:S07]  /*1620*/  FSEL R17, R17, R5, P0 ;  /* 0x0000000511117208 */ /* 0x000fce0000000000 */
.L_x_16146:
[----:B------:R-:W-:Y:S05]  /*1630*/  BSYNC B1 ;  /* 0x0000000000017941 */ /* 0x000fea0003800000 */
.L_x_16126:
        /* <DEDUP_REMOVED lines=22> */
.L_x_16149:
[----:B------:R-:W-:Y:S05]  /*17a0*/  BSYNC B1 ;  /* 0x0000000000017941 */ /* 0x000fea0003800000 */
.L_x_16148:
[----:B------:R-:W-:Y:S02]  /*17b0*/  IMAD.MOV.U32 R18, RZ, RZ, R36 ;  /* 0x000000ffff127224 */ /* 0x000fe400078e0024 */
[----:B------:R-:W-:Y:S01]  /*17c0*/  IMAD.MOV.U32 R19, RZ, RZ, R37 ;  /* 0x000000ffff137224 */ /* 0x000fe200078e0025 */
[----:B------:R-:W-:Y:S06]  /*17d0*/  BRA `(.L_x_16150) ;  /* 0x0000001000f47947 */ /* 0x000fec0003800000 */
.L_x_16147:
        /* <DEDUP_REMOVED lines=39> */
.L_x_16157:
        /* <DEDUP_REMOVED lines=12> */
.L_x_16156:
[----:B------:R-:W-:-:S07]  /*1b10*/  IMAD.MOV.U32 R0, RZ, RZ, R24 ;  /* 0x000000ffff007224 */ /* 0x000fce00078e0018 */
.L_x_16155:
[----:B------:R-:W-:Y:S05]  /*1b20*/  BSYNC B1 ;  /* 0x0000000000017941 */ /* 0x000fea0003800000 */
.L_x_16154:
        /* <DEDUP_REMOVED lines=12> */
.L_x_16162:
        /* <DEDUP_REMOVED lines=33> */
.L_x_16161:
[----:B------:R-:W-:Y:S05]  /*1e00*/  BSYNC B2 ;  /* 0x0000000000027941 */ /* 0x000fea0003800000 */
.L_x_16160:
[----:B------:R-:W-:-:S13]  /*1e10*/  ISETP.GE.U32.AND P0, PT, R26, 0xc, PT ;  /* 0x0000000c1a00780c */ /* 0x000fda0003f06070 */
[----:B------:R-:W-:Y:S05]  /*1e20*/  @!P0 BRA `(.L_x_16159) ;  /* 0x0000000400dc8947 */ /* 0x000fea0003800000 */
[----:B------:R-:W-:Y:S01]  /*1e30*/  BSSY B2, `(.L_x_16163) ;  /* 0x0000075000027945 */ /* 0x000fe20003800000 */
[----:B------:R-:W-:-:S07]  /*1e40*/  VIADD R0, R27, 0x10 ;  /* 0x000000101b007836 */ /* 0x000fce0000000000 */
.L_x_16164:
        /* <DEDUP_REMOVED lines=116> */
.L_x_16163:
[----:B------:R-:W-:-:S07]  /*2590*/  IMAD.MOV.U32 R0, RZ, RZ, R24 ;  /* 0x000000ffff007224 */ /* 0x000fce00078e0018 */
.L_x_16159:
[----:B------:R-:W-:Y:S05]  /*25a0*/  BSYNC B1 ;  /* 0x0000000000017941 */ /* 0x000fea0003800000 */
.L_x_16158:
        /* <DEDUP_REMOVED lines=21> */
.L_x_16166:
[----:B------:R-:W-:Y:S05]  /*2700*/  BSYNC B1 ;  /* 0x0000000000017941 */ /* 0x000fea0003800000 */
.L_x_16165:
[----:B------:R-:W-:Y:S02]  /*2710*/  IMAD.MOV.U32 R29, RZ, RZ, R27 ;  /* 0x000000ffff1d7224 */ /* 0x000fe400078e001b */
[----:B------:R-:W-:-:S03]  /*2720*/  IMAD.MOV.U32 R28, RZ, RZ, R4 ;  /* 0x000000ffff1c7224 */ /* 0x000fc600078e0004 */
[----:B------:R-:W-:Y:S01]  /*2730*/  LOP3.LUT R29, R29, 0x80000000, R19, 0xb8, !PT ;  /* 0x800000001d1d7812 */ /* 0x000fe200078eb813 */
[----:B------:R-:W-:Y:S06]  /*2740*/  BRA `(.L_x_16153) ;  /* 0x00000000001c7947 */ /* 0x000fec0003800000 */
.L_x_16152:
[----:B------:R-:W-:-:S06]  /*2750*/  DSETP.GTU.AND P0, PT, R6, +INF , PT ;  /* 0x7ff000000600742a */ /* 0x000fcc0003f0c000 */
[----:B------:R-:W-:-:S14]  /*2760*/  DSETP.LE.AND P0, PT, R24, +INF , !P0 ;  /* 0x7ff000001800742a */ /* 0x000fdc0004703000 */
[----:B------:R-:W0:Y:S01]  /*2770*/  @!P0 LDC.64 R28, c[0x0][0x220] ;  /* 0x00008800ff1c8b82 */ /* 0x000e220000000a00 */
[----:B------:R-:W-:Y:S02]  /*2780*/  @P0 DSETP.NEU.AND P2, PT, R24, +INF , PT ;  /* 0x7ff000001800042a */ /* 0x000fe40003f4d000 */
[----:B0-----:R-:W-:-:S06]  /*2790*/  @!P0 DADD R28, R18, R28 ;  /* 0x00000000121c8229 */ /* 0x001fcc000000001c */
[----:B------:R-:W-:Y:S02]  /*27a0*/  @P0 FSEL R28, R18, RZ, P2 ;  /* 0x000000ff121c0208 */ /* 0x000fe40001000000 */
[----:B------:R-:W-:-:S07]  /*27b0*/  @P0 FSEL R29, R19, -QNAN , P2 ;  /* 0xfff80000131d0808 */ /* 0x000fce0001000000 */
.L_x_16153:
[----:B------:R-:W-:Y:S05]  /*27c0*/  BSYNC B0 ;  /* 0x0000000000007941 */ /* 0x000fea0003800000 */
.L_x_16151:
        /* <DEDUP_REMOVED lines=19> */
.L_x_16168:
[----:B------:R-:W-:Y:S05]  /*2900*/  BSYNC B1 ;  /* 0x0000000000017941 */ /* 0x000fea0003800000 */
.L_x_16167:
        /* <DEDUP_REMOVED lines=31> */
.L_x_16171:
[----:B------:R-:W-:Y:S05]  /*2b00*/  BSYNC B2 ;  /* 0x0000000000027941 */ /* 0x000fea0003800000 */
.L_x_16170:
[----:B------:R-:W-:Y:S01]  /*2b10*/  LOP3.LUT R19, RZ, 0x80000000, R5, 0xb8, !PT ;  /* 0x80000000ff137812 */ /* 0x000fe200078eb805 */
[----:B------:R-:W-:Y:S01]  /*2b20*/  IMAD.MOV.U32 R18, RZ, RZ, RZ ;  /* 0x000000ffff127224 */ /* 0x000fe200078e00ff */
[----:B------:R-:W-:Y:S06]  /*2b30*/  BRA `(.L_x_16172) ;  /* 0x0000000000187947 */ /* 0x000fec0003800000 */
.L_x_16169:
[----:B------:R-:W0:Y:S02]  /*2b40*/  FRND.F64.FLOOR R4, R24 ;  /* 0x0000001800047313 */ /* 0x000e240000305800 */
[----:B0-----:R-:W-:Y:S02]  /*2b50*/  DADD R6, R24, -R4 ;  /* 0x0000000018067229 */ /* 0x001fe40000000804 */
[----:B------:R-:W-:-:S06]  /*2b60*/  DADD R18, R4, 1 ;  /* 0x3ff0000004127429 */ /* 0x000fcc0000000000 */
[----:B------:R-:W-:-:S06]  /*2b70*/  DSETP.GT.AND P0, PT, R6, 0.5, PT ;  /* 0x3fe000000600742a */ /* 0x000fcc0003f04000 */
[----:B------:R-:W-:Y:S02]  /*2b80*/  FSEL R18, R18, R4, P0 ;  /* 0x0000000412127208 */ /* 0x000fe40000000000 */
[----:B------:R-:W-:-:S07]  /*2b90*/  FSEL R19, R19, R5, P0 ;  /* 0x0000000513137208 */ /* 0x000fce0000000000 */
.L_x_16172:
[----:B------:R-:W-:Y:S05]  /*2ba0*/  BSYNC B1 ;  /* 0x0000000000017941 */ /* 0x000fea0003800000 */
.L_x_16150:
        /* <DEDUP_REMOVED lines=22> */
.L_x_16175:
[----:B------:R-:W-:Y:S05]  /*2d10*/  BSYNC B1 ;  /* 0x0000000000017941 */ /* 0x000fea0003800000 */
.L_x_16174:
[----:B------:R-:W-:Y:S02]  /*2d20*/  IMAD.MOV.U32 R20, RZ, RZ, R36 ;  /* 0x000000ffff147224 */ /* 0x000fe400078e0024 */
[----:B------:R-:W-:Y:S01]  /*2d30*/  IMAD.MOV.U32 R21, RZ, RZ, R37 ;  /* 0x000000ffff157224 */ /* 0x000fe200078e0025 */
[----:B------:R-:W-:Y:S06]  /*2d40*/  BRA `(.L_x_16176) ;  /* 0x0000001000f47947 */ /* 0x000fec0003800000 */
.L_x_16173:
        /* <DEDUP_REMOVED lines=39> */
.L_x_16183:
        /* <DEDUP_REMOVED lines=12> */
.L_x_16182:
[----:B------:R-:W-:-:S07]  /*3080*/  IMAD.MOV.U32 R0, RZ, RZ, R24 ;  /* 0x000000ffff007224 */ /* 0x000fce00078e0018 */
.L_x_16181:
[----:B------:R-:W-:Y:S05]  /*3090*/  BSYNC B1 ;  /* 0x0000000000017941 */ /* 0x000fea0003800000 */
.L_x_16180:
        /* <DEDUP_REMOVED lines=12> */
.L_x_16188:
        /* <DEDUP_REMOVED lines=33> */
.L_x_16187:
[----:B------:R-:W-:Y:S05]  /*3370*/  BSYNC B2 ;  /* 0x0000000000027941 */ /* 0x000fea0003800000 */
.L_x_16186:
[----:B------:R-:W-:-:S13]  /*3380*/  ISETP.GE.U32.AND P0, PT, R26, 0xc, PT ;  /* 0x0000000c1a00780c */ /* 0x000fda0003f06070 */
[----:B------:R-:W-:Y:S05]  /*3390*/  @!P0 BRA `(.L_x_16185) ;  /* 0x0000000400dc8947 */ /* 0x000fea0003800000 */
[----:B------:R-:W-:Y:S01]  /*33a0*/  BSSY B2, `(.L_x_16189) ;  /* 0x0000075000027945 */ /* 0x000fe20003800000 */
[----:B------:R-:W-:-:S07]  /*33b0*/  VIADD R0, R27, 0x10 ;  /* 0x000000101b007836 */ /* 0x000fce0000000000 */
.L_x_16190:
        /* <DEDUP_REMOVED lines=116> */
.L_x_16189:
[----:B------:R-:W-:-:S07]  /*3b00*/  IMAD.MOV.U32 R0, RZ, RZ, R24 ;  /* 0x000000ffff007224 */ /* 0x000fce00078e0018 */
.L_x_16185:
[----:B------:R-:W-:Y:S05]  /*3b10*/  BSYNC B1 ;  /* 0x0000000000017941 */ /* 0x000fea0003800000 */
.L_x_16184:
        /* <DEDUP_REMOVED lines=21> */
.L_x_16192:
[----:B------:R-:W-:Y:S05]  /*3c70*/  BSYNC B1 ;  /* 0x0000000000017941 */ /* 0x000fea0003800000 */
.L_x_16191:
[----:B------:R-:W-:Y:S02]  /*3c80*/  IMAD.MOV.U32 R29, RZ, RZ, R27 ;  /* 0x000000ffff1d7224 */ /* 0x000fe400078e001b */
[----:B------:R-:W-:-:S03]  /*3c90*/  IMAD.MOV.U32 R28, RZ, RZ, R4 ;  /* 0x000000ffff1c7224 */ /* 0x000fc600078e0004 */
[----:B------:R-:W-:Y:S01]  /*3ca0*/  LOP3.LUT R29, R29, 0x80000000, R21, 0xb8, !PT ;  /* 0x800000001d1d7812 */ /* 0x000fe200078eb815 */
[----:B------:R-:W-:Y:S06]  /*3cb0*/  BRA `(.L_x_16179) ;  /* 0x00000000001c7947 */ /* 0x000fec0003800000 */
.L_x_16178:
[----:B------:R-:W-:-:S06]  /*3cc0*/  DSETP.GTU.AND P0, PT, R6, +INF , PT ;  /* 0x7ff000000600742a */ /* 0x000fcc0003f0c000 */
[----:B------:R-:W-:-:S14]  /*3cd0*/  DSETP.LE.AND P0, PT, R24, +INF , !P0 ;  /* 0x7ff000001800742a */ /* 0x000fdc0004703000 */
[----:B------:R-:W0:Y:S01]  /*3ce0*/  @!P0 LDC.64 R28, c[0x0][0x220] ;  /* 0x00008800ff1c8b82 */ /* 0x000e220000000a00 */
[----:B------:R-:W-:Y:S02]  /*3cf0*/  @P0 DSETP.NEU.AND P2, PT, R24, +INF , PT ;  /* 0x7ff000001800042a */ /* 0x000fe40003f4d000 */
[----:B0-----:R-:W-:-:S06]  /*3d00*/  @!P0 DADD R28, R20, R28 ;  /* 0x00000000141c8229 */ /* 0x001fcc000000001c */
[----:B------:R-:W-:Y:S02]  /*3d10*/  @P0 FSEL R28, R20, RZ, P2 ;  /* 0x000000ff141c0208 */ /* 0x000fe40001000000 */
[----:B------:R-:W-:-:S07]  /*3d20*/  @P0 FSEL R29, R21, -QNAN , P2 ;  /* 0xfff80000151d0808 */ /* 0x000fce0001000000 */
.L_x_16179:
[----:B------:R-:W-:Y:S05]  /*3d30*/  BSYNC B0 ;  /* 0x0000000000007941 */ /* 0x000fea0003800000 */
.L_x_16177:
        /* <DEDUP_REMOVED lines=19> */
.L_x_16194:
[----:B------:R-:W-:Y:S05]  /*3e70*/  BSYNC B1 ;  /* 0x0000000000017941 */ /* 0x000fea0003800000 */
.L_x_16193:
        /* <DEDUP_REMOVED lines=31> */
.L_x_16197:
[----:B------:R-:W-:Y:S05]  /*4070*/  BSYNC B2 ;  /* 0x0000000000027941 */ /* 0x000fea0003800000 */
.L_x_16196:
[----:B------:R-:W-:Y:S01]  /*4080*/  LOP3.LUT R21, RZ, 0x80000000, R5, 0xb8, !PT ;  /* 0x80000000ff157812 */ /* 0x000fe200078eb805 */
[----:B------:R-:W-:Y:S01]  /*4090*/  IMAD.MOV.U32 R20, RZ, RZ, RZ ;  /* 0x000000ffff147224 */ /* 0x000fe200078e00ff */
[----:B------:R-:W-:Y:S06]  /*40a0*/  BRA `(.L_x_16198) ;  /* 0x0000000000187947 */ /* 0x000fec0003800000 */
.L_x_16195:
[----:B------:R-:W0:Y:S02]  /*40b0*/  FRND.F64.FLOOR R4, R24 ;  /* 0x0000001800047313 */ /* 0x000e240000305800 */
[----:B0-----:R-:W-:Y:S02]  /*40c0*/  DADD R6, R24, -R4 ;  /* 0x0000000018067229 */ /* 0x001fe40000000804 */
[----:B------:R-:W-:-:S06]  /*40d0*/  DADD R20, R4, 1 ;  /* 0x3ff0000004147429 */ /* 0x000fcc0000000000 */
[----:B------:R-:W-:-:S06]  /*40e0*/  DSETP.GT.AND P0, PT, R6, 0.5, PT ;  /* 0x3fe000000600742a */ /* 0x000fcc0003f04000 */
[----:B------:R-:W-:Y:S02]  /*40f0*/  FSEL R20, R20, R4, P0 ;  /* 0x0000000414147208 */ /* 0x000fe40000000000 */
[----:B------:R-:W-:-:S07]  /*4100*/  FSEL R21, R21, R5, P0 ;  /* 0x0000000515157208 */ /* 0x000fce0000000000 */
.L_x_16198:
[----:B------:R-:W-:Y:S05]  /*4110*/  BSYNC B1 ;  /* 0x0000000000017941 */ /* 0x000fea0003800000 */
.L_x_16176:
        /* <DEDUP_REMOVED lines=22> */
.L_x_16201:
[----:B------:R-:W-:Y:S05]  /*4280*/  BSYNC B1 ;  /* 0x0000000000017941 */ /* 0x000fea0003800000 */
.L_x_16200:
[----:B------:R-:W-:Y:S02]  /*4290*/  IMAD.MOV.U32 R22, RZ, RZ, R36 ;  /* 0x000000ffff167224 */ /* 0x000fe400078e0024 */
[----:B------:R-:W-:Y:S01]  /*42a0*/  IMAD.MOV.U32 R23, RZ, RZ, R37 ;  /* 0x000000ffff177224 */ /* 0x000fe200078e0025 */
[----:B------:R-:W-:Y:S06]  /*42b0*/  BRA `(.L_x_16202) ;  /* 0x0000001000f47947 */ /* 0x000fec0003800000 */
.L_x_16199:
        /* <DEDUP_REMOVED lines=39> */
.L_x_16209:
        /* <DEDUP_REMOVED lines=12> */
.L_x_16208:
[----:B------:R-:W-:-:S07]  /*45f0*/  IMAD.MOV.U32 R0, RZ, RZ, R24 ;  /* 0x000000ffff007224 */ /* 0x000fce00078e0018 */
.L_x_16207:
[----:B------:R-:W-:Y:S05]  /*4600*/  BSYNC B1 ;  /* 0x0000000000017941 */ /* 0x000fea0003800000 */
.L_x_16206:
        /* <DEDUP_REMOVED lines=12> */
.L_x_16214:
        /* <DEDUP_REMOVED lines=33> */
.L_x_16213:
[----:B------:R-:W-:Y:S05]  /*48e0*/  BSYNC B2 ;  /* 0x0000000000027941 */ /* 0x000fea0003800000 */
.L_x_16212:
[----:B------:R-:W-:-:S13]  /*48f0*/  ISETP.GE.U32.AND P0, PT, R26, 0xc, PT ;  /* 0x0000000c1a00780c */ /* 0x000fda0003f06070 */
[----:B------:R-:W-:Y:S05]  /*4900*/  @!P0 BRA `(.L_x_16211) ;  /* 0x0000000400dc8947 */ /* 0x000fea0003800000 */
[----:B------:R-:W-:Y:S01]  /*4910*/  BSSY B2, `(.L_x_16215) ;  /* 0x0000075000027945 */ /* 0x000fe20003800000 */
[----:B------:R-:W-:-:S07]  /*4920*/  VIADD R0, R27, 0x10 ;  /* 0x000000101b007836 */ /* 0x000fce0000000000 */
.L_x_16216:
        /* <DEDUP_REMOVED lines=116> */
.L_x_16215:
[----:B------:R-:W-:-:S07]  /*5070*/  IMAD.MOV.U32 R0, RZ, RZ, R24 ;  /* 0x000000ffff007224 */ /* 0x000fce00078e0018 */
.L_x_16211:
[----:B------:R-:W-:Y:S05]  /*5080*/  BSYNC B1 ;  /* 0x0000000000017941 */ /* 0x000fea0003800000 */
.L_x_16210:
        /* <DEDUP_REMOVED lines=21> */
.L_x_16218:
[----:B------:R-:W-:Y:S05]  /*51e0*/  BSYNC B1 ;  /* 0x0000000000017941 */ /* 0x000fea0003800000 */
.L_x_16217:
[----:B------:R-:W-:Y:S02]  /*51f0*/  IMAD.MOV.U32 R29, RZ, RZ, R27 ;  /* 0x000000ffff1d7224 */ /* 0x000fe400078e001b */
[----:B------:R-:W-:-:S03]  /*5200*/  IMAD.MOV.U32 R28, RZ, RZ, R4 ;  /* 0x000000ffff1c7224 */ /* 0x000fc600078e0004 */
[----:B------:R-:W-:Y:S01]  /*5210*/  LOP3.LUT R29, R29, 0x80000000, R23, 0xb8, !PT ;  /* 0x800000001d1d7812 */ /* 0x000fe200078eb817 */
[----:B------:R-:W-:Y:S06]  /*5220*/  BRA `(.L_x_16205) ;  /* 0x00000000001c7947 */ /* 0x000fec0003800000 */
.L_x_16204:
[----:B------:R-:W-:-:S06]  /*5230*/  DSETP.GTU.AND P0, PT, R6, +INF , PT ;  /* 0x7ff000000600742a */ /* 0x000fcc0003f0c000 */
[----:B------:R-:W-:-:S14]  /*5240*/  DSETP.LE.AND P0, PT, R24, +INF , !P0 ;  /* 0x7ff000001800742a */ /* 0x000fdc0004703000 */
[----:B------:R-:W0:Y:S01]  /*5250*/  @!P0 LDC.64 R28, c[0x0][0x220] ;  /* 0x00008800ff1c8b82 */ /* 0x000e220000000a00 */
[----:B------:R-:W-:Y:S02]  /*5260*/  @P0 DSETP.NEU.AND P2, PT, R24, +INF , PT ;  /* 0x7ff000001800042a */ /* 0x000fe40003f4d000 */
[----:B0-----:R-:W-:-:S06]  /*5270*/  @!P0 DADD R28, R22, R28 ;  /* 0x00000000161c8229 */ /* 0x001fcc000000001c */
[----:B------:R-:W-:Y:S02]  /*5280*/  @P0 FSEL R28, R22, RZ, P2 ;  /* 0x000000ff161c0208 */ /* 0x000fe40001000000 */
[----:B------:R-:W-:-:S07]  /*5290*/  @P0 FSEL R29, R23, -QNAN , P2 ;  /* 0xfff80000171d0808 */ /* 0x000fce0001000000 */
.L_x_16205:
[----:B------:R-:W-:Y:S05]  /*52a0*/  BSYNC B0 ;  /* 0x0000000000007941 */ /* 0x000fea0003800000 */
.L_x_16203:
        /* <DEDUP_REMOVED lines=19> */
.L_x_16220:
[----:B------:R-:W-:Y:S05]  /*53e0*/  BSYNC B1 ;  /* 0x0000000000017941 */ /* 0x000fea0003800000 */
.L_x_16219:
        /* <DEDUP_REMOVED lines=31> */
.L_x_16223:
[----:B------:R-:W-:Y:S05]  /*55e0*/  BSYNC B2 ;  /* 0x0000000000027941 */ /* 0x000fea0003800000 */
.L_x_16222:
[----:B------:R-:W-:Y:S01]  /*55f0*/  LOP3.LUT R23, RZ, 0x80000000, R5, 0xb8, !PT ;  /* 0x80000000ff177812 */ /* 0x000fe200078eb805 */
[----:B------:R-:W-:Y:S01]  /*5600*/  IMAD.MOV.U32 R22, RZ, RZ, RZ ;  /* 0x000000ffff167224 */ /* 0x000fe200078e00ff */
[----:B------:R-:W-:Y:S06]  /*5610*/  BRA `(.L_x_16224) ;  /* 0x0000000000187947 */ /* 0x000fec0003800000 */
.L_x_16221:
[----:B------:R-:W0:Y:S02]  /*5620*/  FRND.F64.FLOOR R4, R24 ;  /* 0x0000001800047313 */ /* 0x000e240000305800 */
[----:B0-----:R-:W-:Y:S02]  /*5630*/  DADD R6, R24, -R4 ;  /* 0x0000000018067229 */ /* 0x001fe40000000804 */
[----:B------:R-:W-:-:S06]  /*5640*/  DADD R22, R4, 1 ;  /* 0x3ff0000004167429 */ /* 0x000fcc0000000000 */
[----:B------:R-:W-:-:S06]  /*5650*/  DSETP.GT.AND P0, PT, R6, 0.5, PT ;  /* 0x3fe000000600742a */ /* 0x000fcc0003f04000 */
[----:B------:R-:W-:Y:S02]  /*5660*/  FSEL R22, R22, R4, P0 ;  /* 0x0000000416167208 */ /* 0x000fe40000000000 */
[----:B------:R-:W-:-:S07]  /*5670*/  FSEL R23, R23, R5, P0 ;  /* 0x0000000517177208 */ /* 0x000fce0000000000 */
.L_x_16224:
[----:B------:R-:W-:Y:S05]  /*5680*/  BSYNC B1 ;  /* 0x0000000000017941 */ /* 0x000fea0003800000 */
.L_x_16202:
        /* <DEDUP_REMOVED lines=22> */
.L_x_16227:
[----:B------:R-:W-:Y:S05]  /*57f0*/  BSYNC B1 ;  /* 0x0000000000017941 */ /* 0x000fea0003800000 */
.L_x_16226:
[----:B------:R-:W-:Y:S02]  /*5800*/  IMAD.MOV.U32 R8, RZ, RZ, R36 ;  /* 0x000000ffff087224 */ /* 0x000fe400078e0024 */
[----:B------:R-:W-:Y:S01]  /*5810*/  IMAD.MOV.U32 R9, RZ, RZ, R37 ;  /* 0x000000ffff097224 */ /* 0x000fe200078e0025 */
[----:B------:R-:W-:Y:S06]  /*5820*/  BRA `(.L_x_16228) ;  /* 0x0000001000f47947 */ /* 0x000fec0003800000 */
.L_x_16225:
        /* <DEDUP_REMOVED lines=39> */
.L_x_16235:
        /* <DEDUP_REMOVED lines=12> */
.L_x_16234:
[----:B------:R-:W-:-:S07]  /*5b60*/  IMAD.MOV.U32 R0, RZ, RZ, R24 ;  /* 0x000000ffff007224 */ /* 0x000fce00078e0018 */
.L_x_16233:
[----:B------:R-:W-:Y:S05]  /*5b70*/  BSYNC B1 ;  /* 0x0000000000017941 */ /* 0x000fea0003800000 */
.L_x_16232:
        /* <DEDUP_REMOVED lines=12> */
.L_x_16240:
        /* <DEDUP_REMOVED lines=33> */
.L_x_16239:
[----:B------:R-:W-:Y:S05]  /*5e50*/  BSYNC B2 ;  /* 0x0000000000027941 */ /* 0x000fea0003800000 */
.L_x_16238:
[----:B------:R-:W-:-:S13]  /*5e60*/  ISETP.GE.U32.AND P0, PT, R26, 0xc, PT ;  /* 0x0000000c1a00780c */ /* 0x000fda0003f06070 */
[----:B------:R-:W-:Y:S05]  /*5e70*/  @!P0 BRA `(.L_x_16237) ;  /* 0x0000000400dc8947 */ /* 0x000fea0003800000 */
[----:B------:R-:W-:Y:S01]  /*5e80*/  BSSY B2, `(.L_x_16241) ;  /* 0x0000075000027945 */ /* 0x000fe20003800000 */
[----:B------:R-:W-:-:S07]  /*5e90*/  VIADD R0, R27, 0x10 ;  /* 0x000000101b007836 */ /* 0x000fce0000000000 */
.L_x_16242:
        /* <DEDUP_REMOVED lines=116> */
.L_x_16241:
[----:B------:R-:W-:-:S07]  /*65e0*/  IMAD.MOV.U32 R0, RZ, RZ, R24 ;  /* 0x000000ffff007224 */ /* 0x000fce00078e0018 */
.L_x_16237:
[----:B------:R-:W-:Y:S05]  /*65f0*/  BSYNC B1 ;  /* 0x0000000000017941 */ /* 0x000fea0003800000 */
.L_x_16236:
        /* <DEDUP_REMOVED lines=21> */
.L_x_16244:
[----:B------:R-:W-:Y:S05]  /*6750*/  BSYNC B1 ;  /* 0x0000000000017941 */ /* 0x000fea0003800000 */
.L_x_16243:
[----:B------:R-:W-:Y:S02]  /*6760*/  IMAD.MOV.U32 R29, RZ, RZ, R27 ;  /* 0x000000ffff1d7224 */ /* 0x000fe400078e001b */
[----:B------:R-:W-:-:S03]  /*6770*/  IMAD.MOV.U32 R28, RZ, RZ, R4 ;  /* 0x000000ffff1c7224 */ /* 0x000fc600078e0004 */
[----:B------:R-:W-:Y:S01]  /*6780*/  LOP3.LUT R29, R29, 0x80000000, R9, 0xb8, !PT ;  /* 0x800000001d1d7812 */ /* 0x000fe200078eb809 */
[----:B------:R-:W-:Y:S06]  /*6790*/  BRA `(.L_x_16231) ;  /* 0x00000000001c7947 */ /* 0x000fec0003800000 */
.L_x_16230:
[----:B------:R-:W-:-:S06]  /*67a0*/  DSETP.GTU.AND P0, PT, R6, +INF , PT ;  /* 0x7ff000000600742a */ /* 0x000fcc0003f0c000 */
[----:B------:R-:W-:-:S14]  /*67b0*/  DSETP.LE.AND P0, PT, R24, +INF , !P0 ;  /* 0x7ff000001800742a */ /* 0x000fdc0004703000 */
[----:B------:R-:W0:Y:S01]  /*67c0*/  @!P0 LDC.64 R28, c[0x0][0x220] ;  /* 0x00008800ff1c8b82 */ /* 0x000e220000000a00 */
[----:B------:R-:W-:Y:S02]  /*67d0*/  @P0 DSETP.NEU.AND P2, PT, R24, +INF , PT ;  /* 0x7ff000001800042a */ /* 0x000fe40003f4d000 */
[----:B0-----:R-:W-:-:S06]  /*67e0*/  @!P0 DADD R28, R8, R28 ;  /* 0x00000000081c8229 */ /* 0x001fcc000000001c */
[----:B------:R-:W-:Y:S02]  /*67f0*/  @P0 FSEL R28, R8, RZ, P2 ;  /* 0x000000ff081c0208 */ /* 0x000fe40001000000 */
[----:B------:R-:W-:-:S07]  /*6800*/  @P0 FSEL R29, R9, -QNAN , P2 ;  /* 0xfff80000091d0808 */ /* 0x000fce0001000000 */
.L_x_16231:
[----:B------:R-:W-:Y:S05]  /*6810*/  BSYNC B0 ;  /* 0x0000000000007941 */ /* 0x000fea0003800000 */
.L_x_16229:
        /* <DEDUP_REMOVED lines=19> */
.L_x_16246:
[----:B------:R-:W-:Y:S05]  /*6950*/  BSYNC B1 ;  /* 0x0000000000017941 */ /* 0x000fea0003800000 */
.L_x_16245:
        /* <DEDUP_REMOVED lines=31> */
.L_x_16249:
[----:B------:R-:W-:Y:S05]  /*6b50*/  BSYNC B2 ;  /* 0x0000000000027941 */ /* 0x000fea0003800000 */
.L_x_16248:
[----:B------:R-:W-:Y:S01]  /*6b60*/  LOP3.LUT R9, RZ, 0x80000000, R5, 0xb8, !PT ;  /* 0x80000000ff097812 */ /* 0x000fe200078eb805 */
[----:B------:R-:W-:Y:S01]  /*6b70*/  IMAD.MOV.U32 R8, RZ, RZ, RZ ;  /* 0x000000ffff087224 */ /* 0x000fe200078e00ff */
[----:B------:R-:W-:Y:S06]  /*6b80*/  BRA `(.L_x_16250) ;  /* 0x0000000000187947 */ /* 0x000fec0003800000 */
.L_x_16247:
[----:B------:R-:W0:Y:S02]  /*6b90*/  FRND.F64.FLOOR R4, R24 ;  /* 0x0000001800047313 */ /* 0x000e240000305800 */
[----:B0-----:R-:W-:Y:S02]  /*6ba0*/  DADD R6, R24, -R4 ;  /* 0x0000000018067229 */ /* 0x001fe40000000804 */
[----:B------:R-:W-:-:S06]  /*6bb0*/  DADD R8, R4, 1 ;  /* 0x3ff0000004087429 */ /* 0x000fcc0000000000 */
[----:B------:R-:W-:-:S06]  /*6bc0*/  DSETP.GT.AND P0, PT, R6, 0.5, PT ;  /* 0x3fe000000600742a */ /* 0x000fcc0003f04000 */
[----:B------:R-:W-:Y:S02]  /*6bd0*/  FSEL R8, R8, R4, P0 ;  /* 0x0000000408087208 */ /* 0x000fe40000000000 */
[----:B------:R-:W-:-:S07]  /*6be0*/  FSEL R9, R9, R5, P0 ;  /* 0x0000000509097208 */ /* 0x000fce0000000000 */
.L_x_16250:
[----:B------:R-:W-:Y:S05]  /*6bf0*/  BSYNC B1 ;  /* 0x0000000000017941 */ /* 0x000fea0003800000 */
.L_x_16228:
        /* <DEDUP_REMOVED lines=22> */
.L_x_16253:
[----:B------:R-:W-:Y:S05]  /*6d60*/  BSYNC B1 ;  /* 0x0000000000017941 */ /* 0x000fea0003800000 */
.L_x_16252:
[----:B------:R-:W-:Y:S02]  /*6d70*/  IMAD.MOV.U32 R10, RZ, RZ, R36 ;  /* 0x000000ffff0a7224 */ /* 0x000fe400078e0024 */
[----:B------:R-:W-:Y:S01]  /*6d80*/  IMAD.MOV.U32 R11, RZ, RZ, R37 ;  /* 0x000000ffff0b7224 */ /* 0x000fe200078e0025 */
[----:B------:R-:W-:Y:S06]  /*6d90*/  BRA `(.L_x_16254) ;  /* 0x0000001000f47947 */ /* 0x000fec0003800000 */
.L_x_16251:
        /* <DEDUP_REMOVED lines=39> */
.L_x_16261:
        /* <DEDUP_REMOVED lines=12> */
.L_x_16260:
[----:B------:R-:W-:-:S07]  /*70d0*/  IMAD.MOV.U32 R0, RZ, RZ, R24 ;  /* 0x000000ffff007224 */ /* 0x000fce00078e0018 */
.L_x_16259:
[----:B------:R-:W-:Y:S05]  /*70e0*/  BSYNC B1 ;  /* 0x0000000000017941 */ /* 0x000fea0003800000 */
.L_x_16258:
        /* <DEDUP_REMOVED lines=12> */
.L_x_16266:
        /* <DEDUP_REMOVED lines=33> */
.L_x_16265:
[----:B------:R-:W-:Y:S05]  /*73c0*/  BSYNC B2 ;  /* 0x0000000000027941 */ /* 0x000fea0003800000 */
.L_x_16264:
[----:B------:R-:W-:-:S13]  /*73d0*/  ISETP.GE.U32.AND P0, PT, R26, 0xc, PT ;  /* 0x0000000c1a00780c */ /* 0x000fda0003f06070 */
[----:B------:R-:W-:Y:S05]  /*73e0*/  @!P0 BRA `(.L_x_16263) ;  /* 0x0000000400dc8947 */ /* 0x000fea0003800000 */
[----:B------:R-:W-:Y:S01]  /*73f0*/  BSSY B2, `(.L_x_16267) ;  /* 0x0000075000027945 */ /* 0x000fe20003800000 */
[----:B------:R-:W-:-:S07]  /*7400*/  VIADD R0, R27, 0x10 ;  /* 0x000000101b007836 */ /* 0x000fce0000000000 */
.L_x_16268:
        /* <DEDUP_REMOVED lines=116> */
.L_x_16267:
[----:B------:R-:W-:-:S07]  /*7b50*/  IMAD.MOV.U32 R0, RZ, RZ, R24 ;  /* 0x000000ffff007224 */ /* 0x000fce00078e0018 */
.L_x_16263:
[----:B------:R-:W-:Y:S05]  /*7b60*/  BSYNC B1 ;  /* 0x0000000000017941 */ /* 0x000fea0003800000 */
.L_x_16262:
        /* <DEDUP_REMOVED lines=21> */
.L_x_16270:
[----:B------:R-:W-:Y:S05]  /*7cc0*/  BSYNC B1 ;  /* 0x0000000000017941 */ /* 0x000fea0003800000 */
.L_x_16269:
[----:B------:R-:W-:Y:S02]  /*7cd0*/  IMAD.MOV.U32 R29, RZ, RZ, R27 ;  /* 0x000000ffff1d7224 */ /* 0x000fe400078e001b */
[----:B------:R-:W-:-:S03]  /*7ce0*/  IMAD.MOV.U32 R28, RZ, RZ, R4 ;  /* 0x000000ffff1c7224 */ /* 0x000fc600078e0004 */
[----:B------:R-:W-:Y:S01]  /*7cf0*/  LOP3.LUT R29, R29, 0x80000000, R11, 0xb8, !PT ;  /* 0x800000001d1d7812 */ /* 0x000fe200078eb80b */
[----:B------:R-:W-:Y:S06]  /*7d00*/  BRA `(.L_x_16257) ;  /* 0x00000000001c7947 */ /* 0x000fec0003800000 */
.L_x_16256:
[----:B------:R-:W-:-:S06]  /*7d10*/  DSETP.GTU.AND P0, PT, R6, +INF , PT ;  /* 0x7ff000000600742a */ /* 0x000fcc0003f0c000 */
[----:B------:R-:W-:-:S14]  /*7d20*/  DSETP.LE.AND P0, PT, R24, +INF , !P0 ;  /* 0x7ff000001800742a */ /* 0x000fdc0004703000 */
[----:B------:R-:W0:Y:S01]  /*7d30*/  @!P0 LDC.64 R28, c[0x0][0x220] ;  /* 0x00008800ff1c8b82 */ /* 0x000e220000000a00 */
[----:B------:R-:W-:Y:S02]  /*7d40*/  @P0 DSETP.NEU.AND P2, PT, R24, +INF , PT ;  /* 0x7ff000001800042a */ /* 0x000fe40003f4d000 */
[----:B0-----:R-:W-:-:S06]  /*7d50*/  @!P0 DADD R28, R10, R28 ;  /* 0x000000000a1c8229 */ /* 0x001fcc000000001c */
[----:B------:R-:W-:Y:S02]  /*7d60*/  @P0 FSEL R28, R10, RZ, P2 ;  /* 0x000000ff0a1c0208 */ /* 0x000fe40001000000 */
[----:B------:R-:W-:-:S07]  /*7d70*/  @P0 FSEL R29, R11, -QNAN , P2 ;  /* 0xfff800000b1d0808 */ /* 0x000fce0001000000 */
.L_x_16257:
[----:B------:R-:W-:Y:S05]  /*7d80*/  BSYNC B0 ;  /* 0x0000000000007941 */ /* 0x000fea0003800000 */
.L_x_16255:
        /* <DEDUP_REMOVED lines=19> */
.L_x_16272:
[----:B------:R-:W-:Y:S05]  /*7ec0*/  BSYNC B1 ;  /* 0x0000000000017941 */ /* 0x000fea0003800000 */
.L_x_16271:
        /* <DEDUP_REMOVED lines=31> */
.L_x_16275:
[----:B------:R-:W-:Y:S05]  /*80c0*/  BSYNC B2 ;  /* 0x0000000000027941 */ /* 0x000fea0003800000 */
.L_x_16274:
[----:B------:R-:W-:Y:S01]  /*80d0*/  LOP3.LUT R11, RZ, 0x80000000, R5, 0xb8, !PT ;  /* 0x80000000ff0b7812 */ /* 0x000fe200078eb805 */
[----:B------:R-:W-:Y:S01]  /*80e0*/  IMAD.MOV.U32 R10, RZ, RZ, RZ ;  /* 0x000000ffff0a7224 */ /* 0x000fe200078e00ff */
[----:B------:R-:W-:Y:S06]  /*80f0*/  BRA `(.L_x_16276) ;  /* 0x0000000000187947 */ /* 0x000fec0003800000 */
.L_x_16273:
[----:B------:R-:W0:Y:S02]  /*8100*/  FRND.F64.FLOOR R4, R24 ;  /* 0x0000001800047313 */ /* 0x000e240000305800 */
[----:B0-----:R-:W-:Y:S02]  /*8110*/  DADD R6, R24, -R4 ;  /* 0x0000000018067229 */ /* 0x001fe40000000804 */
[----:B------:R-:W-:-:S06]  /*8120*/  DADD R10, R4, 1 ;  /* 0x3ff00000040a7429 */ /* 0x000fcc0000000000 */
[----:B------:R-:W-:-:S06]  /*8130*/  DSETP.GT.AND P0, PT, R6, 0.5, PT ;  /* 0x3fe000000600742a */ /* 0x000fcc0003f04000 */
[----:B------:R-:W-:Y:S02]  /*8140*/  FSEL R10, R10, R4, P0 ;  /* 0x000000040a0a7208 */ /* 0x000fe40000000000 */
[----:B------:R-:W-:-:S07]  /*8150*/  FSEL R11, R11, R5, P0 ;  /* 0x000000050b0b7208 */ /* 0x000fce0000000000 */
.L_x_16276:
[----:B------:R-:W-:Y:S05]  /*8160*/  BSYNC B1 ;  /* 0x0000000000017941 */ /* 0x000fea0003800000 */
.L_x_16254:
        /* <DEDUP_REMOVED lines=22> */
.L_x_16279:
[----:B------:R-:W-:Y:S05]  /*82d0*/  BSYNC B1 ;  /* 0x0000000000017941 */ /* 0x000fea0003800000 */
.L_x_16278:
[----:B------:R-:W-:Y:S02]  /*82e0*/  IMAD.MOV.U32 R12, RZ, RZ, R36 ;  /* 0x000000ffff0c7224 */ /* 0x000fe400078e0024 */
[----:B------:R-:W-:Y:S01]  /*82f0*/  IMAD.MOV.U32 R13, RZ, RZ, R37 ;  /* 0x000000ffff0d7224 */ /* 0x000fe200078e0025 */
[----:B------:R-:W-:Y:S06]  /*8300*/  BRA `(.L_x_16280) ;  /* 0x0000001000f47947 */ /* 0x000fec0003800000 */
.L_x_16277:
        /* <DEDUP_REMOVED lines=39> */
.L_x_16287:
        /* <DEDUP_REMOVED lines=12> */
.L_x_16286:
[----:B------:R-:W-:-:S07]  /*8640*/  IMAD.MOV.U32 R0, RZ, RZ, R24 ;  /* 0x000000ffff007224 */ /* 0x000fce00078e0018 */
.L_x_16285:
[----:B------:R-:W-:Y:S05]  /*8650*/  BSYNC B1 ;  /* 0x0000000000017941 */ /* 0x000fea0003800000 */
.L_x_16284:
        /* <DEDUP_REMOVED lines=12> */
.L_x_16292:
        /* <DEDUP_REMOVED lines=33> */
.L_x_16291:
[----:B------:R-:W-:Y:S05]  /*8930*/  BSYNC B2 ;  /* 0x0000000000027941 */ /* 0x000fea0003800000 */
.L_x_16290:
[----:B------:R-:W-:-:S13]  /*8940*/  ISETP.GE.U32.AND P0, PT, R26, 0xc, PT ;  /* 0x0000000c1a00780c */ /* 0x000fda0003f06070 */
[----:B------:R-:W-:Y:S05]  /*8950*/  @!P0 BRA `(.L_x_16289) ;  /* 0x0000000400dc8947 */ /* 0x000fea0003800000 */
[----:B------:R-:W-:Y:S01]  /*8960*/  BSSY B2, `(.L_x_16293) ;  /* 0x0000075000027945 */ /* 0x000fe20003800000 */
[----:B------:R-:W-:-:S07]  /*8970*/  VIADD R0, R27, 0x10 ;  /* 0x000000101b007836 */ /* 0x000fce0000000000 */
.L_x_16294:
        /* <DEDUP_REMOVED lines=116> */
.L_x_16293:
[----:B------:R-:W-:-:S07]  /*90c0*/  IMAD.MOV.U32 R0, RZ, RZ, R24 ;  /* 0x000000ffff007224 */ /* 0x000fce00078e0018 */
.L_x_16289:
[----:B------:R-:W-:Y:S05]  /*90d0*/  BSYNC B1 ;  /* 0x0000000000017941 */ /* 0x000fea0003800000 */
.L_x_16288:
        /* <DEDUP_REMOVED lines=21> */
.L_x_16296:
[----:B------:R-:W-:Y:S05]  /*9230*/  BSYNC B1 ;  /* 0x0000000000017941 */ /* 0x000fea0003800000 */
.L_x_16295:
[----:B------:R-:W-:Y:S02]  /*9240*/  IMAD.MOV.U32 R29, RZ, RZ, R27 ;  /* 0x000000ffff1d7224 */ /* 0x000fe400078e001b */
[----:B------:R-:W-:-:S03]  /*9250*/  IMAD.MOV.U32 R28, RZ, RZ, R4 ;  /* 0x000000ffff1c7224 */ /* 0x000fc600078e0004 */
[----:B------:R-:W-:Y:S01]  /*9260*/  LOP3.LUT R29, R29, 0x80000000, R13, 0xb8, !PT ;  /* 0x800000001d1d7812 */ /* 0x000fe200078eb80d */
[----:B------:R-:W-:Y:S06]  /*9270*/  BRA `(.L_x_16283) ;  /* 0x00000000001c7947 */ /* 0x000fec0003800000 */
.L_x_16282:
[----:B------:R-:W-:-:S06]  /*9280*/  DSETP.GTU.AND P0, PT, R6, +INF , PT ;  /* 0x7ff000000600742a */ /* 0x000fcc0003f0c000 */
[----:B------:R-:W-:-:S14]  /*9290*/  DSETP.LE.AND P0, PT, R24, +INF , !P0 ;  /* 0x7ff000001800742a */ /* 0x000fdc0004703000 */
[----:B------:R-:W0:Y:S01]  /*92a0*/  @!P0 LDC.64 R28, c[0x0][0x220] ;  /* 0x00008800ff1c8b82 */ /* 0x000e220000000a00 */
[----:B------:R-:W-:Y:S02]  /*92b0*/  @P0 DSETP.NEU.AND P2, PT, R24, +INF , PT ;  /* 0x7ff000001800042a */ /* 0x000fe40003f4d000 */
[----:B0-----:R-:W-:-:S06]  /*92c0*/  @!P0 DADD R28, R12, R28 ;  /* 0x000000000c1c8229 */ /* 0x001fcc000000001c */
[----:B------:R-:W-:Y:S02]  /*92d0*/  @P0 FSEL R28, R12, RZ, P2 ;  /* 0x000000ff0c1c0208 */ /* 0x000fe40001000000 */
[----:B------:R-:W-:-:S07]  /*92e0*/  @P0 FSEL R29, R13, -QNAN , P2 ;  /* 0xfff800000d1d0808 */ /* 0x000fce0001000000 */
.L_x_16283:
[----:B------:R-:W-:Y:S05]  /*92f0*/  BSYNC B0 ;  /* 0x0000000000007941 */ /* 0x000fea0003800000 */
.L_x_16281:
        /* <DEDUP_REMOVED lines=19> */
.L_x_16298:
[----:B------:R-:W-:Y:S05]  /*9430*/  BSYNC B1 ;  /* 0x0000000000017941 */ /* 0x000fea0003800000 */
.L_x_16297:
        /* <DEDUP_REMOVED lines=31> */
.L_x_16301:
[----:B------:R-:W-:Y:S05]  /*9630*/  BSYNC B2 ;  /* 0x0000000000027941 */ /* 0x000fea0003800000 */
.L_x_16300:
[----:B------:R-:W-:Y:S01]  /*9640*/  LOP3.LUT R13, RZ, 0x80000000, R5, 0xb8, !PT ;  /* 0x80000000ff0d7812 */ /* 0x000fe200078eb805 */
[----:B------:R-:W-:Y:S01]  /*9650*/  IMAD.MOV.U32 R12, RZ, RZ, RZ ;  /* 0x000000ffff0c7224 */ /* 0x000fe200078e00ff */
[----:B------:R-:W-:Y:S06]  /*9660*/  BRA `(.L_x_16302) ;  /* 0x0000000000187947 */ /* 0x000fec0003800000 */
.L_x_16299:
[----:B------:R-:W0:Y:S02]  /*9670*/  FRND.F64.FLOOR R4, R24 ;  /* 0x0000001800047313 */ /* 0x000e240000305800 */
[----:B0-----:R-:W-:Y:S02]  /*9680*/  DADD R6, R24, -R4 ;  /* 0x0000000018067229 */ /* 0x001fe40000000804 */
[----:B------:R-:W-:-:S06]  /*9690*/  DADD R12, R4, 1 ;  /* 0x3ff00000040c7429 */ /* 0x000fcc0000000000 */
[----:B------:R-:W-:-:S06]  /*96a0*/  DSETP.GT.AND P0, PT, R6, 0.5, PT ;  /* 0x3fe000000600742a */ /* 0x000fcc0003f04000 */
[----:B------:R-:W-:Y:S02]  /*96b0*/  FSEL R12, R12, R4, P0 ;  /* 0x000000040c0c7208 */ /* 0x000fe40000000000 */
[----:B------:R-:W-:-:S07]  /*96c0*/  FSEL R13, R13, R5, P0 ;  /* 0x000000050d0d7208 */ /* 0x000fce0000000000 */
.L_x_16302:
[----:B------:R-:W-:Y:S05]  /*96d0*/  BSYNC B1 ;  /* 0x0000000000017941 */ /* 0x000fea0003800000 */
.L_x_16280:
        /* <DEDUP_REMOVED lines=22> */
.L_x_16305:
[----:B------:R-:W-:Y:S05]  /*9840*/  BSYNC B1 ;  /* 0x0000000000017941 */ /* 0x000fea0003800000 */
.L_x_16304:
[----:B------:R-:W-:Y:S02]  /*9850*/  IMAD.MOV.U32 R14, RZ, RZ, R36 ;  /* 0x000000ffff0e7224 */ /* 0x000fe400078e0024 */
[----:B------:R-:W-:Y:S01]  /*9860*/  IMAD.MOV.U32 R15, RZ, RZ, R37 ;  /* 0x000000ffff0f7224 */ /* 0x000fe200078e0025 */
[----:B------:R-:W-:Y:S06]  /*9870*/  BRA `(.L_x_16306) ;  /* 0x0000001000f47947 */ /* 0x000fec0003800000 */
.L_x_16303:
        /* <DEDUP_REMOVED lines=39> */
.L_x_16313:
        /* <DEDUP_REMOVED lines=12> */
.L_x_16312:
[----:B------:R-:W-:-:S07]  /*9bb0*/  IMAD.MOV.U32 R0, RZ, RZ, R24 ;  /* 0x000000ffff007224 */ /* 0x000fce00078e0018 */
.L_x_16311:
[----:B------:R-:W-:Y:S05]  /*9bc0*/  BSYNC B1 ;  /* 0x0000000000017941 */ /* 0x000fea0003800000 */
.L_x_16310:
        /* <DEDUP_REMOVED lines=12> */
.L_x_16318:
        /* <DEDUP_REMOVED lines=33> */
.L_x_16317:
[----:B------:R-:W-:Y:S05]  /*9ea0*/  BSYNC B2 ;  /* 0x0000000000027941 */ /* 0x000fea0003800000 */
.L_x_16316:
[----:B------:R-:W-:-:S13]  /*9eb0*/  ISETP.GE.U32.AND P0, PT, R26, 0xc, PT ;  /* 0x0000000c1a00780c */ /* 0x000fda0003f06070 */
[----:B------:R-:W-:Y:S05]  /*9ec0*/  @!P0 BRA `(.L_x_16315) ;  /* 0x0000000400dc8947 */ /* 0x000fea0003800000 */
[----:B------:R-:W-:Y:S01]  /*9ed0*/  BSSY B2, `(.L_x_16319) ;  /* 0x0000075000027945 */ /* 0x000fe20003800000 */
[----:B------:R-:W-:-:S07]  /*9ee0*/  VIADD R0, R27, 0x10 ;  /* 0x000000101b007836 */ /* 0x000fce0000000000 */
.L_x_16320:
        /* <DEDUP_REMOVED lines=116> */
.L_x_16319:
[----:B------:R-:W-:-:S07]  /*a630*/  IMAD.MOV.U32 R0, RZ, RZ, R24 ;  /* 0x000000ffff007224 */ /* 0x000fce00078e0018 */
.L_x_16315:
[----:B------:R-:W-:Y:S05]  /*a640*/  BSYNC B1 ;  /* 0x0000000000017941 */ /* 0x000fea0003800000 */
.L_x_16314:
        /* <DEDUP_REMOVED lines=21> */
.L_x_16322:
[----:B------:R-:W-:Y:S05]  /*a7a0*/  BSYNC B1 ;  /* 0x0000000000017941 */ /* 0x000fea0003800000 */
.L_x_16321:
[----:B------:R-:W-:Y:S02]  /*a7b0*/  IMAD.MOV.U32 R29, RZ, RZ, R27 ;  /* 0x000000ffff1d7224 */ /* 0x000fe400078e001b */
[----:B------:R-:W-:-:S03]  /*a7c0*/  IMAD.MOV.U32 R28, RZ, RZ, R4 ;  /* 0x000000ffff1c7224 */ /* 0x000fc600078e0004 */
[----:B------:R-:W-:Y:S01]  /*a7d0*/  LOP3.LUT R29, R29, 0x80000000, R15, 0xb8, !PT ;  /* 0x800000001d1d7812 */ /* 0x000fe200078eb80f */
[----:B------:R-:W-:Y:S06]  /*a7e0*/  BRA `(.L_x_16309) ;  /* 0x00000000001c7947 */ /* 0x000fec0003800000 */
.L_x_16308:
[----:B------:R-:W-:-:S06]  /*a7f0*/  DSETP.GTU.AND P0, PT, R6, +INF , PT ;  /* 0x7ff000000600742a */ /* 0x000fcc0003f0c000 */
[----:B------:R-:W-:-:S14]  /*a800*/  DSETP.LE.AND P0, PT, R24, +INF , !P0 ;  /* 0x7ff000001800742a */ /* 0x000fdc0004703000 */
[----:B------:R-:W0:Y:S01]  /*a810*/  @!P0 LDC.64 R28, c[0x0][0x220] ;  /* 0x00008800ff1c8b82 */ /* 0x000e220000000a00 */
[----:B------:R-:W-:Y:S02]  /*a820*/  @P0 DSETP.NEU.AND P1, PT, R24, +INF , PT ;  /* 0x7ff000001800042a */ /* 0x000fe40003f2d000 */
[----:B0-----:R-:W-:-:S06]  /*a830*/  @!P0 DADD R28, R14, R28 ;  /* 0x000000000e1c8229 */ /* 0x001fcc000000001c */
[----:B------:R-:W-:Y:S02]  /*a840*/  @P0 FSEL R28, R14, RZ, P1 ;  /* 0x000000ff0e1c0208 */ /* 0x000fe40000800000 */
[----:B------:R-:W-:-:S07]  /*a850*/  @P0 FSEL R29, R15, -QNAN , P1 ;  /* 0xfff800000f1d0808 */ /* 0x000fce0000800000 */
.L_x_16309:
[----:B------:R-:W-:Y:S05]  /*a860*/  BSYNC B0 ;  /* 0x0000000000007941 */ /* 0x000fea0003800000 */
.L_x_16307:
        /* <DEDUP_REMOVED lines=19> */
.L_x_16324:
[----:B------:R-:W-:Y:S05]  /*a9a0*/  BSYNC B1 ;  /* 0x0000000000017941 */ /* 0x000fea0003800000 */
.L_x_16323:
        /* <DEDUP_REMOVED lines=31> */
.L_x_16327:
[----:B------:R-:W-:Y:S05]  /*aba0*/  BSYNC B2 ;  /* 0x0000000000027941 */ /* 0x000fea0003800000 */
.L_x_16326:
[----:B------:R-:W-:Y:S01]  /*abb0*/  LOP3.LUT R15, RZ, 0x80000000, R5, 0xb8, !PT ;  /* 0x80000000ff0f7812 */ /* 0x000fe200078eb805 */
[----:B------:R-:W-:Y:S01]  /*abc0*/  IMAD.MOV.U32 R14, RZ, RZ, RZ ;  /* 0x000000ffff0e7224 */ /* 0x000fe200078e00ff */
[----:B------:R-:W-:Y:S06]  /*abd0*/  BRA `(.L_x_16328) ;  /* 0x0000000000187947 */ /* 0x000fec0003800000 */
.L_x_16325:
[----:B-1----:R-:W0:Y:S02]  /*abe0*/  FRND.F64.FLOOR R2, R24 ;  /* 0x0000001800027313 */ /* 0x002e240000305800 */
[----:B0-----:R-:W-:Y:S02]  /*abf0*/  DADD R4, R24, -R2 ;  /* 0x0000000018047229 */ /* 0x001fe40000000802 */
[----:B------:R-:W-:-:S06]  /*ac00*/  DADD R6, R2, 1 ;  /* 0x3ff0000002067429 */ /* 0x000fcc0000000000 */
[----:B------:R-:W-:-:S06]  /*ac10*/  DSETP.GT.AND P0, PT, R4, 0.5, PT ;  /* 0x3fe000000400742a */ /* 0x000fcc0003f04000 */
[----:B------:R-:W-:Y:S02]  /*ac20*/  FSEL R14, R6, R2, P0 ;  /* 0x00000002060e7208 */ /* 0x000fe40000000000 */
[----:B------:R-:W-:-:S07]  /*ac30*/  FSEL R15, R7, R3, P0 ;  /* 0x00000003070f7208 */ /* 0x000fce0000000000 */
.L_x_16328:
[----:B------:R-:W-:Y:S05]  /*ac40*/  BSYNC B1 ;  /* 0x0000000000017941 */ /* 0x000fea0003800000 */
.L_x_16306:
        /* <DEDUP_REMOVED lines=11> */
.L_x_16122:
        /* <DEDUP_REMOVED lines=80> */
[----:B------:R-:W-:Y:S05]  /*b200*/  CALL.REL.NOINC `($__internal_12_$__cuda_sm20_div_rn_f64_full) ;  /* 0x000000ac00c87944 */ /* 0x000fea0003c00000 */
.L_x_16333:
[----:B------:R-:W-:Y:S05]  /*b210*/  BSYNC B2 ;  /* 0x0000000000027941 */ /* 0x000fea0003800000 */
.L_x_16332:
[----:B------:R-:W-:Y:S02]  /*b220*/  IMAD.MOV.U32 R14, RZ, RZ, R36 ;  /* 0x000000ffff0e7224 */ /* 0x000fe400078e0024 */
[----:B------:R-:W-:Y:S01]  /*b230*/  IMAD.MOV.U32 R15, RZ, RZ, R37 ;  /* 0x000000ffff0f7224 */ /* 0x000fe200078e0025 */
[----:B------:R-:W-:Y:S06]  /*b240*/  BRA `(.L_x_16330) ;  /* 0x0000001000e47947 */ /* 0x000fec0003800000 */
.L_x_16331:
        /* <DEDUP_REMOVED lines=39> */
.L_x_16339:
        /* <DEDUP_REMOVED lines=12> */
.L_x_16338:
[----:B------:R-:W-:Y:S05]  /*b580*/  BSYNC B2 ;  /* 0x0000000000027941 */ /* 0x000fea0003800000 */
.L_x_16337:
        /* <DEDUP_REMOVED lines=12> */
.L_x_16345:
        /* <DEDUP_REMOVED lines=33> */
.L_x_16344:
[----:B------:R-:W-:-:S07]  /*b860*/  IMAD.MOV.U32 R26, RZ, RZ, R14 ;  /* 0x000000ffff1a7224 */ /* 0x000fce00078e000e */
.L_x_16343:
[----:B------:R-:W-:Y:S05]  /*b870*/  BSYNC B3 ;  /* 0x0000000000037941 */ /* 0x000fea0003800000 */
.L_x_16342:
[----:B------:R-:W-:-:S13]  /*b880*/  ISETP.GE.U32.AND P0, PT, R30, 0xc, PT ;  /* 0x0000000c1e00780c */ /* 0x000fda0003f06070 */
[----:B------:R-:W-:Y:S05]  /*b890*/  @!P0 BRA `(.L_x_16341) ;  /* 0x0000000400e08947 */ /* 0x000fea0003800000 */
[----:B------:R-:W-:Y:S01]  /*b8a0*/  BSSY B3, `(.L_x_16346) ;  /* 0x0000075000037945 */ /* 0x000fe20003800000 */
[----:B------:R-:W-:-:S07]  /*b8b0*/  VIADD R6, R15, 0x10 ;  /* 0x000000100f067836 */ /* 0x000fce0000000000 */
.L_x_16347:
        /* <DEDUP_REMOVED lines=116> */
.L_x_16346:
[----:B------:R-:W-:Y:S02]  /*c000*/  IMAD.MOV.U32 R26, RZ, RZ, R14 ;  /* 0x000000ffff1a7224 */ /* 0x000fe400078e000e */
[----:B------:R-:W-:-:S07]  /*c010*/  IMAD.MOV.U32 R27, RZ, RZ, R15 ;  /* 0x000000ffff1b7224 */ /* 0x000fce00078e000f */
.L_x_16341:
[----:B------:R-:W-:Y:S05]  /*c020*/  BSYNC B2 ;  /* 0x0000000000027941 */ /* 0x000fea0003800000 */
.L_x_16340:
        /* <DEDUP_REMOVED lines=21> */
.L_x_16349:
[----:B------:R-:W-:Y:S05]  /*c180*/  BSYNC B2 ;  /* 0x0000000000027941 */ /* 0x000fea0003800000 */
.L_x_16348:
[----:B------:R-:W-:-:S05]  /*c190*/  IMAD.MOV.U32 R15, RZ, RZ, R31 ;  /* 0x000000ffff0f7224 */ /* 0x000fca00078e001f */
[----:B------:R-:W-:Y:S01]  /*c1a0*/  LOP3.LUT R15, R15, 0x80000000, R17, 0xb8, !PT ;  /* 0x800000000f0f7812 */ /* 0x000fe200078eb811 */
[----:B------:R-:W-:Y:S06]  /*c1b0*/  BRA `(.L_x_16336) ;  /* 0x0000000000187947 */ /* 0x000fec0003800000 */
.L_x_16335:
[----:B------:R-:W-:-:S06]  /*c1c0*/  DSETP.GTU.AND P0, PT, R24, +INF , PT ;  /* 0x7ff000001800742a */ /* 0x000fcc0003f0c000 */
[----:B------:R-:W-:-:S14]  /*c1d0*/  DSETP.LE.AND P0, PT, R26, +INF , !P0 ;  /* 0x7ff000001a00742a */ /* 0x000fdc0004703000 */
[----:B------:R-:W-:Y:S02]  /*c1e0*/  @P0 DSETP.NEU.AND P1, PT, R26, +INF , PT ;  /* 0x7ff000001a00042a */ /* 0x000fe40003f2d000 */
[----:B------:R-:W-:-:S06]  /*c1f0*/  @!P0 DADD R14, R16, R4 ;  /* 0x00000000100e8229 */ /* 0x000fcc0000000004 */
[----:B------:R-:W-:Y:S02]  /*c200*/  @P0 FSEL R14, R16, RZ, P1 ;  /* 0x000000ff100e0208 */ /* 0x000fe40000800000 */
[----:B------:R-:W-:-:S07]  /*c210*/  @P0 FSEL R15, R17, -QNAN , P1 ;  /* 0xfff80000110f0808 */ /* 0x000fce0000800000 */
.L_x_16336:
[----:B------:R-:W-:Y:S05]  /*c220*/  BSYNC B0 ;  /* 0x0000000000007941 */ /* 0x000fea0003800000 */
.L_x_16334:
        /* <DEDUP_REMOVED lines=17> */
[----:B------:R-:W-:Y:S05]  /*c340*/  CALL.REL.NOINC `($__internal_12_$__cuda_sm20_div_rn_f64_full) ;  /* 0x0000009c00787944 */ /* 0x000fea0003c00000 */
.L_x_16351:
[----:B------:R-:W-:Y:S05]  /*c350*/  BSYNC B2 ;  /* 0x0000000000027941 */ /* 0x000fea0003800000 */
.L_x_16350:
        /* <DEDUP_REMOVED lines=29> */
[----:B------:R-:W-:-:S07]  /*c530*/  IMAD.MOV.U32 R5, RZ, RZ, R37 ;  /* 0x000000ffff057224 */ /* 0x000fce00078e0025 */
.L_x_16354:
[----:B------:R-:W-:Y:S05]  /*c540*/  BSYNC B2 ;  /* 0x0000000000027941 */ /* 0x000fea0003800000 */
.L_x_16353:
[----:B------:R-:W-:Y:S01]  /*c550*/  LOP3.LUT R15, RZ, 0x80000000, R5, 0xb8, !PT ;  /* 0x80000000ff0f7812 */ /* 0x000fe200078eb805 */
[----:B------:R-:W-:Y:S01]  /*c560*/  IMAD.MOV.U32 R14, RZ, RZ, RZ ;  /* 0x000000ffff0e7224 */ /* 0x000fe200078e00ff */
[----:B------:R-:W-:Y:S06]  /*c570*/  BRA `(.L_x_16330) ;  /* 0x0000000000187947 */ /* 0x000fec0003800000 */
.L_x_16352:
[----:B------:R-:W0:Y:S02]  /*c580*/  FRND.F64.FLOOR R4, R24 ;  /* 0x0000001800047313 */ /* 0x000e240000305800 */
[----:B0-----:R-:W-:Y:S02]  /*c590*/  DADD R6, R24, -R4 ;  /* 0x0000000018067229 */ /* 0x001fe40000000804 */
[----:B------:R-:W-:-:S06]  /*c5a0*/  DADD R14, R4, 1 ;  /* 0x3ff00000040e7429 */ /* 0x000fcc0000000000 */
[----:B------:R-:W-:-:S06]  /*c5b0*/  DSETP.GT.AND P0, PT, R6, 0.5, PT ;  /* 0x3fe000000600742a */ /* 0x000fcc0003f04000 */
[----:B------:R-:W-:Y:S02]  /*c5c0*/  FSEL R14, R14, R4, P0 ;  /* 0x000000040e0e7208 */ /* 0x000fe40000000000 */
[----:B------:R-:W-:-:S07]  /*c5d0*/  FSEL R15, R15, R5, P0 ;  /* 0x000000050f0f7208 */ /* 0x000fce0000000000 */
.L_x_16330:
[----:B------:R-:W-:Y:S05]  /*c5e0*/  BSYNC B1 ;  /* 0x0000000000017941 */ /* 0x000fea0003800000 */
.L_x_16329:
        /* <DEDUP_REMOVED lines=28> */
.L_x_16359:
[----:B------:R-:W-:Y:S05]  /*c7b0*/  BSYNC B2 ;  /* 0x0000000000027941 */ /* 0x000fea0003800000 */
.L_x_16358:
[----:B------:R-:W-:Y:S02]  /*c7c0*/  IMAD.MOV.U32 R16, RZ, RZ, R36 ;  /* 0x000000ffff107224 */ /* 0x000fe400078e0024 */
[----:B------:R-:W-:Y:S01]  /*c7d0*/  IMAD.MOV.U32 R17, RZ, RZ, R37 ;  /* 0x000000ffff117224 */ /* 0x000fe200078e0025 */
[----:B------:R-:W-:Y:S06]  /*c7e0*/  BRA `(.L_x_16356) ;  /* 0x0000001000e07947 */ /* 0x000fec0003800000 */
.L_x_16357:
        /* <DEDUP_REMOVED lines=39> */
.L_x_16366:
        /* <DEDUP_REMOVED lines=12> */
.L_x_16365:
[----:B------:R-:W-:-:S07]  /*cb20*/  IMAD.MOV.U32 R0, RZ, RZ, R27 ;  /* 0x000000ffff007224 */ /* 0x000fce00078e001b */
.L_x_16364:
[----:B------:R-:W-:Y:S05]  /*cb30*/  BSYNC B2 ;  /* 0x0000000000027941 */ /* 0x000fea0003800000 */
.L_x_16363:
        /* <DEDUP_REMOVED lines=12> */
.L_x_16371:
        /* <DEDUP_REMOVED lines=33> */
.L_x_16370:
[----:B------:R-:W-:Y:S05]  /*ce10*/  BSYNC B3 ;  /* 0x0000000000037941 */ /* 0x000fea0003800000 */
.L_x_16369:
[----:B------:R-:W-:-:S13]  /*ce20*/  ISETP.GE.U32.AND P0, PT, R30, 0xc, PT ;  /* 0x0000000c1e00780c */ /* 0x000fda0003f06070 */
[----:B------:R-:W-:Y:S05]  /*ce30*/  @!P0 BRA `(.L_x_16368) ;  /* 0x0000000400dc8947 */ /* 0x000fea0003800000 */
[----:B------:R-:W-:Y:S01]  /*ce40*/  BSSY B3, `(.L_x_16372) ;  /* 0x0000075000037945 */ /* 0x000fe20003800000 */
[----:B------:R-:W-:-:S07]  /*ce50*/  VIADD R0, R17, 0x10 ;  /* 0x0000001011007836 */ /* 0x000fce0000000000 */
.L_x_16373:
        /* <DEDUP_REMOVED lines=116> */
.L_x_16372:
[----:B------:R-:W-:-:S07]  /*d5a0*/  IMAD.MOV.U32 R0, RZ, RZ, R17 ;  /* 0x000000ffff007224 */ /* 0x000fce00078e0011 */
.L_x_16368:
[----:B------:R-:W-:Y:S05]  /*d5b0*/  BSYNC B2 ;  /* 0x0000000000027941 */ /* 0x000fea0003800000 */
.L_x_16367:
        /* <DEDUP_REMOVED lines=20> */
.L_x_16375:
[----:B------:R-:W-:Y:S05]  /*d700*/  BSYNC B2 ;  /* 0x0000000000027941 */ /* 0x000fea0003800000 */
.L_x_16374:
[----:B------:R-:W-:Y:S02]  /*d710*/  IMAD.MOV.U32 R17, RZ, RZ, R31 ;  /* 0x000000ffff117224 */ /* 0x000fe400078e001f */
[----:B------:R-:W-:-:S03]  /*d720*/  IMAD.MOV.U32 R16, RZ, RZ, R6 ;  /* 0x000000ffff107224 */ /* 0x000fc600078e0006 */
[----:B------:R-:W-:Y:S01]  /*d730*/  LOP3.LUT R17, R17, 0x80000000, R19, 0xb8, !PT ;  /* 0x8000000011117812 */ /* 0x000fe200078eb813 */
[----:B------:R-:W-:Y:S06]  /*d740*/  BRA `(.L_x_16362) ;  /* 0x0000000000187947 */ /* 0x000fec0003800000 */
.L_x_16361:
[----:B------:R-:W-:-:S06]  /*d750*/  DSETP.GTU.AND P0, PT, R24, +INF , PT ;  /* 0x7ff000001800742a */ /* 0x000fcc0003f0c000 */
[----:B------:R-:W-:-:S14]  /*d760*/  DSETP.LE.AND P0, PT, R26, +INF , !P0 ;  /* 0x7ff000001a00742a */ /* 0x000fdc0004703000 */
[----:B------:R-:W-:Y:S02]  /*d770*/  @P0 DSETP.NEU.AND P1, PT, R26, +INF , PT ;  /* 0x7ff000001a00042a */ /* 0x000fe40003f2d000 */
[----:B------:R-:W-:-:S06]  /*d780*/  @!P0 DADD R16, R18, R4 ;  /* 0x0000000012108229 */ /* 0x000fcc0000000004 */
[----:B------:R-:W-:Y:S02]  /*d790*/  @P0 FSEL R16, R18, RZ, P1 ;  /* 0x000000ff12100208 */ /* 0x000fe40000800000 */
[----:B------:R-:W-:-:S07]  /*d7a0*/  @P0 FSEL R17, R19, -QNAN , P1 ;  /* 0xfff8000013110808 */ /* 0x000fce0000800000 */
.L_x_16362:
[----:B------:R-:W-:Y:S05]  /*d7b0*/  BSYNC B0 ;  /* 0x0000000000007941 */ /* 0x000fea0003800000 */
.L_x_16360:
        /* <DEDUP_REMOVED lines=18> */
.L_x_16377:
[----:B------:R-:W-:Y:S05]  /*d8e0*/  BSYNC B2 ;  /* 0x0000000000027941 */ /* 0x000fea0003800000 */
.L_x_16376:
        /* <DEDUP_REMOVED lines=30> */
.L_x_16380:
[----:B------:R-:W-:Y:S05]  /*dad0*/  BSYNC B2 ;  /* 0x0000000000027941 */ /* 0x000fea0003800000 */
.L_x_16379:
[----:B------:R-:W-:Y:S01]  /*dae0*/  LOP3.LUT R17, RZ, 0x80000000, R5, 0xb8, !PT ;  /* 0x80000000ff117812 */ /* 0x000fe200078eb805 */
[----:B------:R-:W-:Y:S01]  /*daf0*/  IMAD.MOV.U32 R16, RZ, RZ, RZ ;  /* 0x000000ffff107224 */ /* 0x000fe200078e00ff */
[----:B------:R-:W-:Y:S06]  /*db00*/  BRA `(.L_x_16356) ;  /* 0x0000000000187947 */ /* 0x000fec0003800000 */
.L_x_16378:
[----:B------:R-:W0:Y:S02]  /*db10*/  FRND.F64.FLOOR R4, R24 ;  /* 0x0000001800047313 */ /* 0x000e240000305800 */
[----:B0-----:R-:W-:Y:S02]  /*db20*/  DADD R6, R24, -R4 ;  /* 0x0000000018067229 */ /* 0x001fe40000000804 */
[----:B------:R-:W-:-:S06]  /*db30*/  DADD R16, R4, 1 ;  /* 0x3ff0000004107429 */ /* 0x000fcc0000000000 */
[----:B------:R-:W-:-:S06]  /*db40*/  DSETP.GT.AND P0, PT, R6, 0.5, PT ;  /* 0x3fe000000600742a */ /* 0x000fcc0003f04000 */
[----:B------:R-:W-:Y:S02]  /*db50*/  FSEL R16, R16, R4, P0 ;  /* 0x0000000410107208 */ /* 0x000fe40000000000 */
[----:B------:R-:W-:-:S07]  /*db60*/  FSEL R17, R17, R5, P0 ;  /* 0x0000000511117208 */ /* 0x000fce0000000000 */
.L_x_16356:
[----:B------:R-:W-:Y:S05]  /*db70*/  BSYNC B1 ;  /* 0x0000000000017941 */ /* 0x000fea0003800000 */
.L_x_16355:
        /* <DEDUP_REMOVED lines=28> */
.L_x_16385:
[----:B------:R-:W-:Y:S05]  /*dd40*/  BSYNC B2 ;  /* 0x0000000000027941 */ /* 0x000fea0003800000 */
.L_x_16384:
[----:B------:R-:W-:Y:S02]  /*dd50*/  IMAD.MOV.U32 R18, RZ, RZ, R36 ;  /* 0x000000ffff127224 */ /* 0x000fe400078e0024 */
[----:B------:R-:W-:Y:S01]  /*dd60*/  IMAD.MOV.U32 R19, RZ, RZ, R37 ;  /* 0x000000ffff137224 */ /* 0x000fe200078e0025 */
[----:B------:R-:W-:Y:S06]  /*dd70*/  BRA `(.L_x_16382) ;  /* 0x0000001000e87947 */ /* 0x000fec0003800000 */
.L_x_16383:
        /* <DEDUP_REMOVED lines=39> */
.L_x_16392:
        /* <DEDUP_REMOVED lines=12> */
.L_x_16391:
[----:B------:R-:W-:Y:S02]  /*e0b0*/  IMAD.MOV.U32 R0, RZ, RZ, R18 ;  /* 0x000000ffff007224 */ /* 0x000fe400078e0012 */
[----:B------:R-:W-:-:S07]  /*e0c0*/  IMAD.MOV.U32 R18, RZ, RZ, R27 ;  /* 0x000000ffff127224 */ /* 0x000fce00078e001b */
.L_x_16390:
[----:B------:R-:W-:Y:S05]  /*e0d0*/  BSYNC B2 ;  /* 0x0000000000027941 */ /* 0x000fea0003800000 */
.L_x_16389:
        /* <DEDUP_REMOVED lines=12> */
.L_x_16397:
        /* <DEDUP_REMOVED lines=33> */
.L_x_16396:
[----:B------:R-:W-:Y:S05]  /*e3b0*/  BSYNC B3 ;  /* 0x0000000000037941 */ /* 0x000fea0003800000 */
.L_x_16395:
[----:B------:R-:W-:-:S13]  /*e3c0*/  ISETP.GE.U32.AND P0, PT, R30, 0xc, PT ;  /* 0x0000000c1e00780c */ /* 0x000fda0003f06070 */
[----:B------:R-:W-:Y:S05]  /*e3d0*/  @!P0 BRA `(.L_x_16394) ;  /* 0x0000000400e08947 */ /* 0x000fea0003800000 */
[----:B------:R-:W-:Y:S01]  /*e3e0*/  BSSY B3, `(.L_x_16398) ;  /* 0x0000075000037945 */ /* 0x000fe20003800000 */
[----:B------:R-:W-:-:S07]  /*e3f0*/  VIADD R0, R19, 0x10 ;  /* 0x0000001013007836 */ /* 0x000fce0000000000 */
.L_x_16399:
        /* <DEDUP_REMOVED lines=116> */
.L_x_16398:
[----:B------:R-:W-:Y:S02]  /*eb40*/  IMAD.MOV.U32 R0, RZ, RZ, R18 ;  /* 0x000000ffff007224 */ /* 0x000fe400078e0012 */
[----:B------:R-:W-:-:S07]  /*eb50*/  IMAD.MOV.U32 R18, RZ, RZ, R19 ;  /* 0x000000ffff127224 */ /* 0x000fce00078e0013 */
.L_x_16394:
[----:B------:R-:W-:Y:S05]  /*eb60*/  BSYNC B2 ;  /* 0x0000000000027941 */ /* 0x000fea0003800000 */
.L_x_16393:
        /* <DEDUP_REMOVED lines=21> */
.L_x_16401:
[----:B------:R-:W-:Y:S05]  /*ecc0*/  BSYNC B2 ;  /* 0x0000000000027941 */ /* 0x000fea0003800000 */
.L_x_16400:
[----:B------:R-:W-:-:S05]  /*ecd0*/  IMAD.MOV.U32 R19, RZ, RZ, R31 ;  /* 0x000000ffff137224 */ /* 0x000fca00078e001f */
[----:B------:R-:W-:Y:S01]  /*ece0*/  LOP3.LUT R19, R19, 0x80000000, R23, 0xb8, !PT ;  /* 0x8000000013137812 */ /* 0x000fe200078eb817 */
[----:B------:R-:W-:Y:S06]  /*ecf0*/  BRA `(.L_x_16388) ;  /* 0x0000000000187947 */ /* 0x000fec0003800000 */
.L_x_16387:
[----:B------:R-:W-:-:S06]  /*ed00*/  DSETP.GTU.AND P0, PT, R24, +INF , PT ;  /* 0x7ff000001800742a */ /* 0x000fcc0003f0c000 */
[----:B------:R-:W-:-:S14]  /*ed10*/  DSETP.LE.AND P0, PT, R26, +INF , !P0 ;  /* 0x7ff000001a00742a */ /* 0x000fdc0004703000 */
[----:B------:R-:W-:Y:S02]  /*ed20*/  @P0 DSETP.NEU.AND P1, PT, R26, +INF , PT ;  /* 0x7ff000001a00042a */ /* 0x000fe40003f2d000 */
[----:B------:R-:W-:-:S06]  /*ed30*/  @!P0 DADD R18, R22, R4 ;  /* 0x0000000016128229 */ /* 0x000fcc0000000004 */
[----:B------:R-:W-:Y:S02]  /*ed40*/  @P0 FSEL R18, R22, RZ, P1 ;  /* 0x000000ff16120208 */ /* 0x000fe40000800000 */
[----:B------:R-:W-:-:S07]  /*ed50*/  @P0 FSEL R19, R23, -QNAN , P1 ;  /* 0xfff8000017130808 */ /* 0x000fce0000800000 */
.L_x_16388:
[----:B------:R-:W-:Y:S05]  /*ed60*/  BSYNC B0 ;  /* 0x0000000000007941 */ /* 0x000fea0003800000 */
.L_x_16386:
        /* <DEDUP_REMOVED lines=18> */
.L_x_16403:
[----:B------:R-:W-:Y:S05]  /*ee90*/  BSYNC B2 ;  /* 0x0000000000027941 */ /* 0x000fea0003800000 */
.L_x_16402:
        /* <DEDUP_REMOVED lines=30> */
.L_x_16406:
[----:B------:R-:W-:Y:S05]  /*f080*/  BSYNC B2 ;  /* 0x0000000000027941 */ /* 0x000fea0003800000 */
.L_x_16405:
[----:B------:R-:W-:Y:S01]  /*f090*/  LOP3.LUT R19, RZ, 0x80000000, R5, 0xb8, !PT ;  /* 0x80000000ff137812 */ /* 0x000fe200078eb805 */
[----:B------:R-:W-:Y:S01]  /*f0a0*/  IMAD.MOV.U32 R18, RZ, RZ, RZ ;  /* 0x000000ffff127224 */ /* 0x000fe200078e00ff */
[----:B------:R-:W-:Y:S06]  /*f0b0*/  BRA `(.L_x_16382) ;  /* 0x0000000000187947 */ /* 0x000fec0003800000 */
.L_x_16404:
[----:B------:R-:W0:Y:S02]  /*f0c0*/  FRND.F64.FLOOR R4, R24 ;  /* 0x0000001800047313 */ /* 0x000e240000305800 */
[----:B0-----:R-:W-:Y:S02]  /*f0d0*/  DADD R6, R24, -R4 ;  /* 0x0000000018067229 */ /* 0x001fe40000000804 */
[----:B------:R-:W-:-:S06]  /*f0e0*/  DADD R18, R4, 1 ;  /* 0x3ff0000004127429 */ /* 0x000fcc0000000000 */
[----:B------:R-:W-:-:S06]  /*f0f0*/  DSETP.GT.AND P0, PT, R6, 0.5, PT ;  /* 0x3fe000000600742a */ /* 0x000fcc0003f04000 */
[----:B------:R-:W-:Y:S02]  /*f100*/  FSEL R18, R18, R4, P0 ;  /* 0x0000000412127208 */ /* 0x000fe40000000000 */
[----:B------:R-:W-:-:S07]  /*f110*/  FSEL R19, R19, R5, P0 ;  /* 0x0000000513137208 */ /* 0x000fce0000000000 */
.L_x_16382:
[----:B------:R-:W-:Y:S05]  /*f120*/  BSYNC B1 ;  /* 0x0000000000017941 */ /* 0x000fea0003800000 */
.L_x_16381:
        /* <DEDUP_REMOVED lines=28> */
.L_x_16411:
[----:B------:R-:W-:Y:S05]  /*f2f0*/  BSYNC B2 ;  /* 0x0000000000027941 */ /* 0x000fea0003800000 */
.L_x_16410:
[----:B------:R-:W-:Y:S02]  /*f300*/  IMAD.MOV.U32 R28, RZ, RZ, R36 ;  /* 0x000000ffff1c7224 */ /* 0x000fe400078e0024 */
[----:B------:R-:W-:Y:S01]  /*f310*/  IMAD.MOV.U32 R29, RZ, RZ, R37 ;  /* 0x000000ffff1d7224 */ /* 0x000fe200078e0025 */
[----:B------:R-:W-:Y:S06]  /*f320*/  BRA `(.L_x_16408) ;  /* 0x0000001000e87947 */ /* 0x000fec0003800000 */
.L_x_16409:
        /* <DEDUP_REMOVED lines=39> */
.L_x_16418:
        /* <DEDUP_REMOVED lines=12> */
.L_x_16417:
[----:B------:R-:W-:Y:S02]  /*f660*/  IMAD.MOV.U32 R0, RZ, RZ, R22 ;  /* 0x000000ffff007224 */ /* 0x000fe400078e0016 */
[----:B------:R-:W-:-:S07]  /*f670*/  IMAD.MOV.U32 R22, RZ, RZ, R27 ;  /* 0x000000ffff167224 */ /* 0x000fce00078e001b */
.L_x_16416:
[----:B------:R-:W-:Y:S05]  /*f680*/  BSYNC B2 ;  /* 0x0000000000027941 */ /* 0x000fea0003800000 */
.L_x_16415:
        /* <DEDUP_REMOVED lines=12> */
.L_x_16423:
        /* <DEDUP_REMOVED lines=33> */
.L_x_16422:
[----:B------:R-:W-:Y:S05]  /*f960*/  BSYNC B3 ;  /* 0x0000000000037941 */ /* 0x000fea0003800000 */
.L_x_16421:
[----:B------:R-:W-:-:S13]  /*f970*/  ISETP.GE.U32.AND P0, PT, R30, 0xc, PT ;  /* 0x0000000c1e00780c */ /* 0x000fda0003f06070 */
[----:B------:R-:W-:Y:S05]  /*f980*/  @!P0 BRA `(.L_x_16420) ;  /* 0x0000000400e08947 */ /* 0x000fea0003800000 */
[----:B------:R-:W-:Y:S01]  /*f990*/  BSSY B3, `(.L_x_16424) ;  /* 0x0000075000037945 */ /* 0x000fe20003800000 */
[----:B------:R-:W-:-:S07]  /*f9a0*/  VIADD R0, R23, 0x10 ;  /* 0x0000001017007836 */ /* 0x000fce0000000000 */
.L_x_16425:
        /* <DEDUP_REMOVED lines=116> */
.L_x_16424:
[----:B------:R-:W-:Y:S02]  /*100f0*/  IMAD.MOV.U32 R0, RZ, RZ, R22 ;  /* 0x000000ffff007224 */ /* 0x000fe400078e0016 */
[----:B------:R-:W-:-:S07]  /*10100*/  IMAD.MOV.U32 R22, RZ, RZ, R23 ;  /* 0x000000ffff167224 */ /* 0x000fce00078e0017 */
.L_x_16420:
[----:B------:R-:W-:Y:S05]  /*10110*/  BSYNC B2 ;  /* 0x0000000000027941 */ /* 0x000fea0003800000 */
.L_x_16419:
        /* <DEDUP_REMOVED lines=21> */
.L_x_16427:
[----:B------:R-:W-:Y:S05]  /*10270*/  BSYNC B2 ;  /* 0x0000000000027941 */ /* 0x000fea0003800000 */
.L_x_16426:
[----:B------:R-:W-:-:S05]  /*10280*/  IMAD.MOV.U32 R23, RZ, RZ, R31 ;  /* 0x000000ffff177224 */ /* 0x000fca00078e001f */
[----:B------:R-:W-:Y:S01]  /*10290*/  LOP3.LUT R23, R23, 0x80000000, R29, 0xb8, !PT ;  /* 0x8000000017177812 */ /* 0x000fe200078eb81d */
[----:B------:R-:W-:Y:S06]  /*102a0*/  BRA `(.L_x_16414) ;  /* 0x0000000000187947 */ /* 0x000fec0003800000 */
.L_x_16413:
[----:B------:R-:W-:-:S06]  /*102b0*/  DSETP.GTU.AND P0, PT, R24, +INF , PT ;  /* 0x7ff000001800742a */ /* 0x000fcc0003f0c000 */
[----:B------:R-:W-:-:S14]  /*102c0*/  DSETP.LE.AND P0, PT, R26, +INF , !P0 ;  /* 0x7ff000001a00742a */ /* 0x000fdc0004703000 */
[----:B------:R-:W-:Y:S02]  /*102d0*/  @P0 DSETP.NEU.AND P1, PT, R26, +INF , PT ;  /* 0x7ff000001a00042a */ /* 0x000fe40003f2d000 */
[----:B------:R-:W-:-:S06]  /*102e0*/  @!P0 DADD R22, R28, R4 ;  /* 0x000000001c168229 */ /* 0x000fcc0000000004 */
[----:B------:R-:W-:Y:S02]  /*102f0*/  @P0 FSEL R22, R28, RZ, P1 ;  /* 0x000000ff1c160208 */ /* 0x000fe40000800000 */
[----:B------:R-:W-:-:S07]  /*10300*/  @P0 FSEL R23, R29, -QNAN , P1 ;  /* 0xfff800001d170808 */ /* 0x000fce0000800000 */
.L_x_16414:
[----:B------:R-:W-:Y:S05]  /*10310*/  BSYNC B0 ;  /* 0x0000000000007941 */ /* 0x000fea0003800000 */
.L_x_16412:
        /* <DEDUP_REMOVED lines=18> */
.L_x_16429:
[----:B------:R-:W-:Y:S05]  /*10440*/  BSYNC B2 ;  /* 0x0000000000027941 */ /* 0x000fea0003800000 */
.L_x_16428:
        /* <DEDUP_REMOVED lines=30> */
.L_x_16432:
[----:B------:R-:W-:Y:S05]  /*10630*/  BSYNC B2 ;  /* 0x0000000000027941 */ /* 0x000fea0003800000 */
.L_x_16431:
[----:B------:R-:W-:Y:S01]  /*10640*/  LOP3.LUT R29, RZ, 0x80000000, R5, 0xb8, !PT ;  /* 0x80000000ff1d7812 */ /* 0x000fe200078eb805 */
[----:B------:R-:W-:Y:S01]  /*10650*/  IMAD.MOV.U32 R28, RZ, RZ, RZ ;  /* 0x000000ffff1c7224 */ /* 0x000fe200078e00ff */
[----:B------:R-:W-:Y:S06]  /*10660*/  BRA `(.L_x_16408) ;  /* 0x0000000000187947 */ /* 0x000fec0003800000 */
.L_x_16430:
[----:B------:R-:W0:Y:S02]  /*10670*/  FRND.F64.FLOOR R4, R24 ;  /* 0x0000001800047313 */ /* 0x000e240000305800 */
[----:B0-----:R-:W-:Y:S02]  /*10680*/  DADD R6, R24, -R4 ;  /* 0x0000000018067229 */ /* 0x001fe40000000804 */
[----:B------:R-:W-:-:S06]  /*10690*/  DADD R22, R4, 1 ;  /* 0x3ff0000004167429 */ /* 0x000fcc0000000000 */
[----:B------:R-:W-:-:S06]  /*106a0*/  DSETP.GT.AND P0, PT, R6, 0.5, PT ;  /* 0x3fe000000600742a */ /* 0x000fcc0003f04000 */
[----:B------:R-:W-:Y:S02]  /*106b0*/  FSEL R28, R22, R4, P0 ;  /* 0x00000004161c7208 */ /* 0x000fe40000000000 */
[----:B------:R-:W-:-:S07]  /*106c0*/  FSEL R29, R23, R5, P0 ;  /* 0x00000005171d7208 */ /* 0x000fce0000000000 */
.L_x_16408:
[----:B------:R-:W-:Y:S05]  /*106d0*/  BSYNC B1 ;  /* 0x0000000000017941 */ /* 0x000fea0003800000 */
.L_x_16407:
        /* <DEDUP_REMOVED lines=28> */
.L_x_16437:
[----:B------:R-:W-:Y:S05]  /*108a0*/  BSYNC B2 ;  /* 0x0000000000027941 */ /* 0x000fea0003800000 */
.L_x_16436:
[----:B------:R-:W-:Y:S02]  /*108b0*/  IMAD.MOV.U32 R38, RZ, RZ, R36 ;  /* 0x000000ffff267224 */ /* 0x000fe400078e0024 */
[----:B------:R-:W-:Y:S01]  /*108c0*/  IMAD.MOV.U32 R39, RZ, RZ, R37 ;  /* 0x000000ffff277224 */ /* 0x000fe200078e0025 */
[----:B------:R-:W-:Y:S06]  /*108d0*/  BRA `(.L_x_16434) ;  /* 0x0000001000e87947 */ /* 0x000fec0003800000 */
.L_x_16435:
        /* <DEDUP_REMOVED lines=39> */
.L_x_16444:
        /* <DEDUP_REMOVED lines=12> */
.L_x_16443:
[----:B------:R-:W-:Y:S02]  /*10c10*/  IMAD.MOV.U32 R0, RZ, RZ, R22 ;  /* 0x000000ffff007224 */ /* 0x000fe400078e0016 */
[----:B------:R-:W-:-:S07]  /*10c20*/  IMAD.MOV.U32 R22, RZ, RZ, R27 ;  /* 0x000000ffff167224 */ /* 0x000fce00078e001b */
.L_x_16442:
[----:B------:R-:W-:Y:S05]  /*10c30*/  BSYNC B2 ;  /* 0x0000000000027941 */ /* 0x000fea0003800000 */
.L_x_16441:
        /* <DEDUP_REMOVED lines=12> */
.L_x_16449:
        /* <DEDUP_REMOVED lines=33> */
.L_x_16448:
[----:B------:R-:W-:Y:S05]  /*10f10*/  BSYNC B3 ;  /* 0x0000000000037941 */ /* 0x000fea0003800000 */
.L_x_16447:
[----:B------:R-:W-:-:S13]  /*10f20*/  ISETP.GE.U32.AND P0, PT, R30, 0xc, PT ;  /* 0x0000000c1e00780c */ /* 0x000fda0003f06070 */
[----:B------:R-:W-:Y:S05]  /*10f30*/  @!P0 BRA `(.L_x_16446) ;  /* 0x0000000400e08947 */ /* 0x000fea0003800000 */
[----:B------:R-:W-:Y:S01]  /*10f40*/  BSSY B3, `(.L_x_16450) ;  /* 0x0000075000037945 */ /* 0x000fe20003800000 */
[----:B------:R-:W-:-:S07]  /*10f50*/  VIADD R0, R23, 0x10 ;  /* 0x0000001017007836 */ /* 0x000fce0000000000 */
.L_x_16451:
        /* <DEDUP_REMOVED lines=116> */
.L_x_16450:
[----:B------:R-:W-:Y:S02]  /*116a0*/  IMAD.MOV.U32 R0, RZ, RZ, R22 ;  /* 0x000000ffff007224 */ /* 0x000fe400078e0016 */
[----:B------:R-:W-:-:S07]  /*116b0*/  IMAD.MOV.U32 R22, RZ, RZ, R23 ;  /* 0x000000ffff167224 */ /* 0x000fce00078e0017 */
.L_x_16446:
[----:B------:R-:W-:Y:S05]  /*116c0*/  BSYNC B2 ;  /* 0x0000000000027941 */ /* 0x000fea0003800000 */
.L_x_16445:
        /* <DEDUP_REMOVED lines=21> */
.L_x_16453:
[----:B------:R-:W-:Y:S05]  /*11820*/  BSYNC B2 ;  /* 0x0000000000027941 */ /* 0x000fea0003800000 */
.L_x_16452:
[----:B------:R-:W-:-:S05]  /*11830*/  IMAD.MOV.U32 R23, RZ, RZ, R31 ;  /* 0x000000ffff177224 */ /* 0x000fca00078e001f */
[----:B------:R-:W-:Y:S01]  /*11840*/  LOP3.LUT R23, R23, 0x80000000, R39, 0xb8, !PT ;  /* 0x8000000017177812 */ /* 0x000fe200078eb827 */
[----:B------:R-:W-:Y:S06]  /*11850*/  BRA `(.L_x_16440) ;  /* 0x0000000000187947 */ /* 0x000fec0003800000 */
.L_x_16439:
[----:B------:R-:W-:-:S06]  /*11860*/  DSETP.GTU.AND P0, PT, R24, +INF , PT ;  /* 0x7ff000001800742a */ /* 0x000fcc0003f0c000 */
[----:B------:R-:W-:-:S14]  /*11870*/  DSETP.LE.AND P0, PT, R26, +INF , !P0 ;  /* 0x7ff000001a00742a */ /* 0x000fdc0004703000 */
[----:B------:R-:W-:Y:S02]  /*11880*/  @P0 DSETP.NEU.AND P1, PT, R26, +INF , PT ;  /* 0x7ff000001a00042a */ /* 0x000fe40003f2d000 */
[----:B------:R-:W-:-:S06]  /*11890*/  @!P0 DADD R22, R38, R4 ;  /* 0x0000000026168229 */ /* 0x000fcc0000000004 */
[----:B------:R-:W-:Y:S02]  /*118a0*/  @P0 FSEL R22, R38, RZ, P1 ;  /* 0x000000ff26160208 */ /* 0x000fe40000800000 */
[----:B------:R-:W-:-:S07]  /*118b0*/  @P0 FSEL R23, R39, -QNAN , P1 ;  /* 0xfff8000027170808 */ /* 0x000fce0000800000 */
.L_x_16440:
[----:B------:R-:W-:Y:S05]  /*118c0*/  BSYNC B0 ;  /* 0x0000000000007941 */ /* 0x000fea0003800000 */
.L_x_16438:
        /* <DEDUP_REMOVED lines=18> */
.L_x_16455:
[----:B------:R-:W-:Y:S05]  /*119f0*/  BSYNC B2 ;  /* 0x0000000000027941 */ /* 0x000fea0003800000 */
.L_x_16454:
        /* <DEDUP_REMOVED lines=30> */
.L_x_16458:
[----:B------:R-:W-:Y:S05]  /*11be0*/  BSYNC B2 ;  /* 0x0000000000027941 */ /* 0x000fea0003800000 */
.L_x_16457:
[----:B------:R-:W-:Y:S01]  /*11bf0*/  LOP3.LUT R39, RZ, 0x80000000, R5, 0xb8, !PT ;  /* 0x80000000ff277812 */ /* 0x000fe200078eb805 */
[----:B------:R-:W-:Y:S01]  /*11c00*/  IMAD.MOV.U32 R38, RZ, RZ, RZ ;  /* 0x000000ffff267224 */ /* 0x000fe200078e00ff */
[----:B------:R-:W-:Y:S06]  /*11c10*/  BRA `(.L_x_16434) ;  /* 0x0000000000187947 */ /* 0x000fec0003800000 */
.L_x_16456:
[----:B------:R-:W0:Y:S02]  /*11c20*/  FRND.F64.FLOOR R4, R24 ;  /* 0x0000001800047313 */ /* 0x000e240000305800 */
[----:B0-----:R-:W-:Y:S02]  /*11c30*/  DADD R6, R24, -R4 ;  /* 0x0000000018067229 */ /* 0x001fe40000000804 */
[----:B------:R-:W-:-:S06]  /*11c40*/  DADD R22, R4, 1 ;  /* 0x3ff0000004167429 */ /* 0x000fcc0000000000 */
[----:B------:R-:W-:-:S06]  /*11c50*/  DSETP.GT.AND P0, PT, R6, 0.5, PT ;  /* 0x3fe000000600742a */ /* 0x000fcc0003f04000 */
[----:B------:R-:W-:Y:S02]  /*11c60*/  FSEL R38, R22, R4, P0 ;  /* 0x0000000416267208 */ /* 0x000fe40000000000 */
[----:B------:R-:W-:-:S07]  /*11c70*/  FSEL R39, R23, R5, P0 ;  /* 0x0000000517277208 */ /* 0x000fce0000000000 */
.L_x_16434:
[----:B------:R-:W-:Y:S05]  /*11c80*/  BSYNC B1 ;  /* 0x0000000000017941 */ /* 0x000fea0003800000 */
.L_x_16433:
        /* <DEDUP_REMOVED lines=28> */
.L_x_16463:
[----:B------:R-:W-:Y:S05]  /*11e50*/  BSYNC B2 ;  /* 0x0000000000027941 */ /* 0x000fea0003800000 */
.L_x_16462:
[----:B------:R-:W-:Y:S02]  /*11e60*/  IMAD.MOV.U32 R22, RZ, RZ, R36 ;  /* 0x000000ffff167224 */ /* 0x000fe400078e0024 */
[----:B------:R-:W-:Y:S01]  /*11e70*/  IMAD.MOV.U32 R23, RZ, RZ, R37 ;  /* 0x000000ffff177224 */ /* 0x000fe200078e0025 */
[----:B------:R-:W-:Y:S06]  /*11e80*/  BRA `(.L_x_16460) ;  /* 0x0000001000e87947 */ /* 0x000fec0003800000 */
.L_x_16461:
        /* <DEDUP_REMOVED lines=39> */
.L_x_16470:
        /* <DEDUP_REMOVED lines=12> */
.L_x_16469:
[----:B------:R-:W-:Y:S02]  /*121c0*/  IMAD.MOV.U32 R0, RZ, RZ, R22 ;  /* 0x000000ffff007224 */ /* 0x000fe400078e0016 */
[----:B------:R-:W-:-:S07]  /*121d0*/  IMAD.MOV.U32 R22, RZ, RZ, R27 ;  /* 0x000000ffff167224 */ /* 0x000fce00078e001b */
.L_x_16468:
[----:B------:R-:W-:Y:S05]  /*121e0*/  BSYNC B2 ;  /* 0x0000000000027941 */ /* 0x000fea0003800000 */
.L_x_16467:
        /* <DEDUP_REMOVED lines=12> */
.L_x_16475:
        /* <DEDUP_REMOVED lines=33> */
.L_x_16474:
[----:B------:R-:W-:Y:S05]  /*124c0*/  BSYNC B3 ;  /* 0x0000000000037941 */ /* 0x000fea0003800000 */
.L_x_16473:
[----:B------:R-:W-:-:S13]  /*124d0*/  ISETP.GE.U32.AND P0, PT, R30, 0xc, PT ;  /* 0x0000000c1e00780c */ /* 0x000fda0003f06070 */
[----:B------:R-:W-:Y:S05]  /*124e0*/  @!P0 BRA `(.L_x_16472) ;  /* 0x0000000400e08947 */ /* 0x000fea0003800000 */
[----:B------:R-:W-:Y:S01]  /*124f0*/  BSSY B3, `(.L_x_16476) ;  /* 0x0000075000037945 */ /* 0x000fe20003800000 */
[----:B------:R-:W-:-:S07]  /*12500*/  VIADD R0, R23, 0x10 ;  /* 0x0000001017007836 */ /* 0x000fce0000000000 */
.L_x_16477:
        /* <DEDUP_REMOVED lines=116> */
.L_x_16476:
[----:B------:R-:W-:Y:S02]  /*12c50*/  IMAD.MOV.U32 R0, RZ, RZ, R22 ;  /* 0x000000ffff007224 */ /* 0x000fe400078e0016 */
[----:B------:R-:W-:-:S07]  /*12c60*/  IMAD.MOV.U32 R22, RZ, RZ, R23 ;  /* 0x000000ffff167224 */ /* 0x000fce00078e0017 */
.L_x_16472:
[----:B------:R-:W-:Y:S05]  /*12c70*/  BSYNC B2 ;  /* 0x0000000000027941 */ /* 0x000fea0003800000 */
.L_x_16471:
        /* <DEDUP_REMOVED lines=21> */
.L_x_16479:
[----:B------:R-:W-:Y:S05]  /*12dd0*/  BSYNC B2 ;  /* 0x0000000000027941 */ /* 0x000fea0003800000 */
.L_x_16478:
[----:B------:R-:W-:-:S05]  /*12de0*/  IMAD.MOV.U32 R23, RZ, RZ, R31 ;  /* 0x000000ffff177224 */ /* 0x000fca00078e001f */
[----:B------:R-:W-:Y:S01]  /*12df0*/  LOP3.LUT R23, R23, 0x80000000, R9, 0xb8, !PT ;  /* 0x8000000017177812 */ /* 0x000fe200078eb809 */
[----:B------:R-:W-:Y:S06]  /*12e00*/  BRA `(.L_x_16466) ;  /* 0x0000000000187947 */ /* 0x000fec0003800000 */
.L_x_16465:
[----:B------:R-:W-:-:S06]  /*12e10*/  DSETP.GTU.AND P0, PT, R24, +INF , PT ;  /* 0x7ff000001800742a */ /* 0x000fcc0003f0c000 */
[----:B------:R-:W-:-:S14]  /*12e20*/  DSETP.LE.AND P0, PT, R26, +INF , !P0 ;  /* 0x7ff000001a00742a */ /* 0x000fdc0004703000 */
[----:B------:R-:W-:Y:S02]  /*12e30*/  @P0 DSETP.NEU.AND P1, PT, R26, +INF , PT ;  /* 0x7ff000001a00042a */ /* 0x000fe40003f2d000 */
[----:B------:R-:W-:-:S06]  /*12e40*/  @!P0 DADD R22, R8, R4 ;  /* 0x0000000008168229 */ /* 0x000fcc0000000004 */
[----:B------:R-:W-:Y:S02]  /*12e50*/  @P0 FSEL R22, R8, RZ, P1 ;  /* 0x000000ff08160208 */ /* 0x000fe40000800000 */
[----:B------:R-:W-:-:S07]  /*12e60*/  @P0 FSEL R23, R9, -QNAN , P1 ;  /* 0xfff8000009170808 */ /* 0x000fce0000800000 */
.L_x_16466:
[----:B------:R-:W-:Y:S05]  /*12e70*/  BSYNC B0 ;  /* 0x0000000000007941 */ /* 0x000fea0003800000 */
.L_x_16464:
        /* <DEDUP_REMOVED lines=18> */
.L_x_16481:
[----:B------:R-:W-:Y:S05]  /*12fa0*/  BSYNC B2 ;  /* 0x0000000000027941 */ /* 0x000fea0003800000 */
.L_x_16480:
        /* <DEDUP_REMOVED lines=30> */
.L_x_16484:
[----:B------:R-:W-:Y:S05]  /*13190*/  BSYNC B2 ;  /* 0x0000000000027941 */ /* 0x000fea0003800000 */
.L_x_16483:
[----:B------:R-:W-:Y:S01]  /*131a0*/  LOP3.LUT R23, RZ, 0x80000000, R5, 0xb8, !PT ;  /* 0x80000000ff177812 */ /* 0x000fe200078eb805 */
[----:B------:R-:W-:Y:S01]  /*131b0*/  IMAD.MOV.U32 R22, RZ, RZ, RZ ;  /* 0x000000ffff167224 */ /* 0x000fe200078e00ff */
[----:B------:R-:W-:Y:S06]  /*131c0*/  BRA `(.L_x_16460) ;  /* 0x0000000000187947 */ /* 0x000fec0003800000 */
.L_x_16482:
[----:B------:R-:W0:Y:S02]  /*131d0*/  FRND.F64.FLOOR R4, R24 ;  /* 0x0000001800047313 */ /* 0x000e240000305800 */
[----:B0-----:R-:W-:Y:S02]  /*131e0*/  DADD R6, R24, -R4 ;  /* 0x0000000018067229 */ /* 0x001fe40000000804 */
[----:B------:R-:W-:-:S06]  /*131f0*/  DADD R8, R4, 1 ;  /* 0x3ff0000004087429 */ /* 0x000fcc0000000000 */
[----:B------:R-:W-:-:S06]  /*13200*/  DSETP.GT.AND P0, PT, R6, 0.5, PT ;  /* 0x3fe000000600742a */ /* 0x000fcc0003f04000 */
[----:B------:R-:W-:Y:S02]  /*13210*/  FSEL R22, R8, R4, P0 ;  /* 0x0000000408167208 */ /* 0x000fe40000000000 */
[----:B------:R-:W-:-:S07]  /*13220*/  FSEL R23, R9, R5, P0 ;  /* 0x0000000509177208 */ /* 0x000fce0000000000 */
.L_x_16460:
[----:B------:R-:W-:Y:S05]  /*13230*/  BSYNC B1 ;  /* 0x0000000000017941 */ /* 0x000fea0003800000 */
.L_x_16459:
        /* <DEDUP_REMOVED lines=28> */
.L_x_16489:
[----:B------:R-:W-:Y:S05]  /*13400*/  BSYNC B2 ;  /* 0x0000000000027941 */ /* 0x000fea0003800000 */
.L_x_16488:
[----:B------:R-:W-:Y:S02]  /*13410*/  IMAD.MOV.U32 R10, RZ, RZ, R36 ;  /* 0x000000ffff0a7224 */ /* 0x000fe400078e0024 */
[----:B------:R-:W-:Y:S01]  /*13420*/  IMAD.MOV.U32 R11, RZ, RZ, R37 ;  /* 0x000000ffff0b7224 */ /* 0x000fe200078e0025 */
[----:B------:R-:W-:Y:S06]  /*13430*/  BRA `(.L_x_16486) ;  /* 0x0000001000e87947 */ /* 0x000fec0003800000 */
.L_x_16487:
        /* <DEDUP_REMOVED lines=39> */
.L_x_16496:
        /* <DEDUP_REMOVED lines=12> */
.L_x_16495:
[----:B------:R-:W-:Y:S02]  /*13770*/  IMAD.MOV.U32 R0, RZ, RZ, R8 ;  /* 0x000000ffff007224 */ /* 0x000fe400078e0008 */
[----:B------:R-:W-:-:S07]  /*13780*/  IMAD.MOV.U32 R8, RZ, RZ, R27 ;  /* 0x000000ffff087224 */ /* 0x000fce00078e001b */
.L_x_16494:
[----:B------:R-:W-:Y:S05]  /*13790*/  BSYNC B2 ;  /* 0x0000000000027941 */ /* 0x000fea0003800000 */
.L_x_16493:
        /* <DEDUP_REMOVED lines=12> */
.L_x_16501:
        /* <DEDUP_REMOVED lines=33> */
.L_x_16500:
[----:B------:R-:W-:Y:S05]  /*13a70*/  BSYNC B3 ;  /* 0x0000000000037941 */ /* 0x000fea0003800000 */
.L_x_16499:
[----:B------:R-:W-:-:S13]  /*13a80*/  ISETP.GE.U32.AND P0, PT, R30, 0xc, PT ;  /* 0x0000000c1e00780c */ /* 0x000fda0003f06070 */
[----:B------:R-:W-:Y:S05]  /*13a90*/  @!P0 BRA `(.L_x_16498) ;  /* 0x0000000400e08947 */ /* 0x000fea0003800000 */
[----:B------:R-:W-:Y:S01]  /*13aa0*/  BSSY B3, `(.L_x_16502) ;  /* 0x0000075000037945 */ /* 0x000fe20003800000 */
[----:B------:R-:W-:-:S07]  /*13ab0*/  VIADD R0, R9, 0x10 ;  /* 0x0000001009007836 */ /* 0x000fce0000000000 */
.L_x_16503:
        /* <DEDUP_REMOVED lines=116> */
.L_x_16502:
[----:B------:R-:W-:Y:S02]  /*14200*/  IMAD.MOV.U32 R0, RZ, RZ, R8 ;  /* 0x000000ffff007224 */ /* 0x000fe400078e0008 */
[----:B------:R-:W-:-:S07]  /*14210*/  IMAD.MOV.U32 R8, RZ, RZ, R9 ;  /* 0x000000ffff087224 */ /* 0x000fce00078e0009 */
.L_x_16498:
[----:B------:R-:W-:Y:S05]  /*14220*/  BSYNC B2 ;  /* 0x0000000000027941 */ /* 0x000fea0003800000 */
.L_x_16497:
        /* <DEDUP_REMOVED lines=21> */
.L_x_16505:
[----:B------:R-:W-:Y:S05]  /*14380*/  BSYNC B2 ;  /* 0x0000000000027941 */ /* 0x000fea0003800000 */
.L_x_16504:
[----:B------:R-:W-:-:S05]  /*14390*/  IMAD.MOV.U32 R9, RZ, RZ, R31 ;  /* 0x000000ffff097224 */ /* 0x000fca00078e001f */
[----:B------:R-:W-:Y:S01]  /*143a0*/  LOP3.LUT R9, R9, 0x80000000, R11, 0xb8, !PT ;  /* 0x8000000009097812 */ /* 0x000fe200078eb80b */
[----:B------:R-:W-:Y:S06]  /*143b0*/  BRA `(.L_x_16492) ;  /* 0x0000000000187947 */ /* 0x000fec0003800000 */
.L_x_16491:
[----:B------:R-:W-:-:S06]  /*143c0*/  DSETP.GTU.AND P0, PT, R24, +INF , PT ;  /* 0x7ff000001800742a */ /* 0x000fcc0003f0c000 */
[----:B------:R-:W-:-:S14]  /*143d0*/  DSETP.LE.AND P0, PT, R26, +INF , !P0 ;  /* 0x7ff000001a00742a */ /* 0x000fdc0004703000 */
[----:B------:R-:W-:Y:S02]  /*143e0*/  @P0 DSETP.NEU.AND P1, PT, R26, +INF , PT ;  /* 0x7ff000001a00042a */ /* 0x000fe40003f2d000 */
[----:B------:R-:W-:-:S06]  /*143f0*/  @!P0 DADD R8, R10, R4 ;  /* 0x000000000a088229 */ /* 0x000fcc0000000004 */
[----:B------:R-:W-:Y:S02]  /*14400*/  @P0 FSEL R8, R10, RZ, P1 ;  /* 0x000000ff0a080208 */ /* 0x000fe40000800000 */
[----:B------:R-:W-:-:S07]  /*14410*/  @P0 FSEL R9, R11, -QNAN , P1 ;  /* 0xfff800000b090808 */ /* 0x000fce0000800000 */
.L_x_16492:
[----:B------:R-:W-:Y:S05]  /*14420*/  BSYNC B0 ;  /* 0x0000000000007941 */ /* 0x000fea0003800000 */
.L_x_16490:
        /* <DEDUP_REMOVED lines=18> */
.L_x_16507:
[----:B------:R-:W-:Y:S05]  /*14550*/  BSYNC B2 ;  /* 0x0000000000027941 */ /* 0x000fea0003800000 */
.L_x_16506:
        /* <DEDUP_REMOVED lines=30> */
.L_x_16510:
[----:B------:R-:W-:Y:S05]  /*14740*/  BSYNC B2 ;  /* 0x0000000000027941 */ /* 0x000fea0003800000 */
.L_x_16509:
[----:B------:R-:W-:Y:S01]  /*14750*/  LOP3.LUT R11, RZ, 0x80000000, R5, 0xb8, !PT ;  /* 0x80000000ff0b7812 */ /* 0x000fe200078eb805 */
[----:B------:R-:W-:Y:S01]  /*14760*/  IMAD.MOV.U32 R10, RZ, RZ, RZ ;  /* 0x000000ffff0a7224 */ /* 0x000fe200078e00ff */
[----:B------:R-:W-:Y:S06]  /*14770*/  BRA `(.L_x_16486) ;  /* 0x0000000000187947 */ /* 0x000fec0003800000 */
.L_x_16508:
[----:B------:R-:W0:Y:S02]  /*14780*/  FRND.F64.FLOOR R4, R24 ;  /* 0x0000001800047313 */ /* 0x000e240000305800 */
[----:B0-----:R-:W-:Y:S02]  /*14790*/  DADD R6, R24, -R4 ;  /* 0x0000000018067229 */ /* 0x001fe40000000804 */
[----:B------:R-:W-:-:S06]  /*147a0*/  DADD R8, R4, 1 ;  /* 0x3ff0000004087429 */ /* 0x000fcc0000000000 */
[----:B------:R-:W-:-:S06]  /*147b0*/  DSETP.GT.AND P0, PT, R6, 0.5, PT ;  /* 0x3fe000000600742a */ /* 0x000fcc0003f04000 */
[----:B------:R-:W-:Y:S02]  /*147c0*/  FSEL R10, R8, R4, P0 ;  /* 0x00000004080a7208 */ /* 0x000fe40000000000 */
[----:B------:R-:W-:-:S07]  /*147d0*/  FSEL R11, R9, R5, P0 ;  /* 0x00000005090b7208 */ /* 0x000fce0000000000 */
.L_x_16486:
[----:B------:R-:W-:Y:S05]  /*147e0*/  BSYNC B1 ;  /* 0x0000000000017941 */ /* 0x000fea0003800000 */
.L_x_16485:
        /* <DEDUP_REMOVED lines=28> */
.L_x_16515:
[----:B------:R-:W-:Y:S05]  /*149b0*/  BSYNC B2 ;  /* 0x0000000000027941 */ /* 0x000fea0003800000 */
.L_x_16514:
[----:B------:R-:W-:Y:S05]  /*149c0*/  BRA `(.L_x_16512) ;  /* 0x0000001000e07947 */ /* 0x000fea0003800000 */
.L_x_16513:
        /* <DEDUP_REMOVED lines=39> */
.L_x_16522:
        /* <DEDUP_REMOVED lines=12> */
.L_x_16521:
[----:B------:R-:W-:-:S07]  /*14d00*/  IMAD.MOV.U32 R0, RZ, RZ, R27 ;  /* 0x000000ffff007224 */ /* 0x000fce00078e001b */
.L_x_16520:
[----:B------:R-:W-:Y:S05]  /*14d10*/  BSYNC B2 ;  /* 0x0000000000027941 */ /* 0x000fea0003800000 */
.L_x_16519:
        /* <DEDUP_REMOVED lines=12> */
.L_x_16527:
        /* <DEDUP_REMOVED lines=33> */
.L_x_16526:
[----:B------:R-:W-:Y:S05]  /*14ff0*/  BSYNC B3 ;  /* 0x0000000000037941 */ /* 0x000fea0003800000 */
.L_x_16525:
[----:B------:R-:W-:-:S13]  /*15000*/  ISETP.GE.U32.AND P0, PT, R30, 0xc, PT ;  /* 0x0000000c1e00780c */ /* 0x000fda0003f06070 */
[----:B------:R-:W-:Y:S05]  /*15010*/  @!P0 BRA `(.L_x_16524) ;  /* 0x0000000400dc8947 */ /* 0x000fea0003800000 */
[----:B------:R-:W-:Y:S01]  /*15020*/  BSSY B3, `(.L_x_16528) ;  /* 0x0000075000037945 */ /* 0x000fe20003800000 */
[----:B------:R-:W-:-:S07]  /*15030*/  VIADD R0, R9, 0x10 ;  /* 0x0000001009007836 */ /* 0x000fce0000000000 */
.L_x_16529:
        /* <DEDUP_REMOVED lines=116> */
.L_x_16528:
[----:B------:R-:W-:-:S07]  /*15780*/  IMAD.MOV.U32 R0, RZ, RZ, R9 ;  /* 0x000000ffff007224 */ /* 0x000fce00078e0009 */
.L_x_16524:
[----:B------:R-:W-:Y:S05]  /*15790*/  BSYNC B2 ;  /* 0x0000000000027941 */ /* 0x000fea0003800000 */
.L_x_16523:
        /* <DEDUP_REMOVED lines=20> */
.L_x_16531:
[----:B------:R-:W-:Y:S05]  /*158e0*/  BSYNC B2 ;  /* 0x0000000000027941 */ /* 0x000fea0003800000 */
.L_x_16530:
[----:B------:R-:W-:Y:S02]  /*158f0*/  IMAD.MOV.U32 R9, RZ, RZ, R31 ;  /* 0x000000ffff097224 */ /* 0x000fe400078e001f */
[----:B------:R-:W-:-:S03]  /*15900*/  IMAD.MOV.U32 R8, RZ, RZ, R6 ;  /* 0x000000ffff087224 */ /* 0x000fc600078e0006 */
[----:B------:R-:W-:Y:S01]  /*15910*/  LOP3.LUT R9, R9, 0x80000000, R13, 0xb8, !PT ;  /* 0x8000000009097812 */ /* 0x000fe200078eb80d */
[----:B------:R-:W-:Y:S06]  /*15920*/  BRA `(.L_x_16518) ;  /* 0x0000000000187947 */ /* 0x000fec0003800000 */
.L_x_16517:
[----:B------:R-:W-:-:S06]  /*15930*/  DSETP.GTU.AND P0, PT, R24, +INF , PT ;  /* 0x7ff000001800742a */ /* 0x000fcc0003f0c000 */
[----:B------:R-:W-:-:S14]  /*15940*/  DSETP.LE.AND P0, PT, R26, +INF , !P0 ;  /* 0x7ff000001a00742a */ /* 0x000fdc0004703000 */
[----:B------:R-:W-:Y:S02]  /*15950*/  @P0 DSETP.NEU.AND P1, PT, R26, +INF , PT ;  /* 0x7ff000001a00042a */ /* 0x000fe40003f2d000 */
[----:B------:R-:W-:-:S06]  /*15960*/  @!P0 DADD R8, R12, R4 ;  /* 0x000000000c088229 */ /* 0x000fcc0000000004 */
[----:B------:R-:W-:Y:S02]  /*15970*/  @P0 FSEL R8, R12, RZ, P1 ;  /* 0x000000ff0c080208 */ /* 0x000fe40000800000 */
[----:B------:R-:W-:-:S07]  /*15980*/  @P0 FSEL R9, R13, -QNAN , P1 ;  /* 0xfff800000d090808 */ /* 0x000fce0000800000 */
.L_x_16518:
[----:B------:R-:W-:Y:S05]  /*15990*/  BSYNC B0 ;  /* 0x0000000000007941 */ /* 0x000fea0003800000 */
.L_x_16516:
        /* <DEDUP_REMOVED lines=18> */
.L_x_16533:
[----:B------:R-:W-:Y:S05]  /*15ac0*/  BSYNC B2 ;  /* 0x0000000000027941 */ /* 0x000fea0003800000 */
.L_x_16532:
        /* <DEDUP_REMOVED lines=29> */
[----:B------:R-:W-:Y:S05]  /*15ca0*/  CALL.REL.NOINC `($__internal_12_$__cuda_sm20_div_rn_f64_full) ;  /* 0x0000000400207944 */ /* 0x000fea0003c00000 */
.L_x_16536:
[----:B------:R-:W-:Y:S05]  /*15cb0*/  BSYNC B2 ;  /* 0x0000000000027941 */ /* 0x000fea0003800000 */
.L_x_16535:
[----:B------:R-:W-:Y:S01]  /*15cc0*/  LOP3.LUT R37, RZ, 0x80000000, R37, 0xb8, !PT ;  /* 0x80000000ff257812 */ /* 0x000fe200078eb825 */
[----:B------:R-:W-:Y:S01]  /*15cd0*/  IMAD.MOV.U32 R36, RZ, RZ, RZ ;  /* 0x000000ffff247224 */ /* 0x000fe200078e00ff */
[----:B------:R-:W-:Y:S06]  /*15ce0*/  BRA `(.L_x_16512) ;  /* 0x0000000000187947 */ /* 0x000fec0003800000 */
.L_x_16534:
[----:B------:R-:W0:Y:S02]  /*15cf0*/  FRND.F64.FLOOR R2, R8 ;  /* 0x0000000800027313 */ /* 0x000e240000305800 */
[----:B0-----:R-:W-:Y:S02]  /*15d00*/  DADD R4, R8, -R2 ;  /* 0x0000000008047229 */ /* 0x001fe40000000802 */
[----:B------:R-:W-:-:S06]  /*15d10*/  DADD R6, R2, 1 ;  /* 0x3ff0000002067429 */ /* 0x000fcc0000000000 */
[----:B------:R-:W-:-:S06]  /*15d20*/  DSETP.GT.AND P0, PT, R4, 0.5, PT ;  /* 0x3fe000000400742a */ /* 0x000fcc0003f04000 */
[----:B------:R-:W-:Y:S02]  /*15d30*/  FSEL R36, R6, R2, P0 ;  /* 0x0000000206247208 */ /* 0x000fe40000000000 */
[----:B------:R-:W-:-:S07]  /*15d40*/  FSEL R37, R7, R3, P0 ;  /* 0x0000000307257208 */ /* 0x000fce0000000000 */
.L_x_16512:
[----:B------:R-:W-:Y:S05]  /*15d50*/  BSYNC B1 ;  /* 0x0000000000017941 */ /* 0x000fea0003800000 */
.L_x_16511:
        /* <DEDUP_REMOVED lines=23> */
.L_x_16539:
[----:B------:R-:W-:-:S13]  /*15ed0*/  ISETP.GE.AND P0, PT, R0, R21, PT ;  /* 0x000000150000720c */ /* 0x000fda0003f06270 */
[----:B------:R-:W-:Y:S05]  /*15ee0*/  @P0 BRA `(.L_x_16541) ;  /* 0x0000000000300947 */ /* 0x000fea0003800000 */
[----:B0-----:R-:W0:Y:S01]  /*15ef0*/  LDC.64 R2, c[0x0][0x228] ;  /* 0x00008a00ff027b82 */ /* 0x001e220000000a00 */
[----:B------:R-:W-:Y:S02]  /*15f00*/  IMAD.IADD R5, R20, 0x1, R0 ;  /* 0x0000000114057824 */ /* 0x000fe400078e0200 */
[----:B------:R-:W-:Y:S02]  /*15f10*/  VIADD R0, R0, 0x80 ;  /* 0x0000008000007836 */ /* 0x000fe40000000000 */
[----:B0-----:R-:W-:-:S05]  /*15f20*/  IMAD.WIDE.U32 R2, R5, 0x8, R2 ;  /* 0x0000000805027825 */ /* 0x001fca00078e0002 */
[----:B-----5:R1:W-:Y:S02]  /*15f30*/  STG.E.64 desc[UR4][R2.64], R28 ;  /* 0x0000001c02007986 */ /* 0x0203e4000c101b04 */
.L_x_16540:
[----:B------:R-:W-:-:S13]  /*15f40*/  ISETP.GE.AND P0, PT, R0, R21, PT ;  /* 0x000000150000720c */ /* 0x000fda0003f06270 */
[----:B------:R-:W-:Y:S05]  /*15f50*/  @P0 BRA `(.L_x_16542) ;  /* 0x0000000000340947 */ /* 0x000fea0003800000 */
[----:B01----:R-:W0:Y:S01]  /*15f60*/  LDC.64 R2, c[0x0][0x228] ;  /* 0x00008a00ff027b82 */ /* 0x003e220000000a00 */
[----:B------:R-:W-:Y:S02]  /*15f70*/  IMAD.IADD R5, R20, 0x1, R0 ;  /* 0x0000000114057824 */ /* 0x000fe400078e0200 */
[----:B------:R-:W-:Y:S02]  /*15f80*/  VIADD R0, R0, 0x80 ;  /* 0x0000008000007836 */ /* 0x000fe40000000000 */
[----:B0-----:R-:W-:-:S05]  /*15f90*/  IMAD.WIDE.U32 R2, R5, 0x8, R2 ;  /* 0x0000000805027825 */ /* 0x001fca00078e0002 */
[----:B------:R1:W-:Y:S02]  /*15fa0*/  STG.E.64 desc[UR4][R2.64], R38 ;  /* 0x0000002602007986 */ /* 0x0003e4000c101b04 */
.L_x_16541:
        /* <DEDUP_REMOVED lines=8> */
.L_x_16542:
[----:B------:R-:W-:Y:S05]  /*16030*/  BSYNC B1 ;  /* 0x0000000000017941 */ /* 0x000fea0003800000 */
.L_x_16538:
[----:B------:R-:W-:-:S13]  /*16040*/  ISETP.GE.AND P0, PT, R0, R21, PT ;  /* 0x000000150000720c */ /* 0x000fda0003f06270 */
[----:B012---:R-:W0:Y:S01]  /*16050*/  @!P0 LDC.64 R2, c[0x0][0x228] ;  /* 0x00008a00ff028b82 */ /* 0x007e220000000a00 */
[----:B------:R-:W-:Y:S02]  /*16060*/  @!P0 IMAD.IADD R5, R20, 0x1, R0 ;  /* 0x0000000114058824 */ /* 0x000fe400078e0200 */
[----:B------:R-:W-:Y:S02]  /*16070*/  @!P0 VIADD R0, R0, 0x80 ;  /* 0x0000008000008836 */ /* 0x000fe40000000000 */
[----:B0-----:R-:W-:-:S05]  /*16080*/  @!P0 IMAD.WIDE.U32 R2, R5, 0x8, R2 ;  /* 0x0000000805028825 */ /* 0x001fca00078e0002 */
[----:B------:R2:W-:Y:S02]  /*16090*/  @!P0 STG.E.64 desc[UR4][R2.64], R10 ;  /* 0x0000000a02008986 */ /* 0x0005e4000c101b04 */
.L_x_16543:
[----:B------:R-:W-:Y:S05]  /*160a0*/  BSYNC B0 ;  /* 0x0000000000007941 */ /* 0x000fea0003800000 */
.L_x_16537:
        /* <DEDUP_REMOVED lines=8> */
        .weak           $__internal_12_$__cuda_sm20_div_rn_f64_full
        .type           $__internal_12_$__cuda_sm20_div_rn_f64_full,@function
        .size           $__internal_12_$__cuda_sm20_div_rn_f64_full,(.L_x_37690 - $__internal_12_$__cuda_sm20_div_rn_f64_full)
$__internal_12_$__cuda_sm20_div_rn_f64_full:
        /* <DEDUP_REMOVED lines=68> */
.L_x_16545:
        /* <DEDUP_REMOVED lines=16> */
.L_x_16548:
[----:B------:R-:W-:Y:S01]  /*16670*/  LOP3.LUT R37, R27, 0x80000, RZ, 0xfc, !PT ;  /* 0x000800001b257812 */ /* 0x000fe200078efcff */
[----:B------:R-:W-:Y:S01]  /*16680*/  IMAD.MOV.U32 R36, RZ, RZ, R26 ;  /* 0x000000ffff247224 */ /* 0x000fe200078e001a */
[----:B------:R-:W-:Y:S06]  /*16690*/  BRA `(.L_x_16546) ;  /* 0x0000000000087947 */ /* 0x000fec0003800000 */
.L_x_16547:
[----:B------:R-:W-:Y:S01]  /*166a0*/  LOP3.LUT R37, R33, 0x80000, RZ, 0xfc, !PT ;  /* 0x0008000021257812 */ /* 0x000fe200078efcff */
[----:B------:R-:W-:-:S07]  /*166b0*/  IMAD.MOV.U32 R36, RZ, RZ, R32 ;  /* 0x000000ffff247224 */ /* 0x000fce00078e0020 */
.L_x_16546:
[----:B------:R-:W-:Y:S05]  /*166c0*/  BSYNC B0 ;  /* 0x0000000000007941 */ /* 0x000fea0003800000 */
.L_x_16544:
[----:B------:R-:W-:Y:S02]  /*166d0*/  IMAD.MOV.U32 R4, RZ, RZ, R0 ;  /* 0x000000ffff047224 */ /* 0x000fe400078e0000 */
[----:B------:R-:W-:-:S04]  /*166e0*/  IMAD.MOV.U32 R5, RZ, RZ, 0x0 ;  /* 0x00000000ff057424 */ /* 0x000fc800078e00ff */
[----:B------:R-:W-:Y:S05]  /*166f0*/  RET.REL.NODEC R4 `(_ZN2at6native29vectorized_elementwise_kernelILi4ENS0_13BUnaryFunctorIdddZZZNS0_15binary_internal21div_floor_kernel_cudaERNS_18TensorIteratorBaseEENKUlvE1_clEvENKUlvE_clEvEUlddE_EESt5arrayIPcLm2EEEEviT0_T1_) ;  /* 0xfffffe9804407950 */ /* 0x000fea0003c3ffff */
.L_x_16549:
        /* <DEDUP_REMOVED lines=16> */
.L_x_37690:


//--------------------- .text._ZN2at6native29vectorized_elementwise_kernelILi8ENS0_13BUnaryFunctorIdddZZZNS0_15binary_internal21div_floor_kernel_cudaERNS_18TensorIteratorBaseEENKUlvE1_clEvENKUlvE_clEvEUlddE_EESt5arrayIPcLm2EEEEviT0_T1_ --------------------------
	.section	.text._ZN2at6native29vectorized_elementwise_kernelILi8ENS0_13BUnaryFunctorIdddZZZNS0_15binary_internal21div_floor_kernel_cudaERNS_18TensorIteratorBaseEENKUlvE1_clEvENKUlvE_clEvEUlddE_EESt5arrayIPcLm2EEEEviT0_T1_,"ax",@progbits
	.align	128
        .global         _ZN2at6native29vectorized_elementwise_kernelILi8ENS0_13BUnaryFunctorIdddZZZNS0_15binary_internal21div_floor_kernel_cudaERNS_18TensorIteratorBaseEENKUlvE1_clEvENKUlvE_clEvEUlddE_EESt5arrayIPcLm2EEEEviT0_T1_
        .type           _ZN2at6native29vectorized_elementwise_kernelILi8ENS0_13BUnaryFunctorIdddZZZNS0_15binary_internal21div_floor_kernel_cudaERNS_18TensorIteratorBaseEENKUlvE1_clEvENKUlvE_clEvEUlddE_EESt5arrayIPcLm2EEEEviT0_T1_,@function
        .size           _ZN2at6native29vectorized_elementwise_kernelILi8ENS0_13BUnaryFunctorIdddZZZNS0_15binary_internal21div_floor_kernel_cudaERNS_18TensorIteratorBaseEENKUlvE1_clEvENKUlvE_clEvEUlddE_EESt5arrayIPcLm2EEEEviT0_T1_,(.L_x_37691 - _ZN2at6native29vectorized_elementwise_kernelILi8ENS0_13BUnaryFunctorIdddZZZNS0_15binary_internal21div_floor_kernel_cudaERNS_18TensorIteratorBaseEENKUlvE1_clEvENKUlvE_clEvEUlddE_EESt5arrayIPcLm2EEEEviT0_T1_)
        .other          _ZN2at6native29vectorized_elementwise_kernelILi8ENS0_13BUnaryFunctorIdddZZZNS0_15binary_internal21div_floor_kernel_cudaERNS_18TensorIteratorBaseEENKUlvE1_clEvENKUlvE_clEvEUlddE_EESt5arrayIPcLm2EEEEviT0_T1_,@"STO_CUDA_ENTRY STV_DEFAULT"
_ZN2at6native29vectorized_elementwise_kernelILi8ENS0_13BUnaryFunctorIdddZZZNS0_15binary_internal21div_floor_kernel_cudaERNS_18TensorIteratorBaseEENKUlvE1_clEvENKUlvE_clEvEUlddE_EESt5arrayIPcLm2EEEEviT0_T1_:
.text._ZN2at6native29vectorized_elementwise_kernelILi8ENS0_13BUnaryFunctorIdddZZZNS0_15binary_internal21div_floor_kernel_cudaERNS_18TensorIteratorBaseEENKUlvE1_clEvENKUlvE_clEvEUlddE_EESt5arrayIPcLm2EEEEviT0_T1_:
        /* <DEDUP_REMOVED lines=40> */
[----:B-1----:R-:W-:Y:S05]  /*0280*/  CALL.REL.NOINC `($__internal_13_$__cuda_sm20_div_rn_f64_full) ;  /* 0x0000015c00a87944 */ /* 0x002fea0003c00000 */
.L_x_16553:
[----:B------:R-:W-:Y:S05]  /*0290*/  BSYNC B1 ;  /* 0x0000000000017941 */ /* 0x000fea0003800000 */
.L_x_16552:
[----:B------:R-:W-:Y:S02]  /*02a0*/  IMAD.MOV.U32 R16, RZ, RZ, R36 ;  /* 0x000000ffff107224 */ /* 0x000fe400078e0024 */
[----:B------:R-:W-:Y:S01]  /*02b0*/  IMAD.MOV.U32 R17, RZ, RZ, R37 ;  /* 0x000000ffff117224 */ /* 0x000fe200078e0025 */
[----:B------:R-:W-:Y:S06]  /*02c0*/  BRA `(.L_x_16554) ;  /* 0x0000001000dc7947 */ /* 0x000fec0003800000 */
.L_x_16551:
        /* <DEDUP_REMOVED lines=39> */
.L_x_16560:
        /* <DEDUP_REMOVED lines=12> */
.L_x_16559:
[----:B------:R-:W-:Y:S05]  /*0600*/  BSYNC B1 ;  /* 0x0000000000017941 */ /* 0x000fea0003800000 */
.L_x_16558:
        /* <DEDUP_REMOVED lines=12> */
.L_x_16565:
        /* <DEDUP_REMOVED lines=33> */
.L_x_16564:
[----:B------:R-:W-:Y:S05]  /*08e0*/  BSYNC B2 ;  /* 0x0000000000027941 */ /* 0x000fea0003800000 */
.L_x_16563:
[----:B------:R-:W-:-:S13]  /*08f0*/  ISETP.GE.U32.AND P0, PT, R30, 0xc, PT ;  /* 0x0000000c1e00780c */ /* 0x000fda0003f06070 */
[----:B------:R-:W-:Y:S05]  /*0900*/  @!P0 BRA `(.L_x_16562) ;  /* 0x0000000400d88947 */ /* 0x000fea0003800000 */
[----:B------:R-:W-:Y:S01]  /*0910*/  BSSY B2, `(.L_x_16562) ;  /* 0x0000075000027945 */ /* 0x000fe20003800000 */
[----:B------:R-:W-:-:S07]  /*0920*/  VIADD R6, R29, 0x10 ;  /* 0x000000101d067836 */ /* 0x000fce0000000000 */
.L_x_16566:
        /* <DEDUP_REMOVED lines=116> */
.L_x_16562:
[----:B------:R-:W-:Y:S05]  /*1070*/  BSYNC B1 ;  /* 0x0000000000017941 */ /* 0x000fea0003800000 */
.L_x_16561:
        /* <DEDUP_REMOVED lines=20> */
.L_x_16568:
[----:B------:R-:W-:Y:S05]  /*11c0*/  BSYNC B1 ;  /* 0x0000000000017941 */ /* 0x000fea0003800000 */
.L_x_16567:
[----:B------:R-:W-:-:S05]  /*11d0*/  IMAD.MOV.U32 R29, RZ, RZ, R31 ;  /* 0x000000ffff1d7224 */ /* 0x000fca00078e001f */
[----:B------:R-:W-:Y:S01]  /*11e0*/  LOP3.LUT R29, R29, 0x80000000, R17, 0xb8, !PT ;  /* 0x800000001d1d7812 */ /* 0x000fe200078eb811 */
[----:B------:R-:W-:Y:S06]  /*11f0*/  BRA `(.L_x_16557) ;  /* 0x0000000000187947 */ /* 0x000fec0003800000 */
.L_x_16556:
[----:B------:R-:W-:-:S06]  /*1200*/  DSETP.GTU.AND P0, PT, R24, +INF , PT ;  /* 0x7ff000001800742a */ /* 0x000fcc0003f0c000 */
[----:B------:R-:W-:-:S14]  /*1210*/  DSETP.LE.AND P0, PT, R26, +INF , !P0 ;  /* 0x7ff000001a00742a */ /* 0x000fdc0004703000 */
[----:B------:R-:W-:Y:S02]  /*1220*/  @P0 DSETP.NEU.AND P2, PT, R26, +INF , PT ;  /* 0x7ff000001a00042a */ /* 0x000fe40003f4d000 */
[----:B------:R-:W-:-:S06]  /*1230*/  @!P0 DADD R28, R16, R4 ;  /* 0x00000000101c8229 */ /* 0x000fcc0000000004 */
[----:B------:R-:W-:Y:S02]  /*1240*/  @P0 FSEL R28, R16, RZ, P2 ;  /* 0x000000ff101c0208 */ /* 0x000fe40001000000 */
[----:B------:R-:W-:-:S07]  /*1250*/  @P0 FSEL R29, R17, -QNAN , P2 ;  /* 0xfff80000111d0808 */ /* 0x000fce0001000000 */
.L_x_16557:
[----:B------:R-:W-:Y:S05]  /*1260*/  BSYNC B0 ;  /* 0x0000000000007941 */ /* 0x000fea0003800000 */
.L_x_16555:
        /* <DEDUP_REMOVED lines=17> */
[----:B-1----:R-:W-:Y:S05]  /*1380*/  CALL.REL.NOINC `($__internal_13_$__cuda_sm20_div_rn_f64_full) ;  /* 0x0000014c00687944 */ /* 0x002fea0003c00000 */
.L_x_16570:
[----:B------:R-:W-:Y:S05]  /*1390*/  BSYNC B1 ;  /* 0x0000000000017941 */ /* 0x000fea0003800000 */
.L_x_16569:
        /* <DEDUP_REMOVED lines=30> */
[----:B------:R-:W-:-:S07]  /*1580*/  IMAD.MOV.U32 R5, RZ, RZ, R37 ;  /* 0x000000ffff057224 */ /* 0x000fce00078e0025 */
.L_x_16573:
[----:B------:R-:W-:Y:S05]  /*1590*/  BSYNC B2 ;  /* 0x0000000000027941 */ /* 0x000fea0003800000 */
.L_x_16572:
[----:B------:R-:W-:Y:S01]  /*15a0*/  LOP3.LUT R17, RZ, 0x80000000, R5, 0xb8, !PT ;  /* 0x80000000ff117812 */ /* 0x000fe200078eb805 */
[----:B------:R-:W-:Y:S01]  /*15b0*/  IMAD.MOV.U32 R16, RZ, RZ, RZ ;  /* 0x000000ffff107224 */ /* 0x000fe200078e00ff */
[----:B------:R-:W-:Y:S06]  /*15c0*/  BRA `(.L_x_16574) ;  /* 0x0000000000187947 */ /* 0x000fec0003800000 */
.L_x_16571:
[----:B------:R-:W0:Y:S02]  /*15d0*/  FRND.F64.FLOOR R4, R24 ;  /* 0x0000001800047313 */ /* 0x000e240000305800 */
[----:B0-----:R-:W-:Y:S02]  /*15e0*/  DADD R6, R24, -R4 ;  /* 0x0000000018067229 */ /* 0x001fe40000000804 */
[----:B------:R-:W-:-:S06]  /*15f0*/  DADD R16, R4, 1 ;  /* 0x3ff0000004107429 */ /* 0x000fcc0000000000 */
[----:B------:R-:W-:-:S06]  /*1600*/  DSETP.GT.AND P0, PT, R6, 0.5, PT ;  /* 0x3fe000000600742a */ /* 0x000fcc0003f04000 */
[----:B------:R-:W-:Y:S02]  /*1610*/  FSEL R16, R16, R4, P0 ;  /* 0x0000000410107208 */ /* 0x000fe40000000000 */
[----:B------:R-:W-:-:S07]  /*1620*/  FSEL R17, R17, R5, P0 ;  /* 0x0000000511117208 */ /* 0x000fce0000000000 */
.L_x_16574:
[----:B------:R-:W-:Y:S05]  /*1630*/  BSYNC B1 ;  /* 0x0000000000017941 */ /* 0x000fea0003800000 */
.L_x_16554:
        /* <DEDUP_REMOVED lines=22> */
.L_x_16577:
[----:B------:R-:W-:Y:S05]  /*17a0*/  BSYNC B1 ;  /* 0x0000000000017941 */ /* 0x000fea0003800000 */
.L_x_16576:
[----:B------:R-:W-:Y:S02]  /*17b0*/  IMAD.MOV.U32 R18, RZ, RZ, R36 ;  /* 0x000000ffff127224 */ /* 0x000fe400078e0024 */
[----:B------:R-:W-:Y:S01]  /*17c0*/  IMAD.MOV.U32 R19, RZ, RZ, R37 ;  /* 0x000000ffff137224 */ /* 0x000fe200078e0025 */
[----:B------:R-:W-:Y:S06]  /*17d0*/  BRA `(.L_x_16578) ;  /* 0x0000001000f47947 */ /* 0x000fec0003800000 */
.L_x_16575:
        /* <DEDUP_REMOVED lines=39> */
.L_x_16585:
        /* <DEDUP_REMOVED lines=12> */
.L_x_16584:
[----:B------:R-:W-:-:S07]  /*1b10*/  IMAD.MOV.U32 R0, RZ, RZ, R24 ;  /* 0x000000ffff007224 */ /* 0x000fce00078e0018 */
.L_x_16583:
[----:B------:R-:W-:Y:S05]  /*1b20*/  BSYNC B1 ;  /* 0x0000000000017941 */ /* 0x000fea0003800000 */
.L_x_16582:
        /* <DEDUP_REMOVED lines=12> */
.L_x_16590:
        /* <DEDUP_REMOVED lines=33> */
.L_x_16589:
[----:B------:R-:W-:Y:S05]  /*1e00*/  BSYNC B2 ;  /* 0x0000000000027941 */ /* 0x000fea0003800000 */
.L_x_16588:
[----:B------:R-:W-:-:S13]  /*1e10*/  ISETP.GE.U32.AND P0, PT, R26, 0xc, PT ;  /* 0x0000000c1a00780c */ /* 0x000fda0003f06070 */
[----:B------:R-:W-:Y:S05]  /*1e20*/  @!P0 BRA `(.L_x_16587) ;  /* 0x0000000400dc8947 */ /* 0x000fea0003800000 */
[----:B------:R-:W-:Y:S01]  /*1e30*/  BSSY B2, `(.L_x_16591) ;  /* 0x0000075000027945 */ /* 0x000fe20003800000 */
[----:B------:R-:W-:-:S07]  /*1e40*/  VIADD R0, R27, 0x10 ;  /* 0x000000101b007836 */ /* 0x000fce0000000000 */
.L_x_16592:
        /* <DEDUP_REMOVED lines=116> */
.L_x_16591:
[----:B------:R-:W-:-:S07]  /*2590*/  IMAD.MOV.U32 R0, RZ, RZ, R24 ;  /* 0x000000ffff007224 */ /* 0x000fce00078e0018 */
.L_x_16587:
[----:B------:R-:W-:Y:S05]  /*25a0*/  BSYNC B1 ;  /* 0x0000000000017941 */ /* 0x000fea0003800000 */
.L_x_16586:
        /* <DEDUP_REMOVED lines=21> */
.L_x_16594:
[----:B------:R-:W-:Y:S05]  /*2700*/  BSYNC B1 ;  /* 0x0000000000017941 */ /* 0x000fea0003800000 */
.L_x_16593:
[----:B------:R-:W-:Y:S02]  /*2710*/  IMAD.MOV.U32 R29, RZ, RZ, R27 ;  /* 0x000000ffff1d7224 */ /* 0x000fe400078e001b */
[----:B------:R-:W-:-:S03]  /*2720*/  IMAD.MOV.U32 R28, RZ, RZ, R4 ;  /* 0x000000ffff1c7224 */ /* 0x000fc600078e0004 */
[----:B------:R-:W-:Y:S01]  /*2730*/  LOP3.LUT R29, R29, 0x80000000, R19, 0xb8, !PT ;  /* 0x800000001d1d7812 */ /* 0x000fe200078eb813 */
[----:B------:R-:W-:Y:S06]  /*2740*/  BRA `(.L_x_16581) ;  /* 0x00000000001c7947 */ /* 0x000fec0003800000 */
.L_x_16580:
[----:B------:R-:W-:-:S06]  /*2750*/  DSETP.GTU.AND P0, PT, R6, +INF , PT ;  /* 0x7ff000000600742a */ /* 0x000fcc0003f0c000 */
[----:B------:R-:W-:-:S14]  /*2760*/  DSETP.LE.AND P0, PT, R24, +INF , !P0 ;  /* 0x7ff000001800742a */ /* 0x000fdc0004703000 */
[----:B------:R-:W0:Y:S01]  /*2770*/  @!P0 LDC.64 R28, c[0x0][0x220] ;  /* 0x00008800ff1c8b82 */ /* 0x000e220000000a00 */
[----:B------:R-:W-:Y:S02]  /*2780*/  @P0 DSETP.NEU.AND P2, PT, R24, +INF , PT ;  /* 0x7ff000001800042a */ /* 0x000fe40003f4d000 */
[----:B0-----:R-:W-:-:S06]  /*2790*/  @!P0 DADD R28, R18, R28 ;  /* 0x00000000121c8229 */ /* 0x001fcc000000001c */
[----:B------:R-:W-:Y:S02]  /*27a0*/  @P0 FSEL R28, R18, RZ, P2 ;  /* 0x000000ff121c0208 */ /* 0x000fe40001000000 */
[----:B------:R-:W-:-:S07]  /*27b0*/  @P0 FSEL R29, R19, -QNAN , P2 ;  /* 0xfff80000131d0808 */ /* 0x000fce0001000000 */
.L_x_16581:
[----:B------:R-:W-:Y:S05]  /*27c0*/  BSYNC B0 ;  /* 0x0000000000007941 */ /* 0x000fea0003800000 */
.L_x_16579:
        /* <DEDUP_REMOVED lines=19> */
.L_x_16596:
[----:B------:R-:W-:Y:S05]  /*2900*/  BSYNC B1 ;  /* 0x0000000000017941 */ /* 0x000fea0003800000 */
.L_x_16595:
        /* <DEDUP_REMOVED lines=31> */
.L_x_16599:
[----:B------:R-:W-:Y:S05]  /*2b00*/  BSYNC B2 ;  /* 0x0000000000027941 */ /* 0x000fea0003800000 */
.L_x_16598:
[----:B------:R-:W-:Y:S01]  /*2b10*/  LOP3.LUT R19, RZ, 0x80000000, R5, 0xb8, !PT ;  /* 0x80000000ff137812 */ /* 0x000fe200078eb805 */
[----:B------:R-:W-:Y:S01]  /*2b20*/  IMAD.MOV.U32 R18, RZ, RZ, RZ ;  /* 0x000000ffff127224 */ /* 0x000fe200078e00ff */
[----:B------:R-:W-:Y:S06]  /*2b30*/  BRA `(.L_x_16600) ;  /* 0x0000000000187947 */ /* 0x000fec0003800000 */
.L_x_16597:
[----:B------:R-:W0:Y:S02]  /*2b40*/  FRND.F64.FLOOR R4, R24 ;  /* 0x0000001800047313 */ /* 0x000e240000305800 */
[----:B0-----:R-:W-:Y:S02]  /*2b50*/  DADD R6, R24, -R4 ;  /* 0x0000000018067229 */ /* 0x001fe40000000804 */
[----:B------:R-:W-:-:S06]  /*2b60*/  DADD R18, R4, 1 ;  /* 0x3ff0000004127429 */ /* 0x000fcc0000000000 */
[----:B------:R-:W-:-:S06]  /*2b70*/  DSETP.GT.AND P0, PT, R6, 0.5, PT ;  /* 0x3fe000000600742a */ /* 0x000fcc0003f04000 */
[----:B------:R-:W-:Y:S02]  /*2b80*/  FSEL R18, R18, R4, P0 ;  /* 0x0000000412127208 */ /* 0x000fe40000000000 */
[----:B------:R-:W-:-:S07]  /*2b90*/  FSEL R19, R19, R5, P0 ;  /* 0x0000000513137208 */ /* 0x000fce0000000000 */
.L_x_16600:
[----:B------:R-:W-:Y:S05]  /*2ba0*/  BSYNC B1 ;  /* 0x0000000000017941 */ /* 0x000fea0003800000 */
.L_x_16578:
        /* <DEDUP_REMOVED lines=22> */
.L_x_16603:
[----:B------:R-:W-:Y:S05]  /*2d10*/  BSYNC B1 ;  /* 0x0000000000017941 */ /* 0x000fea0003800000 */
.L_x_16602:
[----:B------:R-:W-:Y:S02]  /*2d20*/  IMAD.MOV.U32 R20, RZ, RZ, R36 ;  /* 0x000000ffff147224 */ /* 0x000fe400078e0024 */
[----:B------:R-:W-:Y:S01]  /*2d30*/  IMAD.MOV.U32 R21, RZ, RZ, R37 ;  /* 0x000000ffff157224 */ /* 0x000fe200078e0025 */
[----:B------:R-:W-:Y:S06]  /*2d40*/  BRA `(.L_x_16604) ;  /* 0x0000001000f47947 */ /* 0x000fec0003800000 */
.L_x_16601:
        /* <DEDUP_REMOVED lines=39> */
.L_x_16611:
        /* <DEDUP_REMOVED lines=12> */
.L_x_16610:
[----:B------:R-:W-:-:S07]  /*3080*/  IMAD.MOV.U32 R0, RZ, RZ, R24 ;  /* 0x000000ffff007224 */ /* 0x000fce00078e0018 */
.L_x_16609:
[----:B------:R-:W-:Y:S05]  /*3090*/  BSYNC B1 ;  /* 0x0000000000017941 */ /* 0x000fea0003800000 */
.L_x_16608:
        /* <DEDUP_REMOVED lines=12> */
.L_x_16616:
        /* <DEDUP_REMOVED lines=33> */
.L_x_16615:
[----:B------:R-:W-:Y:S05]  /*3370*/  BSYNC B2 ;  /* 0x0000000000027941 */ /* 0x000fea0003800000 */
.L_x_16614:
[----:B------:R-:W-:-:S13]  /*3380*/  ISETP.GE.U32.AND P0, PT, R26, 0xc, PT ;  /* 0x0000000c1a00780c */ /* 0x000fda0003f06070 */
[----:B------:R-:W-:Y:S05]  /*3390*/  @!P0 BRA `(.L_x_16613) ;  /* 0x0000000400dc8947 */ /* 0x000fea0003800000 */
[----:B------:R-:W-:Y:S01]  /*33a0*/  BSSY B2, `(.L_x_16617) ;  /* 0x0000075000027945 */ /* 0x000fe20003800000 */
[----:B------:R-:W-:-:S07]  /*33b0*/  VIADD R0, R27, 0x10 ;  /* 0x000000101b007836 */ /* 0x000fce0000000000 */
.L_x_16618:
        /* <DEDUP_REMOVED lines=116> */
.L_x_16617:
[----:B------:R-:W-:-:S07]  /*3b00*/  IMAD.MOV.U32 R0, RZ, RZ, R24 ;  /* 0x000000ffff007224 */ /* 0x000fce00078e0018 */
.L_x_16613:
[----:B------:R-:W-:Y:S05]  /*3b10*/  BSYNC B1 ;  /* 0x0000000000017941 */ /* 0x000fea0003800000 */
.L_x_16612:
        /* <DEDUP_REMOVED lines=21> */
.L_x_16620:
[----:B------:R-:W-:Y:S05]  /*3c70*/  BSYNC B1 ;  /* 0x0000000000017941 */ /* 0x000fea0003800000 */
.L_x_16619:
[----:B------:R-:W-:Y:S02]  /*3c80*/  IMAD.MOV.U32 R29, RZ, RZ, R27 ;  /* 0x000000ffff1d7224 */ /* 0x000fe400078e001b */
[----:B------:R-:W-:-:S03]  /*3c90*/  IMAD.MOV.U32 R28, RZ, RZ, R4 ;  /* 0x000000ffff1c7224 */ /* 0x000fc600078e0004 */
[----:B------:R-:W-:Y:S01]  /*3ca0*/  LOP3.LUT R29, R29, 0x80000000, R21, 0xb8, !PT ;  /* 0x800000001d1d7812 */ /* 0x000fe200078eb815 */
[----:B------:R-:W-:Y:S06]  /*3cb0*/  BRA `(.L_x_16607) ;  /* 0x00000000001c7947 */ /* 0x000fec0003800000 */
.L_x_16606:
[----:B------:R-:W-:-:S06]  /*3cc0*/  DSETP.GTU.AND P0, PT, R6, +INF , PT ;  /* 0x7ff000000600742a */ /* 0x000fcc0003f0c000 */
[----:B------:R-:W-:-:S14]  /*3cd0*/  DSETP.LE.AND P0, PT, R24, +INF , !P0 ;  /* 0x7ff000001800742a */ /* 0x000fdc0004703000 */
[----:B------:R-:W0:Y:S01]  /*3ce0*/  @!P0 LDC.64 R28, c[0x0][0x220] ;  /* 0x00008800ff1c8b82 */ /* 0x000e220000000a00 */
[----:B------:R-:W-:Y:S02]  /*3cf0*/  @P0 DSETP.NEU.AND P2, PT, R24, +INF , PT ;  /* 0x7ff000001800042a */ /* 0x000fe40003f4d000 */
[----:B0-----:R-:W-:-:S06]  /*3d00*/  @!P0 DADD R28, R20, R28 ;  /* 0x00000000141c8229 */ /* 0x001fcc000000001c */
[----:B------:R-:W-:Y:S02]  /*3d10*/  @P0 FSEL R28, R20, RZ, P2 ;  /* 0x000000ff141c0208 */ /* 0x000fe40001000000 */
[----:B------:R-:W-:-:S07]  /*3d20*/  @P0 FSEL R29, R21, -QNAN , P2 ;  /* 0xfff80000151d0808 */ /* 0x000fce0001000000 */
.L_x_16607:
[----:B------:R-:W-:Y:S05]  /*3d30*/  BSYNC B0 ;  /* 0x0000000000007941 */ /* 0x000fea0003800000 */
.L_x_16605:
        /* <DEDUP_REMOVED lines=19> */
.L_x_16622:
[----:B------:R-:W-:Y:S05]  /*3e70*/  BSYNC B1 ;  /* 0x0000000000017941 */ /* 0x000fea0003800000 */
.L_x_16621:
        /* <DEDUP_REMOVED lines=31> */
.L_x_16625:
[----:B------:R-:W-:Y:S05]  /*4070*/  BSYNC B2 ;  /* 0x0000000000027941 */ /* 0x000fea0003800000 */
.L_x_16624:
[----:B------:R-:W-:Y:S01]  /*4080*/  LOP3.LUT R21, RZ, 0x80000000, R5, 0xb8, !PT ;  /* 0x80000000ff157812 */ /* 0x000fe200078eb805 */
[----:B------:R-:W-:Y:S01]  /*4090*/  IMAD.MOV.U32 R20, RZ, RZ, RZ ;  /* 0x000000ffff147224 */ /* 0x000fe200078e00ff */
[----:B------:R-:W-:Y:S06]  /*40a0*/  BRA `(.L_x_16626) ;  /* 0x0000000000187947 */ /* 0x000fec0003800000 */
.L_x_16623:
[----:B------:R-:W0:Y:S02]  /*40b0*/  FRND.F64.FLOOR R4, R24 ;  /* 0x0000001800047313 */ /* 0x000e240000305800 */
[----:B0-----:R-:W-:Y:S02]  /*40c0*/  DADD R6, R24, -R4 ;  /* 0x0000000018067229 */ /* 0x001fe40000000804 */
[----:B------:R-:W-:-:S06]  /*40d0*/  DADD R20, R4, 1 ;  /* 0x3ff0000004147429 */ /* 0x000fcc0000000000 */
[----:B------:R-:W-:-:S06]  /*40e0*/  DSETP.GT.AND P0, PT, R6, 0.5, PT ;  /* 0x3fe000000600742a */ /* 0x000fcc0003f04000 */
[----:B------:R-:W-:Y:S02]  /*40f0*/  FSEL R20, R20, R4, P0 ;  /* 0x0000000414147208 */ /* 0x000fe40000000000 */
[----:B------:R-:W-:-:S07]  /*4100*/  FSEL R21, R21, R5, P0 ;  /* 0x0000000515157208 */ /* 0x000fce0000000000 */
.L_x_16626:
[----:B------:R-:W-:Y:S05]  /*4110*/  BSYNC B1 ;  /* 0x0000000000017941 */ /* 0x000fea0003800000 */
.L_x_16604:
        /* <DEDUP_REMOVED lines=22> */
.L_x_16629:
[----:B------:R-:W-:Y:S05]  /*4280*/  BSYNC B1 ;  /* 0x0000000000017941 */ /* 0x000fea0003800000 */
.L_x_16628:
[----:B------:R-:W-:Y:S02]  /*4290*/  IMAD.MOV.U32 R22, RZ, RZ, R36 ;  /* 0x000000ffff167224 */ /* 0x000fe400078e0024 */
[----:B------:R-:W-:Y:S01]  /*42a0*/  IMAD.MOV.U32 R23, RZ, RZ, R37 ;  /* 0x000000ffff177224 */ /* 0x000fe200078e0025 */
[----:B------:R-:W-:Y:S06]  /*42b0*/  BRA `(.L_x_16630) ;  /* 0x0000001000f47947 */ /* 0x000fec0003800000 */
.L_x_16627:
        /* <DEDUP_REMOVED lines=39> */
.L_x_16637:
        /* <DEDUP_REMOVED lines=12> */
.L_x_16636:
[----:B------:R-:W-:-:S07]  /*45f0*/  IMAD.MOV.U32 R0, RZ, RZ, R24 ;  /* 0x000000ffff007224 */ /* 0x000fce00078e0018 */
.L_x_16635:
[----:B------:R-:W-:Y:S05]  /*4600*/  BSYNC B1 ;  /* 0x0000000000017941 */ /* 0x000fea0003800000 */
.L_x_16634:
        /* <DEDUP_REMOVED lines=12> */
.L_x_16642:
        /* <DEDUP_REMOVED lines=33> */
.L_x_16641:
[----:B------:R-:W-:Y:S05]  /*48e0*/  BSYNC B2 ;  /* 0x0000000000027941 */ /* 0x000fea0003800000 */
.L_x_16640:
[----:B------:R-:W-:-:S13]  /*48f0*/  ISETP.GE.U32.AND P0, PT, R26, 0xc, PT ;  /* 0x0000000c1a00780c */ /* 0x000fda0003f06070 */
[----:B------:R-:W-:Y:S05]  /*4900*/  @!P0 BRA `(.L_x_16639) ;  /* 0x0000000400dc8947 */ /* 0x000fea0003800000 */
[----:B------:R-:W-:Y:S01]  /*4910*/  BSSY B2, `(.L_x_16643) ;  /* 0x0000075000027945 */ /* 0x000fe20003800000 */
[----:B------:R-:W-:-:S07]  /*4920*/  VIADD R0, R27, 0x10 ;  /* 0x000000101b007836 */ /* 0x000fce0000000000 */
.L_x_16644:
        /* <DEDUP_REMOVED lines=116> */
.L_x_16643:
[----:B------:R-:W-:-:S07]  /*5070*/  IMAD.MOV.U32 R0, RZ, RZ, R24 ;  /* 0x000000ffff007224 */ /* 0x000fce00078e0018 */
.L_x_16639:
[----:B------:R-:W-:Y:S05]  /*5080*/  BSYNC B1 ;  /* 0x0000000000017941 */ /* 0x000fea0003800000 */
.L_x_16638:
        /* <DEDUP_REMOVED lines=21> */
.L_x_16646:
[----:B------:R-:W-:Y:S05]  /*51e0*/  BSYNC B1 ;  /* 0x0000000000017941 */ /* 0x000fea0003800000 */
.L_x_16645:
[----:B------:R-:W-:Y:S02]  /*51f0*/  IMAD.MOV.U32 R29, RZ, RZ, R27 ;  /* 0x000000ffff1d7224 */ /* 0x000fe400078e001b */
[----:B------:R-:W-:-:S03]  /*5200*/  IMAD.MOV.U32 R28, RZ, RZ, R4 ;  /* 0x000000ffff1c7224 */ /* 0x000fc600078e0004 */
[----:B------:R-:W-:Y:S01]  /*5210*/  LOP3.LUT R29, R29, 0x80000000, R23, 0xb8, !PT ;  /* 0x800000001d1d7812 */ /* 0x000fe200078eb817 */
[----:B------:R-:W-:Y:S06]  /*5220*/  BRA `(.L_x_16633) ;  /* 0x00000000001c7947 */ /* 0x000fec0003800000 */
.L_x_16632:
[----:B------:R-:W-:-:S06]  /*5230*/  DSETP.GTU.AND P0, PT, R6, +INF , PT ;  /* 0x7ff000000600742a */ /* 0x000fcc0003f0c000 */
[----:B------:R-:W-:-:S14]  /*5240*/  DSETP.LE.AND P0, PT, R24, +INF , !P0 ;  /* 0x7ff000001800742a */ /* 0x000fdc0004703000 */
[----:B------:R-:W0:Y:S01]  /*5250*/  @!P0 LDC.64 R28, c[0x0][0x220] ;  /* 0x00008800ff1c8b82 */ /* 0x000e220000000a00 */
[----:B------:R-:W-:Y:S02]  /*5260*/  @P0 DSETP.NEU.AND P2, PT, R24, +INF , PT ;  /* 0x7ff000001800042a */ /* 0x000fe40003f4d000 */
[----:B0-----:R-:W-:-:S06]  /*5270*/  @!P0 DADD R28, R22, R28 ;  /* 0x00000000161c8229 */ /* 0x001fcc000000001c */
[----:B------:R-:W-:Y:S02]  /*5280*/  @P0 FSEL R28, R22, RZ, P2 ;  /* 0x000000ff161c0208 */ /* 0x000fe40001000000 */
[----:B------:R-:W-:-:S07]  /*5290*/  @P0 FSEL R29, R23, -QNAN , P2 ;  /* 0xfff80000171d0808 */ /* 0x000fce0001000000 */
.L_x_16633:
[----:B------:R-:W-:Y:S05]  /*52a0*/  BSYNC B0 ;  /* 0x0000000000007941 */ /* 0x000fea0003800000 */
.L_x_16631:
        /* <DEDUP_REMOVED lines=19> */
.L_x_16648:
[----:B------:R-:W-:Y:S05]  /*53e0*/  BSYNC B1 ;  /* 0x0000000000017941 */ /* 0x000fea0003800000 */
.L_x_16647:
        /* <DEDUP_REMOVED lines=31> */
.L_x_16651:
[----:B------:R-:W-:Y:S05]  /*55e0*/  BSYNC B2 ;  /* 0x0000000000027941 */ /* 0x000fea0003800000 */
.L_x_16650:
[----:B------:R-:W-:Y:S01]  /*55f0*/  LOP3.LUT R23, RZ, 0x80000000, R5, 0xb8, !PT ;  /* 0x80000000ff177812 */ /* 0x000fe200078eb805 */
[----:B------:R-:W-:Y:S01]  /*5600*/  IMAD.MOV.U32 R22, RZ, RZ, RZ ;  /* 0x000000ffff167224 */ /* 0x000fe200078e00ff */
[----:B------:R-:W-:Y:S06]  /*5610*/  BRA `(.L_x_16652) ;  /* 0x0000000000187947 */ /* 0x000fec0003800000 */
.L_x_16649:
[----:B------:R-:W0:Y:S02]  /*5620*/  FRND.F64.FLOOR R4, R24 ;  /* 0x0000001800047313 */ /* 0x000e240000305800 */
[----:B0-----:R-:W-:Y:S02]  /*5630*/  DADD R6, R24, -R4 ;  /* 0x0000000018067229 */ /* 0x001fe40000000804 */
[----:B------:R-:W-:-:S06]  /*5640*/  DADD R22, R4, 1 ;  /* 0x3ff0000004167429 */ /* 0x000fcc0000000000 */
[----:B------:R-:W-:-:S06]  /*5650*/  DSETP.GT.AND P0, PT, R6, 0.5, PT ;  /* 0x3fe000000600742a */ /* 0x000fcc0003f04000 */
[----:B------:R-:W-:Y:S02]  /*5660*/  FSEL R22, R22, R4, P0 ;  /* 0x0000000416167208 */ /* 0x000fe40000000000 */
[----:B------:R-:W-:-:S07]  /*5670*/  FSEL R23, R23, R5, P0 ;  /* 0x0000000517177208 */ /* 0x000fce0000000000 */
.L_x_16652:
[----:B------:R-:W-:Y:S05]  /*5680*/  BSYNC B1 ;  /* 0x0000000000017941 */ /* 0x000fea0003800000 */
.L_x_16630:
        /* <DEDUP_REMOVED lines=22> */
.L_x_16655:
[----:B------:R-:W-:Y:S05]  /*57f0*/  BSYNC B1 ;  /* 0x0000000000017941 */ /* 0x000fea0003800000 */
.L_x_16654:
[----:B------:R-:W-:Y:S02]  /*5800*/  IMAD.MOV.U32 R8, RZ, RZ, R36 ;  /* 0x000000ffff087224 */ /* 0x000fe400078e0024 */
[----:B------:R-:W-:Y:S01]  /*5810*/  IMAD.MOV.U32 R9, RZ, RZ, R37 ;  /* 0x000000ffff097224 */ /* 0x000fe200078e0025 */
[----:B------:R-:W-:Y:S06]  /*5820*/  BRA `(.L_x_16656) ;  /* 0x0000001000f47947 */ /* 0x000fec0003800000 */
.L_x_16653:
        /* <DEDUP_REMOVED lines=39> */
.L_x_16663:
        /* <DEDUP_REMOVED lines=12> */
.L_x_16662:
[----:B------:R-:W-:-:S07]  /*5b60*/  IMAD.MOV.U32 R0, RZ, RZ, R24 ;  /* 0x000000ffff007224 */ /* 0x000fce00078e0018 */
.L_x_16661:
[----:B------:R-:W-:Y:S05]  /*5b70*/  BSYNC B1 ;  /* 0x0000000000017941 */ /* 0x000fea0003800000 */
.L_x_16660:
        /* <DEDUP_REMOVED lines=12> */
.L_x_16668:
        /* <DEDUP_REMOVED lines=33> */
.L_x_16667:
[----:B------:R-:W-:Y:S05]  /*5e50*/  BSYNC B2 ;  /* 0x0000000000027941 */ /* 0x000fea0003800000 */
.L_x_16666:
[----:B------:R-:W-:-:S13]  /*5e60*/  ISETP.GE.U32.AND P0, PT, R26, 0xc, PT ;  /* 0x0000000c1a00780c */ /* 0x000fda0003f06070 */
[----:B------:R-:W-:Y:S05]  /*5e70*/  @!P0 BRA `(.L_x_16665) ;  /* 0x0000000400dc8947 */ /* 0x000fea0003800000 */
[----:B------:R-:W-:Y:S01]  /*5e80*/  BSSY B2, `(.L_x_16669) ;  /* 0x0000075000027945 */ /* 0x000fe20003800000 */
[----:B------:R-:W-:-:S07]  /*5e90*/  VIADD R0, R27, 0x10 ;  /* 0x000000101b007836 */ /* 0x000fce0000000000 */
.L_x_16670:
        /* <DEDUP_REMOVED lines=116> */
.L_x_16669:
[----:B------:R-:W-:-:S07]  /*65e0*/  IMAD.MOV.U32 R0, RZ, RZ, R24 ;  /* 0x000000ffff007224 */ /* 0x000fce00078e0018 */
.L_x_16665:
[----:B------:R-:W-:Y:S05]  /*65f0*/  BSYNC B1 ;  /* 0x0000000000017941 */ /* 0x000fea0003800000 */
.L_x_16664:
        /* <DEDUP_REMOVED lines=21> */
.L_x_16672:
[----:B------:R-:W-:Y:S05]  /*6750*/  BSYNC B1 ;  /* 0x0000000000017941 */ /* 0x000fea0003800000 */
.L_x_16671:
[----:B------:R-:W-:Y:S02]  /*6760*/  IMAD.MOV.U32 R29, RZ, RZ, R27 ;  /* 0x000000ffff1d7224 */ /* 0x000fe400078e001b */
[----:B------:R-:W-:-:S03]  /*6770*/  IMAD.MOV.U32 R28, RZ, RZ, R4 ;  /* 0x000000ffff1c7224 */ /* 0x000fc600078e0004 */
[----:B------:R-:W-:Y:S01]  /*6780*/  LOP3.LUT R29, R29, 0x80000000, R9, 0xb8, !PT ;  /* 0x800000001d1d7812 */ /* 0x000fe200078eb809 */
[----:B------:R-:W-:Y:S06]  /*6790*/  BRA `(.L_x_16659) ;  /* 0x00000000001c7947 */ /* 0x000fec0003800000 */
.L_x_16658:
[----:B------:R-:W-:-:S06]  /*67a0*/  DSETP.GTU.AND P0, PT, R6, +INF , PT ;  /* 0x7ff000000600742a */ /* 0x000fcc0003f0c000 */
[----:B------:R-:W-:-:S14]  /*67b0*/  DSETP.LE.AND P0, PT, R24, +INF , !P0 ;  /* 0x7ff000001800742a */ /* 0x000fdc0004703000 */
[----:B------:R-:W0:Y:S01]  /*67c0*/  @!P0 LDC.64 R28, c[0x0][0x220] ;  /* 0x00008800ff1c8b82 */ /* 0x000e220000000a00 */
[----:B------:R-:W-:Y:S02]  /*67d0*/  @P0 DSETP.NEU.AND P2, PT, R24, +INF , PT ;  /* 0x7ff000001800042a */ /* 0x000fe40003f4d000 */
[----:B0-----:R-:W-:-:S06]  /*67e0*/  @!P0 DADD R28, R8, R28 ;  /* 0x00000000081c8229 */ /* 0x001fcc000000001c */
[----:B------:R-:W-:Y:S02]  /*67f0*/  @P0 FSEL R28, R8, RZ, P2 ;  /* 0x000000ff081c0208 */ /* 0x000fe40001000000 */
[----:B------:R-:W-:-:S07]  /*6800*/  @P0 FSEL R29, R9, -QNAN , P2 ;  /* 0xfff80000091d0808 */ /* 0x000fce0001000000 */
.L_x_16659:
[----:B------:R-:W-:Y:S05]  /*6810*/  BSYNC B0 ;  /* 0x0000000000007941 */ /* 0x000fea0003800000 */
.L_x_16657:
        /* <DEDUP_REMOVED lines=19> */
.L_x_16674:
[----:B------:R-:W-:Y:S05]  /*6950*/  BSYNC B1 ;  /* 0x0000000000017941 */ /* 0x000fea0003800000 */
.L_x_16673:
        /* <DEDUP_REMOVED lines=31> */
.L_x_16677:
[----:B------:R-:W-:Y:S05]  /*6b50*/  BSYNC B2 ;  /* 0x0000000000027941 */ /* 0x000fea0003800000 */
.L_x_16676:
[----:B------:R-:W-:Y:S01]  /*6b60*/  LOP3.LUT R9, RZ, 0x80000000, R5, 0xb8, !PT ;  /* 0x80000000ff097812 */ /* 0x000fe200078eb805 */
[----:B------:R-:W-:Y:S01]  /*6b70*/  IMAD.MOV.U32 R8, RZ, RZ, RZ ;  /* 0x000000ffff087224 */ /* 0x000fe200078e00ff */
[----:B------:R-:W-:Y:S06]  /*6b80*/  BRA `(.L_x_16678) ;  /* 0x0000000000187947 */ /* 0x000fec0003800000 */
.L_x_16675:
[----:B------:R-:W0:Y:S02]  /*6b90*/  FRND.F64.FLOOR R4, R24 ;  /* 0x0000001800047313 */ /* 0x000e240000305800 */
[----:B0-----:R-:W-:Y:S02]  /*6ba0*/  DADD R6, R24, -R4 ;  /* 0x0000000018067229 */ /* 0x001fe40000000804 */
[----:B------:R-:W-:-:S06]  /*6bb0*/  DADD R8, R4, 1 ;  /* 0x3ff0000004087429 */ /* 0x000fcc0000000000 */
[----:B------:R-:W-:-:S06]  /*6bc0*/  DSETP.GT.AND P0, PT, R6, 0.5, PT ;  /* 0x3fe000000600742a */ /* 0x000fcc0003f04000 */
[----:B------:R-:W-:Y:S02]  /*6bd0*/  FSEL R8, R8, R4, P0 ;  /* 0x0000000408087208 */ /* 0x000fe40000000000 */
[----:B------:R-:W-:-:S07]  /*6be0*/  FSEL R9, R9, R5, P0 ;  /* 0x0000000509097208 */ /* 0x000fce0000000000 */
.L_x_16678:
[----:B------:R-:W-:Y:S05]  /*6bf0*/  BSYNC B1 ;  /* 0x0000000000017941 */ /* 0x000fea0003800000 */
.L_x_16656:
        /* <DEDUP_REMOVED lines=22> */
.L_x_16681:
[----:B------:R-:W-:Y:S05]  /*6d60*/  BSYNC B1 ;  /* 0x0000000000017941 */ /* 0x000fea0003800000 */
.L_x_16680:
[----:B------:R-:W-:Y:S02]  /*6d70*/  IMAD.MOV.U32 R10, RZ, RZ, R36 ;  /* 0x000000ffff0a7224 */ /* 0x000fe400078e0024 */
[----:B------:R-:W-:Y:S01]  /*6d80*/  IMAD.MOV.U32 R11, RZ, RZ, R37 ;  /* 0x000000ffff0b7224 */ /* 0x000fe200078e0025 */
[----:B------:R-:W-:Y:S06]  /*6d90*/  BRA `(.L_x_16682) ;  /* 0x0000001000f47947 */ /* 0x000fec0003800000 */
.L_x_16679:
        /* <DEDUP_REMOVED lines=39> */
.L_x_16689:
        /* <DEDUP_REMOVED lines=12> */
.L_x_16688:
[----:B------:R-:W-:-:S07]  /*70d0*/  IMAD.MOV.U32 R0, RZ, RZ, R24 ;  /* 0x000000ffff007224 */ /* 0x000fce00078e0018 */
.L_x_16687:
[----:B------:R-:W-:Y:S05]  /*70e0*/  BSYNC B1 ;  /* 0x0000000000017941 */ /* 0x000fea0003800000 */
.L_x_16686:
        /* <DEDUP_REMOVED lines=12> */
.L_x_16694:
        /* <DEDUP_REMOVED lines=33> */
.L_x_16693:
[----:B------:R-:W-:Y:S05]  /*73c0*/  BSYNC B2 ;  /* 0x0000000000027941 */ /* 0x000fea0003800000 */
.L_x_16692:
[----:B------:R-:W-:-:S13]  /*73d0*/  ISETP.GE.U32.AND P0, PT, R26, 0xc, PT ;  /* 0x0000000c1a00780c */ /* 0x000fda0003f06070 */
[----:B------:R-:W-:Y:S05]  /*73e0*/  @!P0 BRA `(.L_x_16691) ;  /* 0x0000000400dc8947 */ /* 0x000fea0003800000 */
[----:B------:R-:W-:Y:S01]  /*73f0*/  BSSY B2, `(.L_x_16695) ;  /* 0x0000075000027945 */ /* 0x000fe20003800000 */
[----:B------:R-:W-:-:S07]  /*7400*/  VIADD R0, R27, 0x10 ;  /* 0x000000101b007836 */ /* 0x000fce0000000000 */
.L_x_16696:
        /* <DEDUP_REMOVED lines=116> */
.L_x_16695:
[----:B------:R-:W-:-:S07]  /*7b50*/  IMAD.MOV.U32 R0, RZ, RZ, R24 ;  /* 0x000000ffff007224 */ /* 0x000fce00078e0018 */
.L_x_16691:
[----:B------:R-:W-:Y:S05]  /*7b60*/  BSYNC B1 ;  /* 0x0000000000017941 */ /* 0x000fea0003800000 */
.L_x_16690:
        /* <DEDUP_REMOVED lines=21> */
.L_x_16698:
[----:B------:R-:W-:Y:S05]  /*7cc0*/  BSYNC B1 ;  /* 0x0000000000017941 */ /* 0x000fea0003800000 */
.L_x_16697:
[----:B------:R-:W-:Y:S02]  /*7cd0*/  IMAD.MOV.U32 R29, RZ, RZ, R27 ;  /* 0x000000ffff1d7224 */ /* 0x000fe400078e001b */
[----:B------:R-:W-:-:S03]  /*7ce0*/  IMAD.MOV.U32 R28, RZ, RZ, R4 ;  /* 0x000000ffff1c7224 */ /* 0x000fc600078e0004 */
[----:B------:R-:W-:Y:S01]  /*7cf0*/  LOP3.LUT R29, R29, 0x80000000, R11, 0xb8, !PT ;  /* 0x800000001d1d7812 */ /* 0x000fe200078eb80b */
[----:B------:R-:W-:Y:S06]  /*7d00*/  BRA `(.L_x_16685) ;  /* 0x00000000001c7947 */ /* 0x000fec0003800000 */
.L_x_16684:
[----:B------:R-:W-:-:S06]  /*7d10*/  DSETP.GTU.AND P0, PT, R6, +INF , PT ;  /* 0x7ff000000600742a */ /* 0x000fcc0003f0c000 */
[----:B------:R-:W-:-:S14]  /*7d20*/  DSETP.LE.AND P0, PT, R24, +INF , !P0 ;  /* 0x7ff000001800742a */ /* 0x000fdc0004703000 */
[----:B------:R-:W0:Y:S01]  /*7d30*/  @!P0 LDC.64 R28, c[0x0][0x220] ;  /* 0x00008800ff1c8b82 */ /* 0x000e220000000a00 */
[----:B------:R-:W-:Y:S02]  /*7d40*/  @P0 DSETP.NEU.AND P2, PT, R24, +INF , PT ;  /* 0x7ff000001800042a */ /* 0x000fe40003f4d000 */
[----:B0-----:R-:W-:-:S06]  /*7d50*/  @!P0 DADD R28, R10, R28 ;  /* 0x000000000a1c8229 */ /* 0x001fcc000000001c */
[----:B------:R-:W-:Y:S02]  /*7d60*/  @P0 FSEL R28, R10, RZ, P2 ;  /* 0x000000ff0a1c0208 */ /* 0x000fe40001000000 */
[----:B------:R-:W-:-:S07]  /*7d70*/  @P0 FSEL R29, R11, -QNAN , P2 ;  /* 0xfff800000b1d0808 */ /* 0x000fce0001000000 */
.L_x_16685:
[----:B------:R-:W-:Y:S05]  /*7d80*/  BSYNC B0 ;  /* 0x0000000000007941 */ /* 0x000fea0003800000 */
.L_x_16683:
        /* <DEDUP_REMOVED lines=19> */
.L_x_16700:
[----:B------:R-:W-:Y:S05]  /*7ec0*/  BSYNC B1 ;  /* 0x0000000000017941 */ /* 0x000fea0003800000 */
.L_x_16699:
        /* <DEDUP_REMOVED lines=31> */
.L_x_16703:
[----:B------:R-:W-:Y:S05]  /*80c0*/  BSYNC B2 ;  /* 0x0000000000027941 */ /* 0x000fea0003800000 */
.L_x_16702:
[----:B------:R-:W-:Y:S01]  /*80d0*/  LOP3.LUT R11, RZ, 0x80000000, R5, 0xb8, !PT ;  /* 0x80000000ff0b7812 */ /* 0x000fe200078eb805 */
[----:B------:R-:W-:Y:S01]  /*80e0*/  IMAD.MOV.U32 R10, RZ, RZ, RZ ;  /* 0x000000ffff0a7224 */ /* 0x000fe200078e00ff */
[----:B------:R-:W-:Y:S06]  /*80f0*/  BRA `(.L_x_16704) ;  /* 0x0000000000187947 */ /* 0x000fec0003800000 */
.L_x_16701:
[----:B------:R-:W0:Y:S02]  /*8100*/  FRND.F64.FLOOR R4, R24 ;  /* 0x0000001800047313 */ /* 0x000e240000305800 */
[----:B0-----:R-:W-:Y:S02]  /*8110*/  DADD R6, R24, -R4 ;  /* 0x0000000018067229 */ /* 0x001fe40000000804 */
[----:B------:R-:W-:-:S06]  /*8120*/  DADD R10, R4, 1 ;  /* 0x3ff00000040a7429 */ /* 0x000fcc0000000000 */
[----:B------:R-:W-:-:S06]  /*8130*/  DSETP.GT.AND P0, PT, R6, 0.5, PT ;  /* 0x3fe000000600742a */ /* 0x000fcc0003f04000 */
[----:B------:R-:W-:Y:S02]  /*8140*/  FSEL R10, R10, R4, P0 ;  /* 0x000000040a0a7208 */ /* 0x000fe40000000000 */
[----:B------:R-:W-:-:S07]  /*8150*/  FSEL R11, R11, R5, P0 ;  /* 0x000000050b0b7208 */ /* 0x000fce0000000000 */
.L_x_16704:
[----:B------:R-:W-:Y:S05]  /*8160*/  BSYNC B1 ;  /* 0x0000000000017941 */ /* 0x000fea0003800000 */
.L_x_16682:
        /* <DEDUP_REMOVED lines=22> */
.L_x_16707:
[----:B------:R-:W-:Y:S05]  /*82d0*/  BSYNC B1 ;  /* 0x0000000000017941 */ /* 0x000fea0003800000 */
.L_x_16706:
[----:B------:R-:W-:Y:S02]  /*82e0*/  IMAD.MOV.U32 R12, RZ, RZ, R36 ;  /* 0x000000ffff0c7224 */ /* 0x000fe400078e0024 */
[----:B------:R-:W-:Y:S01]  /*82f0*/  IMAD.MOV.U32 R13, RZ, RZ, R37 ;  /* 0x000000ffff0d7224 */ /* 0x000fe200078e0025 */
[----:B------:R-:W-:Y:S06]  /*8300*/  BRA `(.L_x_16708) ;  /* 0x0000001000f47947 */ /* 0x000fec0003800000 */
.L_x_16705:
        /* <DEDUP_REMOVED lines=39> */
.L_x_16715:
        /* <DEDUP_REMOVED lines=12> */
.L_x_16714:
[----:B------:R-:W-:-:S07]  /*8640*/  IMAD.MOV.U32 R0, RZ, RZ, R24 ;  /* 0x000000ffff007224 */ /* 0x000fce00078e0018 */
.L_x_16713:
[----:B------:R-:W-:Y:S05]  /*8650*/  BSYNC B1 ;  /* 0x0000000000017941 */ /* 0x000fea0003800000 */
.L_x_16712:
        /* <DEDUP_REMOVED lines=12> */
.L_x_16720:
        /* <DEDUP_REMOVED lines=33> */
.L_x_16719:
[----:B------:R-:W-:Y:S05]  /*8930*/  BSYNC B2 ;  /* 0x0000000000027941 */ /* 0x000fea0003800000 */
.L_x_16718:
[----:B------:R-:W-:-:S13]  /*8940*/  ISETP.GE.U32.AND P0, PT, R26, 0xc, PT ;  /* 0x0000000c1a00780c */ /* 0x000fda0003f06070 */
[----:B------:R-:W-:Y:S05]  /*8950*/  @!P0 BRA `(.L_x_16717) ;  /* 0x0000000400dc8947 */ /* 0x000fea0003800000 */
[----:B------:R-:W-:Y:S01]  /*8960*/  BSSY B2, `(.L_x_16721) ;  /* 0x0000075000027945 */ /* 0x000fe20003800000 */
[----:B------:R-:W-:-:S07]  /*8970*/  VIADD R0, R27, 0x10 ;  /* 0x000000101b007836 */ /* 0x000fce0000000000 */
.L_x_16722:
        /* <DEDUP_REMOVED lines=116> */
.L_x_16721:
[----:B------:R-:W-:-:S07]  /*90c0*/  IMAD.MOV.U32 R0, RZ, RZ, R24 ;  /* 0x000000ffff007224 */ /* 0x000fce00078e0018 */
.L_x_16717:
[----:B------:R-:W-:Y:S05]  /*90d0*/  BSYNC B1 ;  /* 0x0000000000017941 */ /* 0x000fea0003800000 */
.L_x_16716:
        /* <DEDUP_REMOVED lines=21> */
.L_x_16724:
[----:B------:R-:W-:Y:S05]  /*9230*/  BSYNC B1 ;  /* 0x0000000000017941 */ /* 0x000fea0003800000 */
.L_x_16723:
[----:B------:R-:W-:Y:S02]  /*9240*/  IMAD.MOV.U32 R29, RZ, RZ, R27 ;  /* 0x000000ffff1d7224 */ /* 0x000fe400078e001b */
[----:B------:R-:W-:-:S03]  /*9250*/  IMAD.MOV.U32 R28, RZ, RZ, R4 ;  /* 0x000000ffff1c7224 */ /* 0x000fc600078e0004 */
[----:B------:R-:W-:Y:S01]  /*9260*/  LOP3.LUT R29, R29, 0x80000000, R13, 0xb8, !PT ;  /* 0x800000001d1d7812 */ /* 0x000fe200078eb80d */
[----:B------:R-:W-:Y:S06]  /*9270*/  BRA `(.L_x_16711) ;  /* 0x00000000001c7947 */ /* 0x000fec0003800000 */
.L_x_16710:
[----:B------:R-:W-:-:S06]  /*9280*/  DSETP.GTU.AND P0, PT, R6, +INF , PT ;  /* 0x7ff000000600742a */ /* 0x000fcc0003f0c000 */
[----:B------:R-:W-:-:S14]  /*9290*/  DSETP.LE.AND P0, PT, R24, +INF , !P0 ;  /* 0x7ff000001800742a */ /* 0x000fdc0004703000 */
[----:B------:R-:W0:Y:S01]  /*92a0*/  @!P0 LDC.64 R28, c[0x0][0x220] ;  /* 0x00008800ff1c8b82 */ /* 0x000e220000000a00 */
[----:B------:R-:W-:Y:S02]  /*92b0*/  @P0 DSETP.NEU.AND P2, PT, R24, +INF , PT ;  /* 0x7ff000001800042a */ /* 0x000fe40003f4d000 */
[----:B0-----:R-:W-:-:S06]  /*92c0*/  @!P0 DADD R28, R12, R28 ;  /* 0x000000000c1c8229 */ /* 0x001fcc000000001c */
[----:B------:R-:W-:Y:S02]  /*92d0*/  @P0 FSEL R28, R12, RZ, P2 ;  /* 0x000000ff0c1c0208 */ /* 0x000fe40001000000 */
[----:B------:R-:W-:-:S07]  /*92e0*/  @P0 FSEL R29, R13, -QNAN , P2 ;  /* 0xfff800000d1d0808 */ /* 0x000fce0001000000 */
.L_x_16711:
[----:B------:R-:W-:Y:S05]  /*92f0*/  BSYNC B0 ;  /* 0x0000000000007941 */ /* 0x000fea0003800000 */
.L_x_16709:
        /* <DEDUP_REMOVED lines=19> */
.L_x_16726:
[----:B------:R-:W-:Y:S05]  /*9430*/  BSYNC B1 ;  /* 0x0000000000017941 */ /* 0x000fea0003800000 */
.L_x_16725:
        /* <DEDUP_REMOVED lines=31> */
.L_x_16729:
[----:B------:R-:W-:Y:S05]  /*9630*/  BSYNC B2 ;  /* 0x0000000000027941 */ /* 0x000fea0003800000 */
.L_x_16728:
[----:B------:R-:W-:Y:S01]  /*9640*/  LOP3.LUT R13, RZ, 0x80000000, R5, 0xb8, !PT ;  /* 0x80000000ff0d7812 */ /* 0x000fe200078eb805 */
[----:B------:R-:W-:Y:S01]  /*9650*/  IMAD.MOV.U32 R12, RZ, RZ, RZ ;  /* 0x000000ffff0c7224 */ /* 0x000fe200078e00ff */
[----:B------:R-:W-:Y:S06]  /*9660*/  BRA `(.L_x_16730) ;  /* 0x0000000000187947 */ /* 0x000fec0003800000 */
.L_x_16727:
[----:B------:R-:W0:Y:S02]  /*9670*/  FRND.F64.FLOOR R4, R24 ;  /* 0x0000001800047313 */ /* 0x000e240000305800 */
[----:B0-----:R-:W-:Y:S02]  /*9680*/  DADD R6, R24, -R4 ;  /* 0x0000000018067229 */ /* 0x001fe40000000804 */
[----:B------:R-:W-:-:S06]  /*9690*/  DADD R12, R4, 1 ;  /* 0x3ff00000040c7429 */ /* 0x000fcc0000000000 */
[----:B------:R-:W-:-:S06]  /*96a0*/  DSETP.GT.AND P0, PT, R6, 0.5, PT ;  /* 0x3fe000000600742a */ /* 0x000fcc0003f04000 */
[----:B------:R-:W-:Y:S02]  /*96b0*/  FSEL R12, R12, R4, P0 ;  /* 0x000000040c0c7208 */ /* 0x000fe40000000000 */
[----:B------:R-:W-:-:S07]  /*96c0*/  FSEL R13, R13, R5, P0 ;  /* 0x000000050d0d7208 */ /* 0x000fce0000000000 */
.L_x_16730:
[----:B------:R-:W-:Y:S05]  /*96d0*/  BSYNC B1 ;  /* 0x0000000000017941 */ /* 0x000fea0003800000 */
.L_x_16708:
        /* <DEDUP_REMOVED lines=22> */
.L_x_16733:
[----:B------:R-:W-:Y:S05]  /*9840*/  BSYNC B1 ;  /* 0x0000000000017941 */ /* 0x000fea0003800000 */
.L_x_16732:
[----:B------:R-:W-:Y:S02]  /*9850*/  IMAD.MOV.U32 R14, RZ, RZ, R36 ;  /* 0x000000ffff0e7224 */ /* 0x000fe400078e0024 */
[----:B------:R-:W-:Y:S01]  /*9860*/  IMAD.MOV.U32 R15, RZ, RZ, R37 ;  /* 0x000000ffff0f7224 */ /* 0x000fe200078e0025 */
[----:B------:R-:W-:Y:S06]  /*9870*/  BRA `(.L_x_16734) ;  /* 0x0000001000f47947 */ /* 0x000fec0003800000 */
.L_x_16731:
        /* <DEDUP_REMOVED lines=39> */
.L_x_16741:
        /* <DEDUP_REMOVED lines=12> */
.L_x_16740:
[----:B------:R-:W-:-:S07]  /*9bb0*/  IMAD.MOV.U32 R0, RZ, RZ, R24 ;  /* 0x000000ffff007224 */ /* 0x000fce00078e0018 */
.L_x_16739:
[----:B------:R-:W-:Y:S05]  /*9bc0*/  BSYNC B1 ;  /* 0x0000000000017941 */ /* 0x000fea0003800000 */
.L_x_16738:
        /* <DEDUP_REMOVED lines=12> */
.L_x_16746:
        /* <DEDUP_REMOVED lines=33> */
.L_x_16745:
[----:B------:R-:W-:Y:S05]  /*9ea0*/  BSYNC B2 ;  /* 0x0000000000027941 */ /* 0x000fea0003800000 */
.L_x_16744:
[----:B------:R-:W-:-:S13]  /*9eb0*/  ISETP.GE.U32.AND P0, PT, R26, 0xc, PT ;  /* 0x0000000c1a00780c */ /* 0x000fda0003f06070 */
[----:B------:R-:W-:Y:S05]  /*9ec0*/  @!P0 BRA `(.L_x_16743) ;  /* 0x0000000400dc8947 */ /* 0x000fea0003800000 */
[----:B------:R-:W-:Y:S01]  /*9ed0*/  BSSY B2, `(.L_x_16747) ;  /* 0x0000075000027945 */ /* 0x000fe20003800000 */
[----:B------:R-:W-:-:S07]  /*9ee0*/  VIADD R0, R27, 0x10 ;  /* 0x000000101b007836 */ /* 0x000fce0000000000 */
.L_x_16748:
        /* <DEDUP_REMOVED lines=116> */
.L_x_16747:
[----:B------:R-:W-:-:S07]  /*a630*/  IMAD.MOV.U32 R0, RZ, RZ, R24 ;  /* 0x000000ffff007224 */ /* 0x000fce00078e0018 */
.L_x_16743:
[----:B------:R-:W-:Y:S05]  /*a640*/  BSYNC B1 ;  /* 0x0000000000017941 */ /* 0x000fea0003800000 */
.L_x_16742:
        /* <DEDUP_REMOVED lines=21> */
.L_x_16750:
[----:B------:R-:W-:Y:S05]  /*a7a0*/  BSYNC B1 ;  /* 0x0000000000017941 */ /* 0x000fea0003800000 */
.L_x_16749:
[----:B------:R-:W-:Y:S02]  /*a7b0*/  IMAD.MOV.U32 R29, RZ, RZ, R27 ;  /* 0x000000ffff1d7224 */ /* 0x000fe400078e001b */
[----:B------:R-:W-:-:S03]  /*a7c0*/  IMAD.MOV.U32 R28, RZ, RZ, R4 ;  /* 0x000000ffff1c7224 */ /* 0x000fc600078e0004 */
[----:B------:R-:W-:Y:S01]  /*a7d0*/  LOP3.LUT R29, R29, 0x80000000, R15, 0xb8, !PT ;  /* 0x800000001d1d7812 */ /* 0x000fe200078eb80f */
[----:B------:R-:W-:Y:S06]  /*a7e0*/  BRA `(.L_x_16737) ;  /* 0x00000000001c7947 */ /* 0x000fec0003800000 */
.L_x_16736:
[----:B------:R-:W-:-:S06]  /*a7f0*/  DSETP.GTU.AND P0, PT, R6, +INF , PT ;  /* 0x7ff000000600742a */ /* 0x000fcc0003f0c000 */
[----:B------:R-:W-:-:S14]  /*a800*/  DSETP.LE.AND P0, PT, R24, +INF , !P0 ;  /* 0x7ff000001800742a */ /* 0x000fdc0004703000 */
[----:B------:R-:W0:Y:S01]  /*a810*/  @!P0 LDC.64 R28, c[0x0][0x220] ;  /* 0x00008800ff1c8b82 */ /* 0x000e220000000a00 */
[----:B------:R-:W-:Y:S02]  /*a820*/  @P0 DSETP.NEU.AND P1, PT, R24, +INF , PT ;  /* 0x7ff000001800042a */ /* 0x000fe40003f2d000 */
[----:B0-----:R-:W-:-:S06]  /*a830*/  @!P0 DADD R28, R14, R28 ;  /* 0x000000000e1c8229 */ /* 0x001fcc000000001c */
[----:B------:R-:W-:Y:S02]  /*a840*/  @P0 FSEL R28, R14, RZ, P1 ;  /* 0x000000ff0e1c0208 */ /* 0x000fe40000800000 */
[----:B------:R-:W-:-:S07]  /*a850*/  @P0 FSEL R29, R15, -QNAN , P1 ;  /* 0xfff800000f1d0808 */ /* 0x000fce0000800000 */
.L_x_16737:
[----:B------:R-:W-:Y:S05]  /*a860*/  BSYNC B0 ;  /* 0x0000000000007941 */ /* 0x000fea0003800000 */
.L_x_16735:
        /* <DEDUP_REMOVED lines=19> */
.L_x_16752:
[----:B------:R-:W-:Y:S05]  /*a9a0*/  BSYNC B1 ;  /* 0x0000000000017941 */ /* 0x000fea0003800000 */
.L_x_16751:
        /* <DEDUP_REMOVED lines=31> */
.L_x_16755:
[----:B------:R-:W-:Y:S05]  /*aba0*/  BSYNC B2 ;  /* 0x0000000000027941 */ /* 0x000fea0003800000 */
.L_x_16754:
[----:B------:R-:W-:Y:S01]  /*abb0*/  LOP3.LUT R15, RZ, 0x80000000, R5, 0xb8, !PT ;  /* 0x80000000ff0f7812 */ /* 0x000fe200078eb805 */
[----:B------:R-:W-:Y:S01]  /*abc0*/  IMAD.MOV.U32 R14, RZ, RZ, RZ ;  /* 0x000000ffff0e7224 */ /* 0x000fe200078e00ff */
[----:B------:R-:W-:Y:S06]  /*abd0*/  BRA `(.L_x_16756) ;  /* 0x0000000000187947 */ /* 0x000fec0003800000 */
.L_x_16753:
[----:B-1----:R-:W0:Y:S02]  /*abe0*/  FRND.F64.FLOOR R2, R24 ;  /* 0x0000001800027313 */ /* 0x002e240000305800 */
[----:B0-----:R-:W-:Y:S02]  /*abf0*/  DADD R4, R24, -R2 ;  /* 0x0000000018047229 */ /* 0x001fe40000000802 */
[----:B------:R-:W-:-:S06]  /*ac00*/  DADD R6, R2, 1 ;  /* 0x3ff0000002067429 */ /* 0x000fcc0000000000 */
[----:B------:R-:W-:-:S06]  /*ac10*/  DSETP.GT.AND P0, PT, R4, 0.5, PT ;  /* 0x3fe000000400742a */ /* 0x000fcc0003f04000 */
[----:B------:R-:W-:Y:S02]  /*ac20*/  FSEL R14, R6, R2, P0 ;  /* 0x00000002060e7208 */ /* 0x000fe40000000000 */
[----:B------:R-:W-:-:S07]  /*ac30*/  FSEL R15, R7, R3, P0 ;  /* 0x00000003070f7208 */ /* 0x000fce0000000000 */
.L_x_16756:
[----:B------:R-:W-:Y:S05]  /*ac40*/  BSYNC B1 ;  /* 0x0000000000017941 */ /* 0x000fea0003800000 */
.L_x_16734:
        /* <DEDUP_REMOVED lines=11> */
.L_x_16550:
        /* <DEDUP_REMOVED lines=80> */
[----:B------:R-:W-:Y:S05]  /*b200*/  CALL.REL.NOINC `($__internal_13_$__cuda_sm20_div_rn_f64_full) ;  /* 0x000000ac00c87944 */ /* 0x000fea0003c00000 */
.L_x_16761:
[----:B------:R-:W-:Y:S05]  /*b210*/  BSYNC B2 ;  /* 0x0000000000027941 */ /* 0x000fea0003800000 */
.L_x_16760:
[----:B------:R-:W-:Y:S02]  /*b220*/  IMAD.MOV.U32 R14, RZ, RZ, R36 ;  /* 0x000000ffff0e7224 */ /* 0x000fe400078e0024 */
[----:B------:R-:W-:Y:S01]  /*b230*/  IMAD.MOV.U32 R15, RZ, RZ, R37 ;  /* 0x000000ffff0f7224 */ /* 0x000fe200078e0025 */
[----:B------:R-:W-:Y:S06]  /*b240*/  BRA `(.L_x_16758) ;  /* 0x0000001000e47947 */ /* 0x000fec0003800000 */
.L_x_16759:
        /* <DEDUP_REMOVED lines=39> */
.L_x_16767:
        /* <DEDUP_REMOVED lines=12> */
.L_x_16766:
[----:B------:R-:W-:Y:S05]  /*b580*/  BSYNC B2 ;  /* 0x0000000000027941 */ /* 0x000fea0003800000 */
.L_x_16765:
        /* <DEDUP_REMOVED lines=12> */
.L_x_16773:
        /* <DEDUP_REMOVED lines=33> */
.L_x_16772:
[----:B------:R-:W-:-:S07]  /*b860*/  IMAD.MOV.U32 R26, RZ, RZ, R14 ;  /* 0x000000ffff1a7224 */ /* 0x000fce00078e000e */
.L_x_16771:
[----:B------:R-:W-:Y:S05]  /*b870*/  BSYNC B3 ;  /* 0x0000000000037941 */ /* 0x000fea0003800000 */
.L_x_16770:
[----:B------:R-:W-:-:S13]  /*b880*/  ISETP.GE.U32.AND P0, PT, R30, 0xc, PT ;  /* 0x0000000c1e00780c */ /* 0x000fda0003f06070 */
[----:B------:R-:W-:Y:S05]  /*b890*/  @!P0 BRA `(.L_x_16769) ;  /* 0x0000000400e08947 */ /* 0x000fea0003800000 */
[----:B------:R-:W-:Y:S01]  /*b8a0*/  BSSY B3, `(.L_x_16774) ;  /* 0x0000075000037945 */ /* 0x000fe20003800000 */
[----:B------:R-:W-:-:S07]  /*b8b0*/  VIADD R6, R15, 0x10 ;  /* 0x000000100f067836 */ /* 0x000fce0000000000 */
.L_x_16775:
        /* <DEDUP_REMOVED lines=116> */
.L_x_16774:
[----:B------:R-:W-:Y:S02]  /*c000*/  IMAD.MOV.U32 R26, RZ, RZ, R14 ;  /* 0x000000ffff1a7224 */ /* 0x000fe400078e000e */
[----:B------:R-:W-:-:S07]  /*c010*/  IMAD.MOV.U32 R27, RZ, RZ, R15 ;  /* 0x000000ffff1b7224 */ /* 0x000fce00078e000f */
.L_x_16769:
[----:B------:R-:W-:Y:S05]  /*c020*/  BSYNC B2 ;  /* 0x0000000000027941 */ /* 0x000fea0003800000 */
.L_x_16768:
        /* <DEDUP_REMOVED lines=21> */
.L_x_16777:
[----:B------:R-:W-:Y:S05]  /*c180*/  BSYNC B2 ;  /* 0x0000000000027941 */ /* 0x000fea0003800000 */
.L_x_16776:
[----:B------:R-:W-:-:S05]  /*c190*/  IMAD.MOV.U32 R15, RZ, RZ, R31 ;  /* 0x000000ffff0f7224 */ /* 0x000fca00078e001f */
[----:B------:R-:W-:Y:S01]  /*c1a0*/  LOP3.LUT R15, R15, 0x80000000, R17, 0xb8, !PT ;  /* 0x800000000f0f7812 */ /* 0x000fe200078eb811 */
[----:B------:R-:W-:Y:S06]  /*c1b0*/  BRA `(.L_x_16764) ;  /* 0x0000000000187947 */ /* 0x000fec0003800000 */
.L_x_16763:
[----:B------:R-:W-:-:S06]  /*c1c0*/  DSETP.GTU.AND P0, PT, R24, +INF , PT ;  /* 0x7ff000001800742a */ /* 0x000fcc0003f0c000 */
[----:B------:R-:W-:-:S14]  /*c1d0*/  DSETP.LE.AND P0, PT, R26, +INF , !P0 ;  /* 0x7ff000001a00742a */ /* 0x000fdc0004703000 */
[----:B------:R-:W-:Y:S02]  /*c1e0*/  @P0 DSETP.NEU.AND P1, PT, R26, +INF , PT ;  /* 0x7ff000001a00042a */ /* 0x000fe40003f2d000 */
[----:B------:R-:W-:-:S06]  /*c1f0*/  @!P0 DADD R14, R16, R4 ;  /* 0x00000000100e8229 */ /* 0x000fcc0000000004 */
[----:B------:R-:W-:Y:S02]  /*c200*/  @P0 FSEL R14, R16, RZ, P1 ;  /* 0x000000ff100e0208 */ /* 0x000fe40000800000 */
[----:B------:R-:W-:-:S07]  /*c210*/  @P0 FSEL R15, R17, -QNAN , P1 ;  /* 0xfff80000110f0808 */ /* 0x000fce0000800000 */
.L_x_16764:
[----:B------:R-:W-:Y:S05]  /*c220*/  BSYNC B0 ;  /* 0x0000000000007941 */ /* 0x000fea0003800000 */
.L_x_16762:
        /* <DEDUP_REMOVED lines=17> */
[----:B------:R-:W-:Y:S05]  /*c340*/  CALL.REL.NOINC `($__internal_13_$__cuda_sm20_div_rn_f64_full) ;  /* 0x0000009c00787944 */ /* 0x000fea0003c00000 */
.L_x_16779:
[----:B------:R-:W-:Y:S05]  /*c350*/  BSYNC B2 ;  /* 0x0000000000027941 */ /* 0x000fea0003800000 */
.L_x_16778:
        /* <DEDUP_REMOVED lines=29> */
[----:B------:R-:W-:-:S07]  /*c530*/  IMAD.MOV.U32 R5, RZ, RZ, R37 ;  /* 0x000000ffff057224 */ /* 0x000fce00078e0025 */
.L_x_16782:
[----:B------:R-:W-:Y:S05]  /*c540*/  BSYNC B2 ;  /* 0x0000000000027941 */ /* 0x000fea0003800000 */
.L_x_16781:
[----:B------:R-:W-:Y:S01]  /*c550*/  LOP3.LUT R15, RZ, 0x80000000, R5, 0xb8, !PT ;  /* 0x80000000ff0f7812 */ /* 0x000fe200078eb805 */
[----:B------:R-:W-:Y:S01]  /*c560*/  IMAD.MOV.U32 R14, RZ, RZ, RZ ;  /* 0x000000ffff0e7224 */ /* 0x000fe200078e00ff */
[----:B------:R-:W-:Y:S06]  /*c570*/  BRA `(.L_x_16758) ;  /* 0x0000000000187947 */ /* 0x000fec0003800000 */
.L_x_16780:
[----:B------:R-:W0:Y:S02]  /*c580*/  FRND.F64.FLOOR R4, R24 ;  /* 0x0000001800047313 */ /* 0x000e240000305800 */
[----:B0-----:R-:W-:Y:S02]  /*c590*/  DADD R6, R24, -R4 ;  /* 0x0000000018067229 */ /* 0x001fe40000000804 */
[----:B------:R-:W-:-:S06]  /*c5a0*/  DADD R14, R4, 1 ;  /* 0x3ff00000040e7429 */ /* 0x000fcc0000000000 */
[----:B------:R-:W-:-:S06]  /*c5b0*/  DSETP.GT.AND P0, PT, R6, 0.5, PT ;  /* 0x3fe000000600742a */ /* 0x000fcc0003f04000 */
[----:B------:R-:W-:Y:S02]  /*c5c0*/  FSEL R14, R14, R4, P0 ;  /* 0x000000040e0e7208 */ /* 0x000fe40000000000 */
[----:B------:R-:W-:-:S07]  /*c5d0*/  FSEL R15, R15, R5, P0 ;  /* 0x000000050f0f7208 */ /* 0x000fce0000000000 */
.L_x_16758:
[----:B------:R-:W-:Y:S05]  /*c5e0*/  BSYNC B1 ;  /* 0x0000000000017941 */ /* 0x000fea0003800000 */
.L_x_16757:
        /* <DEDUP_REMOVED lines=28> */
.L_x_16787:
[----:B------:R-:W-:Y:S05]  /*c7b0*/  BSYNC B2 ;  /* 0x0000000000027941 */ /* 0x000fea0003800000 */
.L_x_16786:
[----:B------:R-:W-:Y:S02]  /*c7c0*/  IMAD.MOV.U32 R16, RZ, RZ, R36 ;  /* 0x000000ffff107224 */ /* 0x000fe400078e0024 */
[----:B------:R-:W-:Y:S01]  /*c7d0*/  IMAD.MOV.U32 R17, RZ, RZ, R37 ;  /* 0x000000ffff117224 */ /* 0x000fe200078e0025 */
[----:B------:R-:W-:Y:S06]  /*c7e0*/  BRA `(.L_x_16784) ;  /* 0x0000001000e07947 */ /* 0x000fec0003800000 */
.L_x_16785:
        /* <DEDUP_REMOVED lines=39> */
.L_x_16794:
        /* <DEDUP_REMOVED lines=12> */
.L_x_16793:
[----:B------:R-:W-:-:S07]  /*cb20*/  IMAD.MOV.U32 R0, RZ, RZ, R27 ;  /* 0x000000ffff007224 */ /* 0x000fce00078e001b */
.L_x_16792:
[----:B------:R-:W-:Y:S05]  /*cb30*/  BSYNC B2 ;  /* 0x0000000000027941 */ /* 0x000fea0003800000 */
.L_x_16791:
        /* <DEDUP_REMOVED lines=12> */
.L_x_16799:
        /* <DEDUP_REMOVED lines=33> */
.L_x_16798:
[----:B------:R-:W-:Y:S05]  /*ce10*/  BSYNC B3 ;  /* 0x0000000000037941 */ /* 0x000fea0003800000 */
.L_x_16797:
[----:B------:R-:W-:-:S13]  /*ce20*/  ISETP.GE.U32.AND P0, PT, R30, 0xc, PT ;  /* 0x0000000c1e00780c */ /* 0x000fda0003f06070 */
[----:B------:R-:W-:Y:S05]  /*ce30*/  @!P0 BRA `(.L_x_16796) ;  /* 0x0000000400dc8947 */ /* 0x000fea0003800000 */
[----:B------:R-:W-:Y:S01]  /*ce40*/  BSSY B3, `(.L_x_16800) ;  /* 0x0000075000037945 */ /* 0x000fe20003800000 */
[----:B------:R-:W-:-:S07]  /*ce50*/  VIADD R0, R17, 0x10 ;  /* 0x0000001011007836 */ /* 0x000fce0000000000 */
.L_x_16801:
        /* <DEDUP_REMOVED lines=116> */
.L_x_16800:
[----:B------:R-:W-:-:S07]  /*d5a0*/  IMAD.MOV.U32 R0, RZ, RZ, R17 ;  /* 0x000000ffff007224 */ /* 0x000fce00078e0011 */
.L_x_16796:
[----:B------:R-:W-:Y:S05]  /*d5b0*/  BSYNC B2 ;  /* 0x0000000000027941 */ /* 0x000fea0003800000 */
.L_x_16795:
        /* <DEDUP_REMOVED lines=20> */
.L_x_16803:
[----:B------:R-:W-:Y:S05]  /*d700*/  BSYNC B2 ;  /* 0x0000000000027941 */ /* 0x000fea0003800000 */
.L_x_16802:
[----:B------:R-:W-:Y:S02]  /*d710*/  IMAD.MOV.U32 R17, RZ, RZ, R31 ;  /* 0x000000ffff117224 */ /* 0x000fe400078e001f */
[----:B------:R-:W-:-:S03]  /*d720*/  IMAD.MOV.U32 R16, RZ, RZ, R6 ;  /* 0x000000ffff107224 */ /* 0x000fc600078e0006 */
[----:B------:R-:W-:Y:S01]  /*d730*/  LOP3.LUT R17, R17, 0x80000000, R19, 0xb8, !PT ;  /* 0x8000000011117812 */ /* 0x000fe200078eb813 */
[----:B------:R-:W-:Y:S06]  /*d740*/  BRA `(.L_x_16790) ;  /* 0x0000000000187947 */ /* 0x000fec0003800000 */
.L_x_16789:
[----:B------:R-:W-:-:S06]  /*d750*/  DSETP.GTU.AND P0, PT, R24, +INF , PT ;  /* 0x7ff000001800742a */ /* 0x000fcc0003f0c000 */
[----:B------:R-:W-:-:S14]  /*d760*/  DSETP.LE.AND P0, PT, R26, +INF , !P0 ;  /* 0x7ff000001a00742a */ /* 0x000fdc0004703000 */
[----:B------:R-:W-:Y:S02]  /*d770*/  @P0 DSETP.NEU.AND P1, PT, R26, +INF , PT ;  /* 0x7ff000001a00042a */ /* 0x000fe40003f2d000 */
[----:B------:R-:W-:-:S06]  /*d780*/  @!P0 DADD R16, R18, R4 ;  /* 0x0000000012108229 */ /* 0x000fcc0000000004 */
[----:B------:R-:W-:Y:S02]  /*d790*/  @P0 FSEL R16, R18, RZ, P1 ;  /* 0x000000ff12100208 */ /* 0x000fe40000800000 */
[----:B------:R-:W-:-:S07]  /*d7a0*/  @P0 FSEL R17, R19, -QNAN , P1 ;  /* 0xfff8000013110808 */ /* 0x000fce0000800000 */
.L_x_16790:
[----:B------:R-:W-:Y:S05]  /*d7b0*/  BSYNC B0 ;  /* 0x0000000000007941 */ /* 0x000fea0003800000 */
.L_x_16788:
        /* <DEDUP_REMOVED lines=18> */
.L_x_16805:
[----:B------:R-:W-:Y:S05]  /*d8e0*/  BSYNC B2 ;  /* 0x0000000000027941 */ /* 0x000fea0003800000 */
.L_x_16804:
        /* <DEDUP_REMOVED lines=30> */
.L_x_16808:
[----:B------:R-:W-:Y:S05]  /*dad0*/  BSYNC B2 ;  /* 0x0000000000027941 */ /* 0x000fea0003800000 */
.L_x_16807:
[----:B------:R-:W-:Y:S01]  /*dae0*/  LOP3.LUT R17, RZ, 0x80000000, R5, 0xb8, !PT ;  /* 0x80000000ff117812 */ /* 0x000fe200078eb805 */
[----:B------:R-:W-:Y:S01]  /*daf0*/  IMAD.MOV.U32 R16, RZ, RZ, RZ ;  /* 0x000000ffff107224 */ /* 0x000fe200078e00ff */
[----:B------:R-:W-:Y:S06]  /*db00*/  BRA `(.L_x_16784) ;  /* 0x0000000000187947 */ /* 0x000fec0003800000 */
.L_x_16806:
[----:B------:R-:W0:Y:S02]  /*db10*/  FRND.F64.FLOOR R4, R24 ;  /* 0x0000001800047313 */ /* 0x000e240000305800 */
[----:B0-----:R-:W-:Y:S02]  /*db20*/  DADD R6, R24, -R4 ;  /* 0x0000000018067229 */ /* 0x001fe40000000804 */
[----:B------:R-:W-:-:S06]  /*db30*/  DADD R16, R4, 1 ;  /* 0x3ff0000004107429 */ /* 0x000fcc0000000000 */
[----:B------:R-:W-:-:S06]  /*db40*/  DSETP.GT.AND P0, PT, R6, 0.5, PT ;  /* 0x3fe000000600742a */ /* 0x000fcc0003f04000 */
[----:B------:R-:W-:Y:S02]  /*db50*/  FSEL R16, R16, R4, P0 ;  /* 0x0000000410107208 */ /* 0x000fe40000000000 */
[----:B------:R-:W-:-:S07]  /*db60*/  FSEL R17, R17, R5, P0 ;  /* 0x0000000511117208 */ /* 0x000fce0000000000 */
.L_x_16784:
[----:B------:R-:W-:Y:S05]  /*db70*/  BSYNC B1 ;  /* 0x0000000000017941 */ /* 0x000fea0003800000 */
.L_x_16783:
        /* <DEDUP_REMOVED lines=28> */
.L_x_16813:
[----:B------:R-:W-:Y:S05]  /*dd40*/  BSYNC B2 ;  /* 0x0000000000027941 */ /* 0x000fea0003800000 */
.L_x_16812:
[----:B------:R-:W-:Y:S02]  /*dd50*/  IMAD.MOV.U32 R18, RZ, RZ, R36 ;  /* 0x000000ffff127224 */ /* 0x000fe400078e0024 */
[----:B------:R-:W-:Y:S01]  /*dd60*/  IMAD.MOV.U32 R19, RZ, RZ, R37 ;  /* 0x000000ffff137224 */ /* 0x000fe200078e0025 */
[----:B------:R-:W-:Y:S06]  /*dd70*/  BRA `(.L_x_16810) ;  /* 0x0000001000e87947 */ /* 0x000fec0003800000 */
.L_x_16811:
        /* <DEDUP_REMOVED lines=39> */
.L_x_16820:
        /* <DEDUP_REMOVED lines=12> */
.L_x_16819:
[----:B------:R-:W-:Y:S02]  /*e0b0*/  IMAD.MOV.U32 R0, RZ, RZ, R18 ;  /* 0x000000ffff007224 */ /* 0x000fe400078e0012 */
[----:B------:R-:W-:-:S07]  /*e0c0*/  IMAD.MOV.U32 R18, RZ, RZ, R27 ;  /* 0x000000ffff127224 */ /* 0x000fce00078e001b */
.L_x_16818:
[----:B------:R-:W-:Y:S05]  /*e0d0*/  BSYNC B2 ;  /* 0x0000000000027941 */ /* 0x000fea0003800000 */
.L_x_16817:
        /* <DEDUP_REMOVED lines=12> */
.L_x_16825:
        /* <DEDUP_REMOVED lines=33> */
.L_x_16824:
[----:B------:R-:W-:Y:S05]  /*e3b0*/  BSYNC B3 ;  /* 0x0000000000037941 */ /* 0x000fea0003800000 */
.L_x_16823:
[----:B------:R-:W-:-:S13]  /*e3c0*/  ISETP.GE.U32.AND P0, PT, R30, 0xc, PT ;  /* 0x0000000c1e00780c */ /* 0x000fda0003f06070 */
[----:B------:R-:W-:Y:S05]  /*e3d0*/  @!P0 BRA `(.L_x_16822) ;  /* 0x0000000400e08947 */ /* 0x000fea0003800000 */
[----:B------:R-:W-:Y:S01]  /*e3e0*/  BSSY B3, `(.L_x_16826) ;  /* 0x0000075000037945 */ /* 0x000fe20003800000 */
[----:B------:R-:W-:-:S07]  /*e3f0*/  VIADD R0, R19, 0x10 ;  /* 0x0000001013007836 */ /* 0x000fce0000000000 */
.L_x_16827:
        /* <DEDUP_REMOVED lines=116> */
.L_x_16826:
[----:B------:R-:W-:Y:S02]  /*eb40*/  IMAD.MOV.U32 R0, RZ, RZ, R18 ;  /* 0x000000ffff007224 */ /* 0x000fe400078e0012 */
[----:B------:R-:W-:-:S07]  /*eb50*/  IMAD.MOV.U32 R18, RZ, RZ, R19 ;  /* 0x000000ffff127224 */ /* 0x000fce00078e0013 */
.L_x_16822:
[----:B------:R-:W-:Y:S05]  /*eb60*/  BSYNC B2 ;  /* 0x0000000000027941 */ /* 0x000fea0003800000 */
.L_x_16821:
        /* <DEDUP_REMOVED lines=21> */
.L_x_16829:
[----:B------:R-:W-:Y:S05]  /*ecc0*/  BSYNC B2 ;  /* 0x0000000000027941 */ /* 0x000fea0003800000 */
.L_x_16828:
[----:B------:R-:W-:-:S05]  /*ecd0*/  IMAD.MOV.U32 R19, RZ, RZ, R31 ;  /* 0x000000ffff137224 */ /* 0x000fca00078e001f */
[----:B------:R-:W-:Y:S01]  /*ece0*/  LOP3.LUT R19, R19, 0x80000000, R23, 0xb8, !PT ;  /* 0x8000000013137812 */ /* 0x000fe200078eb817 */
[----:B------:R-:W-:Y:S06]  /*ecf0*/  BRA `(.L_x_16816) ;  /* 0x0000000000187947 */ /* 0x000fec0003800000 */
.L_x_16815:
[----:B------:R-:W-:-:S06]  /*ed00*/  DSETP.GTU.AND P0, PT, R24, +INF , PT ;  /* 0x7ff000001800742a */ /* 0x000fcc0003f0c000 */
[----:B------:R-:W-:-:S14]  /*ed10*/  DSETP.LE.AND P0, PT, R26, +INF , !P0 ;  /* 0x7ff000001a00742a */ /* 0x000fdc0004703000 */
[----:B------:R-:W-:Y:S02]  /*ed20*/  @P0 DSETP.NEU.AND P1, PT, R26, +INF , PT ;  /* 0x7ff000001a00042a */ /* 0x000fe40003f2d000 */
[----:B------:R-:W-:-:S06]  /*ed30*/  @!P0 DADD R18, R22, R4 ;  /* 0x0000000016128229 */ /* 0x000fcc0000000004 */
[----:B------:R-:W-:Y:S02]  /*ed40*/  @P0 FSEL R18, R22, RZ, P1 ;  /* 0x000000ff16120208 */ /* 0x000fe40000800000 */
[----:B------:R-:W-:-:S07]  /*ed50*/  @P0 FSEL R19, R23, -QNAN , P1 ;  /* 0xfff8000017130808 */ /* 0x000fce0000800000 */
.L_x_16816:
[----:B------:R-:W-:Y:S05]  /*ed60*/  BSYNC B0 ;  /* 0x0000000000007941 */ /* 0x000fea0003800000 */
.L_x_16814:
        /* <DEDUP_REMOVED lines=18> */
.L_x_16831:
[----:B------:R-:W-:Y:S05]  /*ee90*/  BSYNC B2 ;  /* 0x0000000000027941 */ /* 0x000fea0003800000 */
.L_x_16830:
        /* <DEDUP_REMOVED lines=30> */
.L_x_16834:
[----:B------:R-:W-:Y:S05]  /*f080*/  BSYNC B2 ;  /* 0x0000000000027941 */ /* 0x000fea0003800000 */
.L_x_16833:
[----:B------:R-:W-:Y:S01]  /*f090*/  LOP3.LUT R19, RZ, 0x80000000, R5, 0xb8, !PT ;  /* 0x80000000ff137812 */ /* 0x000fe200078eb805 */
[----:B------:R-:W-:Y:S01]  /*f0a0*/  IMAD.MOV.U32 R18, RZ, RZ, RZ ;  /* 0x000000ffff127224 */ /* 0x000fe200078e00ff */
[----:B------:R-:W-:Y:S06]  /*f0b0*/  BRA `(.L_x_16810) ;  /* 0x0000000000187947 */ /* 0x000fec0003800000 */
.L_x_16832:
[----:B------:R-:W0:Y:S02]  /*f0c0*/  FRND.F64.FLOOR R4, R24 ;  /* 0x0000001800047313 */ /* 0x000e240000305800 */
[----:B0-----:R-:W-:Y:S02]  /*f0d0*/  DADD R6, R24, -R4 ;  /* 0x0000000018067229 */ /* 0x001fe40000000804 */
[----:B------:R-:W-:-:S06]  /*f0e0*/  DADD R18, R4, 1 ;  /* 0x3ff0000004127429 */ /* 0x000fcc0000000000 */
[----:B------:R-:W-:-:S06]  /*f0f0*/  DSETP.GT.AND P0, PT, R6, 0.5, PT ;  /* 0x3fe000000600742a */ /* 0x000fcc0003f04000 */
[----:B------:R-:W-:Y:S02]  /*f100*/  FSEL R18, R18, R4, P0 ;  /* 0x0000000412127208 */ /* 0x000fe40000000000 */
[----:B------:R-:W-:-:S07]  /*f110*/  FSEL R19, R19, R5, P0 ;  /* 0x0000000513137208 */ /* 0x000fce0000000000 */
.L_x_16810:
[----:B------:R-:W-:Y:S05]  /*f120*/  BSYNC B1 ;  /* 0x0000000000017941 */ /* 0x000fea0003800000 */
.L_x_16809:
        /* <DEDUP_REMOVED lines=28> */
.L_x_16839:
[----:B------:R-:W-:Y:S05]  /*f2f0*/  BSYNC B2 ;  /* 0x0000000000027941 */ /* 0x000fea0003800000 */
.L_x_16838:
[----:B------:R-:W-:Y:S02]  /*f300*/  IMAD.MOV.U32 R28, RZ, RZ, R36 ;  /* 0x000000ffff1c7224 */ /* 0x000fe400078e0024 */
[----:B------:R-:W-:Y:S01]  /*f310*/  IMAD.MOV.U32 R29, RZ, RZ, R37 ;  /* 0x000000ffff1d7224 */ /* 0x000fe200078e0025 */
[----:B------:R-:W-:Y:S06]  /*f320*/  BRA `(.L_x_16836) ;  /* 0x0000001000e87947 */ /* 0x000fec0003800000 */
.L_x_16837:
        /* <DEDUP_REMOVED lines=39> */
.L_x_16846:
        /* <DEDUP_REMOVED lines=12> */
.L_x_16845:
[----:B------:R-:W-:Y:S02]  /*f660*/  IMAD.MOV.U32 R0, RZ, RZ, R22 ;  /* 0x000000ffff007224 */ /* 0x000fe400078e0016 */
[----:B------:R-:W-:-:S07]  /*f670*/  IMAD.MOV.U32 R22, RZ, RZ, R27 ;  /* 0x000000ffff167224 */ /* 0x000fce00078e001b */
.L_x_16844:
[----:B------:R-:W-:Y:S05]  /*f680*/  BSYNC B2 ;  /* 0x0000000000027941 */ /* 0x000fea0003800000 */
.L_x_16843:
        /* <DEDUP_REMOVED lines=12> */
.L_x_16851:
        /* <DEDUP_REMOVED lines=33> */
.L_x_16850:
[----:B------:R-:W-:Y:S05]  /*f960*/  BSYNC B3 ;  /* 0x0000000000037941 */ /* 0x000fea0003800000 */
.L_x_16849:
[----:B------:R-:W-:-:S13]  /*f970*/  ISETP.GE.U32.AND P0, PT, R30, 0xc, PT ;  /* 0x0000000c1e00780c */ /* 0x000fda0003f06070 */
[----:B------:R-:W-:Y:S05]  /*f980*/  @!P0 BRA `(.L_x_16848) ;  /* 0x0000000400e08947 */ /* 0x000fea0003800000 */
[----:B------:R-:W-:Y:S01]  /*f990*/  BSSY B3, `(.L_x_16852) ;  /* 0x0000075000037945 */ /* 0x000fe20003800000 */
[----:B------:R-:W-:-:S07]  /*f9a0*/  VIADD R0, R23, 0x10 ;  /* 0x0000001017007836 */ /* 0x000fce0000000000 */
.L_x_16853:
        /* <DEDUP_REMOVED lines=116> */
.L_x_16852:
[----:B------:R-:W-:Y:S02]  /*100f0*/  IMAD.MOV.U32 R0, RZ, RZ, R22 ;  /* 0x000000ffff007224 */ /* 0x000fe400078e0016 */
[----:B------:R-:W-:-:S07]  /*10100*/  IMAD.MOV.U32 R22, RZ, RZ, R23 ;  /* 0x000000ffff167224 */ /* 0x000fce00078e0017 */
.L_x_16848:
[----:B------:R-:W-:Y:S05]  /*10110*/  BSYNC B2 ;  /* 0x0000000000027941 */ /* 0x000fea0003800000 */
.L_x_16847:
        /* <DEDUP_REMOVED lines=21> */
.L_x_16855:
[----:B------:R-:W-:Y:S05]  /*10270*/  BSYNC B2 ;  /* 0x0000000000027941 */ /* 0x000fea0003800000 */
.L_x_16854:
[----:B------:R-:W-:-:S05]  /*10280*/  IMAD.MOV.U32 R23, RZ, RZ, R31 ;  /* 0x000000ffff177224 */ /* 0x000fca00078e001f */
[----:B------:R-:W-:Y:S01]  /*10290*/  LOP3.LUT R23, R23, 0x80000000, R29, 0xb8, !PT ;  /* 0x8000000017177812 */ /* 0x000fe200078eb81d */
[----:B------:R-:W-:Y:S06]  /*102a0*/  BRA `(.L_x_16842) ;  /* 0x0000000000187947 */ /* 0x000fec0003800000 */
.L_x_16841:
[----:B------:R-:W-:-:S06]  /*102b0*/  DSETP.GTU.AND P0, PT, R24, +INF , PT ;  /* 0x7ff000001800742a */ /* 0x000fcc0003f0c000 */
[----:B------:R-:W-:-:S14]  /*102c0*/  DSETP.LE.AND P0, PT, R26, +INF , !P0 ;  /* 0x7ff000001a00742a */ /* 0x000fdc0004703000 */
[----:B------:R-:W-:Y:S02]  /*102d0*/  @P0 DSETP.NEU.AND P1, PT, R26, +INF , PT ;  /* 0x7ff000001a00042a */ /* 0x000fe40003f2d000 */
[----:B------:R-:W-:-:S06]  /*102e0*/  @!P0 DADD R22, R28, R4 ;  /* 0x000000001c168229 */ /* 0x000fcc0000000004 */
[----:B------:R-:W-:Y:S02]  /*102f0*/  @P0 FSEL R22, R28, RZ, P1 ;  /* 0x000000ff1c160208 */ /* 0x000fe40000800000 */
[----:B------:R-:W-:-:S07]  /*10300*/  @P0 FSEL R23, R29, -QNAN , P1 ;  /* 0xfff800001d170808 */ /* 0x000fce0000800000 */
.L_x_16842:
[----:B------:R-:W-:Y:S05]  /*10310*/  BSYNC B0 ;  /* 0x0000000000007941 */ /* 0x000fea0003800000 */
.L_x_16840:
        /* <DEDUP_REMOVED lines=18> */
.L_x_16857:
[----:B------:R-:W-:Y:S05]  /*10440*/  BSYNC B2 ;  /* 0x0000000000027941 */ /* 0x000fea0003800000 */
.L_x_16856:
        /* <DEDUP_REMOVED lines=30> */
.L_x_16860:
[----:B------:R-:W-:Y:S05]  /*10630*/  BSYNC B2 ;  /* 0x0000000000027941 */ /* 0x000fea0003800000 */
.L_x_16859:
[----:B------:R-:W-:Y:S01]  /*10640*/  LOP3.LUT R29, RZ, 0x80000000, R5, 0xb8, !PT ;  /* 0x80000000ff1d7812 */ /* 0x000fe200078eb805 */
[----:B------:R-:W-:Y:S01]  /*10650*/  IMAD.MOV.U32 R28, RZ, RZ, RZ ;  /* 0x000000ffff1c7224 */ /* 0x000fe200078e00ff */
[----:B------:R-:W-:Y:S06]  /*10660*/  BRA `(.L_x_16836) ;  /* 0x0000000000187947 */ /* 0x000fec0003800000 */
.L_x_16858:
[----:B------:R-:W0:Y:S02]  /*10670*/  FRND.F64.FLOOR R4, R24 ;  /* 0x0000001800047313 */ /* 0x000e240000305800 */
[----:B0-----:R-:W-:Y:S02]  /*10680*/  DADD R6, R24, -R4 ;  /* 0x0000000018067229 */ /* 0x001fe40000000804 */
[----:B------:R-:W-:-:S06]  /*10690*/  DADD R22, R4, 1 ;  /* 0x3ff0000004167429 */ /* 0x000fcc0000000000 */
[----:B------:R-:W-:-:S06]  /*106a0*/  DSETP.GT.AND P0, PT, R6, 0.5, PT ;  /* 0x3fe000000600742a */ /* 0x000fcc0003f04000 */
[----:B------:R-:W-:Y:S02]  /*106b0*/  FSEL R28, R22, R4, P0 ;  /* 0x00000004161c7208 */ /* 0x000fe40000000000 */
[----:B------:R-:W-:-:S07]  /*106c0*/  FSEL R29, R23, R5, P0 ;  /* 0x00000005171d7208 */ /* 0x000fce0000000000 */
.L_x_16836:
[----:B------:R-:W-:Y:S05]  /*106d0*/  BSYNC B1 ;  /* 0x0000000000017941 */ /* 0x000fea0003800000 */
.L_x_16835:
        /* <DEDUP_REMOVED lines=28> */
.L_x_16865:
[----:B------:R-:W-:Y:S05]  /*108a0*/  BSYNC B2 ;  /* 0x0000000000027941 */ /* 0x000fea0003800000 */
.L_x_16864:
[----:B------:R-:W-:Y:S02]  /*108b0*/  IMAD.MOV.U32 R38, RZ, RZ, R36 ;  /* 0x000000ffff267224 */ /* 0x000fe400078e0024 */
[----:B------:R-:W-:Y:S01]  /*108c0*/  IMAD.MOV.U32 R39, RZ, RZ, R37 ;  /* 0x000000ffff277224 */ /* 0x000fe200078e0025 */
[----:B------:R-:W-:Y:S06]  /*108d0*/  BRA `(.L_x_16862) ;  /* 0x0000001000e87947 */ /* 0x000fec0003800000 */
.L_x_16863:
        /* <DEDUP_REMOVED lines=39> */
.L_x_16872:
        /* <DEDUP_REMOVED lines=12> */
.L_x_16871:
[----:B------:R-:W-:Y:S02]  /*10c10*/  IMAD.MOV.U32 R0, RZ, RZ, R22 ;  /* 0x000000ffff007224 */ /* 0x000fe400078e0016 */
[----:B------:R-:W-:-:S07]  /*10c20*/  IMAD.MOV.U32 R22, RZ, RZ, R27 ;  /* 0x000000ffff167224 */ /* 0x000fce00078e001b */
.L_x_16870:
[----:B------:R-:W-:Y:S05]  /*10c30*/  BSYNC B2 ;  /* 0x0000000000027941 */ /* 0x000fea0003800000 */
.L_x_16869:
        /* <DEDUP_REMOVED lines=12> */
.L_x_16877:
        /* <DEDUP_REMOVED lines=33> */
.L_x_16876:
[----:B------:R-:W-:Y:S05]  /*10f10*/  BSYNC B3 ;  /* 0x0000000000037941 */ /* 0x000fea0003800000 */
.L_x_16875:
[----:B------:R-:W-:-:S13]  /*10f20*/  ISETP.GE.U32.AND P0, PT, R30, 0xc, PT ;  /* 0x0000000c1e00780c */ /* 0x000fda0003f06070 */
[----:B------:R-:W-:Y:S05]  /*10f30*/  @!P0 BRA `(.L_x_16874) ;  /* 0x0000000400e08947 */ /* 0x000fea0003800000 */
[----:B------:R-:W-:Y:S01]  /*10f40*/  BSSY B3, `(.L_x_16878) ;  /* 0x0000075000037945 */ /* 0x000fe20003800000 */
[----:B------:R-:W-:-:S07]  /*10f50*/  VIADD R0, R23, 0x10 ;  /* 0x0000001017007836 */ /* 0x000fce0000000000 */
.L_x_16879:
        /* <DEDUP_REMOVED lines=116> */
.L_x_16878:
[----:B------:R-:W-:Y:S02]  /*116a0*/  IMAD.MOV.U32 R0, RZ, RZ, R22 ;  /* 0x000000ffff007224 */ /* 0x000fe400078e0016 */
[----:B------:R-:W-:-:S07]  /*116b0*/  IMAD.MOV.U32 R22, RZ, RZ, R23 ;  /* 0x000000ffff167224 */ /* 0x000fce00078e0017 */
.L_x_16874:
[----:B------:R-:W-:Y:S05]  /*116c0*/  BSYNC B2 ;  /* 0x0000000000027941 */ /* 0x000fea0003800000 */
.L_x_16873:
        /* <DEDUP_REMOVED lines=21> */
.L_x_16881:
[----:B------:R-:W-:Y:S05]  /*11820*/  BSYNC B2 ;  /* 0x0000000000027941 */ /* 0x000fea0003800000 */
.L_x_16880:
[----:B------:R-:W-:-:S05]  /*11830*/  IMAD.MOV.U32 R23, RZ, RZ, R31 ;  /* 0x000000ffff177224 */ /* 0x000fca00078e001f */
[----:B------:R-:W-:Y:S01]  /*11840*/  LOP3.LUT R23, R23, 0x80000000, R39, 0xb8, !PT ;  /* 0x8000000017177812 */ /* 0x000fe200078eb827 */
[----:B------:R-:W-:Y:S06]  /*11850*/  BRA `(.L_x_16868) ;  /* 0x0000000000187947 */ /* 0x000fec0003800000 */
.L_x_16867:
[----:B------:R-:W-:-:S06]  /*11860*/  DSETP.GTU.AND P0, PT, R24, +INF , PT ;  /* 0x7ff000001800742a */ /* 0x000fcc0003f0c000 */
[----:B------:R-:W-:-:S14]  /*11870*/  DSETP.LE.AND P0, PT, R26, +INF , !P0 ;  /* 0x7ff000001a00742a */ /* 0x000fdc0004703000 */
[----:B------:R-:W-:Y:S02]  /*11880*/  @P0 DSETP.NEU.AND P1, PT, R26, +INF , PT ;  /* 0x7ff000001a00042a */ /* 0x000fe40003f2d000 */
[----:B------:R-:W-:-:S06]  /*11890*/  @!P0 DADD R22, R38, R4 ;  /* 0x0000000026168229 */ /* 0x000fcc0000000004 */
[----:B------:R-:W-:Y:S02]  /*118a0*/  @P0 FSEL R22, R38, RZ, P1 ;  /* 0x000000ff26160208 */ /* 0x000fe40000800000 */
[----:B------:R-:W-:-:S07]  /*118b0*/  @P0 FSEL R23, R39, -QNAN , P1 ;  /* 0xfff8000027170808 */ /* 0x000fce0000800000 */
.L_x_16868:
[----:B------:R-:W-:Y:S05]  /*118c0*/  BSYNC B0 ;  /* 0x0000000000007941 */ /* 0x000fea0003800000 */
.L_x_16866:
        /* <DEDUP_REMOVED lines=18> */
.L_x_16883:
[----:B------:R-:W-:Y:S05]  /*119f0*/  BSYNC B2 ;  /* 0x0000000000027941 */ /* 0x000fea0003800000 */
.L_x_16882:
        /* <DEDUP_REMOVED lines=30> */
.L_x_16886:
[----:B------:R-:W-:Y:S05]  /*11be0*/  BSYNC B2 ;  /* 0x0000000000027941 */ /* 0x000fea0003800000 */
.L_x_16885:
[----:B------:R-:W-:Y:S01]  /*11bf0*/  LOP3.LUT R39, RZ, 0x80000000, R5, 0xb8, !PT ;  /* 0x80000000ff277812 */ /* 0x000fe200078eb805 */
[----:B------:R-:W-:Y:S01]  /*11c00*/  IMAD.MOV.U32 R38, RZ, RZ, RZ ;  /* 0x000000ffff267224 */ /* 0x000fe200078e00ff */
[----:B------:R-:W-:Y:S06]  /*11c10*/  BRA `(.L_x_16862) ;  /* 0x0000000000187947 */ /* 0x000fec0003800000 */
.L_x_16884:
[----:B------:R-:W0:Y:S02]  /*11c20*/  FRND.F64.FLOOR R4, R24 ;  /* 0x0000001800047313 */ /* 0x000e240000305800 */
[----:B0-----:R-:W-:Y:S02]  /*11c30*/  DADD R6, R24, -R4 ;  /* 0x0000000018067229 */ /* 0x001fe40000000804 */
[----:B------:R-:W-:-:S06]  /*11c40*/  DADD R22, R4, 1 ;  /* 0x3ff0000004167429 */ /* 0x000fcc0000000000 */
[----:B------:R-:W-:-:S06]  /*11c50*/  DSETP.GT.AND P0, PT, R6, 0.5, PT ;  /* 0x3fe000000600742a */ /* 0x000fcc0003f04000 */
[----:B------:R-:W-:Y:S02]  /*11c60*/  FSEL R38, R22, R4, P0 ;  /* 0x0000000416267208 */ /* 0x000fe40000000000 */
[----:B------:R-:W-:-:S07]  /*11c70*/  FSEL R39, R23, R5, P0 ;  /* 0x0000000517277208 */ /* 0x000fce0000000000 */
.L_x_16862:
[----:B------:R-:W-:Y:S05]  /*11c80*/  BSYNC B1 ;  /* 0x0000000000017941 */ /* 0x000fea0003800000 */
.L_x_16861:
        /* <DEDUP_REMOVED lines=28> */
.L_x_16891:
[----:B------:R-:W-:Y:S05]  /*11e50*/  BSYNC B2 ;  /* 0x0000000000027941 */ /* 0x000fea0003800000 */
.L_x_16890:
[----:B------:R-:W-:Y:S02]  /*11e60*/  IMAD.MOV.U32 R22, RZ, RZ, R36 ;  /* 0x000000ffff167224 */ /* 0x000fe400078e0024 */
[----:B------:R-:W-:Y:S01]  /*11e70*/  IMAD.MOV.U32 R23, RZ, RZ, R37 ;  /* 0x000000ffff177224 */ /* 0x000fe200078e0025 */
[----:B------:R-:W-:Y:S06]  /*11e80*/  BRA `(.L_x_16888) ;  /* 0x0000001000e87947 */ /* 0x000fec0003800000 */
.L_x_16889:
        /* <DEDUP_REMOVED lines=39> */
.L_x_16898:
        /* <DEDUP_REMOVED lines=12> */
.L_x_16897:
[----:B------:R-:W-:Y:S02]  /*121c0*/  IMAD.MOV.U32 R0, RZ, RZ, R22 ;  /* 0x000000ffff007224 */ /* 0x000fe400078e0016 */
[----:B------:R-:W-:-:S07]  /*121d0*/  IMAD.MOV.U32 R22, RZ, RZ, R27 ;  /* 0x000000ffff167224 */ /* 0x000fce00078e001b */
.L_x_16896:
[----:B------:R-:W-:Y:S05]  /*121e0*/  BSYNC B2 ;  /* 0x0000000000027941 */ /* 0x000fea0003800000 */
.L_x_16895:
        /* <DEDUP_REMOVED lines=12> */
.L_x_16903:
        /* <DEDUP_REMOVED lines=33> */
.L_x_16902:
[----:B------:R-:W-:Y:S05]  /*124c0*/  BSYNC B3 ;  /* 0x0000000000037941 */ /* 0x000fea0003800000 */
.L_x_16901:
[----:B------:R-:W-:-:S13]  /*124d0*/  ISETP.GE.U32.AND P0, PT, R30, 0xc, PT ;  /* 0x0000000c1e00780c */ /* 0x000fda0003f06070 */
[----:B------:R-:W-:Y:S05]  /*124e0*/  @!P0 BRA `(.L_x_16900) ;  /* 0x0000000400e08947 */ /* 0x000fea0003800000 */
[----:B------:R-:W-:Y:S01]  /*124f0*/  BSSY B3, `(.L_x_16904) ;  /* 0x0000075000037945 */ /* 0x000fe20003800000 */
[----:B------:R-:W-:-:S07]  /*12500*/  VIADD R0, R23, 0x10 ;  /* 0x0000001017007836 */ /* 0x000fce0000000000 */
.L_x_16905:
        /* <DEDUP_REMOVED lines=116> */
.L_x_16904:
[----:B------:R-:W-:Y:S02]  /*12c50*/  IMAD.MOV.U32 R0, RZ, RZ, R22 ;  /* 0x000000ffff007224 */ /* 0x000fe400078e0016 */
[----:B------:R-:W-:-:S07]  /*12c60*/  IMAD.MOV.U32 R22, RZ, RZ, R23 ;  /* 0x000000ffff167224 */ /* 0x000fce00078e0017 */
.L_x_16900:
[----:B------:R-:W-:Y:S05]  /*12c70*/  BSYNC B2 ;  /* 0x0000000000027941 */ /* 0x000fea0003800000 */
.L_x_16899:
        /* <DEDUP_REMOVED lines=21> */
.L_x_16907:
[----:B------:R-:W-:Y:S05]  /*12dd0*/  BSYNC B2 ;  /* 0x0000000000027941 */ /* 0x000fea0003800000 */
.L_x_16906:
[----:B------:R-:W-:-:S05]  /*12de0*/  IMAD.MOV.U32 R23, RZ, RZ, R31 ;  /* 0x000000ffff177224 */ /* 0x000fca00078e001f */
[----:B------:R-:W-:Y:S01]  /*12df0*/  LOP3.LUT R23, R23, 0x80000000, R9, 0xb8, !PT ;  /* 0x8000000017177812 */ /* 0x000fe200078eb809 */
[----:B------:R-:W-:Y:S06]  /*12e00*/  BRA `(.L_x_16894) ;  /* 0x0000000000187947 */ /* 0x000fec0003800000 */
.L_x_16893:
[----:B------:R-:W-:-:S06]  /*12e10*/  DSETP.GTU.AND P0, PT, R24, +INF , PT ;  /* 0x7ff000001800742a */ /* 0x000fcc0003f0c000 */
[----:B------:R-:W-:-:S14]  /*12e20*/  DSETP.LE.AND P0, PT, R26, +INF , !P0 ;  /* 0x7ff000001a00742a */ /* 0x000fdc0004703000 */
[----:B------:R-:W-:Y:S02]  /*12e30*/  @P0 DSETP.NEU.AND P1, PT, R26, +INF , PT ;  /* 0x7ff000001a00042a */ /* 0x000fe40003f2d000 */
[----:B------:R-:W-:-:S06]  /*12e40*/  @!P0 DADD R22, R8, R4 ;  /* 0x0000000008168229 */ /* 0x000fcc0000000004 */
[----:B------:R-:W-:Y:S02]  /*12e50*/  @P0 FSEL R22, R8, RZ, P1 ;  /* 0x000000ff08160208 */ /* 0x000fe40000800000 */
[----:B------:R-:W-:-:S07]  /*12e60*/  @P0 FSEL R23, R9, -QNAN , P1 ;  /* 0xfff8000009170808 */ /* 0x000fce0000800000 */
.L_x_16894:
[----:B------:R-:W-:Y:S05]  /*12e70*/  BSYNC B0 ;  /* 0x0000000000007941 */ /* 0x000fea0003800000 */
.L_x_16892:
        /* <DEDUP_REMOVED lines=18> */
.L_x_16909:
[----:B------:R-:W-:Y:S05]  /*12fa0*/  BSYNC B2 ;  /* 0x0000000000027941 */ /* 0x000fea0003800000 */
.L_x_16908:
        /* <DEDUP_REMOVED lines=30> */
.L_x_16912:
[----:B------:R-:W-:Y:S05]  /*13190*/  BSYNC B2 ;  /* 0x0000000000027941 */ /* 0x000fea0003800000 */
.L_x_16911:
[----:B------:R-:W-:Y:S01]  /*131a0*/  LOP3.LUT R23, RZ, 0x80000000, R5, 0xb8, !PT ;  /* 0x80000000ff177812 */ /* 0x000fe200078eb805 */
[----:B------:R-:W-:Y:S01]  /*131b0*/  IMAD.MOV.U32 R22, RZ, RZ, RZ ;  /* 0x000000ffff167224 */ /* 0x000fe200078e00ff */
[----:B------:R-:W-:Y:S06]  /*131c0*/  BRA `(.L_x_16888) ;  /* 0x0000000000187947 */ /* 0x000fec0003800000 */
.L_x_16910:
[----:B------:R-:W0:Y:S02]  /*131d0*/  FRND.F64.FLOOR R4, R24 ;  /* 0x0000001800047313 */ /* 0x000e240000305800 */
[----:B0-----:R-:W-:Y:S02]  /*131e0*/  DADD R6, R24, -R4 ;  /* 0x0000000018067229 */ /* 0x001fe40000000804 */
[----:B------:R-:W-:-:S06]  /*131f0*/  DADD R8, R4, 1 ;  /* 0x3ff0000004087429 */ /* 0x000fcc0000000000 */
[----:B------:R-:W-:-:S06]  /*13200*/  DSETP.GT.AND P0, PT, R6, 0.5, PT ;  /* 0x3fe000000600742a */ /* 0x000fcc0003f04000 */
[----:B------:R-:W-:Y:S02]  /*13210*/  FSEL R22, R8, R4, P0 ;  /* 0x0000000408167208 */ /* 0x000fe40000000000 */
[----:B------:R-:W-:-:S07]  /*13220*/  FSEL R23, R9, R5, P0 ;  /* 0x0000000509177208 */ /* 0x000fce0000000000 */
.L_x_16888:
[----:B------:R-:W-:Y:S05]  /*13230*/  BSYNC B1 ;  /* 0x0000000000017941 */ /* 0x000fea0003800000 */
.L_x_16887:
        /* <DEDUP_REMOVED lines=28> */
.L_x_16917:
[----:B------:R-:W-:Y:S05]  /*13400*/  BSYNC B2 ;  /* 0x0000000000027941 */ /* 0x000fea0003800000 */
.L_x_16916:
[----:B------:R-:W-:Y:S02]  /*13410*/  IMAD.MOV.U32 R10, RZ, RZ, R36 ;  /* 0x000000ffff0a7224 */ /* 0x000fe400078e0024 */
[----:B------:R-:W-:Y:S01]  /*13420*/  IMAD.MOV.U32 R11, RZ, RZ, R37 ;  /* 0x000000ffff0b7224 */ /* 0x000fe200078e0025 */
[----:B------:R-:W-:Y:S06]  /*13430*/  BRA `(.L_x_16914) ;  /* 0x0000001000e87947 */ /* 0x000fec0003800000 */
.L_x_16915:
        /* <DEDUP_REMOVED lines=39> */
.L_x_16924:
        /* <DEDUP_REMOVED lines=12> */
.L_x_16923:
[----:B------:R-:W-:Y:S02]  /*13770*/  IMAD.MOV.U32 R0, RZ, RZ, R8 ;  /* 0x000000ffff007224 */ /* 0x000fe400078e0008 */
[----:B------:R-:W-:-:S07]  /*13780*/  IMAD.MOV.U32 R8, RZ, RZ, R27 ;  /* 0x000000ffff087224 */ /* 0x000fce00078e001b */
.L_x_16922:
[----:B------:R-:W-:Y:S05]  /*13790*/  BSYNC B2 ;  /* 0x0000000000027941 */ /* 0x000fea0003800000 */
.L_x_16921:
        /* <DEDUP_REMOVED lines=12> */
.L_x_16929:
        /* <DEDUP_REMOVED lines=33> */
.L_x_16928:
[----:B------:R-:W-:Y:S05]  /*13a70*/  BSYNC B3 ;  /* 0x0000000000037941 */ /* 0x000fea0003800000 */
.L_x_16927:
[----:B------:R-:W-:-:S13]  /*13a80*/  ISETP.GE.U32.AND P0, PT, R30, 0xc, PT ;  /* 0x0000000c1e00780c */ /* 0x000fda0003f06070 */
[----:B------:R-:W-:Y:S05]  /*13a90*/  @!P0 BRA `(.L_x_16926) ;  /* 0x0000000400e08947 */ /* 0x000fea0003800000 */
[----:B------:R-:W-:Y:S01]  /*13aa0*/  BSSY B3, `(.L_x_16930) ;  /* 0x0000075000037945 */ /* 0x000fe20003800000 */
[----:B------:R-:W-:-:S07]  /*13ab0*/  VIADD R0, R9, 0x10 ;  /* 0x0000001009007836 */ /* 0x000fce0000000000 */
.L_x_16931:
        /* <DEDUP_REMOVED lines=116> */
.L_x_16930:
[----:B------:R-:W-:Y:S02]  /*14200*/  IMAD.MOV.U32 R0, RZ, RZ, R8 ;  /* 0x000000ffff007224 */ /* 0x000fe400078e0008 */
[----:B------:R-:W-:-:S07]  /*14210*/  IMAD.MOV.U32 R8, RZ, RZ, R9 ;  /* 0x000000ffff087224 */ /* 0x000fce00078e0009 */
.L_x_16926:
[----:B------:R-:W-:Y:S05]  /*14220*/  BSYNC B2 ;  /* 0x0000000000027941 */ /* 0x000fea0003800000 */
.L_x_16925:
        /* <DEDUP_REMOVED lines=21> */
.L_x_16933:
[----:B------:R-:W-:Y:S05]  /*14380*/  BSYNC B2 ;  /* 0x0000000000027941 */ /* 0x000fea0003800000 */
.L_x_16932:
[----:B------:R-:W-:-:S05]  /*14390*/  IMAD.MOV.U32 R9, RZ, RZ, R31 ;  /* 0x000000ffff097224 */ /* 0x000fca00078e001f */
[----:B------:R-:W-:Y:S01]  /*143a0*/  LOP3.LUT R9, R9, 0x80000000, R11, 0xb8, !PT ;  /* 0x8000000009097812 */ /* 0x000fe200078eb80b */
[----:B------:R-:W-:Y:S06]  /*143b0*/  BRA `(.L_x_16920) ;  /* 0x0000000000187947 */ /* 0x000fec0003800000 */
.L_x_16919:
[----:B------:R-:W-:-:S06]  /*143c0*/  DSETP.GTU.AND P0, PT, R24, +INF , PT ;  /* 0x7ff000001800742a */ /* 0x000fcc0003f0c000 */
[----:B------:R-:W-:-:S14]  /*143d0*/  DSETP.LE.AND P0, PT, R26, +INF , !P0 ;  /* 0x7ff000001a00742a */ /* 0x000fdc0004703000 */
[----:B------:R-:W-:Y:S02]  /*143e0*/  @P0 DSETP.NEU.AND P1, PT, R26, +INF , PT ;  /* 0x7ff000001a00042a */ /* 0x000fe40003f2d000 */
[----:B------:R-:W-:-:S06]  /*143f0*/  @!P0 DADD R8, R10, R4 ;  /* 0x000000000a088229 */ /* 0x000fcc0000000004 */
[----:B------:R-:W-:Y:S02]  /*14400*/  @P0 FSEL R8, R10, RZ, P1 ;  /* 0x000000ff0a080208 */ /* 0x000fe40000800000 */
[----:B------:R-:W-:-:S07]  /*14410*/  @P0 FSEL R9, R11, -QNAN , P1 ;  /* 0xfff800000b090808 */ /* 0x000fce0000800000 */
.L_x_16920:
[----:B------:R-:W-:Y:S05]  /*14420*/  BSYNC B0 ;  /* 0x0000000000007941 */ /* 0x000fea0003800000 */
.L_x_16918:
        /* <DEDUP_REMOVED lines=18> */
.L_x_16935:
[----:B------:R-:W-:Y:S05]  /*14550*/  BSYNC B2 ;  /* 0x0000000000027941 */ /* 0x000fea0003800000 */
.L_x_16934:
        /* <DEDUP_REMOVED lines=30> */
.L_x_16938:
[----:B------:R-:W-:Y:S05]  /*14740*/  BSYNC B2 ;  /* 0x0000000000027941 */ /* 0x000fea0003800000 */
.L_x_16937:
[----:B------:R-:W-:Y:S01]  /*14750*/  LOP3.LUT R11, RZ, 0x80000000, R5, 0xb8, !PT ;  /* 0x80000000ff0b7812 */ /* 0x000fe200078eb805 */
[----:B------:R-:W-:Y:S01]  /*14760*/  IMAD.MOV.U32 R10, RZ, RZ, RZ ;  /* 0x000000ffff0a7224 */ /* 0x000fe200078e00ff */
[----:B------:R-:W-:Y:S06]  /*14770*/  BRA `(.L_x_16914) ;  /* 0x0000000000187947 */ /* 0x000fec0003800000 */
.L_x_16936:
[----:B------:R-:W0:Y:S02]  /*14780*/  FRND.F64.FLOOR R4, R24 ;  /* 0x0000001800047313 */ /* 0x000e240000305800 */
[----:B0-----:R-:W-:Y:S02]  /*14790*/  DADD R6, R24, -R4 ;  /* 0x0000000018067229 */ /* 0x001fe40000000804 */
[----:B------:R-:W-:-:S06]  /*147a0*/  DADD R8, R4, 1 ;  /* 0x3ff0000004087429 */ /* 0x000fcc0000000000 */
[----:B------:R-:W-:-:S06]  /*147b0*/  DSETP.GT.AND P0, PT, R6, 0.5, PT ;  /* 0x3fe000000600742a */ /* 0x000fcc0003f04000 */
[----:B------:R-:W-:Y:S02]  /*147c0*/  FSEL R10, R8, R4, P0 ;  /* 0x00000004080a7208 */ /* 0x000fe40000000000 */
[----:B------:R-:W-:-:S07]  /*147d0*/  FSEL R11, R9, R5, P0 ;  /* 0x00000005090b7208 */ /* 0x000fce0000000000 */
.L_x_16914:
[----:B------:R-:W-:Y:S05]  /*147e0*/  BSYNC B1 ;  /* 0x0000000000017941 */ /* 0x000fea0003800000 */
.L_x_16913:
        /* <DEDUP_REMOVED lines=28> */
.L_x_16943:
[----:B------:R-:W-:Y:S05]  /*149b0*/  BSYNC B2 ;  /* 0x0000000000027941 */ /* 0x000fea0003800000 */
.L_x_16942:
[----:B------:R-:W-:Y:S05]  /*149c0*/  BRA `(.L_x_16940) ;  /* 0x0000001000e07947 */ /* 0x000fea0003800000 */
.L_x_16941:
        /* <DEDUP_REMOVED lines=39> */
.L_x_16950:
        /* <DEDUP_REMOVED lines=12> */
.L_x_16949:
[----:B------:R-:W-:-:S07]  /*14d00*/  IMAD.MOV.U32 R0, RZ, RZ, R27 ;  /* 0x000000ffff007224 */ /* 0x000fce00078e001b */
.L_x_16948:
[----:B------:R-:W-:Y:S05]  /*14d10*/  BSYNC B2 ;  /* 0x0000000000027941 */ /* 0x000fea0003800000 */
.L_x_16947:
        /* <DEDUP_REMOVED lines=12> */
.L_x_16955:
        /* <DEDUP_REMOVED lines=33> */
.L_x_16954:
[----:B------:R-:W-:Y:S05]  /*14ff0*/  BSYNC B3 ;  /* 0x0000000000037941 */ /* 0x000fea0003800000 */
.L_x_16953:
[----:B------:R-:W-:-:S13]  /*15000*/  ISETP.GE.U32.AND P0, PT, R30, 0xc, PT ;  /* 0x0000000c1e00780c */ /* 0x000fda0003f06070 */
[----:B------:R-:W-:Y:S05]  /*15010*/  @!P0 BRA `(.L_x_16952) ;  /* 0x0000000400dc8947 */ /* 0x000fea0003800000 */
[----:B------:R-:W-:Y:S01]  /*15020*/  BSSY B3, `(.L_x_16956) ;  /* 0x0000075000037945 */ /* 0x000fe20003800000 */
[----:B------:R-:W-:-:S07]  /*15030*/  VIADD R0, R9, 0x10 ;  /* 0x0000001009007836 */ /* 0x000fce0000000000 */
.L_x_16957:
        /* <DEDUP_REMOVED lines=116> */
.L_x_16956:
[----:B------:R-:W-:-:S07]  /*15780*/  IMAD.MOV.U32 R0, RZ, RZ, R9 ;  /* 0x000000ffff007224 */ /* 0x000fce00078e0009 */
.L_x_16952:
[----:B------:R-:W-:Y:S05]  /*15790*/  BSYNC B2 ;  /* 0x0000000000027941 */ /* 0x000fea0003800000 */
.L_x_16951:
        /* <DEDUP_REMOVED lines=20> */
.L_x_16959:
[----:B------:R-:W-:Y:S05]  /*158e0*/  BSYNC B2 ;  /* 0x0000000000027941 */ /* 0x000fea0003800000 */
.L_x_16958:
[----:B------:R-:W-:Y:S02]  /*158f0*/  IMAD.MOV.U32 R9, RZ, RZ, R31 ;  /* 0x000000ffff097224 */ /* 0x000fe400078e001f */
[----:B------:R-:W-:-:S03]  /*15900*/  IMAD.MOV.U32 R8, RZ, RZ, R6 ;  /* 0x000000ffff087224 */ /* 0x000fc600078e0006 */
[----:B------:R-:W-:Y:S01]  /*15910*/  LOP3.LUT R9, R9, 0x80000000, R13, 0xb8, !PT ;  /* 0x8000000009097812 */ /* 0x000fe200078eb80d */
[----:B------:R-:W-:Y:S06]  /*15920*/  BRA `(.L_x_16946) ;  /* 0x0000000000187947 */ /* 0x000fec0003800000 */
.L_x_16945:
[----:B------:R-:W-:-:S06]  /*15930*/  DSETP.GTU.AND P0, PT, R24, +INF , PT ;  /* 0x7ff000001800742a */ /* 0x000fcc0003f0c000 */
[----:B------:R-:W-:-:S14]  /*15940*/  DSETP.LE.AND P0, PT, R26, +INF , !P0 ;  /* 0x7ff000001a00742a */ /* 0x000fdc0004703000 */
[----:B------:R-:W-:Y:S02]  /*15950*/  @P0 DSETP.NEU.AND P1, PT, R26, +INF , PT ;  /* 0x7ff000001a00042a */ /* 0x000fe40003f2d000 */
[----:B------:R-:W-:-:S06]  /*15960*/  @!P0 DADD R8, R12, R4 ;  /* 0x000000000c088229 */ /* 0x000fcc0000000004 */
[----:B------:R-:W-:Y:S02]  /*15970*/  @P0 FSEL R8, R12, RZ, P1 ;  /* 0x000000ff0c080208 */ /* 0x000fe40000800000 */
[----:B------:R-:W-:-:S07]  /*15980*/  @P0 FSEL R9, R13, -QNAN , P1 ;  /* 0xfff800000d090808 */ /* 0x000fce0000800000 */
.L_x_16946:
[----:B------:R-:W-:Y:S05]  /*15990*/  BSYNC B0 ;  /* 0x0000000000007941 */ /* 0x000fea0003800000 */
.L_x_16944:
        /* <DEDUP_REMOVED lines=18> */
.L_x_16961:
[----:B------:R-:W-:Y:S05]  /*15ac0*/  BSYNC B2 ;  /* 0x0000000000027941 */ /* 0x000fea0003800000 */
.L_x_16960:
        /* <DEDUP_REMOVED lines=29> */
[----:B------:R-:W-:Y:S05]  /*15ca0*/  CALL.REL.NOINC `($__internal_13_$__cuda_sm20_div_rn_f64_full) ;  /* 0x0000000400207944 */ /* 0x000fea0003c00000 */
.L_x_16964:
[----:B------:R-:W-:Y:S05]  /*15cb0*/  BSYNC B2 ;  /* 0x0000000000027941 */ /* 0x000fea0003800000 */
.L_x_16963:
[----:B------:R-:W-:Y:S01]  /*15cc0*/  LOP3.LUT R37, RZ, 0x80000000, R37, 0xb8, !PT ;  /* 0x80000000ff257812 */ /* 0x000fe200078eb825 */
[----:B------:R-:W-:Y:S01]  /*15cd0*/  IMAD.MOV.U32 R36, RZ, RZ, RZ ;  /* 0x000000ffff247224 */ /* 0x000fe200078e00ff */
[----:B------:R-:W-:Y:S06]  /*15ce0*/  BRA `(.L_x_16940) ;  /* 0x0000000000187947 */ /* 0x000fec0003800000 */
.L_x_16962:
[----:B------:R-:W0:Y:S02]  /*15cf0*/  FRND.F64.FLOOR R2, R8 ;  /* 0x0000000800027313 */ /* 0x000e240000305800 */
[----:B0-----:R-:W-:Y:S02]  /*15d00*/  DADD R4, R8, -R2 ;  /* 0x0000000008047229 */ /* 0x001fe40000000802 */
[----:B------:R-:W-:-:S06]  /*15d10*/  DADD R6, R2, 1 ;  /* 0x3ff0000002067429 */ /* 0x000fcc0000000000 */
[----:B------:R-:W-:-:S06]  /*15d20*/  DSETP.GT.AND P0, PT, R4, 0.5, PT ;  /* 0x3fe000000400742a */ /* 0x000fcc0003f04000 */
[----:B------:R-:W-:Y:S02]  /*15d30*/  FSEL R36, R6, R2, P0 ;  /* 0x0000000206247208 */ /* 0x000fe40000000000 */
[----:B------:R-:W-:-:S07]  /*15d40*/  FSEL R37, R7, R3, P0 ;  /* 0x0000000307257208 */ /* 0x000fce0000000000 */
.L_x_16940:
[----:B------:R-:W-:Y:S05]  /*15d50*/  BSYNC B1 ;  /* 0x0000000000017941 */ /* 0x000fea0003800000 */
.L_x_16939:
        /* <DEDUP_REMOVED lines=23> */
.L_x_16967:
[----:B------:R-:W-:-:S13]  /*15ed0*/  ISETP.GE.AND P0, PT, R0, R21, PT ;  /* 0x000000150000720c */ /* 0x000fda0003f06270 */
[----:B------:R-:W-:Y:S05]  /*15ee0*/  @P0 BRA `(.L_x_16969) ;  /* 0x0000000000300947 */ /* 0x000fea0003800000 */
[----:B0-----:R-:W0:Y:S01]  /*15ef0*/  LDC.64 R2, c[0x0][0x228] ;  /* 0x00008a00ff027b82 */ /* 0x001e220000000a00 */
[----:B------:R-:W-:Y:S02]  /*15f00*/  IMAD.IADD R5, R20, 0x1, R0 ;  /* 0x0000000114057824 */ /* 0x000fe400078e0200 */
[----:B------:R-:W-:Y:S02]  /*15f10*/  VIADD R0, R0, 0x80 ;  /* 0x0000008000007836 */ /* 0x000fe40000000000 */
[----:B0-----:R-:W-:-:S05]  /*15f20*/  IMAD.WIDE.U32 R2, R5, 0x8, R2 ;  /* 0x0000000805027825 */ /* 0x001fca00078e0002 */
[----:B-----5:R1:W-:Y:S02]  /*15f30*/  STG.E.64 desc[UR4][R2.64], R28 ;  /* 0x0000001c02007986 */ /* 0x0203e4000c101b04 */
.L_x_16968:
[----:B------:R-:W-:-:S13]  /*15f40*/  ISETP.GE.AND P0, PT, R0, R21, PT ;  /* 0x000000150000720c */ /* 0x000fda0003f06270 */
[----:B------:R-:W-:Y:S05]  /*15f50*/  @P0 BRA `(.L_x_16970) ;  /* 0x0000000000340947 */ /* 0x000fea0003800000 */
[----:B01----:R-:W0:Y:S01]  /*15f60*/  LDC.64 R2, c[0x0][0x228] ;  /* 0x00008a00ff027b82 */ /* 0x003e220000000a00 */
[----:B------:R-:W-:Y:S02]  /*15f70*/  IMAD.IADD R5, R20, 0x1, R0 ;  /* 0x0000000114057824 */ /* 0x000fe400078e0200 */
[----:B------:R-:W-:Y:S02]  /*15f80*/  VIADD R0, R0, 0x80 ;  /* 0x0000008000007836 */ /* 0x000fe40000000000 */
[----:B0-----:R-:W-:-:S05]  /*15f90*/  IMAD.WIDE.U32 R2, R5, 0x8, R2 ;  /* 0x0000000805027825 */ /* 0x001fca00078e0002 */
[----:B------:R1:W-:Y:S02]  /*15fa0*/  STG.E.64 desc[UR4][R2.64], R38 ;  /* 0x0000002602007986 */ /* 0x0003e4000c101b04 */
.L_x_16969:
        /* <DEDUP_REMOVED lines=8> */
.L_x_16970:
[----:B------:R-:W-:Y:S05]  /*16030*/  BSYNC B1 ;  /* 0x0000000000017941 */ /* 0x000fea0003800000 */
.L_x_16966:
[----:B------:R-:W-:-:S13]  /*16040*/  ISETP.GE.AND P0, PT, R0, R21, PT ;  /* 0x000000150000720c */ /* 0x000fda0003f06270 */
[----:B012---:R-:W0:Y:S01]  /*16050*/  @!P0 LDC.64 R2, c[0x0][0x228] ;  /* 0x00008a00ff028b82 */ /* 0x007e220000000a00 */
[----:B------:R-:W-:Y:S02]  /*16060*/  @!P0 IMAD.IADD R5, R20, 0x1, R0 ;  /* 0x0000000114058824 */ /* 0x000fe400078e0200 */
[----:B------:R-:W-:Y:S02]  /*16070*/  @!P0 VIADD R0, R0, 0x80 ;  /* 0x0000008000008836 */ /* 0x000fe40000000000 */
[----:B0-----:R-:W-:-:S05]  /*16080*/  @!P0 IMAD.WIDE.U32 R2, R5, 0x8, R2 ;  /* 0x0000000805028825 */ /* 0x001fca00078e0002 */
[----:B------:R2:W-:Y:S02]  /*16090*/  @!P0 STG.E.64 desc[UR4][R2.64], R10 ;  /* 0x0000000a02008986 */ /* 0x0005e4000c101b04 */
.L_x_16971:
[----:B------:R-:W-:Y:S05]  /*160a0*/  BSYNC B0 ;  /* 0x0000000000007941 */ /* 0x000fea0003800000 */
.L_x_16965:
        /* <DEDUP_REMOVED lines=8> */
        .weak           $__internal_13_$__cuda_sm20_div_rn_f64_full
        .type           $__internal_13_$__cuda_sm20_div_rn_f64_full,@function
        .size           $__internal_13_$__cuda_sm20_div_rn_f64_full,(.L_x_37691 - $__internal_13_$__cuda_sm20_div_rn_f64_full)
$__internal_13_$__cuda_sm20_div_rn_f64_full:
        /* <DEDUP_REMOVED lines=68> */
.L_x_16973:
        /* <DEDUP_REMOVED lines=16> */
.L_x_16976:
[----:B------:R-:W-:Y:S01]  /*16670*/  LOP3.LUT R37, R27, 0x80000, RZ, 0xfc, !PT ;  /* 0x000800001b257812 */ /* 0x000fe200078efcff */
[----:B------:R-:W-:Y:S01]  /*16680*/  IMAD.MOV.U32 R36, RZ, RZ, R26 ;  /* 0x000000ffff247224 */ /* 0x000fe200078e001a */
[----:B------:R-:W-:Y:S06]  /*16690*/  BRA `(.L_x_16974) ;  /* 0x0000000000087947 */ /* 0x000fec0003800000 */
.L_x_16975:
[----:B------:R-:W-:Y:S01]  /*166a0*/  LOP3.LUT R37, R33, 0x80000, RZ, 0xfc, !PT ;  /* 0x0008000021257812 */ /* 0x000fe200078efcff */
[----:B------:R-:W-:-:S07]  /*166b0*/  IMAD.MOV.U32 R36, RZ, RZ, R32 ;  /* 0x000000ffff247224 */ /* 0x000fce00078e0020 */
.L_x_16974:
[----:B------:R-:W-:Y:S05]  /*166c0*/  BSYNC B0 ;  /* 0x0000000000007941 */ /* 0x000fea0003800000 */
.L_x_16972:
[----:B------:R-:W-:Y:S02]  /*166d0*/  IMAD.MOV.U32 R4, RZ, RZ, R0 ;  /* 0x000000ffff047224 */ /* 0x000fe400078e0000 */
[----:B------:R-:W-:-:S04]  /*166e0*/  IMAD.MOV.U32 R5, RZ, RZ, 0x0 ;  /* 0x00000000ff057424 */ /* 0x000fc800078e00ff */
[----:B------:R-:W-:Y:S05]  /*166f0*/  RET.REL.NODEC R4 `(_ZN2at6native29vectorized_elementwise_kernelILi8ENS0_13BUnaryFunctorIdddZZZNS0_15binary_internal21div_floor_kernel_cudaERNS_18TensorIteratorBaseEENKUlvE1_clEvENKUlvE_clEvEUlddE_EESt5arrayIPcLm2EEEEviT0_T1_) ;  /* 0xfffffe9804407950 */ /* 0x000fea0003c3ffff */
.L_x_16977:
        /* <DEDUP_REMOVED lines=16> */
.L_x_37691:


//--------------------- .text._ZN2at6native18elementwise_kernelILi128ELi4EZNS0_15gpu_kernel_implINS0_13AUnaryFunctorIdddZZZNS0_15binary_internal21div_floor_kernel_cudaERNS_18TensorIteratorBaseEENKUlvE1_clEvENKUlvE_clEvEUlddE_EEEEvS6_RKT_EUliE_EEviT1_ --------------------------
	.section	.text._ZN2at6native18elementwise_kernelILi128ELi4EZNS0_15gpu_kernel_implINS0_13AUnaryFunctorIdddZZZNS0_15binary_internal21div_floor_kernel_cudaERNS_18TensorIteratorBaseEENKUlvE1_clEvENKUlvE_clEvEUlddE_EEEEvS6_RKT_EUliE_EEviT1_,"ax",@progbits
	.align	128
        .global         _ZN2at6native18elementwise_kernelILi128ELi4EZNS0_15gpu_kernel_implINS0_13AUnaryFunctorIdddZZZNS0_15binary_internal21div_floor_kernel_cudaERNS_18TensorIteratorBaseEENKUlvE1_clEvENKUlvE_clEvEUlddE_EEEEvS6_RKT_EUliE_EEviT1_
        .type           _ZN2at6native18elementwise_kernelILi128ELi4EZNS0_15gpu_kernel_implINS0_13AUnaryFunctorIdddZZZNS0_15binary_internal21div_floor_kernel_cudaERNS_18TensorIteratorBaseEENKUlvE1_clEvENKUlvE_clEvEUlddE_EEEEvS6_RKT_EUliE_EEviT1_,@function
        .size           _ZN2at6native18elementwise_kernelILi128ELi4EZNS0_15gpu_kernel_implINS0_13AUnaryFunctorIdddZZZNS0_15binary_internal21div_floor_kernel_cudaERNS_18TensorIteratorBaseEENKUlvE1_clEvENKUlvE_clEvEUlddE_EEEEvS6_RKT_EUliE_EEviT1_,(.L_x_37692 - _ZN2at6native18elementwise_kernelILi128ELi4EZNS0_15gpu_kernel_implINS0_13AUnaryFunctorIdddZZZNS0_15binary_internal21div_floor_kernel_cudaERNS_18TensorIteratorBaseEENKUlvE1_clEvENKUlvE_clEvEUlddE_EEEEvS6_RKT_EUliE_EEviT1_)
        .other          _ZN2at6native18elementwise_kernelILi128ELi4EZNS0_15gpu_kernel_implINS0_13AUnaryFunctorIdddZZZNS0_15binary_internal21div_floor_kernel_cudaERNS_18TensorIteratorBaseEENKUlvE1_clEvENKUlvE_clEvEUlddE_EEEEvS6_RKT_EUliE_EEviT1_,@"STO_CUDA_ENTRY STV_DEFAULT"
_ZN2at6native18elementwise_kernelILi128ELi4EZNS0_15gpu_kernel_implINS0_13AUnaryFunctorIdddZZZNS0_15binary_internal21div_floor_kernel_cudaERNS_18TensorIteratorBaseEENKUlvE1_clEvENKUlvE_clEvEUlddE_EEEEvS6_RKT_EUliE_EEviT1_:
.text._ZN2at6native18elementwise_kernelILi128ELi4EZNS0_15gpu_kernel_implINS0_13AUnaryFunctorIdddZZZNS0_15binary_internal21div_floor_kernel_cudaERNS_18TensorIteratorBaseEENKUlvE1_clEvENKUlvE_clEvEUlddE_EEEEvS6_RKT_EUliE_EEviT1_:
        /* <DEDUP_REMOVED lines=312> */
.L_x_16980:
        /* <DEDUP_REMOVED lines=21> */
.L_x_16984:
[----:B------:R-:W2:Y:S02]  /*14d0*/  LDG.E.U8 R2, desc[UR36][R2.64] ;  /* 0x0000002402027981 */ /* 0x000ea4000c1e1100 */
[----:B--2---:R0:W1:Y:S01]  /*14e0*/  I2F.F64.U16 R18, R2 ;  /* 0x0000000200127312 */ /* 0x0040620000101800 */
[----:B------:R-:W-:Y:S05]  /*14f0*/  BRA `(.L_x_16986) ;  /* 0x0000000c00707947 */ /* 0x000fea0003800000 */
.L_x_16983:
        /* <DEDUP_REMOVED lines=9> */
.L_x_16988:
[----:B------:R-:W2:Y:S02]  /*1590*/  LDG.E R2, desc[UR36][R2.64] ;  /* 0x0000002402027981 */ /* 0x000ea4000c1e1900 */
[----:B--2---:R0:W1:Y:S01]  /*15a0*/  I2F.F64 R18, R2 ;  /* 0x0000000200127312 */ /* 0x0040620000201c00 */
[----:B------:R-:W-:Y:S05]  /*15b0*/  BRA `(.L_x_16986) ;  /* 0x0000000c00407947 */ /* 0x000fea0003800000 */
.L_x_16987:
[----:B------:R-:W2:Y:S02]  /*15c0*/  LDG.E.U16 R2, desc[UR36][R2.64] ;  /* 0x0000002402027981 */ /* 0x000ea4000c1e1500 */
[----:B--2---:R0:W1:Y:S01]  /*15d0*/  I2F.F64.S16 R18, R2 ;  /* 0x0000000200127312 */ /* 0x0040620000101c00 */
[----:B------:R-:W-:Y:S05]  /*15e0*/  BRA `(.L_x_16986) ;  /* 0x0000000c00347947 */ /* 0x000fea0003800000 */
.L_x_16982:
        /* <DEDUP_REMOVED lines=10> */
.L_x_16990:
[----:B------:R-:W2:Y:S02]  /*1690*/  LDG.E.U16 R0, desc[UR36][R2.64] ;  /* 0x0000002402007981 */ /* 0x000ea4000c1e1500 */
[----:B--2---:R-:W-:-:S05]  /*16a0*/  HADD2.F32 R0, -RZ, R0.H0_H0 ;  /* 0x20000000ff007230 */ /* 0x004fca0000004100 */
[----:B------:R-:W-:-:S04]  /*16b0*/  FMUL.FTZ R0, R0, 1 ;  /* 0x3f80000000007820 */ /* 0x000fc80000410000 */
[----:B------:R0:W1:Y:S01]  /*16c0*/  F2F.F64.F32 R18, R0 ;  /* 0x0000000000127310 */ /* 0x0000620000201800 */
[----:B------:R-:W-:Y:S05]  /*16d0*/  BRA `(.L_x_16986) ;  /* 0x0000000800f87947 */ /* 0x000fea0003800000 */
.L_x_16989:
        /* <DEDUP_REMOVED lines=10> */
.L_x_16992:
[----:B------:R-:W2:Y:S02]  /*1780*/  LDG.E.U16 R2, desc[UR36][R2.64] ;  /* 0x0000002402027981 */ /* 0x000ea4000c1e1500 */
[----:B--2---:R-:W-:-:S05]  /*1790*/  HADD2.F32 R0, -RZ, R2.H0_H0 ;  /* 0x20000002ff007230 */ /* 0x004fca0000004100 */
[----:B------:R-:W-:-:S04]  /*17a0*/  FMUL.FTZ R0, R0, 1 ;  /* 0x3f80000000007820 */ /* 0x000fc80000410000 */
[----:B------:R0:W1:Y:S01]  /*17b0*/  F2F.F64.F32 R18, R0 ;  /* 0x0000000000127310 */ /* 0x0000620000201800 */
[----:B------:R-:W-:Y:S05]  /*17c0*/  BRA `(.L_x_16986) ;  /* 0x0000000800bc7947 */ /* 0x000fea0003800000 */
.L_x_16991:
[----:B------:R0:W5:Y:S01]  /*17d0*/  LDG.E.64 R18, desc[UR36][R2.64] ;  /* 0x0000002402127981 */ /* 0x000162000c1e1b00 */
[----:B------:R-:W-:Y:S05]  /*17e0*/  BRA `(.L_x_16986) ;  /* 0x0000000800b47947 */ /* 0x000fea0003800000 */
.L_x_16981:
        /* <DEDUP_REMOVED lines=13> */
.L_x_16995:
[----:B------:R0:W5:Y:S01]  /*18c0*/  LDG.E.64 R18, desc[UR36][R2.64] ;  /* 0x0000002402127981 */ /* 0x000162000c1e1b00 */
[----:B------:R-:W-:Y:S05]  /*18d0*/  BRA `(.L_x_16986) ;  /* 0x0000000800787947 */ /* 0x000fea0003800000 */
.L_x_16994:
        /* <DEDUP_REMOVED lines=28> */
.L_x_16997:
        /* <DEDUP_REMOVED lines=15> */
.L_x_16996:
[----:B------:R-:W2:Y:S02]  /*1b90*/  LDG.E.U16 R0, desc[UR36][R2.64] ;  /* 0x0000002402007981 */ /* 0x000ea4000c1e1500 */
[----:B--2---:R-:W-:-:S04]  /*1ba0*/  IMAD.U32 R0, R0, 0x10000, RZ ;  /* 0x0001000000007824 */ /* 0x004fc800078e00ff */
[----:B------:R-:W-:-:S04]  /*1bb0*/  FMUL.FTZ R0, R0, 1 ;  /* 0x3f80000000007820 */ /* 0x000fc80000410000 */
[----:B------:R0:W1:Y:S01]  /*1bc0*/  F2F.F64.F32 R18, R0 ;  /* 0x0000000000127310 */ /* 0x0000620000201800 */
[----:B------:R-:W-:Y:S05]  /*1bd0*/  BRA `(.L_x_16986) ;  /* 0x0000000400b87947 */ /* 0x000fea0003800000 */
.L_x_16993:
        /* <DEDUP_REMOVED lines=11> */
.L_x_17000:
        /* <DEDUP_REMOVED lines=21> */
.L_x_17004:
[----:B------:R-:W-:Y:S05]  /*1de0*/  BSYNC B1 ;  /* 0x0000000000017941 */ /* 0x000fea0003800000 */
.L_x_17003:
[----:B------:R-:W-:Y:S01]  /*1df0*/  LEA R3, R0, 0x3b800000, 0x17 ;  /* 0x3b80000000037811 */ /* 0x000fe200078eb8ff */
[----:B------:R-:W-:-:S05]  /*1e00*/  IMAD.SHL.U32 R0, R2, 0x100000, RZ ;  /* 0x0010000002007824 */ /* 0x000fca00078e00ff */
[----:B------:R-:W-:-:S07]  /*1e10*/  LOP3.LUT R0, R3, R0, R4, 0xfe, !PT ;  /* 0x0000000003007212 */ /* 0x000fce00078efe04 */
.L_x_17002:
[----:B------:R-:W-:Y:S05]  /*1e20*/  BSYNC B0 ;  /* 0x0000000000007941 */ /* 0x000fea0003800000 */
.L_x_17001:
[----:B------:R-:W-:-:S04]  /*1e30*/  FMUL.FTZ R0, R0, 1 ;  /* 0x3f80000000007820 */ /* 0x000fc80000410000 */
[----:B------:R2:W3:Y:S01]  /*1e40*/  F2F.F64.F32 R18, R0 ;  /* 0x0000000000127310 */ /* 0x0004e20000201800 */
[----:B------:R-:W-:Y:S05]  /*1e50*/  BRA `(.L_x_16986) ;  /* 0x0000000400187947 */ /* 0x000fea0003800000 */
.L_x_16999:
        /* <DEDUP_REMOVED lines=21> */
.L_x_17008:
[----:B------:R-:W-:Y:S05]  /*1fb0*/  BSYNC B1 ;  /* 0x0000000000017941 */ /* 0x000fea0003800000 */
.L_x_17007:
[----:B------:R-:W-:Y:S01]  /*1fc0*/  LEA R3, R0, 0x37800000, 0x17 ;  /* 0x3780000000037811 */ /* 0x000fe200078eb8ff */
[----:B------:R-:W-:-:S05]  /*1fd0*/  IMAD.SHL.U32 R0, R2, 0x200000, RZ ;  /* 0x0020000002007824 */ /* 0x000fca00078e00ff */
[----:B------:R-:W-:-:S07]  /*1fe0*/  LOP3.LUT R0, R3, R0, R4, 0xfe, !PT ;  /* 0x0000000003007212 */ /* 0x000fce00078efe04 */
.L_x_17006:
[----:B------:R-:W-:Y:S05]  /*1ff0*/  BSYNC B0 ;  /* 0x0000000000007941 */ /* 0x000fea0003800000 */
.L_x_17005:
[----:B------:R-:W-:-:S04]  /*2000*/  FMUL.FTZ R0, R0, 1 ;  /* 0x3f80000000007820 */ /* 0x000fc80000410000 */
[----:B------:R4:W0:Y:S01]  /*2010*/  F2F.F64.F32 R18, R0 ;  /* 0x0000000000127310 */ /* 0x0008220000201800 */
[----:B------:R-:W-:Y:S05]  /*2020*/  BRA `(.L_x_16986) ;  /* 0x0000000000a47947 */ /* 0x000fea0003800000 */
.L_x_16998:
        /* <DEDUP_REMOVED lines=14> */
.L_x_17012:
[----:B------:R-:W-:Y:S05]  /*2110*/  BSYNC B0 ;  /* 0x0000000000007941 */ /* 0x000fea0003800000 */
.L_x_17011:
[----:B------:R-:W-:-:S04]  /*2120*/  FMUL.FTZ R0, R0, 1 ;  /* 0x3f80000000007820 */ /* 0x000fc80000410000 */
[----:B------:R0:W1:Y:S01]  /*2130*/  F2F.F64.F32 R18, R0 ;  /* 0x0000000000127310 */ /* 0x0000620000201800 */
[----:B------:R-:W-:Y:S05]  /*2140*/  BRA `(.L_x_16986) ;  /* 0x00000000005c7947 */ /* 0x000fea0003800000 */
.L_x_16985:
        /* <DEDUP_REMOVED lines=16> */
.L_x_17013:
[----:B------:R-:W-:Y:S01]  /*2250*/  CS2R R18, SRZ ;  /* 0x0000000000127805 */ /* 0x000fe2000001ff00 */
[----:B------:R-:W-:Y:S06]  /*2260*/  BRA `(.L_x_16986) ;  /* 0x0000000000147947 */ /* 0x000fec0003800000 */
.L_x_17010:
[----:B------:R-:W2:Y:S02]  /*2270*/  LDG.E.64 R18, desc[UR36][R2.64] ;  /* 0x0000002402127981 */ /* 0x000ea4000c1e1b00 */
[----:B--2---:R-:W0:Y:S01]  /*2280*/  I2F.F64.U64 R18, R18 ;  /* 0x0000001200127312 */ /* 0x004e220000301800 */
[----:B------:R-:W-:Y:S05]  /*2290*/  BRA `(.L_x_16986) ;  /* 0x0000000000087947 */ /* 0x000fea0003800000 */
.L_x_17009:
[----:B------:R-:W2:Y:S02]  /*22a0*/  LDG.E R2, desc[UR36][R2.64] ;  /* 0x0000002402027981 */ /* 0x000ea4000c1e1900 */
[----:B--2---:R0:W1:Y:S02]  /*22b0*/  I2F.F64.U32 R18, R2 ;  /* 0x0000000200127312 */ /* 0x0040640000201800 */
.L_x_16986:
[----:B01-3-5:R-:W-:Y:S01]  /*22c0*/  DSETP.NEU.AND P0, PT, R18, RZ, PT ;  /* 0x000000ff1200722a */ /* 0x02bfe20003f0d000 */
[----:B------:R-:W-:-:S13]  /*22d0*/  BSSY B0, `(.L_x_17014) ;  /* 0x0000160000007945 */ /* 0x000fda0003800000 */
[----:B------:R-:W-:Y:S05]  /*22e0*/  @P0 BRA `(.L_x_17015) ;  /* 0x0000000000780947 */ /* 0x000fea0003800000 */
[----:B------:R-:W0:Y:S01]  /*22f0*/  MUFU.RCP64H R3, R19 ;  /* 0x0000001300037308 */ /* 0x000e220000001800 */
[----:B------:R-:W-:Y:S01]  /*2300*/  IMAD.MOV.U32 R2, RZ, RZ, 0x1 ;  /* 0x00000001ff027424 */ /* 0x000fe200078e00ff */
[----:B------:R-:W-:Y:S01]  /*2310*/  ULDC.64 UR4, c[0x0][0x428] ;  /* 0x00010a0000047ab9 */ /* 0x000fe20000000a00 */
[----:B--2-4-:R-:W1:Y:S01]  /*2320*/  LDC R0, c[0x0][0x42c] ;  /* 0x00010b00ff007b82 */ /* 0x014e620000000800 */
[----:B------:R-:W-:Y:S03]  /*2330*/  BSSY B2, `(.L_x_17016) ;  /* 0x0000016000027945 */ /* 0x000fe60003800000 */
[----:B0-----:R-:W-:-:S08]  /*2340*/  DFMA R4, R2, -R18, 1 ;  /* 0x3ff000000204742b */ /* 0x001fd00000000812 */
[----:B------:R-:W-:Y:S01]  /*2350*/  DFMA R4, R4, R4, R4 ;  /* 0x000000040404722b */ /* 0x000fe20000000004 */
[----:B-1----:R-:W-:-:S07]  /*2360*/  FSETP.GEU.AND P1, PT, |R0|, 6.5827683646048100446e-37, PT ;  /* 0x036000000000780b */ /* 0x002fce0003f2e200 */
[----:B------:R-:W-:-:S08]  /*2370*/  DFMA R4, R2, R4, R2 ;  /* 0x000000040204722b */ /* 0x000fd00000000002 */
[----:B------:R-:W-:-:S08]  /*2380*/  DFMA R2, R4, -R18, 1 ;  /* 0x3ff000000402742b */ /* 0x000fd00000000812 */
[----:B------:R-:W-:-:S08]  /*2390*/  DFMA R2, R4, R2, R4 ;  /* 0x000000020402722b */ /* 0x000fd00000000004 */
[----:B------:R-:W-:-:S08]  /*23a0*/  DMUL R4, R2, UR4 ;  /* 0x0000000402047c28 */ /* 0x000fd00008000000 */
[----:B------:R-:W-:-:S08]  /*23b0*/  DFMA R6, R4, -R18, UR4 ;  /* 0x0000000404067e2b */ /* 0x000fd00008000812 */
[----:B------:R-:W-:-:S10]  /*23c0*/  DFMA R2, R2, R6, R4 ;  /* 0x000000060202722b */ /* 0x000fd40000000004 */
[----:B------:R-:W-:-:S05]  /*23d0*/  FFMA R4, RZ, R19, R3 ;  /* 0x00000013ff047223 */ /* 0x000fca0000000003 */
[----:B------:R-:W-:-:S13]  /*23e0*/  FSETP.GT.AND P0, PT, |R4|, 1.469367938527859385e-39, PT ;  /* 0x001000000400780b */ /* 0x000fda0003f04200 */
[----:B------:R-:W-:Y:S05]  /*23f0*/  @P0 BRA P1, `(.L_x_17017) ;  /* 0x0000000000240947 */ /* 0x000fea0000800000 */
[----:B------:R-:W-:Y:S01]  /*2400*/  ULDC.64 UR4, c[0x0][0x428] ;  /* 0x00010a0000047ab9 */ /* 0x000fe20000000a00 */
[----:B------:R-:W-:Y:S01]  /*2410*/  IMAD.MOV.U32 R10, RZ, RZ, R18 ;  /* 0x000000ffff0a7224 */ /* 0x000fe200078e0012 */
[----:B------:R-:W-:Y:S01]  /*2420*/  MOV R0, 0x2470 ;  /* 0x0000247000007802 */ /* 0x000fe20000000f00 */
[----:B------:R-:W-:Y:S02]  /*2430*/  IMAD.MOV.U32 R11, RZ, RZ, R19 ;  /* 0x000000ffff0b7224 */ /* 0x000fe400078e0013 */
[----:B------:R-:W-:Y:S02]  /*2440*/  IMAD.U32 R6, RZ, RZ, UR4 ;  /* 0x00000004ff067e24 */ /* 0x000fe4000f8e00ff */
[----:B------:R-:W-:-:S07]  /*2450*/  IMAD.U32 R7, RZ, RZ, UR5 ;  /* 0x00000005ff077e24 */ /* 0x000fce000f8e00ff */
[----:B------:R-:W-:Y:S05]  /*2460*/  CALL.REL.NOINC `($__internal_14_$__cuda_sm20_div_rn_f64_full) ;  /* 0x0000010000ac7944 */ /* 0x000fea0003c00000 */
[----:B------:R-:W-:Y:S02]  /*2470*/  IMAD.MOV.U32 R2, RZ, RZ, R4 ;  /* 0x000000ffff027224 */ /* 0x000fe400078e0004 */
[----:B------:R-:W-:-:S07]  /*2480*/  IMAD.MOV.U32 R3, RZ, RZ, R5 ;  /* 0x000000ffff037224 */ /* 0x000fce00078e0005 */
.L_x_17017:
[----:B------:R-:W-:Y:S05]  /*2490*/  BSYNC B2 ;  /* 0x0000000000027941 */ /* 0x000fea0003800000 */
.L_x_17016:
[----:B------:R-:W-:Y:S02]  /*24a0*/  IMAD.MOV.U32 R4, RZ, RZ, R2 ;  /* 0x000000ffff047224 */ /* 0x000fe400078e0002 */
[----:B------:R-:W-:Y:S01]  /*24b0*/  IMAD.MOV.U32 R5, RZ, RZ, R3 ;  /* 0x000000ffff057224 */ /* 0x000fe200078e0003 */
[----:B------:R-:W-:Y:S06]  /*24c0*/  BRA `(.L_x_17018) ;  /* 0x0000001400007947 */ /* 0x000fec0003800000 */
.L_x_17015:
[----:B------:R-:W0:Y:S01]  /*24d0*/  LDC.64 R2, c[0x0][0x428] ;  /* 0x00010a00ff027b82 */ /* 0x000e220000000a00 */
[----:B------:R-:W-:Y:S01]  /*24e0*/  LOP3.LUT R5, R19, 0x7fffffff, RZ, 0xc0, !PT ;  /* 0x7fffffff13057812 */ /* 0x000fe200078ec0ff */
[----:B------:R-:W-:Y:S01]  /*24f0*/  BSSY B1, `(.L_x_17019) ;  /* 0x00000fa000017945 */ /* 0x000fe20003800000 */
[----:B------:R-:W-:Y:S02]  /*2500*/  IMAD.MOV.U32 R4, RZ, RZ, R18 ;  /* 0x000000ffff047224 */ /* 0x000fe400078e0012 */
[----:B------:R-:W-:Y:S02]  /*2510*/  ISETP.GT.U32.AND P0, PT, R5, 0x7fefffff, PT ;  /* 0x7fefffff0500780c */ /* 0x000fe40003f04070 */
[----:B0-----:R-:W-:Y:S01]  /*2520*/  LOP3.LUT R7, R3, 0x7fffffff, RZ, 0xc0, !PT ;  /* 0x7fffffff03077812 */ /* 0x001fe200078ec0ff */
        /* <DEDUP_REMOVED lines=8> */
[----:B------:R-:W-:Y:S02]  /*25b0*/  ULDC.64 UR4, c[0x0][0x428] ;  /* 0x00010a0000047ab9 */ /* 0x000fe40000000a00 */
[----:B------:R-:W-:Y:S02]  /*25c0*/  IMAD.U32 R26, RZ, RZ, UR4 ;  /* 0x00000004ff1a7e24 */ /* 0x000fe4000f8e00ff */
[----:B------:R-:W-:-:S09]  /*25d0*/  IMAD.U32 R27, RZ, RZ, UR5 ;  /* 0x00000005ff1b7e24 */ /* 0x000fd2000f8e00ff */
        /* <DEDUP_REMOVED lines=23> */
.L_x_17024:
        /* <DEDUP_REMOVED lines=12> */
.L_x_17023:
[----:B------:R-:W-:Y:S05]  /*2810*/  BSYNC B2 ;  /* 0x0000000000027941 */ /* 0x000fea0003800000 */
.L_x_17022:
        /* <DEDUP_REMOVED lines=12> */
.L_x_17030:
        /* <DEDUP_REMOVED lines=33> */
.L_x_17029:
[----:B------:R-:W-:Y:S02]  /*2af0*/  IMAD.MOV.U32 R10, RZ, RZ, R8 ;  /* 0x000000ffff0a7224 */ /* 0x000fe400078e0008 */
[----:B------:R-:W-:-:S07]  /*2b00*/  IMAD.MOV.U32 R8, RZ, RZ, R9 ;  /* 0x000000ffff087224 */ /* 0x000fce00078e0009 */
.L_x_17028:
[----:B------:R-:W-:Y:S05]  /*2b10*/  BSYNC B3 ;  /* 0x0000000000037941 */ /* 0x000fea0003800000 */
.L_x_17027:
[----:B------:R-:W-:-:S13]  /*2b20*/  ISETP.GE.U32.AND P0, PT, R12, 0xc, PT ;  /* 0x0000000c0c00780c */ /* 0x000fda0003f06070 */
[----:B------:R-:W-:Y:S05]  /*2b30*/  @!P0 BRA `(.L_x_17026) ;  /* 0x0000000400d88947 */ /* 0x000fea0003800000 */
[----:B------:R-:W-:Y:S01]  /*2b40*/  BSSY B3, `(.L_x_17031) ;  /* 0x0000074000037945 */ /* 0x000fe20003800000 */
.L_x_17032:
        /* <DEDUP_REMOVED lines=116> */
.L_x_17031:
[----:B------:R-:W-:-:S07]  /*3290*/  IMAD.MOV.U32 R10, RZ, RZ, R7 ;  /* 0x000000ffff0a7224 */ /* 0x000fce00078e0007 */
.L_x_17026:
[----:B------:R-:W-:Y:S05]  /*32a0*/  BSYNC B2 ;  /* 0x0000000000027941 */ /* 0x000fea0003800000 */
.L_x_17025:
        /* <DEDUP_REMOVED lines=20> */
.L_x_17034:
[----:B------:R-:W-:Y:S05]  /*33f0*/  BSYNC B2 ;  /* 0x0000000000027941 */ /* 0x000fea0003800000 */
.L_x_17033:
[----:B------:R-:W-:Y:S01]  /*3400*/  LOP3.LUT R27, R27, 0x80000000, R3, 0xb8, !PT ;  /* 0x800000001b1b7812 */ /* 0x000fe200078eb803 */
[----:B------:R-:W-:Y:S06]  /*3410*/  BRA `(.L_x_17021) ;  /* 0x00000000001c7947 */ /* 0x000fec0003800000 */
.L_x_17020:
[----:B------:R-:W-:-:S06]  /*3420*/  DSETP.GTU.AND P0, PT, R4, +INF , PT ;  /* 0x7ff000000400742a */ /* 0x000fcc0003f0c000 */
[----:B------:R-:W-:-:S14]  /*3430*/  DSETP.LE.AND P0, PT, R6, +INF , !P0 ;  /* 0x7ff000000600742a */ /* 0x000fdc0004703000 */
[----:B------:R-:W0:Y:S01]  /*3440*/  @!P0 LDC.64 R26, c[0x0][0x428] ;  /* 0x00010a00ff1a8b82 */ /* 0x000e220000000a00 */
[----:B------:R-:W-:Y:S02]  /*3450*/  @P0 DSETP.NEU.AND P1, PT, R6, +INF , PT ;  /* 0x7ff000000600042a */ /* 0x000fe40003f2d000 */
[----:B0-----:R-:W-:-:S06]  /*3460*/  @!P0 DADD R26, R18, R26 ;  /* 0x00000000121a8229 */ /* 0x001fcc000000001a */
[----:B------:R-:W-:Y:S02]  /*3470*/  @P0 FSEL R26, R2, RZ, P1 ;  /* 0x000000ff021a0208 */ /* 0x000fe40000800000 */
[----:B------:R-:W-:-:S07]  /*3480*/  @P0 FSEL R27, R3, -QNAN , P1 ;  /* 0xfff80000031b0808 */ /* 0x000fce0000800000 */
.L_x_17021:
[----:B------:R-:W-:Y:S05]  /*3490*/  BSYNC B1 ;  /* 0x0000000000017941 */ /* 0x000fea0003800000 */
.L_x_17019:
[----:B------:R-:W0:Y:S01]  /*34a0*/  MUFU.RCP64H R3, R19 ;  /* 0x0000001300037308 */ /* 0x000e220000001800 */
[----:B------:R-:W-:Y:S01]  /*34b0*/  IMAD.MOV.U32 R2, RZ, RZ, 0x1 ;  /* 0x00000001ff027424 */ /* 0x000fe200078e00ff */
[----:B------:R-:W-:Y:S01]  /*34c0*/  ULDC.64 UR4, c[0x0][0x428] ;  /* 0x00010a0000047ab9 */ /* 0x000fe20000000a00 */
[----:B------:R-:W-:Y:S01]  /*34d0*/  BSSY B2, `(.L_x_17035) ;  /* 0x0000014000027945 */ /* 0x000fe20003800000 */
[----:B------:R-:W-:-:S10]  /*34e0*/  DADD R6, -R26, UR4 ;  /* 0x000000041a067e29 */ /* 0x000fd40008000100 */
        /* <DEDUP_REMOVED lines=9> */
[----:B--2-4-:R-:W-:-:S05]  /*3580*/  FFMA R0, RZ, R19, R3 ;  /* 0x00000013ff007223 */ /* 0x014fca0000000003 */
[----:B------:R-:W-:-:S13]  /*3590*/  FSETP.GT.AND P0, PT, |R0|, 1.469367938527859385e-39, PT ;  /* 0x001000000000780b */ /* 0x000fda0003f04200 */
[----:B------:R-:W-:Y:S05]  /*35a0*/  @P0 BRA P1, `(.L_x_17036) ;  /* 0x0000000000180947 */ /* 0x000fea0000800000 */
[----:B------:R-:W-:Y:S01]  /*35b0*/  IMAD.MOV.U32 R10, RZ, RZ, R18 ;  /* 0x000000ffff0a7224 */ /* 0x000fe200078e0012 */
[----:B------:R-:W-:Y:S01]  /*35c0*/  MOV R0, 0x35f0 ;  /* 0x000035f000007802 */ /* 0x000fe20000000f00 */
[----:B------:R-:W-:-:S07]  /*35d0*/  IMAD.MOV.U32 R11, RZ, RZ, R19 ;  /* 0x000000ffff0b7224 */ /* 0x000fce00078e0013 */
[----:B------:R-:W-:Y:S05]  /*35e0*/  CALL.REL.NOINC `($__internal_14_$__cuda_sm20_div_rn_f64_full) ;  /* 0x000000f0004c7944 */ /* 0x000fea0003c00000 */
[----:B------:R-:W-:Y:S02]  /*35f0*/  IMAD.MOV.U32 R2, RZ, RZ, R4 ;  /* 0x000000ffff027224 */ /* 0x000fe400078e0004 */
[----:B------:R-:W-:-:S07]  /*3600*/  IMAD.MOV.U32 R3, RZ, RZ, R5 ;  /* 0x000000ffff037224 */ /* 0x000fce00078e0005 */
.L_x_17036:
[----:B------:R-:W-:Y:S05]  /*3610*/  BSYNC B2 ;  /* 0x0000000000027941 */ /* 0x000fea0003800000 */
.L_x_17035:
        /* <DEDUP_REMOVED lines=10> */
[----:B------:R-:W-:Y:S01]  /*36c0*/  ULDC.64 UR4, c[0x0][0x428] ;  /* 0x00010a0000047ab9 */ /* 0x000fe20000000a00 */
[----:B------:R-:W1:Y:S01]  /*36d0*/  LDC R0, c[0x0][0x42c] ;  /* 0x00010b00ff007b82 */ /* 0x000e620000000800 */
        /* <DEDUP_REMOVED lines=20> */
[----:B------:R-:W-:-:S07]  /*3820*/  IMAD.MOV.U32 R3, RZ, RZ, R5 ;  /* 0x000000ffff037224 */ /* 0x000fce00078e0005 */
.L_x_17039:
[----:B------:R-:W-:Y:S05]  /*3830*/  BSYNC B2 ;  /* 0x0000000000027941 */ /* 0x000fea0003800000 */
.L_x_17038:
[----:B------:R-:W-:Y:S01]  /*3840*/  LOP3.LUT R5, RZ, 0x80000000, R3, 0xb8, !PT ;  /* 0x80000000ff057812 */ /* 0x000fe200078eb803 */
[----:B------:R-:W-:Y:S01]  /*3850*/  IMAD.MOV.U32 R4, RZ, RZ, RZ ;  /* 0x000000ffff047224 */ /* 0x000fe200078e00ff */
[----:B------:R-:W-:Y:S06]  /*3860*/  BRA `(.L_x_17018) ;  /* 0x0000000000187947 */ /* 0x000fec0003800000 */
.L_x_17037:
[----:B------:R-:W0:Y:S02]  /*3870*/  FRND.F64.FLOOR R2, R8 ;  /* 0x0000000800027313 */ /* 0x000e240000305800 */
[----:B0-----:R-:W-:Y:S02]  /*3880*/  DADD R4, R8, -R2 ;  /* 0x0000000008047229 */ /* 0x001fe40000000802 */
[----:B------:R-:W-:-:S06]  /*3890*/  DADD R6, R2, 1 ;  /* 0x3ff0000002067429 */ /* 0x000fcc0000000000 */
[----:B------:R-:W-:-:S06]  /*38a0*/  DSETP.GT.AND P0, PT, R4, 0.5, PT ;  /* 0x3fe000000400742a */ /* 0x000fcc0003f04000 */
[----:B------:R-:W-:Y:S02]  /*38b0*/  FSEL R4, R6, R2, P0 ;  /* 0x0000000206047208 */ /* 0x000fe40000000000 */
[----:B------:R-:W-:-:S07]  /*38c0*/  FSEL R5, R7, R3, P0 ;  /* 0x0000000307057208 */ /* 0x000fce0000000000 */
.L_x_17018:
[----:B------:R-:W-:Y:S05]  /*38d0*/  BSYNC B0 ;  /* 0x0000000000007941 */ /* 0x000fea0003800000 */
.L_x_17014:
        /* <DEDUP_REMOVED lines=15> */
.L_x_17043:
[----:B------:R-:W0:Y:S02]  /*39d0*/  F2I.S64.F64.TRUNC R4, R4 ;  /* 0x0000000400047311 */ /* 0x000e24000030d900 */
[----:B0-----:R-:W-:-:S05]  /*39e0*/  IMAD.MOV.U32 R3, RZ, RZ, R4 ;  /* 0x000000ffff037224 */ /* 0x001fca00078e0004 */
[----:B------:R3:W-:Y:S01]  /*39f0*/  STG.E.U8 desc[UR36][R16.64], R3 ;  /* 0x0000000310007986 */ /* 0x0007e2000c101124 */
[----:B------:R-:W-:Y:S05]  /*3a00*/  BRA `(.L_x_17045) ;  /* 0x0000000c00f87947 */ /* 0x000fea0003800000 */
.L_x_17042:
        /* <DEDUP_REMOVED lines=9> */
.L_x_17047:
[----:B------:R-:W0:Y:S02]  /*3aa0*/  F2I.F64.TRUNC R5, R4 ;  /* 0x0000000400057311 */ /* 0x000e24000030d100 */
[----:B0-----:R1:W-:Y:S01]  /*3ab0*/  STG.E desc[UR36][R16.64], R5 ;  /* 0x0000000510007986 */ /* 0x0013e2000c101924 */
[----:B------:R-:W-:Y:S05]  /*3ac0*/  BRA `(.L_x_17045) ;  /* 0x0000000c00c87947 */ /* 0x000fea0003800000 */
.L_x_17046:
[----:B------:R-:W0:Y:S02]  /*3ad0*/  F2I.F64.TRUNC R5, R4 ;  /* 0x0000000400057311 */ /* 0x000e24000030d100 */
[----:B0-----:R2:W-:Y:S01]  /*3ae0*/  STG.E.U16 desc[UR36][R16.64], R5 ;  /* 0x0000000510007986 */ /* 0x0015e2000c101524 */
[----:B------:R-:W-:Y:S05]  /*3af0*/  BRA `(.L_x_17045) ;  /* 0x0000000c00bc7947 */ /* 0x000fea0003800000 */
.L_x_17041:
        /* <DEDUP_REMOVED lines=13> */
.L_x_17049:
        /* <DEDUP_REMOVED lines=8> */
.L_x_17048:
        /* <DEDUP_REMOVED lines=14> */
.L_x_17051:
        /* <DEDUP_REMOVED lines=9> */
.L_x_17050:
[----:B------:R0:W-:Y:S01]  /*3dc0*/  STG.E.64 desc[UR36][R16.64], R4 ;  /* 0x0000000410007986 */ /* 0x0001e2000c101b24 */
[----:B------:R-:W-:Y:S05]  /*3dd0*/  BRA `(.L_x_17045) ;  /* 0x0000000c00047947 */ /* 0x000fea0003800000 */
.L_x_17040:
        /* <DEDUP_REMOVED lines=12> */
.L_x_17054:
[----:B------:R-:W-:-:S05]  /*3ea0*/  CS2R R6, SRZ ;  /* 0x0000000000067805 */ /* 0x000fca000001ff00 */
[----:B------:R0:W-:Y:S01]  /*3eb0*/  STG.E.128 desc[UR36][R16.64], R4 ;  /* 0x0000000410007986 */ /* 0x0001e2000c101d24 */
[----:B------:R-:W-:Y:S05]  /*3ec0*/  BRA `(.L_x_17045) ;  /* 0x0000000800c87947 */ /* 0x000fea0003800000 */
.L_x_17053:
        /* <DEDUP_REMOVED lines=25> */
.L_x_17058:
[----:B------:R-:W-:Y:S05]  /*4060*/  BSYNC B0 ;  /* 0x0000000000007941 */ /* 0x000fea0003800000 */
.L_x_17057:
[----:B------:R-:W-:-:S05]  /*4070*/  LOP3.LUT R3, R0, R3, RZ, 0xfc, !PT ;  /* 0x0000000300037212 */ /* 0x000fca00078efcff */
[----:B------:R0:W-:Y:S01]  /*4080*/  STG.E.U8 desc[UR36][R16.64], R3 ;  /* 0x0000000310007986 */ /* 0x0001e2000c101124 */
[----:B------:R-:W-:Y:S05]  /*4090*/  BRA `(.L_x_17045) ;  /* 0x0000000800547947 */ /* 0x000fea0003800000 */
.L_x_17056:
        /* <DEDUP_REMOVED lines=17> */
.L_x_17060:
[----:B------:R-:W-:Y:S01]  /*41b0*/  IMAD.MOV.U32 R0, RZ, RZ, 0x7f ;  /* 0x0000007fff007424 */ /* 0x000fe200078e00ff */
[----:B------:R-:W-:-:S04]  /*41c0*/  ISETP.GT.U32.AND P0, PT, R2, 0x7f800000, PT ;  /* 0x7f8000000200780c */ /* 0x000fc80003f04070 */
[----:B------:R-:W-:-:S09]  /*41d0*/  SEL R0, R0, 0x7c, P0 ;  /* 0x0000007c00007807 */ /* 0x000fd20000000000 */
.L_x_17061:
[----:B------:R-:W-:Y:S05]  /*41e0*/  BSYNC B0 ;  /* 0x0000000000007941 */ /* 0x000fea0003800000 */
.L_x_17059:
[----:B------:R-:W-:-:S04]  /*41f0*/  LOP3.LUT R2, R3, 0x80000000, RZ, 0xc0, !PT ;  /* 0x8000000003027812 */ /* 0x000fc800078ec0ff */
[----:B------:R-:W-:-:S04]  /*4200*/  SHF.R.U32.HI R3, RZ, 0x18, R2 ;  /* 0x00000018ff037819 */ /* 0x000fc80000011602 */
[----:B------:R-:W-:-:S05]  /*4210*/  LOP3.LUT R3, R0, R3, RZ, 0xfc, !PT ;  /* 0x0000000300037212 */ /* 0x000fca00078efcff */
[----:B------:R0:W-:Y:S01]  /*4220*/  STG.E.U8 desc[UR36][R16.64], R3 ;  /* 0x0000000310007986 */ /* 0x0001e2000c101124 */
[----:B------:R-:W-:Y:S05]  /*4230*/  BRA `(.L_x_17045) ;  /* 0x0000000400ec7947 */ /* 0x000fea0003800000 */
.L_x_17055:
        /* <DEDUP_REMOVED lines=8> */
.L_x_17052:
        /* <DEDUP_REMOVED lines=11> */
.L_x_17064:
        /* <DEDUP_REMOVED lines=21> */
.L_x_17067:
[----:B------:R-:W-:-:S04]  /*44c0*/  LOP3.LUT R2, R3, 0x80000000, RZ, 0xc0, !PT ;  /* 0x8000000003027812 */ /* 0x000fc800078ec0ff */
[----:B------:R-:W-:-:S04]  /*44d0*/  SHF.R.U32.HI R3, RZ, 0x18, R2 ;  /* 0x00000018ff037819 */ /* 0x000fc80000011602 */
[----:B------:R-:W-:-:S04]  /*44e0*/  LOP3.LUT R0, R0, R3, RZ, 0xfc, !PT ;  /* 0x0000000300007212 */ /* 0x000fc800078efcff */
[----:B------:R-:W-:-:S07]  /*44f0*/  PRMT R8, R0, 0x7610, R8 ;  /* 0x0000761000087816 */ /* 0x000fce0000000008 */
.L_x_17066:
[----:B------:R-:W-:Y:S05]  /*4500*/  BSYNC B0 ;  /* 0x0000000000007941 */ /* 0x000fea0003800000 */
.L_x_17065:
[----:B------:R0:W-:Y:S01]  /*4510*/  STG.E.U8 desc[UR36][R16.64], R8 ;  /* 0x0000000810007986 */ /* 0x0001e2000c101124 */
[----:B------:R-:W-:Y:S05]  /*4520*/  BRA `(.L_x_17045) ;  /* 0x0000000400307947 */ /* 0x000fea0003800000 */
.L_x_17063:
        /* <DEDUP_REMOVED lines=21> */
.L_x_17070:
[----:B------:R-:W-:-:S04]  /*4680*/  LOP3.LUT R2, R3, 0x80000000, RZ, 0xc0, !PT ;  /* 0x8000000003027812 */ /* 0x000fc800078ec0ff */
[----:B------:R-:W-:-:S04]  /*4690*/  SHF.R.U32.HI R3, RZ, 0x18, R2 ;  /* 0x00000018ff037819 */ /* 0x000fc80000011602 */
[----:B------:R-:W-:-:S04]  /*46a0*/  LOP3.LUT R0, R0, R3, RZ, 0xfc, !PT ;  /* 0x0000000300007212 */ /* 0x000fc800078efcff */
[----:B------:R-:W-:-:S07]  /*46b0*/  PRMT R8, R0, 0x7610, R8 ;  /* 0x0000761000087816 */ /* 0x000fce0000000008 */
.L_x_17069:
[----:B------:R-:W-:Y:S05]  /*46c0*/  BSYNC B0 ;  /* 0x0000000000007941 */ /* 0x000fea0003800000 */
.L_x_17068:
[----:B------:R0:W-:Y:S01]  /*46d0*/  STG.E.U8 desc[UR36][R16.64], R8 ;  /* 0x0000000810007986 */ /* 0x0001e2000c101124 */
[----:B------:R-:W-:Y:S05]  /*46e0*/  BRA `(.L_x_17045) ;  /* 0x0000000000c07947 */ /* 0x000fea0003800000 */
.L_x_17062:
        /* <DEDUP_REMOVED lines=26> */
.L_x_17044:
        /* <DEDUP_REMOVED lines=16> */
.L_x_17073:
[----:B------:R-:W-:Y:S05]  /*4990*/  BRA `(.L_x_17045) ;  /* 0x0000000000147947 */ /* 0x000fea0003800000 */
.L_x_17072:
[----:B------:R-:W0:Y:S02]  /*49a0*/  F2I.U64.F64.TRUNC R4, R4 ;  /* 0x0000000400047311 */ /* 0x000e24000030d800 */
[----:B0-----:R0:W-:Y:S01]  /*49b0*/  STG.E.64 desc[UR36][R16.64], R4 ;  /* 0x0000000410007986 */ /* 0x0011e2000c101b24 */
[----:B------:R-:W-:Y:S05]  /*49c0*/  BRA `(.L_x_17045) ;  /* 0x0000000000087947 */ /* 0x000fea0003800000 */
.L_x_17071:
[----:B------:R-:W0:Y:S02]  /*49d0*/  F2I.U32.F64.TRUNC R5, R4 ;  /* 0x0000000400057311 */ /* 0x000e24000030d000 */
[----:B0-----:R0:W-:Y:S02]  /*49e0*/  STG.E desc[UR36][R16.64], R5 ;  /* 0x0000000510007986 */ /* 0x0011e4000c101924 */
.L_x_17045:
[----:B0-----:R-:W0:Y:S01]  /*49f0*/  S2R R0, SR_TID.X ;  /* 0x0000000000007919 */ /* 0x001e220000002100 */
[----:B---3--:R-:W0:Y:S02]  /*4a00*/  S2R R3, SR_CTAID.X ;  /* 0x0000000000037919 */ /* 0x008e240000002500 */
[----:B0-----:R-:W-:-:S04]  /*4a10*/  IMAD R0, R3, 0x200, R0 ;  /* 0x0000020003007824 */ /* 0x001fc800078e0200 */
[----:B-12-4-:R-:W-:-:S07]  /*4a20*/  VIADD R17, R0, 0x80 ;  /* 0x0000008000117836 */ /* 0x016fce0000000000 */
.L_x_16979:
[----:B------:R-:W-:Y:S05]  /*4a30*/  BSYNC B6 ;  /* 0x0000000000067941 */ /* 0x000fea0003800000 */
.L_x_16978:
        /* <DEDUP_REMOVED lines=307> */
.L_x_17076:
        /* <DEDUP_REMOVED lines=21> */
.L_x_17080:
[----:B------:R-:W2:Y:S02]  /*5ec0*/  LDG.E.U8 R2, desc[UR36][R2.64] ;  /* 0x0000002402027981 */ /* 0x000ea4000c1e1100 */
[----:B--2---:R0:W1:Y:S01]  /*5ed0*/  I2F.F64.U16 R28, R2 ;  /* 0x00000002001c7312 */ /* 0x0040620000101800 */
[----:B------:R-:W-:Y:S05]  /*5ee0*/  BRA `(.L_x_17082) ;  /* 0x0000000c00707947 */ /* 0x000fea0003800000 */
.L_x_17079:
        /* <DEDUP_REMOVED lines=9> */
.L_x_17084:
[----:B------:R-:W2:Y:S02]  /*5f80*/  LDG.E R2, desc[UR36][R2.64] ;  /* 0x0000002402027981 */ /* 0x000ea4000c1e1900 */
[----:B--2---:R0:W1:Y:S01]  /*5f90*/  I2F.F64 R28, R2 ;  /* 0x00000002001c7312 */ /* 0x0040620000201c00 */
[----:B------:R-:W-:Y:S05]  /*5fa0*/  BRA `(.L_x_17082) ;  /* 0x0000000c00407947 */ /* 0x000fea0003800000 */
.L_x_17083:
[----:B------:R-:W2:Y:S02]  /*5fb0*/  LDG.E.U16 R2, desc[UR36][R2.64] ;  /* 0x0000002402027981 */ /* 0x000ea4000c1e1500 */
[----:B--2---:R0:W1:Y:S01]  /*5fc0*/  I2F.F64.S16 R28, R2 ;  /* 0x00000002001c7312 */ /* 0x0040620000101c00 */
[----:B------:R-:W-:Y:S05]  /*5fd0*/  BRA `(.L_x_17082) ;  /* 0x0000000c00347947 */ /* 0x000fea0003800000 */
.L_x_17078:
        /* <DEDUP_REMOVED lines=10> */
.L_x_17086:
[----:B------:R-:W2:Y:S02]  /*6080*/  LDG.E.U16 R0, desc[UR36][R2.64] ;  /* 0x0000002402007981 */ /* 0x000ea4000c1e1500 */
[----:B--2---:R-:W-:-:S05]  /*6090*/  HADD2.F32 R0, -RZ, R0.H0_H0 ;  /* 0x20000000ff007230 */ /* 0x004fca0000004100 */
[----:B------:R-:W-:-:S04]  /*60a0*/  FMUL.FTZ R0, R0, 1 ;  /* 0x3f80000000007820 */ /* 0x000fc80000410000 */
[----:B------:R0:W1:Y:S01]  /*60b0*/  F2F.F64.F32 R28, R0 ;  /* 0x00000000001c7310 */ /* 0x0000620000201800 */
[----:B------:R-:W-:Y:S05]  /*60c0*/  BRA `(.L_x_17082) ;  /* 0x0000000800f87947 */ /* 0x000fea0003800000 */
.L_x_17085:
        /* <DEDUP_REMOVED lines=10> */
.L_x_17088:
[----:B------:R-:W2:Y:S02]  /*6170*/  LDG.E.U16 R2, desc[UR36][R2.64] ;  /* 0x0000002402027981 */ /* 0x000ea4000c1e1500 */
[----:B--2---:R-:W-:-:S05]  /*6180*/  HADD2.F32 R0, -RZ, R2.H0_H0 ;  /* 0x20000002ff007230 */ /* 0x004fca0000004100 */
[----:B------:R-:W-:-:S04]  /*6190*/  FMUL.FTZ R0, R0, 1 ;  /* 0x3f80000000007820 */ /* 0x000fc80000410000 */
[----:B------:R0:W1:Y:S01]  /*61a0*/  F2F.F64.F32 R28, R0 ;  /* 0x00000000001c7310 */ /* 0x0000620000201800 */
[----:B------:R-:W-:Y:S05]  /*61b0*/  BRA `(.L_x_17082) ;  /* 0x0000000800bc7947 */ /* 0x000fea0003800000 */
.L_x_17087:
[----:B------:R0:W5:Y:S01]  /*61c0*/  LDG.E.64 R28, desc[UR36][R2.64] ;  /* 0x00000024021c7981 */ /* 0x000162000c1e1b00 */
[----:B------:R-:W-:Y:S05]  /*61d0*/  BRA `(.L_x_17082) ;  /* 0x0000000800b47947 */ /* 0x000fea0003800000 */
.L_x_17077:
        /* <DEDUP_REMOVED lines=13> */
.L_x_17091:
[----:B------:R0:W5:Y:S01]  /*62b0*/  LDG.E.64 R28, desc[UR36][R2.64] ;  /* 0x00000024021c7981 */ /* 0x000162000c1e1b00 */
[----:B------:R-:W-:Y:S05]  /*62c0*/  BRA `(.L_x_17082) ;  /* 0x0000000800787947 */ /* 0x000fea0003800000 */
.L_x_17090:
        /* <DEDUP_REMOVED lines=28> */
.L_x_17093:
        /* <DEDUP_REMOVED lines=15> */
.L_x_17092:
[----:B------:R-:W2:Y:S02]  /*6580*/  LDG.E.U16 R0, desc[UR36][R2.64] ;  /* 0x0000002402007981 */ /* 0x000ea4000c1e1500 */
[----:B--2---:R-:W-:-:S04]  /*6590*/  IMAD.U32 R0, R0, 0x10000, RZ ;  /* 0x0001000000007824 */ /* 0x004fc800078e00ff */
[----:B------:R-:W-:-:S04]  /*65a0*/  FMUL.FTZ R0, R0, 1 ;  /* 0x3f80000000007820 */ /* 0x000fc80000410000 */
[----:B------:R0:W1:Y:S01]  /*65b0*/  F2F.F64.F32 R28, R0 ;  /* 0x00000000001c7310 */ /* 0x0000620000201800 */
[----:B------:R-:W-:Y:S05]  /*65c0*/  BRA `(.L_x_17082) ;  /* 0x0000000400b87947 */ /* 0x000fea0003800000 */
.L_x_17089:
        /* <DEDUP_REMOVED lines=11> */
.L_x_17096:
        /* <DEDUP_REMOVED lines=21> */
.L_x_17100:
[----:B------:R-:W-:Y:S05]  /*67d0*/  BSYNC B1 ;  /* 0x0000000000017941 */ /* 0x000fea0003800000 */
.L_x_17099:
[----:B------:R-:W-:Y:S01]  /*67e0*/  LEA R3, R0, 0x3b800000, 0x17 ;  /* 0x3b80000000037811 */ /* 0x000fe200078eb8ff */
[----:B------:R-:W-:-:S05]  /*67f0*/  IMAD.SHL.U32 R0, R2, 0x100000, RZ ;  /* 0x0010000002007824 */ /* 0x000fca00078e00ff */
[----:B------:R-:W-:-:S07]  /*6800*/  LOP3.LUT R0, R3, R0, R4, 0xfe, !PT ;  /* 0x0000000003007212 */ /* 0x000fce00078efe04 */
.L_x_17098:
[----:B------:R-:W-:Y:S05]  /*6810*/  BSYNC B0 ;  /* 0x0000000000007941 */ /* 0x000fea0003800000 */
.L_x_17097:
[----:B------:R-:W-:-:S04]  /*6820*/  FMUL.FTZ R0, R0, 1 ;  /* 0x3f80000000007820 */ /* 0x000fc80000410000 */
[----:B------:R0:W1:Y:S01]  /*6830*/  F2F.F64.F32 R28, R0 ;  /* 0x00000000001c7310 */ /* 0x0000620000201800 */
[----:B------:R-:W-:Y:S05]  /*6840*/  BRA `(.L_x_17082) ;  /* 0x0000000400187947 */ /* 0x000fea0003800000 */
.L_x_17095:
        /* <DEDUP_REMOVED lines=21> */
.L_x_17104:
[----:B------:R-:W-:Y:S05]  /*69a0*/  BSYNC B1 ;  /* 0x0000000000017941 */ /* 0x000fea0003800000 */
.L_x_17103:
[----:B------:R-:W-:Y:S01]  /*69b0*/  LEA R3, R0, 0x37800000, 0x17 ;  /* 0x3780000000037811 */ /* 0x000fe200078eb8ff */
[----:B------:R-:W-:-:S05]  /*69c0*/  IMAD.SHL.U32 R0, R2, 0x200000, RZ ;  /* 0x0020000002007824 */ /* 0x000fca00078e00ff */
[----:B------:R-:W-:-:S07]  /*69d0*/  LOP3.LUT R0, R3, R0, R4, 0xfe, !PT ;  /* 0x0000000003007212 */ /* 0x000fce00078efe04 */
.L_x_17102:
[----:B------:R-:W-:Y:S05]  /*69e0*/  BSYNC B0 ;  /* 0x0000000000007941 */ /* 0x000fea0003800000 */
.L_x_17101:
[----:B------:R-:W-:-:S04]  /*69f0*/  FMUL.FTZ R0, R0, 1 ;  /* 0x3f80000000007820 */ /* 0x000fc80000410000 */
[----:B------:R0:W1:Y:S01]  /*6a00*/  F2F.F64.F32 R28, R0 ;  /* 0x00000000001c7310 */ /* 0x0000620000201800 */
[----:B------:R-:W-:Y:S05]  /*6a10*/  BRA `(.L_x_17082) ;  /* 0x0000000000a47947 */ /* 0x000fea0003800000 */
.L_x_17094:
        /* <DEDUP_REMOVED lines=14> */
.L_x_17108:
[----:B------:R-:W-:Y:S05]  /*6b00*/  BSYNC B0 ;  /* 0x0000000000007941 */ /* 0x000fea0003800000 */
.L_x_17107:
[----:B------:R-:W-:-:S04]  /*6b10*/  FMUL.FTZ R0, R0, 1 ;  /* 0x3f80000000007820 */ /* 0x000fc80000410000 */
[----:B------:R0:W1:Y:S01]  /*6b20*/  F2F.F64.F32 R28, R0 ;  /* 0x00000000001c7310 */ /* 0x0000620000201800 */
[----:B------:R-:W-:Y:S05]  /*6b30*/  BRA `(.L_x_17082) ;  /* 0x00000000005c7947 */ /* 0x000fea0003800000 */
.L_x_17081:
        /* <DEDUP_REMOVED lines=16> */
.L_x_17109:
[----:B------:R-:W-:Y:S01]  /*6c40*/  CS2R R28, SRZ ;  /* 0x00000000001c7805 */ /* 0x000fe2000001ff00 */
[----:B------:R-:W-:Y:S06]  /*6c50*/  BRA `(.L_x_17082) ;  /* 0x0000000000147947 */ /* 0x000fec0003800000 */
.L_x_17106:
[----:B------:R-:W2:Y:S02]  /*6c60*/  LDG.E.64 R28, desc[UR36][R2.64] ;  /* 0x00000024021c7981 */ /* 0x000ea4000c1e1b00 */
[----:B--2---:R-:W0:Y:S01]  /*6c70*/  I2F.F64.U64 R28, R28 ;  /* 0x0000001c001c7312 */ /* 0x004e220000301800 */
[----:B------:R-:W-:Y:S05]  /*6c80*/  BRA `(.L_x_17082) ;  /* 0x0000000000087947 */ /* 0x000fea0003800000 */
.L_x_17105:
[----:B------:R-:W2:Y:S02]  /*6c90*/  LDG.E R2, desc[UR36][R2.64] ;  /* 0x0000002402027981 */ /* 0x000ea4000c1e1900 */
[----:B--2---:R0:W1:Y:S02]  /*6ca0*/  I2F.F64.U32 R28, R2 ;  /* 0x00000002001c7312 */ /* 0x0040640000201800 */
.L_x_17082:
[----:B01-3-5:R-:W-:Y:S01]  /*6cb0*/  DSETP.NEU.AND P0, PT, R28, RZ, PT ;  /* 0x000000ff1c00722a */ /* 0x02bfe20003f0d000 */
[----:B------:R-:W-:-:S13]  /*6cc0*/  BSSY B0, `(.L_x_17110) ;  /* 0x000015e000007945 */ /* 0x000fda0003800000 */
[----:B------:R-:W-:Y:S05]  /*6cd0*/  @P0 BRA `(.L_x_17111) ;  /* 0x0000000000780947 */ /* 0x000fea0003800000 */
[----:B------:R-:W2:Y:S01]  /*6ce0*/  MUFU.RCP64H R3, R29 ;  /* 0x0000001d00037308 */ /* 0x000ea20000001800 */
[----:B------:R-:W-:Y:S01]  /*6cf0*/  IMAD.MOV.U32 R2, RZ, RZ, 0x1 ;  /* 0x00000001ff027424 */ /* 0x000fe200078e00ff */
[----:B------:R-:W-:Y:S01]  /*6d00*/  ULDC.64 UR4, c[0x0][0x428] ;  /* 0x00010a0000047ab9 */ /* 0x000fe20000000a00 */
[----:B------:R-:W0:Y:S01]  /*6d10*/  LDC R0, c[0x0][0x42c] ;  /* 0x00010b00ff007b82 */ /* 0x000e220000000800 */
[----:B------:R-:W-:Y:S03]  /*6d20*/  BSSY B2, `(.L_x_17112) ;  /* 0x0000016000027945 */ /* 0x000fe60003800000 */
[----:B--2-4-:R-:W-:-:S08]  /*6d30*/  DFMA R4, R2, -R28, 1 ;  /* 0x3ff000000204742b */ /* 0x014fd0000000081c */
[----:B------:R-:W-:Y:S01]  /*6d40*/  DFMA R4, R4, R4, R4 ;  /* 0x000000040404722b */ /* 0x000fe20000000004 */
[----:B0-----:R-:W-:-:S07]  /*6d50*/  FSETP.GEU.AND P1, PT, |R0|, 6.5827683646048100446e-37, PT ;  /* 0x036000000000780b */ /* 0x001fce0003f2e200 */
        /* <DEDUP_REMOVED lines=18> */
.L_x_17113:
[----:B------:R-:W-:Y:S05]  /*6e80*/  BSYNC B2 ;  /* 0x0000000000027941 */ /* 0x000fea0003800000 */
.L_x_17112:
[----:B------:R-:W-:Y:S02]  /*6e90*/  IMAD.MOV.U32 R4, RZ, RZ, R2 ;  /* 0x000000ffff047224 */ /* 0x000fe400078e0002 */
[----:B------:R-:W-:Y:S01]  /*6ea0*/  IMAD.MOV.U32 R5, RZ, RZ, R3 ;  /* 0x000000ffff057224 */ /* 0x000fe200078e0003 */
[----:B------:R-:W-:Y:S06]  /*6eb0*/  BRA `(.L_x_17114) ;  /* 0x0000001000f87947 */ /* 0x000fec0003800000 */
.L_x_17111:
[----:B------:R-:W0:Y:S01]  /*6ec0*/  LDC.64 R2, c[0x0][0x428] ;  /* 0x00010a00ff027b82 */ /* 0x000e220000000a00 */
[----:B--2---:R-:W-:Y:S01]  /*6ed0*/  LOP3.LUT R5, R29, 0x7fffffff, RZ, 0xc0, !PT ;  /* 0x7fffffff1d057812 */ /* 0x004fe200078ec0ff */
[----:B------:R-:W-:Y:S01]  /*6ee0*/  BSSY B1, `(.L_x_17115) ;  /* 0x00000f8000017945 */ /* 0x000fe20003800000 */
[----:B----4-:R-:W-:Y:S02]  /*6ef0*/  IMAD.MOV.U32 R4, RZ, RZ, R28 ;  /* 0x000000ffff047224 */ /* 0x010fe400078e001c */
        /* <DEDUP_REMOVED lines=36> */
.L_x_17121:
        /* <DEDUP_REMOVED lines=12> */
.L_x_17120:
[----:B------:R-:W-:-:S07]  /*7200*/  IMAD.MOV.U32 R0, RZ, RZ, R8 ;  /* 0x000000ffff007224 */ /* 0x000fce00078e0008 */
.L_x_17119:
[----:B------:R-:W-:Y:S05]  /*7210*/  BSYNC B2 ;  /* 0x0000000000027941 */ /* 0x000fea0003800000 */
.L_x_17118:
        /* <DEDUP_REMOVED lines=12> */
.L_x_17126:
        /* <DEDUP_REMOVED lines=33> */
.L_x_17125:
[----:B------:R-:W-:Y:S05]  /*74f0*/  BSYNC B3 ;  /* 0x0000000000037941 */ /* 0x000fea0003800000 */
.L_x_17124:
[----:B------:R-:W-:-:S13]  /*7500*/  ISETP.GE.U32.AND P0, PT, R10, 0xc, PT ;  /* 0x0000000c0a00780c */ /* 0x000fda0003f06070 */
[----:B------:R-:W-:Y:S05]  /*7510*/  @!P0 BRA `(.L_x_17123) ;  /* 0x0000000400d48947 */ /* 0x000fea0003800000 */
[----:B------:R-:W-:Y:S01]  /*7520*/  BSSY B3, `(.L_x_17123) ;  /* 0x0000074000037945 */ /* 0x000fe20003800000 */
.L_x_17127:
        /* <DEDUP_REMOVED lines=116> */
.L_x_17123:
[----:B------:R-:W-:Y:S05]  /*7c70*/  BSYNC B2 ;  /* 0x0000000000027941 */ /* 0x000fea0003800000 */
.L_x_17122:
        /* <DEDUP_REMOVED lines=20> */
.L_x_17129:
[----:B------:R-:W-:Y:S05]  /*7dc0*/  BSYNC B2 ;  /* 0x0000000000027941 */ /* 0x000fea0003800000 */
.L_x_17128:
[----:B------:R-:W-:Y:S01]  /*7dd0*/  LOP3.LUT R27, R27, 0x80000000, R3, 0xb8, !PT ;  /* 0x800000001b1b7812 */ /* 0x000fe200078eb803 */
[----:B------:R-:W-:Y:S06]  /*7de0*/  BRA `(.L_x_17117) ;  /* 0x00000000001c7947 */ /* 0x000fec0003800000 */
.L_x_17116:
[----:B------:R-:W-:-:S06]  /*7df0*/  DSETP.GTU.AND P0, PT, R4, +INF , PT ;  /* 0x7ff000000400742a */ /* 0x000fcc0003f0c000 */
[----:B------:R-:W-:-:S14]  /*7e00*/  DSETP.LE.AND P0, PT, R6, +INF , !P0 ;  /* 0x7ff000000600742a */ /* 0x000fdc0004703000 */
[----:B------:R-:W0:Y:S01]  /*7e10*/  @!P0 LDC.64 R26, c[0x0][0x428] ;  /* 0x00010a00ff1a8b82 */ /* 0x000e220000000a00 */
[----:B------:R-:W-:Y:S02]  /*7e20*/  @P0 DSETP.NEU.AND P1, PT, R6, +INF , PT ;  /* 0x7ff000000600042a */ /* 0x000fe40003f2d000 */
[----:B0-----:R-:W-:-:S06]  /*7e30*/  @!P0 DADD R26, R28, R26 ;  /* 0x000000001c1a8229 */ /* 0x001fcc000000001a */
[----:B------:R-:W-:Y:S02]  /*7e40*/  @P0 FSEL R26, R2, RZ, P1 ;  /* 0x000000ff021a0208 */ /* 0x000fe40000800000 */
[----:B------:R-:W-:-:S07]  /*7e50*/  @P0 FSEL R27, R3, -QNAN , P1 ;  /* 0xfff80000031b0808 */ /* 0x000fce0000800000 */
.L_x_17117:
[----:B------:R-:W-:Y:S05]  /*7e60*/  BSYNC B1 ;  /* 0x0000000000017941 */ /* 0x000fea0003800000 */
.L_x_17115:
        /* <DEDUP_REMOVED lines=23> */
.L_x_17131:
[----:B------:R-:W-:Y:S05]  /*7fe0*/  BSYNC B2 ;  /* 0x0000000000027941 */ /* 0x000fea0003800000 */
.L_x_17130:
        /* <DEDUP_REMOVED lines=33> */
.L_x_17134:
[----:B------:R-:W-:Y:S05]  /*8200*/  BSYNC B2 ;  /* 0x0000000000027941 */ /* 0x000fea0003800000 */
.L_x_17133:
[----:B------:R-:W-:Y:S01]  /*8210*/  LOP3.LUT R5, RZ, 0x80000000, R3, 0xb8, !PT ;  /* 0x80000000ff057812 */ /* 0x000fe200078eb803 */
[----:B------:R-:W-:Y:S01]  /*8220*/  IMAD.MOV.U32 R4, RZ, RZ, RZ ;  /* 0x000000ffff047224 */ /* 0x000fe200078e00ff */
[----:B------:R-:W-:Y:S06]  /*8230*/  BRA `(.L_x_17114) ;  /* 0x0000000000187947 */ /* 0x000fec0003800000 */
.L_x_17132:
[----:B------:R-:W0:Y:S02]  /*8240*/  FRND.F64.FLOOR R2, R8 ;  /* 0x0000000800027313 */ /* 0x000e240000305800 */
[----:B0-----:R-:W-:Y:S02]  /*8250*/  DADD R4, R8, -R2 ;  /* 0x0000000008047229 */ /* 0x001fe40000000802 */
[----:B------:R-:W-:-:S06]  /*8260*/  DADD R6, R2, 1 ;  /* 0x3ff0000002067429 */ /* 0x000fcc0000000000 */
[----:B------:R-:W-:-:S06]  /*8270*/  DSETP.GT.AND P0, PT, R4, 0.5, PT ;  /* 0x3fe000000400742a */ /* 0x000fcc0003f04000 */
[----:B------:R-:W-:Y:S02]  /*8280*/  FSEL R4, R6, R2, P0 ;  /* 0x0000000206047208 */ /* 0x000fe40000000000 */
[----:B------:R-:W-:-:S07]  /*8290*/  FSEL R5, R7, R3, P0 ;  /* 0x0000000307057208 */ /* 0x000fce0000000000 */
.L_x_17114:
[----:B------:R-:W-:Y:S05]  /*82a0*/  BSYNC B0 ;  /* 0x0000000000007941 */ /* 0x000fea0003800000 */
.L_x_17110:
        /* <DEDUP_REMOVED lines=15> */
.L_x_17138:
[----:B------:R-:W0:Y:S02]  /*83a0*/  F2I.S64.F64.TRUNC R4, R4 ;  /* 0x0000000400047311 */ /* 0x000e24000030d900 */
[----:B0-----:R-:W-:-:S05]  /*83b0*/  IMAD.MOV.U32 R3, RZ, RZ, R4 ;  /* 0x000000ffff037224 */ /* 0x001fca00078e0004 */
[----:B------:R0:W-:Y:S01]  /*83c0*/  STG.E.U8 desc[UR36][R18.64], R3 ;  /* 0x0000000312007986 */ /* 0x0001e2000c101124 */
[----:B------:R-:W-:Y:S05]  /*83d0*/  BRA `(.L_x_17140) ;  /* 0x0000000c00f87947 */ /* 0x000fea0003800000 */
.L_x_17137:
        /* <DEDUP_REMOVED lines=9> */
.L_x_17142:
[----:B------:R-:W0:Y:S02]  /*8470*/  F2I.F64.TRUNC R5, R4 ;  /* 0x0000000400057311 */ /* 0x000e24000030d100 */
[----:B0-----:R0:W-:Y:S01]  /*8480*/  STG.E desc[UR36][R18.64], R5 ;  /* 0x0000000512007986 */ /* 0x0011e2000c101924 */
[----:B------:R-:W-:Y:S05]  /*8490*/  BRA `(.L_x_17140) ;  /* 0x0000000c00c87947 */ /* 0x000fea0003800000 */
.L_x_17141:
[----:B------:R-:W0:Y:S02]  /*84a0*/  F2I.F64.TRUNC R5, R4 ;  /* 0x0000000400057311 */ /* 0x000e24000030d100 */
[----:B0-----:R0:W-:Y:S01]  /*84b0*/  STG.E.U16 desc[UR36][R18.64], R5 ;  /* 0x0000000512007986 */ /* 0x0011e2000c101524 */
[----:B------:R-:W-:Y:S05]  /*84c0*/  BRA `(.L_x_17140) ;  /* 0x0000000c00bc7947 */ /* 0x000fea0003800000 */
.L_x_17136:
        /* <DEDUP_REMOVED lines=13> */
.L_x_17144:
        /* <DEDUP_REMOVED lines=8> */
.L_x_17143:
        /* <DEDUP_REMOVED lines=14> */
.L_x_17146:
        /* <DEDUP_REMOVED lines=9> */
.L_x_17145:
[----:B------:R0:W-:Y:S01]  /*8790*/  STG.E.64 desc[UR36][R18.64], R4 ;  /* 0x0000000412007986 */ /* 0x0001e2000c101b24 */
[----:B------:R-:W-:Y:S05]  /*87a0*/  BRA `(.L_x_17140) ;  /* 0x0000000c00047947 */ /* 0x000fea0003800000 */
.L_x_17135:
        /* <DEDUP_REMOVED lines=12> */
.L_x_17149:
[----:B------:R-:W-:-:S05]  /*8870*/  CS2R R6, SRZ ;  /* 0x0000000000067805 */ /* 0x000fca000001ff00 */
[----:B------:R0:W-:Y:S01]  /*8880*/  STG.E.128 desc[UR36][R18.64], R4 ;  /* 0x0000000412007986 */ /* 0x0001e2000c101d24 */
[----:B------:R-:W-:Y:S05]  /*8890*/  BRA `(.L_x_17140) ;  /* 0x0000000800c87947 */ /* 0x000fea0003800000 */
.L_x_17148:
        /* <DEDUP_REMOVED lines=25> */
.L_x_17153:
[----:B------:R-:W-:Y:S05]  /*8a30*/  BSYNC B0 ;  /* 0x0000000000007941 */ /* 0x000fea0003800000 */
.L_x_17152:
[----:B------:R-:W-:-:S05]  /*8a40*/  LOP3.LUT R3, R0, R3, RZ, 0xfc, !PT ;  /* 0x0000000300037212 */ /* 0x000fca00078efcff */
[----:B------:R0:W-:Y:S01]  /*8a50*/  STG.E.U8 desc[UR36][R18.64], R3 ;  /* 0x0000000312007986 */ /* 0x0001e2000c101124 */
[----:B------:R-:W-:Y:S05]  /*8a60*/  BRA `(.L_x_17140) ;  /* 0x0000000800547947 */ /* 0x000fea0003800000 */
.L_x_17151:
        /* <DEDUP_REMOVED lines=17> */
.L_x_17155:
[----:B------:R-:W-:Y:S01]  /*8b80*/  IMAD.MOV.U32 R0, RZ, RZ, 0x7f ;  /* 0x0000007fff007424 */ /* 0x000fe200078e00ff */
[----:B------:R-:W-:-:S04]  /*8b90*/  ISETP.GT.U32.AND P0, PT, R2, 0x7f800000, PT ;  /* 0x7f8000000200780c */ /* 0x000fc80003f04070 */
[----:B------:R-:W-:-:S09]  /*8ba0*/  SEL R0, R0, 0x7c, P0 ;  /* 0x0000007c00007807 */ /* 0x000fd20000000000 */
.L_x_17156:
[----:B------:R-:W-:Y:S05]  /*8bb0*/  BSYNC B0 ;  /* 0x0000000000007941 */ /* 0x000fea0003800000 */
.L_x_17154:
[----:B------:R-:W-:-:S04]  /*8bc0*/  LOP3.LUT R2, R3, 0x80000000, RZ, 0xc0, !PT ;  /* 0x8000000003027812 */ /* 0x000fc800078ec0ff */
[----:B------:R-:W-:-:S04]  /*8bd0*/  SHF.R.U32.HI R3, RZ, 0x18, R2 ;  /* 0x00000018ff037819 */ /* 0x000fc80000011602 */
[----:B------:R-:W-:-:S05]  /*8be0*/  LOP3.LUT R3, R0, R3, RZ, 0xfc, !PT ;  /* 0x0000000300037212 */ /* 0x000fca00078efcff */
[----:B------:R0:W-:Y:S01]  /*8bf0*/  STG.E.U8 desc[UR36][R18.64], R3 ;  /* 0x0000000312007986 */ /* 0x0001e2000c101124 */
[----:B------:R-:W-:Y:S05]  /*8c00*/  BRA `(.L_x_17140) ;  /* 0x0000000400ec7947 */ /* 0x000fea0003800000 */
.L_x_17150:
        /* <DEDUP_REMOVED lines=8> */
.L_x_17147:
        /* <DEDUP_REMOVED lines=11> */
.L_x_17159:
        /* <DEDUP_REMOVED lines=21> */
.L_x_17162:
[----:B------:R-:W-:-:S04]  /*8e90*/  LOP3.LUT R2, R3, 0x80000000, RZ, 0xc0, !PT ;  /* 0x8000000003027812 */ /* 0x000fc800078ec0ff */
[----:B------:R-:W-:-:S04]  /*8ea0*/  SHF.R.U32.HI R3, RZ, 0x18, R2 ;  /* 0x00000018ff037819 */ /* 0x000fc80000011602 */
[----:B------:R-:W-:-:S04]  /*8eb0*/  LOP3.LUT R0, R0, R3, RZ, 0xfc, !PT ;  /* 0x0000000300007212 */ /* 0x000fc800078efcff */
[----:B------:R-:W-:-:S07]  /*8ec0*/  PRMT R9, R0, 0x7610, R9 ;  /* 0x0000761000097816 */ /* 0x000fce0000000009 */
.L_x_17161:
[----:B------:R-:W-:Y:S05]  /*8ed0*/  BSYNC B0 ;  /* 0x0000000000007941 */ /* 0x000fea0003800000 */
.L_x_17160:
[----:B------:R4:W-:Y:S01]  /*8ee0*/  STG.E.U8 desc[UR36][R18.64], R9 ;  /* 0x0000000912007986 */ /* 0x0009e2000c101124 */
[----:B------:R-:W-:Y:S05]  /*8ef0*/  BRA `(.L_x_17140) ;  /* 0x0000000400307947 */ /* 0x000fea0003800000 */
.L_x_17158:
        /* <DEDUP_REMOVED lines=21> */
.L_x_17165:
[----:B------:R-:W-:-:S04]  /*9050*/  LOP3.LUT R2, R3, 0x80000000, RZ, 0xc0, !PT ;  /* 0x8000000003027812 */ /* 0x000fc800078ec0ff */
[----:B------:R-:W-:-:S04]  /*9060*/  SHF.R.U32.HI R3, RZ, 0x18, R2 ;  /* 0x00000018ff037819 */ /* 0x000fc80000011602 */
[----:B------:R-:W-:-:S04]  /*9070*/  LOP3.LUT R0, R0, R3, RZ, 0xfc, !PT ;  /* 0x0000000300007212 */ /* 0x000fc800078efcff */
[----:B------:R-:W-:-:S07]  /*9080*/  PRMT R9, R0, 0x7610, R9 ;  /* 0x0000761000097816 */ /* 0x000fce0000000009 */
.L_x_17164:
[----:B------:R-:W-:Y:S05]  /*9090*/  BSYNC B0 ;  /* 0x0000000000007941 */ /* 0x000fea0003800000 */
.L_x_17163:
[----:B------:R3:W-:Y:S01]  /*90a0*/  STG.E.U8 desc[UR36][R18.64], R9 ;  /* 0x0000000912007986 */ /* 0x0007e2000c101124 */
[----:B------:R-:W-:Y:S05]  /*90b0*/  BRA `(.L_x_17140) ;  /* 0x0000000000c07947 */ /* 0x000fea0003800000 */
.L_x_17157:
        /* <DEDUP_REMOVED lines=26> */
.L_x_17139:
        /* <DEDUP_REMOVED lines=16> */
.L_x_17168:
[----:B------:R-:W-:Y:S05]  /*9360*/  BRA `(.L_x_17140) ;  /* 0x0000000000147947 */ /* 0x000fea0003800000 */
.L_x_17167:
[----:B------:R-:W0:Y:S02]  /*9370*/  F2I.U64.F64.TRUNC R4, R4 ;  /* 0x0000000400047311 */ /* 0x000e24000030d800 */
[----:B0-----:R2:W-:Y:S01]  /*9380*/  STG.E.64 desc[UR36][R18.64], R4 ;  /* 0x0000000412007986 */ /* 0x0015e2000c101b24 */
[----:B------:R-:W-:Y:S05]  /*9390*/  BRA `(.L_x_17140) ;  /* 0x0000000000087947 */ /* 0x000fea0003800000 */
.L_x_17166:
[----:B------:R-:W0:Y:S02]  /*93a0*/  F2I.U32.F64.TRUNC R5, R4 ;  /* 0x0000000400057311 */ /* 0x000e24000030d000 */
[----:B0-----:R0:W-:Y:S02]  /*93b0*/  STG.E desc[UR36][R18.64], R5 ;  /* 0x0000000512007986 */ /* 0x0011e4000c101924 */
.L_x_17140:
[----:B------:R-:W-:-:S07]  /*93c0*/  VIADD R17, R17, 0x80 ;  /* 0x0000008011117836 */ /* 0x000fce0000000000 */
.L_x_17075:
[----:B------:R-:W-:Y:S05]  /*93d0*/  BSYNC B6 ;  /* 0x0000000000067941 */ /* 0x000fea0003800000 */
.L_x_17074:
        /* <DEDUP_REMOVED lines=307> */
.L_x_17171:
        /* <DEDUP_REMOVED lines=21> */
.L_x_17175:
[----:B------:R-:W2:Y:S02]  /*a860*/  LDG.E.U8 R2, desc[UR36][R2.64] ;  /* 0x0000002402027981 */ /* 0x000ea4000c1e1100 */
[----:B--2---:R0:W1:Y:S01]  /*a870*/  I2F.F64.U16 R28, R2 ;  /* 0x00000002001c7312 */ /* 0x0040620000101800 */
[----:B------:R-:W-:Y:S05]  /*a880*/  BRA `(.L_x_17177) ;  /* 0x0000000c00707947 */ /* 0x000fea0003800000 */
.L_x_17174:
        /* <DEDUP_REMOVED lines=9> */
.L_x_17179:
[----:B------:R-:W2:Y:S02]  /*a920*/  LDG.E R2, desc[UR36][R2.64] ;  /* 0x0000002402027981 */ /* 0x000ea4000c1e1900 */
[----:B--2---:R0:W1:Y:S01]  /*a930*/  I2F.F64 R28, R2 ;  /* 0x00000002001c7312 */ /* 0x0040620000201c00 */
[----:B------:R-:W-:Y:S05]  /*a940*/  BRA `(.L_x_17177) ;  /* 0x0000000c00407947 */ /* 0x000fea0003800000 */
.L_x_17178:
[----:B------:R-:W2:Y:S02]  /*a950*/  LDG.E.U16 R2, desc[UR36][R2.64] ;  /* 0x0000002402027981 */ /* 0x000ea4000c1e1500 */
[----:B--2---:R0:W1:Y:S01]  /*a960*/  I2F.F64.S16 R28, R2 ;  /* 0x00000002001c7312 */ /* 0x0040620000101c00 */
[----:B------:R-:W-:Y:S05]  /*a970*/  BRA `(.L_x_17177) ;  /* 0x0000000c00347947 */ /* 0x000fea0003800000 */
.L_x_17173:
        /* <DEDUP_REMOVED lines=10> */
.L_x_17181:
[----:B------:R-:W2:Y:S02]  /*aa20*/  LDG.E.U16 R0, desc[UR36][R2.64] ;  /* 0x0000002402007981 */ /* 0x000ea4000c1e1500 */
[----:B--2---:R-:W-:-:S05]  /*aa30*/  HADD2.F32 R0, -RZ, R0.H0_H0 ;  /* 0x20000000ff007230 */ /* 0x004fca0000004100 */
[----:B------:R-:W-:-:S04]  /*aa40*/  FMUL.FTZ R0, R0, 1 ;  /* 0x3f80000000007820 */ /* 0x000fc80000410000 */
[----:B------:R0:W1:Y:S01]  /*aa50*/  F2F.F64.F32 R28, R0 ;  /* 0x00000000001c7310 */ /* 0x0000620000201800 */
[----:B------:R-:W-:Y:S05]  /*aa60*/  BRA `(.L_x_17177) ;  /* 0x0000000800f87947 */ /* 0x000fea0003800000 */
.L_x_17180:
        /* <DEDUP_REMOVED lines=10> */
.L_x_17183:
[----:B------:R-:W2:Y:S02]  /*ab10*/  LDG.E.U16 R2, desc[UR36][R2.64] ;  /* 0x0000002402027981 */ /* 0x000ea4000c1e1500 */
[----:B--2---:R-:W-:-:S05]  /*ab20*/  HADD2.F32 R0, -RZ, R2.H0_H0 ;  /* 0x20000002ff007230 */ /* 0x004fca0000004100 */
[----:B------:R-:W-:-:S04]  /*ab30*/  FMUL.FTZ R0, R0, 1 ;  /* 0x3f80000000007820 */ /* 0x000fc80000410000 */
[----:B------:R0:W1:Y:S01]  /*ab40*/  F2F.F64.F32 R28, R0 ;  /* 0x00000000001c7310 */ /* 0x0000620000201800 */
[----:B------:R-:W-:Y:S05]  /*ab50*/  BRA `(.L_x_17177) ;  /* 0x0000000800bc7947 */ /* 0x000fea0003800000 */
.L_x_17182:
[----:B------:R0:W5:Y:S01]  /*ab60*/  LDG.E.64 R28, desc[UR36][R2.64] ;  /* 0x00000024021c7981 */ /* 0x000162000c1e1b00 */
[----:B------:R-:W-:Y:S05]  /*ab70*/  BRA `(.L_x_17177) ;  /* 0x0000000800b47947 */ /* 0x000fea0003800000 */
.L_x_17172:
        /* <DEDUP_REMOVED lines=13> */
.L_x_17186:
[----:B------:R0:W5:Y:S01]  /*ac50*/  LDG.E.64 R28, desc[UR36][R2.64] ;  /* 0x00000024021c7981 */ /* 0x000162000c1e1b00 */
[----:B------:R-:W-:Y:S05]  /*ac60*/  BRA `(.L_x_17177) ;  /* 0x0000000800787947 */ /* 0x000fea0003800000 */
.L_x_17185:
        /* <DEDUP_REMOVED lines=28> */
.L_x_17188:
        /* <DEDUP_REMOVED lines=15> */
.L_x_17187:
[----:B------:R-:W2:Y:S02]  /*af20*/  LDG.E.U16 R0, desc[UR36][R2.64] ;  /* 0x0000002402007981 */ /* 0x000ea4000c1e1500 */
[----:B--2---:R-:W-:-:S04]  /*af30*/  IMAD.U32 R0, R0, 0x10000, RZ ;  /* 0x0001000000007824 */ /* 0x004fc800078e00ff */
[----:B------:R-:W-:-:S04]  /*af40*/  FMUL.FTZ R0, R0, 1 ;  /* 0x3f80000000007820 */ /* 0x000fc80000410000 */
[----:B------:R0:W1:Y:S01]  /*af50*/  F2F.F64.F32 R28, R0 ;  /* 0x00000000001c7310 */ /* 0x0000620000201800 */
[----:B------:R-:W-:Y:S05]  /*af60*/  BRA `(.L_x_17177) ;  /* 0x0000000400b87947 */ /* 0x000fea0003800000 */
.L_x_17184:
        /* <DEDUP_REMOVED lines=11> */
.L_x_17191:
        /* <DEDUP_REMOVED lines=21> */
.L_x_17195:
[----:B------:R-:W-:Y:S05]  /*b170*/  BSYNC B1 ;  /* 0x0000000000017941 */ /* 0x000fea0003800000 */
.L_x_17194:
[----:B------:R-:W-:Y:S01]  /*b180*/  LEA R3, R0, 0x3b800000, 0x17 ;  /* 0x3b80000000037811 */ /* 0x000fe200078eb8ff */
[----:B------:R-:W-:-:S05]  /*b190*/  IMAD.SHL.U32 R0, R2, 0x100000, RZ ;  /* 0x0010000002007824 */ /* 0x000fca00078e00ff */
[----:B------:R-:W-:-:S07]  /*b1a0*/  LOP3.LUT R0, R3, R0, R4, 0xfe, !PT ;  /* 0x0000000003007212 */ /* 0x000fce00078efe04 */
.L_x_17193:
[----:B------:R-:W-:Y:S05]  /*b1b0*/  BSYNC B0 ;  /* 0x0000000000007941 */ /* 0x000fea0003800000 */
.L_x_17192:
[----:B------:R-:W-:-:S04]  /*b1c0*/  FMUL.FTZ R0, R0, 1 ;  /* 0x3f80000000007820 */ /* 0x000fc80000410000 */
[----:B------:R0:W1:Y:S01]  /*b1d0*/  F2F.F64.F32 R28, R0 ;  /* 0x00000000001c7310 */ /* 0x0000620000201800 */
[----:B------:R-:W-:Y:S05]  /*b1e0*/  BRA `(.L_x_17177) ;  /* 0x0000000400187947 */ /* 0x000fea0003800000 */
.L_x_17190:
        /* <DEDUP_REMOVED lines=21> */
.L_x_17199:
[----:B------:R-:W-:Y:S05]  /*b340*/  BSYNC B1 ;  /* 0x0000000000017941 */ /* 0x000fea0003800000 */
.L_x_17198:
[----:B------:R-:W-:Y:S01]  /*b350*/  LEA R3, R0, 0x37800000, 0x17 ;  /* 0x3780000000037811 */ /* 0x000fe200078eb8ff */
[----:B------:R-:W-:-:S05]  /*b360*/  IMAD.SHL.U32 R0, R2, 0x200000, RZ ;  /* 0x0020000002007824 */ /* 0x000fca00078e00ff */
[----:B------:R-:W-:-:S07]  /*b370*/  LOP3.LUT R0, R3, R0, R4, 0xfe, !PT ;  /* 0x0000000003007212 */ /* 0x000fce00078efe04 */
.L_x_17197:
[----:B------:R-:W-:Y:S05]  /*b380*/  BSYNC B0 ;  /* 0x0000000000007941 */ /* 0x000fea0003800000 */
.L_x_17196:
[----:B------:R-:W-:-:S04]  /*b390*/  FMUL.FTZ R0, R0, 1 ;  /* 0x3f80000000007820 */ /* 0x000fc80000410000 */
[----:B------:R0:W1:Y:S01]  /*b3a0*/  F2F.F64.F32 R28, R0 ;  /* 0x00000000001c7310 */ /* 0x0000620000201800 */
[----:B------:R-:W-:Y:S05]  /*b3b0*/  BRA `(.L_x_17177) ;  /* 0x0000000000a47947 */ /* 0x000fea0003800000 */
.L_x_17189:
        /* <DEDUP_REMOVED lines=14> */
.L_x_17203:
[----:B------:R-:W-:Y:S05]  /*b4a0*/  BSYNC B0 ;  /* 0x0000000000007941 */ /* 0x000fea0003800000 */
.L_x_17202:
[----:B------:R-:W-:-:S04]  /*b4b0*/  FMUL.FTZ R0, R0, 1 ;  /* 0x3f80000000007820 */ /* 0x000fc80000410000 */
[----:B------:R0:W1:Y:S01]  /*b4c0*/  F2F.F64.F32 R28, R0 ;  /* 0x00000000001c7310 */ /* 0x0000620000201800 */
[----:B------:R-:W-:Y:S05]  /*b4d0*/  BRA `(.L_x_17177) ;  /* 0x00000000005c7947 */ /* 0x000fea0003800000 */
.L_x_17176:
        /* <DEDUP_REMOVED lines=16> */
.L_x_17204:
[----:B------:R-:W-:Y:S01]  /*b5e0*/  CS2R R28, SRZ ;  /* 0x00000000001c7805 */ /* 0x000fe2000001ff00 */
[----:B------:R-:W-:Y:S06]  /*b5f0*/  BRA `(.L_x_17177) ;  /* 0x0000000000147947 */ /* 0x000fec0003800000 */
.L_x_17201:
[----:B------:R-:W2:Y:S02]  /*b600*/  LDG.E.64 R28, desc[UR36][R2.64] ;  /* 0x00000024021c7981 */ /* 0x000ea4000c1e1b00 */
[----:B--2---:R-:W0:Y:S01]  /*b610*/  I2F.F64.U64 R28, R28 ;  /* 0x0000001c001c7312 */ /* 0x004e220000301800 */
[----:B------:R-:W-:Y:S05]  /*b620*/  BRA `(.L_x_17177) ;  /* 0x0000000000087947 */ /* 0x000fea0003800000 */
.L_x_17200:
[----:B------:R-:W2:Y:S02]  /*b630*/  LDG.E R2, desc[UR36][R2.64] ;  /* 0x0000002402027981 */ /* 0x000ea4000c1e1900 */
[----:B--2---:R0:W1:Y:S02]  /*b640*/  I2F.F64.U32 R28, R2 ;  /* 0x00000002001c7312 */ /* 0x0040640000201800 */
.L_x_17177:
        /* <DEDUP_REMOVED lines=29> */
.L_x_17208:
[----:B------:R-:W-:Y:S05]  /*b820*/  BSYNC B2 ;  /* 0x0000000000027941 */ /* 0x000fea0003800000 */
.L_x_17207:
[----:B------:R-:W-:Y:S02]  /*b830*/  IMAD.MOV.U32 R4, RZ, RZ, R2 ;  /* 0x000000ffff047224 */ /* 0x000fe400078e0002 */
[----:B------:R-:W-:Y:S01]  /*b840*/  IMAD.MOV.U32 R5, RZ, RZ, R3 ;  /* 0x000000ffff057224 */ /* 0x000fe200078e0003 */
[----:B------:R-:W-:Y:S06]  /*b850*/  BRA `(.L_x_17209) ;  /* 0x0000001000f87947 */ /* 0x000fec0003800000 */
.L_x_17206:
        /* <DEDUP_REMOVED lines=40> */
.L_x_17216:
        /* <DEDUP_REMOVED lines=12> */
.L_x_17215:
[----:B------:R-:W-:-:S07]  /*bba0*/  IMAD.MOV.U32 R0, RZ, RZ, R8 ;  /* 0x000000ffff007224 */ /* 0x000fce00078e0008 */
.L_x_17214:
[----:B------:R-:W-:Y:S05]  /*bbb0*/  BSYNC B2 ;  /* 0x0000000000027941 */ /* 0x000fea0003800000 */
.L_x_17213:
        /* <DEDUP_REMOVED lines=12> */
.L_x_17221:
        /* <DEDUP_REMOVED lines=33> */
.L_x_17220:
[----:B------:R-:W-:Y:S05]  /*be90*/  BSYNC B3 ;  /* 0x0000000000037941 */ /* 0x000fea0003800000 */
.L_x_17219:
[----:B------:R-:W-:-:S13]  /*bea0*/  ISETP.GE.U32.AND P0, PT, R10, 0xc, PT ;  /* 0x0000000c0a00780c */ /* 0x000fda0003f06070 */
[----:B------:R-:W-:Y:S05]  /*beb0*/  @!P0 BRA `(.L_x_17218) ;  /* 0x0000000400d48947 */ /* 0x000fea0003800000 */
[----:B------:R-:W-:Y:S01]  /*bec0*/  BSSY B3, `(.L_x_17218) ;  /* 0x0000074000037945 */ /* 0x000fe20003800000 */
.L_x_17222:
        /* <DEDUP_REMOVED lines=116> */
.L_x_17218:
[----:B------:R-:W-:Y:S05]  /*c610*/  BSYNC B2 ;  /* 0x0000000000027941 */ /* 0x000fea0003800000 */
.L_x_17217:
        /* <DEDUP_REMOVED lines=20> */
.L_x_17224:
[----:B------:R-:W-:Y:S05]  /*c760*/  BSYNC B2 ;  /* 0x0000000000027941 */ /* 0x000fea0003800000 */
.L_x_17223:
[----:B------:R-:W-:Y:S01]  /*c770*/  LOP3.LUT R27, R27, 0x80000000, R3, 0xb8, !PT ;  /* 0x800000001b1b7812 */ /* 0x000fe200078eb803 */
[----:B------:R-:W-:Y:S06]  /*c780*/  BRA `(.L_x_17212) ;  /* 0x00000000001c7947 */ /* 0x000fec0003800000 */
.L_x_17211:
[----:B------:R-:W-:-:S06]  /*c790*/  DSETP.GTU.AND P0, PT, R4, +INF , PT ;  /* 0x7ff000000400742a */ /* 0x000fcc0003f0c000 */
[----:B------:R-:W-:-:S14]  /*c7a0*/  DSETP.LE.AND P0, PT, R6, +INF , !P0 ;  /* 0x7ff000000600742a */ /* 0x000fdc0004703000 */
[----:B------:R-:W0:Y:S01]  /*c7b0*/  @!P0 LDC.64 R26, c[0x0][0x428] ;  /* 0x00010a00ff1a8b82 */ /* 0x000e220000000a00 */
[----:B------:R-:W-:Y:S02]  /*c7c0*/  @P0 DSETP.NEU.AND P1, PT, R6, +INF , PT ;  /* 0x7ff000000600042a */ /* 0x000fe40003f2d000 */
[----:B0-----:R-:W-:-:S06]  /*c7d0*/  @!P0 DADD R26, R28, R26 ;  /* 0x000000001c1a8229 */ /* 0x001fcc000000001a */
[----:B------:R-:W-:Y:S02]  /*c7e0*/  @P0 FSEL R26, R2, RZ, P1 ;  /* 0x000000ff021a0208 */ /* 0x000fe40000800000 */
[----:B------:R-:W-:-:S07]  /*c7f0*/  @P0 FSEL R27, R3, -QNAN , P1 ;  /* 0xfff80000031b0808 */ /* 0x000fce0000800000 */
.L_x_17212:
[----:B------:R-:W-:Y:S05]  /*c800*/  BSYNC B1 ;  /* 0x0000000000017941 */ /* 0x000fea0003800000 */
.L_x_17210:
        /* <DEDUP_REMOVED lines=23> */
.L_x_17226:
[----:B------:R-:W-:Y:S05]  /*c980*/  BSYNC B2 ;  /* 0x0000000000027941 */ /* 0x000fea0003800000 */
.L_x_17225:
        /* <DEDUP_REMOVED lines=33> */
.L_x_17229:
[----:B------:R-:W-:Y:S05]  /*cba0*/  BSYNC B2 ;  /* 0x0000000000027941 */ /* 0x000fea0003800000 */
.L_x_17228:
[----:B------:R-:W-:Y:S01]  /*cbb0*/  LOP3.LUT R5, RZ, 0x80000000, R3, 0xb8, !PT ;  /* 0x80000000ff057812 */ /* 0x000fe200078eb803 */
[----:B------:R-:W-:Y:S01]  /*cbc0*/  IMAD.MOV.U32 R4, RZ, RZ, RZ ;  /* 0x000000ffff047224 */ /* 0x000fe200078e00ff */
[----:B------:R-:W-:Y:S06]  /*cbd0*/  BRA `(.L_x_17209) ;  /* 0x0000000000187947 */ /* 0x000fec0003800000 */
.L_x_17227:
[----:B------:R-:W0:Y:S02]  /*cbe0*/  FRND.F64.FLOOR R2, R8 ;  /* 0x0000000800027313 */ /* 0x000e240000305800 */
[----:B0-----:R-:W-:Y:S02]  /*cbf0*/  DADD R4, R8, -R2 ;  /* 0x0000000008047229 */ /* 0x001fe40000000802 */
[----:B------:R-:W-:-:S06]  /*cc00*/  DADD R6, R2, 1 ;  /* 0x3ff0000002067429 */ /* 0x000fcc0000000000 */
[----:B------:R-:W-:-:S06]  /*cc10*/  DSETP.GT.AND P0, PT, R4, 0.5, PT ;  /* 0x3fe000000400742a */ /* 0x000fcc0003f04000 */
[----:B------:R-:W-:Y:S02]  /*cc20*/  FSEL R4, R6, R2, P0 ;  /* 0x0000000206047208 */ /* 0x000fe40000000000 */
[----:B------:R-:W-:-:S07]  /*cc30*/  FSEL R5, R7, R3, P0 ;  /* 0x0000000307057208 */ /* 0x000fce0000000000 */
.L_x_17209:
[----:B------:R-:W-:Y:S05]  /*cc40*/  BSYNC B0 ;  /* 0x0000000000007941 */ /* 0x000fea0003800000 */
.L_x_17205:
        /* <DEDUP_REMOVED lines=15> */
.L_x_17233:
[----:B------:R-:W0:Y:S02]  /*cd40*/  F2I.S64.F64.TRUNC R4, R4 ;  /* 0x0000000400047311 */ /* 0x000e24000030d900 */
[----:B0-----:R-:W-:-:S05]  /*cd50*/  IMAD.MOV.U32 R3, RZ, RZ, R4 ;  /* 0x000000ffff037224 */ /* 0x001fca00078e0004 */
[----:B------:R0:W-:Y:S01]  /*cd60*/  STG.E.U8 desc[UR36][R18.64], R3 ;  /* 0x0000000312007986 */ /* 0x0001e2000c101124 */
[----:B------:R-:W-:Y:S05]  /*cd70*/  BRA `(.L_x_17235) ;  /* 0x0000000c00f87947 */ /* 0x000fea0003800000 */
.L_x_17232:
        /* <DEDUP_REMOVED lines=9> */
.L_x_17237:
[----:B------:R-:W0:Y:S02]  /*ce10*/  F2I.F64.TRUNC R5, R4 ;  /* 0x0000000400057311 */ /* 0x000e24000030d100 */
[----:B0-----:R0:W-:Y:S01]  /*ce20*/  STG.E desc[UR36][R18.64], R5 ;  /* 0x0000000512007986 */ /* 0x0011e2000c101924 */
[----:B------:R-:W-:Y:S05]  /*ce30*/  BRA `(.L_x_17235) ;  /* 0x0000000c00c87947 */ /* 0x000fea0003800000 */
.L_x_17236:
[----:B------:R-:W0:Y:S02]  /*ce40*/  F2I.F64.TRUNC R5, R4 ;  /* 0x0000000400057311 */ /* 0x000e24000030d100 */
[----:B0-----:R0:W-:Y:S01]  /*ce50*/  STG.E.U16 desc[UR36][R18.64], R5 ;  /* 0x0000000512007986 */ /* 0x0011e2000c101524 */
[----:B------:R-:W-:Y:S05]  /*ce60*/  BRA `(.L_x_17235) ;  /* 0x0000000c00bc7947 */ /* 0x000fea0003800000 */
.L_x_17231:
        /* <DEDUP_REMOVED lines=13> */
.L_x_17239:
        /* <DEDUP_REMOVED lines=8> */
.L_x_17238:
        /* <DEDUP_REMOVED lines=14> */
.L_x_17241:
        /* <DEDUP_REMOVED lines=9> */
.L_x_17240:
[----:B------:R2:W-:Y:S01]  /*d130*/  STG.E.64 desc[UR36][R18.64], R4 ;  /* 0x0000000412007986 */ /* 0x0005e2000c101b24 */
[----:B------:R-:W-:Y:S05]  /*d140*/  BRA `(.L_x_17235) ;  /* 0x0000000c00047947 */ /* 0x000fea0003800000 */
.L_x_17230:
        /* <DEDUP_REMOVED lines=12> */
.L_x_17244:
[----:B------:R-:W-:-:S05]  /*d210*/  CS2R R6, SRZ ;  /* 0x0000000000067805 */ /* 0x000fca000001ff00 */
[----:B------:R0:W-:Y:S01]  /*d220*/  STG.E.128 desc[UR36][R18.64], R4 ;  /* 0x0000000412007986 */ /* 0x0001e2000c101d24 */
[----:B------:R-:W-:Y:S05]  /*d230*/  BRA `(.L_x_17235) ;  /* 0x0000000800c87947 */ /* 0x000fea0003800000 */
.L_x_17243:
        /* <DEDUP_REMOVED lines=25> */
.L_x_17248:
[----:B------:R-:W-:Y:S05]  /*d3d0*/  BSYNC B0 ;  /* 0x0000000000007941 */ /* 0x000fea0003800000 */
.L_x_17247:
[----:B------:R-:W-:-:S05]  /*d3e0*/  LOP3.LUT R3, R0, R3, RZ, 0xfc, !PT ;  /* 0x0000000300037212 */ /* 0x000fca00078efcff */
[----:B------:R0:W-:Y:S01]  /*d3f0*/  STG.E.U8 desc[UR36][R18.64], R3 ;  /* 0x0000000312007986 */ /* 0x0001e2000c101124 */
[----:B------:R-:W-:Y:S05]  /*d400*/  BRA `(.L_x_17235) ;  /* 0x0000000800547947 */ /* 0x000fea0003800000 */
.L_x_17246:
        /* <DEDUP_REMOVED lines=17> */
.L_x_17250:
[----:B------:R-:W-:Y:S01]  /*d520*/  IMAD.MOV.U32 R0, RZ, RZ, 0x7f ;  /* 0x0000007fff007424 */ /* 0x000fe200078e00ff */
[----:B------:R-:W-:-:S04]  /*d530*/  ISETP.GT.U32.AND P0, PT, R2, 0x7f800000, PT ;  /* 0x7f8000000200780c */ /* 0x000fc80003f04070 */
[----:B------:R-:W-:-:S09]  /*d540*/  SEL R0, R0, 0x7c, P0 ;  /* 0x0000007c00007807 */ /* 0x000fd20000000000 */
.L_x_17251:
[----:B------:R-:W-:Y:S05]  /*d550*/  BSYNC B0 ;  /* 0x0000000000007941 */ /* 0x000fea0003800000 */
.L_x_17249:
[----:B------:R-:W-:-:S04]  /*d560*/  LOP3.LUT R2, R3, 0x80000000, RZ, 0xc0, !PT ;  /* 0x8000000003027812 */ /* 0x000fc800078ec0ff */
[----:B------:R-:W-:-:S04]  /*d570*/  SHF.R.U32.HI R3, RZ, 0x18, R2 ;  /* 0x00000018ff037819 */ /* 0x000fc80000011602 */
[----:B------:R-:W-:-:S05]  /*d580*/  LOP3.LUT R3, R0, R3, RZ, 0xfc, !PT ;  /* 0x0000000300037212 */ /* 0x000fca00078efcff */
[----:B------:R0:W-:Y:S01]  /*d590*/  STG.E.U8 desc[UR36][R18.64], R3 ;  /* 0x0000000312007986 */ /* 0x0001e2000c101124 */
[----:B------:R-:W-:Y:S05]  /*d5a0*/  BRA `(.L_x_17235) ;  /* 0x0000000400ec7947 */ /* 0x000fea0003800000 */
.L_x_17245:
        /* <DEDUP_REMOVED lines=8> */
.L_x_17242:
        /* <DEDUP_REMOVED lines=11> */
.L_x_17254:
        /* <DEDUP_REMOVED lines=21> */
.L_x_17257:
[----:B------:R-:W-:-:S04]  /*d830*/  LOP3.LUT R2, R3, 0x80000000, RZ, 0xc0, !PT ;  /* 0x8000000003027812 */ /* 0x000fc800078ec0ff */
[----:B------:R-:W-:-:S04]  /*d840*/  SHF.R.U32.HI R3, RZ, 0x18, R2 ;  /* 0x00000018ff037819 */ /* 0x000fc80000011602 */
[----:B------:R-:W-:-:S04]  /*d850*/  LOP3.LUT R0, R0, R3, RZ, 0xfc, !PT ;  /* 0x0000000300007212 */ /* 0x000fc800078efcff */
[----:B------:R-:W-:-:S07]  /*d860*/  PRMT R9, R0, 0x7610, R9 ;  /* 0x0000761000097816 */ /* 0x000fce0000000009 */
.L_x_17256:
[----:B------:R-:W-:Y:S05]  /*d870*/  BSYNC B0 ;  /* 0x0000000000007941 */ /* 0x000fea0003800000 */
.L_x_17255:
[----:B------:R0:W-:Y:S01]  /*d880*/  STG.E.U8 desc[UR36][R18.64], R9 ;  /* 0x0000000912007986 */ /* 0x0001e2000c101124 */
[----:B------:R-:W-:Y:S05]  /*d890*/  BRA `(.L_x_17235) ;  /* 0x0000000400307947 */ /* 0x000fea0003800000 */
.L_x_17253:
        /* <DEDUP_REMOVED lines=21> */
.L_x_17260:
[----:B------:R-:W-:-:S04]  /*d9f0*/  LOP3.LUT R2, R3, 0x80000000, RZ, 0xc0, !PT ;  /* 0x8000000003027812 */ /* 0x000fc800078ec0ff */
[----:B------:R-:W-:-:S04]  /*da00*/  SHF.R.U32.HI R3, RZ, 0x18, R2 ;  /* 0x00000018ff037819 */ /* 0x000fc80000011602 */
[----:B------:R-:W-:-:S04]  /*da10*/  LOP3.LUT R0, R0, R3, RZ, 0xfc, !PT ;  /* 0x0000000300007212 */ /* 0x000fc800078efcff */
[----:B------:R-:W-:-:S07]  /*da20*/  PRMT R9, R0, 0x7610, R9 ;  /* 0x0000761000097816 */ /* 0x000fce0000000009 */
.L_x_17259:
[----:B------:R-:W-:Y:S05]  /*da30*/  BSYNC B0 ;  /* 0x0000000000007941 */ /* 0x000fea0003800000 */
.L_x_17258:
[----:B------:R0:W-:Y:S01]  /*da40*/  STG.E.U8 desc[UR36][R18.64], R9 ;  /* 0x0000000912007986 */ /* 0x0001e2000c101124 */
[----:B------:R-:W-:Y:S05]  /*da50*/  BRA `(.L_x_17235) ;  /* 0x0000000000c07947 */ /* 0x000fea0003800000 */
.L_x_17252:
        /* <DEDUP_REMOVED lines=26> */
.L_x_17234:
        /* <DEDUP_REMOVED lines=16> */
.L_x_17263:
[----:B------:R-:W-:Y:S05]  /*dd00*/  BRA `(.L_x_17235) ;  /* 0x0000000000147947 */ /* 0x000fea0003800000 */
.L_x_17262:
[----:B------:R-:W0:Y:S02]  /*dd10*/  F2I.U64.F64.TRUNC R4, R4 ;  /* 0x0000000400047311 */ /* 0x000e24000030d800 */
[----:B0-----:R0:W-:Y:S01]  /*dd20*/  STG.E.64 desc[UR36][R18.64], R4 ;  /* 0x0000000412007986 */ /* 0x0011e2000c101b24 */
[----:B------:R-:W-:Y:S05]  /*dd30*/  BRA `(.L_x_17235) ;  /* 0x0000000000087947 */ /* 0x000fea0003800000 */
.L_x_17261:
[----:B------:R-:W0:Y:S02]  /*dd40*/  F2I.U32.F64.TRUNC R5, R4 ;  /* 0x0000000400057311 */ /* 0x000e24000030d000 */
[----:B0-----:R0:W-:Y:S02]  /*dd50*/  STG.E desc[UR36][R18.64], R5 ;  /* 0x0000000512007986 */ /* 0x0011e4000c101924 */
.L_x_17235:
[----:B------:R-:W-:-:S07]  /*dd60*/  VIADD R17, R17, 0x80 ;  /* 0x0000008011117836 */ /* 0x000fce0000000000 */
.L_x_17170:
[----:B------:R-:W-:Y:S05]  /*dd70*/  BSYNC B6 ;  /* 0x0000000000067941 */ /* 0x000fea0003800000 */
.L_x_17169:
        /* <DEDUP_REMOVED lines=306> */
.L_x_17264:
        /* <DEDUP_REMOVED lines=21> */
.L_x_17268:
[----:B------:R-:W2:Y:S02]  /*f1f0*/  LDG.E.U8 R2, desc[UR36][R2.64] ;  /* 0x0000002402027981 */ /* 0x000ea4000c1e1100 */
[----:B--2---:R0:W1:Y:S01]  /*f200*/  I2F.F64.U16 R18, R2 ;  /* 0x0000000200127312 */ /* 0x0040620000101800 */
[----:B------:R-:W-:Y:S05]  /*f210*/  BRA `(.L_x_17270) ;  /* 0x0000000c00707947 */ /* 0x000fea0003800000 */
.L_x_17267:
        /* <DEDUP_REMOVED lines=9> */
.L_x_17272:
[----:B------:R-:W2:Y:S02]  /*f2b0*/  LDG.E R2, desc[UR36][R2.64] ;  /* 0x0000002402027981 */ /* 0x000ea4000c1e1900 */
[----:B--2---:R0:W1:Y:S01]  /*f2c0*/  I2F.F64 R18, R2 ;  /* 0x0000000200127312 */ /* 0x0040620000201c00 */
[----:B------:R-:W-:Y:S05]  /*f2d0*/  BRA `(.L_x_17270) ;  /* 0x0000000c00407947 */ /* 0x000fea0003800000 */
.L_x_17271:
[----:B------:R-:W2:Y:S02]  /*f2e0*/  LDG.E.U16 R2, desc[UR36][R2.64] ;  /* 0x0000002402027981 */ /* 0x000ea4000c1e1500 */
[----:B--2---:R0:W1:Y:S01]  /*f2f0*/  I2F.F64.S16 R18, R2 ;  /* 0x0000000200127312 */ /* 0x0040620000101c00 */
[----:B------:R-:W-:Y:S05]  /*f300*/  BRA `(.L_x_17270) ;  /* 0x0000000c00347947 */ /* 0x000fea0003800000 */
.L_x_17266:
        /* <DEDUP_REMOVED lines=10> */
.L_x_17274:
[----:B------:R-:W2:Y:S02]  /*f3b0*/  LDG.E.U16 R0, desc[UR36][R2.64] ;  /* 0x0000002402007981 */ /* 0x000ea4000c1e1500 */
[----:B--2---:R-:W-:-:S05]  /*f3c0*/  HADD2.F32 R0, -RZ, R0.H0_H0 ;  /* 0x20000000ff007230 */ /* 0x004fca0000004100 */
[----:B------:R-:W-:-:S04]  /*f3d0*/  FMUL.FTZ R0, R0, 1 ;  /* 0x3f80000000007820 */ /* 0x000fc80000410000 */
[----:B------:R0:W1:Y:S01]  /*f3e0*/  F2F.F64.F32 R18, R0 ;  /* 0x0000000000127310 */ /* 0x0000620000201800 */
[----:B------:R-:W-:Y:S05]  /*f3f0*/  BRA `(.L_x_17270) ;  /* 0x0000000800f87947 */ /* 0x000fea0003800000 */
.L_x_17273:
        /* <DEDUP_REMOVED lines=10> */
.L_x_17276:
[----:B------:R-:W2:Y:S02]  /*f4a0*/  LDG.E.U16 R2, desc[UR36][R2.64] ;  /* 0x0000002402027981 */ /* 0x000ea4000c1e1500 */
[----:B--2---:R-:W-:-:S05]  /*f4b0*/  HADD2.F32 R0, -RZ, R2.H0_H0 ;  /* 0x20000002ff007230 */ /* 0x004fca0000004100 */
[----:B------:R-:W-:-:S04]  /*f4c0*/  FMUL.FTZ R0, R0, 1 ;  /* 0x3f80000000007820 */ /* 0x000fc80000410000 */
[----:B------:R4:W0:Y:S01]  /*f4d0*/  F2F.F64.F32 R18, R0 ;  /* 0x0000000000127310 */ /* 0x0008220000201800 */
[----:B------:R-:W-:Y:S05]  /*f4e0*/  BRA `(.L_x_17270) ;  /* 0x0000000800bc7947 */ /* 0x000fea0003800000 */
.L_x_17275:
[----:B------:R0:W5:Y:S01]  /*f4f0*/  LDG.E.64 R18, desc[UR36][R2.64] ;  /* 0x0000002402127981 */ /* 0x000162000c1e1b00 */
[----:B------:R-:W-:Y:S05]  /*f500*/  BRA `(.L_x_17270) ;  /* 0x0000000800b47947 */ /* 0x000fea0003800000 */
.L_x_17265:
        /* <DEDUP_REMOVED lines=13> */
.L_x_17279:
[----:B------:R0:W5:Y:S01]  /*f5e0*/  LDG.E.64 R18, desc[UR36][R2.64] ;  /* 0x0000002402127981 */ /* 0x000162000c1e1b00 */
[----:B------:R-:W-:Y:S05]  /*f5f0*/  BRA `(.L_x_17270) ;  /* 0x0000000800787947 */ /* 0x000fea0003800000 */
.L_x_17278:
        /* <DEDUP_REMOVED lines=28> */
.L_x_17281:
        /* <DEDUP_REMOVED lines=15> */
.L_x_17280:
[----:B------:R-:W2:Y:S02]  /*f8b0*/  LDG.E.U16 R0, desc[UR36][R2.64] ;  /* 0x0000002402007981 */ /* 0x000ea4000c1e1500 */
[----:B--2---:R-:W-:-:S04]  /*f8c0*/  IMAD.U32 R0, R0, 0x10000, RZ ;  /* 0x0001000000007824 */ /* 0x004fc800078e00ff */
[----:B------:R-:W-:-:S04]  /*f8d0*/  FMUL.FTZ R0, R0, 1 ;  /* 0x3f80000000007820 */ /* 0x000fc80000410000 */
[----:B------:R0:W1:Y:S01]  /*f8e0*/  F2F.F64.F32 R18, R0 ;  /* 0x0000000000127310 */ /* 0x0000620000201800 */
[----:B------:R-:W-:Y:S05]  /*f8f0*/  BRA `(.L_x_17270) ;  /* 0x0000000400b87947 */ /* 0x000fea0003800000 */
.L_x_17277:
        /* <DEDUP_REMOVED lines=11> */
.L_x_17284:
        /* <DEDUP_REMOVED lines=21> */
.L_x_17288:
[----:B------:R-:W-:Y:S05]  /*fb00*/  BSYNC B1 ;  /* 0x0000000000017941 */ /* 0x000fea0003800000 */
.L_x_17287:
[----:B------:R-:W-:Y:S01]  /*fb10*/  LEA R3, R0, 0x3b800000, 0x17 ;  /* 0x3b80000000037811 */ /* 0x000fe200078eb8ff */
[----:B------:R-:W-:-:S05]  /*fb20*/  IMAD.SHL.U32 R0, R2, 0x100000, RZ ;  /* 0x0010000002007824 */ /* 0x000fca00078e00ff */
[----:B------:R-:W-:-:S07]  /*fb30*/  LOP3.LUT R0, R3, R0, R4, 0xfe, !PT ;  /* 0x0000000003007212 */ /* 0x000fce00078efe04 */
.L_x_17286:
[----:B------:R-:W-:Y:S05]  /*fb40*/  BSYNC B0 ;  /* 0x0000000000007941 */ /* 0x000fea0003800000 */
.L_x_17285:
[----:B------:R-:W-:-:S04]  /*fb50*/  FMUL.FTZ R0, R0, 1 ;  /* 0x3f80000000007820 */ /* 0x000fc80000410000 */
[----:B------:R0:W1:Y:S01]  /*fb60*/  F2F.F64.F32 R18, R0 ;  /* 0x0000000000127310 */ /* 0x0000620000201800 */
[----:B------:R-:W-:Y:S05]  /*fb70*/  BRA `(.L_x_17270) ;  /* 0x0000000400187947 */ /* 0x000fea0003800000 */
.L_x_17283:
        /* <DEDUP_REMOVED lines=21> */
.L_x_17292:
[----:B------:R-:W-:Y:S05]  /*fcd0*/  BSYNC B1 ;  /* 0x0000000000017941 */ /* 0x000fea0003800000 */
.L_x_17291:
[----:B------:R-:W-:Y:S01]  /*fce0*/  LEA R3, R0, 0x37800000, 0x17 ;  /* 0x3780000000037811 */ /* 0x000fe200078eb8ff */
[----:B------:R-:W-:-:S05]  /*fcf0*/  IMAD.SHL.U32 R0, R2, 0x200000, RZ ;  /* 0x0020000002007824 */ /* 0x000fca00078e00ff */
[----:B------:R-:W-:-:S07]  /*fd00*/  LOP3.LUT R0, R3, R0, R4, 0xfe, !PT ;  /* 0x0000000003007212 */ /* 0x000fce00078efe04 */
.L_x_17290:
[----:B------:R-:W-:Y:S05]  /*fd10*/  BSYNC B0 ;  /* 0x0000000000007941 */ /* 0x000fea0003800000 */
.L_x_17289:
[----:B------:R-:W-:-:S04]  /*fd20*/  FMUL.FTZ R0, R0, 1 ;  /* 0x3f80000000007820 */ /* 0x000fc80000410000 */
[----:B------:R0:W1:Y:S01]  /*fd30*/  F2F.F64.F32 R18, R0 ;  /* 0x0000000000127310 */ /* 0x0000620000201800 */
[----:B------:R-:W-:Y:S05]  /*fd40*/  BRA `(.L_x_17270) ;  /* 0x0000000000a47947 */ /* 0x000fea0003800000 */
.L_x_17282:
        /* <DEDUP_REMOVED lines=14> */
.L_x_17296:
[----:B------:R-:W-:Y:S05]  /*fe30*/  BSYNC B0 ;  /* 0x0000000000007941 */ /* 0x000fea0003800000 */
.L_x_17295:
[----:B------:R-:W-:-:S04]  /*fe40*/  FMUL.FTZ R0, R0, 1 ;  /* 0x3f80000000007820 */ /* 0x000fc80000410000 */
[----:B------:R0:W1:Y:S01]  /*fe50*/  F2F.F64.F32 R18, R0 ;  /* 0x0000000000127310 */ /* 0x0000620000201800 */
[----:B------:R-:W-:Y:S05]  /*fe60*/  BRA `(.L_x_17270) ;  /* 0x00000000005c7947 */ /* 0x000fea0003800000 */
.L_x_17269:
        /* <DEDUP_REMOVED lines=16> */
.L_x_17297:
[----:B------:R-:W-:Y:S01]  /*ff70*/  CS2R R18, SRZ ;  /* 0x0000000000127805 */ /* 0x000fe2000001ff00 */
[----:B------:R-:W-:Y:S06]  /*ff80*/  BRA `(.L_x_17270) ;  /* 0x0000000000147947 */ /* 0x000fec0003800000 */
.L_x_17294:
[----:B------:R-:W2:Y:S02]  /*ff90*/  LDG.E.64 R18, desc[UR36][R2.64] ;  /* 0x0000002402127981 */ /* 0x000ea4000c1e1b00 */
[----:B--2---:R-:W0:Y:S01]  /*ffa0*/  I2F.F64.U64 R18, R18 ;  /* 0x0000001200127312 */ /* 0x004e220000301800 */
[----:B------:R-:W-:Y:S05]  /*ffb0*/  BRA `(.L_x_17270) ;  /* 0x0000000000087947 */ /* 0x000fea0003800000 */
.L_x_17293:
[----:B------:R-:W2:Y:S02]  /*ffc0*/  LDG.E R2, desc[UR36][R2.64] ;  /* 0x0000002402027981 */ /* 0x000ea4000c1e1900 */
[----:B--2---:R0:W1:Y:S02]  /*ffd0*/  I2F.F64.U32 R18, R2 ;  /* 0x0000000200127312 */ /* 0x0040640000201800 */
.L_x_17270:
[----:B0123-5:R-:W-:Y:S01]  /*ffe0*/  DSETP.NEU.AND P0, PT, R18, RZ, PT ;  /* 0x000000ff1200722a */ /* 0x02ffe20003f0d000 */
[----:B------:R-:W-:-:S13]  /*fff0*/  BSSY B0, `(.L_x_17298) ;  /* 0x0000160000007945 */ /* 0x000fda0003800000 */
[----:B------:R-:W-:Y:S05]  /*10000*/  @P0 BRA `(.L_x_17299) ;  /* 0x0000000000780947 */ /* 0x000fea0003800000 */
[----:B------:R-:W0:Y:S01]  /*10010*/  MUFU.RCP64H R3, R19 ;  /* 0x0000001300037308 */ /* 0x000e220000001800 */
[----:B------:R-:W-:Y:S01]  /*10020*/  IMAD.MOV.U32 R2, RZ, RZ, 0x1 ;  /* 0x00000001ff027424 */ /* 0x000fe200078e00ff */
[----:B------:R-:W-:Y:S01]  /*10030*/  ULDC.64 UR4, c[0x0][0x428] ;  /* 0x00010a0000047ab9 */ /* 0x000fe20000000a00 */
[----:B----4-:R-:W1:Y:S01]  /*10040*/  LDC R0, c[0x0][0x42c] ;  /* 0x00010b00ff007b82 */ /* 0x010e620000000800 */
        /* <DEDUP_REMOVED lines=22> */
.L_x_17301:
[----:B------:R-:W-:Y:S05]  /*101b0*/  BSYNC B2 ;  /* 0x0000000000027941 */ /* 0x000fea0003800000 */
.L_x_17300:
[----:B------:R-:W-:Y:S02]  /*101c0*/  IMAD.MOV.U32 R4, RZ, RZ, R2 ;  /* 0x000000ffff047224 */ /* 0x000fe400078e0002 */
[----:B------:R-:W-:Y:S01]  /*101d0*/  IMAD.MOV.U32 R5, RZ, RZ, R3 ;  /* 0x000000ffff057224 */ /* 0x000fe200078e0003 */
[----:B------:R-:W-:Y:S06]  /*101e0*/  BRA `(.L_x_17302) ;  /* 0x0000001400007947 */ /* 0x000fec0003800000 */
.L_x_17299:
        /* <DEDUP_REMOVED lines=40> */
.L_x_17309:
        /* <DEDUP_REMOVED lines=12> */
.L_x_17308:
[----:B------:R-:W-:-:S07]  /*10530*/  IMAD.MOV.U32 R0, RZ, RZ, R9 ;  /* 0x000000ffff007224 */ /* 0x000fce00078e0009 */
.L_x_17307:
[----:B------:R-:W-:Y:S05]  /*10540*/  BSYNC B2 ;  /* 0x0000000000027941 */ /* 0x000fea0003800000 */
.L_x_17306:
        /* <DEDUP_REMOVED lines=12> */
.L_x_17314:
        /* <DEDUP_REMOVED lines=33> */
.L_x_17313:
[----:B------:R-:W-:Y:S05]  /*10820*/  BSYNC B3 ;  /* 0x0000000000037941 */ /* 0x000fea0003800000 */
.L_x_17312:
[----:B------:R-:W-:-:S13]  /*10830*/  ISETP.GE.U32.AND P0, PT, R10, 0xc, PT ;  /* 0x0000000c0a00780c */ /* 0x000fda0003f06070 */
[----:B------:R-:W-:Y:S05]  /*10840*/  @!P0 BRA `(.L_x_17311) ;  /* 0x0000000400d48947 */ /* 0x000fea0003800000 */
[----:B------:R-:W-:Y:S01]  /*10850*/  BSSY B3, `(.L_x_17311) ;  /* 0x0000074000037945 */ /* 0x000fe20003800000 */
.L_x_17315:
        /* <DEDUP_REMOVED lines=116> */
.L_x_17311:
[----:B------:R-:W-:Y:S05]  /*10fa0*/  BSYNC B2 ;  /* 0x0000000000027941 */ /* 0x000fea0003800000 */
.L_x_17310:
        /* <DEDUP_REMOVED lines=20> */
.L_x_17317:
[----:B------:R-:W-:Y:S05]  /*110f0*/  BSYNC B2 ;  /* 0x0000000000027941 */ /* 0x000fea0003800000 */
.L_x_17316:
[----:B------:R-:W-:Y:S02]  /*11100*/  IMAD.MOV.U32 R27, RZ, RZ, R9 ;  /* 0x000000ffff1b7224 */ /* 0x000fe400078e0009 */
[----:B------:R-:W-:-:S03]  /*11110*/  IMAD.MOV.U32 R26, RZ, RZ, R4 ;  /* 0x000000ffff1a7224 */ /* 0x000fc600078e0004 */
[----:B------:R-:W-:Y:S01]  /*11120*/  LOP3.LUT R27, R27, 0x80000000, R3, 0xb8, !PT ;  /* 0x800000001b1b7812 */ /* 0x000fe200078eb803 */
[----:B------:R-:W-:Y:S06]  /*11130*/  BRA `(.L_x_17305) ;  /* 0x00000000001c7947 */ /* 0x000fec0003800000 */
.L_x_17304:
[----:B------:R-:W-:-:S06]  /*11140*/  DSETP.GTU.AND P0, PT, R4, +INF , PT ;  /* 0x7ff000000400742a */ /* 0x000fcc0003f0c000 */
[----:B------:R-:W-:-:S14]  /*11150*/  DSETP.LE.AND P0, PT, R6, +INF , !P0 ;  /* 0x7ff000000600742a */ /* 0x000fdc0004703000 */
[----:B------:R-:W0:Y:S01]  /*11160*/  @!P0 LDC.64 R26, c[0x0][0x428] ;  /* 0x00010a00ff1a8b82 */ /* 0x000e220000000a00 */
[----:B------:R-:W-:Y:S02]  /*11170*/  @P0 DSETP.NEU.AND P1, PT, R6, +INF , PT ;  /* 0x7ff000000600042a */ /* 0x000fe40003f2d000 */
[----:B0-----:R-:W-:-:S06]  /*11180*/  @!P0 DADD R26, R18, R26 ;  /* 0x00000000121a8229 */ /* 0x001fcc000000001a */
[----:B------:R-:W-:Y:S02]  /*11190*/  @P0 FSEL R26, R2, RZ, P1 ;  /* 0x000000ff021a0208 */ /* 0x000fe40000800000 */
[----:B------:R-:W-:-:S07]  /*111a0*/  @P0 FSEL R27, R3, -QNAN , P1 ;  /* 0xfff80000031b0808 */ /* 0x000fce0000800000 */
.L_x_17305:
[----:B------:R-:W-:Y:S05]  /*111b0*/  BSYNC B1 ;  /* 0x0000000000017941 */ /* 0x000fea0003800000 */
.L_x_17303:
        /* <DEDUP_REMOVED lines=14> */
[----:B----4-:R-:W-:-:S05]  /*112a0*/  FFMA R0, RZ, R19, R3 ;  /* 0x00000013ff007223 */ /* 0x010fca0000000003 */
        /* <DEDUP_REMOVED lines=8> */
.L_x_17319:
[----:B------:R-:W-:Y:S05]  /*11330*/  BSYNC B2 ;  /* 0x0000000000027941 */ /* 0x000fea0003800000 */
.L_x_17318:
        /* <DEDUP_REMOVED lines=33> */
.L_x_17322:
[----:B------:R-:W-:Y:S05]  /*11550*/  BSYNC B2 ;  /* 0x0000000000027941 */ /* 0x000fea0003800000 */
.L_x_17321:
[----:B------:R-:W-:Y:S01]  /*11560*/  LOP3.LUT R5, RZ, 0x80000000, R3, 0xb8, !PT ;  /* 0x80000000ff057812 */ /* 0x000fe200078eb803 */
[----:B------:R-:W-:Y:S01]  /*11570*/  IMAD.MOV.U32 R4, RZ, RZ, RZ ;  /* 0x000000ffff047224 */ /* 0x000fe200078e00ff */
[----:B------:R-:W-:Y:S06]  /*11580*/  BRA `(.L_x_17302) ;  /* 0x0000000000187947 */ /* 0x000fec0003800000 */
.L_x_17320:
[----:B------:R-:W0:Y:S02]  /*11590*/  FRND.F64.FLOOR R2, R8 ;  /* 0x0000000800027313 */ /* 0x000e240000305800 */
[----:B0-----:R-:W-:Y:S02]  /*115a0*/  DADD R4, R8, -R2 ;  /* 0x0000000008047229 */ /* 0x001fe40000000802 */
[----:B------:R-:W-:-:S06]  /*115b0*/  DADD R6, R2, 1 ;  /* 0x3ff0000002067429 */ /* 0x000fcc0000000000 */
[----:B------:R-:W-:-:S06]  /*115c0*/  DSETP.GT.AND P0, PT, R4, 0.5, PT ;  /* 0x3fe000000400742a */ /* 0x000fcc0003f04000 */
[----:B------:R-:W-:Y:S02]  /*115d0*/  FSEL R4, R6, R2, P0 ;  /* 0x0000000206047208 */ /* 0x000fe40000000000 */
[----:B------:R-:W-:-:S07]  /*115e0*/  FSEL R5, R7, R3, P0 ;  /* 0x0000000307057208 */ /* 0x000fce0000000000 */
.L_x_17302:
[----:B------:R-:W-:Y:S05]  /*115f0*/  BSYNC B0 ;  /* 0x0000000000007941 */ /* 0x000fea0003800000 */
.L_x_17298:
        /* <DEDUP_REMOVED lines=15> */
.L_x_17326:
[----:B------:R-:W0:Y:S02]  /*116f0*/  F2I.S64.F64.TRUNC R4, R4 ;  /* 0x0000000400047311 */ /* 0x000e24000030d900 */
[----:B0-----:R-:W-:-:S05]  /*11700*/  IMAD.MOV.U32 R3, RZ, RZ, R4 ;  /* 0x000000ffff037224 */ /* 0x001fca00078e0004 */
[----:B------:R-:W-:Y:S01]  /*11710*/  STG.E.U8 desc[UR36][R16.64], R3 ;  /* 0x0000000310007986 */ /* 0x000fe2000c101124 */
[----:B------:R-:W-:Y:S05]  /*11720*/  EXIT ;  /* 0x000000000000794d */ /* 0x000fea0003800000 */
.L_x_17325:
        /* <DEDUP_REMOVED lines=9> */
.L_x_17329:
[----:B------:R-:W0:Y:S02]  /*117c0*/  F2I.F64.TRUNC R5, R4 ;  /* 0x0000000400057311 */ /* 0x000e24000030d100 */
[----:B0-----:R-:W-:Y:S01]  /*117d0*/  STG.E desc[UR36][R16.64], R5 ;  /* 0x0000000510007986 */ /* 0x001fe2000c101924 */
[----:B------:R-:W-:Y:S05]  /*117e0*/  EXIT ;  /* 0x000000000000794d */ /* 0x000fea0003800000 */
.L_x_17328:
[----:B------:R-:W0:Y:S02]  /*117f0*/  F2I.F64.TRUNC R5, R4 ;  /* 0x0000000400057311 */ /* 0x000e24000030d100 */
[----:B0-----:R-:W-:Y:S01]  /*11800*/  STG.E.U16 desc[UR36][R16.64], R5 ;  /* 0x0000000510007986 */ /* 0x001fe2000c101524 */
[----:B------:R-:W-:Y:S05]  /*11810*/  EXIT ;  /* 0x000000000000794d */ /* 0x000fea0003800000 */
.L_x_17324:
        /* <DEDUP_REMOVED lines=13> */
.L_x_17331:
        /* <DEDUP_REMOVED lines=8> */
.L_x_17330:
        /* <DEDUP_REMOVED lines=14> */
.L_x_17333:
        /* <DEDUP_REMOVED lines=9> */
.L_x_17332:
[----:B------:R-:W-:Y:S01]  /*11ae0*/  STG.E.64 desc[UR36][R16.64], R4 ;  /* 0x0000000410007986 */ /* 0x000fe2000c101b24 */
[----:B------:R-:W-:Y:S05]  /*11af0*/  EXIT ;  /* 0x000000000000794d */ /* 0x000fea0003800000 */
.L_x_17323:
        /* <DEDUP_REMOVED lines=12> */
.L_x_17336:
[----:B------:R-:W-:-:S05]  /*11bc0*/  CS2R R6, SRZ ;  /* 0x0000000000067805 */ /* 0x000fca000001ff00 */
[----:B------:R-:W-:Y:S01]  /*11bd0*/  STG.E.128 desc[UR36][R16.64], R4 ;  /* 0x0000000410007986 */ /* 0x000fe2000c101d24 */
[----:B------:R-:W-:Y:S05]  /*11be0*/  EXIT ;  /* 0x000000000000794d */ /* 0x000fea0003800000 */
.L_x_17335:
        /* <DEDUP_REMOVED lines=25> */
.L_x_17340:
[----:B------:R-:W-:Y:S05]  /*11d80*/  BSYNC B0 ;  /* 0x0000000000007941 */ /* 0x000fea0003800000 */
.L_x_17339:
[----:B------:R-:W-:-:S05]  /*11d90*/  LOP3.LUT R3, R0, R3, RZ, 0xfc, !PT ;  /* 0x0000000300037212 */ /* 0x000fca00078efcff */
[----:B------:R-:W-:Y:S01]  /*11da0*/  STG.E.U8 desc[UR36][R16.64], R3 ;  /* 0x0000000310007986 */ /* 0x000fe2000c101124 */
[----:B------:R-:W-:Y:S05]  /*11db0*/  EXIT ;  /* 0x000000000000794d */ /* 0x000fea0003800000 */
.L_x_17338:
        /* <DEDUP_REMOVED lines=17> */
.L_x_17342:
[----:B------:R-:W-:Y:S01]  /*11ed0*/  IMAD.MOV.U32 R0, RZ, RZ, 0x7f ;  /* 0x0000007fff007424 */ /* 0x000fe200078e00ff */
[----:B------:R-:W-:-:S04]  /*11ee0*/  ISETP.GT.U32.AND P0, PT, R2, 0x7f800000, PT ;  /* 0x7f8000000200780c */ /* 0x000fc80003f04070 */
[----:B------:R-:W-:-:S09]  /*11ef0*/  SEL R0, R0, 0x7c, P0 ;  /* 0x0000007c00007807 */ /* 0x000fd20000000000 */
.L_x_17343:
[----:B------:R-:W-:Y:S05]  /*11f00*/  BSYNC B0 ;  /* 0x0000000000007941 */ /* 0x000fea0003800000 */
.L_x_17341:
[----:B------:R-:W-:-:S04]  /*11f10*/  LOP3.LUT R2, R3, 0x80000000, RZ, 0xc0, !PT ;  /* 0x8000000003027812 */ /* 0x000fc800078ec0ff */
[----:B------:R-:W-:-:S04]  /*11f20*/  SHF.R.U32.HI R3, RZ, 0x18, R2 ;  /* 0x00000018ff037819 */ /* 0x000fc80000011602 */
[----:B------:R-:W-:-:S05]  /*11f30*/  LOP3.LUT R3, R0, R3, RZ, 0xfc, !PT ;  /* 0x0000000300037212 */ /* 0x000fca00078efcff */
[----:B------:R-:W-:Y:S01]  /*11f40*/  STG.E.U8 desc[UR36][R16.64], R3 ;  /* 0x0000000310007986 */ /* 0x000fe2000c101124 */
[----:B------:R-:W-:Y:S05]  /*11f50*/  EXIT ;  /* 0x000000000000794d */ /* 0x000fea0003800000 */
.L_x_17337:
        /* <DEDUP_REMOVED lines=8> */
.L_x_17334:
        /* <DEDUP_REMOVED lines=11> */
.L_x_17346:
        /* <DEDUP_REMOVED lines=21> */
.L_x_17349:
[----:B------:R-:W-:-:S04]  /*121e0*/  LOP3.LUT R2, R3, 0x80000000, RZ, 0xc0, !PT ;  /* 0x8000000003027812 */ /* 0x000fc800078ec0ff */
[----:B------:R-:W-:-:S04]  /*121f0*/  SHF.R.U32.HI R3, RZ, 0x18, R2 ;  /* 0x00000018ff037819 */ /* 0x000fc80000011602 */
[----:B------:R-:W-:-:S04]  /*12200*/  LOP3.LUT R0, R0, R3, RZ, 0xfc, !PT ;  /* 0x0000000300007212 */ /* 0x000fc800078efcff */
[----:B------:R-:W-:-:S07]  /*12210*/  PRMT R8, R0, 0x7610, R8 ;  /* 0x0000761000087816 */ /* 0x000fce0000000008 */
.L_x_17348:
[----:B------:R-:W-:Y:S05]  /*12220*/  BSYNC B0 ;  /* 0x0000000000007941 */ /* 0x000fea0003800000 */
.L_x_17347:
[----:B------:R-:W-:Y:S01]  /*12230*/  STG.E.U8 desc[UR36][R16.64], R8 ;  /* 0x0000000810007986 */ /* 0x000fe2000c101124 */
[----:B------:R-:W-:Y:S05]  /*12240*/  EXIT ;  /* 0x000000000000794d */ /* 0x000fea0003800000 */
.L_x_17345:
        /* <DEDUP_REMOVED lines=21> */
.L_x_17352:
[----:B------:R-:W-:-:S04]  /*123a0*/  LOP3.LUT R2, R3, 0x80000000, RZ, 0xc0, !PT ;  /* 0x8000000003027812 */ /* 0x000fc800078ec0ff */
[----:B------:R-:W-:-:S04]  /*123b0*/  SHF.R.U32.HI R3, RZ, 0x18, R2 ;  /* 0x00000018ff037819 */ /* 0x000fc80000011602 */
[----:B------:R-:W-:-:S04]  /*123c0*/  LOP3.LUT R0, R0, R3, RZ, 0xfc, !PT ;  /* 0x0000000300007212 */ /* 0x000fc800078efcff */
[----:B------:R-:W-:-:S07]  /*123d0*/  PRMT R8, R0, 0x7610, R8 ;  /* 0x0000761000087816 */ /* 0x000fce0000000008 */
.L_x_17351:
[----:B------:R-:W-:Y:S05]  /*123e0*/  BSYNC B0 ;  /* 0x0000000000007941 */ /* 0x000fea0003800000 */
.L_x_17350:
[----:B------:R-:W-:Y:S01]  /*123f0*/  STG.E.U8 desc[UR36][R16.64], R8 ;  /* 0x0000000810007986 */ /* 0x000fe2000c101124 */
[----:B------:R-:W-:Y:S05]  /*12400*/  EXIT ;  /* 0x000000000000794d */ /* 0x000fea0003800000 */
.L_x_17344:
        /* <DEDUP_REMOVED lines=26> */
.L_x_17327:
        /* <DEDUP_REMOVED lines=16> */
.L_x_17355:
[----:B------:R-:W-:Y:S05]  /*126b0*/  EXIT ;  /* 0x000000000000794d */ /* 0x000fea0003800000 */
.L_x_17354:
[----:B------:R-:W0:Y:S02]  /*126c0*/  F2I.U64.F64.TRUNC R4, R4 ;  /* 0x0000000400047311 */ /* 0x000e24000030d800 */
[----:B0-----:R-:W-:Y:S01]  /*126d0*/  STG.E.64 desc[UR36][R16.64], R4 ;  /* 0x0000000410007986 */ /* 0x001fe2000c101b24 */
[----:B------:R-:W-:Y:S05]  /*126e0*/  EXIT ;  /* 0x000000000000794d */ /* 0x000fea0003800000 */
.L_x_17353:
[----:B------:R-:W0:Y:S02]  /*126f0*/  F2I.U32.F64.TRUNC R5, R4 ;  /* 0x0000000400057311 */ /* 0x000e24000030d000 */
[----:B0-----:R-:W-:Y:S01]  /*12700*/  STG.E desc[UR36][R16.64], R5 ;  /* 0x0000000510007986 */ /* 0x001fe2000c101924 */
[----:B------:R-:W-:Y:S05]  /*12710*/  EXIT ;  /* 0x000000000000794d */ /* 0x000fea0003800000 */
        .weak           $__internal_14_$__cuda_sm20_div_rn_f64_full
        .type           $__internal_14_$__cuda_sm20_div_rn_f64_full,@function
        .size           $__internal_14_$__cuda_sm20_div_rn_f64_full,(.L_x_37692 - $__internal_14_$__cuda_sm20_div_rn_f64_full)
$__internal_14_$__cuda_sm20_div_rn_f64_full:
[C---:B------:R-:W-:Y:S01]  /*12720*/  FSETP.GEU.AND P0, PT, |R11|.reuse, 1.469367938527859385e-39, PT ;  /* 0x001000000b00780b */ /* 0x040fe20003f0e200 */
[----:B------:R-:W-:Y:S01]  /*12730*/  IMAD.MOV.U32 R13, RZ, RZ, R7 ;  /* 0x000000ffff0d7224 */ /* 0x000fe200078e0007 */
[C---:B------:R-:W-:Y:S01]  /*12740*/  LOP3.LUT R8, R11.reuse, 0x800fffff, RZ, 0xc0, !PT ;  /* 0x800fffff0b087812 */ /* 0x040fe200078ec0ff */
[----:B------:R-:W-:Y:S01]  /*12750*/  IMAD.MOV.U32 R20, RZ, RZ, 0x1 ;  /* 0x00000001ff147424 */ /* 0x000fe200078e00ff */
[----:B------:R-:W-:Y:S01]  /*12760*/  LOP3.LUT R5, R11, 0x7ff00000, RZ, 0xc0, !PT ;  /* 0x7ff000000b057812 */ /* 0x000fe200078ec0ff */
[----:B------:R-:W-:Y:S01]  /*12770*/  IMAD.MOV.U32 R12, RZ, RZ, R6 ;  /* 0x000000ffff0c7224 */ /* 0x000fe200078e0006 */
[----:B------:R-:W-:Y:S01]  /*12780*/  LOP3.LUT R9, R8, 0x3ff00000, RZ, 0xfc, !PT ;  /* 0x3ff0000008097812 */ /* 0x000fe200078efcff */
[----:B------:R-:W-:Y:S01]  /*12790*/  IMAD.MOV.U32 R8, RZ, RZ, R10 ;  /* 0x000000ffff087224 */ /* 0x000fe200078e000a */
[C---:B------:R-:W-:Y:S01]  /*127a0*/  FSETP.GEU.AND P2, PT, |R13|.reuse, 1.469367938527859385e-39, PT ;  /* 0x001000000d00780b */ /* 0x040fe20003f4e200 */
[----:B------:R-:W-:Y:S01]  /*127b0*/  IMAD.MOV.U32 R14, RZ, RZ, R12 ;  /* 0x000000ffff0e7224 */ /* 0x000fe200078e000c */
[----:B------:R-:W-:Y:S01]  /*127c0*/  LOP3.LUT R2, R13, 0x7ff00000, RZ, 0xc0, !PT ;  /* 0x7ff000000d027812 */ /* 0x000fe200078ec0ff */
[----:B------:R-:W-:Y:S02]  /*127d0*/  BSSY B1, `(.L_x_17356) ;  /* 0x000004e000017945 */ /* 0x000fe40003800000 */
[----:B------:R-:W-:Y:S01]  /*127e0*/  @!P0 DMUL R8, R10, 8.98846567431157953865e+307 ;  /* 0x7fe000000a088828 */ /* 0x000fe20000000000 */
[----:B------:R-:W-:Y:S01]  /*127f0*/  ISETP.GE.U32.AND P1, PT, R2, R5, PT ;  /* 0x000000050200720c */ /* 0x000fe20003f26070 */
[----:B------:R-:W-:-:S04]  /*12800*/  IMAD.MOV.U32 R4, RZ, RZ, R2 ;  /* 0x000000ffff047224 */ /* 0x000fc800078e0002 */
[----:B------:R-:W0:Y:S02]  /*12810*/  MUFU.RCP64H R21, R9 ;  /* 0x0000000900157308 */ /* 0x000e240000001800 */
[----:B------:R-:W-:Y:S02]  /*12820*/  @!P2 LOP3.LUT R3, R11, 0x7ff00000, RZ, 0xc0, !PT ;  /* 0x7ff000000b03a812 */ /* 0x000fe400078ec0ff */
[----:B------:R-:W-:Y:S02]  /*12830*/  @!P0 LOP3.LUT R5, R9, 0x7ff00000, RZ, 0xc0, !PT ;  /* 0x7ff0000009058812 */ /* 0x000fe400078ec0ff */
[----:B------:R-:W-:Y:S01]  /*12840*/  @!P2 ISETP.GE.U32.AND P3, PT, R2, R3, PT ;  /* 0x000000030200a20c */ /* 0x000fe20003f66070 */
[----:B------:R-:W-:-:S05]  /*12850*/  IMAD.MOV.U32 R3, RZ, RZ, 0x1ca00000 ;  /* 0x1ca00000ff037424 */ /* 0x000fca00078e00ff */
        /* <DEDUP_REMOVED lines=48> */
.L_x_17357:
        /* <DEDUP_REMOVED lines=16> */
.L_x_17360:
[----:B------:R-:W-:Y:S01]  /*12c60*/  LOP3.LUT R3, R11, 0x80000, RZ, 0xfc, !PT ;  /* 0x000800000b037812 */ /* 0x000fe200078efcff */
[----:B------:R-:W-:Y:S01]  /*12c70*/  IMAD.MOV.U32 R2, RZ, RZ, R10 ;  /* 0x000000ffff027224 */ /* 0x000fe200078e000a */
[----:B------:R-:W-:Y:S06]  /*12c80*/  BRA `(.L_x_17358) ;  /* 0x0000000000087947 */ /* 0x000fec0003800000 */
.L_x_17359:
[----:B------:R-:W-:Y:S01]  /*12c90*/  LOP3.LUT R3, R13, 0x80000, RZ, 0xfc, !PT ;  /* 0x000800000d037812 */ /* 0x000fe200078efcff */
[----:B------:R-:W-:-:S07]  /*12ca0*/  IMAD.MOV.U32 R2, RZ, RZ, R12 ;  /* 0x000000ffff027224 */ /* 0x000fce00078e000c */
.L_x_17358:
[----:B------:R-:W-:Y:S05]  /*12cb0*/  BSYNC B1 ;  /* 0x0000000000017941 */ /* 0x000fea0003800000 */
.L_x_17356:
[----:B------:R-:W-:Y:S02]  /*12cc0*/  IMAD.MOV.U32 R4, RZ, RZ, R2 ;  /* 0x000000ffff047224 */ /* 0x000fe400078e0002 */
[----:B------:R-:W-:Y:S02]  /*12cd0*/  IMAD.MOV.U32 R5, RZ, RZ, R3 ;  /* 0x000000ffff057224 */ /* 0x000fe400078e0003 */
[----:B------:R-:W-:Y:S02]  /*12ce0*/  IMAD.MOV.U32 R2, RZ, RZ, R0 ;  /* 0x000000ffff027224 */ /* 0x000fe400078e0000 */
[----:B------:R-:W-:-:S04]  /*12cf0*/  IMAD.MOV.U32 R3, RZ, RZ, 0x0 ;  /* 0x00000000ff037424 */ /* 0x000fc800078e00ff */
[----:B------:R-:W-:Y:S05]  /*12d00*/  RET.REL.NODEC R2 `(_ZN2at6native18elementwise_kernelILi128ELi4EZNS0_15gpu_kernel_implINS0_13AUnaryFunctorIdddZZZNS0_15binary_internal21div_floor_kernel_cudaERNS_18TensorIteratorBaseEENKUlvE1_clEvENKUlvE_clEvEUlddE_EEEEvS6_RKT_EUliE_EEviT1_) ;  /* 0xfffffed002bc7950 */ /* 0x000fea0003c3ffff */
.L_x_17361:
        /* <DEDUP_REMOVED lines=15> */
.L_x_37692:


//--------------------- .text._ZN2at6native27unrolled_elementwise_kernelINS0_13AUnaryFunctorIdddZZZNS0_15binary_internal21div_floor_kernel_cudaERNS_18TensorIteratorBaseEENKUlvE1_clEvENKUlvE_clEvEUlddE_EESt5arrayIPcLm2EELi4E23TrivialOffsetCalculatorILi1EjESE_NS0_6memory12LoadWithCastILi1EEENSF_13StoreWithCastILi1EEEEEviT_T0_T2_T3_T4_T5_ --------------------------
	.section	.text._ZN2at6native27unrolled_elementwise_kernelINS0_13AUnaryFunctorIdddZZZNS0_15binary_internal21div_floor_kernel_cudaERNS_18TensorIteratorBaseEENKUlvE1_clEvENKUlvE_clEvEUlddE_EESt5arrayIPcLm2EELi4E23TrivialOffsetCalculatorILi1EjESE_NS0_6memory12LoadWithCastILi1EEENSF_13StoreWithCastILi1EEEEEviT_T0_T2_T3_T4_T5_,"ax",@progbits
	.align	128
        .global         _ZN2at6native27unrolled_elementwise_kernelINS0_13AUnaryFunctorIdddZZZNS0_15binary_internal21div_floor_kernel_cudaERNS_18TensorIteratorBaseEENKUlvE1_clEvENKUlvE_clEvEUlddE_EESt5arrayIPcLm2EELi4E23TrivialOffsetCalculatorILi1EjESE_NS0_6memory12LoadWithCastILi1EEENSF_13StoreWithCastILi1EEEEEviT_T0_T2_T3_T4_T5_
        .type           _ZN2at6native27unrolled_elementwise_kernelINS0_13AUnaryFunctorIdddZZZNS0_15binary_internal21div_floor_kernel_cudaERNS_18TensorIteratorBaseEENKUlvE1_clEvENKUlvE_clEvEUlddE_EESt5arrayIPcLm2EELi4E23TrivialOffsetCalculatorILi1EjESE_NS0_6memory12LoadWithCastILi1EEENSF_13StoreWithCastILi1EEEEEviT_T0_T2_T3_T4_T5_,@function
        .size           _ZN2at6native27unrolled_elementwise_kernelINS0_13AUnaryFunctorIdddZZZNS0_15binary_internal21div_floor_kernel_cudaERNS_18TensorIteratorBaseEENKUlvE1_clEvENKUlvE_clEvEUlddE_EESt5arrayIPcLm2EELi4E23TrivialOffsetCalculatorILi1EjESE_NS0_6memory12LoadWithCastILi1EEENSF_13StoreWithCastILi1EEEEEviT_T0_T2_T3_T4_T5_,(.L_x_37693 - _ZN2at6native27unrolled_elementwise_kernelINS0_13AUnaryFunctorIdddZZZNS0_15binary_internal21div_floor_kernel_cudaERNS_18TensorIteratorBaseEENKUlvE1_clEvENKUlvE_clEvEUlddE_EESt5arrayIPcLm2EELi4E23TrivialOffsetCalculatorILi1EjESE_NS0_6memory12LoadWithCastILi1EEENSF_13StoreWithCastILi1EEEEEviT_T0_T2_T3_T4_T5_)
        .other          _ZN2at6native27unrolled_elementwise_kernelINS0_13AUnaryFunctorIdddZZZNS0_15binary_internal21div_floor_kernel_cudaERNS_18TensorIteratorBaseEENKUlvE1_clEvENKUlvE_clEvEUlddE_EESt5arrayIPcLm2EELi4E23TrivialOffsetCalculatorILi1EjESE_NS0_6memory12LoadWithCastILi1EEENSF_13StoreWithCastILi1EEEEEviT_T0_T2_T3_T4_T5_,@"STO_CUDA_ENTRY STV_DEFAULT"
_ZN2at6native27unrolled_elementwise_kernelINS0_13AUnaryFunctorIdddZZZNS0_15binary_internal21div_floor_kernel_cudaERNS_18TensorIteratorBaseEENKUlvE1_clEvENKUlvE_clEvEUlddE_EESt5arrayIPcLm2EELi4E23TrivialOffsetCalculatorILi1EjESE_NS0_6memory12LoadWithCastILi1EEENSF_13StoreWithCastILi1EEEEEviT_T0_T2_T3_T4_T5_:
.text._ZN2at6native27unrolled_elementwise_kernelINS0_13AUnaryFunctorIdddZZZNS0_15binary_internal21div_floor_kernel_cudaERNS_18TensorIteratorBaseEENKUlvE1_clEvENKUlvE_clEvEUlddE_EESt5arrayIPcLm2EELi4E23TrivialOffsetCalculatorILi1EjESE_NS0_6memory12LoadWithCastILi1EEENSF_13StoreWithCastILi1EEEEEviT_T0_T2_T3_T4_T5_:
        /* <DEDUP_REMOVED lines=32> */
.L_x_17367:
[----:B------:R-:W2:Y:S02]  /*0200*/  LDG.E.U8 R2, desc[UR36][R2.64] ;  /* 0x0000002402027981 */ /* 0x000ea4000c1e1100 */
[----:B--2---:R0:W1:Y:S01]  /*0210*/  I2F.F64.U16 R18, R2 ;  /* 0x0000000200127312 */ /* 0x0040620000101800 */
[----:B------:R-:W-:Y:S05]  /*0220*/  BRA `(.L_x_17369) ;  /* 0x0000000c00747947 */ /* 0x000fea0003800000 */
.L_x_17366:
        /* <DEDUP_REMOVED lines=9> */
.L_x_17371:
[----:B------:R-:W2:Y:S02]  /*02c0*/  LDG.E R2, desc[UR36][R2.64] ;  /* 0x0000002402027981 */ /* 0x000ea4000c1e1900 */
[----:B--2---:R1:W2:Y:S01]  /*02d0*/  I2F.F64 R18, R2 ;  /* 0x0000000200127312 */ /* 0x0042a20000201c00 */
[----:B------:R-:W-:Y:S05]  /*02e0*/  BRA `(.L_x_17369) ;  /* 0x0000000c00447947 */ /* 0x000fea0003800000 */
.L_x_17370:
[----:B------:R-:W2:Y:S02]  /*02f0*/  LDG.E.U16 R2, desc[UR36][R2.64] ;  /* 0x0000002402027981 */ /* 0x000ea4000c1e1500 */
[----:B--2---:R3:W4:Y:S01]  /*0300*/  I2F.F64.S16 R18, R2 ;  /* 0x0000000200127312 */ /* 0x0047220000101c00 */
[----:B------:R-:W-:Y:S05]  /*0310*/  BRA `(.L_x_17369) ;  /* 0x0000000c00387947 */ /* 0x000fea0003800000 */
.L_x_17365:
        /* <DEDUP_REMOVED lines=10> */
.L_x_17373:
[----:B------:R-:W2:Y:S02]  /*03c0*/  LDG.E.U16 R0, desc[UR36][R2.64] ;  /* 0x0000002402007981 */ /* 0x000ea4000c1e1500 */
[----:B--2---:R-:W-:-:S05]  /*03d0*/  HADD2.F32 R0, -RZ, R0.H0_H0 ;  /* 0x20000000ff007230 */ /* 0x004fca0000004100 */
[----:B------:R-:W-:-:S04]  /*03e0*/  FMUL.FTZ R0, R0, 1 ;  /* 0x3f80000000007820 */ /* 0x000fc80000410000 */
[----:B------:R0:W1:Y:S01]  /*03f0*/  F2F.F64.F32 R18, R0 ;  /* 0x0000000000127310 */ /* 0x0000620000201800 */
[----:B------:R-:W-:Y:S05]  /*0400*/  BRA `(.L_x_17369) ;  /* 0x0000000800fc7947 */ /* 0x000fea0003800000 */
.L_x_17372:
        /* <DEDUP_REMOVED lines=10> */
.L_x_17375:
[----:B------:R-:W2:Y:S02]  /*04b0*/  LDG.E.U16 R2, desc[UR36][R2.64] ;  /* 0x0000002402027981 */ /* 0x000ea4000c1e1500 */
[----:B--2---:R-:W-:-:S05]  /*04c0*/  HADD2.F32 R0, -RZ, R2.H0_H0 ;  /* 0x20000002ff007230 */ /* 0x004fca0000004100 */
[----:B------:R-:W-:-:S04]  /*04d0*/  FMUL.FTZ R0, R0, 1 ;  /* 0x3f80000000007820 */ /* 0x000fc80000410000 */
[----:B------:R0:W1:Y:S01]  /*04e0*/  F2F.F64.F32 R18, R0 ;  /* 0x0000000000127310 */ /* 0x0000620000201800 */
[----:B------:R-:W-:Y:S05]  /*04f0*/  BRA `(.L_x_17369) ;  /* 0x0000000800c07947 */ /* 0x000fea0003800000 */
.L_x_17374:
[----:B------:R0:W5:Y:S01]  /*0500*/  LDG.E.64 R18, desc[UR36][R2.64] ;  /* 0x0000002402127981 */ /* 0x000162000c1e1b00 */
[----:B------:R-:W-:Y:S05]  /*0510*/  BRA `(.L_x_17369) ;  /* 0x0000000800b87947 */ /* 0x000fea0003800000 */
.L_x_17364:
        /* <DEDUP_REMOVED lines=13> */
.L_x_17378:
[----:B------:R0:W5:Y:S01]  /*05f0*/  LDG.E.64 R18, desc[UR36][R2.64] ;  /* 0x0000002402127981 */ /* 0x000162000c1e1b00 */
[----:B------:R-:W-:Y:S05]  /*0600*/  BRA `(.L_x_17369) ;  /* 0x00000008007c7947 */ /* 0x000fea0003800000 */
.L_x_17377:
        /* <DEDUP_REMOVED lines=28> */
.L_x_17380:
        /* <DEDUP_REMOVED lines=16> */
.L_x_17379:
[----:B------:R-:W2:Y:S02]  /*08d0*/  LDG.E.U16 R0, desc[UR36][R2.64] ;  /* 0x0000002402007981 */ /* 0x000ea4000c1e1500 */
[----:B--2---:R-:W-:-:S04]  /*08e0*/  IMAD.U32 R0, R0, 0x10000, RZ ;  /* 0x0001000000007824 */ /* 0x004fc800078e00ff */
[----:B------:R-:W-:-:S04]  /*08f0*/  FMUL.FTZ R0, R0, 1 ;  /* 0x3f80000000007820 */ /* 0x000fc80000410000 */
[----:B------:R0:W1:Y:S01]  /*0900*/  F2F.F64.F32 R18, R0 ;  /* 0x0000000000127310 */ /* 0x0000620000201800 */
[----:B------:R-:W-:Y:S05]  /*0910*/  BRA `(.L_x_17369) ;  /* 0x0000000400b87947 */ /* 0x000fea0003800000 */
.L_x_17376:
        /* <DEDUP_REMOVED lines=11> */
.L_x_17383:
        /* <DEDUP_REMOVED lines=21> */
.L_x_17387:
[----:B------:R-:W-:Y:S05]  /*0b20*/  BSYNC B1 ;  /* 0x0000000000017941 */ /* 0x000fea0003800000 */
.L_x_17386:
[----:B------:R-:W-:Y:S01]  /*0b30*/  LEA R3, R0, 0x3b800000, 0x17 ;  /* 0x3b80000000037811 */ /* 0x000fe200078eb8ff */
[----:B------:R-:W-:-:S05]  /*0b40*/  IMAD.SHL.U32 R0, R2, 0x100000, RZ ;  /* 0x0010000002007824 */ /* 0x000fca00078e00ff */
[----:B------:R-:W-:-:S07]  /*0b50*/  LOP3.LUT R0, R3, R0, R4, 0xfe, !PT ;  /* 0x0000000003007212 */ /* 0x000fce00078efe04 */
.L_x_17385:
[----:B------:R-:W-:Y:S05]  /*0b60*/  BSYNC B0 ;  /* 0x0000000000007941 */ /* 0x000fea0003800000 */
.L_x_17384:
[----:B------:R-:W-:-:S04]  /*0b70*/  FMUL.FTZ R0, R0, 1 ;  /* 0x3f80000000007820 */ /* 0x000fc80000410000 */
[----:B------:R0:W1:Y:S01]  /*0b80*/  F2F.F64.F32 R18, R0 ;  /* 0x0000000000127310 */ /* 0x0000620000201800 */
[----:B------:R-:W-:Y:S05]  /*0b90*/  BRA `(.L_x_17369) ;  /* 0x0000000400187947 */ /* 0x000fea0003800000 */
.L_x_17382:
        /* <DEDUP_REMOVED lines=21> */
.L_x_17391:
[----:B------:R-:W-:Y:S05]  /*0cf0*/  BSYNC B1 ;  /* 0x0000000000017941 */ /* 0x000fea0003800000 */
.L_x_17390:
[----:B------:R-:W-:Y:S01]  /*0d00*/  LEA R3, R0, 0x37800000, 0x17 ;  /* 0x3780000000037811 */ /* 0x000fe200078eb8ff */
[----:B------:R-:W-:-:S05]  /*0d10*/  IMAD.SHL.U32 R0, R2, 0x200000, RZ ;  /* 0x0020000002007824 */ /* 0x000fca00078e00ff */
[----:B------:R-:W-:-:S07]  /*0d20*/  LOP3.LUT R0, R3, R0, R4, 0xfe, !PT ;  /* 0x0000000003007212 */ /* 0x000fce00078efe04 */
.L_x_17389:
[----:B------:R-:W-:Y:S05]  /*0d30*/  BSYNC B0 ;  /* 0x0000000000007941 */ /* 0x000fea0003800000 */
.L_x_17388:
[----:B------:R-:W-:-:S04]  /*0d40*/  FMUL.FTZ R0, R0, 1 ;  /* 0x3f80000000007820 */ /* 0x000fc80000410000 */
[----:B------:R0:W1:Y:S01]  /*0d50*/  F2F.F64.F32 R18, R0 ;  /* 0x0000000000127310 */ /* 0x0000620000201800 */
[----:B------:R-:W-:Y:S05]  /*0d60*/  BRA `(.L_x_17369) ;  /* 0x0000000000a47947 */ /* 0x000fea0003800000 */
.L_x_17381:
        /* <DEDUP_REMOVED lines=14> */
.L_x_17395:
[----:B------:R-:W-:Y:S05]  /*0e50*/  BSYNC B0 ;  /* 0x0000000000007941 */ /* 0x000fea0003800000 */
.L_x_17394:
[----:B------:R-:W-:-:S04]  /*0e60*/  FMUL.FTZ R0, R0, 1 ;  /* 0x3f80000000007820 */ /* 0x000fc80000410000 */
[----:B------:R0:W1:Y:S01]  /*0e70*/  F2F.F64.F32 R18, R0 ;  /* 0x0000000000127310 */ /* 0x0000620000201800 */
[----:B------:R-:W-:Y:S05]  /*0e80*/  BRA `(.L_x_17369) ;  /* 0x00000000005c7947 */ /* 0x000fea0003800000 */
.L_x_17368:
        /* <DEDUP_REMOVED lines=16> */
.L_x_17396:
[----:B------:R-:W-:Y:S01]  /*0f90*/  CS2R R18, SRZ ;  /* 0x0000000000127805 */ /* 0x000fe2000001ff00 */
[----:B------:R-:W-:Y:S06]  /*0fa0*/  BRA `(.L_x_17369) ;  /* 0x0000000000147947 */ /* 0x000fec0003800000 */
.L_x_17393:
[----:B------:R-:W2:Y:S02]  /*0fb0*/  LDG.E.64 R18, desc[UR36][R2.64] ;  /* 0x0000002402127981 */ /* 0x000ea4000c1e1b00 */
[----:B--2---:R-:W0:Y:S01]  /*0fc0*/  I2F.F64.U64 R18, R18 ;  /* 0x0000001200127312 */ /* 0x004e220000301800 */
[----:B------:R-:W-:Y:S05]  /*0fd0*/  BRA `(.L_x_17369) ;  /* 0x0000000000087947 */ /* 0x000fea0003800000 */
.L_x_17392:
[----:B------:R-:W2:Y:S02]  /*0fe0*/  LDG.E R2, desc[UR36][R2.64] ;  /* 0x0000002402027981 */ /* 0x000ea4000c1e1900 */
[----:B--2---:R0:W1:Y:S02]  /*0ff0*/  I2F.F64.U32 R18, R2 ;  /* 0x0000000200127312 */ /* 0x0040640000201800 */
.L_x_17369:
[----:B------:R-:W3:Y:S02]  /*1000*/  S2R R29, SR_TID.X ;  /* 0x00000000001d7919 */ /* 0x000ee40000002100 */
[----:B---3--:R-:W-:-:S07]  /*1010*/  VIADD R29, R29, 0x80 ;  /* 0x000000801d1d7836 */ /* 0x008fce0000000000 */
.L_x_17363:
[----:B------:R-:W-:Y:S05]  /*1020*/  BSYNC B6 ;  /* 0x0000000000067941 */ /* 0x000fea0003800000 */
.L_x_17362:
        /* <DEDUP_REMOVED lines=24> */
.L_x_17402:
[----:B------:R-:W3:Y:S02]  /*11b0*/  LDG.E.U8 R2, desc[UR36][R2.64] ;  /* 0x0000002402027981 */ /* 0x000ee4000c1e1100 */
[----:B---3--:R0:W1:Y:S01]  /*11c0*/  I2F.F64.U16 R22, R2 ;  /* 0x0000000200167312 */ /* 0x0080620000101800 */
[----:B------:R-:W-:Y:S05]  /*11d0*/  BRA `(.L_x_17404) ;  /* 0x0000000c00707947 */ /* 0x000fea0003800000 */
.L_x_17401:
        /* <DEDUP_REMOVED lines=9> */
.L_x_17406:
[----:B------:R-:W3:Y:S02]  /*1270*/  LDG.E R2, desc[UR36][R2.64] ;  /* 0x0000002402027981 */ /* 0x000ee4000c1e1900 */
[----:B---3--:R0:W1:Y:S01]  /*1280*/  I2F.F64 R22, R2 ;  /* 0x0000000200167312 */ /* 0x0080620000201c00 */
[----:B------:R-:W-:Y:S05]  /*1290*/  BRA `(.L_x_17404) ;  /* 0x0000000c00407947 */ /* 0x000fea0003800000 */
.L_x_17405:
[----:B------:R-:W3:Y:S02]  /*12a0*/  LDG.E.U16 R2, desc[UR36][R2.64] ;  /* 0x0000002402027981 */ /* 0x000ee4000c1e1500 */
[----:B---3--:R0:W1:Y:S01]  /*12b0*/  I2F.F64.S16 R22, R2 ;  /* 0x0000000200167312 */ /* 0x0080620000101c00 */
[----:B------:R-:W-:Y:S05]  /*12c0*/  BRA `(.L_x_17404) ;  /* 0x0000000c00347947 */ /* 0x000fea0003800000 */
.L_x_17400:
        /* <DEDUP_REMOVED lines=10> */
.L_x_17408:
[----:B------:R-:W3:Y:S02]  /*1370*/  LDG.E.U16 R0, desc[UR36][R2.64] ;  /* 0x0000002402007981 */ /* 0x000ee4000c1e1500 */
[----:B---3--:R-:W-:-:S05]  /*1380*/  HADD2.F32 R0, -RZ, R0.H0_H0 ;  /* 0x20000000ff007230 */ /* 0x008fca0000004100 */
[----:B------:R-:W-:-:S04]  /*1390*/  FMUL.FTZ R0, R0, 1 ;  /* 0x3f80000000007820 */ /* 0x000fc80000410000 */
[----:B------:R0:W1:Y:S01]  /*13a0*/  F2F.F64.F32 R22, R0 ;  /* 0x0000000000167310 */ /* 0x0000620000201800 */
[----:B------:R-:W-:Y:S05]  /*13b0*/  BRA `(.L_x_17404) ;  /* 0x0000000800f87947 */ /* 0x000fea0003800000 */
.L_x_17407:
        /* <DEDUP_REMOVED lines=10> */
.L_x_17410:
[----:B------:R-:W3:Y:S02]  /*1460*/  LDG.E.U16 R2, desc[UR36][R2.64] ;  /* 0x0000002402027981 */ /* 0x000ee4000c1e1500 */
[----:B---3--:R-:W-:-:S05]  /*1470*/  HADD2.F32 R0, -RZ, R2.H0_H0 ;  /* 0x20000002ff007230 */ /* 0x008fca0000004100 */
[----:B------:R-:W-:-:S04]  /*1480*/  FMUL.FTZ R0, R0, 1 ;  /* 0x3f80000000007820 */ /* 0x000fc80000410000 */
[----:B------:R0:W1:Y:S01]  /*1490*/  F2F.F64.F32 R22, R0 ;  /* 0x0000000000167310 */ /* 0x0000620000201800 */
[----:B------:R-:W-:Y:S05]  /*14a0*/  BRA `(.L_x_17404) ;  /* 0x0000000800bc7947 */ /* 0x000fea0003800000 */
.L_x_17409:
[----:B------:R0:W5:Y:S01]  /*14b0*/  LDG.E.64 R22, desc[UR36][R2.64] ;  /* 0x0000002402167981 */ /* 0x000162000c1e1b00 */
[----:B------:R-:W-:Y:S05]  /*14c0*/  BRA `(.L_x_17404) ;  /* 0x0000000800b47947 */ /* 0x000fea0003800000 */
.L_x_17399:
        /* <DEDUP_REMOVED lines=13> */
.L_x_17413:
[----:B------:R0:W5:Y:S01]  /*15a0*/  LDG.E.64 R22, desc[UR36][R2.64] ;  /* 0x0000002402167981 */ /* 0x000162000c1e1b00 */
[----:B------:R-:W-:Y:S05]  /*15b0*/  BRA `(.L_x_17404) ;  /* 0x0000000800787947 */ /* 0x000fea0003800000 */
.L_x_17412:
        /* <DEDUP_REMOVED lines=28> */
.L_x_17415:
        /* <DEDUP_REMOVED lines=15> */
.L_x_17414:
[----:B------:R-:W3:Y:S02]  /*1870*/  LDG.E.U16 R0, desc[UR36][R2.64] ;  /* 0x0000002402007981 */ /* 0x000ee4000c1e1500 */
[----:B---3--:R-:W-:-:S04]  /*1880*/  IMAD.U32 R0, R0, 0x10000, RZ ;  /* 0x0001000000007824 */ /* 0x008fc800078e00ff */
[----:B------:R-:W-:-:S04]  /*1890*/  FMUL.FTZ R0, R0, 1 ;  /* 0x3f80000000007820 */ /* 0x000fc80000410000 */
[----:B------:R0:W1:Y:S01]  /*18a0*/  F2F.F64.F32 R22, R0 ;  /* 0x0000000000167310 */ /* 0x0000620000201800 */
[----:B------:R-:W-:Y:S05]  /*18b0*/  BRA `(.L_x_17404) ;  /* 0x0000000400b87947 */ /* 0x000fea0003800000 */
.L_x_17411:
        /* <DEDUP_REMOVED lines=11> */
.L_x_17418:
        /* <DEDUP_REMOVED lines=21> */
.L_x_17422:
[----:B------:R-:W-:Y:S05]  /*1ac0*/  BSYNC B1 ;  /* 0x0000000000017941 */ /* 0x000fea0003800000 */
.L_x_17421:
[----:B------:R-:W-:Y:S01]  /*1ad0*/  LEA R3, R0, 0x3b800000, 0x17 ;  /* 0x3b80000000037811 */ /* 0x000fe200078eb8ff */
[----:B------:R-:W-:-:S05]  /*1ae0*/  IMAD.SHL.U32 R0, R2, 0x100000, RZ ;  /* 0x0010000002007824 */ /* 0x000fca00078e00ff */
[----:B------:R-:W-:-:S07]  /*1af0*/  LOP3.LUT R0, R3, R0, R4, 0xfe, !PT ;  /* 0x0000000003007212 */ /* 0x000fce00078efe04 */
.L_x_17420:
[----:B------:R-:W-:Y:S05]  /*1b00*/  BSYNC B0 ;  /* 0x0000000000007941 */ /* 0x000fea0003800000 */
.L_x_17419:
[----:B------:R-:W-:-:S04]  /*1b10*/  FMUL.FTZ R0, R0, 1 ;  /* 0x3f80000000007820 */ /* 0x000fc80000410000 */
[----:B------:R0:W1:Y:S01]  /*1b20*/  F2F.F64.F32 R22, R0 ;  /* 0x0000000000167310 */ /* 0x0000620000201800 */
[----:B------:R-:W-:Y:S05]  /*1b30*/  BRA `(.L_x_17404) ;  /* 0x0000000400187947 */ /* 0x000fea0003800000 */
.L_x_17417:
        /* <DEDUP_REMOVED lines=21> */
.L_x_17426:
[----:B------:R-:W-:Y:S05]  /*1c90*/  BSYNC B1 ;  /* 0x0000000000017941 */ /* 0x000fea0003800000 */
.L_x_17425:
[----:B------:R-:W-:Y:S01]  /*1ca0*/  LEA R3, R0, 0x37800000, 0x17 ;  /* 0x3780000000037811 */ /* 0x000fe200078eb8ff */
[----:B------:R-:W-:-:S05]  /*1cb0*/  IMAD.SHL.U32 R0, R2, 0x200000, RZ ;  /* 0x0020000002007824 */ /* 0x000fca00078e00ff */
[----:B------:R-:W-:-:S07]  /*1cc0*/  LOP3.LUT R0, R3, R0, R4, 0xfe, !PT ;  /* 0x0000000003007212 */ /* 0x000fce00078efe04 */
.L_x_17424:
[----:B------:R-:W-:Y:S05]  /*1cd0*/  BSYNC B0 ;  /* 0x0000000000007941 */ /* 0x000fea0003800000 */
.L_x_17423:
[----:B------:R-:W-:-:S04]  /*1ce0*/  FMUL.FTZ R0, R0, 1 ;  /* 0x3f80000000007820 */ /* 0x000fc80000410000 */
[----:B------:R0:W1:Y:S01]  /*1cf0*/  F2F.F64.F32 R22, R0 ;  /* 0x0000000000167310 */ /* 0x0000620000201800 */
[----:B------:R-:W-:Y:S05]  /*1d00*/  BRA `(.L_x_17404) ;  /* 0x0000000000a47947 */ /* 0x000fea0003800000 */
.L_x_17416:
        /* <DEDUP_REMOVED lines=14> */
.L_x_17430:
[----:B------:R-:W-:Y:S05]  /*1df0*/  BSYNC B0 ;  /* 0x0000000000007941 */ /* 0x000fea0003800000 */
.L_x_17429:
[----:B------:R-:W-:-:S04]  /*1e00*/  FMUL.FTZ R0, R0, 1 ;  /* 0x3f80000000007820 */ /* 0x000fc80000410000 */
[----:B------:R0:W1:Y:S01]  /*1e10*/  F2F.F64.F32 R22, R0 ;  /* 0x0000000000167310 */ /* 0x0000620000201800 */
[----:B------:R-:W-:Y:S05]  /*1e20*/  BRA `(.L_x_17404) ;  /* 0x00000000005c7947 */ /* 0x000fea0003800000 */
.L_x_17403:
        /* <DEDUP_REMOVED lines=16> */
.L_x_17431:
[----:B------:R-:W-:Y:S01]  /*1f30*/  CS2R R22, SRZ ;  /* 0x0000000000167805 */ /* 0x000fe2000001ff00 */
[----:B------:R-:W-:Y:S06]  /*1f40*/  BRA `(.L_x_17404) ;  /* 0x0000000000147947 */ /* 0x000fec0003800000 */
.L_x_17428:
[----:B------:R-:W3:Y:S02]  /*1f50*/  LDG.E.64 R22, desc[UR36][R2.64] ;  /* 0x0000002402167981 */ /* 0x000ee4000c1e1b00 */
[----:B---3--:R-:W0:Y:S01]  /*1f60*/  I2F.F64.U64 R22, R22 ;  /* 0x0000001600167312 */ /* 0x008e220000301800 */
[----:B------:R-:W-:Y:S05]  /*1f70*/  BRA `(.L_x_17404) ;  /* 0x0000000000087947 */ /* 0x000fea0003800000 */
.L_x_17427:
[----:B------:R-:W3:Y:S02]  /*1f80*/  LDG.E R2, desc[UR36][R2.64] ;  /* 0x0000002402027981 */ /* 0x000ee4000c1e1900 */
[----:B---3--:R0:W1:Y:S02]  /*1f90*/  I2F.F64.U32 R22, R2 ;  /* 0x0000000200167312 */ /* 0x0080640000201800 */
.L_x_17404:
[----:B------:R-:W-:-:S07]  /*1fa0*/  VIADD R29, R29, 0x80 ;  /* 0x000000801d1d7836 */ /* 0x000fce0000000000 */
.L_x_17398:
[----:B------:R-:W-:Y:S05]  /*1fb0*/  BSYNC B6 ;  /* 0x0000000000067941 */ /* 0x000fea0003800000 */
.L_x_17397:
        /* <DEDUP_REMOVED lines=26> */
.L_x_17437:
[----:B------:R-:W3:Y:S02]  /*2160*/  LDG.E.U8 R2, desc[UR36][R2.64] ;  /* 0x0000002402027981 */ /* 0x000ee4000c1e1100 */
[----:B---3--:R0:W1:Y:S01]  /*2170*/  I2F.F64.U16 R16, R2 ;  /* 0x0000000200107312 */ /* 0x0080620000101800 */
[----:B------:R-:W-:Y:S05]  /*2180*/  BRA `(.L_x_17439) ;  /* 0x0000000c00707947 */ /* 0x000fea0003800000 */
.L_x_17436:
        /* <DEDUP_REMOVED lines=9> */
.L_x_17441:
[----:B------:R-:W3:Y:S02]  /*2220*/  LDG.E R2, desc[UR36][R2.64] ;  /* 0x0000002402027981 */ /* 0x000ee4000c1e1900 */
[----:B---3--:R0:W1:Y:S01]  /*2230*/  I2F.F64 R16, R2 ;  /* 0x0000000200107312 */ /* 0x0080620000201c00 */
[----:B------:R-:W-:Y:S05]  /*2240*/  BRA `(.L_x_17439) ;  /* 0x0000000c00407947 */ /* 0x000fea0003800000 */
.L_x_17440:
[----:B------:R-:W3:Y:S02]  /*2250*/  LDG.E.U16 R2, desc[UR36][R2.64] ;  /* 0x0000002402027981 */ /* 0x000ee4000c1e1500 */
[----:B---3--:R0:W1:Y:S01]  /*2260*/  I2F.F64.S16 R16, R2 ;  /* 0x0000000200107312 */ /* 0x0080620000101c00 */
[----:B------:R-:W-:Y:S05]  /*2270*/  BRA `(.L_x_17439) ;  /* 0x0000000c00347947 */ /* 0x000fea0003800000 */
.L_x_17435:
        /* <DEDUP_REMOVED lines=10> */
.L_x_17443:
[----:B------:R-:W3:Y:S02]  /*2320*/  LDG.E.U16 R0, desc[UR36][R2.64] ;  /* 0x0000002402007981 */ /* 0x000ee4000c1e1500 */
[----:B---3--:R-:W-:-:S05]  /*2330*/  HADD2.F32 R0, -RZ, R0.H0_H0 ;  /* 0x20000000ff007230 */ /* 0x008fca0000004100 */
[----:B------:R-:W-:-:S04]  /*2340*/  FMUL.FTZ R0, R0, 1 ;  /* 0x3f80000000007820 */ /* 0x000fc80000410000 */
[----:B------:R0:W1:Y:S01]  /*2350*/  F2F.F64.F32 R16, R0 ;  /* 0x0000000000107310 */ /* 0x0000620000201800 */
[----:B------:R-:W-:Y:S05]  /*2360*/  BRA `(.L_x_17439) ;  /* 0x0000000800f87947 */ /* 0x000fea0003800000 */
.L_x_17442:
        /* <DEDUP_REMOVED lines=10> */
.L_x_17445:
[----:B------:R-:W3:Y:S02]  /*2410*/  LDG.E.U16 R2, desc[UR36][R2.64] ;  /* 0x0000002402027981 */ /* 0x000ee4000c1e1500 */
[----:B---3--:R-:W-:-:S05]  /*2420*/  HADD2.F32 R0, -RZ, R2.H0_H0 ;  /* 0x20000002ff007230 */ /* 0x008fca0000004100 */
[----:B------:R-:W-:-:S04]  /*2430*/  FMUL.FTZ R0, R0, 1 ;  /* 0x3f80000000007820 */ /* 0x000fc80000410000 */
[----:B------:R0:W1:Y:S01]  /*2440*/  F2F.F64.F32 R16, R0 ;  /* 0x0000000000107310 */ /* 0x0000620000201800 */
[----:B------:R-:W-:Y:S05]  /*2450*/  BRA `(.L_x_17439) ;  /* 0x0000000800bc7947 */ /* 0x000fea0003800000 */
.L_x_17444:
[----:B------:R0:W5:Y:S01]  /*2460*/  LDG.E.64 R16, desc[UR36][R2.64] ;  /* 0x0000002402107981 */ /* 0x000162000c1e1b00 */
[----:B------:R-:W-:Y:S05]  /*2470*/  BRA `(.L_x_17439) ;  /* 0x0000000800b47947 */ /* 0x000fea0003800000 */
.L_x_17434:
        /* <DEDUP_REMOVED lines=13> */
.L_x_17448:
[----:B------:R0:W5:Y:S01]  /*2550*/  LDG.E.64 R16, desc[UR36][R2.64] ;  /* 0x0000002402107981 */ /* 0x000162000c1e1b00 */
[----:B------:R-:W-:Y:S05]  /*2560*/  BRA `(.L_x_17439) ;  /* 0x0000000800787947 */ /* 0x000fea0003800000 */
.L_x_17447:
        /* <DEDUP_REMOVED lines=28> */
.L_x_17450:
        /* <DEDUP_REMOVED lines=15> */
.L_x_17449:
[----:B------:R-:W3:Y:S02]  /*2820*/  LDG.E.U16 R0, desc[UR36][R2.64] ;  /* 0x0000002402007981 */ /* 0x000ee4000c1e1500 */
[----:B---3--:R-:W-:-:S04]  /*2830*/  IMAD.U32 R0, R0, 0x10000, RZ ;  /* 0x0001000000007824 */ /* 0x008fc800078e00ff */
[----:B------:R-:W-:-:S04]  /*2840*/  FMUL.FTZ R0, R0, 1 ;  /* 0x3f80000000007820 */ /* 0x000fc80000410000 */
[----:B------:R0:W1:Y:S01]  /*2850*/  F2F.F64.F32 R16, R0 ;  /* 0x0000000000107310 */ /* 0x0000620000201800 */
[----:B------:R-:W-:Y:S05]  /*2860*/  BRA `(.L_x_17439) ;  /* 0x0000000400b87947 */ /* 0x000fea0003800000 */
.L_x_17446:
        /* <DEDUP_REMOVED lines=11> */
.L_x_17453:
        /* <DEDUP_REMOVED lines=21> */
.L_x_17457:
[----:B------:R-:W-:Y:S05]  /*2a70*/  BSYNC B1 ;  /* 0x0000000000017941 */ /* 0x000fea0003800000 */
.L_x_17456:
[----:B------:R-:W-:Y:S01]  /*2a80*/  LEA R3, R0, 0x3b800000, 0x17 ;  /* 0x3b80000000037811 */ /* 0x000fe200078eb8ff */
[----:B------:R-:W-:-:S05]  /*2a90*/  IMAD.SHL.U32 R0, R2, 0x100000, RZ ;  /* 0x0010000002007824 */ /* 0x000fca00078e00ff */
[----:B------:R-:W-:-:S07]  /*2aa0*/  LOP3.LUT R0, R3, R0, R4, 0xfe, !PT ;  /* 0x0000000003007212 */ /* 0x000fce00078efe04 */
.L_x_17455:
[----:B------:R-:W-:Y:S05]  /*2ab0*/  BSYNC B0 ;  /* 0x0000000000007941 */ /* 0x000fea0003800000 */
.L_x_17454:
[----:B------:R-:W-:-:S04]  /*2ac0*/  FMUL.FTZ R0, R0, 1 ;  /* 0x3f80000000007820 */ /* 0x000fc80000410000 */
[----:B------:R3:W0:Y:S01]  /*2ad0*/  F2F.F64.F32 R16, R0 ;  /* 0x0000000000107310 */ /* 0x0006220000201800 */
[----:B------:R-:W-:Y:S05]  /*2ae0*/  BRA `(.L_x_17439) ;  /* 0x0000000400187947 */ /* 0x000fea0003800000 */
.L_x_17452:
        /* <DEDUP_REMOVED lines=21> */
.L_x_17461:
[----:B------:R-:W-:Y:S05]  /*2c40*/  BSYNC B1 ;  /* 0x0000000000017941 */ /* 0x000fea0003800000 */
.L_x_17460:
[----:B------:R-:W-:Y:S01]  /*2c50*/  LEA R3, R0, 0x37800000, 0x17 ;  /* 0x3780000000037811 */ /* 0x000fe200078eb8ff */
[----:B------:R-:W-:-:S05]  /*2c60*/  IMAD.SHL.U32 R0, R2, 0x200000, RZ ;  /* 0x0020000002007824 */ /* 0x000fca00078e00ff */
[----:B------:R-:W-:-:S07]  /*2c70*/  LOP3.LUT R0, R3, R0, R4, 0xfe, !PT ;  /* 0x0000000003007212 */ /* 0x000fce00078efe04 */
.L_x_17459:
[----:B------:R-:W-:Y:S05]  /*2c80*/  BSYNC B0 ;  /* 0x0000000000007941 */ /* 0x000fea0003800000 */
.L_x_17458:
[----:B------:R-:W-:-:S04]  /*2c90*/  FMUL.FTZ R0, R0, 1 ;  /* 0x3f80000000007820 */ /* 0x000fc80000410000 */
[----:B------:R0:W1:Y:S01]  /*2ca0*/  F2F.F64.F32 R16, R0 ;  /* 0x0000000000107310 */ /* 0x0000620000201800 */
[----:B------:R-:W-:Y:S05]  /*2cb0*/  BRA `(.L_x_17439) ;  /* 0x0000000000a47947 */ /* 0x000fea0003800000 */
.L_x_17451:
        /* <DEDUP_REMOVED lines=14> */
.L_x_17465:
[----:B------:R-:W-:Y:S05]  /*2da0*/  BSYNC B0 ;  /* 0x0000000000007941 */ /* 0x000fea0003800000 */
.L_x_17464:
[----:B------:R-:W-:-:S04]  /*2db0*/  FMUL.FTZ R0, R0, 1 ;  /* 0x3f80000000007820 */ /* 0x000fc80000410000 */
[----:B------:R0:W1:Y:S01]  /*2dc0*/  F2F.F64.F32 R16, R0 ;  /* 0x0000000000107310 */ /* 0x0000620000201800 */
[----:B------:R-:W-:Y:S05]  /*2dd0*/  BRA `(.L_x_17439) ;  /* 0x00000000005c7947 */ /* 0x000fea0003800000 */
.L_x_17438:
        /* <DEDUP_REMOVED lines=16> */
.L_x_17466:
[----:B------:R-:W-:Y:S01]  /*2ee0*/  CS2R R16, SRZ ;  /* 0x0000000000107805 */ /* 0x000fe2000001ff00 */
[----:B------:R-:W-:Y:S06]  /*2ef0*/  BRA `(.L_x_17439) ;  /* 0x0000000000147947 */ /* 0x000fec0003800000 */
.L_x_17463:
[----:B------:R-:W3:Y:S02]  /*2f00*/  LDG.E.64 R16, desc[UR36][R2.64] ;  /* 0x0000002402107981 */ /* 0x000ee4000c1e1b00 */
[----:B---3--:R-:W0:Y:S01]  /*2f10*/  I2F.F64.U64 R16, R16 ;  /* 0x0000001000107312 */ /* 0x008e220000301800 */
[----:B------:R-:W-:Y:S05]  /*2f20*/  BRA `(.L_x_17439) ;  /* 0x0000000000087947 */ /* 0x000fea0003800000 */
.L_x_17462:
[----:B------:R-:W3:Y:S02]  /*2f30*/  LDG.E R2, desc[UR36][R2.64] ;  /* 0x0000002402027981 */ /* 0x000ee4000c1e1900 */
[----:B---3--:R0:W1:Y:S02]  /*2f40*/  I2F.F64.U32 R16, R2 ;  /* 0x0000000200107312 */ /* 0x0080640000201800 */
.L_x_17439:
[----:B------:R-:W-:-:S07]  /*2f50*/  VIADD R29, R29, 0x80 ;  /* 0x000000801d1d7836 */ /* 0x000fce0000000000 */
.L_x_17433:
[----:B------:R-:W-:Y:S05]  /*2f60*/  BSYNC B6 ;  /* 0x0000000000067941 */ /* 0x000fea0003800000 */
.L_x_17432:
        /* <DEDUP_REMOVED lines=23> */
.L_x_17472:
[----:B------:R-:W3:Y:S02]  /*30e0*/  LDG.E.U8 R2, desc[UR36][R2.64] ;  /* 0x0000002402027981 */ /* 0x000ee4000c1e1100 */
[----:B---3--:R0:W1:Y:S01]  /*30f0*/  I2F.F64.U16 R24, R2 ;  /* 0x0000000200187312 */ /* 0x0080620000101800 */
[----:B------:R-:W-:Y:S05]  /*3100*/  BRA `(.L_x_17468) ;  /* 0x0000000c006c7947 */ /* 0x000fea0003800000 */
.L_x_17471:
        /* <DEDUP_REMOVED lines=9> */
.L_x_17475:
[----:B------:R-:W3:Y:S02]  /*31a0*/  LDG.E R2, desc[UR36][R2.64] ;  /* 0x0000002402027981 */ /* 0x000ee4000c1e1900 */
[----:B---3--:R0:W1:Y:S01]  /*31b0*/  I2F.F64 R24, R2 ;  /* 0x0000000200187312 */ /* 0x0080620000201c00 */
[----:B------:R-:W-:Y:S05]  /*31c0*/  BRA `(.L_x_17468) ;  /* 0x0000000c003c7947 */ /* 0x000fea0003800000 */
.L_x_17474:
[----:B------:R-:W3:Y:S02]  /*31d0*/  LDG.E.U16 R2, desc[UR36][R2.64] ;  /* 0x0000002402027981 */ /* 0x000ee4000c1e1500 */
[----:B---3--:R0:W1:Y:S01]  /*31e0*/  I2F.F64.S16 R24, R2 ;  /* 0x0000000200187312 */ /* 0x0080620000101c00 */
[----:B------:R-:W-:Y:S05]  /*31f0*/  BRA `(.L_x_17468) ;  /* 0x0000000c00307947 */ /* 0x000fea0003800000 */
.L_x_17470:
        /* <DEDUP_REMOVED lines=10> */
.L_x_17477:
[----:B------:R-:W3:Y:S02]  /*32a0*/  LDG.E.U16 R0, desc[UR36][R2.64] ;  /* 0x0000002402007981 */ /* 0x000ee4000c1e1500 */
[----:B---3--:R-:W-:-:S05]  /*32b0*/  HADD2.F32 R0, -RZ, R0.H0_H0 ;  /* 0x20000000ff007230 */ /* 0x008fca0000004100 */
[----:B------:R-:W-:-:S04]  /*32c0*/  FMUL.FTZ R0, R0, 1 ;  /* 0x3f80000000007820 */ /* 0x000fc80000410000 */
[----:B------:R0:W1:Y:S01]  /*32d0*/  F2F.F64.F32 R24, R0 ;  /* 0x0000000000187310 */ /* 0x0000620000201800 */
[----:B------:R-:W-:Y:S05]  /*32e0*/  BRA `(.L_x_17468) ;  /* 0x0000000800f47947 */ /* 0x000fea0003800000 */
.L_x_17476:
        /* <DEDUP_REMOVED lines=10> */
.L_x_17479:
[----:B------:R-:W3:Y:S02]  /*3390*/  LDG.E.U16 R2, desc[UR36][R2.64] ;  /* 0x0000002402027981 */ /* 0x000ee4000c1e1500 */
[----:B---3--:R-:W-:-:S05]  /*33a0*/  HADD2.F32 R0, -RZ, R2.H0_H0 ;  /* 0x20000002ff007230 */ /* 0x008fca0000004100 */
[----:B------:R-:W-:-:S04]  /*33b0*/  FMUL.FTZ R0, R0, 1 ;  /* 0x3f80000000007820 */ /* 0x000fc80000410000 */
[----:B------:R0:W1:Y:S01]  /*33c0*/  F2F.F64.F32 R24, R0 ;  /* 0x0000000000187310 */ /* 0x0000620000201800 */
[----:B------:R-:W-:Y:S05]  /*33d0*/  BRA `(.L_x_17468) ;  /* 0x0000000800b87947 */ /* 0x000fea0003800000 */
.L_x_17478:
[----:B------:R0:W5:Y:S01]  /*33e0*/  LDG.E.64 R24, desc[UR36][R2.64] ;  /* 0x0000002402187981 */ /* 0x000162000c1e1b00 */
[----:B------:R-:W-:Y:S05]  /*33f0*/  BRA `(.L_x_17468) ;  /* 0x0000000800b07947 */ /* 0x000fea0003800000 */
.L_x_17469:
        /* <DEDUP_REMOVED lines=13> */
.L_x_17482:
[----:B------:R0:W5:Y:S01]  /*34d0*/  LDG.E.64 R24, desc[UR36][R2.64] ;  /* 0x0000002402187981 */ /* 0x000162000c1e1b00 */
[----:B------:R-:W-:Y:S05]  /*34e0*/  BRA `(.L_x_17468) ;  /* 0x0000000800747947 */ /* 0x000fea0003800000 */
.L_x_17481:
        /* <DEDUP_REMOVED lines=28> */
.L_x_17484:
        /* <DEDUP_REMOVED lines=15> */
.L_x_17483:
[----:B------:R-:W3:Y:S02]  /*37a0*/  LDG.E.U16 R0, desc[UR36][R2.64] ;  /* 0x0000002402007981 */ /* 0x000ee4000c1e1500 */
[----:B---3--:R-:W-:-:S04]  /*37b0*/  IMAD.U32 R0, R0, 0x10000, RZ ;  /* 0x0001000000007824 */ /* 0x008fc800078e00ff */
[----:B------:R-:W-:-:S04]  /*37c0*/  FMUL.FTZ R0, R0, 1 ;  /* 0x3f80000000007820 */ /* 0x000fc80000410000 */
[----:B------:R0:W1:Y:S01]  /*37d0*/  F2F.F64.F32 R24, R0 ;  /* 0x0000000000187310 */ /* 0x0000620000201800 */
[----:B------:R-:W-:Y:S05]  /*37e0*/  BRA `(.L_x_17468) ;  /* 0x0000000400b47947 */ /* 0x000fea0003800000 */
.L_x_17480:
        /* <DEDUP_REMOVED lines=11> */
.L_x_17487:
        /* <DEDUP_REMOVED lines=21> */
.L_x_17491:
[----:B------:R-:W-:Y:S05]  /*39f0*/  BSYNC B1 ;  /* 0x0000000000017941 */ /* 0x000fea0003800000 */
.L_x_17490:
[----:B------:R-:W-:Y:S01]  /*3a00*/  LEA R3, R0, 0x3b800000, 0x17 ;  /* 0x3b80000000037811 */ /* 0x000fe200078eb8ff */
[----:B------:R-:W-:-:S05]  /*3a10*/  IMAD.SHL.U32 R0, R2, 0x100000, RZ ;  /* 0x0010000002007824 */ /* 0x000fca00078e00ff */
[----:B------:R-:W-:-:S07]  /*3a20*/  LOP3.LUT R0, R3, R0, R4, 0xfe, !PT ;  /* 0x0000000003007212 */ /* 0x000fce00078efe04 */
.L_x_17489:
[----:B------:R-:W-:Y:S05]  /*3a30*/  BSYNC B0 ;  /* 0x0000000000007941 */ /* 0x000fea0003800000 */
.L_x_17488:
[----:B------:R-:W-:-:S04]  /*3a40*/  FMUL.FTZ R0, R0, 1 ;  /* 0x3f80000000007820 */ /* 0x000fc80000410000 */
[----:B------:R0:W1:Y:S01]  /*3a50*/  F2F.F64.F32 R24, R0 ;  /* 0x0000000000187310 */ /* 0x0000620000201800 */
[----:B------:R-:W-:Y:S05]  /*3a60*/  BRA `(.L_x_17468) ;  /* 0x0000000400147947 */ /* 0x000fea0003800000 */
.L_x_17486:
        /* <DEDUP_REMOVED lines=21> */
.L_x_17495:
[----:B------:R-:W-:Y:S05]  /*3bc0*/  BSYNC B1 ;  /* 0x0000000000017941 */ /* 0x000fea0003800000 */
.L_x_17494:
[----:B------:R-:W-:Y:S01]  /*3bd0*/  LEA R3, R0, 0x37800000, 0x17 ;  /* 0x3780000000037811 */ /* 0x000fe200078eb8ff */
[----:B------:R-:W-:-:S05]  /*3be0*/  IMAD.SHL.U32 R0, R2, 0x200000, RZ ;  /* 0x0020000002007824 */ /* 0x000fca00078e00ff */
[----:B------:R-:W-:-:S07]  /*3bf0*/  LOP3.LUT R0, R3, R0, R4, 0xfe, !PT ;  /* 0x0000000003007212 */ /* 0x000fce00078efe04 */
.L_x_17493:
[----:B------:R-:W-:Y:S05]  /*3c00*/  BSYNC B0 ;  /* 0x0000000000007941 */ /* 0x000fea0003800000 */
.L_x_17492:
[----:B------:R-:W-:-:S04]  /*3c10*/  FMUL.FTZ R0, R0, 1 ;  /* 0x3f80000000007820 */ /* 0x000fc80000410000 */
[----:B------:R0:W1:Y:S01]  /*3c20*/  F2F.F64.F32 R24, R0 ;  /* 0x0000000000187310 */ /* 0x0000620000201800 */
[----:B------:R-:W-:Y:S05]  /*3c30*/  BRA `(.L_x_17468) ;  /* 0x0000000000a07947 */ /* 0x000fea0003800000 */
.L_x_17485:
        /* <DEDUP_REMOVED lines=14> */
.L_x_17499:
[----:B------:R-:W-:Y:S05]  /*3d20*/  BSYNC B0 ;  /* 0x0000000000007941 */ /* 0x000fea0003800000 */
.L_x_17498:
[----:B------:R-:W-:-:S04]  /*3d30*/  FMUL.FTZ R0, R0, 1 ;  /* 0x3f80000000007820 */ /* 0x000fc80000410000 */
[----:B------:R0:W1:Y:S01]  /*3d40*/  F2F.F64.F32 R24, R0 ;  /* 0x0000000000187310 */ /* 0x0000620000201800 */
[----:B------:R-:W-:Y:S05]  /*3d50*/  BRA `(.L_x_17468) ;  /* 0x0000000000587947 */ /* 0x000fea0003800000 */
.L_x_17473:
        /* <DEDUP_REMOVED lines=16> */
.L_x_17500:
[----:B------:R-:W-:Y:S05]  /*3e60*/  BRA `(.L_x_17468) ;  /* 0x0000000000147947 */ /* 0x000fea0003800000 */
.L_x_17497:
[----:B------:R-:W3:Y:S02]  /*3e70*/  LDG.E.64 R24, desc[UR36][R2.64] ;  /* 0x0000002402187981 */ /* 0x000ee4000c1e1b00 */
[----:B---3--:R-:W0:Y:S01]  /*3e80*/  I2F.F64.U64 R24, R24 ;  /* 0x0000001800187312 */ /* 0x008e220000301800 */
[----:B------:R-:W-:Y:S05]  /*3e90*/  BRA `(.L_x_17468) ;  /* 0x0000000000087947 */ /* 0x000fea0003800000 */
.L_x_17496:
[----:B------:R-:W3:Y:S02]  /*3ea0*/  LDG.E R2, desc[UR36][R2.64] ;  /* 0x0000002402027981 */ /* 0x000ee4000c1e1900 */
[----:B---3--:R0:W1:Y:S02]  /*3eb0*/  I2F.F64.U32 R24, R2 ;  /* 0x0000000200187312 */ /* 0x0080640000201800 */
.L_x_17468:
[----:B------:R-:W-:Y:S05]  /*3ec0*/  BSYNC B6 ;  /* 0x0000000000067941 */ /* 0x000fea0003800000 */
.L_x_17467:
[----:B0-----:R-:W0:Y:S01]  /*3ed0*/  S2R R3, SR_TID.X ;  /* 0x0000000000037919 */ /* 0x001e220000002100 */
[----:B------:R-:W-:Y:S01]  /*3ee0*/  BSSY B0, `(.L_x_17501) ;  /* 0x0000161000007945 */ /* 0x000fe20003800000 */
[----:B0-----:R-:W-:-:S13]  /*3ef0*/  ISETP.GE.AND P0, PT, R3, R30, PT ;  /* 0x0000001e0300720c */ /* 0x001fda0003f06270 */
[----:B------:R-:W-:Y:S05]  /*3f00*/  @P0 BRA `(.L_x_17502) ;  /* 0x0000001400780947 */ /* 0x000fea0003800000 */
[----:B-12-45:R-:W-:-:S14]  /*3f10*/  DSETP.NEU.AND P0, PT, R18, RZ, PT ;  /* 0x000000ff1200722a */ /* 0x036fdc0003f0d000 */
[----:B------:R-:W-:Y:S05]  /*3f20*/  @P0 BRA `(.L_x_17503) ;  /* 0x0000000000700947 */ /* 0x000fea0003800000 */
[----:B------:R-:W0:Y:S01]  /*3f30*/  MUFU.RCP64H R3, R19 ;  /* 0x0000001300037308 */ /* 0x000e220000001800 */
[----:B------:R-:W-:Y:S01]  /*3f40*/  IMAD.MOV.U32 R2, RZ, RZ, 0x1 ;  /* 0x00000001ff027424 */ /* 0x000fe200078e00ff */
[----:B------:R-:W-:Y:S01]  /*3f50*/  ULDC.64 UR4, c[0x0][0x220] ;  /* 0x0000880000047ab9 */ /* 0x000fe20000000a00 */
[----:B---3--:R-:W1:Y:S01]  /*3f60*/  LDC R0, c[0x0][0x224] ;  /* 0x00008900ff007b82 */ /* 0x008e620000000800 */
        /* <DEDUP_REMOVED lines=19> */
[----:B------:R-:W-:Y:S05]  /*40a0*/  CALL.REL.NOINC `($__internal_15_$__cuda_sm20_div_rn_f64_full) ;  /* 0x000000a000007944 */ /* 0x000fea0003c00000 */
.L_x_17505:
[----:B------:R-:W-:Y:S05]  /*40b0*/  BSYNC B2 ;  /* 0x0000000000027941 */ /* 0x000fea0003800000 */
.L_x_17504:
[----:B------:R-:W-:Y:S02]  /*40c0*/  IMAD.MOV.U32 R4, RZ, RZ, R6 ;  /* 0x000000ffff047224 */ /* 0x000fe400078e0006 */
[----:B------:R-:W-:Y:S01]  /*40d0*/  IMAD.MOV.U32 R5, RZ, RZ, R7 ;  /* 0x000000ffff057224 */ /* 0x000fe200078e0007 */
[----:B------:R-:W-:Y:S06]  /*40e0*/  BRA `(.L_x_17502) ;  /* 0x0000001400007947 */ /* 0x000fec0003800000 */
.L_x_17503:
        /* <DEDUP_REMOVED lines=10> */
[----:B---3--:R-:W-:Y:S02]  /*4190*/  IMAD.MOV.U32 R4, RZ, RZ, 0x0 ;  /* 0x00000000ff047424 */ /* 0x008fe400078e00ff */
        /* <DEDUP_REMOVED lines=29> */
.L_x_17511:
        /* <DEDUP_REMOVED lines=12> */
.L_x_17510:
[----:B------:R-:W-:Y:S05]  /*4430*/  BSYNC B2 ;  /* 0x0000000000027941 */ /* 0x000fea0003800000 */
.L_x_17509:
        /* <DEDUP_REMOVED lines=13> */
.L_x_17517:
        /* <DEDUP_REMOVED lines=33> */
.L_x_17516:
[----:B------:R-:W-:-:S07]  /*4720*/  IMAD.MOV.U32 R8, RZ, RZ, R10 ;  /* 0x000000ffff087224 */ /* 0x000fce00078e000a */
.L_x_17515:
[----:B------:R-:W-:Y:S05]  /*4730*/  BSYNC B3 ;  /* 0x0000000000037941 */ /* 0x000fea0003800000 */
.L_x_17514:
[----:B------:R-:W-:-:S13]  /*4740*/  ISETP.GE.U32.AND P0, PT, R5, 0xc, PT ;  /* 0x0000000c0500780c */ /* 0x000fda0003f06070 */
[----:B------:R-:W-:Y:S05]  /*4750*/  @!P0 BRA `(.L_x_17513) ;  /* 0x0000000400dc8947 */ /* 0x000fea0003800000 */
[----:B------:R-:W-:Y:S01]  /*4760*/  BSSY B3, `(.L_x_17518) ;  /* 0x0000075000037945 */ /* 0x000fe20003800000 */
[----:B------:R-:W-:-:S07]  /*4770*/  VIADD R4, R4, 0x10 ;  /* 0x0000001004047836 */ /* 0x000fce0000000000 */
.L_x_17519:
        /* <DEDUP_REMOVED lines=116> */
.L_x_17518:
[----:B------:R-:W-:-:S07]  /*4ec0*/  IMAD.MOV.U32 R13, RZ, RZ, R5 ;  /* 0x000000ffff0d7224 */ /* 0x000fce00078e0005 */
.L_x_17513:
[----:B------:R-:W-:Y:S05]  /*4ed0*/  BSYNC B2 ;  /* 0x0000000000027941 */ /* 0x000fea0003800000 */
.L_x_17512:
        /* <DEDUP_REMOVED lines=20> */
.L_x_17521:
[----:B------:R-:W-:Y:S05]  /*5020*/  BSYNC B2 ;  /* 0x0000000000027941 */ /* 0x000fea0003800000 */
.L_x_17520:
[----:B------:R-:W-:-:S05]  /*5030*/  IMAD.MOV.U32 R5, RZ, RZ, R11 ;  /* 0x000000ffff057224 */ /* 0x000fca00078e000b */
[----:B------:R-:W-:Y:S01]  /*5040*/  LOP3.LUT R5, R5, 0x80000000, R3, 0xb8, !PT ;  /* 0x8000000005057812 */ /* 0x000fe200078eb803 */
[----:B------:R-:W-:Y:S06]  /*5050*/  BRA `(.L_x_17508) ;  /* 0x00000000001c7947 */ /* 0x000fec0003800000 */
.L_x_17507:
[----:B------:R-:W-:-:S06]  /*5060*/  DSETP.GTU.AND P0, PT, R6, +INF , PT ;  /* 0x7ff000000600742a */ /* 0x000fcc0003f0c000 */
[----:B------:R-:W-:-:S14]  /*5070*/  DSETP.LE.AND P0, PT, R8, +INF , !P0 ;  /* 0x7ff000000800742a */ /* 0x000fdc0004703000 */
[----:B---3--:R-:W0:Y:S01]  /*5080*/  @!P0 LDC.64 R4, c[0x0][0x220] ;  /* 0x00008800ff048b82 */ /* 0x008e220000000a00 */
[----:B------:R-:W-:Y:S02]  /*5090*/  @P0 DSETP.NEU.AND P1, PT, R8, +INF , PT ;  /* 0x7ff000000800042a */ /* 0x000fe40003f2d000 */
[----:B0-----:R-:W-:-:S06]  /*50a0*/  @!P0 DADD R4, R18, R4 ;  /* 0x0000000012048229 */ /* 0x001fcc0000000004 */
[----:B------:R-:W-:Y:S02]  /*50b0*/  @P0 FSEL R4, R2, RZ, P1 ;  /* 0x000000ff02040208 */ /* 0x000fe40000800000 */
[----:B------:R-:W-:-:S07]  /*50c0*/  @P0 FSEL R5, R3, -QNAN , P1 ;  /* 0xfff8000003050808 */ /* 0x000fce0000800000 */
.L_x_17508:
[----:B------:R-:W-:Y:S05]  /*50d0*/  BSYNC B1 ;  /* 0x0000000000017941 */ /* 0x000fea0003800000 */
.L_x_17506:
        /* <DEDUP_REMOVED lines=20> */
[----:B------:R-:W-:Y:S05]  /*5220*/  CALL.REL.NOINC `($__internal_15_$__cuda_sm20_div_rn_f64_full) ;  /* 0x0000008c00a07944 */ /* 0x000fea0003c00000 */
.L_x_17523:
[----:B------:R-:W-:Y:S05]  /*5230*/  BSYNC B2 ;  /* 0x0000000000027941 */ /* 0x000fea0003800000 */
.L_x_17522:
        /* <DEDUP_REMOVED lines=32> */
[----:B------:R-:W-:-:S07]  /*5440*/  IMAD.MOV.U32 R3, RZ, RZ, R7 ;  /* 0x000000ffff037224 */ /* 0x000fce00078e0007 */
.L_x_17526:
[----:B------:R-:W-:Y:S05]  /*5450*/  BSYNC B2 ;  /* 0x0000000000027941 */ /* 0x000fea0003800000 */
.L_x_17525:
[----:B------:R-:W-:Y:S01]  /*5460*/  LOP3.LUT R5, RZ, 0x80000000, R3, 0xb8, !PT ;  /* 0x80000000ff057812 */ /* 0x000fe200078eb803 */
[----:B------:R-:W-:Y:S01]  /*5470*/  IMAD.MOV.U32 R4, RZ, RZ, RZ ;  /* 0x000000ffff047224 */ /* 0x000fe200078e00ff */
[----:B------:R-:W-:Y:S06]  /*5480*/  BRA `(.L_x_17502) ;  /* 0x0000000000187947 */ /* 0x000fec0003800000 */
.L_x_17524:
[----:B------:R-:W0:Y:S02]  /*5490*/  FRND.F64.FLOOR R2, R8 ;  /* 0x0000000800027313 */ /* 0x000e240000305800 */
[----:B0-----:R-:W-:Y:S02]  /*54a0*/  DADD R4, R8, -R2 ;  /* 0x0000000008047229 */ /* 0x001fe40000000802 */
[----:B------:R-:W-:-:S06]  /*54b0*/  DADD R6, R2, 1 ;  /* 0x3ff0000002067429 */ /* 0x000fcc0000000000 */
[----:B------:R-:W-:-:S06]  /*54c0*/  DSETP.GT.AND P0, PT, R4, 0.5, PT ;  /* 0x3fe000000400742a */ /* 0x000fcc0003f04000 */
[----:B------:R-:W-:Y:S02]  /*54d0*/  FSEL R4, R6, R2, P0 ;  /* 0x0000000206047208 */ /* 0x000fe40000000000 */
[----:B------:R-:W-:-:S07]  /*54e0*/  FSEL R5, R7, R3, P0 ;  /* 0x0000000307057208 */ /* 0x000fce0000000000 */
.L_x_17502:
[----:B------:R-:W-:Y:S05]  /*54f0*/  BSYNC B0 ;  /* 0x0000000000007941 */ /* 0x000fea0003800000 */
.L_x_17501:
[----:B------:R-:W0:Y:S01]  /*5500*/  S2R R34, SR_TID.X ;  /* 0x0000000000227919 */ /* 0x000e220000002100 */
[----:B------:R-:W-:Y:S01]  /*5510*/  BSSY B0, `(.L_x_17527) ;  /* 0x0000165000007945 */ /* 0x000fe20003800000 */
[----:B0-----:R-:W-:-:S05]  /*5520*/  VIADD R31, R34, 0x80 ;  /* 0x00000080221f7836 */ /* 0x001fca0000000000 */
[----:B------:R-:W-:-:S13]  /*5530*/  ISETP.GE.AND P0, PT, R31, R30, PT ;  /* 0x0000001e1f00720c */ /* 0x000fda0003f06270 */
[----:B------:R-:W-:Y:S05]  /*5540*/  @P0 BRA `(.L_x_17528) ;  /* 0x0000001400840947 */ /* 0x000fea0003800000 */
[----:B-1---5:R-:W-:-:S14]  /*5550*/  DSETP.NEU.AND P0, PT, R22, RZ, PT ;  /* 0x000000ff1600722a */ /* 0x022fdc0003f0d000 */
        /* <DEDUP_REMOVED lines=24> */
[----:B--2-4-:R-:W-:Y:S05]  /*56e0*/  CALL.REL.NOINC `($__internal_15_$__cuda_sm20_div_rn_f64_full) ;  /* 0x0000008800707944 */ /* 0x014fea0003c00000 */
.L_x_17531:
[----:B------:R-:W-:Y:S05]  /*56f0*/  BSYNC B2 ;  /* 0x0000000000027941 */ /* 0x000fea0003800000 */
.L_x_17530:
[----:B------:R-:W-:Y:S02]  /*5700*/  IMAD.MOV.U32 R32, RZ, RZ, R6 ;  /* 0x000000ffff207224 */ /* 0x000fe400078e0006 */
[----:B------:R-:W-:Y:S01]  /*5710*/  IMAD.MOV.U32 R33, RZ, RZ, R7 ;  /* 0x000000ffff217224 */ /* 0x000fe200078e0007 */
[----:B------:R-:W-:Y:S06]  /*5720*/  BRA `(.L_x_17528) ;  /* 0x00000014000c7947 */ /* 0x000fec0003800000 */
.L_x_17529:
        /* <DEDUP_REMOVED lines=10> */
[----:B--2-4-:R-:W-:Y:S02]  /*57d0*/  IMAD.MOV.U32 R18, RZ, RZ, 0x0 ;  /* 0x00000000ff127424 */ /* 0x014fe400078e00ff */
        /* <DEDUP_REMOVED lines=16> */
[C---:B------:R-:W-:Y:S02]  /*58e0*/  @!P1 LEA.HI R6, R3.reuse, 0xffffffca, RZ, 0xc ;  /* 0xffffffca03069811 */ /* 0x040fe400078f60ff */
[----:B------:R-:W-:Y:S02]  /*58f0*/  LOP3.LUT R11, RZ, R15, RZ, 0x33, !PT ;  /* 0x0000000fff0b7212 */ /* 0x000fe400078e33ff */
[----:B------:R-:W-:Y:S02]  /*5900*/  LOP3.LUT R10, R3, 0xfffff, RZ, 0xc0, !PT ;  /* 0x000fffff030a7812 */ /* 0x000fe400078ec0ff */
[----:B---3--:R-:W-:Y:S02]  /*5910*/  VIADDMNMX R0, R6, R11, 0xffffffff, !PT ;  /* 0xffffffff06007446 */ /* 0x008fe4000780010b */
        /* <DEDUP_REMOVED lines=9> */
.L_x_17538:
        /* <DEDUP_REMOVED lines=12> */
.L_x_17537:
[----:B------:R-:W-:-:S07]  /*5a70*/  IMAD.MOV.U32 R0, RZ, RZ, R10 ;  /* 0x000000ffff007224 */ /* 0x000fce00078e000a */
.L_x_17536:
[----:B------:R-:W-:Y:S05]  /*5a80*/  BSYNC B2 ;  /* 0x0000000000027941 */ /* 0x000fea0003800000 */
.L_x_17535:
        /* <DEDUP_REMOVED lines=13> */
.L_x_17544:
        /* <DEDUP_REMOVED lines=33> */
.L_x_17543:
[----:B------:R-:W-:-:S07]  /*5d70*/  IMAD.MOV.U32 R0, RZ, RZ, R12 ;  /* 0x000000ffff007224 */ /* 0x000fce00078e000c */
.L_x_17542:
[----:B------:R-:W-:Y:S05]  /*5d80*/  BSYNC B3 ;  /* 0x0000000000037941 */ /* 0x000fea0003800000 */
.L_x_17541:
[----:B------:R-:W-:-:S13]  /*5d90*/  ISETP.GE.U32.AND P0, PT, R10, 0xc, PT ;  /* 0x0000000c0a00780c */ /* 0x000fda0003f06070 */
[----:B------:R-:W-:Y:S05]  /*5da0*/  @!P0 BRA `(.L_x_17540) ;  /* 0x0000000400dc8947 */ /* 0x000fea0003800000 */
[----:B------:R-:W-:Y:S01]  /*5db0*/  BSSY B3, `(.L_x_17545) ;  /* 0x0000075000037945 */ /* 0x000fe20003800000 */
[----:B------:R-:W-:-:S07]  /*5dc0*/  VIADD R0, R9, 0x10 ;  /* 0x0000001009007836 */ /* 0x000fce0000000000 */
.L_x_17546:
        /* <DEDUP_REMOVED lines=116> */
.L_x_17545:
[----:B------:R-:W-:-:S07]  /*6510*/  IMAD.MOV.U32 R0, RZ, RZ, R9 ;  /* 0x000000ffff007224 */ /* 0x000fce00078e0009 */
.L_x_17540:
[----:B------:R-:W-:Y:S05]  /*6520*/  BSYNC B2 ;  /* 0x0000000000027941 */ /* 0x000fea0003800000 */
.L_x_17539:
        /* <DEDUP_REMOVED lines=21> */
.L_x_17548:
[----:B------:R-:W-:Y:S05]  /*6680*/  BSYNC B2 ;  /* 0x0000000000027941 */ /* 0x000fea0003800000 */
.L_x_17547:
[----:B------:R-:W-:Y:S02]  /*6690*/  IMAD.MOV.U32 R19, RZ, RZ, R11 ;  /* 0x000000ffff137224 */ /* 0x000fe400078e000b */
[----:B------:R-:W-:-:S03]  /*66a0*/  IMAD.MOV.U32 R18, RZ, RZ, R2 ;  /* 0x000000ffff127224 */ /* 0x000fc600078e0002 */
[----:B------:R-:W-:Y:S01]  /*66b0*/  LOP3.LUT R19, R19, 0x80000000, R7, 0xb8, !PT ;  /* 0x8000000013137812 */ /* 0x000fe200078eb807 */
[----:B------:R-:W-:Y:S06]  /*66c0*/  BRA `(.L_x_17534) ;  /* 0x00000000001c7947 */ /* 0x000fec0003800000 */
.L_x_17533:
[----:B------:R-:W-:-:S06]  /*66d0*/  DSETP.GTU.AND P0, PT, R2, +INF , PT ;  /* 0x7ff000000200742a */ /* 0x000fcc0003f0c000 */
[----:B------:R-:W-:-:S14]  /*66e0*/  DSETP.LE.AND P0, PT, R8, +INF , !P0 ;  /* 0x7ff000000800742a */ /* 0x000fdc0004703000 */
[----:B--2-4-:R-:W0:Y:S01]  /*66f0*/  @!P0 LDC.64 R18, c[0x0][0x220] ;  /* 0x00008800ff128b82 */ /* 0x014e220000000a00 */
[----:B------:R-:W-:Y:S02]  /*6700*/  @P0 DSETP.NEU.AND P1, PT, R8, +INF , PT ;  /* 0x7ff000000800042a */ /* 0x000fe40003f2d000 */
[----:B0-----:R-:W-:-:S06]  /*6710*/  @!P0 DADD R18, R22, R18 ;  /* 0x0000000016128229 */ /* 0x001fcc0000000012 */
[----:B------:R-:W-:Y:S02]  /*6720*/  @P0 FSEL R18, R6, RZ, P1 ;  /* 0x000000ff06120208 */ /* 0x000fe40000800000 */
[----:B------:R-:W-:-:S07]  /*6730*/  @P0 FSEL R19, R7, -QNAN , P1 ;  /* 0xfff8000007130808 */ /* 0x000fce0000800000 */
.L_x_17534:
[----:B------:R-:W-:Y:S05]  /*6740*/  BSYNC B1 ;  /* 0x0000000000017941 */ /* 0x000fea0003800000 */
.L_x_17532:
        /* <DEDUP_REMOVED lines=14> */
[----:B---3--:R-:W-:-:S05]  /*6830*/  FFMA R0, RZ, R23, R7 ;  /* 0x00000017ff007223 */ /* 0x008fca0000000007 */
[----:B------:R-:W-:-:S13]  /*6840*/  FSETP.GT.AND P0, PT, |R0|, 1.469367938527859385e-39, PT ;  /* 0x001000000000780b */ /* 0x000fda0003f04200 */
[----:B------:R-:W-:Y:S05]  /*6850*/  @P0 BRA P1, `(.L_x_17550) ;  /* 0x0000000000100947 */ /* 0x000fea0000800000 */
[----:B------:R-:W-:Y:S01]  /*6860*/  IMAD.MOV.U32 R6, RZ, RZ, R22 ;  /* 0x000000ffff067224 */ /* 0x000fe200078e0016 */
[----:B------:R-:W-:Y:S01]  /*6870*/  MOV R0, 0x68a0 ;  /* 0x000068a000007802 */ /* 0x000fe20000000f00 */
[----:B------:R-:W-:-:S07]  /*6880*/  IMAD.MOV.U32 R7, RZ, RZ, R23 ;  /* 0x000000ffff077224 */ /* 0x000fce00078e0017 */
[----:B------:R-:W-:Y:S05]  /*6890*/  CALL.REL.NOINC `($__internal_15_$__cuda_sm20_div_rn_f64_full) ;  /* 0x0000007800047944 */ /* 0x000fea0003c00000 */
.L_x_17550:
[----:B------:R-:W-:Y:S05]  /*68a0*/  BSYNC B2 ;  /* 0x0000000000027941 */ /* 0x000fea0003800000 */
.L_x_17549:
        /* <DEDUP_REMOVED lines=33> */
.L_x_17553:
[----:B------:R-:W-:Y:S05]  /*6ac0*/  BSYNC B2 ;  /* 0x0000000000027941 */ /* 0x000fea0003800000 */
.L_x_17552:
[----:B------:R-:W-:Y:S01]  /*6ad0*/  LOP3.LUT R33, RZ, 0x80000000, R3, 0xb8, !PT ;  /* 0x80000000ff217812 */ /* 0x000fe200078eb803 */
[----:B------:R-:W-:Y:S01]  /*6ae0*/  IMAD.MOV.U32 R32, RZ, RZ, RZ ;  /* 0x000000ffff207224 */ /* 0x000fe200078e00ff */
[----:B------:R-:W-:Y:S06]  /*6af0*/  BRA `(.L_x_17528) ;  /* 0x0000000000187947 */ /* 0x000fec0003800000 */
.L_x_17551:
[----:B------:R-:W0:Y:S02]  /*6b00*/  FRND.F64.FLOOR R2, R10 ;  /* 0x0000000a00027313 */ /* 0x000e240000305800 */
[----:B0-----:R-:W-:Y:S02]  /*6b10*/  DADD R6, R10, -R2 ;  /* 0x000000000a067229 */ /* 0x001fe40000000802 */
[----:B------:R-:W-:-:S06]  /*6b20*/  DADD R8, R2, 1 ;  /* 0x3ff0000002087429 */ /* 0x000fcc0000000000 */
[----:B------:R-:W-:-:S06]  /*6b30*/  DSETP.GT.AND P0, PT, R6, 0.5, PT ;  /* 0x3fe000000600742a */ /* 0x000fcc0003f04000 */
[----:B------:R-:W-:Y:S02]  /*6b40*/  FSEL R32, R8, R2, P0 ;  /* 0x0000000208207208 */ /* 0x000fe40000000000 */
[----:B------:R-:W-:-:S07]  /*6b50*/  FSEL R33, R9, R3, P0 ;  /* 0x0000000309217208 */ /* 0x000fce0000000000 */
.L_x_17528:
[----:B------:R-:W-:Y:S05]  /*6b60*/  BSYNC B0 ;  /* 0x0000000000007941 */ /* 0x000fea0003800000 */
.L_x_17527:
[----:B------:R-:W-:Y:S01]  /*6b70*/  VIADD R3, R34, 0x100 ;  /* 0x0000010022037836 */ /* 0x000fe20000000000 */
[----:B------:R-:W-:Y:S04]  /*6b80*/  BSSY B0, `(.L_x_17554) ;  /* 0x0000164000007945 */ /* 0x000fe80003800000 */
        /* <DEDUP_REMOVED lines=28> */
.L_x_17558:
[----:B------:R-:W-:Y:S05]  /*6d50*/  BSYNC B2 ;  /* 0x0000000000027941 */ /* 0x000fea0003800000 */
.L_x_17557:
[----:B------:R-:W-:Y:S02]  /*6d60*/  IMAD.MOV.U32 R28, RZ, RZ, R6 ;  /* 0x000000ffff1c7224 */ /* 0x000fe400078e0006 */
[----:B------:R-:W-:Y:S01]  /*6d70*/  IMAD.MOV.U32 R29, RZ, RZ, R7 ;  /* 0x000000ffff1d7224 */ /* 0x000fe200078e0007 */
[----:B------:R-:W-:Y:S06]  /*6d80*/  BRA `(.L_x_17555) ;  /* 0x00000014000c7947 */ /* 0x000fec0003800000 */
.L_x_17556:
        /* <DEDUP_REMOVED lines=40> */
.L_x_17565:
        /* <DEDUP_REMOVED lines=12> */
.L_x_17564:
[----:B------:R-:W-:-:S07]  /*70d0*/  IMAD.MOV.U32 R0, RZ, RZ, R10 ;  /* 0x000000ffff007224 */ /* 0x000fce00078e000a */
.L_x_17563:
[----:B------:R-:W-:Y:S05]  /*70e0*/  BSYNC B2 ;  /* 0x0000000000027941 */ /* 0x000fea0003800000 */
.L_x_17562:
        /* <DEDUP_REMOVED lines=13> */
.L_x_17571:
        /* <DEDUP_REMOVED lines=33> */
.L_x_17570:
[----:B------:R-:W-:-:S07]  /*73d0*/  IMAD.MOV.U32 R0, RZ, RZ, R12 ;  /* 0x000000ffff007224 */ /* 0x000fce00078e000c */
.L_x_17569:
[----:B------:R-:W-:Y:S05]  /*73e0*/  BSYNC B3 ;  /* 0x0000000000037941 */ /* 0x000fea0003800000 */
.L_x_17568:
[----:B------:R-:W-:-:S13]  /*73f0*/  ISETP.GE.U32.AND P0, PT, R10, 0xc, PT ;  /* 0x0000000c0a00780c */ /* 0x000fda0003f06070 */
[----:B------:R-:W-:Y:S05]  /*7400*/  @!P0 BRA `(.L_x_17567) ;  /* 0x0000000400dc8947 */ /* 0x000fea0003800000 */
[----:B------:R-:W-:Y:S01]  /*7410*/  BSSY B3, `(.L_x_17572) ;  /* 0x0000075000037945 */ /* 0x000fe20003800000 */
[----:B------:R-:W-:-:S07]  /*7420*/  VIADD R0, R9, 0x10 ;  /* 0x0000001009007836 */ /* 0x000fce0000000000 */
.L_x_17573:
        /* <DEDUP_REMOVED lines=116> */
.L_x_17572:
[----:B------:R-:W-:-:S07]  /*7b70*/  IMAD.MOV.U32 R0, RZ, RZ, R9 ;  /* 0x000000ffff007224 */ /* 0x000fce00078e0009 */
.L_x_17567:
[----:B------:R-:W-:Y:S05]  /*7b80*/  BSYNC B2 ;  /* 0x0000000000027941 */ /* 0x000fea0003800000 */
.L_x_17566:
        /* <DEDUP_REMOVED lines=21> */
.L_x_17575:
[----:B------:R-:W-:Y:S05]  /*7ce0*/  BSYNC B2 ;  /* 0x0000000000027941 */ /* 0x000fea0003800000 */
.L_x_17574:
[----:B------:R-:W-:Y:S02]  /*7cf0*/  IMAD.MOV.U32 R19, RZ, RZ, R11 ;  /* 0x000000ffff137224 */ /* 0x000fe400078e000b */
[----:B------:R-:W-:-:S03]  /*7d00*/  IMAD.MOV.U32 R18, RZ, RZ, R2 ;  /* 0x000000ffff127224 */ /* 0x000fc600078e0002 */
[----:B------:R-:W-:Y:S01]  /*7d10*/  LOP3.LUT R19, R19, 0x80000000, R7, 0xb8, !PT ;  /* 0x8000000013137812 */ /* 0x000fe200078eb807 */
[----:B------:R-:W-:Y:S06]  /*7d20*/  BRA `(.L_x_17561) ;  /* 0x00000000001c7947 */ /* 0x000fec0003800000 */
.L_x_17560:
[----:B------:R-:W-:-:S06]  /*7d30*/  DSETP.GTU.AND P0, PT, R2, +INF , PT ;  /* 0x7ff000000200742a */ /* 0x000fcc0003f0c000 */
[----:B------:R-:W-:-:S14]  /*7d40*/  DSETP.LE.AND P0, PT, R8, +INF , !P0 ;  /* 0x7ff000000800742a */ /* 0x000fdc0004703000 */
[----:B--2-4-:R-:W0:Y:S01]  /*7d50*/  @!P0 LDC.64 R18, c[0x0][0x220] ;  /* 0x00008800ff128b82 */ /* 0x014e220000000a00 */
[----:B------:R-:W-:Y:S02]  /*7d60*/  @P0 DSETP.NEU.AND P1, PT, R8, +INF , PT ;  /* 0x7ff000000800042a */ /* 0x000fe40003f2d000 */
[----:B0-----:R-:W-:-:S06]  /*7d70*/  @!P0 DADD R18, R16, R18 ;  /* 0x0000000010128229 */ /* 0x001fcc0000000012 */
[----:B------:R-:W-:Y:S02]  /*7d80*/  @P0 FSEL R18, R6, RZ, P1 ;  /* 0x000000ff06120208 */ /* 0x000fe40000800000 */
[----:B------:R-:W-:-:S07]  /*7d90*/  @P0 FSEL R19, R7, -QNAN , P1 ;  /* 0xfff8000007130808 */ /* 0x000fce0000800000 */
.L_x_17561:
[----:B------:R-:W-:Y:S05]  /*7da0*/  BSYNC B1 ;  /* 0x0000000000017941 */ /* 0x000fea0003800000 */
.L_x_17559:
        /* <DEDUP_REMOVED lines=21> */
.L_x_17577:
[----:B------:R-:W-:Y:S05]  /*7f00*/  BSYNC B2 ;  /* 0x0000000000027941 */ /* 0x000fea0003800000 */
.L_x_17576:
        /* <DEDUP_REMOVED lines=33> */
.L_x_17580:
[----:B------:R-:W-:Y:S05]  /*8120*/  BSYNC B2 ;  /* 0x0000000000027941 */ /* 0x000fea0003800000 */
.L_x_17579:
[----:B------:R-:W-:Y:S01]  /*8130*/  LOP3.LUT R29, RZ, 0x80000000, R3, 0xb8, !PT ;  /* 0x80000000ff1d7812 */ /* 0x000fe200078eb803 */
[----:B------:R-:W-:Y:S01]  /*8140*/  IMAD.MOV.U32 R28, RZ, RZ, RZ ;  /* 0x000000ffff1c7224 */ /* 0x000fe200078e00ff */
[----:B------:R-:W-:Y:S06]  /*8150*/  BRA `(.L_x_17555) ;  /* 0x0000000000187947 */ /* 0x000fec0003800000 */
.L_x_17578:
[----:B------:R-:W0:Y:S02]  /*8160*/  FRND.F64.FLOOR R2, R10 ;  /* 0x0000000a00027313 */ /* 0x000e240000305800 */
[----:B0-----:R-:W-:Y:S02]  /*8170*/  DADD R6, R10, -R2 ;  /* 0x000000000a067229 */ /* 0x001fe40000000802 */
[----:B------:R-:W-:-:S06]  /*8180*/  DADD R8, R2, 1 ;  /* 0x3ff0000002087429 */ /* 0x000fcc0000000000 */
[----:B------:R-:W-:-:S06]  /*8190*/  DSETP.GT.AND P0, PT, R6, 0.5, PT ;  /* 0x3fe000000600742a */ /* 0x000fcc0003f04000 */
[----:B------:R-:W-:Y:S02]  /*81a0*/  FSEL R28, R8, R2, P0 ;  /* 0x00000002081c7208 */ /* 0x000fe40000000000 */
[----:B------:R-:W-:-:S07]  /*81b0*/  FSEL R29, R9, R3, P0 ;  /* 0x00000003091d7208 */ /* 0x000fce0000000000 */
.L_x_17555:
[----:B------:R-:W-:Y:S05]  /*81c0*/  BSYNC B0 ;  /* 0x0000000000007941 */ /* 0x000fea0003800000 */
.L_x_17554:
        /* <DEDUP_REMOVED lines=30> */
.L_x_17585:
[----:B------:R-:W-:Y:S05]  /*83b0*/  BSYNC B2 ;  /* 0x0000000000027941 */ /* 0x000fea0003800000 */
.L_x_17584:
[----:B------:R-:W-:Y:S02]  /*83c0*/  IMAD.MOV.U32 R16, RZ, RZ, R6 ;  /* 0x000000ffff107224 */ /* 0x000fe400078e0006 */
[----:B------:R-:W-:Y:S01]  /*83d0*/  IMAD.MOV.U32 R17, RZ, RZ, R7 ;  /* 0x000000ffff117224 */ /* 0x000fe200078e0007 */
[----:B------:R-:W-:Y:S06]  /*83e0*/  BRA `(.L_x_17582) ;  /* 0x00000014000c7947 */ /* 0x000fec0003800000 */
.L_x_17583:
        /* <DEDUP_REMOVED lines=40> */
.L_x_17592:
        /* <DEDUP_REMOVED lines=12> */
.L_x_17591:
[----:B------:R-:W-:-:S07]  /*8730*/  IMAD.MOV.U32 R0, RZ, RZ, R10 ;  /* 0x000000ffff007224 */ /* 0x000fce00078e000a */
.L_x_17590:
[----:B------:R-:W-:Y:S05]  /*8740*/  BSYNC B2 ;  /* 0x0000000000027941 */ /* 0x000fea0003800000 */
.L_x_17589:
        /* <DEDUP_REMOVED lines=13> */
.L_x_17598:
        /* <DEDUP_REMOVED lines=33> */
.L_x_17597:
[----:B------:R-:W-:-:S07]  /*8a30*/  IMAD.MOV.U32 R0, RZ, RZ, R12 ;  /* 0x000000ffff007224 */ /* 0x000fce00078e000c */
.L_x_17596:
[----:B------:R-:W-:Y:S05]  /*8a40*/  BSYNC B3 ;  /* 0x0000000000037941 */ /* 0x000fea0003800000 */
.L_x_17595:
[----:B------:R-:W-:-:S13]  /*8a50*/  ISETP.GE.U32.AND P0, PT, R10, 0xc, PT ;  /* 0x0000000c0a00780c */ /* 0x000fda0003f06070 */
[----:B------:R-:W-:Y:S05]  /*8a60*/  @!P0 BRA `(.L_x_17594) ;  /* 0x0000000400dc8947 */ /* 0x000fea0003800000 */
[----:B------:R-:W-:Y:S01]  /*8a70*/  BSSY B3, `(.L_x_17599) ;  /* 0x0000075000037945 */ /* 0x000fe20003800000 */
[----:B------:R-:W-:-:S07]  /*8a80*/  VIADD R0, R9, 0x10 ;  /* 0x0000001009007836 */ /* 0x000fce0000000000 */
.L_x_17600:
        /* <DEDUP_REMOVED lines=116> */
.L_x_17599:
[----:B------:R-:W-:-:S07]  /*91d0*/  IMAD.MOV.U32 R0, RZ, RZ, R9 ;  /* 0x000000ffff007224 */ /* 0x000fce00078e0009 */
.L_x_17594:
[----:B------:R-:W-:Y:S05]  /*91e0*/  BSYNC B2 ;  /* 0x0000000000027941 */ /* 0x000fea0003800000 */
.L_x_17593:
        /* <DEDUP_REMOVED lines=21> */
.L_x_17602:
[----:B------:R-:W-:Y:S05]  /*9340*/  BSYNC B2 ;  /* 0x0000000000027941 */ /* 0x000fea0003800000 */
.L_x_17601:
[----:B------:R-:W-:Y:S02]  /*9350*/  IMAD.MOV.U32 R17, RZ, RZ, R11 ;  /* 0x000000ffff117224 */ /* 0x000fe400078e000b */
[----:B------:R-:W-:-:S03]  /*9360*/  IMAD.MOV.U32 R16, RZ, RZ, R2 ;  /* 0x000000ffff107224 */ /* 0x000fc600078e0002 */
[----:B------:R-:W-:Y:S01]  /*9370*/  LOP3.LUT R17, R17, 0x80000000, R7, 0xb8, !PT ;  /* 0x8000000011117812 */ /* 0x000fe200078eb807 */
[----:B------:R-:W-:Y:S06]  /*9380*/  BRA `(.L_x_17588) ;  /* 0x00000000001c7947 */ /* 0x000fec0003800000 */
.L_x_17587:
[----:B------:R-:W-:-:S06]  /*9390*/  DSETP.GTU.AND P0, PT, R2, +INF , PT ;  /* 0x7ff000000200742a */ /* 0x000fcc0003f0c000 */
[----:B------:R-:W-:-:S14]  /*93a0*/  DSETP.LE.AND P0, PT, R8, +INF , !P0 ;  /* 0x7ff000000800742a */ /* 0x000fdc0004703000 */
[----:B------:R-:W0:Y:S01]  /*93b0*/  @!P0 LDC.64 R16, c[0x0][0x220] ;  /* 0x00008800ff108b82 */ /* 0x000e220000000a00 */
[----:B------:R-:W-:Y:S02]  /*93c0*/  @P0 DSETP.NEU.AND P1, PT, R8, +INF , PT ;  /* 0x7ff000000800042a */ /* 0x000fe40003f2d000 */
[----:B0-----:R-:W-:-:S06]  /*93d0*/  @!P0 DADD R16, R24, R16 ;  /* 0x0000000018108229 */ /* 0x001fcc0000000010 */
[----:B------:R-:W-:Y:S02]  /*93e0*/  @P0 FSEL R16, R6, RZ, P1 ;  /* 0x000000ff06100208 */ /* 0x000fe40000800000 */
[----:B------:R-:W-:-:S07]  /*93f0*/  @P0 FSEL R17, R7, -QNAN , P1 ;  /* 0xfff8000007110808 */ /* 0x000fce0000800000 */
.L_x_17588:
[----:B------:R-:W-:Y:S05]  /*9400*/  BSYNC B1 ;  /* 0x0000000000017941 */ /* 0x000fea0003800000 */
.L_x_17586:
        /* <DEDUP_REMOVED lines=20> */
[----:B--2-4-:R-:W-:Y:S05]  /*9550*/  CALL.REL.NOINC `($__internal_15_$__cuda_sm20_div_rn_f64_full) ;  /* 0x0000004800d47944 */ /* 0x014fea0003c00000 */
.L_x_17604:
[----:B------:R-:W-:Y:S05]  /*9560*/  BSYNC B2 ;  /* 0x0000000000027941 */ /* 0x000fea0003800000 */
.L_x_17603:
        /* <DEDUP_REMOVED lines=32> */
[----:B------:R-:W-:-:S07]  /*9770*/  IMAD.MOV.U32 R3, RZ, RZ, R7 ;  /* 0x000000ffff037224 */ /* 0x000fce00078e0007 */
.L_x_17607:
[----:B------:R-:W-:Y:S05]  /*9780*/  BSYNC B2 ;  /* 0x0000000000027941 */ /* 0x000fea0003800000 */
.L_x_17606:
[----:B------:R-:W-:Y:S01]  /*9790*/  LOP3.LUT R17, RZ, 0x80000000, R3, 0xb8, !PT ;  /* 0x80000000ff117812 */ /* 0x000fe200078eb803 */
[----:B------:R-:W-:Y:S01]  /*97a0*/  IMAD.MOV.U32 R16, RZ, RZ, RZ ;  /* 0x000000ffff107224 */ /* 0x000fe200078e00ff */
[----:B------:R-:W-:Y:S06]  /*97b0*/  BRA `(.L_x_17582) ;  /* 0x0000000000187947 */ /* 0x000fec0003800000 */
.L_x_17605:
[----:B------:R-:W0:Y:S02]  /*97c0*/  FRND.F64.FLOOR R2, R10 ;  /* 0x0000000a00027313 */ /* 0x000e240000305800 */
[----:B0-----:R-:W-:Y:S02]  /*97d0*/  DADD R6, R10, -R2 ;  /* 0x000000000a067229 */ /* 0x001fe40000000802 */
[----:B------:R-:W-:-:S06]  /*97e0*/  DADD R8, R2, 1 ;  /* 0x3ff0000002087429 */ /* 0x000fcc0000000000 */
[----:B------:R-:W-:-:S06]  /*97f0*/  DSETP.GT.AND P0, PT, R6, 0.5, PT ;  /* 0x3fe000000600742a */ /* 0x000fcc0003f04000 */
[----:B------:R-:W-:Y:S02]  /*9800*/  FSEL R16, R8, R2, P0 ;  /* 0x0000000208107208 */ /* 0x000fe40000000000 */
[----:B------:R-:W-:-:S07]  /*9810*/  FSEL R17, R9, R3, P0 ;  /* 0x0000000309117208 */ /* 0x000fce0000000000 */
.L_x_17582:
[----:B------:R-:W-:Y:S05]  /*9820*/  BSYNC B0 ;  /* 0x0000000000007941 */ /* 0x000fea0003800000 */
.L_x_17581:
[----:B---3--:R-:W0:Y:S01]  /*9830*/  S2R R0, SR_CTAID.X ;  /* 0x0000000000007919 */ /* 0x008e220000002500 */
[----:B------:R-:W0:Y:S01]  /*9840*/  LDC R3, c[0x0][0x210] ;  /* 0x00008400ff037b82 */ /* 0x000e220000000800 */
[----:B------:R-:W-:Y:S01]  /*9850*/  BSSY B6, `(.L_x_17608) ;  /* 0x0000133000067945 */ /* 0x000fe20003800000 */
[----:B-1---5:R-:W1:Y:S06]  /*9860*/  S2R R23, SR_TID.X ;  /* 0x0000000000177919 */ /* 0x022e6c0000002100 */
[----:B--2-4-:R-:W2:Y:S01]  /*9870*/  LDC.U8 R19, c[0x0][0x244] ;  /* 0x00009100ff137b82 */ /* 0x014ea20000000000 */
        /* <DEDUP_REMOVED lines=25> */
.L_x_17613:
[----:B------:R-:W0:Y:S01]  /*9a10*/  F2I.S64.F64.TRUNC R4, R4 ;  /* 0x0000000400047311 */ /* 0x000e22000030d900 */
[----:B------:R-:W-:Y:S02]  /*9a20*/  IMAD.MOV.U32 R23, RZ, RZ, R31 ;  /* 0x000000ffff177224 */ /* 0x000fe400078e001f */
[----:B0-----:R-:W-:-:S05]  /*9a30*/  IMAD.MOV.U32 R7, RZ, RZ, R4 ;  /* 0x000000ffff077224 */ /* 0x001fca00078e0004 */
[----:B------:R3:W-:Y:S01]  /*9a40*/  STG.E.U8 desc[UR36][R2.64], R7 ;  /* 0x0000000702007986 */ /* 0x0007e2000c101124 */
[----:B------:R-:W-:Y:S05]  /*9a50*/  BRA `(.L_x_17609) ;  /* 0x0000001000487947 */ /* 0x000fea0003800000 */
.L_x_17612:
        /* <DEDUP_REMOVED lines=10> */
.L_x_17616:
[----:B------:R-:W0:Y:S01]  /*9b00*/  F2I.F64.TRUNC R5, R4 ;  /* 0x0000000400057311 */ /* 0x000e22000030d100 */
[----:B------:R-:W-:Y:S01]  /*9b10*/  IMAD.MOV.U32 R23, RZ, RZ, R31 ;  /* 0x000000ffff177224 */ /* 0x000fe200078e001f */
[----:B0-----:R2:W-:Y:S01]  /*9b20*/  STG.E desc[UR36][R2.64], R5 ;  /* 0x0000000502007986 */ /* 0x0015e2000c101924 */
[----:B------:R-:W-:Y:S05]  /*9b30*/  BRA `(.L_x_17609) ;  /* 0x0000001000107947 */ /* 0x000fea0003800000 */
.L_x_17615:
[----:B------:R-:W0:Y:S01]  /*9b40*/  F2I.F64.TRUNC R5, R4 ;  /* 0x0000000400057311 */ /* 0x000e22000030d100 */
[----:B------:R-:W-:Y:S01]  /*9b50*/  IMAD.MOV.U32 R23, RZ, RZ, R31 ;  /* 0x000000ffff177224 */ /* 0x000fe200078e001f */
[----:B0-----:R0:W-:Y:S01]  /*9b60*/  STG.E.U16 desc[UR36][R2.64], R5 ;  /* 0x0000000502007986 */ /* 0x0011e2000c101524 */
[----:B------:R-:W-:Y:S05]  /*9b70*/  BRA `(.L_x_17609) ;  /* 0x0000001000007947 */ /* 0x000fea0003800000 */
.L_x_17611:
        /* <DEDUP_REMOVED lines=14> */
.L_x_17618:
        /* <DEDUP_REMOVED lines=9> */
.L_x_17617:
        /* <DEDUP_REMOVED lines=15> */
.L_x_17620:
        /* <DEDUP_REMOVED lines=10> */
.L_x_17619:
[----:B------:R0:W-:Y:S01]  /*9e80*/  STG.E.64 desc[UR36][R2.64], R4 ;  /* 0x0000000402007986 */ /* 0x0001e2000c101b24 */
[----:B------:R-:W-:Y:S01]  /*9e90*/  IMAD.MOV.U32 R23, RZ, RZ, R31 ;  /* 0x000000ffff177224 */ /* 0x000fe200078e001f */
[----:B------:R-:W-:Y:S06]  /*9ea0*/  BRA `(.L_x_17609) ;  /* 0x0000000c00347947 */ /* 0x000fec0003800000 */
.L_x_17610:
        /* <DEDUP_REMOVED lines=13> */
.L_x_17623:
[----:B------:R-:W-:Y:S01]  /*9f80*/  CS2R R6, SRZ ;  /* 0x0000000000067805 */ /* 0x000fe2000001ff00 */
[----:B------:R-:W-:-:S04]  /*9f90*/  IMAD.MOV.U32 R23, RZ, RZ, R31 ;  /* 0x000000ffff177224 */ /* 0x000fc800078e001f */
[----:B------:R0:W-:Y:S01]  /*9fa0*/  STG.E.128 desc[UR36][R2.64], R4 ;  /* 0x0000000402007986 */ /* 0x0001e2000c101d24 */
[----:B------:R-:W-:Y:S05]  /*9fb0*/  BRA `(.L_x_17609) ;  /* 0x0000000800f07947 */ /* 0x000fea0003800000 */
.L_x_17622:
        /* <DEDUP_REMOVED lines=25> */
.L_x_17627:
[----:B------:R-:W-:Y:S05]  /*a150*/  BSYNC B0 ;  /* 0x0000000000007941 */ /* 0x000fea0003800000 */
.L_x_17626:
[----:B------:R-:W-:Y:S01]  /*a160*/  LOP3.LUT R7, R0, R7, RZ, 0xfc, !PT ;  /* 0x0000000700077212 */ /* 0x000fe200078efcff */
[----:B------:R-:W-:-:S04]  /*a170*/  IMAD.MOV.U32 R23, RZ, RZ, R31 ;  /* 0x000000ffff177224 */ /* 0x000fc800078e001f */
[----:B------:R0:W-:Y:S01]  /*a180*/  STG.E.U8 desc[UR36][R2.64], R7 ;  /* 0x0000000702007986 */ /* 0x0001e2000c101124 */
[----:B------:R-:W-:Y:S05]  /*a190*/  BRA `(.L_x_17609) ;  /* 0x0000000800787947 */ /* 0x000fea0003800000 */
.L_x_17625:
        /* <DEDUP_REMOVED lines=17> */
.L_x_17629:
[----:B------:R-:W-:Y:S01]  /*a2b0*/  IMAD.MOV.U32 R0, RZ, RZ, 0x7f ;  /* 0x0000007fff007424 */ /* 0x000fe200078e00ff */
[----:B------:R-:W-:-:S04]  /*a2c0*/  ISETP.GT.U32.AND P0, PT, R6, 0x7f800000, PT ;  /* 0x7f8000000600780c */ /* 0x000fc80003f04070 */
[----:B------:R-:W-:-:S09]  /*a2d0*/  SEL R0, R0, 0x7c, P0 ;  /* 0x0000007c00007807 */ /* 0x000fd20000000000 */
.L_x_17630:
[----:B------:R-:W-:Y:S05]  /*a2e0*/  BSYNC B0 ;  /* 0x0000000000007941 */ /* 0x000fea0003800000 */
.L_x_17628:
[----:B------:R-:W-:Y:S01]  /*a2f0*/  LOP3.LUT R4, R7, 0x80000000, RZ, 0xc0, !PT ;  /* 0x8000000007047812 */ /* 0x000fe200078ec0ff */
[----:B------:R-:W-:-:S03]  /*a300*/  IMAD.MOV.U32 R23, RZ, RZ, R31 ;  /* 0x000000ffff177224 */ /* 0x000fc600078e001f */
[----:B------:R-:W-:-:S04]  /*a310*/  SHF.R.U32.HI R5, RZ, 0x18, R4 ;  /* 0x00000018ff057819 */ /* 0x000fc80000011604 */
[----:B------:R-:W-:-:S05]  /*a320*/  LOP3.LUT R5, R0, R5, RZ, 0xfc, !PT ;  /* 0x0000000500057212 */ /* 0x000fca00078efcff */
[----:B------:R0:W-:Y:S01]  /*a330*/  STG.E.U8 desc[UR36][R2.64], R5 ;  /* 0x0000000502007986 */ /* 0x0001e2000c101124 */
[----:B------:R-:W-:Y:S05]  /*a340*/  BRA `(.L_x_17609) ;  /* 0x00000008000c7947 */ /* 0x000fea0003800000 */
.L_x_17624:
        /* <DEDUP_REMOVED lines=9> */
.L_x_17621:
        /* <DEDUP_REMOVED lines=12> */
.L_x_17633:
        /* <DEDUP_REMOVED lines=21> */
.L_x_17636:
[----:B------:R-:W-:-:S04]  /*a5f0*/  LOP3.LUT R0, R7, 0x80000000, RZ, 0xc0, !PT ;  /* 0x8000000007007812 */ /* 0x000fc800078ec0ff */
[----:B------:R-:W-:-:S04]  /*a600*/  SHF.R.U32.HI R5, RZ, 0x18, R0 ;  /* 0x00000018ff057819 */ /* 0x000fc80000011600 */
[----:B------:R-:W-:-:S04]  /*a610*/  LOP3.LUT R4, R4, R5, RZ, 0xfc, !PT ;  /* 0x0000000504047212 */ /* 0x000fc800078efcff */
[----:B------:R-:W-:-:S07]  /*a620*/  PRMT R0, R4, 0x7610, R0 ;  /* 0x0000761004007816 */ /* 0x000fce0000000000 */
.L_x_17635:
[----:B------:R-:W-:Y:S05]  /*a630*/  BSYNC B0 ;  /* 0x0000000000007941 */ /* 0x000fea0003800000 */
.L_x_17634:
[----:B------:R0:W-:Y:S01]  /*a640*/  STG.E.U8 desc[UR36][R2.64], R0 ;  /* 0x0000000002007986 */ /* 0x0001e2000c101124 */
[----:B------:R-:W-:Y:S01]  /*a650*/  IMAD.MOV.U32 R23, RZ, RZ, R31 ;  /* 0x000000ffff177224 */ /* 0x000fe200078e001f */
[----:B------:R-:W-:Y:S06]  /*a660*/  BRA `(.L_x_17609) ;  /* 0x0000000400447947 */ /* 0x000fec0003800000 */
.L_x_17632:
        /* <DEDUP_REMOVED lines=21> */
.L_x_17639:
[----:B------:R-:W-:-:S04]  /*a7c0*/  LOP3.LUT R0, R7, 0x80000000, RZ, 0xc0, !PT ;  /* 0x8000000007007812 */ /* 0x000fc800078ec0ff */
[----:B------:R-:W-:-:S04]  /*a7d0*/  SHF.R.U32.HI R5, RZ, 0x18, R0 ;  /* 0x00000018ff057819 */ /* 0x000fc80000011600 */
[----:B------:R-:W-:-:S04]  /*a7e0*/  LOP3.LUT R4, R4, R5, RZ, 0xfc, !PT ;  /* 0x0000000504047212 */ /* 0x000fc800078efcff */
[----:B------:R-:W-:-:S07]  /*a7f0*/  PRMT R0, R4, 0x7610, R0 ;  /* 0x0000761004007816 */ /* 0x000fce0000000000 */
.L_x_17638:
[----:B------:R-:W-:Y:S05]  /*a800*/  BSYNC B0 ;  /* 0x0000000000007941 */ /* 0x000fea0003800000 */
.L_x_17637:
[----:B------:R0:W-:Y:S01]  /*a810*/  STG.E.U8 desc[UR36][R2.64], R0 ;  /* 0x0000000002007986 */ /* 0x0001e2000c101124 */
[----:B------:R-:W-:Y:S01]  /*a820*/  IMAD.MOV.U32 R23, RZ, RZ, R31 ;  /* 0x000000ffff177224 */ /* 0x000fe200078e001f */
[----:B------:R-:W-:Y:S06]  /*a830*/  BRA `(.L_x_17609) ;  /* 0x0000000000d07947 */ /* 0x000fec0003800000 */
.L_x_17631:
        /* <DEDUP_REMOVED lines=27> */
.L_x_17614:
        /* <DEDUP_REMOVED lines=16> */
.L_x_17642:
[----:B------:R-:W-:Y:S01]  /*aaf0*/  IMAD.MOV.U32 R23, RZ, RZ, R31 ;  /* 0x000000ffff177224 */ /* 0x000fe200078e001f */
[----:B------:R-:W-:Y:S06]  /*ab00*/  BRA `(.L_x_17609) ;  /* 0x00000000001c7947 */ /* 0x000fec0003800000 */
.L_x_17641:
[----:B------:R-:W0:Y:S01]  /*ab10*/  F2I.U64.F64.TRUNC R4, R4 ;  /* 0x0000000400047311 */ /* 0x000e22000030d800 */
[----:B------:R-:W-:Y:S01]  /*ab20*/  IMAD.MOV.U32 R23, RZ, RZ, R31 ;  /* 0x000000ffff177224 */ /* 0x000fe200078e001f */
[----:B0-----:R0:W-:Y:S01]  /*ab30*/  STG.E.64 desc[UR36][R2.64], R4 ;  /* 0x0000000402007986 */ /* 0x0011e2000c101b24 */
[----:B------:R-:W-:Y:S05]  /*ab40*/  BRA `(.L_x_17609) ;  /* 0x00000000000c7947 */ /* 0x000fea0003800000 */
.L_x_17640:
[----:B------:R-:W0:Y:S01]  /*ab50*/  F2I.U32.F64.TRUNC R5, R4 ;  /* 0x0000000400057311 */ /* 0x000e22000030d000 */
[----:B------:R-:W-:Y:S01]  /*ab60*/  IMAD.MOV.U32 R23, RZ, RZ, R31 ;  /* 0x000000ffff177224 */ /* 0x000fe200078e001f */
[----:B0-----:R0:W-:Y:S06]  /*ab70*/  STG.E desc[UR36][R2.64], R5 ;  /* 0x0000000502007986 */ /* 0x0011ec000c101924 */
.L_x_17609:
[----:B------:R-:W-:Y:S05]  /*ab80*/  BSYNC B6 ;  /* 0x0000000000067941 */ /* 0x000fea0003800000 */
.L_x_17608:
[----:B------:R-:W-:Y:S01]  /*ab90*/  ISETP.GE.AND P0, PT, R23, R18, PT ;  /* 0x000000121700720c */ /* 0x000fe20003f06270 */
[----:B------:R-:W-:-:S12]  /*aba0*/  BSSY B6, `(.L_x_17643) ;  /* 0x0000236000067945 */ /* 0x000fd80003800000 */
        /* <DEDUP_REMOVED lines=23> */
.L_x_17648:
[----:B------:R-:W0:Y:S02]  /*ad20*/  F2I.S64.F64.TRUNC R32, R32 ;  /* 0x0000002000207311 */ /* 0x000e24000030d900 */
[----:B0-----:R-:W-:-:S05]  /*ad30*/  IMAD.MOV.U32 R5, RZ, RZ, R32 ;  /* 0x000000ffff057224 */ /* 0x001fca00078e0020 */
[----:B------:R0:W-:Y:S01]  /*ad40*/  STG.E.U8 desc[UR36][R2.64], R5 ;  /* 0x0000000502007986 */ /* 0x0001e2000c101124 */
[----:B------:R-:W-:Y:S05]  /*ad50*/  BRA `(.L_x_17650) ;  /* 0x0000000c00f87947 */ /* 0x000fea0003800000 */
.L_x_17647:
        /* <DEDUP_REMOVED lines=9> */
.L_x_17652:
[----:B------:R-:W0:Y:S02]  /*adf0*/  F2I.F64.TRUNC R33, R32 ;  /* 0x0000002000217311 */ /* 0x000e24000030d100 */
[----:B0-----:R0:W-:Y:S01]  /*ae00*/  STG.E desc[UR36][R2.64], R33 ;  /* 0x0000002102007986 */ /* 0x0011e2000c101924 */
[----:B------:R-:W-:Y:S05]  /*ae10*/  BRA `(.L_x_17650) ;  /* 0x0000000c00c87947 */ /* 0x000fea0003800000 */
.L_x_17651:
[----:B------:R-:W0:Y:S02]  /*ae20*/  F2I.F64.TRUNC R33, R32 ;  /* 0x0000002000217311 */ /* 0x000e24000030d100 */
[----:B0-----:R0:W-:Y:S01]  /*ae30*/  STG.E.U16 desc[UR36][R2.64], R33 ;  /* 0x0000002102007986 */ /* 0x0011e2000c101524 */
[----:B------:R-:W-:Y:S05]  /*ae40*/  BRA `(.L_x_17650) ;  /* 0x0000000c00bc7947 */ /* 0x000fea0003800000 */
.L_x_17646:
        /* <DEDUP_REMOVED lines=13> */
.L_x_17654:
        /* <DEDUP_REMOVED lines=8> */
.L_x_17653:
        /* <DEDUP_REMOVED lines=14> */
.L_x_17656:
        /* <DEDUP_REMOVED lines=9> */
.L_x_17655:
[----:B------:R0:W-:Y:S01]  /*b110*/  STG.E.64 desc[UR36][R2.64], R32 ;  /* 0x0000002002007986 */ /* 0x0001e2000c101b24 */
[----:B------:R-:W-:Y:S05]  /*b120*/  BRA `(.L_x_17650) ;  /* 0x0000000c00047947 */ /* 0x000fea0003800000 */
.L_x_17645:
        /* <DEDUP_REMOVED lines=12> */
.L_x_17659:
[----:B------:R-:W-:-:S05]  /*b1f0*/  CS2R R34, SRZ ;  /* 0x0000000000227805 */ /* 0x000fca000001ff00 */
[----:B------:R0:W-:Y:S01]  /*b200*/  STG.E.128 desc[UR36][R2.64], R32 ;  /* 0x0000002002007986 */ /* 0x0001e2000c101d24 */
[----:B------:R-:W-:Y:S05]  /*b210*/  BRA `(.L_x_17650) ;  /* 0x0000000800c87947 */ /* 0x000fea0003800000 */
.L_x_17658:
        /* <DEDUP_REMOVED lines=25> */
.L_x_17663:
[----:B------:R-:W-:Y:S05]  /*b3b0*/  BSYNC B0 ;  /* 0x0000000000007941 */ /* 0x000fea0003800000 */
.L_x_17662:
[----:B------:R-:W-:-:S05]  /*b3c0*/  LOP3.LUT R5, R0, R5, RZ, 0xfc, !PT ;  /* 0x0000000500057212 */ /* 0x000fca00078efcff */
[----:B------:R0:W-:Y:S01]  /*b3d0*/  STG.E.U8 desc[UR36][R2.64], R5 ;  /* 0x0000000502007986 */ /* 0x0001e2000c101124 */
[----:B------:R-:W-:Y:S05]  /*b3e0*/  BRA `(.L_x_17650) ;  /* 0x0000000800547947 */ /* 0x000fea0003800000 */
.L_x_17661:
        /* <DEDUP_REMOVED lines=17> */
.L_x_17665:
[----:B------:R-:W-:Y:S01]  /*b500*/  IMAD.MOV.U32 R0, RZ, RZ, 0x7f ;  /* 0x0000007fff007424 */ /* 0x000fe200078e00ff */
[----:B------:R-:W-:-:S04]  /*b510*/  ISETP.GT.U32.AND P0, PT, R4, 0x7f800000, PT ;  /* 0x7f8000000400780c */ /* 0x000fc80003f04070 */
[----:B------:R-:W-:-:S09]  /*b520*/  SEL R0, R0, 0x7c, P0 ;  /* 0x0000007c00007807 */ /* 0x000fd20000000000 */
.L_x_17666:
[----:B------:R-:W-:Y:S05]  /*b530*/  BSYNC B0 ;  /* 0x0000000000007941 */ /* 0x000fea0003800000 */
.L_x_17664:
[----:B------:R-:W-:-:S04]  /*b540*/  LOP3.LUT R4, R5, 0x80000000, RZ, 0xc0, !PT ;  /* 0x8000000005047812 */ /* 0x000fc800078ec0ff */
[----:B------:R-:W-:-:S04]  /*b550*/  SHF.R.U32.HI R5, RZ, 0x18, R4 ;  /* 0x00000018ff057819 */ /* 0x000fc80000011604 */
[----:B------:R-:W-:-:S05]  /*b560*/  LOP3.LUT R5, R0, R5, RZ, 0xfc, !PT ;  /* 0x0000000500057212 */ /* 0x000fca00078efcff */
[----:B------:R0:W-:Y:S01]  /*b570*/  STG.E.U8 desc[UR36][R2.64], R5 ;  /* 0x0000000502007986 */ /* 0x0001e2000c101124 */
[----:B------:R-:W-:Y:S05]  /*b580*/  BRA `(.L_x_17650) ;  /* 0x0000000400ec7947 */ /* 0x000fea0003800000 */
.L_x_17660:
        /* <DEDUP_REMOVED lines=8> */
.L_x_17657:
        /* <DEDUP_REMOVED lines=11> */
.L_x_17669:
        /* <DEDUP_REMOVED lines=21> */
.L_x_17672:
[----:B------:R-:W-:-:S04]  /*b810*/  LOP3.LUT R0, R7, 0x80000000, RZ, 0xc0, !PT ;  /* 0x8000000007007812 */ /* 0x000fc800078ec0ff */
[----:B------:R-:W-:-:S04]  /*b820*/  SHF.R.U32.HI R5, RZ, 0x18, R0 ;  /* 0x00000018ff057819 */ /* 0x000fc80000011600 */
[----:B------:R-:W-:-:S04]  /*b830*/  LOP3.LUT R4, R4, R5, RZ, 0xfc, !PT ;  /* 0x0000000504047212 */ /* 0x000fc800078efcff */
[----:B------:R-:W-:-:S07]  /*b840*/  PRMT R0, R4, 0x7610, R0 ;  /* 0x0000761004007816 */ /* 0x000fce0000000000 */
.L_x_17671:
[----:B------:R-:W-:Y:S05]  /*b850*/  BSYNC B0 ;  /* 0x0000000000007941 */ /* 0x000fea0003800000 */
.L_x_17670:
[----:B------:R0:W-:Y:S01]  /*b860*/  STG.E.U8 desc[UR36][R2.64], R0 ;  /* 0x0000000002007986 */ /* 0x0001e2000c101124 */
[----:B------:R-:W-:Y:S05]  /*b870*/  BRA `(.L_x_17650) ;  /* 0x0000000400307947 */ /* 0x000fea0003800000 */
.L_x_17668:
        /* <DEDUP_REMOVED lines=21> */
.L_x_17675:
[----:B------:R-:W-:-:S04]  /*b9d0*/  LOP3.LUT R0, R7, 0x80000000, RZ, 0xc0, !PT ;  /* 0x8000000007007812 */ /* 0x000fc800078ec0ff */
[----:B------:R-:W-:-:S04]  /*b9e0*/  SHF.R.U32.HI R5, RZ, 0x18, R0 ;  /* 0x00000018ff057819 */ /* 0x000fc80000011600 */
[----:B------:R-:W-:-:S04]  /*b9f0*/  LOP3.LUT R4, R4, R5, RZ, 0xfc, !PT ;  /* 0x0000000504047212 */ /* 0x000fc800078efcff */
[----:B------:R-:W-:-:S07]  /*ba00*/  PRMT R0, R4, 0x7610, R0 ;  /* 0x0000761004007816 */ /* 0x000fce0000000000 */
.L_x_17674:
[----:B------:R-:W-:Y:S05]  /*ba10*/  BSYNC B0 ;  /* 0x0000000000007941 */ /* 0x000fea0003800000 */
.L_x_17673:
[----:B------:R0:W-:Y:S01]  /*ba20*/  STG.E.U8 desc[UR36][R2.64], R0 ;  /* 0x0000000002007986 */ /* 0x0001e2000c101124 */
[----:B------:R-:W-:Y:S05]  /*ba30*/  BRA `(.L_x_17650) ;  /* 0x0000000000c07947 */ /* 0x000fea0003800000 */
.L_x_17667:
        /* <DEDUP_REMOVED lines=26> */
.L_x_17649:
        /* <DEDUP_REMOVED lines=16> */
.L_x_17678:
[----:B------:R-:W-:Y:S05]  /*bce0*/  BRA `(.L_x_17650) ;  /* 0x0000000000147947 */ /* 0x000fea0003800000 */
.L_x_17677:
[----:B------:R-:W0:Y:S02]  /*bcf0*/  F2I.U64.F64.TRUNC R32, R32 ;  /* 0x0000002000207311 */ /* 0x000e24000030d800 */
[----:B0-----:R0:W-:Y:S01]  /*bd00*/  STG.E.64 desc[UR36][R2.64], R32 ;  /* 0x0000002002007986 */ /* 0x0011e2000c101b24 */
[----:B------:R-:W-:Y:S05]  /*bd10*/  BRA `(.L_x_17650) ;  /* 0x0000000000087947 */ /* 0x000fea0003800000 */
.L_x_17676:
[----:B------:R-:W0:Y:S02]  /*bd20*/  F2I.U32.F64.TRUNC R33, R32 ;  /* 0x0000002000217311 */ /* 0x000e24000030d000 */
[----:B0-----:R0:W-:Y:S02]  /*bd30*/  STG.E desc[UR36][R2.64], R33 ;  /* 0x0000002102007986 */ /* 0x0011e4000c101924 */
.L_x_17650:
[----:B------:R-:W-:-:S05]  /*bd40*/  VIADD R23, R23, 0x80 ;  /* 0x0000008017177836 */ /* 0x000fca0000000000 */
[----:B------:R-:W-:-:S13]  /*bd50*/  ISETP.GE.AND P0, PT, R23, R18, PT ;  /* 0x000000121700720c */ /* 0x000fda0003f06270 */
[----:B------:R-:W-:Y:S05]  /*bd60*/  @P0 BRA `(.L_x_17644) ;  /* 0x0000001000640947 */ /* 0x000fea0003800000 */
[----:B0---4-:R-:W0:Y:S01]  /*bd70*/  S2R R0, SR_CTAID.X ;  /* 0x0000000000007919 */ /* 0x011e220000002500 */
[----:B-123--:R-:W1:Y:S01]  /*bd80*/  LDC.64 R2, c[0x0][0x228] ;  /* 0x00008a00ff027b82 */ /* 0x00ee620000000a00 */
        /* <DEDUP_REMOVED lines=20> */
.L_x_17682:
[----:B------:R-:W0:Y:S02]  /*bed0*/  F2I.S64.F64.TRUNC R28, R28 ;  /* 0x0000001c001c7311 */ /* 0x000e24000030d900 */
[----:B0-----:R-:W-:-:S05]  /*bee0*/  IMAD.MOV.U32 R5, RZ, RZ, R28 ;  /* 0x000000ffff057224 */ /* 0x001fca00078e001c */
[----:B------:R0:W-:Y:S01]  /*bef0*/  STG.E.U8 desc[UR36][R2.64], R5 ;  /* 0x0000000502007986 */ /* 0x0001e2000c101124 */
[----:B------:R-:W-:Y:S05]  /*bf00*/  BRA `(.L_x_17684) ;  /* 0x0000000c00f87947 */ /* 0x000fea0003800000 */
.L_x_17681:
        /* <DEDUP_REMOVED lines=9> */
.L_x_17686:
[----:B------:R-:W0:Y:S02]  /*bfa0*/  F2I.F64.TRUNC R29, R28 ;  /* 0x0000001c001d7311 */ /* 0x000e24000030d100 */
[----:B0-----:R0:W-:Y:S01]  /*bfb0*/  STG.E desc[UR36][R2.64], R29 ;  /* 0x0000001d02007986 */ /* 0x0011e2000c101924 */
[----:B------:R-:W-:Y:S05]  /*bfc0*/  BRA `(.L_x_17684) ;  /* 0x0000000c00c87947 */ /* 0x000fea0003800000 */
.L_x_17685:
[----:B------:R-:W0:Y:S02]  /*bfd0*/  F2I.F64.TRUNC R29, R28 ;  /* 0x0000001c001d7311 */ /* 0x000e24000030d100 */
[----:B0-----:R0:W-:Y:S01]  /*bfe0*/  STG.E.U16 desc[UR36][R2.64], R29 ;  /* 0x0000001d02007986 */ /* 0x0011e2000c101524 */
[----:B------:R-:W-:Y:S05]  /*bff0*/  BRA `(.L_x_17684) ;  /* 0x0000000c00bc7947 */ /* 0x000fea0003800000 */
.L_x_17680:
        /* <DEDUP_REMOVED lines=13> */
.L_x_17688:
        /* <DEDUP_REMOVED lines=8> */
.L_x_17687:
        /* <DEDUP_REMOVED lines=14> */
.L_x_17690:
        /* <DEDUP_REMOVED lines=9> */
.L_x_17689:
[----:B------:R0:W-:Y:S01]  /*c2c0*/  STG.E.64 desc[UR36][R2.64], R28 ;  /* 0x0000001c02007986 */ /* 0x0001e2000c101b24 */
[----:B------:R-:W-:Y:S05]  /*c2d0*/  BRA `(.L_x_17684) ;  /* 0x0000000c00047947 */ /* 0x000fea0003800000 */
.L_x_17679:
        /* <DEDUP_REMOVED lines=12> */
.L_x_17693:
[----:B------:R-:W-:-:S05]  /*c3a0*/  CS2R R30, SRZ ;  /* 0x00000000001e7805 */ /* 0x000fca000001ff00 */
[----:B------:R0:W-:Y:S01]  /*c3b0*/  STG.E.128 desc[UR36][R2.64], R28 ;  /* 0x0000001c02007986 */ /* 0x0001e2000c101d24 */
[----:B------:R-:W-:Y:S05]  /*c3c0*/  BRA `(.L_x_17684) ;  /* 0x0000000800c87947 */ /* 0x000fea0003800000 */
.L_x_17692:
        /* <DEDUP_REMOVED lines=25> */
.L_x_17697:
[----:B------:R-:W-:Y:S05]  /*c560*/  BSYNC B0 ;  /* 0x0000000000007941 */ /* 0x000fea0003800000 */
.L_x_17696:
[----:B------:R-:W-:-:S05]  /*c570*/  LOP3.LUT R5, R0, R5, RZ, 0xfc, !PT ;  /* 0x0000000500057212 */ /* 0x000fca00078efcff */
[----:B------:R0:W-:Y:S01]  /*c580*/  STG.E.U8 desc[UR36][R2.64], R5 ;  /* 0x0000000502007986 */ /* 0x0001e2000c101124 */
[----:B------:R-:W-:Y:S05]  /*c590*/  BRA `(.L_x_17684) ;  /* 0x0000000800547947 */ /* 0x000fea0003800000 */
.L_x_17695:
        /* <DEDUP_REMOVED lines=17> */
.L_x_17699:
[----:B------:R-:W-:Y:S01]  /*c6b0*/  IMAD.MOV.U32 R0, RZ, RZ, 0x7f ;  /* 0x0000007fff007424 */ /* 0x000fe200078e00ff */
[----:B------:R-:W-:-:S04]  /*c6c0*/  ISETP.GT.U32.AND P0, PT, R4, 0x7f800000, PT ;  /* 0x7f8000000400780c */ /* 0x000fc80003f04070 */
[----:B------:R-:W-:-:S09]  /*c6d0*/  SEL R0, R0, 0x7c, P0 ;  /* 0x0000007c00007807 */ /* 0x000fd20000000000 */
.L_x_17700:
[----:B------:R-:W-:Y:S05]  /*c6e0*/  BSYNC B0 ;  /* 0x0000000000007941 */ /* 0x000fea0003800000 */
.L_x_17698:
[----:B------:R-:W-:-:S04]  /*c6f0*/  LOP3.LUT R4, R5, 0x80000000, RZ, 0xc0, !PT ;  /* 0x8000000005047812 */ /* 0x000fc800078ec0ff */
[----:B------:R-:W-:-:S04]  /*c700*/  SHF.R.U32.HI R5, RZ, 0x18, R4 ;  /* 0x00000018ff057819 */ /* 0x000fc80000011604 */
[----:B------:R-:W-:-:S05]  /*c710*/  LOP3.LUT R5, R0, R5, RZ, 0xfc, !PT ;  /* 0x0000000500057212 */ /* 0x000fca00078efcff */
[----:B------:R0:W-:Y:S01]  /*c720*/  STG.E.U8 desc[UR36][R2.64], R5 ;  /* 0x0000000502007986 */ /* 0x0001e2000c101124 */
[----:B------:R-:W-:Y:S05]  /*c730*/  BRA `(.L_x_17684) ;  /* 0x0000000400ec7947 */ /* 0x000fea0003800000 */
.L_x_17694:
        /* <DEDUP_REMOVED lines=8> */
.L_x_17691:
        /* <DEDUP_REMOVED lines=11> */
.L_x_17703:
        /* <DEDUP_REMOVED lines=21> */
.L_x_17706:
[----:B------:R-:W-:-:S04]  /*c9c0*/  LOP3.LUT R0, R7, 0x80000000, RZ, 0xc0, !PT ;  /* 0x8000000007007812 */ /* 0x000fc800078ec0ff */
[----:B------:R-:W-:-:S04]  /*c9d0*/  SHF.R.U32.HI R5, RZ, 0x18, R0 ;  /* 0x00000018ff057819 */ /* 0x000fc80000011600 */
[----:B------:R-:W-:-:S04]  /*c9e0*/  LOP3.LUT R4, R4, R5, RZ, 0xfc, !PT ;  /* 0x0000000504047212 */ /* 0x000fc800078efcff */
[----:B------:R-:W-:-:S07]  /*c9f0*/  PRMT R0, R4, 0x7610, R0 ;  /* 0x0000761004007816 */ /* 0x000fce0000000000 */
.L_x_17705:
[----:B------:R-:W-:Y:S05]  /*ca00*/  BSYNC B0 ;  /* 0x0000000000007941 */ /* 0x000fea0003800000 */
.L_x_17704:
[----:B------:R0:W-:Y:S01]  /*ca10*/  STG.E.U8 desc[UR36][R2.64], R0 ;  /* 0x0000000002007986 */ /* 0x0001e2000c101124 */
[----:B------:R-:W-:Y:S05]  /*ca20*/  BRA `(.L_x_17684) ;  /* 0x0000000400307947 */ /* 0x000fea0003800000 */
.L_x_17702:
        /* <DEDUP_REMOVED lines=21> */
.L_x_17709:
[----:B------:R-:W-:-:S04]  /*cb80*/  LOP3.LUT R0, R7, 0x80000000, RZ, 0xc0, !PT ;  /* 0x8000000007007812 */ /* 0x000fc800078ec0ff */
[----:B------:R-:W-:-:S04]  /*cb90*/  SHF.R.U32.HI R5, RZ, 0x18, R0 ;  /* 0x00000018ff057819 */ /* 0x000fc80000011600 */
[----:B------:R-:W-:-:S04]  /*cba0*/  LOP3.LUT R4, R4, R5, RZ, 0xfc, !PT ;  /* 0x0000000504047212 */ /* 0x000fc800078efcff */
[----:B------:R-:W-:-:S07]  /*cbb0*/  PRMT R0, R4, 0x7610, R0 ;  /* 0x0000761004007816 */ /* 0x000fce0000000000 */
.L_x_17708:
[----:B------:R-:W-:Y:S05]  /*cbc0*/  BSYNC B0 ;  /* 0x0000000000007941 */ /* 0x000fea0003800000 */
.L_x_17707:
[----:B------:R3:W-:Y:S01]  /*cbd0*/  STG.E.U8 desc[UR36][R2.64], R0 ;  /* 0x0000000002007986 */ /* 0x0007e2000c101124 */
[----:B------:R-:W-:Y:S05]  /*cbe0*/  BRA `(.L_x_17684) ;  /* 0x0000000000c07947 */ /* 0x000fea0003800000 */
.L_x_17701:
        /* <DEDUP_REMOVED lines=26> */
.L_x_17683:
        /* <DEDUP_REMOVED lines=16> */
.L_x_17712:
[----:B------:R-:W-:Y:S05]  /*ce90*/  BRA `(.L_x_17684) ;  /* 0x0000000000147947 */ /* 0x000fea0003800000 */
.L_x_17711:
[----:B------:R-:W0:Y:S02]  /*cea0*/  F2I.U64.F64.TRUNC R28, R28 ;  /* 0x0000001c001c7311 */ /* 0x000e24000030d800 */
[----:B0-----:R2:W-:Y:S01]  /*ceb0*/  STG.E.64 desc[UR36][R2.64], R28 ;  /* 0x0000001c02007986 */ /* 0x0015e2000c101b24 */
[----:B------:R-:W-:Y:S05]  /*cec0*/  BRA `(.L_x_17684) ;  /* 0x0000000000087947 */ /* 0x000fea0003800000 */
.L_x_17710:
[----:B------:R-:W0:Y:S02]  /*ced0*/  F2I.U32.F64.TRUNC R29, R28 ;  /* 0x0000001c001d7311 */ /* 0x000e24000030d000 */
[----:B0-----:R0:W-:Y:S02]  /*cee0*/  STG.E desc[UR36][R2.64], R29 ;  /* 0x0000001d02007986 */ /* 0x0011e4000c101924 */
.L_x_17684:
[----:B------:R-:W-:-:S07]  /*cef0*/  VIADD R23, R23, 0x80 ;  /* 0x0000008017177836 */ /* 0x000fce0000000000 */
.L_x_17644:
[----:B------:R-:W-:Y:S05]  /*cf00*/  BSYNC B6 ;  /* 0x0000000000067941 */ /* 0x000fea0003800000 */
.L_x_17643:
[----:B------:R-:W-:-:S13]  /*cf10*/  ISETP.GE.AND P0, PT, R23, R18, PT ;  /* 0x000000121700720c */ /* 0x000fda0003f06270 */
[----:B------:R-:W-:Y:S05]  /*cf20*/  @P0 EXIT ;  /* 0x000000000000094d */ /* 0x000fea0003800000 */
[----:B0--34-:R-:W0:Y:S01]  /*cf30*/  S2R R0, SR_CTAID.X ;  /* 0x0000000000007919 */ /* 0x019e220000002500 */
[----:B-12---:R-:W1:Y:S01]  /*cf40*/  LDC.64 R2, c[0x0][0x228] ;  /* 0x00008a00ff027b82 */ /* 0x006e620000000a00 */
        /* <DEDUP_REMOVED lines=19> */
.L_x_17716:
[----:B------:R-:W0:Y:S02]  /*d080*/  F2I.S64.F64.TRUNC R16, R16 ;  /* 0x0000001000107311 */ /* 0x000e24000030d900 */
[----:B0-----:R-:W-:-:S05]  /*d090*/  IMAD.MOV.U32 R5, RZ, RZ, R16 ;  /* 0x000000ffff057224 */ /* 0x001fca00078e0010 */
[----:B------:R-:W-:Y:S01]  /*d0a0*/  STG.E.U8 desc[UR36][R2.64], R5 ;  /* 0x0000000502007986 */ /* 0x000fe2000c101124 */
[----:B------:R-:W-:Y:S05]  /*d0b0*/  EXIT ;  /* 0x000000000000794d */ /* 0x000fea0003800000 */
.L_x_17715:
        /* <DEDUP_REMOVED lines=9> */
.L_x_17719:
[----:B------:R-:W0:Y:S02]  /*d150*/  F2I.F64.TRUNC R17, R16 ;  /* 0x0000001000117311 */ /* 0x000e24000030d100 */
[----:B0-----:R-:W-:Y:S01]  /*d160*/  STG.E desc[UR36][R2.64], R17 ;  /* 0x0000001102007986 */ /* 0x001fe2000c101924 */
[----:B------:R-:W-:Y:S05]  /*d170*/  EXIT ;  /* 0x000000000000794d */ /* 0x000fea0003800000 */
.L_x_17718:
[----:B------:R-:W0:Y:S02]  /*d180*/  F2I.F64.TRUNC R17, R16 ;  /* 0x0000001000117311 */ /* 0x000e24000030d100 */
[----:B0-----:R-:W-:Y:S01]  /*d190*/  STG.E.U16 desc[UR36][R2.64], R17 ;  /* 0x0000001102007986 */ /* 0x001fe2000c101524 */
[----:B------:R-:W-:Y:S05]  /*d1a0*/  EXIT ;  /* 0x000000000000794d */ /* 0x000fea0003800000 */
.L_x_17714:
        /* <DEDUP_REMOVED lines=13> */
.L_x_17721:
        /* <DEDUP_REMOVED lines=8> */
.L_x_17720:
        /* <DEDUP_REMOVED lines=14> */
.L_x_17723:
        /* <DEDUP_REMOVED lines=9> */
.L_x_17722:
[----:B------:R-:W-:Y:S01]  /*d470*/  STG.E.64 desc[UR36][R2.64], R16 ;  /* 0x0000001002007986 */ /* 0x000fe2000c101b24 */
[----:B------:R-:W-:Y:S05]  /*d480*/  EXIT ;  /* 0x000000000000794d */ /* 0x000fea0003800000 */
.L_x_17713:
        /* <DEDUP_REMOVED lines=12> */
.L_x_17726:
[----:B------:R-:W-:-:S05]  /*d550*/  CS2R R18, SRZ ;  /* 0x0000000000127805 */ /* 0x000fca000001ff00 */
[----:B------:R-:W-:Y:S01]  /*d560*/  STG.E.128 desc[UR36][R2.64], R16 ;  /* 0x0000001002007986 */ /* 0x000fe2000c101d24 */
[----:B------:R-:W-:Y:S05]  /*d570*/  EXIT ;  /* 0x000000000000794d */ /* 0x000fea0003800000 */
.L_x_17725:
        /* <DEDUP_REMOVED lines=25> */
.L_x_17730:
[----:B------:R-:W-:Y:S05]  /*d710*/  BSYNC B0 ;  /* 0x0000000000007941 */ /* 0x000fea0003800000 */
.L_x_17729:
[----:B------:R-:W-:-:S05]  /*d720*/  LOP3.LUT R5, R0, R5, RZ, 0xfc, !PT ;  /* 0x0000000500057212 */ /* 0x000fca00078efcff */
[----:B------:R-:W-:Y:S01]  /*d730*/  STG.E.U8 desc[UR36][R2.64], R5 ;  /* 0x0000000502007986 */ /* 0x000fe2000c101124 */
[----:B------:R-:W-:Y:S05]  /*d740*/  EXIT ;  /* 0x000000000000794d */ /* 0x000fea0003800000 */
.L_x_17728:
        /* <DEDUP_REMOVED lines=17> */
.L_x_17732:
[----:B------:R-:W-:Y:S01]  /*d860*/  IMAD.MOV.U32 R0, RZ, RZ, 0x7f ;  /* 0x0000007fff007424 */ /* 0x000fe200078e00ff */
[----:B------:R-:W-:-:S04]  /*d870*/  ISETP.GT.U32.AND P0, PT, R4, 0x7f800000, PT ;  /* 0x7f8000000400780c */ /* 0x000fc80003f04070 */
[----:B------:R-:W-:-:S09]  /*d880*/  SEL R0, R0, 0x7c, P0 ;  /* 0x0000007c00007807 */ /* 0x000fd20000000000 */
.L_x_17733:
[----:B------:R-:W-:Y:S05]  /*d890*/  BSYNC B0 ;  /* 0x0000000000007941 */ /* 0x000fea0003800000 */
.L_x_17731:
[----:B------:R-:W-:-:S04]  /*d8a0*/  LOP3.LUT R4, R5, 0x80000000, RZ, 0xc0, !PT ;  /* 0x8000000005047812 */ /* 0x000fc800078ec0ff */
[----:B------:R-:W-:-:S04]  /*d8b0*/  SHF.R.U32.HI R5, RZ, 0x18, R4 ;  /* 0x00000018ff057819 */ /* 0x000fc80000011604 */
[----:B------:R-:W-:-:S05]  /*d8c0*/  LOP3.LUT R5, R0, R5, RZ, 0xfc, !PT ;  /* 0x0000000500057212 */ /* 0x000fca00078efcff */
[----:B------:R-:W-:Y:S01]  /*d8d0*/  STG.E.U8 desc[UR36][R2.64], R5 ;  /* 0x0000000502007986 */ /* 0x000fe2000c101124 */
[----:B------:R-:W-:Y:S05]  /*d8e0*/  EXIT ;  /* 0x000000000000794d */ /* 0x000fea0003800000 */
.L_x_17727:
        /* <DEDUP_REMOVED lines=8> */
.L_x_17724:
        /* <DEDUP_REMOVED lines=11> */
.L_x_17736:
        /* <DEDUP_REMOVED lines=21> */
.L_x_17739:
[----:B------:R-:W-:-:S04]  /*db70*/  LOP3.LUT R0, R7, 0x80000000, RZ, 0xc0, !PT ;  /* 0x8000000007007812 */ /* 0x000fc800078ec0ff */
[----:B------:R-:W-:-:S04]  /*db80*/  SHF.R.U32.HI R5, RZ, 0x18, R0 ;  /* 0x00000018ff057819 */ /* 0x000fc80000011600 */
[----:B------:R-:W-:-:S04]  /*db90*/  LOP3.LUT R4, R4, R5, RZ, 0xfc, !PT ;  /* 0x0000000504047212 */ /* 0x000fc800078efcff */
[----:B------:R-:W-:-:S07]  /*dba0*/  PRMT R0, R4, 0x7610, R0 ;  /* 0x0000761004007816 */ /* 0x000fce0000000000 */
.L_x_17738:
[----:B------:R-:W-:Y:S05]  /*dbb0*/  BSYNC B0 ;  /* 0x0000000000007941 */ /* 0x000fea0003800000 */
.L_x_17737:
[----:B------:R-:W-:Y:S01]  /*dbc0*/  STG.E.U8 desc[UR36][R2.64], R0 ;  /* 0x0000000002007986 */ /* 0x000fe2000c101124 */
[----:B------:R-:W-:Y:S05]  /*dbd0*/  EXIT ;  /* 0x000000000000794d */ /* 0x000fea0003800000 */
.L_x_17735:
        /* <DEDUP_REMOVED lines=21> */
.L_x_17742:
[----:B------:R-:W-:-:S04]  /*dd30*/  LOP3.LUT R0, R7, 0x80000000, RZ, 0xc0, !PT ;  /* 0x8000000007007812 */ /* 0x000fc800078ec0ff */
[----:B------:R-:W-:-:S04]  /*dd40*/  SHF.R.U32.HI R5, RZ, 0x18, R0 ;  /* 0x00000018ff057819 */ /* 0x000fc80000011600 */
[----:B------:R-:W-:-:S04]  /*dd50*/  LOP3.LUT R4, R4, R5, RZ, 0xfc, !PT ;  /* 0x0000000504047212 */ /* 0x000fc800078efcff */
[----:B------:R-:W-:-:S07]  /*dd60*/  PRMT R0, R4, 0x7610, R0 ;  /* 0x0000761004007816 */ /* 0x000fce0000000000 */
.L_x_17741:
[----:B------:R-:W-:Y:S05]  /*dd70*/  BSYNC B0 ;  /* 0x0000000000007941 */ /* 0x000fea0003800000 */
.L_x_17740:
[----:B------:R-:W-:Y:S01]  /*dd80*/  STG.E.U8 desc[UR36][R2.64], R0 ;  /* 0x0000000002007986 */ /* 0x000fe2000c101124 */
[----:B------:R-:W-:Y:S05]  /*dd90*/  EXIT ;  /* 0x000000000000794d */ /* 0x000fea0003800000 */
.L_x_17734:
        /* <DEDUP_REMOVED lines=26> */
.L_x_17717:
        /* <DEDUP_REMOVED lines=16> */
.L_x_17745:
[----:B------:R-:W-:Y:S05]  /*e040*/  EXIT ;  /* 0x000000000000794d */ /* 0x000fea0003800000 */
.L_x_17744:
[----:B------:R-:W0:Y:S02]  /*e050*/  F2I.U64.F64.TRUNC R16, R16 ;  /* 0x0000001000107311 */ /* 0x000e24000030d800 */
[----:B0-----:R-:W-:Y:S01]  /*e060*/  STG.E.64 desc[UR36][R2.64], R16 ;  /* 0x0000001002007986 */ /* 0x001fe2000c101b24 */
[----:B------:R-:W-:Y:S05]  /*e070*/  EXIT ;  /* 0x000000000000794d */ /* 0x000fea0003800000 */
.L_x_17743:
[----:B------:R-:W0:Y:S02]  /*e080*/  F2I.U32.F64.TRUNC R17, R16 ;  /* 0x0000001000117311 */ /* 0x000e24000030d000 */
[----:B0-----:R-:W-:Y:S01]  /*e090*/  STG.E desc[UR36][R2.64], R17 ;  /* 0x0000001102007986 */ /* 0x001fe2000c101924 */
[----:B------:R-:W-:Y:S05]  /*e0a0*/  EXIT ;  /* 0x000000000000794d */ /* 0x000fea0003800000 */
        .weak           $__internal_15_$__cuda_sm20_div_rn_f64_full
        .type           $__internal_15_$__cuda_sm20_div_rn_f64_full,@function
        .size           $__internal_15_$__cuda_sm20_div_rn_f64_full,(.L_x_37693 - $__internal_15_$__cuda_sm20_div_rn_f64_full)
$__internal_15_$__cuda_sm20_div_rn_f64_full:
[----:B------:R-:W-:Y:S01]  /*e0b0*/  FSETP.GEU.AND P2, PT, |R11|, 1.469367938527859385e-39, PT ;  /* 0x001000000b00780b */ /* 0x000fe20003f4e200 */
[----:B------:R-:W-:Y:S01]  /*e0c0*/  IMAD.MOV.U32 R9, RZ, RZ, 0x1ca00000 ;  /* 0x1ca00000ff097424 */ /* 0x000fe200078e00ff */
[C---:B------:R-:W-:Y:S01]  /*e0d0*/  FSETP.GEU.AND P0, PT, |R7|.reuse, 1.469367938527859385e-39, PT ;  /* 0x001000000700780b */ /* 0x040fe20003f0e200 */
[----:B------:R-:W-:Y:S01]  /*e0e0*/  IMAD.MOV.U32 R12, RZ, RZ, 0x1 ;  /* 0x00000001ff0c7424 */ /* 0x000fe200078e00ff */
[----:B------:R-:W-:Y:S01]  /*e0f0*/  LOP3.LUT R2, R7, 0x800fffff, RZ, 0xc0, !PT ;  /* 0x800fffff07027812 */ /* 0x000fe200078ec0ff */
[----:B------:R-:W-:Y:S01]  /*e100*/  BSSY B1, `(.L_x_17746) ;  /* 0x0000055000017945 */ /* 0x000fe20003800000 */
[----:B------:R-:W-:Y:S02]  /*e110*/  LOP3.LUT R27, R11, 0x7ff00000, RZ, 0xc0, !PT ;  /* 0x7ff000000b1b7812 */ /* 0x000fe400078ec0ff */
[----:B------:R-:W-:Y:S01]  /*e120*/  LOP3.LUT R3, R2, 0x3ff00000, RZ, 0xfc, !PT ;  /* 0x3ff0000002037812 */ /* 0x000fe200078efcff */
[----:B------:R-:W-:Y:S01]  /*e130*/  IMAD.MOV.U32 R2, RZ, RZ, R6 ;  /* 0x000000ffff027224 */ /* 0x000fe200078e0006 */
[----:B------:R-:W-:-:S03]  /*e140*/  LOP3.LUT R26, R7, 0x7ff00000, RZ, 0xc0, !PT ;  /* 0x7ff00000071a7812 */ /* 0x000fc600078ec0ff */
[----:B------:R-:W-:Y:S01]  /*e150*/  @!P2 LOP3.LUT R8, R7, 0x7ff00000, RZ, 0xc0, !PT ;  /* 0x7ff000000708a812 */ /* 0x000fe200078ec0ff */
[----:B------:R-:W-:Y:S01]  /*e160*/  @!P2 IMAD.MOV.U32 R14, RZ, RZ, RZ ;  /* 0x000000ffff0ea224 */ /* 0x000fe200078e00ff */
[----:B------:R-:W-:Y:S01]  /*e170*/  @!P0 DMUL R2, R6, 8.98846567431157953865e+307 ;  /* 0x7fe0000006028828 */ /* 0x000fe20000000000 */
[C---:B------:R-:W-:Y:S02]  /*e180*/  ISETP.GE.U32.AND P1, PT, R27.reuse, R26, PT ;  /* 0x0000001a1b00720c */ /* 0x040fe40003f26070 */
[----:B------:R-:W-:Y:S01]  /*e190*/  @!P2 ISETP.GE.U32.AND P3, PT, R27, R8, PT ;  /* 0x000000081b00a20c */ /* 0x000fe20003f66070 */
[----:B------:R-:W-:Y:S01]  /*e1a0*/  IMAD.MOV.U32 R8, RZ, RZ, 0x1ca00000 ;  /* 0x1ca00000ff087424 */ /* 0x000fe200078e00ff */
[----:B------:R-:W-:Y:S01]  /*e1b0*/  SEL R9, R9, 0x63400000, !P1 ;  /* 0x6340000009097807 */ /* 0x000fe20004800000 */
[----:B------:R-:W0:Y:S03]  /*e1c0*/  MUFU.RCP64H R13, R3 ;  /* 0x00000003000d7308 */ /* 0x000e260000001800 */
[----:B------:R-:W-:-:S02]  /*e1d0*/  @!P2 SEL R8, R8, 0x63400000, !P3 ;  /* 0x634000000808a807 */ /* 0x000fc40005800000 */
[--C-:B------:R-:W-:Y:S02]  /*e1e0*/  LOP3.LUT R9, R9, 0x800fffff, R11.reuse, 0xf8, !PT ;  /* 0x800fffff09097812 */ /* 0x100fe400078ef80b */
[----:B------:R-:W-:-:S04]  /*e1f0*/  @!P2 LOP3.LUT R8, R8, 0x80000000, R11, 0xf8, !PT ;  /* 0x800000000808a812 */ /* 0x000fc800078ef80b */
        /* <DEDUP_REMOVED lines=14> */
[----:B------:R-:W-:-:S03]  /*e2e0*/  @!P0 LOP3.LUT R21, R3, 0x7ff00000, RZ, 0xc0, !PT ;  /* 0x7ff0000003158812 */ /* 0x000fc600078ec0ff */
[----:B------:R-:W-:-:S05]  /*e2f0*/  VIADD R14, R20, 0xffffffff ;  /* 0xffffffff140e7836 */ /* 0x000fca0000000000 */
[----:B------:R-:W-:Y:S01]  /*e300*/  ISETP.GT.U32.AND P0, PT, R14, 0x7feffffe, PT ;  /* 0x7feffffe0e00780c */ /* 0x000fe20003f04070 */
[----:B------:R-:W-:-:S05]  /*e310*/  VIADD R14, R21, 0xffffffff ;  /* 0xffffffff150e7836 */ /* 0x000fca0000000000 */
[----:B------:R-:W-:-:S13]  /*e320*/  ISETP.GT.U32.OR P0, PT, R14, 0x7feffffe, P0 ;  /* 0x7feffffe0e00780c */ /* 0x000fda0000704470 */
[----:B------:R-:W-:Y:S05]  /*e330*/  @P0 BRA `(.L_x_17747) ;  /* 0x0000000000700947 */ /* 0x000fea0003800000 */
[----:B------:R-:W-:Y:S01]  /*e340*/  LOP3.LUT R10, R7, 0x7ff00000, RZ, 0xc0, !PT ;  /* 0x7ff00000070a7812 */ /* 0x000fe200078ec0ff */
[----:B------:R-:W-:-:S03]  /*e350*/  IMAD.MOV.U32 R20, RZ, RZ, 0x1ca00000 ;  /* 0x1ca00000ff147424 */ /* 0x000fc600078e00ff */
        /* <DEDUP_REMOVED lines=20> */
[----:B------:R-:W-:-:S10]  /*e4a0*/  DFMA R2, R14, -R2, R12 ;  /* 0x800000020e02722b */ /* 0x000fd4000000000c */
[----:B------:R-:W-:Y:S02]  /*e4b0*/  FSETP.NEU.AND P0, PT, |R3|, R20, PT ;  /* 0x000000140300720b */ /* 0x000fe40003f0d200 */
[----:B------:R-:W-:Y:S02]  /*e4c0*/  LOP3.LUT R3, R11, R6, RZ, 0x3c, !PT ;  /* 0x000000060b037212 */ /* 0x000fe400078e3cff */
[----:B------:R-:W-:Y:S02]  /*e4d0*/  FSEL R14, R10, R14, !P0 ;  /* 0x0000000e0a0e7208 */ /* 0x000fe40004000000 */
[----:B------:R-:W-:Y:S01]  /*e4e0*/  FSEL R15, R3, R15, !P0 ;  /* 0x0000000f030f7208 */ /* 0x000fe20004000000 */
[----:B------:R-:W-:Y:S06]  /*e4f0*/  BRA `(.L_x_17748) ;  /* 0x0000000000547947 */ /* 0x000fec0003800000 */
.L_x_17747:
        /* <DEDUP_REMOVED lines=16> */
.L_x_17750:
[----:B------:R-:W-:Y:S01]  /*e600*/  LOP3.LUT R15, R7, 0x80000, RZ, 0xfc, !PT ;  /* 0x00080000070f7812 */ /* 0x000fe200078efcff */
[----:B------:R-:W-:Y:S01]  /*e610*/  IMAD.MOV.U32 R14, RZ, RZ, R6 ;  /* 0x000000ffff0e7224 */ /* 0x000fe200078e0006 */
[----:B------:R-:W-:Y:S06]  /*e620*/  BRA `(.L_x_17748) ;  /* 0x0000000000087947 */ /* 0x000fec0003800000 */
.L_x_17749:
[----:B------:R-:W-:Y:S01]  /*e630*/  LOP3.LUT R15, R11, 0x80000, RZ, 0xfc, !PT ;  /* 0x000800000b0f7812 */ /* 0x000fe200078efcff */
[----:B------:R-:W-:-:S07]  /*e640*/  IMAD.MOV.U32 R14, RZ, RZ, R10 ;  /* 0x000000ffff0e7224 */ /* 0x000fce00078e000a */
.L_x_17748:
[----:B------:R-:W-:Y:S05]  /*e650*/  BSYNC B1 ;  /* 0x0000000000017941 */ /* 0x000fea0003800000 */
.L_x_17746:
[----:B------:R-:W-:Y:S02]  /*e660*/  IMAD.MOV.U32 R2, RZ, RZ, R0 ;  /* 0x000000ffff027224 */ /* 0x000fe400078e0000 */
[----:B------:R-:W-:Y:S02]  /*e670*/  IMAD.MOV.U32 R3, RZ, RZ, 0x0 ;  /* 0x00000000ff037424 */ /* 0x000fe400078e00ff */
[----:B------:R-:W-:Y:S02]  /*e680*/  IMAD.MOV.U32 R6, RZ, RZ, R14 ;  /* 0x000000ffff067224 */ /* 0x000fe400078e000e */
[----:B------:R-:W-:Y:S01]  /*e690*/  IMAD.MOV.U32 R7, RZ, RZ, R15 ;  /* 0x000000ffff077224 */ /* 0x000fe200078e000f */
[----:B------:R-:W-:Y:S06]  /*e6a0*/  RET.REL.NODEC R2 `(_ZN2at6native27unrolled_elementwise_kernelINS0_13AUnaryFunctorIdddZZZNS0_15binary_internal21div_floor_kernel_cudaERNS_18TensorIteratorBaseEENKUlvE1_clEvENKUlvE_clEvEUlddE_EESt5arrayIPcLm2EELi4E23TrivialOffsetCalculatorILi1EjESE_NS0_6memory12LoadWithCastILi1EEENSF_13StoreWithCastILi1EEEEEviT_T0_T2_T3_T4_T5_) ;  /* 0xffffff1802547950 */ /* 0x000fec0003c3ffff */
.L_x_17751:
        /* <DEDUP_REMOVED lines=13> */
.L_x_37693:


//--------------------- .text._ZN2at6native18elementwise_kernelILi128ELi2EZNS0_22gpu_kernel_impl_nocastINS0_13AUnaryFunctorIdddZZZNS0_15binary_internal21div_floor_kernel_cudaERNS_18TensorIteratorBaseEENKUlvE1_clEvENKUlvE_clEvEUlddE_EEEEvS6_RKT_EUliE_EEviT1_ --------------------------
	.section	.text._ZN2at6native18elementwise_kernelILi128ELi2EZNS0_22gpu_kernel_impl_nocastINS0_13AUnaryFunctorIdddZZZNS0_15binary_internal21div_floor_kernel_cudaERNS_18TensorIteratorBaseEENKUlvE1_clEvENKUlvE_clEvEUlddE_EEEEvS6_RKT_EUliE_EEviT1_,"ax",@progbits
	.align	128
        .global         _ZN2at6native18elementwise_kernelILi128ELi2EZNS0_22gpu_kernel_impl_nocastINS0_13AUnaryFunctorIdddZZZNS0_15binary_internal21div_floor_kernel_cudaERNS_18TensorIteratorBaseEENKUlvE1_clEvENKUlvE_clEvEUlddE_EEEEvS6_RKT_EUliE_EEviT1_
        .type           _ZN2at6native18elementwise_kernelILi128ELi2EZNS0_22gpu_kernel_impl_nocastINS0_13AUnaryFunctorIdddZZZNS0_15binary_internal21div_floor_kernel_cudaERNS_18TensorIteratorBaseEENKUlvE1_clEvENKUlvE_clEvEUlddE_EEEEvS6_RKT_EUliE_EEviT1_,@function
        .size           _ZN2at6native18elementwise_kernelILi128ELi2EZNS0_22gpu_kernel_impl_nocastINS0_13AUnaryFunctorIdddZZZNS0_15binary_internal21div_floor_kernel_cudaERNS_18TensorIteratorBaseEENKUlvE1_clEvENKUlvE_clEvEUlddE_EEEEvS6_RKT_EUliE_EEviT1_,(.L_x_37694 - _ZN2at6native18elementwise_kernelILi128ELi2EZNS0_22gpu_kernel_impl_nocastINS0_13AUnaryFunctorIdddZZZNS0_15binary_internal21div_floor_kernel_cudaERNS_18TensorIteratorBaseEENKUlvE1_clEvENKUlvE_clEvEUlddE_EEEEvS6_RKT_EUliE_EEviT1_)
        .other          _ZN2at6native18elementwise_kernelILi128ELi2EZNS0_22gpu_kernel_impl_nocastINS0_13AUnaryFunctorIdddZZZNS0_15binary_internal21div_floor_kernel_cudaERNS_18TensorIteratorBaseEENKUlvE1_clEvENKUlvE_clEvEUlddE_EEEEvS6_RKT_EUliE_EEviT1_,@"STO_CUDA_ENTRY STV_DEFAULT"
_ZN2at6native18elementwise_kernelILi128ELi2EZNS0_22gpu_kernel_impl_nocastINS0_13AUnaryFunctorIdddZZZNS0_15binary_internal21div_floor_kernel_cudaERNS_18TensorIteratorBaseEENKUlvE1_clEvENKUlvE_clEvEUlddE_EEEEvS6_RKT_EUliE_EEviT1_:
.text._ZN2at6native18elementwise_kernelILi128ELi2EZNS0_22gpu_kernel_impl_nocastINS0_13AUnaryFunctorIdddZZZNS0_15binary_internal21div_floor_kernel_cudaERNS_18TensorIteratorBaseEENKUlvE1_clEvENKUlvE_clEvEUlddE_EEEEvS6_RKT_EUliE_EEviT1_:
        /* <DEDUP_REMOVED lines=297> */
[----:B------:R-:W-:Y:S02]  /*1290*/  ULDC.64 UR6, c[0x0][0x400] ;  /* 0x0001000000067ab9 */ /* 0x000fe40000000a00 */
[----:B------:R-:W0:Y:S01]  /*12a0*/  @P0 LDC.64 R8, c[0x0][0x340] ;  /* 0x0000d000ff080b82 */ /* 0x000e220000000a00 */
[----:B------:R-:W-:Y:S01]  /*12b0*/  @P0 IMAD.MOV.U32 R4, RZ, RZ, RZ ;  /* 0x000000ffff040224 */ /* 0x000fe200078e00ff */
[----:B------:R-:W-:-:S06]  /*12c0*/  IADD3 R7, -R5, RZ, RZ ;  /* 0x000000ff05077210 */ /* 0x000fcc0007ffe1ff */
[----:B------:R-:W1:Y:S08]  /*12d0*/  @P0 LDC R11, c[0x0][0x33c] ;  /* 0x0000cf00ff0b0b82 */ /* 0x000e700000000800 */
[----:B------:R-:W2:Y:S01]  /*12e0*/  @P0 LDC.64 R12, c[0x0][0x408] ;  /* 0x00010200ff0c0b82 */ /* 0x000ea20000000a00 */
[----:B0-----:R-:W-:-:S05]  /*12f0*/  @P0 IMAD.HI.U32 R2, R5, R8, R4 ;  /* 0x0000000805020227 */ /* 0x001fca00078e0004 */
[----:B------:R-:W-:Y:S01]  /*1300*/  @P0 SHF.R.U32.HI R4, RZ, R9, R2 ;  /* 0x00000009ff040219 */ /* 0x000fe20000011602 */
[----:B------:R-:W-:-:S04]  /*1310*/  IMAD R2, R7, UR8, R3 ;  /* 0x0000000807027c24 */ /* 0x000fc8000f8e0203 */
[----:B------:R-:W-:Y:S02]  /*1320*/  @P0 IMAD.MOV R4, RZ, RZ, -R4 ;  /* 0x000000ffff040224 */ /* 0x000fe400078e0a04 */
[----:B------:R-:W-:Y:S02]  /*1330*/  IMAD R17, R2, UR6, R17 ;  /* 0x0000000602117c24 */ /* 0x000fe4000f8e0211 */
[----:B-1----:R-:W-:Y:S02]  /*1340*/  @P0 IMAD R4, R4, R11, R5 ;  /* 0x0000000b04040224 */ /* 0x002fe400078e0205 */
[----:B------:R-:W-:Y:S02]  /*1350*/  IMAD R0, R2, UR7, R0 ;  /* 0x0000000702007c24 */ /* 0x000fe4000f8e0200 */
[C---:B--2---:R-:W-:Y:S02]  /*1360*/  @P0 IMAD R17, R4.reuse, R12, R17 ;  /* 0x0000000c04110224 */ /* 0x044fe400078e0211 */
[----:B------:R-:W-:-:S07]  /*1370*/  @P0 IMAD R0, R4, R13, R0 ;  /* 0x0000000d04000224 */ /* 0x000fce00078e0200 */
.L_x_17754:
[----:B------:R-:W-:Y:S02]  /*1380*/  ULDC.64 UR6, c[0x0][0x418] ;  /* 0x0001060000067ab9 */ /* 0x000fe40000000a00 */
[----:B------:R-:W-:-:S05]  /*1390*/  IADD3 R14, P0, R0, UR6, RZ ;  /* 0x00000006000e7c10 */ /* 0x000fca000ff1e0ff */
[----:B------:R-:W-:Y:S01]  /*13a0*/  IMAD.X R15, RZ, RZ, UR7, P0 ;  /* 0x00000007ff0f7e24 */ /* 0x000fe200080e06ff */
[----:B------:R-:W-:-:S05]  /*13b0*/  ULDC.64 UR6, c[0x0][0x410] ;  /* 0x0001040000067ab9 */ /* 0x000fca0000000a00 */
[----:B------:R-:W2:Y:S01]  /*13c0*/  LDG.E.64 R14, desc[UR4][R14.64] ;  /* 0x000000040e0e7981 */ /* 0x000ea2000c1e1b00 */
[----:B------:R-:W-:Y:S01]  /*13d0*/  IADD3 R16, P1, R17, UR6, RZ ;  /* 0x0000000611107c10 */ /* 0x000fe2000ff3e0ff */
[----:B------:R-:W-:Y:S04]  /*13e0*/  BSSY B0, `(.L_x_17755) ;  /* 0x0000161000007945 */ /* 0x000fe80003800000 */
[----:B------:R-:W-:Y:S01]  /*13f0*/  IMAD.X R17, RZ, RZ, UR7, P1 ;  /* 0x00000007ff117e24 */ /* 0x000fe200088e06ff */
[----:B--2---:R-:W-:-:S14]  /*1400*/  DSETP.NEU.AND P0, PT, R14, RZ, PT ;  /* 0x000000ff0e00722a */ /* 0x004fdc0003f0d000 */
[----:B------:R-:W-:Y:S05]  /*1410*/  @P0 BRA `(.L_x_17756) ;  /* 0x0000000000700947 */ /* 0x000fea0003800000 */
[----:B------:R-:W0:Y:S01]  /*1420*/  MUFU.RCP64H R3, R15 ;  /* 0x0000000f00037308 */ /* 0x000e220000001800 */
[----:B------:R-:W-:Y:S01]  /*1430*/  IMAD.MOV.U32 R2, RZ, RZ, 0x1 ;  /* 0x00000001ff027424 */ /* 0x000fe200078e00ff */
[----:B------:R-:W-:Y:S01]  /*1440*/  ULDC.64 UR6, c[0x0][0x428] ;  /* 0x00010a0000067ab9 */ /* 0x000fe20000000a00 */
[----:B------:R-:W1:Y:S01]  /*1450*/  LDC R0, c[0x0][0x42c] ;  /* 0x00010b00ff007b82 */ /* 0x000e620000000800 */
[----:B------:R-:W-:Y:S03]  /*1460*/  BSSY B2, `(.L_x_17757) ;  /* 0x0000016000027945 */ /* 0x000fe60003800000 */
[----:B0-----:R-:W-:-:S08]  /*1470*/  DFMA R4, -R14, R2, 1 ;  /* 0x3ff000000e04742b */ /* 0x001fd00000000102 */
[----:B------:R-:W-:Y:S01]  /*1480*/  DFMA R4, R4, R4, R4 ;  /* 0x000000040404722b */ /* 0x000fe20000000004 */
[----:B-1----:R-:W-:-:S07]  /*1490*/  FSETP.GEU.AND P1, PT, |R0|, 6.5827683646048100446e-37, PT ;  /* 0x036000000000780b */ /* 0x002fce0003f2e200 */
[----:B------:R-:W-:-:S08]  /*14a0*/  DFMA R4, R2, R4, R2 ;  /* 0x000000040204722b */ /* 0x000fd00000000002 */
[----:B------:R-:W-:-:S08]  /*14b0*/  DFMA R2, -R14, R4, 1 ;  /* 0x3ff000000e02742b */ /* 0x000fd00000000104 */
[----:B------:R-:W-:-:S08]  /*14c0*/  DFMA R2, R4, R2, R4 ;  /* 0x000000020402722b */ /* 0x000fd00000000004 */
[----:B------:R-:W-:-:S08]  /*14d0*/  DMUL R4, R2, UR6 ;  /* 0x0000000602047c28 */ /* 0x000fd00008000000 */
[----:B------:R-:W-:-:S08]  /*14e0*/  DFMA R6, -R14, R4, UR6 ;  /* 0x000000060e067e2b */ /* 0x000fd00008000104 */
        /* <DEDUP_REMOVED lines=10> */
[----:B------:R-:W-:Y:S05]  /*1590*/  CALL.REL.NOINC `($__internal_16_$__cuda_sm20_div_rn_f64_full) ;  /* 0x0000003c00ac7944 */ /* 0x000fea0003c00000 */
[----:B------:R-:W-:Y:S02]  /*15a0*/  IMAD.MOV.U32 R2, RZ, RZ, R4 ;  /* 0x000000ffff027224 */ /* 0x000fe400078e0004 */
[----:B------:R-:W-:-:S07]  /*15b0*/  IMAD.MOV.U32 R3, RZ, RZ, R5 ;  /* 0x000000ffff037224 */ /* 0x000fce00078e0005 */
.L_x_17758:
[----:B------:R-:W-:Y:S05]  /*15c0*/  BSYNC B2 ;  /* 0x0000000000027941 */ /* 0x000fea0003800000 */
.L_x_17757:
[----:B------:R-:W-:Y:S05]  /*15d0*/  BRA `(.L_x_17759) ;  /* 0x0000001400047947 */ /* 0x000fea0003800000 */
.L_x_17756:
        /* <DEDUP_REMOVED lines=10> */
[----:B------:R-:W-:Y:S01]  /*1680*/  MOV R18, 0x0 ;  /* 0x0000000000127802 */ /* 0x000fe20000000f00 */
[----:B------:R-:W-:-:S12]  /*1690*/  IMAD.MOV.U32 R19, RZ, RZ, -0x80000 ;  /* 0xfff80000ff137424 */ /* 0x000fd800078e00ff */
        /* <DEDUP_REMOVED lines=28> */
.L_x_17766:
        /* <DEDUP_REMOVED lines=12> */
.L_x_17765:
[----:B------:R-:W-:-:S07]  /*1920*/  IMAD.MOV.U32 R2, RZ, RZ, R8 ;  /* 0x000000ffff027224 */ /* 0x000fce00078e0008 */
.L_x_17764:
[----:B------:R-:W-:Y:S05]  /*1930*/  BSYNC B3 ;  /* 0x0000000000037941 */ /* 0x000fea0003800000 */
.L_x_17763:
        /* <DEDUP_REMOVED lines=13> */
.L_x_17772:
[----:B------:R-:W-:Y:S01]  /*1a10*/  IADD3 R10, P0, -R4, R11, RZ ;  /* 0x0000000b040a7210 */ /* 0x000fe20007f1e1ff */
[----:B------:R-:W-:Y:S02]  /*1a20*/  VIADD R2, R2, 0xffffffff ;  /* 0xffffffff02027836 */ /* 0x000fe40000000000 */
[----:B------:R-:W-:Y:S01]  /*1a30*/  VIADD R7, R7, 0xfffffffc ;  /* 0xfffffffc07077836 */ /* 0x000fe20000000000 */
[----:B------:R-:W-:Y:S02]  /*1a40*/  IADD3.X R12, R9, ~R6, RZ, P0, !PT ;  /* 0x80000006090c7210 */ /* 0x000fe400007fe4ff */
[----:B------:R-:W-:Y:S02]  /*1a50*/  ISETP.NE.AND P1, PT, R2, RZ, PT ;  /* 0x000000ff0200720c */ /* 0x000fe40003f25270 */
        /* <DEDUP_REMOVED lines=28> */
.L_x_17771:
[----:B------:R-:W-:-:S07]  /*1c20*/  IMAD.MOV.U32 R2, RZ, RZ, R10 ;  /* 0x000000ffff027224 */ /* 0x000fce00078e000a */
.L_x_17770:
[----:B------:R-:W-:Y:S05]  /*1c30*/  BSYNC B4 ;  /* 0x0000000000047941 */ /* 0x000fea0003800000 */
.L_x_17769:
[----:B------:R-:W-:-:S13]  /*1c40*/  ISETP.GE.U32.AND P0, PT, R8, 0xc, PT ;  /* 0x0000000c0800780c */ /* 0x000fda0003f06070 */
[----:B------:R-:W-:Y:S05]  /*1c50*/  @!P0 BRA `(.L_x_17768) ;  /* 0x0000000400d48947 */ /* 0x000fea0003800000 */
[----:B------:R-:W-:Y:S01]  /*1c60*/  BSSY B4, `(.L_x_17768) ;  /* 0x0000074000047945 */ /* 0x000fe20003800000 */
.L_x_17773:
        /* <DEDUP_REMOVED lines=116> */
.L_x_17768:
[----:B------:R-:W-:Y:S05]  /*23b0*/  BSYNC B3 ;  /* 0x0000000000037941 */ /* 0x000fea0003800000 */
.L_x_17767:
        /* <DEDUP_REMOVED lines=20> */
.L_x_17775:
[----:B------:R-:W-:Y:S05]  /*2500*/  BSYNC B3 ;  /* 0x0000000000037941 */ /* 0x000fea0003800000 */
.L_x_17774:
[----:B------:R-:W-:Y:S01]  /*2510*/  LOP3.LUT R19, R19, 0x80000000, R3, 0xb8, !PT ;  /* 0x8000000013137812 */ /* 0x000fe200078eb803 */
[----:B------:R-:W-:Y:S06]  /*2520*/  BRA `(.L_x_17762) ;  /* 0x00000000001c7947 */ /* 0x000fec0003800000 */
.L_x_17761:
[----:B------:R-:W-:-:S06]  /*2530*/  DSETP.GTU.AND P0, PT, R4, +INF , PT ;  /* 0x7ff000000400742a */ /* 0x000fcc0003f0c000 */
[----:B------:R-:W-:-:S14]  /*2540*/  DSETP.LE.AND P0, PT, R6, +INF , !P0 ;  /* 0x7ff000000600742a */ /* 0x000fdc0004703000 */
[----:B------:R-:W0:Y:S01]  /*2550*/  @!P0 LDC.64 R18, c[0x0][0x428] ;  /* 0x00010a00ff128b82 */ /* 0x000e220000000a00 */
[----:B------:R-:W-:Y:S02]  /*2560*/  @P0 DSETP.NEU.AND P1, PT, R6, +INF , PT ;  /* 0x7ff000000600042a */ /* 0x000fe40003f2d000 */
[----:B0-----:R-:W-:-:S06]  /*2570*/  @!P0 DADD R18, R14, R18 ;  /* 0x000000000e128229 */ /* 0x001fcc0000000012 */
[----:B------:R-:W-:Y:S02]  /*2580*/  @P0 FSEL R18, R2, RZ, P1 ;  /* 0x000000ff02120208 */ /* 0x000fe40000800000 */
[----:B------:R-:W-:-:S07]  /*2590*/  @P0 FSEL R19, R3, -QNAN , P1 ;  /* 0xfff8000003130808 */ /* 0x000fce0000800000 */
.L_x_17762:
[----:B------:R-:W-:Y:S05]  /*25a0*/  BSYNC B2 ;  /* 0x0000000000027941 */ /* 0x000fea0003800000 */
.L_x_17760:
[----:B------:R-:W0:Y:S01]  /*25b0*/  MUFU.RCP64H R3, R15 ;  /* 0x0000000f00037308 */ /* 0x000e220000001800 */
[----:B------:R-:W-:Y:S01]  /*25c0*/  IMAD.MOV.U32 R2, RZ, RZ, 0x1 ;  /* 0x00000001ff027424 */ /* 0x000fe200078e00ff */
[----:B------:R-:W-:Y:S01]  /*25d0*/  ULDC.64 UR6, c[0x0][0x428] ;  /* 0x00010a0000067ab9 */ /* 0x000fe20000000a00 */
[----:B------:R-:W-:Y:S01]  /*25e0*/  BSSY B2, `(.L_x_17776) ;  /* 0x0000015000027945 */ /* 0x000fe20003800000 */
[----:B------:R-:W-:-:S10]  /*25f0*/  DADD R6, -R18, UR6 ;  /* 0x0000000612067e29 */ /* 0x000fd40008000100 */
        /* <DEDUP_REMOVED lines=16> */
[----:B------:R-:W-:Y:S05]  /*2700*/  CALL.REL.NOINC `($__internal_16_$__cuda_sm20_div_rn_f64_full) ;  /* 0x0000002c00507944 */ /* 0x000fea0003c00000 */
[----:B------:R-:W-:Y:S01]  /*2710*/  MOV R2, R4 ;  /* 0x0000000400027202 */ /* 0x000fe20000000f00 */
[----:B------:R-:W-:-:S07]  /*2720*/  IMAD.MOV.U32 R3, RZ, RZ, R5 ;  /* 0x000000ffff037224 */ /* 0x000fce00078e0005 */
.L_x_17777:
[----:B------:R-:W-:Y:S05]  /*2730*/  BSYNC B2 ;  /* 0x0000000000027941 */ /* 0x000fea0003800000 */
.L_x_17776:
        /* <DEDUP_REMOVED lines=32> */
[----:B------:R-:W-:-:S07]  /*2940*/  IMAD.MOV.U32 R3, RZ, RZ, R5 ;  /* 0x000000ffff037224 */ /* 0x000fce00078e0005 */
.L_x_17780:
[----:B------:R-:W-:Y:S05]  /*2950*/  BSYNC B2 ;  /* 0x0000000000027941 */ /* 0x000fea0003800000 */
.L_x_17779:
[----:B------:R-:W-:Y:S01]  /*2960*/  LOP3.LUT R3, RZ, 0x80000000, R3, 0xb8, !PT ;  /* 0x80000000ff037812 */ /* 0x000fe200078eb803 */
[----:B------:R-:W-:Y:S01]  /*2970*/  IMAD.MOV.U32 R2, RZ, RZ, RZ ;  /* 0x000000ffff027224 */ /* 0x000fe200078e00ff */
[----:B------:R-:W-:Y:S06]  /*2980*/  BRA `(.L_x_17759) ;  /* 0x0000000000187947 */ /* 0x000fec0003800000 */
.L_x_17778:
[----:B------:R-:W0:Y:S02]  /*2990*/  FRND.F64.FLOOR R2, R8 ;  /* 0x0000000800027313 */ /* 0x000e240000305800 */
[----:B0-----:R-:W-:Y:S02]  /*29a0*/  DADD R4, R8, -R2 ;  /* 0x0000000008047229 */ /* 0x001fe40000000802 */
[----:B------:R-:W-:-:S06]  /*29b0*/  DADD R6, R2, 1 ;  /* 0x3ff0000002067429 */ /* 0x000fcc0000000000 */
[----:B------:R-:W-:-:S06]  /*29c0*/  DSETP.GT.AND P0, PT, R4, 0.5, PT ;  /* 0x3fe000000400742a */ /* 0x000fcc0003f04000 */
[----:B------:R-:W-:Y:S02]  /*29d0*/  FSEL R2, R6, R2, P0 ;  /* 0x0000000206027208 */ /* 0x000fe40000000000 */
[----:B------:R-:W-:-:S07]  /*29e0*/  FSEL R3, R7, R3, P0 ;  /* 0x0000000307037208 */ /* 0x000fce0000000000 */
.L_x_17759:
[----:B------:R-:W-:Y:S05]  /*29f0*/  BSYNC B0 ;  /* 0x0000000000007941 */ /* 0x000fea0003800000 */
.L_x_17755:
[----:B------:R-:W0:Y:S01]  /*2a00*/  S2R R0, SR_TID.X ;  /* 0x0000000000007919 */ /* 0x000e220000002100 */
[----:B------:R-:W0:Y:S01]  /*2a10*/  S2R R5, SR_CTAID.X ;  /* 0x0000000000057919 */ /* 0x000e220000002500 */
[----:B------:R1:W-:Y:S01]  /*2a20*/  STG.E.64 desc[UR4][R16.64], R2 ;  /* 0x0000000210007986 */ /* 0x0003e2000c101b04 */
[----:B0-----:R-:W-:-:S04]  /*2a30*/  IMAD R5, R5, 0x100, R0 ;  /* 0x0000010005057824 */ /* 0x001fc800078e0200 */
[----:B-1----:R-:W-:-:S07]  /*2a40*/  VIADD R5, R5, 0x80 ;  /* 0x0000008005057836 */ /* 0x002fce0000000000 */
.L_x_17753:
[----:B------:R-:W-:Y:S05]  /*2a50*/  BSYNC B1 ;  /* 0x0000000000017941 */ /* 0x000fea0003800000 */
.L_x_17752:
        /* <DEDUP_REMOVED lines=8> */
[----:B------:R-:W-:Y:S01]  /*2ae0*/  MOV R2, RZ ;  /* 0x000000ff00027202 */ /* 0x000fe20000000f00 */
[----:B------:R-:W-:Y:S01]  /*2af0*/  IMAD.MOV.U32 R3, RZ, RZ, R5 ;  /* 0x000000ffff037224 */ /* 0x000fe200078e0005 */
        /* <DEDUP_REMOVED lines=283> */
[----:B------:R-:W-:Y:S02]  /*3cb0*/  @P0 IMAD.MOV.U32 R4, RZ, RZ, RZ ;  /* 0x000000ffff040224 */ /* 0x000fe400078e00ff */
[----:B------:R-:W-:-:S05]  /*3cc0*/  IMAD.MOV R7, RZ, RZ, -R5 ;  /* 0x000000ffff077224 */ /* 0x000fca00078e0a05 */
[----:B------:R-:W1:Y:S08]  /*3cd0*/  @P0 LDC R11, c[0x0][0x33c] ;  /* 0x0000cf00ff0b0b82 */ /* 0x000e700000000800 */
[----:B------:R-:W2:Y:S01]  /*3ce0*/  @P0 LDC.64 R12, c[0x0][0x408] ;  /* 0x00010200ff0c0b82 */ /* 0x000ea20000000a00 */
[----:B0-----:R-:W-:-:S05]  /*3cf0*/  @P0 IMAD.HI.U32 R2, R5, R8, R4 ;  /* 0x0000000805020227 */ /* 0x001fca00078e0004 */
[----:B------:R-:W-:Y:S01]  /*3d00*/  @P0 SHF.R.U32.HI R4, RZ, R9, R2 ;  /* 0x00000009ff040219 */ /* 0x000fe20000011602 */
[----:B------:R-:W-:-:S04]  /*3d10*/  IMAD R2, R7, UR8, R3 ;  /* 0x0000000807027c24 */ /* 0x000fc8000f8e0203 */
[----:B------:R-:W-:Y:S02]  /*3d20*/  @P0 IMAD.MOV R4, RZ, RZ, -R4 ;  /* 0x000000ffff040224 */ /* 0x000fe400078e0a04 */
[C---:B------:R-:W-:Y:S02]  /*3d30*/  IMAD R17, R2.reuse, UR6, R17 ;  /* 0x0000000602117c24 */ /* 0x040fe4000f8e0211 */
[----:B-1----:R-:W-:Y:S02]  /*3d40*/  @P0 IMAD R4, R11, R4, R5 ;  /* 0x000000040b040224 */ /* 0x002fe400078e0205 */
[----:B------:R-:W-:Y:S02]  /*3d50*/  IMAD R0, R2, UR7, R0 ;  /* 0x0000000702007c24 */ /* 0x000fe4000f8e0200 */
[C---:B--2---:R-:W-:Y:S02]  /*3d60*/  @P0 IMAD R17, R4.reuse, R12, R17 ;  /* 0x0000000c04110224 */ /* 0x044fe400078e0211 */
[----:B------:R-:W-:-:S07]  /*3d70*/  @P0 IMAD R0, R4, R13, R0 ;  /* 0x0000000d04000224 */ /* 0x000fce00078e0200 */
.L_x_17781:
[----:B------:R-:W-:Y:S02]  /*3d80*/  ULDC.64 UR6, c[0x0][0x418] ;  /* 0x0001060000067ab9 */ /* 0x000fe40000000a00 */
[----:B------:R-:W-:-:S05]  /*3d90*/  IADD3 R18, P0, R0, UR6, RZ ;  /* 0x0000000600127c10 */ /* 0x000fca000ff1e0ff */
[----:B------:R-:W-:Y:S01]  /*3da0*/  IMAD.X R19, RZ, RZ, UR7, P0 ;  /* 0x00000007ff137e24 */ /* 0x000fe200080e06ff */
[----:B------:R-:W-:-:S05]  /*3db0*/  ULDC.64 UR6, c[0x0][0x410] ;  /* 0x0001040000067ab9 */ /* 0x000fca0000000a00 */
[----:B------:R-:W2:Y:S01]  /*3dc0*/  LDG.E.64 R18, desc[UR4][R18.64] ;  /* 0x0000000412127981 */ /* 0x000ea2000c1e1b00 */
[----:B------:R-:W-:Y:S01]  /*3dd0*/  IADD3 R16, P1, R17, UR6, RZ ;  /* 0x0000000611107c10 */ /* 0x000fe2000ff3e0ff */
[----:B------:R-:W-:Y:S03]  /*3de0*/  BSSY B0, `(.L_x_17782) ;  /* 0x0000164000007945 */ /* 0x000fe60003800000 */
[----:B------:R-:W-:Y:S01]  /*3df0*/  IADD3.X R17, RZ, UR7, RZ, P1, !PT ;  /* 0x00000007ff117c10 */ /* 0x000fe20008ffe4ff */
        /* <DEDUP_REMOVED lines=28> */
.L_x_17785:
[----:B------:R-:W-:Y:S05]  /*3fc0*/  BSYNC B1 ;  /* 0x0000000000017941 */ /* 0x000fea0003800000 */
.L_x_17784:
[----:B------:R-:W-:Y:S05]  /*3fd0*/  BRA `(.L_x_17786) ;  /* 0x0000001400107947 */ /* 0x000fea0003800000 */
.L_x_17783:
        /* <DEDUP_REMOVED lines=15> */
[----:B------:R-:W-:Y:S01]  /*40d0*/  IMAD.U32 R14, RZ, RZ, UR6 ;  /* 0x00000006ff0e7e24 */ /* 0x000fe2000f8e00ff */
[----:B------:R-:W-:-:S10]  /*40e0*/  MOV R15, UR7 ;  /* 0x00000007000f7c02 */ /* 0x000fd40008000f00 */
        /* <DEDUP_REMOVED lines=23> */
.L_x_17793:
        /* <DEDUP_REMOVED lines=12> */
.L_x_17792:
[----:B------:R-:W-:-:S07]  /*4320*/  IMAD.MOV.U32 R0, RZ, RZ, R8 ;  /* 0x000000ffff007224 */ /* 0x000fce00078e0008 */
.L_x_17791:
[----:B------:R-:W-:Y:S05]  /*4330*/  BSYNC B2 ;  /* 0x0000000000027941 */ /* 0x000fea0003800000 */
.L_x_17790:
        /* <DEDUP_REMOVED lines=13> */
.L_x_17799:
        /* <DEDUP_REMOVED lines=33> */
.L_x_17798:
[----:B------:R-:W-:-:S07]  /*4620*/  IMAD.MOV.U32 R0, RZ, RZ, R10 ;  /* 0x000000ffff007224 */ /* 0x000fce00078e000a */
.L_x_17797:
[----:B------:R-:W-:Y:S05]  /*4630*/  BSYNC B3 ;  /* 0x0000000000037941 */ /* 0x000fea0003800000 */
.L_x_17796:
[----:B------:R-:W-:-:S13]  /*4640*/  ISETP.GE.U32.AND P0, PT, R8, 0xc, PT ;  /* 0x0000000c0800780c */ /* 0x000fda0003f06070 */
[----:B------:R-:W-:Y:S05]  /*4650*/  @!P0 BRA `(.L_x_17795) ;  /* 0x0000000400d48947 */ /* 0x000fea0003800000 */
[----:B------:R-:W-:Y:S01]  /*4660*/  BSSY B3, `(.L_x_17795) ;  /* 0x0000074000037945 */ /* 0x000fe20003800000 */
.L_x_17800:
        /* <DEDUP_REMOVED lines=116> */
.L_x_17795:
[----:B------:R-:W-:Y:S05]  /*4db0*/  BSYNC B2 ;  /* 0x0000000000027941 */ /* 0x000fea0003800000 */
.L_x_17794:
        /* <DEDUP_REMOVED lines=21> */
.L_x_17802:
[----:B------:R-:W-:Y:S05]  /*4f10*/  BSYNC B2 ;  /* 0x0000000000027941 */ /* 0x000fea0003800000 */
.L_x_17801:
[----:B------:R-:W-:Y:S02]  /*4f20*/  IMAD.MOV.U32 R15, RZ, RZ, R9 ;  /* 0x000000ffff0f7224 */ /* 0x000fe400078e0009 */
[----:B------:R-:W-:-:S03]  /*4f30*/  IMAD.MOV.U32 R14, RZ, RZ, R2 ;  /* 0x000000ffff0e7224 */ /* 0x000fc600078e0002 */
[----:B------:R-:W-:Y:S01]  /*4f40*/  LOP3.LUT R15, R15, 0x80000000, R5, 0xb8, !PT ;  /* 0x800000000f0f7812 */ /* 0x000fe200078eb805 */
[----:B------:R-:W-:Y:S06]  /*4f50*/  BRA `(.L_x_17789) ;  /* 0x00000000001c7947 */ /* 0x000fec0003800000 */
.L_x_17788:
[----:B------:R-:W-:-:S06]  /*4f60*/  DSETP.GTU.AND P0, PT, R2, +INF , PT ;  /* 0x7ff000000200742a */ /* 0x000fcc0003f0c000 */
[----:B------:R-:W-:-:S14]  /*4f70*/  DSETP.LE.AND P0, PT, R6, +INF , !P0 ;  /* 0x7ff000000600742a */ /* 0x000fdc0004703000 */
[----:B------:R-:W0:Y:S01]  /*4f80*/  @!P0 LDC.64 R14, c[0x0][0x428] ;  /* 0x00010a00ff0e8b82 */ /* 0x000e220000000a00 */
[----:B------:R-:W-:Y:S02]  /*4f90*/  @P0 DSETP.NEU.AND P1, PT, R6, +INF , PT ;  /* 0x7ff000000600042a */ /* 0x000fe40003f2d000 */
[----:B0-----:R-:W-:-:S06]  /*4fa0*/  @!P0 DADD R14, R18, R14 ;  /* 0x00000000120e8229 */ /* 0x001fcc000000000e */
[----:B------:R-:W-:Y:S02]  /*4fb0*/  @P0 FSEL R14, R4, RZ, P1 ;  /* 0x000000ff040e0208 */ /* 0x000fe40000800000 */
[----:B------:R-:W-:-:S07]  /*4fc0*/  @P0 FSEL R15, R5, -QNAN , P1 ;  /* 0xfff80000050f0808 */ /* 0x000fce0000800000 */
.L_x_17789:
[----:B------:R-:W-:Y:S05]  /*4fd0*/  BSYNC B1 ;  /* 0x0000000000017941 */ /* 0x000fea0003800000 */
.L_x_17787:
        /* <DEDUP_REMOVED lines=20> */
[----:B------:R-:W-:-:S07]  /*5120*/  MOV R0, 0x5140 ;  /* 0x0000514000007802 */ /* 0x000fce0000000f00 */
[----:B------:R-:W-:Y:S05]  /*5130*/  CALL.REL.NOINC `($__internal_16_$__cuda_sm20_div_rn_f64_full) ;  /* 0x0000000000c47944 */ /* 0x000fea0003c00000 */
[----:B------:R-:W-:Y:S02]  /*5140*/  IMAD.MOV.U32 R2, RZ, RZ, R4 ;  /* 0x000000ffff027224 */ /* 0x000fe400078e0004 */
[----:B------:R-:W-:-:S07]  /*5150*/  IMAD.MOV.U32 R3, RZ, RZ, R5 ;  /* 0x000000ffff037224 */ /* 0x000fce00078e0005 */
.L_x_17804:
[----:B------:R-:W-:Y:S05]  /*5160*/  BSYNC B1 ;  /* 0x0000000000017941 */ /* 0x000fea0003800000 */
.L_x_17803:
        /* <DEDUP_REMOVED lines=33> */
.L_x_17807:
[----:B------:R-:W-:Y:S05]  /*5380*/  BSYNC B1 ;  /* 0x0000000000017941 */ /* 0x000fea0003800000 */
.L_x_17806:
[----:B------:R-:W-:Y:S01]  /*5390*/  LOP3.LUT R3, RZ, 0x80000000, R3, 0xb8, !PT ;  /* 0x80000000ff037812 */ /* 0x000fe200078eb803 */
[----:B------:R-:W-:Y:S01]  /*53a0*/  IMAD.MOV.U32 R2, RZ, RZ, RZ ;  /* 0x000000ffff027224 */ /* 0x000fe200078e00ff */
[----:B------:R-:W-:Y:S06]  /*53b0*/  BRA `(.L_x_17786) ;  /* 0x0000000000187947 */ /* 0x000fec0003800000 */
.L_x_17805:
[----:B------:R-:W0:Y:S02]  /*53c0*/  FRND.F64.FLOOR R2, R8 ;  /* 0x0000000800027313 */ /* 0x000e240000305800 */
[----:B0-----:R-:W-:Y:S02]  /*53d0*/  DADD R4, R8, -R2 ;  /* 0x0000000008047229 */ /* 0x001fe40000000802 */
[----:B------:R-:W-:-:S06]  /*53e0*/  DADD R6, R2, 1 ;  /* 0x3ff0000002067429 */ /* 0x000fcc0000000000 */
[----:B------:R-:W-:-:S06]  /*53f0*/  DSETP.GT.AND P0, PT, R4, 0.5, PT ;  /* 0x3fe000000400742a */ /* 0x000fcc0003f04000 */
[----:B------:R-:W-:Y:S02]  /*5400*/  FSEL R2, R6, R2, P0 ;  /* 0x0000000206027208 */ /* 0x000fe40000000000 */
[----:B------:R-:W-:-:S07]  /*5410*/  FSEL R3, R7, R3, P0 ;  /* 0x0000000307037208 */ /* 0x000fce0000000000 */
.L_x_17786:
[----:B------:R-:W-:Y:S05]  /*5420*/  BSYNC B0 ;  /* 0x0000000000007941 */ /* 0x000fea0003800000 */
.L_x_17782:
[----:B------:R-:W-:Y:S01]  /*5430*/  STG.E.64 desc[UR4][R16.64], R2 ;  /* 0x0000000210007986 */ /* 0x000fe2000c101b04 */
[----:B------:R-:W-:Y:S05]  /*5440*/  EXIT ;  /* 0x000000000000794d */ /* 0x000fea0003800000 */
        .weak           $__internal_16_$__cuda_sm20_div_rn_f64_full
        .type           $__internal_16_$__cuda_sm20_div_rn_f64_full,@function
        .size           $__internal_16_$__cuda_sm20_div_rn_f64_full,(.L_x_37694 - $__internal_16_$__cuda_sm20_div_rn_f64_full)
$__internal_16_$__cuda_sm20_div_rn_f64_full:
[C---:B------:R-:W-:Y:S01]  /*5450*/  FSETP.GEU.AND P0, PT, |R11|.reuse, 1.469367938527859385e-39, PT ;  /* 0x001000000b00780b */ /* 0x040fe20003f0e200 */
[----:B------:R-:W-:Y:S01]  /*5460*/  IMAD.MOV.U32 R8, RZ, RZ, R6 ;  /* 0x000000ffff087224 */ /* 0x000fe200078e0006 */
[----:B------:R-:W-:Y:S01]  /*5470*/  LOP3.LUT R12, R11, 0x800fffff, RZ, 0xc0, !PT ;  /* 0x800fffff0b0c7812 */ /* 0x000fe200078ec0ff */
[----:B------:R-:W-:Y:S01]  /*5480*/  IMAD.MOV.U32 R6, RZ, RZ, 0x1 ;  /* 0x00000001ff067424 */ /* 0x000fe200078e00ff */
        /* <DEDUP_REMOVED lines=11> */
[----:B------:R-:W-:Y:S02]  /*5540*/  @!P2 ISETP.GE.U32.AND P3, PT, R2, R3, PT ;  /* 0x000000030200a20c */ /* 0x000fe40003f66070 */
[----:B------:R-:W-:Y:S02]  /*5550*/  MOV R3, 0x1ca00000 ;  /* 0x1ca0000000037802 */ /* 0x000fe40000000f00 */
[----:B------:R-:W-:Y:S02]  /*5560*/  @!P0 LOP3.LUT R5, R13, 0x7ff00000, RZ, 0xc0, !PT ;  /* 0x7ff000000d058812 */ /* 0x000fe400078ec0ff */
[----:B------:R-:W-:-:S03]  /*5570*/  @!P2 SEL R21, R3, 0x63400000, !P3 ;  /* 0x634000000315a807 */ /* 0x000fc60005800000 */
[----:B------:R-:W-:Y:S01]  /*5580*/  VIADD R27, R5, 0xffffffff ;  /* 0xffffffff051b7836 */ /* 0x000fe20000000000 */
[----:B------:R-:W-:-:S04]  /*5590*/  @!P2 LOP3.LUT R4, R21, 0x80000000, R9, 0xf8, !PT ;  /* 0x800000001504a812 */ /* 0x000fc800078ef809 */
[----:B------:R-:W-:Y:S01]  /*55a0*/  @!P2 LOP3.LUT R25, R4, 0x100000, RZ, 0xfc, !PT ;  /* 0x001000000419a812 */ /* 0x000fe200078efcff */
[----:B0-----:R-:W-:Y:S01]  /*55b0*/  DFMA R22, R6, -R12, 1 ;  /* 0x3ff000000616742b */ /* 0x001fe2000000080c */
[----:B------:R-:W-:-:S07]  /*55c0*/  IMAD.MOV.U32 R4, RZ, RZ, R2 ;  /* 0x000000ffff047224 */ /* 0x000fce00078e0002 */
        /* <DEDUP_REMOVED lines=43> */
.L_x_17809:
        /* <DEDUP_REMOVED lines=16> */
.L_x_17812:
[----:B------:R-:W-:Y:S01]  /*5980*/  LOP3.LUT R3, R11, 0x80000, RZ, 0xfc, !PT ;  /* 0x000800000b037812 */ /* 0x000fe200078efcff */
[----:B------:R-:W-:Y:S01]  /*5990*/  IMAD.MOV.U32 R2, RZ, RZ, R10 ;  /* 0x000000ffff027224 */ /* 0x000fe200078e000a */
[----:B------:R-:W-:Y:S06]  /*59a0*/  BRA `(.L_x_17810) ;  /* 0x0000000000087947 */ /* 0x000fec0003800000 */
.L_x_17811:
[----:B------:R-:W-:Y:S01]  /*59b0*/  LOP3.LUT R3, R9, 0x80000, RZ, 0xfc, !PT ;  /* 0x0008000009037812 */ /* 0x000fe200078efcff */
[----:B------:R-:W-:-:S07]  /*59c0*/  IMAD.MOV.U32 R2, RZ, RZ, R8 ;  /* 0x000000ffff027224 */ /* 0x000fce00078e0008 */
.L_x_17810:
[----:B------:R-:W-:Y:S05]  /*59d0*/  BSYNC B3 ;  /* 0x0000000000037941 */ /* 0x000fea0003800000 */
.L_x_17808:
[----:B------:R-:W-:Y:S02]  /*59e0*/  IMAD.MOV.U32 R4, RZ, RZ, R2 ;  /* 0x000000ffff047224 */ /* 0x000fe400078e0002 */
[----:B------:R-:W-:Y:S02]  /*59f0*/  IMAD.MOV.U32 R5, RZ, RZ, R3 ;  /* 0x000000ffff057224 */ /* 0x000fe400078e0003 */
[----:B------:R-:W-:Y:S02]  /*5a00*/  IMAD.MOV.U32 R2, RZ, RZ, R0 ;  /* 0x000000ffff027224 */ /* 0x000fe400078e0000 */
[----:B------:R-:W-:-:S04]  /*5a10*/  IMAD.MOV.U32 R3, RZ, RZ, 0x0 ;  /* 0x00000000ff037424 */ /* 0x000fc800078e00ff */
[----:B------:R-:W-:Y:S05]  /*5a20*/  RET.REL.NODEC R2 `(_ZN2at6native18elementwise_kernelILi128ELi2EZNS0_22gpu_kernel_impl_nocastINS0_13AUnaryFunctorIdddZZZNS0_15binary_internal21div_floor_kernel_cudaERNS_18TensorIteratorBaseEENKUlvE1_clEvENKUlvE_clEvEUlddE_EEEEvS6_RKT_EUliE_EEviT1_) ;  /* 0xffffffa402747950 */ /* 0x000fea0003c3ffff */
.L_x_17813:
        /* <DEDUP_REMOVED lines=13> */
.L_x_37694:


//--------------------- .text._ZN2at6native27unrolled_elementwise_kernelINS0_13AUnaryFunctorIdddZZZNS0_15binary_internal21div_floor_kernel_cudaERNS_18TensorIteratorBaseEENKUlvE1_clEvENKUlvE_clEvEUlddE_EESt5arrayIPcLm2EELi4E23TrivialOffsetCalculatorILi1EjESE_NS0_6memory15LoadWithoutCastENSF_16StoreWithoutCastEEEviT_T0_T2_T3_T4_T5_ --------------------------
	.section	.text._ZN2at6native27unrolled_elementwise_kernelINS0_13AUnaryFunctorIdddZZZNS0_15binary_internal21div_floor_kernel_cudaERNS_18TensorIteratorBaseEENKUlvE1_clEvENKUlvE_clEvEUlddE_EESt5arrayIPcLm2EELi4E23TrivialOffsetCalculatorILi1EjESE_NS0_6memory15LoadWithoutCastENSF_16StoreWithoutCastEEEviT_T0_T2_T3_T4_T5_,"ax",@progbits
	.align	128
        .global         _ZN2at6native27unrolled_elementwise_kernelINS0_13AUnaryFunctorIdddZZZNS0_15binary_internal21div_floor_kernel_cudaERNS_18TensorIteratorBaseEENKUlvE1_clEvENKUlvE_clEvEUlddE_EESt5arrayIPcLm2EELi4E23TrivialOffsetCalculatorILi1EjESE_NS0_6memory15LoadWithoutCastENSF_16StoreWithoutCastEEEviT_T0_T2_T3_T4_T5_
        .type           _ZN2at6native27unrolled_elementwise_kernelINS0_13AUnaryFunctorIdddZZZNS0_15binary_internal21div_floor_kernel_cudaERNS_18TensorIteratorBaseEENKUlvE1_clEvENKUlvE_clEvEUlddE_EESt5arrayIPcLm2EELi4E23TrivialOffsetCalculatorILi1EjESE_NS0_6memory15LoadWithoutCastENSF_16StoreWithoutCastEEEviT_T0_T2_T3_T4_T5_,@function
        .size           _ZN2at6native27unrolled_elementwise_kernelINS0_13AUnaryFunctorIdddZZZNS0_15binary_internal21div_floor_kernel_cudaERNS_18TensorIteratorBaseEENKUlvE1_clEvENKUlvE_clEvEUlddE_EESt5arrayIPcLm2EELi4E23TrivialOffsetCalculatorILi1EjESE_NS0_6memory15LoadWithoutCastENSF_16StoreWithoutCastEEEviT_T0_T2_T3_T4_T5_,(.L_x_37695 - _ZN2at6native27unrolled_elementwise_kernelINS0_13AUnaryFunctorIdddZZZNS0_15binary_internal21div_floor_kernel_cudaERNS_18TensorIteratorBaseEENKUlvE1_clEvENKUlvE_clEvEUlddE_EESt5arrayIPcLm2EELi4E23TrivialOffsetCalculatorILi1EjESE_NS0_6memory15LoadWithoutCastENSF_16StoreWithoutCastEEEviT_T0_T2_T3_T4_T5_)
        .other          _ZN2at6native27unrolled_elementwise_kernelINS0_13AUnaryFunctorIdddZZZNS0_15binary_internal21div_floor_kernel_cudaERNS_18TensorIteratorBaseEENKUlvE1_clEvENKUlvE_clEvEUlddE_EESt5arrayIPcLm2EELi4E23TrivialOffsetCalculatorILi1EjESE_NS0_6memory15LoadWithoutCastENSF_16StoreWithoutCastEEEviT_T0_T2_T3_T4_T5_,@"STO_CUDA_ENTRY STV_DEFAULT"
_ZN2at6native27unrolled_elementwise_kernelINS0_13AUnaryFunctorIdddZZZNS0_15binary_internal21div_floor_kernel_cudaERNS_18TensorIteratorBaseEENKUlvE1_clEvENKUlvE_clEvEUlddE_EESt5arrayIPcLm2EELi4E23TrivialOffsetCalculatorILi1EjESE_NS0_6memory15LoadWithoutCastENSF_16StoreWithoutCastEEEviT_T0_T2_T3_T4_T5_:
.text._ZN2at6native27unrolled_elementwise_kernelINS0_13AUnaryFunctorIdddZZZNS0_15binary_internal21div_floor_kernel_cudaERNS_18TensorIteratorBaseEENKUlvE1_clEvENKUlvE_clEvEUlddE_EESt5arrayIPcLm2EELi4E23TrivialOffsetCalculatorILi1EjESE_NS0_6memory15LoadWithoutCastENSF_16StoreWithoutCastEEEviT_T0_T2_T3_T4_T5_:
        /* <DEDUP_REMOVED lines=27> */
[----:B------:R-:W-:Y:S01]  /*01b0*/  CS2R R8, SRZ ;  /* 0x0000000000087805 */ /* 0x000fe2000001ff00 */
[----:B------:R0:W5:Y:S02]  /*01c0*/  @!P0 LDG.E.64 R24, desc[UR4][R6.64] ;  /* 0x0000000406188981 */ /* 0x000164000c1e1b00 */
[----:B---3--:R-:W-:Y:S01]  /*01d0*/  @!P1 IMAD.WIDE.U32 R4, R17, 0x8, R10 ;  /* 0x0000000811049825 */ /* 0x008fe200078e000a */
[----:B------:R-:W-:-:S04]  /*01e0*/  CS2R R10, SRZ ;  /* 0x00000000000a7805 */ /* 0x000fc8000001ff00 */
[----:B------:R0:W5:Y:S04]  /*01f0*/  @!P1 LDG.E.64 R8, desc[UR4][R4.64] ;  /* 0x0000000404089981 */ /* 0x000168000c1e1b00 */
[----:B------:R0:W5:Y:S01]  /*0200*/  @!P3 LDG.E.64 R10, desc[UR4][R12.64] ;  /* 0x000000040c0ab981 */ /* 0x000162000c1e1b00 */
[----:B------:R-:W-:Y:S04]  /*0210*/  BSSY B0, `(.L_x_17814) ;  /* 0x000015e000007945 */ /* 0x000fe80003800000 */
[----:B------:R-:W-:Y:S05]  /*0220*/  @P2 BRA `(.L_x_17815) ;  /* 0x0000001400702947 */ /* 0x000fea0003800000 */
[----:B-----5:R-:W-:-:S14]  /*0230*/  DSETP.NEU.AND P0, PT, R26, RZ, PT ;  /* 0x000000ff1a00722a */ /* 0x020fdc0003f0d000 */
[----:B------:R-:W-:Y:S05]  /*0240*/  @P0 BRA `(.L_x_17816) ;  /* 0x0000000000740947 */ /* 0x000fea0003800000 */
[----:B0-----:R-:W0:Y:S01]  /*0250*/  MUFU.RCP64H R3, R27 ;  /* 0x0000001b00037308 */ /* 0x001e220000001800 */
        /* <DEDUP_REMOVED lines=22> */
[----:B------:R-:W-:Y:S05]  /*03c0*/  CALL.REL.NOINC `($__internal_17_$__cuda_sm20_div_rn_f64_full) ;  /* 0x00000058004c7944 */ /* 0x000fea0003c00000 */
[----:B------:R-:W-:-:S07]  /*03d0*/  IMAD.MOV.U32 R2, RZ, RZ, R20 ;  /* 0x000000ffff027224 */ /* 0x000fce00078e0014 */
.L_x_17818:
[----:B------:R-:W-:Y:S05]  /*03e0*/  BSYNC B2 ;  /* 0x0000000000027941 */ /* 0x000fea0003800000 */
.L_x_17817:
[----:B------:R-:W-:Y:S02]  /*03f0*/  IMAD.MOV.U32 R26, RZ, RZ, R2 ;  /* 0x000000ffff1a7224 */ /* 0x000fe400078e0002 */
[----:B------:R-:W-:Y:S01]  /*0400*/  IMAD.MOV.U32 R27, RZ, RZ, R3 ;  /* 0x000000ffff1b7224 */ /* 0x000fe200078e0003 */
[----:B------:R-:W-:Y:S06]  /*0410*/  BRA `(.L_x_17815) ;  /* 0x0000001000f47947 */ /* 0x000fec0003800000 */
.L_x_17816:
[----:B0-----:R-:W0:Y:S01]  /*0420*/  LDC.64 R2, c[0x0][0x220] ;  /* 0x00008800ff027b82 */ /* 0x001e220000000a00 */
        /* <DEDUP_REMOVED lines=39> */
.L_x_17824:
        /* <DEDUP_REMOVED lines=12> */
.L_x_17823:
[----:B------:R-:W-:Y:S05]  /*0760*/  BSYNC B2 ;  /* 0x0000000000027941 */ /* 0x000fea0003800000 */
.L_x_17822:
        /* <DEDUP_REMOVED lines=12> */
.L_x_17829:
        /* <DEDUP_REMOVED lines=33> */
.L_x_17828:
[----:B------:R-:W-:Y:S05]  /*0a40*/  BSYNC B3 ;  /* 0x0000000000037941 */ /* 0x000fea0003800000 */
.L_x_17827:
[----:B------:R-:W-:-:S13]  /*0a50*/  ISETP.GE.U32.AND P0, PT, R18, 0xc, PT ;  /* 0x0000000c1200780c */ /* 0x000fda0003f06070 */
[----:B------:R-:W-:Y:S05]  /*0a60*/  @!P0 BRA `(.L_x_17826) ;  /* 0x0000000400dc8947 */ /* 0x000fea0003800000 */
[----:B------:R-:W-:Y:S01]  /*0a70*/  BSSY B3, `(.L_x_17830) ;  /* 0x0000075000037945 */ /* 0x000fe20003800000 */
[----:B------:R-:W-:-:S07]  /*0a80*/  VIADD R7, R7, 0x10 ;  /* 0x0000001007077836 */ /* 0x000fce0000000000 */
.L_x_17831:
        /* <DEDUP_REMOVED lines=116> */
.L_x_17830:
[----:B------:R-:W-:-:S07]  /*11d0*/  IMAD.MOV.U32 R14, RZ, RZ, R12 ;  /* 0x000000ffff0e7224 */ /* 0x000fce00078e000c */
.L_x_17826:
[----:B------:R-:W-:Y:S05]  /*11e0*/  BSYNC B2 ;  /* 0x0000000000027941 */ /* 0x000fea0003800000 */
.L_x_17825:
        /* <DEDUP_REMOVED lines=20> */
.L_x_17833:
[----:B------:R-:W-:Y:S05]  /*1330*/  BSYNC B2 ;  /* 0x0000000000027941 */ /* 0x000fea0003800000 */
.L_x_17832:
[----:B------:R-:W-:Y:S01]  /*1340*/  LOP3.LUT R29, R29, 0x80000000, R3, 0xb8, !PT ;  /* 0x800000001d1d7812 */ /* 0x000fe200078eb803 */
[----:B------:R-:W-:Y:S06]  /*1350*/  BRA `(.L_x_17821) ;  /* 0x00000000001c7947 */ /* 0x000fec0003800000 */
.L_x_17820:
[----:B------:R-:W-:-:S06]  /*1360*/  DSETP.GTU.AND P0, PT, R4, +INF , PT ;  /* 0x7ff000000400742a */ /* 0x000fcc0003f0c000 */
[----:B------:R-:W-:-:S14]  /*1370*/  DSETP.LE.AND P0, PT, R6, +INF , !P0 ;  /* 0x7ff000000600742a */ /* 0x000fdc0004703000 */
[----:B------:R-:W0:Y:S01]  /*1380*/  @!P0 LDC.64 R28, c[0x0][0x220] ;  /* 0x00008800ff1c8b82 */ /* 0x000e220000000a00 */
[----:B------:R-:W-:Y:S02]  /*1390*/  @P0 DSETP.NEU.AND P1, PT, R6, +INF , PT ;  /* 0x7ff000000600042a */ /* 0x000fe40003f2d000 */
[----:B0-----:R-:W-:-:S06]  /*13a0*/  @!P0 DADD R28, R26, R28 ;  /* 0x000000001a1c8229 */ /* 0x001fcc000000001c */
[----:B------:R-:W-:Y:S02]  /*13b0*/  @P0 FSEL R28, R2, RZ, P1 ;  /* 0x000000ff021c0208 */ /* 0x000fe40000800000 */
[----:B------:R-:W-:-:S07]  /*13c0*/  @P0 FSEL R29, R3, -QNAN , P1 ;  /* 0xfff80000031d0808 */ /* 0x000fce0000800000 */
.L_x_17821:
[----:B------:R-:W-:Y:S05]  /*13d0*/  BSYNC B1 ;  /* 0x0000000000017941 */ /* 0x000fea0003800000 */
.L_x_17819:
        /* <DEDUP_REMOVED lines=20> */
[----:B------:R-:W-:Y:S05]  /*1520*/  CALL.REL.NOINC `($__internal_17_$__cuda_sm20_div_rn_f64_full) ;  /* 0x0000004400f47944 */ /* 0x000fea0003c00000 */
[----:B------:R-:W-:-:S07]  /*1530*/  IMAD.MOV.U32 R2, RZ, RZ, R20 ;  /* 0x000000ffff027224 */ /* 0x000fce00078e0014 */
.L_x_17835:
[----:B------:R-:W-:Y:S05]  /*1540*/  BSYNC B2 ;  /* 0x0000000000027941 */ /* 0x000fea0003800000 */
.L_x_17834:
        /* <DEDUP_REMOVED lines=32> */
.L_x_17838:
[----:B------:R-:W-:Y:S05]  /*1750*/  BSYNC B2 ;  /* 0x0000000000027941 */ /* 0x000fea0003800000 */
.L_x_17837:
[----:B------:R-:W-:Y:S01]  /*1760*/  LOP3.LUT R27, RZ, 0x80000000, R3, 0xb8, !PT ;  /* 0x80000000ff1b7812 */ /* 0x000fe200078eb803 */
[----:B------:R-:W-:Y:S01]  /*1770*/  IMAD.MOV.U32 R26, RZ, RZ, RZ ;  /* 0x000000ffff1a7224 */ /* 0x000fe200078e00ff */
[----:B------:R-:W-:Y:S06]  /*1780*/  BRA `(.L_x_17815) ;  /* 0x0000000000187947 */ /* 0x000fec0003800000 */
.L_x_17836:
[----:B------:R-:W0:Y:S02]  /*1790*/  FRND.F64.FLOOR R2, R12 ;  /* 0x0000000c00027313 */ /* 0x000e240000305800 */
[----:B0-----:R-:W-:Y:S02]  /*17a0*/  DADD R4, R12, -R2 ;  /* 0x000000000c047229 */ /* 0x001fe40000000802 */
[----:B------:R-:W-:-:S06]  /*17b0*/  DADD R6, R2, 1 ;  /* 0x3ff0000002067429 */ /* 0x000fcc0000000000 */
[----:B------:R-:W-:-:S06]  /*17c0*/  DSETP.GT.AND P0, PT, R4, 0.5, PT ;  /* 0x3fe000000400742a */ /* 0x000fcc0003f04000 */
[----:B------:R-:W-:Y:S02]  /*17d0*/  FSEL R26, R6, R2, P0 ;  /* 0x00000002061a7208 */ /* 0x000fe40000000000 */
[----:B------:R-:W-:-:S07]  /*17e0*/  FSEL R27, R7, R3, P0 ;  /* 0x00000003071b7208 */ /* 0x000fce0000000000 */
.L_x_17815:
[----:B------:R-:W-:Y:S05]  /*17f0*/  BSYNC B0 ;  /* 0x0000000000007941 */ /* 0x000fea0003800000 */
.L_x_17814:
[----:B0-----:R-:W0:Y:S01]  /*1800*/  S2R R3, SR_TID.X ;  /* 0x0000000000037919 */ /* 0x001e220000002100 */
        /* <DEDUP_REMOVED lines=31> */
.L_x_17843:
[----:B------:R-:W-:Y:S05]  /*1a00*/  BSYNC B2 ;  /* 0x0000000000027941 */ /* 0x000fea0003800000 */
.L_x_17842:
[----:B------:R-:W-:Y:S02]  /*1a10*/  IMAD.MOV.U32 R24, RZ, RZ, R2 ;  /* 0x000000ffff187224 */ /* 0x000fe400078e0002 */
[----:B------:R-:W-:Y:S01]  /*1a20*/  IMAD.MOV.U32 R25, RZ, RZ, R3 ;  /* 0x000000ffff197224 */ /* 0x000fe200078e0003 */
[----:B------:R-:W-:Y:S06]  /*1a30*/  BRA `(.L_x_17840) ;  /* 0x0000001400047947 */ /* 0x000fec0003800000 */
.L_x_17841:
        /* <DEDUP_REMOVED lines=40> */
.L_x_17850:
        /* <DEDUP_REMOVED lines=12> */
.L_x_17849:
[----:B------:R-:W-:-:S07]  /*1d80*/  IMAD.MOV.U32 R2, RZ, RZ, R13 ;  /* 0x000000ffff027224 */ /* 0x000fce00078e000d */
.L_x_17848:
[----:B------:R-:W-:Y:S05]  /*1d90*/  BSYNC B2 ;  /* 0x0000000000027941 */ /* 0x000fea0003800000 */
.L_x_17847:
        /* <DEDUP_REMOVED lines=12> */
.L_x_17855:
        /* <DEDUP_REMOVED lines=33> */
.L_x_17854:
[----:B------:R-:W-:Y:S05]  /*2070*/  BSYNC B3 ;  /* 0x0000000000037941 */ /* 0x000fea0003800000 */
.L_x_17853:
[----:B------:R-:W-:-:S13]  /*2080*/  ISETP.GE.U32.AND P0, PT, R16, 0xc, PT ;  /* 0x0000000c1000780c */ /* 0x000fda0003f06070 */
[----:B------:R-:W-:Y:S05]  /*2090*/  @!P0 BRA `(.L_x_17852) ;  /* 0x0000000400dc8947 */ /* 0x000fea0003800000 */
[----:B------:R-:W-:Y:S01]  /*20a0*/  BSSY B3, `(.L_x_17856) ;  /* 0x0000075000037945 */ /* 0x000fe20003800000 */
[----:B------:R-:W-:-:S07]  /*20b0*/  VIADD R2, R12, 0x10 ;  /* 0x000000100c027836 */ /* 0x000fce0000000000 */
.L_x_17857:
        /* <DEDUP_REMOVED lines=116> */
.L_x_17856:
[----:B------:R-:W-:-:S07]  /*2800*/  IMAD.MOV.U32 R2, RZ, RZ, R12 ;  /* 0x000000ffff027224 */ /* 0x000fce00078e000c */
.L_x_17852:
[----:B------:R-:W-:Y:S05]  /*2810*/  BSYNC B2 ;  /* 0x0000000000027941 */ /* 0x000fea0003800000 */
.L_x_17851:
        /* <DEDUP_REMOVED lines=21> */
.L_x_17859:
[----:B------:R-:W-:Y:S05]  /*2970*/  BSYNC B2 ;  /* 0x0000000000027941 */ /* 0x000fea0003800000 */
.L_x_17858:
[----:B------:R-:W-:Y:S02]  /*2980*/  IMAD.MOV.U32 R29, RZ, RZ, R13 ;  /* 0x000000ffff1d7224 */ /* 0x000fe400078e000d */
[----:B------:R-:W-:-:S03]  /*2990*/  IMAD.MOV.U32 R28, RZ, RZ, R4 ;  /* 0x000000ffff1c7224 */ /* 0x000fc600078e0004 */
[----:B------:R-:W-:Y:S01]  /*29a0*/  LOP3.LUT R29, R29, 0x80000000, R3, 0xb8, !PT ;  /* 0x800000001d1d7812 */ /* 0x000fe200078eb803 */
[----:B------:R-:W-:Y:S06]  /*29b0*/  BRA `(.L_x_17846) ;  /* 0x00000000001c7947 */ /* 0x000fec0003800000 */
.L_x_17845:
[----:B------:R-:W-:-:S06]  /*29c0*/  DSETP.GTU.AND P0, PT, R4, +INF , PT ;  /* 0x7ff000000400742a */ /* 0x000fcc0003f0c000 */
[----:B------:R-:W-:-:S14]  /*29d0*/  DSETP.LE.AND P0, PT, R12, +INF , !P0 ;  /* 0x7ff000000c00742a */ /* 0x000fdc0004703000 */
[----:B------:R-:W0:Y:S01]  /*29e0*/  @!P0 LDC.64 R28, c[0x0][0x220] ;  /* 0x00008800ff1c8b82 */ /* 0x000e220000000a00 */
[----:B------:R-:W-:Y:S02]  /*29f0*/  @P0 DSETP.NEU.AND P1, PT, R12, +INF , PT ;  /* 0x7ff000000c00042a */ /* 0x000fe40003f2d000 */
[----:B0-----:R-:W-:-:S06]  /*2a00*/  @!P0 DADD R28, R24, R28 ;  /* 0x00000000181c8229 */ /* 0x001fcc000000001c */
[----:B------:R-:W-:Y:S02]  /*2a10*/  @P0 FSEL R28, R2, RZ, P1 ;  /* 0x000000ff021c0208 */ /* 0x000fe40000800000 */
[----:B------:R-:W-:-:S07]  /*2a20*/  @P0 FSEL R29, R3, -QNAN , P1 ;  /* 0xfff80000031d0808 */ /* 0x000fce0000800000 */
.L_x_17846:
[----:B------:R-:W-:Y:S05]  /*2a30*/  BSYNC B1 ;  /* 0x0000000000017941 */ /* 0x000fea0003800000 */
.L_x_17844:
        /* <DEDUP_REMOVED lines=22> */
.L_x_17861:
[----:B------:R-:W-:Y:S05]  /*2ba0*/  BSYNC B2 ;  /* 0x0000000000027941 */ /* 0x000fea0003800000 */
.L_x_17860:
        /* <DEDUP_REMOVED lines=32> */
.L_x_17864:
[----:B------:R-:W-:Y:S05]  /*2db0*/  BSYNC B2 ;  /* 0x0000000000027941 */ /* 0x000fea0003800000 */
.L_x_17863:
[----:B------:R-:W-:Y:S01]  /*2dc0*/  LOP3.LUT R25, RZ, 0x80000000, R3, 0xb8, !PT ;  /* 0x80000000ff197812 */ /* 0x000fe200078eb803 */
[----:B------:R-:W-:Y:S01]  /*2dd0*/  IMAD.MOV.U32 R24, RZ, RZ, RZ ;  /* 0x000000ffff187224 */ /* 0x000fe200078e00ff */
[----:B------:R-:W-:Y:S06]  /*2de0*/  BRA `(.L_x_17840) ;  /* 0x0000000000187947 */ /* 0x000fec0003800000 */
.L_x_17862:
[----:B------:R-:W0:Y:S02]  /*2df0*/  FRND.F64.FLOOR R2, R12 ;  /* 0x0000000c00027313 */ /* 0x000e240000305800 */
[----:B0-----:R-:W-:Y:S02]  /*2e00*/  DADD R4, R12, -R2 ;  /* 0x000000000c047229 */ /* 0x001fe40000000802 */
[----:B------:R-:W-:-:S06]  /*2e10*/  DADD R6, R2, 1 ;  /* 0x3ff0000002067429 */ /* 0x000fcc0000000000 */
[----:B------:R-:W-:-:S06]  /*2e20*/  DSETP.GT.AND P0, PT, R4, 0.5, PT ;  /* 0x3fe000000400742a */ /* 0x000fcc0003f04000 */
[----:B------:R-:W-:Y:S02]  /*2e30*/  FSEL R24, R6, R2, P0 ;  /* 0x0000000206187208 */ /* 0x000fe40000000000 */
[----:B------:R-:W-:-:S07]  /*2e40*/  FSEL R25, R7, R3, P0 ;  /* 0x0000000307197208 */ /* 0x000fce0000000000 */
.L_x_17840:
[----:B------:R-:W-:Y:S05]  /*2e50*/  BSYNC B0 ;  /* 0x0000000000007941 */ /* 0x000fea0003800000 */
.L_x_17839:
        /* <DEDUP_REMOVED lines=32> */
.L_x_17869:
[----:B------:R-:W-:Y:S05]  /*3060*/  BSYNC B2 ;  /* 0x0000000000027941 */ /* 0x000fea0003800000 */
.L_x_17868:
[----:B------:R-:W-:Y:S02]  /*3070*/  IMAD.MOV.U32 R10, RZ, RZ, R2 ;  /* 0x000000ffff0a7224 */ /* 0x000fe400078e0002 */
[----:B------:R-:W-:Y:S01]  /*3080*/  IMAD.MOV.U32 R11, RZ, RZ, R3 ;  /* 0x000000ffff0b7224 */ /* 0x000fe200078e0003 */
[----:B------:R-:W-:Y:S06]  /*3090*/  BRA `(.L_x_17866) ;  /* 0x0000001400047947 */ /* 0x000fec0003800000 */
.L_x_17867:
        /* <DEDUP_REMOVED lines=40> */
.L_x_17876:
        /* <DEDUP_REMOVED lines=12> */
.L_x_17875:
[----:B------:R-:W-:-:S07]  /*33e0*/  IMAD.MOV.U32 R2, RZ, RZ, R13 ;  /* 0x000000ffff027224 */ /* 0x000fce00078e000d */
.L_x_17874:
[----:B------:R-:W-:Y:S05]  /*33f0*/  BSYNC B2 ;  /* 0x0000000000027941 */ /* 0x000fea0003800000 */
.L_x_17873:
        /* <DEDUP_REMOVED lines=12> */
.L_x_17881:
        /* <DEDUP_REMOVED lines=33> */
.L_x_17880:
[----:B------:R-:W-:Y:S05]  /*36d0*/  BSYNC B3 ;  /* 0x0000000000037941 */ /* 0x000fea0003800000 */
.L_x_17879:
[----:B------:R-:W-:-:S13]  /*36e0*/  ISETP.GE.U32.AND P0, PT, R16, 0xc, PT ;  /* 0x0000000c1000780c */ /* 0x000fda0003f06070 */
[----:B------:R-:W-:Y:S05]  /*36f0*/  @!P0 BRA `(.L_x_17878) ;  /* 0x0000000400dc8947 */ /* 0x000fea0003800000 */
[----:B------:R-:W-:Y:S01]  /*3700*/  BSSY B3, `(.L_x_17882) ;  /* 0x0000075000037945 */ /* 0x000fe20003800000 */
[----:B------:R-:W-:-:S07]  /*3710*/  VIADD R2, R12, 0x10 ;  /* 0x000000100c027836 */ /* 0x000fce0000000000 */
.L_x_17883:
        /* <DEDUP_REMOVED lines=116> */
.L_x_17882:
[----:B------:R-:W-:-:S07]  /*3e60*/  IMAD.MOV.U32 R2, RZ, RZ, R12 ;  /* 0x000000ffff027224 */ /* 0x000fce00078e000c */
.L_x_17878:
[----:B------:R-:W-:Y:S05]  /*3e70*/  BSYNC B2 ;  /* 0x0000000000027941 */ /* 0x000fea0003800000 */
.L_x_17877:
        /* <DEDUP_REMOVED lines=21> */
.L_x_17885:
[----:B------:R-:W-:Y:S05]  /*3fd0*/  BSYNC B2 ;  /* 0x0000000000027941 */ /* 0x000fea0003800000 */
.L_x_17884:
[----:B------:R-:W-:Y:S02]  /*3fe0*/  IMAD.MOV.U32 R29, RZ, RZ, R13 ;  /* 0x000000ffff1d7224 */ /* 0x000fe400078e000d */
[----:B------:R-:W-:-:S03]  /*3ff0*/  IMAD.MOV.U32 R28, RZ, RZ, R4 ;  /* 0x000000ffff1c7224 */ /* 0x000fc600078e0004 */
[----:B------:R-:W-:Y:S01]  /*4000*/  LOP3.LUT R29, R29, 0x80000000, R3, 0xb8, !PT ;  /* 0x800000001d1d7812 */ /* 0x000fe200078eb803 */
[----:B------:R-:W-:Y:S06]  /*4010*/  BRA `(.L_x_17872) ;  /* 0x00000000001c7947 */ /* 0x000fec0003800000 */
.L_x_17871:
[----:B------:R-:W-:-:S06]  /*4020*/  DSETP.GTU.AND P0, PT, R4, +INF , PT ;  /* 0x7ff000000400742a */ /* 0x000fcc0003f0c000 */
[----:B------:R-:W-:-:S14]  /*4030*/  DSETP.LE.AND P0, PT, R12, +INF , !P0 ;  /* 0x7ff000000c00742a */ /* 0x000fdc0004703000 */
[----:B------:R-:W0:Y:S01]  /*4040*/  @!P0 LDC.64 R28, c[0x0][0x220] ;  /* 0x00008800ff1c8b82 */ /* 0x000e220000000a00 */
[----:B------:R-:W-:Y:S02]  /*4050*/  @P0 DSETP.NEU.AND P1, PT, R12, +INF , PT ;  /* 0x7ff000000c00042a */ /* 0x000fe40003f2d000 */
[----:B0-----:R-:W-:-:S06]  /*4060*/  @!P0 DADD R28, R10, R28 ;  /* 0x000000000a1c8229 */ /* 0x001fcc000000001c */
[----:B------:R-:W-:Y:S02]  /*4070*/  @P0 FSEL R28, R2, RZ, P1 ;  /* 0x000000ff021c0208 */ /* 0x000fe40000800000 */
[----:B------:R-:W-:-:S07]  /*4080*/  @P0 FSEL R29, R3, -QNAN , P1 ;  /* 0xfff80000031d0808 */ /* 0x000fce0000800000 */
.L_x_17872:
[----:B------:R-:W-:Y:S05]  /*4090*/  BSYNC B1 ;  /* 0x0000000000017941 */ /* 0x000fea0003800000 */
.L_x_17870:
        /* <DEDUP_REMOVED lines=22> */
.L_x_17887:
[----:B------:R-:W-:Y:S05]  /*4200*/  BSYNC B2 ;  /* 0x0000000000027941 */ /* 0x000fea0003800000 */
.L_x_17886:
        /* <DEDUP_REMOVED lines=32> */
.L_x_17890:
[----:B------:R-:W-:Y:S05]  /*4410*/  BSYNC B2 ;  /* 0x0000000000027941 */ /* 0x000fea0003800000 */
.L_x_17889:
[----:B------:R-:W-:Y:S01]  /*4420*/  LOP3.LUT R11, RZ, 0x80000000, R3, 0xb8, !PT ;  /* 0x80000000ff0b7812 */ /* 0x000fe200078eb803 */
[----:B------:R-:W-:Y:S01]  /*4430*/  IMAD.MOV.U32 R10, RZ, RZ, RZ ;  /* 0x000000ffff0a7224 */ /* 0x000fe200078e00ff */
[----:B------:R-:W-:Y:S06]  /*4440*/  BRA `(.L_x_17866) ;  /* 0x0000000000187947 */ /* 0x000fec0003800000 */
.L_x_17888:
[----:B------:R-:W0:Y:S02]  /*4450*/  FRND.F64.FLOOR R2, R12 ;  /* 0x0000000c00027313 */ /* 0x000e240000305800 */
[----:B0-----:R-:W-:Y:S02]  /*4460*/  DADD R4, R12, -R2 ;  /* 0x000000000c047229 */ /* 0x001fe40000000802 */
[----:B------:R-:W-:-:S06]  /*4470*/  DADD R6, R2, 1 ;  /* 0x3ff0000002067429 */ /* 0x000fcc0000000000 */
[----:B------:R-:W-:-:S06]  /*4480*/  DSETP.GT.AND P0, PT, R4, 0.5, PT ;  /* 0x3fe000000400742a */ /* 0x000fcc0003f04000 */
[----:B------:R-:W-:Y:S02]  /*4490*/  FSEL R10, R6, R2, P0 ;  /* 0x00000002060a7208 */ /* 0x000fe40000000000 */
[----:B------:R-:W-:-:S07]  /*44a0*/  FSEL R11, R7, R3, P0 ;  /* 0x00000003070b7208 */ /* 0x000fce0000000000 */
.L_x_17866:
[----:B------:R-:W-:Y:S05]  /*44b0*/  BSYNC B0 ;  /* 0x0000000000007941 */ /* 0x000fea0003800000 */
.L_x_17865:
        /* <DEDUP_REMOVED lines=32> */
.L_x_17895:
[----:B------:R-:W-:Y:S05]  /*46c0*/  BSYNC B2 ;  /* 0x0000000000027941 */ /* 0x000fea0003800000 */
.L_x_17894:
[----:B------:R-:W-:Y:S05]  /*46d0*/  BRA `(.L_x_17892) ;  /* 0x0000001400047947 */ /* 0x000fea0003800000 */
.L_x_17893:
        /* <DEDUP_REMOVED lines=40> */
.L_x_17902:
        /* <DEDUP_REMOVED lines=12> */
.L_x_17901:
[----:B------:R-:W-:-:S07]  /*4a20*/  IMAD.MOV.U32 R2, RZ, RZ, R13 ;  /* 0x000000ffff027224 */ /* 0x000fce00078e000d */
.L_x_17900:
[----:B------:R-:W-:Y:S05]  /*4a30*/  BSYNC B2 ;  /* 0x0000000000027941 */ /* 0x000fea0003800000 */
.L_x_17899:
        /* <DEDUP_REMOVED lines=12> */
.L_x_17907:
        /* <DEDUP_REMOVED lines=33> */
.L_x_17906:
[----:B------:R-:W-:Y:S05]  /*4d10*/  BSYNC B3 ;  /* 0x0000000000037941 */ /* 0x000fea0003800000 */
.L_x_17905:
[----:B------:R-:W-:-:S13]  /*4d20*/  ISETP.GE.U32.AND P0, PT, R16, 0xc, PT ;  /* 0x0000000c1000780c */ /* 0x000fda0003f06070 */
[----:B------:R-:W-:Y:S05]  /*4d30*/  @!P0 BRA `(.L_x_17904) ;  /* 0x0000000400dc8947 */ /* 0x000fea0003800000 */
[----:B------:R-:W-:Y:S01]  /*4d40*/  BSSY B3, `(.L_x_17908) ;  /* 0x0000075000037945 */ /* 0x000fe20003800000 */
[----:B------:R-:W-:-:S07]  /*4d50*/  VIADD R2, R12, 0x10 ;  /* 0x000000100c027836 */ /* 0x000fce0000000000 */
.L_x_17909:
        /* <DEDUP_REMOVED lines=116> */
.L_x_17908:
[----:B------:R-:W-:-:S07]  /*54a0*/  IMAD.MOV.U32 R2, RZ, RZ, R12 ;  /* 0x000000ffff027224 */ /* 0x000fce00078e000c */
.L_x_17904:
[----:B------:R-:W-:Y:S05]  /*54b0*/  BSYNC B2 ;  /* 0x0000000000027941 */ /* 0x000fea0003800000 */
.L_x_17903:
        /* <DEDUP_REMOVED lines=21> */
.L_x_17911:
[----:B------:R-:W-:Y:S05]  /*5610*/  BSYNC B2 ;  /* 0x0000000000027941 */ /* 0x000fea0003800000 */
.L_x_17910:
[----:B------:R-:W-:Y:S02]  /*5620*/  IMAD.MOV.U32 R29, RZ, RZ, R13 ;  /* 0x000000ffff1d7224 */ /* 0x000fe400078e000d */
[----:B------:R-:W-:-:S03]  /*5630*/  IMAD.MOV.U32 R28, RZ, RZ, R4 ;  /* 0x000000ffff1c7224 */ /* 0x000fc600078e0004 */
[----:B------:R-:W-:Y:S01]  /*5640*/  LOP3.LUT R29, R29, 0x80000000, R3, 0xb8, !PT ;  /* 0x800000001d1d7812 */ /* 0x000fe200078eb803 */
[----:B------:R-:W-:Y:S06]  /*5650*/  BRA `(.L_x_17898) ;  /* 0x00000000001c7947 */ /* 0x000fec0003800000 */
.L_x_17897:
[----:B------:R-:W-:-:S06]  /*5660*/  DSETP.GTU.AND P0, PT, R4, +INF , PT ;  /* 0x7ff000000400742a */ /* 0x000fcc0003f0c000 */
[----:B------:R-:W-:-:S14]  /*5670*/  DSETP.LE.AND P0, PT, R12, +INF , !P0 ;  /* 0x7ff000000c00742a */ /* 0x000fdc0004703000 */
[----:B------:R-:W0:Y:S01]  /*5680*/  @!P0 LDC.64 R28, c[0x0][0x220] ;  /* 0x00008800ff1c8b82 */ /* 0x000e220000000a00 */
[----:B------:R-:W-:Y:S02]  /*5690*/  @P0 DSETP.NEU.AND P1, PT, R12, +INF , PT ;  /* 0x7ff000000c00042a */ /* 0x000fe40003f2d000 */
[----:B0-----:R-:W-:-:S06]  /*56a0*/  @!P0 DADD R28, R8, R28 ;  /* 0x00000000081c8229 */ /* 0x001fcc000000001c */
[----:B------:R-:W-:Y:S02]  /*56b0*/  @P0 FSEL R28, R2, RZ, P1 ;  /* 0x000000ff021c0208 */ /* 0x000fe40000800000 */
[----:B------:R-:W-:-:S07]  /*56c0*/  @P0 FSEL R29, R3, -QNAN , P1 ;  /* 0xfff80000031d0808 */ /* 0x000fce0000800000 */
.L_x_17898:
[----:B------:R-:W-:Y:S05]  /*56d0*/  BSYNC B1 ;  /* 0x0000000000017941 */ /* 0x000fea0003800000 */
.L_x_17896:
        /* <DEDUP_REMOVED lines=22> */
.L_x_17913:
[----:B------:R-:W-:Y:S05]  /*5840*/  BSYNC B2 ;  /* 0x0000000000027941 */ /* 0x000fea0003800000 */
.L_x_17912:
        /* <DEDUP_REMOVED lines=32> */
.L_x_17916:
[----:B------:R-:W-:Y:S05]  /*5a50*/  BSYNC B2 ;  /* 0x0000000000027941 */ /* 0x000fea0003800000 */
.L_x_17915:
[----:B------:R-:W-:Y:S01]  /*5a60*/  LOP3.LUT R3, RZ, 0x80000000, R3, 0xb8, !PT ;  /* 0x80000000ff037812 */ /* 0x000fe200078eb803 */
[----:B------:R-:W-:Y:S01]  /*5a70*/  IMAD.MOV.U32 R2, RZ, RZ, RZ ;  /* 0x000000ffff027224 */ /* 0x000fe200078e00ff */
[----:B------:R-:W-:Y:S06]  /*5a80*/  BRA `(.L_x_17892) ;  /* 0x0000000000187947 */ /* 0x000fec0003800000 */
.L_x_17914:
[----:B------:R-:W0:Y:S02]  /*5a90*/  FRND.F64.FLOOR R2, R12 ;  /* 0x0000000c00027313 */ /* 0x000e240000305800 */
[----:B0-----:R-:W-:Y:S02]  /*5aa0*/  DADD R4, R12, -R2 ;  /* 0x000000000c047229 */ /* 0x001fe40000000802 */
[----:B------:R-:W-:-:S06]  /*5ab0*/  DADD R6, R2, 1 ;  /* 0x3ff0000002067429 */ /* 0x000fcc0000000000 */
[----:B------:R-:W-:-:S06]  /*5ac0*/  DSETP.GT.AND P0, PT, R4, 0.5, PT ;  /* 0x3fe000000400742a */ /* 0x000fcc0003f04000 */
[----:B------:R-:W-:Y:S02]  /*5ad0*/  FSEL R2, R6, R2, P0 ;  /* 0x0000000206027208 */ /* 0x000fe40000000000 */
[----:B------:R-:W-:-:S07]  /*5ae0*/  FSEL R3, R7, R3, P0 ;  /* 0x0000000307037208 */ /* 0x000fce0000000000 */
.L_x_17892:
[----:B------:R-:W-:Y:S05]  /*5af0*/  BSYNC B0 ;  /* 0x0000000000007941 */ /* 0x000fea0003800000 */
.L_x_17891:
        /* <DEDUP_REMOVED lines=23> */
.L_x_17918:
[----:B------:R-:W-:Y:S05]  /*5c70*/  BSYNC B0 ;  /* 0x0000000000007941 */ /* 0x000fea0003800000 */
.L_x_17917:
        /* <DEDUP_REMOVED lines=8> */
        .weak           $__internal_17_$__cuda_sm20_div_rn_f64_full
        .type           $__internal_17_$__cuda_sm20_div_rn_f64_full,@function
        .size           $__internal_17_$__cuda_sm20_div_rn_f64_full,(.L_x_37695 - $__internal_17_$__cuda_sm20_div_rn_f64_full)
$__internal_17_$__cuda_sm20_div_rn_f64_full:
        /* <DEDUP_REMOVED lines=14> */
[----:B------:R-:W-:Y:S02]  /*5de0*/  @!P2 LOP3.LUT R4, R15, 0x7ff00000, RZ, 0xc0, !PT ;  /* 0x7ff000000f04a812 */ /* 0x000fe400078ec0ff */
[----:B------:R-:W-:Y:S02]  /*5df0*/  @!P0 LOP3.LUT R6, R13, 0x7ff00000, RZ, 0xc0, !PT ;  /* 0x7ff000000d068812 */ /* 0x000fe400078ec0ff */
[----:B------:R-:W-:Y:S01]  /*5e00*/  @!P2 ISETP.GE.U32.AND P3, PT, R3, R4, PT ;  /* 0x000000040300a20c */ /* 0x000fe20003f66070 */
[----:B------:R-:W-:-:S05]  /*5e10*/  IMAD.MOV.U32 R4, RZ, RZ, 0x1ca00000 ;  /* 0x1ca00000ff047424 */ /* 0x000fca00078e00ff */
[----:B------:R-:W-:-:S04]  /*5e20*/  @!P2 SEL R5, R4, 0x63400000, !P3 ;  /* 0x634000000405a807 */ /* 0x000fc80005800000 */
[----:B------:R-:W-:Y:S01]  /*5e30*/  @!P2 LOP3.LUT R30, R5, 0x80000000, R17, 0xf8, !PT ;  /* 0x80000000051ea812 */ /* 0x000fe200078ef811 */
[----:B0-----:R-:W-:Y:S01]  /*5e40*/  DFMA R20, R18, -R12, 1 ;  /* 0x3ff000001214742b */ /* 0x001fe2000000080c */
[----:B------:R-:W-:Y:S02]  /*5e50*/  IMAD.MOV.U32 R5, RZ, RZ, R3 ;  /* 0x000000ffff057224 */ /* 0x000fe400078e0003 */
[----:B------:R-:W-:Y:S01]  /*5e60*/  @!P2 LOP3.LUT R31, R30, 0x100000, RZ, 0xfc, !PT ;  /* 0x001000001e1fa812 */ /* 0x000fe200078efcff */
[----:B------:R-:W-:-:S04]  /*5e70*/  @!P2 IMAD.MOV.U32 R30, RZ, RZ, RZ ;  /* 0x000000ffff1ea224 */ /* 0x000fc800078e00ff */
        /* <DEDUP_REMOVED lines=44> */
.L_x_17920:
        /* <DEDUP_REMOVED lines=16> */
.L_x_17923:
[----:B------:R-:W-:Y:S01]  /*6240*/  LOP3.LUT R21, R15, 0x80000, RZ, 0xfc, !PT ;  /* 0x000800000f157812 */ /* 0x000fe200078efcff */
[----:B------:R-:W-:Y:S01]  /*6250*/  IMAD.MOV.U32 R20, RZ, RZ, R14 ;  /* 0x000000ffff147224 */ /* 0x000fe200078e000e */
[----:B------:R-:W-:Y:S06]  /*6260*/  BRA `(.L_x_17921) ;  /* 0x0000000000087947 */ /* 0x000fec0003800000 */
.L_x_17922:
[----:B------:R-:W-:Y:S01]  /*6270*/  LOP3.LUT R21, R17, 0x80000, RZ, 0xfc, !PT ;  /* 0x0008000011157812 */ /* 0x000fe200078efcff */
[----:B------:R-:W-:-:S07]  /*6280*/  IMAD.MOV.U32 R20, RZ, RZ, R16 ;  /* 0x000000ffff147224 */ /* 0x000fce00078e0010 */
.L_x_17921:
[----:B------:R-:W-:Y:S05]  /*6290*/  BSYNC B1 ;  /* 0x0000000000017941 */ /* 0x000fea0003800000 */
.L_x_17919:
[----:B------:R-:W-:Y:S02]  /*62a0*/  IMAD.MOV.U32 R4, RZ, RZ, R2 ;  /* 0x000000ffff047224 */ /* 0x000fe400078e0002 */
[----:B------:R-:W-:Y:S02]  /*62b0*/  IMAD.MOV.U32 R5, RZ, RZ, 0x0 ;  /* 0x00000000ff057424 */ /* 0x000fe400078e00ff */
[----:B------:R-:W-:Y:S02]  /*62c0*/  IMAD.MOV.U32 R3, RZ, RZ, R21 ;  /* 0x000000ffff037224 */ /* 0x000fe400078e0015 */
[----:B------:R-:W-:Y:S05]  /*62d0*/  RET.REL.NODEC R4 `(_ZN2at6native27unrolled_elementwise_kernelINS0_13AUnaryFunctorIdddZZZNS0_15binary_internal21div_floor_kernel_cudaERNS_18TensorIteratorBaseEENKUlvE1_clEvENKUlvE_clEvEUlddE_EESt5arrayIPcLm2EELi4E23TrivialOffsetCalculatorILi1EjESE_NS0_6memory15LoadWithoutCastENSF_16StoreWithoutCastEEEviT_T0_T2_T3_T4_T5_) ;  /* 0xffffff9c04487950 */ /* 0x000fea0003c3ffff */
.L_x_17924:
        /* <DEDUP_REMOVED lines=10> */
.L_x_37695:


//--------------------- .text._ZN2at6native29vectorized_elementwise_kernelILi2ENS0_13AUnaryFunctorIdddZZZNS0_15binary_internal21div_floor_kernel_cudaERNS_18TensorIteratorBaseEENKUlvE1_clEvENKUlvE_clEvEUlddE_EESt5arrayIPcLm2EEEEviT0_T1_ --------------------------
	.section	.text._ZN2at6native29vectorized_elementwise_kernelILi2ENS0_13AUnaryFunctorIdddZZZNS0_15binary_internal21div_floor_kernel_cudaERNS_18TensorIteratorBaseEENKUlvE1_clEvENKUlvE_clEvEUlddE_EESt5arrayIPcLm2EEEEviT0_T1_,"ax",@progbits
	.align	128
        .global         _ZN2at6native29vectorized_elementwise_kernelILi2ENS0_13AUnaryFunctorIdddZZZNS0_15binary_internal21div_floor_kernel_cudaERNS_18TensorIteratorBaseEENKUlvE1_clEvENKUlvE_clEvEUlddE_EESt5arrayIPcLm2EEEEviT0_T1_
        .type           _ZN2at6native29vectorized_elementwise_kernelILi2ENS0_13AUnaryFunctorIdddZZZNS0_15binary_internal21div_floor_kernel_cudaERNS_18TensorIteratorBaseEENKUlvE1_clEvENKUlvE_clEvEUlddE_EESt5arrayIPcLm2EEEEviT0_T1_,@function
        .size           _ZN2at6native29vectorized_elementwise_kernelILi2ENS0_13AUnaryFunctorIdddZZZNS0_15binary_internal21div_floor_kernel_cudaERNS_18TensorIteratorBaseEENKUlvE1_clEvENKUlvE_clEvEUlddE_EESt5arrayIPcLm2EEEEviT0_T1_,(.L_x_37696 - _ZN2at6native29vectorized_elementwise_kernelILi2ENS0_13AUnaryFunctorIdddZZZNS0_15binary_internal21div_floor_kernel_cudaERNS_18TensorIteratorBaseEENKUlvE1_clEvENKUlvE_clEvEUlddE_EESt5arrayIPcLm2EEEEviT0_T1_)
        .other          _ZN2at6native29vectorized_elementwise_kernelILi2ENS0_13AUnaryFunctorIdddZZZNS0_15binary_internal21div_floor_kernel_cudaERNS_18TensorIteratorBaseEENKUlvE1_clEvENKUlvE_clEvEUlddE_EESt5arrayIPcLm2EEEEviT0_T1_,@"STO_CUDA_ENTRY STV_DEFAULT"
_ZN2at6native29vectorized_elementwise_kernelILi2ENS0_13AUnaryFunctorIdddZZZNS0_15binary_internal21div_floor_kernel_cudaERNS_18TensorIteratorBaseEENKUlvE1_clEvENKUlvE_clEvEUlddE_EESt5arrayIPcLm2EEEEviT0_T1_:
.text._ZN2at6native29vectorized_elementwise_kernelILi2ENS0_13AUnaryFunctorIdddZZZNS0_15binary_internal21div_floor_kernel_cudaERNS_18TensorIteratorBaseEENKUlvE1_clEvENKUlvE_clEvEUlddE_EESt5arrayIPcLm2EEEEviT0_T1_:
        /* <DEDUP_REMOVED lines=42> */
[----:B-----5:R-:W-:Y:S05]  /*02a0*/  CALL.REL.NOINC `($__internal_18_$__cuda_sm20_div_rn_f64_full) ;  /* 0x00000164003c7944 */ /* 0x020fea0003c00000 */
.L_x_17929:
[----:B------:R-:W-:Y:S05]  /*02b0*/  BSYNC B2 ;  /* 0x0000000000027941 */ /* 0x000fea0003800000 */
.L_x_17928:
[----:B------:R-:W-:Y:S02]  /*02c0*/  IMAD.MOV.U32 R16, RZ, RZ, R34 ;  /* 0x000000ffff107224 */ /* 0x000fe400078e0022 */
[----:B------:R-:W-:Y:S01]  /*02d0*/  IMAD.MOV.U32 R17, RZ, RZ, R35 ;  /* 0x000000ffff117224 */ /* 0x000fe200078e0023 */
[----:B------:R-:W-:Y:S06]  /*02e0*/  BRA `(.L_x_17930) ;  /* 0x0000001000fc7947 */ /* 0x000fec0003800000 */
.L_x_17927:
        /* <DEDUP_REMOVED lines=40> */
.L_x_17936:
        /* <DEDUP_REMOVED lines=12> */
.L_x_17935:
[----:B------:R-:W-:Y:S05]  /*0630*/  BSYNC B2 ;  /* 0x0000000000027941 */ /* 0x000fea0003800000 */
.L_x_17934:
        /* <DEDUP_REMOVED lines=12> */
.L_x_17942:
        /* <DEDUP_REMOVED lines=33> */
.L_x_17941:
[----:B------:R-:W-:Y:S02]  /*0910*/  IMAD.MOV.U32 R26, RZ, RZ, R24 ;  /* 0x000000ffff1a7224 */ /* 0x000fe400078e0018 */
[----:B------:R-:W-:-:S07]  /*0920*/  IMAD.MOV.U32 R24, RZ, RZ, R25 ;  /* 0x000000ffff187224 */ /* 0x000fce00078e0019 */
.L_x_17940:
[----:B------:R-:W-:Y:S05]  /*0930*/  BSYNC B3 ;  /* 0x0000000000037941 */ /* 0x000fea0003800000 */
.L_x_17939:
[----:B------:R-:W-:-:S13]  /*0940*/  ISETP.GE.U32.AND P0, PT, R28, 0xc, PT ;  /* 0x0000000c1c00780c */ /* 0x000fda0003f06070 */
[----:B------:R-:W-:Y:S05]  /*0950*/  @!P0 BRA `(.L_x_17938) ;  /* 0x0000000400dc8947 */ /* 0x000fea0003800000 */
[----:B------:R-:W-:Y:S01]  /*0960*/  BSSY B3, `(.L_x_17943) ;  /* 0x0000075000037945 */ /* 0x000fe20003800000 */
[----:B------:R-:W-:-:S07]  /*0970*/  VIADD R6, R6, 0x10 ;  /* 0x0000001006067836 */ /* 0x000fce0000000000 */
.L_x_17944:
        /* <DEDUP_REMOVED lines=116> */
.L_x_17943:
[----:B------:R-:W-:-:S07]  /*10c0*/  IMAD.MOV.U32 R26, RZ, RZ, R7 ;  /* 0x000000ffff1a7224 */ /* 0x000fce00078e0007 */
.L_x_17938:
[----:B------:R-:W-:Y:S05]  /*10d0*/  BSYNC B2 ;  /* 0x0000000000027941 */ /* 0x000fea0003800000 */
.L_x_17937:
        /* <DEDUP_REMOVED lines=20> */
.L_x_17946:
[----:B------:R-:W-:Y:S05]  /*1220*/  BSYNC B2 ;  /* 0x0000000000027941 */ /* 0x000fea0003800000 */
.L_x_17945:
[----:B------:R-:W-:Y:S01]  /*1230*/  LOP3.LUT R39, R39, 0x80000000, R3, 0xb8, !PT ;  /* 0x8000000027277812 */ /* 0x000fe200078eb803 */
[----:B------:R-:W-:Y:S06]  /*1240*/  BRA `(.L_x_17933) ;  /* 0x00000000001c7947 */ /* 0x000fec0003800000 */
.L_x_17932:
[----:B------:R-:W-:-:S06]  /*1250*/  DSETP.GTU.AND P0, PT, R4, +INF , PT ;  /* 0x7ff000000400742a */ /* 0x000fcc0003f0c000 */
[----:B------:R-:W-:-:S14]  /*1260*/  DSETP.LE.AND P0, PT, R6, +INF , !P0 ;  /* 0x7ff000000600742a */ /* 0x000fdc0004703000 */
[----:B------:R-:W0:Y:S01]  /*1270*/  @!P0 LDC.64 R38, c[0x0][0x220] ;  /* 0x00008800ff268b82 */ /* 0x000e220000000a00 */
[----:B------:R-:W-:Y:S02]  /*1280*/  @P0 DSETP.NEU.AND P1, PT, R6, +INF , PT ;  /* 0x7ff000000600042a */ /* 0x000fe40003f2d000 */
[----:B0-----:R-:W-:-:S06]  /*1290*/  @!P0 DADD R38, R16, R38 ;  /* 0x0000000010268229 */ /* 0x001fcc0000000026 */
[----:B------:R-:W-:Y:S02]  /*12a0*/  @P0 FSEL R38, R2, RZ, P1 ;  /* 0x000000ff02260208 */ /* 0x000fe40000800000 */
[----:B------:R-:W-:-:S07]  /*12b0*/  @P0 FSEL R39, R3, -QNAN , P1 ;  /* 0xfff8000003270808 */ /* 0x000fce0000800000 */
.L_x_17933:
[----:B------:R-:W-:Y:S05]  /*12c0*/  BSYNC B0 ;  /* 0x0000000000007941 */ /* 0x000fea0003800000 */
.L_x_17931:
        /* <DEDUP_REMOVED lines=19> */
[----:B------:R-:W-:-:S07]  /*1400*/  IMAD.MOV.U32 R27, RZ, RZ, R17 ;  /* 0x000000ffff1b7224 */ /* 0x000fce00078e0011 */
[----:B-----5:R-:W-:Y:S05]  /*1410*/  CALL.REL.NOINC `($__internal_18_$__cuda_sm20_div_rn_f64_full) ;  /* 0x0000015000e07944 */ /* 0x020fea0003c00000 */
.L_x_17948:
[----:B------:R-:W-:Y:S05]  /*1420*/  BSYNC B2 ;  /* 0x0000000000027941 */ /* 0x000fea0003800000 */
.L_x_17947:
        /* <DEDUP_REMOVED lines=32> */
[----:B------:R-:W-:-:S07]  /*1630*/  IMAD.MOV.U32 R3, RZ, RZ, R35 ;  /* 0x000000ffff037224 */ /* 0x000fce00078e0023 */
.L_x_17951:
[----:B------:R-:W-:Y:S05]  /*1640*/  BSYNC B2 ;  /* 0x0000000000027941 */ /* 0x000fea0003800000 */
.L_x_17950:
[----:B------:R-:W-:Y:S01]  /*1650*/  LOP3.LUT R17, RZ, 0x80000000, R3, 0xb8, !PT ;  /* 0x80000000ff117812 */ /* 0x000fe200078eb803 */
[----:B------:R-:W-:Y:S01]  /*1660*/  IMAD.MOV.U32 R16, RZ, RZ, RZ ;  /* 0x000000ffff107224 */ /* 0x000fe200078e00ff */
[----:B------:R-:W-:Y:S06]  /*1670*/  BRA `(.L_x_17930) ;  /* 0x0000000000187947 */ /* 0x000fec0003800000 */
.L_x_17949:
[----:B------:R-:W0:Y:S02]  /*1680*/  FRND.F64.FLOOR R2, R24 ;  /* 0x0000001800027313 */ /* 0x000e240000305800 */
[----:B0-----:R-:W-:Y:S02]  /*1690*/  DADD R4, R24, -R2 ;  /* 0x0000000018047229 */ /* 0x001fe40000000802 */
[----:B------:R-:W-:-:S06]  /*16a0*/  DADD R6, R2, 1 ;  /* 0x3ff0000002067429 */ /* 0x000fcc0000000000 */
[----:B------:R-:W-:-:S06]  /*16b0*/  DSETP.GT.AND P0, PT, R4, 0.5, PT ;  /* 0x3fe000000400742a */ /* 0x000fcc0003f04000 */
[----:B------:R-:W-:Y:S02]  /*16c0*/  FSEL R16, R6, R2, P0 ;  /* 0x0000000206107208 */ /* 0x000fe40000000000 */
[----:B------:R-:W-:-:S07]  /*16d0*/  FSEL R17, R7, R3, P0 ;  /* 0x0000000307117208 */ /* 0x000fce0000000000 */
.L_x_17930:
[----:B------:R-:W-:Y:S05]  /*16e0*/  BSYNC B1 ;  /* 0x0000000000017941 */ /* 0x000fea0003800000 */
.L_x_17926:
[----:B------:R-:W-:Y:S01]  /*16f0*/  DSETP.NEU.AND P0, PT, R18, RZ, PT ;  /* 0x000000ff1200722a */ /* 0x000fe20003f0d000 */
[----:B------:R-:W-:-:S13]  /*1700*/  BSSY B1, `(.L_x_17952) ;  /* 0x000015a000017945 */ /* 0x000fda0003800000 */
        /* <DEDUP_REMOVED lines=25> */
.L_x_17955:
[----:B------:R-:W-:Y:S05]  /*18a0*/  BSYNC B2 ;  /* 0x0000000000027941 */ /* 0x000fea0003800000 */
.L_x_17954:
[----:B------:R-:W-:Y:S02]  /*18b0*/  IMAD.MOV.U32 R18, RZ, RZ, R34 ;  /* 0x000000ffff127224 */ /* 0x000fe400078e0022 */
[----:B------:R-:W-:Y:S01]  /*18c0*/  IMAD.MOV.U32 R19, RZ, RZ, R35 ;  /* 0x000000ffff137224 */ /* 0x000fe200078e0023 */
[----:B------:R-:W-:Y:S06]  /*18d0*/  BRA `(.L_x_17956) ;  /* 0x0000001000f07947 */ /* 0x000fec0003800000 */
.L_x_17953:
        /* <DEDUP_REMOVED lines=40> */
.L_x_17962:
        /* <DEDUP_REMOVED lines=12> */
.L_x_17961:
[----:B------:R-:W-:Y:S05]  /*1c20*/  BSYNC B2 ;  /* 0x0000000000027941 */ /* 0x000fea0003800000 */
.L_x_17960:
        /* <DEDUP_REMOVED lines=12> */
.L_x_17967:
        /* <DEDUP_REMOVED lines=33> */
.L_x_17966:
[----:B------:R-:W-:Y:S05]  /*1f00*/  BSYNC B3 ;  /* 0x0000000000037941 */ /* 0x000fea0003800000 */
.L_x_17965:
[----:B------:R-:W-:-:S13]  /*1f10*/  ISETP.GE.U32.AND P0, PT, R28, 0xc, PT ;  /* 0x0000000c1c00780c */ /* 0x000fda0003f06070 */
[----:B------:R-:W-:Y:S05]  /*1f20*/  @!P0 BRA `(.L_x_17964) ;  /* 0x0000000400dc8947 */ /* 0x000fea0003800000 */
[----:B------:R-:W-:Y:S01]  /*1f30*/  BSSY B3, `(.L_x_17968) ;  /* 0x0000075000037945 */ /* 0x000fe20003800000 */
[----:B------:R-:W-:-:S07]  /*1f40*/  VIADD R4, R6, 0x10 ;  /* 0x0000001006047836 */ /* 0x000fce0000000000 */
.L_x_17969:
        /* <DEDUP_REMOVED lines=116> */
.L_x_17968:
[----:B------:R-:W-:-:S07]  /*2690*/  IMAD.MOV.U32 R4, RZ, RZ, R5 ;  /* 0x000000ffff047224 */ /* 0x000fce00078e0005 */
.L_x_17964:
[----:B------:R-:W-:Y:S05]  /*26a0*/  BSYNC B2 ;  /* 0x0000000000027941 */ /* 0x000fea0003800000 */
.L_x_17963:
        /* <DEDUP_REMOVED lines=19> */
.L_x_17971:
[----:B------:R-:W-:Y:S05]  /*27e0*/  BSYNC B2 ;  /* 0x0000000000027941 */ /* 0x000fea0003800000 */
.L_x_17970:
[----:B------:R-:W-:Y:S01]  /*27f0*/  LOP3.LUT R39, R39, 0x80000000, R3, 0xb8, !PT ;  /* 0x8000000027277812 */ /* 0x000fe200078eb803 */
[----:B------:R-:W-:Y:S06]  /*2800*/  BRA `(.L_x_17959) ;  /* 0x00000000001c7947 */ /* 0x000fec0003800000 */
.L_x_17958:
[----:B------:R-:W-:-:S06]  /*2810*/  DSETP.GTU.AND P0, PT, R24, +INF , PT ;  /* 0x7ff000001800742a */ /* 0x000fcc0003f0c000 */
[----:B------:R-:W-:-:S14]  /*2820*/  DSETP.LE.AND P0, PT, R4, +INF , !P0 ;  /* 0x7ff000000400742a */ /* 0x000fdc0004703000 */
[----:B------:R-:W0:Y:S01]  /*2830*/  @!P0 LDC.64 R38, c[0x0][0x220] ;  /* 0x00008800ff268b82 */ /* 0x000e220000000a00 */
[----:B------:R-:W-:Y:S02]  /*2840*/  @P0 DSETP.NEU.AND P1, PT, R4, +INF , PT ;  /* 0x7ff000000400042a */ /* 0x000fe40003f2d000 */
[----:B0-----:R-:W-:-:S06]  /*2850*/  @!P0 DADD R38, R18, R38 ;  /* 0x0000000012268229 */ /* 0x001fcc0000000026 */
[----:B------:R-:W-:Y:S02]  /*2860*/  @P0 FSEL R38, R2, RZ, P1 ;  /* 0x000000ff02260208 */ /* 0x000fe40000800000 */
[----:B------:R-:W-:-:S07]  /*2870*/  @P0 FSEL R39, R3, -QNAN , P1 ;  /* 0xfff8000003270808 */ /* 0x000fce0000800000 */
.L_x_17959:
[----:B------:R-:W-:Y:S05]  /*2880*/  BSYNC B0 ;  /* 0x0000000000007941 */ /* 0x000fea0003800000 */
.L_x_17957:
        /* <DEDUP_REMOVED lines=21> */
.L_x_17973:
[----:B------:R-:W-:Y:S05]  /*29e0*/  BSYNC B2 ;  /* 0x0000000000027941 */ /* 0x000fea0003800000 */
.L_x_17972:
        /* <DEDUP_REMOVED lines=33> */
.L_x_17976:
[----:B------:R-:W-:Y:S05]  /*2c00*/  BSYNC B2 ;  /* 0x0000000000027941 */ /* 0x000fea0003800000 */
.L_x_17975:
[----:B------:R-:W-:Y:S01]  /*2c10*/  LOP3.LUT R19, RZ, 0x80000000, R3, 0xb8, !PT ;  /* 0x80000000ff137812 */ /* 0x000fe200078eb803 */
[----:B------:R-:W-:Y:S01]  /*2c20*/  IMAD.MOV.U32 R18, RZ, RZ, RZ ;  /* 0x000000ffff127224 */ /* 0x000fe200078e00ff */
[----:B------:R-:W-:Y:S06]  /*2c30*/  BRA `(.L_x_17956) ;  /* 0x0000000000187947 */ /* 0x000fec0003800000 */
.L_x_17974:
[----:B------:R-:W0:Y:S02]  /*2c40*/  FRND.F64.FLOOR R2, R24 ;  /* 0x0000001800027313 */ /* 0x000e240000305800 */
[----:B0-----:R-:W-:Y:S02]  /*2c50*/  DADD R4, R24, -R2 ;  /* 0x0000000018047229 */ /* 0x001fe40000000802 */
[----:B------:R-:W-:-:S06]  /*2c60*/  DADD R6, R2, 1 ;  /* 0x3ff0000002067429 */ /* 0x000fcc0000000000 */
[----:B------:R-:W-:-:S06]  /*2c70*/  DSETP.GT.AND P0, PT, R4, 0.5, PT ;  /* 0x3fe000000400742a */ /* 0x000fcc0003f04000 */
[----:B------:R-:W-:Y:S02]  /*2c80*/  FSEL R18, R6, R2, P0 ;  /* 0x0000000206127208 */ /* 0x000fe40000000000 */
[----:B------:R-:W-:-:S07]  /*2c90*/  FSEL R19, R7, R3, P0 ;  /* 0x0000000307137208 */ /* 0x000fce0000000000 */
.L_x_17956:
[----:B------:R-:W-:Y:S05]  /*2ca0*/  BSYNC B1 ;  /* 0x0000000000017941 */ /* 0x000fea0003800000 */
.L_x_17952:
[----:B-----5:R-:W-:Y:S01]  /*2cb0*/  DSETP.NEU.AND P0, PT, R20, RZ, PT ;  /* 0x000000ff1400722a */ /* 0x020fe20003f0d000 */
        /* <DEDUP_REMOVED lines=25> */
[----:B------:R-:W-:Y:S05]  /*2e50*/  CALL.REL.NOINC `($__internal_18_$__cuda_sm20_div_rn_f64_full) ;  /* 0x0000013800507944 */ /* 0x000fea0003c00000 */
.L_x_17980:
[----:B------:R-:W-:Y:S05]  /*2e60*/  BSYNC B2 ;  /* 0x0000000000027941 */ /* 0x000fea0003800000 */
.L_x_17979:
[----:B------:R-:W-:Y:S02]  /*2e70*/  IMAD.MOV.U32 R20, RZ, RZ, R34 ;  /* 0x000000ffff147224 */ /* 0x000fe400078e0022 */
[----:B------:R-:W-:Y:S01]  /*2e80*/  IMAD.MOV.U32 R21, RZ, RZ, R35 ;  /* 0x000000ffff157224 */ /* 0x000fe200078e0023 */
[----:B------:R-:W-:Y:S06]  /*2e90*/  BRA `(.L_x_17981) ;  /* 0x0000001000f07947 */ /* 0x000fec0003800000 */
.L_x_17978:
        /* <DEDUP_REMOVED lines=40> */
.L_x_17987:
        /* <DEDUP_REMOVED lines=12> */
.L_x_17986:
[----:B------:R-:W-:Y:S05]  /*31e0*/  BSYNC B2 ;  /* 0x0000000000027941 */ /* 0x000fea0003800000 */
.L_x_17985:
        /* <DEDUP_REMOVED lines=12> */
.L_x_17992:
        /* <DEDUP_REMOVED lines=33> */
.L_x_17991:
[----:B------:R-:W-:Y:S05]  /*34c0*/  BSYNC B3 ;  /* 0x0000000000037941 */ /* 0x000fea0003800000 */
.L_x_17990:
[----:B------:R-:W-:-:S13]  /*34d0*/  ISETP.GE.U32.AND P0, PT, R28, 0xc, PT ;  /* 0x0000000c1c00780c */ /* 0x000fda0003f06070 */
[----:B------:R-:W-:Y:S05]  /*34e0*/  @!P0 BRA `(.L_x_17989) ;  /* 0x0000000400dc8947 */ /* 0x000fea0003800000 */
[----:B------:R-:W-:Y:S01]  /*34f0*/  BSSY B3, `(.L_x_17993) ;  /* 0x0000075000037945 */ /* 0x000fe20003800000 */
[----:B------:R-:W-:-:S07]  /*3500*/  VIADD R4, R6, 0x10 ;  /* 0x0000001006047836 */ /* 0x000fce0000000000 */
.L_x_17994:
        /* <DEDUP_REMOVED lines=116> */
.L_x_17993:
[----:B------:R-:W-:-:S07]  /*3c50*/  IMAD.MOV.U32 R4, RZ, RZ, R5 ;  /* 0x000000ffff047224 */ /* 0x000fce00078e0005 */
.L_x_17989:
[----:B------:R-:W-:Y:S05]  /*3c60*/  BSYNC B2 ;  /* 0x0000000000027941 */ /* 0x000fea0003800000 */
.L_x_17988:
        /* <DEDUP_REMOVED lines=19> */
.L_x_17996:
[----:B------:R-:W-:Y:S05]  /*3da0*/  BSYNC B2 ;  /* 0x0000000000027941 */ /* 0x000fea0003800000 */
.L_x_17995:
[----:B------:R-:W-:Y:S01]  /*3db0*/  LOP3.LUT R39, R39, 0x80000000, R3, 0xb8, !PT ;  /* 0x8000000027277812 */ /* 0x000fe200078eb803 */
[----:B------:R-:W-:Y:S06]  /*3dc0*/  BRA `(.L_x_17984) ;  /* 0x00000000001c7947 */ /* 0x000fec0003800000 */
.L_x_17983:
[----:B------:R-:W-:-:S06]  /*3dd0*/  DSETP.GTU.AND P0, PT, R24, +INF , PT ;  /* 0x7ff000001800742a */ /* 0x000fcc0003f0c000 */
[----:B------:R-:W-:-:S14]  /*3de0*/  DSETP.LE.AND P0, PT, R4, +INF , !P0 ;  /* 0x7ff000000400742a */ /* 0x000fdc0004703000 */
[----:B------:R-:W0:Y:S01]  /*3df0*/  @!P0 LDC.64 R38, c[0x0][0x220] ;  /* 0x00008800ff268b82 */ /* 0x000e220000000a00 */
[----:B------:R-:W-:Y:S02]  /*3e00*/  @P0 DSETP.NEU.AND P1, PT, R4, +INF , PT ;  /* 0x7ff000000400042a */ /* 0x000fe40003f2d000 */
[----:B0-----:R-:W-:-:S06]  /*3e10*/  @!P0 DADD R38, R20, R38 ;  /* 0x0000000014268229 */ /* 0x001fcc0000000026 */
[----:B------:R-:W-:Y:S02]  /*3e20*/  @P0 FSEL R38, R2, RZ, P1 ;  /* 0x000000ff02260208 */ /* 0x000fe40000800000 */
[----:B------:R-:W-:-:S07]  /*3e30*/  @P0 FSEL R39, R3, -QNAN , P1 ;  /* 0xfff8000003270808 */ /* 0x000fce0000800000 */
.L_x_17984:
[----:B------:R-:W-:Y:S05]  /*3e40*/  BSYNC B0 ;  /* 0x0000000000007941 */ /* 0x000fea0003800000 */
.L_x_17982:
        /* <DEDUP_REMOVED lines=20> */
[----:B------:R-:W-:Y:S05]  /*3f90*/  CALL.REL.NOINC `($__internal_18_$__cuda_sm20_div_rn_f64_full) ;  /* 0x0000012800007944 */ /* 0x000fea0003c00000 */
.L_x_17998:
[----:B------:R-:W-:Y:S05]  /*3fa0*/  BSYNC B2 ;  /* 0x0000000000027941 */ /* 0x000fea0003800000 */
.L_x_17997:
        /* <DEDUP_REMOVED lines=32> */
[----:B------:R-:W-:-:S07]  /*41b0*/  IMAD.MOV.U32 R3, RZ, RZ, R35 ;  /* 0x000000ffff037224 */ /* 0x000fce00078e0023 */
.L_x_18001:
[----:B------:R-:W-:Y:S05]  /*41c0*/  BSYNC B2 ;  /* 0x0000000000027941 */ /* 0x000fea0003800000 */
.L_x_18000:
[----:B------:R-:W-:Y:S01]  /*41d0*/  LOP3.LUT R21, RZ, 0x80000000, R3, 0xb8, !PT ;  /* 0x80000000ff157812 */ /* 0x000fe200078eb803 */
[----:B------:R-:W-:Y:S01]  /*41e0*/  IMAD.MOV.U32 R20, RZ, RZ, RZ ;  /* 0x000000ffff147224 */ /* 0x000fe200078e00ff */
[----:B------:R-:W-:Y:S06]  /*41f0*/  BRA `(.L_x_17981) ;  /* 0x0000000000187947 */ /* 0x000fec0003800000 */
.L_x_17999:
[----:B------:R-:W0:Y:S02]  /*4200*/  FRND.F64.FLOOR R2, R24 ;  /* 0x0000001800027313 */ /* 0x000e240000305800 */
[----:B0-----:R-:W-:Y:S02]  /*4210*/  DADD R4, R24, -R2 ;  /* 0x0000000018047229 */ /* 0x001fe40000000802 */
[----:B------:R-:W-:-:S06]  /*4220*/  DADD R6, R2, 1 ;  /* 0x3ff0000002067429 */ /* 0x000fcc0000000000 */
[----:B------:R-:W-:-:S06]  /*4230*/  DSETP.GT.AND P0, PT, R4, 0.5, PT ;  /* 0x3fe000000400742a */ /* 0x000fcc0003f04000 */
[----:B------:R-:W-:Y:S02]  /*4240*/  FSEL R20, R6, R2, P0 ;  /* 0x0000000206147208 */ /* 0x000fe40000000000 */
[----:B------:R-:W-:-:S07]  /*4250*/  FSEL R21, R7, R3, P0 ;  /* 0x0000000307157208 */ /* 0x000fce0000000000 */
.L_x_17981:
[----:B------:R-:W-:Y:S05]  /*4260*/  BSYNC B1 ;  /* 0x0000000000017941 */ /* 0x000fea0003800000 */
.L_x_17977:
        /* <DEDUP_REMOVED lines=27> */
.L_x_18005:
[----:B------:R-:W-:Y:S05]  /*4420*/  BSYNC B2 ;  /* 0x0000000000027941 */ /* 0x000fea0003800000 */
.L_x_18004:
[----:B------:R-:W-:Y:S02]  /*4430*/  IMAD.MOV.U32 R22, RZ, RZ, R34 ;  /* 0x000000ffff167224 */ /* 0x000fe400078e0022 */
[----:B------:R-:W-:Y:S01]  /*4440*/  IMAD.MOV.U32 R23, RZ, RZ, R35 ;  /* 0x000000ffff177224 */ /* 0x000fe200078e0023 */
[----:B------:R-:W-:Y:S06]  /*4450*/  BRA `(.L_x_18006) ;  /* 0x0000001000f07947 */ /* 0x000fec0003800000 */
.L_x_18003:
        /* <DEDUP_REMOVED lines=40> */
.L_x_18012:
        /* <DEDUP_REMOVED lines=12> */
.L_x_18011:
[----:B------:R-:W-:Y:S05]  /*47a0*/  BSYNC B2 ;  /* 0x0000000000027941 */ /* 0x000fea0003800000 */
.L_x_18010:
        /* <DEDUP_REMOVED lines=12> */
.L_x_18017:
        /* <DEDUP_REMOVED lines=33> */
.L_x_18016:
[----:B------:R-:W-:Y:S05]  /*4a80*/  BSYNC B3 ;  /* 0x0000000000037941 */ /* 0x000fea0003800000 */
.L_x_18015:
[----:B------:R-:W-:-:S13]  /*4a90*/  ISETP.GE.U32.AND P0, PT, R28, 0xc, PT ;  /* 0x0000000c1c00780c */ /* 0x000fda0003f06070 */
[----:B------:R-:W-:Y:S05]  /*4aa0*/  @!P0 BRA `(.L_x_18014) ;  /* 0x0000000400dc8947 */ /* 0x000fea0003800000 */
[----:B------:R-:W-:Y:S01]  /*4ab0*/  BSSY B3, `(.L_x_18018) ;  /* 0x0000075000037945 */ /* 0x000fe20003800000 */
[----:B------:R-:W-:-:S07]  /*4ac0*/  VIADD R4, R6, 0x10 ;  /* 0x0000001006047836 */ /* 0x000fce0000000000 */
.L_x_18019:
        /* <DEDUP_REMOVED lines=116> */
.L_x_18018:
[----:B------:R-:W-:-:S07]  /*5210*/  IMAD.MOV.U32 R4, RZ, RZ, R5 ;  /* 0x000000ffff047224 */ /* 0x000fce00078e0005 */
.L_x_18014:
[----:B------:R-:W-:Y:S05]  /*5220*/  BSYNC B2 ;  /* 0x0000000000027941 */ /* 0x000fea0003800000 */
.L_x_18013:
        /* <DEDUP_REMOVED lines=19> */
.L_x_18021:
[----:B------:R-:W-:Y:S05]  /*5360*/  BSYNC B2 ;  /* 0x0000000000027941 */ /* 0x000fea0003800000 */
.L_x_18020:
[----:B------:R-:W-:Y:S01]  /*5370*/  LOP3.LUT R39, R39, 0x80000000, R3, 0xb8, !PT ;  /* 0x8000000027277812 */ /* 0x000fe200078eb803 */
[----:B------:R-:W-:Y:S06]  /*5380*/  BRA `(.L_x_18009) ;  /* 0x00000000001c7947 */ /* 0x000fec0003800000 */
.L_x_18008:
[----:B------:R-:W-:-:S06]  /*5390*/  DSETP.GTU.AND P0, PT, R24, +INF , PT ;  /* 0x7ff000001800742a */ /* 0x000fcc0003f0c000 */
[----:B------:R-:W-:-:S14]  /*53a0*/  DSETP.LE.AND P0, PT, R4, +INF , !P0 ;  /* 0x7ff000000400742a */ /* 0x000fdc0004703000 */
[----:B------:R-:W0:Y:S01]  /*53b0*/  @!P0 LDC.64 R38, c[0x0][0x220] ;  /* 0x00008800ff268b82 */ /* 0x000e220000000a00 */
[----:B------:R-:W-:Y:S02]  /*53c0*/  @P0 DSETP.NEU.AND P1, PT, R4, +INF , PT ;  /* 0x7ff000000400042a */ /* 0x000fe40003f2d000 */
[----:B0-----:R-:W-:-:S06]  /*53d0*/  @!P0 DADD R38, R22, R38 ;  /* 0x0000000016268229 */ /* 0x001fcc0000000026 */
[----:B------:R-:W-:Y:S02]  /*53e0*/  @P0 FSEL R38, R2, RZ, P1 ;  /* 0x000000ff02260208 */ /* 0x000fe40000800000 */
[----:B------:R-:W-:-:S07]  /*53f0*/  @P0 FSEL R39, R3, -QNAN , P1 ;  /* 0xfff8000003270808 */ /* 0x000fce0000800000 */
.L_x_18009:
[----:B------:R-:W-:Y:S05]  /*5400*/  BSYNC B0 ;  /* 0x0000000000007941 */ /* 0x000fea0003800000 */
.L_x_18007:
        /* <DEDUP_REMOVED lines=21> */
.L_x_18023:
[----:B------:R-:W-:Y:S05]  /*5560*/  BSYNC B2 ;  /* 0x0000000000027941 */ /* 0x000fea0003800000 */
.L_x_18022:
        /* <DEDUP_REMOVED lines=33> */
.L_x_18026:
[----:B------:R-:W-:Y:S05]  /*5780*/  BSYNC B2 ;  /* 0x0000000000027941 */ /* 0x000fea0003800000 */
.L_x_18025:
[----:B------:R-:W-:Y:S01]  /*5790*/  LOP3.LUT R23, RZ, 0x80000000, R3, 0xb8, !PT ;  /* 0x80000000ff177812 */ /* 0x000fe200078eb803 */
[----:B------:R-:W-:Y:S01]  /*57a0*/  IMAD.MOV.U32 R22, RZ, RZ, RZ ;  /* 0x000000ffff167224 */ /* 0x000fe200078e00ff */
[----:B------:R-:W-:Y:S06]  /*57b0*/  BRA `(.L_x_18006) ;  /* 0x0000000000187947 */ /* 0x000fec0003800000 */
.L_x_18024:
[----:B------:R-:W0:Y:S02]  /*57c0*/  FRND.F64.FLOOR R2, R24 ;  /* 0x0000001800027313 */ /* 0x000e240000305800 */
[----:B0-----:R-:W-:Y:S02]  /*57d0*/  DADD R4, R24, -R2 ;  /* 0x0000000018047229 */ /* 0x001fe40000000802 */
[----:B------:R-:W-:-:S06]  /*57e0*/  DADD R6, R2, 1 ;  /* 0x3ff0000002067429 */ /* 0x000fcc0000000000 */
[----:B------:R-:W-:-:S06]  /*57f0*/  DSETP.GT.AND P0, PT, R4, 0.5, PT ;  /* 0x3fe000000400742a */ /* 0x000fcc0003f04000 */
[----:B------:R-:W-:Y:S02]  /*5800*/  FSEL R22, R6, R2, P0 ;  /* 0x0000000206167208 */ /* 0x000fe40000000000 */
[----:B------:R-:W-:-:S07]  /*5810*/  FSEL R23, R7, R3, P0 ;  /* 0x0000000307177208 */ /* 0x000fce0000000000 */
.L_x_18006:
[----:B------:R-:W-:Y:S05]  /*5820*/  BSYNC B1 ;  /* 0x0000000000017941 */ /* 0x000fea0003800000 */
.L_x_18002:
        /* <DEDUP_REMOVED lines=27> */
.L_x_18030:
[----:B------:R-:W-:Y:S05]  /*59e0*/  BSYNC B2 ;  /* 0x0000000000027941 */ /* 0x000fea0003800000 */
.L_x_18029:
[----:B------:R-:W-:Y:S02]  /*59f0*/  IMAD.MOV.U32 R8, RZ, RZ, R34 ;  /* 0x000000ffff087224 */ /* 0x000fe400078e0022 */
[----:B------:R-:W-:Y:S01]  /*5a00*/  IMAD.MOV.U32 R9, RZ, RZ, R35 ;  /* 0x000000ffff097224 */ /* 0x000fe200078e0023 */
[----:B------:R-:W-:Y:S06]  /*5a10*/  BRA `(.L_x_18031) ;  /* 0x0000001000f07947 */ /* 0x000fec0003800000 */
.L_x_18028:
        /* <DEDUP_REMOVED lines=40> */
.L_x_18037:
        /* <DEDUP_REMOVED lines=12> */
.L_x_18036:
[----:B------:R-:W-:Y:S05]  /*5d60*/  BSYNC B2 ;  /* 0x0000000000027941 */ /* 0x000fea0003800000 */
.L_x_18035:
        /* <DEDUP_REMOVED lines=12> */
.L_x_18042:
        /* <DEDUP_REMOVED lines=33> */
.L_x_18041:
[----:B------:R-:W-:Y:S05]  /*6040*/  BSYNC B3 ;  /* 0x0000000000037941 */ /* 0x000fea0003800000 */
.L_x_18040:
[----:B------:R-:W-:-:S13]  /*6050*/  ISETP.GE.U32.AND P0, PT, R28, 0xc, PT ;  /* 0x0000000c1c00780c */ /* 0x000fda0003f06070 */
[----:B------:R-:W-:Y:S05]  /*6060*/  @!P0 BRA `(.L_x_18039) ;  /* 0x0000000400dc8947 */ /* 0x000fea0003800000 */
[----:B------:R-:W-:Y:S01]  /*6070*/  BSSY B3, `(.L_x_18043) ;  /* 0x0000075000037945 */ /* 0x000fe20003800000 */
[----:B------:R-:W-:-:S07]  /*6080*/  VIADD R4, R6, 0x10 ;  /* 0x0000001006047836 */ /* 0x000fce0000000000 */
.L_x_18044:
        /* <DEDUP_REMOVED lines=116> */
.L_x_18043:
[----:B------:R-:W-:-:S07]  /*67d0*/  IMAD.MOV.U32 R4, RZ, RZ, R5 ;  /* 0x000000ffff047224 */ /* 0x000fce00078e0005 */
.L_x_18039:
[----:B------:R-:W-:Y:S05]  /*67e0*/  BSYNC B2 ;  /* 0x0000000000027941 */ /* 0x000fea0003800000 */
.L_x_18038:
        /* <DEDUP_REMOVED lines=19> */
.L_x_18046:
[----:B------:R-:W-:Y:S05]  /*6920*/  BSYNC B2 ;  /* 0x0000000000027941 */ /* 0x000fea0003800000 */
.L_x_18045:
[----:B------:R-:W-:Y:S01]  /*6930*/  LOP3.LUT R39, R39, 0x80000000, R3, 0xb8, !PT ;  /* 0x8000000027277812 */ /* 0x000fe200078eb803 */
[----:B------:R-:W-:Y:S06]  /*6940*/  BRA `(.L_x_18034) ;  /* 0x00000000001c7947 */ /* 0x000fec0003800000 */
.L_x_18033:
[----:B------:R-:W-:-:S06]  /*6950*/  DSETP.GTU.AND P0, PT, R24, +INF , PT ;  /* 0x7ff000001800742a */ /* 0x000fcc0003f0c000 */
[----:B------:R-:W-:-:S14]  /*6960*/  DSETP.LE.AND P0, PT, R4, +INF , !P0 ;  /* 0x7ff000000400742a */ /* 0x000fdc0004703000 */
[----:B------:R-:W0:Y:S01]  /*6970*/  @!P0 LDC.64 R38, c[0x0][0x220] ;  /* 0x00008800ff268b82 */ /* 0x000e220000000a00 */
[----:B------:R-:W-:Y:S02]  /*6980*/  @P0 DSETP.NEU.AND P1, PT, R4, +INF , PT ;  /* 0x7ff000000400042a */ /* 0x000fe40003f2d000 */
[----:B0-----:R-:W-:-:S06]  /*6990*/  @!P0 DADD R38, R8, R38 ;  /* 0x0000000008268229 */ /* 0x001fcc0000000026 */
[----:B------:R-:W-:Y:S02]  /*69a0*/  @P0 FSEL R38, R2, RZ, P1 ;  /* 0x000000ff02260208 */ /* 0x000fe40000800000 */
[----:B------:R-:W-:-:S07]  /*69b0*/  @P0 FSEL R39, R3, -QNAN , P1 ;  /* 0xfff8000003270808 */ /* 0x000fce0000800000 */
.L_x_18034:
[----:B------:R-:W-:Y:S05]  /*69c0*/  BSYNC B0 ;  /* 0x0000000000007941 */ /* 0x000fea0003800000 */
.L_x_18032:
        /* <DEDUP_REMOVED lines=21> */
.L_x_18048:
[----:B------:R-:W-:Y:S05]  /*6b20*/  BSYNC B2 ;  /* 0x0000000000027941 */ /* 0x000fea0003800000 */
.L_x_18047:
        /* <DEDUP_REMOVED lines=33> */
.L_x_18051:
[----:B------:R-:W-:Y:S05]  /*6d40*/  BSYNC B2 ;  /* 0x0000000000027941 */ /* 0x000fea0003800000 */
.L_x_18050:
[----:B------:R-:W-:Y:S01]  /*6d50*/  LOP3.LUT R9, RZ, 0x80000000, R3, 0xb8, !PT ;  /* 0x80000000ff097812 */ /* 0x000fe200078eb803 */
[----:B------:R-:W-:Y:S01]  /*6d60*/  IMAD.MOV.U32 R8, RZ, RZ, RZ ;  /* 0x000000ffff087224 */ /* 0x000fe200078e00ff */
[----:B------:R-:W-:Y:S06]  /*6d70*/  BRA `(.L_x_18031) ;  /* 0x0000000000187947 */ /* 0x000fec0003800000 */
.L_x_18049:
[----:B------:R-:W0:Y:S02]  /*6d80*/  FRND.F64.FLOOR R2, R24 ;  /* 0x0000001800027313 */ /* 0x000e240000305800 */
[----:B0-----:R-:W-:Y:S02]  /*6d90*/  DADD R4, R24, -R2 ;  /* 0x0000000018047229 */ /* 0x001fe40000000802 */
[----:B------:R-:W-:-:S06]  /*6da0*/  DADD R6, R2, 1 ;  /* 0x3ff0000002067429 */ /* 0x000fcc0000000000 */
[----:B------:R-:W-:-:S06]  /*6db0*/  DSETP.GT.AND P0, PT, R4, 0.5, PT ;  /* 0x3fe000000400742a */ /* 0x000fcc0003f04000 */
[----:B------:R-:W-:Y:S02]  /*6dc0*/  FSEL R8, R6, R2, P0 ;  /* 0x0000000206087208 */ /* 0x000fe40000000000 */
[----:B------:R-:W-:-:S07]  /*6dd0*/  FSEL R9, R7, R3, P0 ;  /* 0x0000000307097208 */ /* 0x000fce0000000000 */
.L_x_18031:
[----:B------:R-:W-:Y:S05]  /*6de0*/  BSYNC B1 ;  /* 0x0000000000017941 */ /* 0x000fea0003800000 */
.L_x_18027:
        /* <DEDUP_REMOVED lines=27> */
.L_x_18055:
[----:B------:R-:W-:Y:S05]  /*6fa0*/  BSYNC B2 ;  /* 0x0000000000027941 */ /* 0x000fea0003800000 */
.L_x_18054:
[----:B------:R-:W-:Y:S02]  /*6fb0*/  IMAD.MOV.U32 R10, RZ, RZ, R34 ;  /* 0x000000ffff0a7224 */ /* 0x000fe400078e0022 */
[----:B------:R-:W-:Y:S01]  /*6fc0*/  IMAD.MOV.U32 R11, RZ, RZ, R35 ;  /* 0x000000ffff0b7224 */ /* 0x000fe200078e0023 */
[----:B------:R-:W-:Y:S06]  /*6fd0*/  BRA `(.L_x_18056) ;  /* 0x0000001000f07947 */ /* 0x000fec0003800000 */
.L_x_18053:
        /* <DEDUP_REMOVED lines=40> */
.L_x_18062:
        /* <DEDUP_REMOVED lines=12> */
.L_x_18061:
[----:B------:R-:W-:Y:S05]  /*7320*/  BSYNC B2 ;  /* 0x0000000000027941 */ /* 0x000fea0003800000 */
.L_x_18060:
        /* <DEDUP_REMOVED lines=12> */
.L_x_18067:
        /* <DEDUP_REMOVED lines=33> */
.L_x_18066:
[----:B------:R-:W-:Y:S05]  /*7600*/  BSYNC B3 ;  /* 0x0000000000037941 */ /* 0x000fea0003800000 */
.L_x_18065:
[----:B------:R-:W-:-:S13]  /*7610*/  ISETP.GE.U32.AND P0, PT, R28, 0xc, PT ;  /* 0x0000000c1c00780c */ /* 0x000fda0003f06070 */
[----:B------:R-:W-:Y:S05]  /*7620*/  @!P0 BRA `(.L_x_18064) ;  /* 0x0000000400dc8947 */ /* 0x000fea0003800000 */
[----:B------:R-:W-:Y:S01]  /*7630*/  BSSY B3, `(.L_x_18068) ;  /* 0x0000075000037945 */ /* 0x000fe20003800000 */
[----:B------:R-:W-:-:S07]  /*7640*/  VIADD R4, R6, 0x10 ;  /* 0x0000001006047836 */ /* 0x000fce0000000000 */
.L_x_18069:
        /* <DEDUP_REMOVED lines=116> */
.L_x_18068:
[----:B------:R-:W-:-:S07]  /*7d90*/  IMAD.MOV.U32 R4, RZ, RZ, R5 ;  /* 0x000000ffff047224 */ /* 0x000fce00078e0005 */
.L_x_18064:
[----:B------:R-:W-:Y:S05]  /*7da0*/  BSYNC B2 ;  /* 0x0000000000027941 */ /* 0x000fea0003800000 */
.L_x_18063:
        /* <DEDUP_REMOVED lines=19> */
.L_x_18071:
[----:B------:R-:W-:Y:S05]  /*7ee0*/  BSYNC B2 ;  /* 0x0000000000027941 */ /* 0x000fea0003800000 */
.L_x_18070:
[----:B------:R-:W-:Y:S01]  /*7ef0*/  LOP3.LUT R39, R39, 0x80000000, R3, 0xb8, !PT ;  /* 0x8000000027277812 */ /* 0x000fe200078eb803 */
[----:B------:R-:W-:Y:S06]  /*7f00*/  BRA `(.L_x_18059) ;  /* 0x00000000001c7947 */ /* 0x000fec0003800000 */
.L_x_18058:
[----:B------:R-:W-:-:S06]  /*7f10*/  DSETP.GTU.AND P0, PT, R24, +INF , PT ;  /* 0x7ff000001800742a */ /* 0x000fcc0003f0c000 */
[----:B------:R-:W-:-:S14]  /*7f20*/  DSETP.LE.AND P0, PT, R4, +INF , !P0 ;  /* 0x7ff000000400742a */ /* 0x000fdc0004703000 */
[----:B------:R-:W0:Y:S01]  /*7f30*/  @!P0 LDC.64 R38, c[0x0][0x220] ;  /* 0x00008800ff268b82 */ /* 0x000e220000000a00 */
[----:B------:R-:W-:Y:S02]  /*7f40*/  @P0 DSETP.NEU.AND P1, PT, R4, +INF , PT ;  /* 0x7ff000000400042a */ /* 0x000fe40003f2d000 */
[----:B0-----:R-:W-:-:S06]  /*7f50*/  @!P0 DADD R38, R10, R38 ;  /* 0x000000000a268229 */ /* 0x001fcc0000000026 */
[----:B------:R-:W-:Y:S02]  /*7f60*/  @P0 FSEL R38, R2, RZ, P1 ;  /* 0x000000ff02260208 */ /* 0x000fe40000800000 */
[----:B------:R-:W-:-:S07]  /*7f70*/  @P0 FSEL R39, R3, -QNAN , P1 ;  /* 0xfff8000003270808 */ /* 0x000fce0000800000 */
.L_x_18059:
[----:B------:R-:W-:Y:S05]  /*7f80*/  BSYNC B0 ;  /* 0x0000000000007941 */ /* 0x000fea0003800000 */
.L_x_18057:
        /* <DEDUP_REMOVED lines=21> */
.L_x_18073:
[----:B------:R-:W-:Y:S05]  /*80e0*/  BSYNC B2 ;  /* 0x0000000000027941 */ /* 0x000fea0003800000 */
.L_x_18072:
        /* <DEDUP_REMOVED lines=33> */
.L_x_18076:
[----:B------:R-:W-:Y:S05]  /*8300*/  BSYNC B2 ;  /* 0x0000000000027941 */ /* 0x000fea0003800000 */
.L_x_18075:
[----:B------:R-:W-:Y:S01]  /*8310*/  LOP3.LUT R11, RZ, 0x80000000, R3, 0xb8, !PT ;  /* 0x80000000ff0b7812 */ /* 0x000fe200078eb803 */
[----:B------:R-:W-:Y:S01]  /*8320*/  IMAD.MOV.U32 R10, RZ, RZ, RZ ;  /* 0x000000ffff0a7224 */ /* 0x000fe200078e00ff */
[----:B------:R-:W-:Y:S06]  /*8330*/  BRA `(.L_x_18056) ;  /* 0x0000000000187947 */ /* 0x000fec0003800000 */
.L_x_18074:
[----:B------:R-:W0:Y:S02]  /*8340*/  FRND.F64.FLOOR R2, R24 ;  /* 0x0000001800027313 */ /* 0x000e240000305800 */
[----:B0-----:R-:W-:Y:S02]  /*8350*/  DADD R4, R24, -R2 ;  /* 0x0000000018047229 */ /* 0x001fe40000000802 */
[----:B------:R-:W-:-:S06]  /*8360*/  DADD R6, R2, 1 ;  /* 0x3ff0000002067429 */ /* 0x000fcc0000000000 */
[----:B------:R-:W-:-:S06]  /*8370*/  DSETP.GT.AND P0, PT, R4, 0.5, PT ;  /* 0x3fe000000400742a */ /* 0x000fcc0003f04000 */
[----:B------:R-:W-:Y:S02]  /*8380*/  FSEL R10, R6, R2, P0 ;  /* 0x00000002060a7208 */ /* 0x000fe40000000000 */
[----:B------:R-:W-:-:S07]  /*8390*/  FSEL R11, R7, R3, P0 ;  /* 0x00000003070b7208 */ /* 0x000fce0000000000 */
.L_x_18056:
[----:B------:R-:W-:Y:S05]  /*83a0*/  BSYNC B1 ;  /* 0x0000000000017941 */ /* 0x000fea0003800000 */
.L_x_18052:
        /* <DEDUP_REMOVED lines=27> */
.L_x_18080:
[----:B------:R-:W-:Y:S05]  /*8560*/  BSYNC B2 ;  /* 0x0000000000027941 */ /* 0x000fea0003800000 */
.L_x_18079:
[----:B------:R-:W-:Y:S02]  /*8570*/  IMAD.MOV.U32 R12, RZ, RZ, R34 ;  /* 0x000000ffff0c7224 */ /* 0x000fe400078e0022 */
[----:B------:R-:W-:Y:S01]  /*8580*/  IMAD.MOV.U32 R13, RZ, RZ, R35 ;  /* 0x000000ffff0d7224 */ /* 0x000fe200078e0023 */
[----:B------:R-:W-:Y:S06]  /*8590*/  BRA `(.L_x_18081) ;  /* 0x0000001000f07947 */ /* 0x000fec0003800000 */
.L_x_18078:
        /* <DEDUP_REMOVED lines=40> */
.L_x_18087:
        /* <DEDUP_REMOVED lines=12> */
.L_x_18086:
[----:B------:R-:W-:Y:S05]  /*88e0*/  BSYNC B2 ;  /* 0x0000000000027941 */ /* 0x000fea0003800000 */
.L_x_18085:
        /* <DEDUP_REMOVED lines=12> */
.L_x_18092:
        /* <DEDUP_REMOVED lines=33> */
.L_x_18091:
[----:B------:R-:W-:Y:S05]  /*8bc0*/  BSYNC B3 ;  /* 0x0000000000037941 */ /* 0x000fea0003800000 */
.L_x_18090:
[----:B------:R-:W-:-:S13]  /*8bd0*/  ISETP.GE.U32.AND P0, PT, R28, 0xc, PT ;  /* 0x0000000c1c00780c */ /* 0x000fda0003f06070 */
[----:B------:R-:W-:Y:S05]  /*8be0*/  @!P0 BRA `(.L_x_18089) ;  /* 0x0000000400dc8947 */ /* 0x000fea0003800000 */
[----:B------:R-:W-:Y:S01]  /*8bf0*/  BSSY B3, `(.L_x_18093) ;  /* 0x0000075000037945 */ /* 0x000fe20003800000 */
[----:B------:R-:W-:-:S07]  /*8c00*/  VIADD R4, R6, 0x10 ;  /* 0x0000001006047836 */ /* 0x000fce0000000000 */
.L_x_18094:
        /* <DEDUP_REMOVED lines=116> */
.L_x_18093:
[----:B------:R-:W-:-:S07]  /*9350*/  IMAD.MOV.U32 R4, RZ, RZ, R5 ;  /* 0x000000ffff047224 */ /* 0x000fce00078e0005 */
.L_x_18089:
[----:B------:R-:W-:Y:S05]  /*9360*/  BSYNC B2 ;  /* 0x0000000000027941 */ /* 0x000fea0003800000 */
.L_x_18088:
        /* <DEDUP_REMOVED lines=19> */
.L_x_18096:
[----:B------:R-:W-:Y:S05]  /*94a0*/  BSYNC B2 ;  /* 0x0000000000027941 */ /* 0x000fea0003800000 */
.L_x_18095:
[----:B------:R-:W-:Y:S01]  /*94b0*/  LOP3.LUT R39, R39, 0x80000000, R3, 0xb8, !PT ;  /* 0x8000000027277812 */ /* 0x000fe200078eb803 */
[----:B------:R-:W-:Y:S06]  /*94c0*/  BRA `(.L_x_18084) ;  /* 0x00000000001c7947 */ /* 0x000fec0003800000 */
.L_x_18083:
[----:B------:R-:W-:-:S06]  /*94d0*/  DSETP.GTU.AND P0, PT, R24, +INF , PT ;  /* 0x7ff000001800742a */ /* 0x000fcc0003f0c000 */
[----:B------:R-:W-:-:S14]  /*94e0*/  DSETP.LE.AND P0, PT, R4, +INF , !P0 ;  /* 0x7ff000000400742a */ /* 0x000fdc0004703000 */
[----:B------:R-:W0:Y:S01]  /*94f0*/  @!P0 LDC.64 R38, c[0x0][0x220] ;  /* 0x00008800ff268b82 */ /* 0x000e220000000a00 */
[----:B------:R-:W-:Y:S02]  /*9500*/  @P0 DSETP.NEU.AND P1, PT, R4, +INF , PT ;  /* 0x7ff000000400042a */ /* 0x000fe40003f2d000 */
[----:B0-----:R-:W-:-:S06]  /*9510*/  @!P0 DADD R38, R12, R38 ;  /* 0x000000000c268229 */ /* 0x001fcc0000000026 */
[----:B------:R-:W-:Y:S02]  /*9520*/  @P0 FSEL R38, R2, RZ, P1 ;  /* 0x000000ff02260208 */ /* 0x000fe40000800000 */
[----:B------:R-:W-:-:S07]  /*9530*/  @P0 FSEL R39, R3, -QNAN , P1 ;  /* 0xfff8000003270808 */ /* 0x000fce0000800000 */
.L_x_18084:
[----:B------:R-:W-:Y:S05]  /*9540*/  BSYNC B0 ;  /* 0x0000000000007941 */ /* 0x000fea0003800000 */
.L_x_18082:
        /* <DEDUP_REMOVED lines=21> */
.L_x_18098:
[----:B------:R-:W-:Y:S05]  /*96a0*/  BSYNC B2 ;  /* 0x0000000000027941 */ /* 0x000fea0003800000 */
.L_x_18097:
        /* <DEDUP_REMOVED lines=33> */
.L_x_18101:
[----:B------:R-:W-:Y:S05]  /*98c0*/  BSYNC B2 ;  /* 0x0000000000027941 */ /* 0x000fea0003800000 */
.L_x_18100:
[----:B------:R-:W-:Y:S01]  /*98d0*/  LOP3.LUT R13, RZ, 0x80000000, R3, 0xb8, !PT ;  /* 0x80000000ff0d7812 */ /* 0x000fe200078eb803 */
[----:B------:R-:W-:Y:S01]  /*98e0*/  IMAD.MOV.U32 R12, RZ, RZ, RZ ;  /* 0x000000ffff0c7224 */ /* 0x000fe200078e00ff */
[----:B------:R-:W-:Y:S06]  /*98f0*/  BRA `(.L_x_18081) ;  /* 0x0000000000187947 */ /* 0x000fec0003800000 */
.L_x_18099:
[----:B------:R-:W0:Y:S02]  /*9900*/  FRND.F64.FLOOR R2, R24 ;  /* 0x0000001800027313 */ /* 0x000e240000305800 */
[----:B0-----:R-:W-:Y:S02]  /*9910*/  DADD R4, R24, -R2 ;  /* 0x0000000018047229 */ /* 0x001fe40000000802 */
[----:B------:R-:W-:-:S06]  /*9920*/  DADD R6, R2, 1 ;  /* 0x3ff0000002067429 */ /* 0x000fcc0000000000 */
[----:B------:R-:W-:-:S06]  /*9930*/  DSETP.GT.AND P0, PT, R4, 0.5, PT ;  /* 0x3fe000000400742a */ /* 0x000fcc0003f04000 */
[----:B------:R-:W-:Y:S02]  /*9940*/  FSEL R12, R6, R2, P0 ;  /* 0x00000002060c7208 */ /* 0x000fe40000000000 */
[----:B------:R-:W-:-:S07]  /*9950*/  FSEL R13, R7, R3, P0 ;  /* 0x00000003070d7208 */ /* 0x000fce0000000000 */
.L_x_18081:
[----:B------:R-:W-:Y:S05]  /*9960*/  BSYNC B1 ;  /* 0x0000000000017941 */ /* 0x000fea0003800000 */
.L_x_18077:
        /* <DEDUP_REMOVED lines=27> */
.L_x_18105:
[----:B------:R-:W-:Y:S05]  /*9b20*/  BSYNC B2 ;  /* 0x0000000000027941 */ /* 0x000fea0003800000 */
.L_x_18104:
[----:B------:R-:W-:Y:S02]  /*9b30*/  IMAD.MOV.U32 R14, RZ, RZ, R34 ;  /* 0x000000ffff0e7224 */ /* 0x000fe400078e0022 */
[----:B------:R-:W-:Y:S01]  /*9b40*/  IMAD.MOV.U32 R15, RZ, RZ, R35 ;  /* 0x000000ffff0f7224 */ /* 0x000fe200078e0023 */
[----:B------:R-:W-:Y:S06]  /*9b50*/  BRA `(.L_x_18106) ;  /* 0x0000001000f07947 */ /* 0x000fec0003800000 */
.L_x_18103:
        /* <DEDUP_REMOVED lines=40> */
.L_x_18112:
        /* <DEDUP_REMOVED lines=12> */
.L_x_18111:
[----:B------:R-:W-:Y:S05]  /*9ea0*/  BSYNC B2 ;  /* 0x0000000000027941 */ /* 0x000fea0003800000 */
.L_x_18110:
        /* <DEDUP_REMOVED lines=12> */
.L_x_18117:
        /* <DEDUP_REMOVED lines=33> */
.L_x_18116:
[----:B------:R-:W-:Y:S05]  /*a180*/  BSYNC B3 ;  /* 0x0000000000037941 */ /* 0x000fea0003800000 */
.L_x_18115:
[----:B------:R-:W-:-:S13]  /*a190*/  ISETP.GE.U32.AND P0, PT, R28, 0xc, PT ;  /* 0x0000000c1c00780c */ /* 0x000fda0003f06070 */
[----:B------:R-:W-:Y:S05]  /*a1a0*/  @!P0 BRA `(.L_x_18114) ;  /* 0x0000000400dc8947 */ /* 0x000fea0003800000 */
[----:B------:R-:W-:Y:S01]  /*a1b0*/  BSSY B3, `(.L_x_18118) ;  /* 0x0000075000037945 */ /* 0x000fe20003800000 */
[----:B------:R-:W-:-:S07]  /*a1c0*/  VIADD R4, R6, 0x10 ;  /* 0x0000001006047836 */ /* 0x000fce0000000000 */
.L_x_18119:
        /* <DEDUP_REMOVED lines=116> */
.L_x_18118:
[----:B------:R-:W-:-:S07]  /*a910*/  IMAD.MOV.U32 R4, RZ, RZ, R5 ;  /* 0x000000ffff047224 */ /* 0x000fce00078e0005 */
.L_x_18114:
[----:B------:R-:W-:Y:S05]  /*a920*/  BSYNC B2 ;  /* 0x0000000000027941 */ /* 0x000fea0003800000 */
.L_x_18113:
        /* <DEDUP_REMOVED lines=19> */
.L_x_18121:
[----:B------:R-:W-:Y:S05]  /*aa60*/  BSYNC B2 ;  /* 0x0000000000027941 */ /* 0x000fea0003800000 */
.L_x_18120:
[----:B------:R-:W-:Y:S01]  /*aa70*/  LOP3.LUT R39, R39, 0x80000000, R3, 0xb8, !PT ;  /* 0x8000000027277812 */ /* 0x000fe200078eb803 */
[----:B------:R-:W-:Y:S06]  /*aa80*/  BRA `(.L_x_18109) ;  /* 0x00000000001c7947 */ /* 0x000fec0003800000 */
.L_x_18108:
[----:B------:R-:W-:-:S06]  /*aa90*/  DSETP.GTU.AND P0, PT, R24, +INF , PT ;  /* 0x7ff000001800742a */ /* 0x000fcc0003f0c000 */
[----:B------:R-:W-:-:S14]  /*aaa0*/  DSETP.LE.AND P0, PT, R4, +INF , !P0 ;  /* 0x7ff000000400742a */ /* 0x000fdc0004703000 */
[----:B------:R-:W0:Y:S01]  /*aab0*/  @!P0 LDC.64 R38, c[0x0][0x220] ;  /* 0x00008800ff268b82 */ /* 0x000e220000000a00 */
[----:B------:R-:W-:Y:S02]  /*aac0*/  @P0 DSETP.NEU.AND P1, PT, R4, +INF , PT ;  /* 0x7ff000000400042a */ /* 0x000fe40003f2d000 */
[----:B0-----:R-:W-:-:S06]  /*aad0*/  @!P0 DADD R38, R14, R38 ;  /* 0x000000000e268229 */ /* 0x001fcc0000000026 */
[----:B------:R-:W-:Y:S02]  /*aae0*/  @P0 FSEL R38, R2, RZ, P1 ;  /* 0x000000ff02260208 */ /* 0x000fe40000800000 */
[----:B------:R-:W-:-:S07]  /*aaf0*/  @P0 FSEL R39, R3, -QNAN , P1 ;  /* 0xfff8000003270808 */ /* 0x000fce0000800000 */
.L_x_18109:
[----:B------:R-:W-:Y:S05]  /*ab00*/  BSYNC B0 ;  /* 0x0000000000007941 */ /* 0x000fea0003800000 */
.L_x_18107:
        /* <DEDUP_REMOVED lines=21> */
.L_x_18123:
[----:B------:R-:W-:Y:S05]  /*ac60*/  BSYNC B2 ;  /* 0x0000000000027941 */ /* 0x000fea0003800000 */
.L_x_18122:
        /* <DEDUP_REMOVED lines=33> */
.L_x_18126:
[----:B------:R-:W-:Y:S05]  /*ae80*/  BSYNC B2 ;  /* 0x0000000000027941 */ /* 0x000fea0003800000 */
.L_x_18125:
[----:B------:R-:W-:Y:S01]  /*ae90*/  LOP3.LUT R15, RZ, 0x80000000, R3, 0xb8, !PT ;  /* 0x80000000ff0f7812 */ /* 0x000fe200078eb803 */
[----:B------:R-:W-:Y:S01]  /*aea0*/  IMAD.MOV.U32 R14, RZ, RZ, RZ ;  /* 0x000000ffff0e7224 */ /* 0x000fe200078e00ff */
[----:B------:R-:W-:Y:S06]  /*aeb0*/  BRA `(.L_x_18106) ;  /* 0x0000000000187947 */ /* 0x000fec0003800000 */
.L_x_18124:
[----:B------:R-:W0:Y:S02]  /*aec0*/  FRND.F64.FLOOR R2, R24 ;  /* 0x0000001800027313 */ /* 0x000e240000305800 */
[----:B0-----:R-:W-:Y:S02]  /*aed0*/  DADD R4, R24, -R2 ;  /* 0x0000000018047229 */ /* 0x001fe40000000802 */
[----:B------:R-:W-:-:S06]  /*aee0*/  DADD R6, R2, 1 ;  /* 0x3ff0000002067429 */ /* 0x000fcc0000000000 */
[----:B------:R-:W-:-:S06]  /*aef0*/  DSETP.GT.AND P0, PT, R4, 0.5, PT ;  /* 0x3fe000000400742a */ /* 0x000fcc0003f04000 */
[----:B------:R-:W-:Y:S02]  /*af00*/  FSEL R14, R6, R2, P0 ;  /* 0x00000002060e7208 */ /* 0x000fe40000000000 */
[----:B------:R-:W-:-:S07]  /*af10*/  FSEL R15, R7, R3, P0 ;  /* 0x00000003070f7208 */ /* 0x000fce0000000000 */
.L_x_18106:
[----:B------:R-:W-:Y:S05]  /*af20*/  BSYNC B1 ;  /* 0x0000000000017941 */ /* 0x000fea0003800000 */
.L_x_18102:
        /* <DEDUP_REMOVED lines=11> */
.L_x_17925:
        /* <DEDUP_REMOVED lines=11> */
[----:B------:R-:W1:Y:S01]  /*b090*/  @!P5 LDC.64 R8, c[0x0][0x230] ;  /* 0x00008c00ff08db82 */ /* 0x000e620000000a00 */
[----:B------:R-:W-:Y:S02]  /*b0a0*/  @!P5 VIADD R0, R0, 0x80 ;  /* 0x000000800000d836 */ /* 0x000fe40000000000 */
[----:B0-----:R-:W-:-:S03]  /*b0b0*/  @!P6 IMAD.WIDE.U32 R4, R5, 0x8, R2 ;  /* 0x000000080504e825 */ /* 0x001fc600078e0002 */
[----:B------:R-:W-:Y:S02]  /*b0c0*/  ISETP.GE.AND P4, PT, R0, R7, PT ;  /* 0x000000070000720c */ /* 0x000fe40003f86270 */
[----:B------:R-:W0:Y:S01]  /*b0d0*/  @!P0 LDC.64 R2, c[0x0][0x230] ;  /* 0x00008c00ff028b82 */ /* 0x000e220000000a00 */
[----:B------:R2:W5:Y:S10]  /*b0e0*/  @!P6 LDG.E.64 R18, desc[UR4][R4.64] ;  /* 0x000000040412e981 */ /* 0x000574000c1e1b00 */
[----:B------:R-:W-:Y:S01]  /*b0f0*/  @!P4 IMAD.IADD R15, R20, 0x1, R0 ;  /* 0x00000001140fc824 */ /* 0x000fe200078e0200 */
[----:B------:R-:W3:Y:S01]  /*b100*/  @!P4 LDC.64 R10, c[0x0][0x230] ;  /* 0x00008c00ff0acb82 */ /* 0x000ee20000000a00 */
[----:B------:R-:W-:-:S05]  /*b110*/  @!P4 VIADD R0, R0, 0x80 ;  /* 0x000000800000c836 */ /* 0x000fca0000000000 */
[----:B------:R-:W-:-:S13]  /*b120*/  ISETP.GE.AND P3, PT, R0, R7, PT ;  /* 0x000000070000720c */ /* 0x000fda0003f66270 */
[----:B------:R-:W-:Y:S01]  /*b130*/  @!P3 IMAD.IADD R25, R20, 0x1, R0 ;  /* 0x000000011419b824 */ /* 0x000fe200078e0200 */
[----:B------:R-:W4:Y:S01]  /*b140*/  @!P3 LDC.64 R16, c[0x0][0x230] ;  /* 0x00008c00ff10bb82 */ /* 0x000f220000000a00 */
        /* <DEDUP_REMOVED lines=12> */
[----:B-1----:R-:W-:Y:S01]  /*b210*/  @!P5 IMAD.WIDE.U32 R12, R13, 0x8, R8 ;  /* 0x000000080d0cd825 */ /* 0x002fe200078e0008 */
[----:B------:R-:W-:-:S03]  /*b220*/  CS2R R22, SRZ ;  /* 0x0000000000167805 */ /* 0x000fc6000001ff00 */
[----:B--2---:R-:W-:Y:S01]  /*b230*/  @!P6 IMAD.IADD R5, R20, 0x1, R0 ;  /* 0x000000011405e824 */ /* 0x004fe200078e0200 */
[----:B------:R1:W5:Y:S01]  /*b240*/  @!P5 LDG.E.64 R40, desc[UR4][R12.64] ;  /* 0x000000040c28d981 */ /* 0x000362000c1e1b00 */
[----:B---3--:R-:W-:Y:S01]  /*b250*/  @!P4 IMAD.WIDE.U32 R14, R15, 0x8, R10 ;  /* 0x000000080f0ec825 */ /* 0x008fe200078e000a */
[----:B------:R-:W-:Y:S02]  /*b260*/  CS2R R38, SRZ ;  /* 0x0000000000267805 */ /* 0x000fe4000001ff00 */
[----:B------:R-:W-:Y:S02]  /*b270*/  CS2R R8, SRZ ;  /* 0x0000000000087805 */ /* 0x000fe4000001ff00 */
[----:B------:R-:W-:Y:S01]  /*b280*/  CS2R R10, SRZ ;  /* 0x00000000000a7805 */ /* 0x000fe2000001ff00 */
[----:B----4-:R-:W-:Y:S01]  /*b290*/  @!P3 IMAD.WIDE.U32 R24, R25, 0x8, R16 ;  /* 0x000000081918b825 */ /* 0x010fe200078e0010 */
[----:B------:R-:W-:Y:S01]  /*b2a0*/  CS2R R16, SRZ ;  /* 0x0000000000107805 */ /* 0x000fe2000001ff00 */
[----:B------:R2:W5:Y:S02]  /*b2b0*/  @!P4 LDG.E.64 R22, desc[UR4][R14.64] ;  /* 0x000000040e16c981 */ /* 0x000564000c1e1b00 */
[----:B0-----:R-:W-:Y:S01]  /*b2c0*/  @!P2 IMAD.WIDE.U32 R26, R33, 0x8, R26 ;  /* 0x00000008211aa825 */ /* 0x001fe200078e001a */
[----:B-1----:R-:W-:Y:S01]  /*b2d0*/  CS2R R12, SRZ ;  /* 0x00000000000c7805 */ /* 0x002fe2000001ff00 */
[----:B------:R2:W5:Y:S02]  /*b2e0*/  @!P3 LDG.E.64 R38, desc[UR4][R24.64] ;  /* 0x000000041826b981 */ /* 0x000564000c1e1b00 */
[----:B------:R-:W-:-:S02]  /*b2f0*/  @!P1 IMAD.WIDE.U32 R28, R35, 0x8, R28 ;  /* 0x00000008231c9825 */ /* 0x000fc400078e001c */
[----:B------:R2:W5:Y:S02]  /*b300*/  @!P2 LDG.E.64 R8, desc[UR4][R26.64] ;  /* 0x000000041a08a981 */ /* 0x000564000c1e1b00 */
[----:B------:R-:W-:Y:S02]  /*b310*/  @!P6 IMAD.WIDE.U32 R4, R5, 0x8, R30 ;  /* 0x000000080504e825 */ /* 0x000fe400078e001e */
[----:B------:R2:W5:Y:S02]  /*b320*/  @!P1 LDG.E.64 R10, desc[UR4][R28.64] ;  /* 0x000000041c0a9981 */ /* 0x000564000c1e1b00 */
[----:B------:R-:W-:Y:S02]  /*b330*/  @!P0 IMAD.WIDE.U32 R2, R21, 0x8, R2 ;  /* 0x0000000815028825 */ /* 0x000fe400078e0002 */
[----:B------:R2:W5:Y:S04]  /*b340*/  @!P6 LDG.E.64 R12, desc[UR4][R4.64] ;  /* 0x00000004040ce981 */ /* 0x000568000c1e1b00 */
[----:B------:R2:W5:Y:S01]  /*b350*/  @!P0 LDG.E.64 R16, desc[UR4][R2.64] ;  /* 0x0000000402108981 */ /* 0x000562000c1e1b00 */
[----:B------:R-:W-:Y:S04]  /*b360*/  BSSY B1, `(.L_x_18127) ;  /* 0x000015e000017945 */ /* 0x000fe80003800000 */
[----:B------:R-:W-:Y:S05]  /*b370*/  @P0 BRA `(.L_x_18128) ;  /* 0x0000001400700947 */ /* 0x000fea0003800000 */
[----:B-----5:R-:W-:-:S14]  /*b380*/  DSETP.NEU.AND P0, PT, R16, RZ, PT ;  /* 0x000000ff1000722a */ /* 0x020fdc0003f0d000 */
[----:B------:R-:W-:Y:S05]  /*b390*/  @P0 BRA `(.L_x_18129) ;  /* 0x0000000000700947 */ /* 0x000fea0003800000 */
[----:B--2---:R-:W0:Y:S01]  /*b3a0*/  MUFU.RCP64H R3, R17 ;  /* 0x0000001100037308 */ /* 0x004e220000001800 */
        /* <DEDUP_REMOVED lines=23> */
.L_x_18131:
[----:B------:R-:W-:Y:S05]  /*b520*/  BSYNC B2 ;  /* 0x0000000000027941 */ /* 0x000fea0003800000 */
.L_x_18130:
[----:B------:R-:W-:Y:S02]  /*b530*/  IMAD.MOV.U32 R14, RZ, RZ, R34 ;  /* 0x000000ffff0e7224 */ /* 0x000fe400078e0022 */
[----:B------:R-:W-:Y:S01]  /*b540*/  IMAD.MOV.U32 R15, RZ, RZ, R35 ;  /* 0x000000ffff0f7224 */ /* 0x000fe200078e0023 */
[----:B------:R-:W-:Y:S06]  /*b550*/  BRA `(.L_x_18128) ;  /* 0x0000001000f87947 */ /* 0x000fec0003800000 */
.L_x_18129:
[----:B--2---:R-:W0:Y:S01]  /*b560*/  LDC.64 R2, c[0x0][0x220] ;  /* 0x00008800ff027b82 */ /* 0x004e220000000a00 */
        /* <DEDUP_REMOVED lines=28> */
[----:B------:R-:W-:Y:S02]  /*b730*/  VIADDMNMX R2, R0, R21, 0xffffffff, !PT ;  /* 0xffffffff00027446 */ /* 0x000fe40007800115 */
        /* <DEDUP_REMOVED lines=9> */
.L_x_18137:
        /* <DEDUP_REMOVED lines=12> */
.L_x_18136:
[----:B------:R-:W-:Y:S05]  /*b890*/  BSYNC B2 ;  /* 0x0000000000027941 */ /* 0x000fea0003800000 */
.L_x_18135:
        /* <DEDUP_REMOVED lines=12> */
.L_x_18142:
        /* <DEDUP_REMOVED lines=33> */
.L_x_18141:
[----:B------:R-:W-:Y:S05]  /*bb70*/  BSYNC B3 ;  /* 0x0000000000037941 */ /* 0x000fea0003800000 */
.L_x_18140:
[----:B------:R-:W-:-:S13]  /*bb80*/  ISETP.GE.U32.AND P0, PT, R26, 0xc, PT ;  /* 0x0000000c1a00780c */ /* 0x000fda0003f06070 */
[----:B------:R-:W-:Y:S05]  /*bb90*/  @!P0 BRA `(.L_x_18139) ;  /* 0x0000000400dc8947 */ /* 0x000fea0003800000 */
[----:B------:R-:W-:Y:S01]  /*bba0*/  BSSY B3, `(.L_x_18143) ;  /* 0x0000075000037945 */ /* 0x000fe20003800000 */
[----:B------:R-:W-:-:S07]  /*bbb0*/  VIADD R6, R15, 0x10 ;  /* 0x000000100f067836 */ /* 0x000fce0000000000 */
.L_x_18144:
        /* <DEDUP_REMOVED lines=116> */
.L_x_18143:
[----:B------:R-:W-:-:S07]  /*c300*/  IMAD.MOV.U32 R21, RZ, RZ, R15 ;  /* 0x000000ffff157224 */ /* 0x000fce00078e000f */
.L_x_18139:
[----:B------:R-:W-:Y:S05]  /*c310*/  BSYNC B2 ;  /* 0x0000000000027941 */ /* 0x000fea0003800000 */
.L_x_18138:
        /* <DEDUP_REMOVED lines=20> */
.L_x_18146:
[----:B------:R-:W-:Y:S05]  /*c460*/  BSYNC B2 ;  /* 0x0000000000027941 */ /* 0x000fea0003800000 */
.L_x_18145:
[----:B------:R-:W-:Y:S02]  /*c470*/  IMAD.MOV.U32 R15, RZ, RZ, R25 ;  /* 0x000000ffff0f7224 */ /* 0x000fe400078e0019 */
[----:B------:R-:W-:-:S03]  /*c480*/  IMAD.MOV.U32 R14, RZ, RZ, R4 ;  /* 0x000000ffff0e7224 */ /* 0x000fc600078e0004 */
[----:B------:R-:W-:Y:S01]  /*c490*/  LOP3.LUT R15, R15, 0x80000000, R3, 0xb8, !PT ;  /* 0x800000000f0f7812 */ /* 0x000fe200078eb803 */
[----:B------:R-:W-:Y:S06]  /*c4a0*/  BRA `(.L_x_18134) ;  /* 0x00000000001c7947 */ /* 0x000fec0003800000 */
.L_x_18133:
[----:B------:R-:W-:-:S06]  /*c4b0*/  DSETP.GTU.AND P0, PT, R4, +INF , PT ;  /* 0x7ff000000400742a */ /* 0x000fcc0003f0c000 */
[----:B------:R-:W-:-:S14]  /*c4c0*/  DSETP.LE.AND P0, PT, R24, +INF , !P0 ;  /* 0x7ff000001800742a */ /* 0x000fdc0004703000 */
[----:B------:R-:W0:Y:S01]  /*c4d0*/  @!P0 LDC.64 R14, c[0x0][0x220] ;  /* 0x00008800ff0e8b82 */ /* 0x000e220000000a00 */
[----:B------:R-:W-:Y:S02]  /*c4e0*/  @P0 DSETP.NEU.AND P1, PT, R24, +INF , PT ;  /* 0x7ff000001800042a */ /* 0x000fe40003f2d000 */
[----:B0-----:R-:W-:-:S06]  /*c4f0*/  @!P0 DADD R14, R16, R14 ;  /* 0x00000000100e8229 */ /* 0x001fcc000000000e */
[----:B------:R-:W-:Y:S02]  /*c500*/  @P0 FSEL R14, R2, RZ, P1 ;  /* 0x000000ff020e0208 */ /* 0x000fe40000800000 */
[----:B------:R-:W-:-:S07]  /*c510*/  @P0 FSEL R15, R3, -QNAN , P1 ;  /* 0xfff80000030f0808 */ /* 0x000fce0000800000 */
.L_x_18134:
[----:B------:R-:W-:Y:S05]  /*c520*/  BSYNC B0 ;  /* 0x0000000000007941 */ /* 0x000fea0003800000 */
.L_x_18132:
        /* <DEDUP_REMOVED lines=21> */
.L_x_18148:
[----:B------:R-:W-:Y:S05]  /*c680*/  BSYNC B2 ;  /* 0x0000000000027941 */ /* 0x000fea0003800000 */
.L_x_18147:
        /* <DEDUP_REMOVED lines=33> */
.L_x_18151:
[----:B------:R-:W-:Y:S05]  /*c8a0*/  BSYNC B2 ;  /* 0x0000000000027941 */ /* 0x000fea0003800000 */
.L_x_18150:
[----:B------:R-:W-:Y:S01]  /*c8b0*/  LOP3.LUT R15, RZ, 0x80000000, R3, 0xb8, !PT ;  /* 0x80000000ff0f7812 */ /* 0x000fe200078eb803 */
[----:B------:R-:W-:Y:S01]  /*c8c0*/  IMAD.MOV.U32 R14, RZ, RZ, RZ ;  /* 0x000000ffff0e7224 */ /* 0x000fe200078e00ff */
[----:B------:R-:W-:Y:S06]  /*c8d0*/  BRA `(.L_x_18128) ;  /* 0x0000000000187947 */ /* 0x000fec0003800000 */
.L_x_18149:
[----:B------:R-:W0:Y:S02]  /*c8e0*/  FRND.F64.FLOOR R2, R24 ;  /* 0x0000001800027313 */ /* 0x000e240000305800 */
[----:B0-----:R-:W-:Y:S02]  /*c8f0*/  DADD R4, R24, -R2 ;  /* 0x0000000018047229 */ /* 0x001fe40000000802 */
[----:B------:R-:W-:-:S06]  /*c900*/  DADD R14, R2, 1 ;  /* 0x3ff00000020e7429 */ /* 0x000fcc0000000000 */
[----:B------:R-:W-:-:S06]  /*c910*/  DSETP.GT.AND P0, PT, R4, 0.5, PT ;  /* 0x3fe000000400742a */ /* 0x000fcc0003f04000 */
[----:B------:R-:W-:Y:S02]  /*c920*/  FSEL R14, R14, R2, P0 ;  /* 0x000000020e0e7208 */ /* 0x000fe40000000000 */
[----:B------:R-:W-:-:S07]  /*c930*/  FSEL R15, R15, R3, P0 ;  /* 0x000000030f0f7208 */ /* 0x000fce0000000000 */
.L_x_18128:
[----:B------:R-:W-:Y:S05]  /*c940*/  BSYNC B1 ;  /* 0x0000000000017941 */ /* 0x000fea0003800000 */
.L_x_18127:
[----:B------:R-:W0:Y:S01]  /*c950*/  S2R R0, SR_TID.X ;  /* 0x0000000000007919 */ /* 0x000e220000002100 */
[----:B------:R-:W-:Y:S01]  /*c960*/  BSSY B1, `(.L_x_18152) ;  /* 0x0000161000017945 */ /* 0x000fe20003800000 */
[----:B0-----:R-:W-:-:S05]  /*c970*/  VIADD R0, R0, 0x80 ;  /* 0x0000008000007836 */ /* 0x001fca0000000000 */
[----:B------:R-:W-:-:S13]  /*c980*/  ISETP.GE.AND P0, PT, R0, R7, PT ;  /* 0x000000070000720c */ /* 0x000fda0003f06270 */
        /* <DEDUP_REMOVED lines=27> */
.L_x_18156:
[----:B------:R-:W-:Y:S05]  /*cb40*/  BSYNC B2 ;  /* 0x0000000000027941 */ /* 0x000fea0003800000 */
.L_x_18155:
[----:B------:R-:W-:Y:S02]  /*cb50*/  IMAD.MOV.U32 R16, RZ, RZ, R34 ;  /* 0x000000ffff107224 */ /* 0x000fe400078e0022 */
[----:B------:R-:W-:Y:S01]  /*cb60*/  IMAD.MOV.U32 R17, RZ, RZ, R35 ;  /* 0x000000ffff117224 */ /* 0x000fe200078e0023 */
[----:B------:R-:W-:Y:S06]  /*cb70*/  BRA `(.L_x_18153) ;  /* 0x0000001000fc7947 */ /* 0x000fec0003800000 */
.L_x_18154:
        /* <DEDUP_REMOVED lines=40> */
.L_x_18162:
        /* <DEDUP_REMOVED lines=12> */
.L_x_18161:
[----:B------:R-:W-:Y:S05]  /*cec0*/  BSYNC B2 ;  /* 0x0000000000027941 */ /* 0x000fea0003800000 */
.L_x_18160:
        /* <DEDUP_REMOVED lines=12> */
.L_x_18167:
        /* <DEDUP_REMOVED lines=33> */
.L_x_18166:
[----:B------:R-:W-:Y:S05]  /*d1a0*/  BSYNC B3 ;  /* 0x0000000000037941 */ /* 0x000fea0003800000 */
.L_x_18165:
[----:B------:R-:W-:-:S13]  /*d1b0*/  ISETP.GE.U32.AND P0, PT, R26, 0xc, PT ;  /* 0x0000000c1a00780c */ /* 0x000fda0003f06070 */
[----:B------:R-:W-:Y:S05]  /*d1c0*/  @!P0 BRA `(.L_x_18164) ;  /* 0x0000000400dc8947 */ /* 0x000fea0003800000 */
[----:B------:R-:W-:Y:S01]  /*d1d0*/  BSSY B3, `(.L_x_18168) ;  /* 0x0000075000037945 */ /* 0x000fe20003800000 */
[----:B------:R-:W-:-:S07]  /*d1e0*/  VIADD R4, R17, 0x10 ;  /* 0x0000001011047836 */ /* 0x000fce0000000000 */
.L_x_18169:
        /* <DEDUP_REMOVED lines=116> */
.L_x_18168:
[----:B------:R-:W-:-:S07]  /*d930*/  IMAD.MOV.U32 R4, RZ, RZ, R5 ;  /* 0x000000ffff047224 */ /* 0x000fce00078e0005 */
.L_x_18164:
[----:B------:R-:W-:Y:S05]  /*d940*/  BSYNC B2 ;  /* 0x0000000000027941 */ /* 0x000fea0003800000 */
.L_x_18163:
        /* <DEDUP_REMOVED lines=20> */
.L_x_18171:
[----:B------:R-:W-:Y:S05]  /*da90*/  BSYNC B2 ;  /* 0x0000000000027941 */ /* 0x000fea0003800000 */
.L_x_18170:
[----:B------:R-:W-:Y:S02]  /*daa0*/  IMAD.MOV.U32 R17, RZ, RZ, R25 ;  /* 0x000000ffff117224 */ /* 0x000fe400078e0019 */
[----:B------:R-:W-:-:S03]  /*dab0*/  IMAD.MOV.U32 R16, RZ, RZ, R4 ;  /* 0x000000ffff107224 */ /* 0x000fc600078e0004 */
[----:B------:R-:W-:Y:S01]  /*dac0*/  LOP3.LUT R17, R17, 0x80000000, R3, 0xb8, !PT ;  /* 0x8000000011117812 */ /* 0x000fe200078eb803 */
[----:B------:R-:W-:Y:S06]  /*dad0*/  BRA `(.L_x_18159) ;  /* 0x00000000001c7947 */ /* 0x000fec0003800000 */
.L_x_18158:
[----:B------:R-:W-:-:S06]  /*dae0*/  DSETP.GTU.AND P0, PT, R24, +INF , PT ;  /* 0x7ff000001800742a */ /* 0x000fcc0003f0c000 */
[----:B------:R-:W-:-:S14]  /*daf0*/  DSETP.LE.AND P0, PT, R4, +INF , !P0 ;  /* 0x7ff000000400742a */ /* 0x000fdc0004703000 */
[----:B------:R-:W0:Y:S01]  /*db00*/  @!P0 LDC.64 R16, c[0x0][0x220] ;  /* 0x00008800ff108b82 */ /* 0x000e220000000a00 */
[----:B------:R-:W-:Y:S02]  /*db10*/  @P0 DSETP.NEU.AND P1, PT, R4, +INF , PT ;  /* 0x7ff000000400042a */ /* 0x000fe40003f2d000 */
[----:B0-----:R-:W-:-:S06]  /*db20*/  @!P0 DADD R16, R18, R16 ;  /* 0x0000000012108229 */ /* 0x001fcc0000000010 */
[----:B------:R-:W-:Y:S02]  /*db30*/  @P0 FSEL R16, R2, RZ, P1 ;  /* 0x000000ff02100208 */ /* 0x000fe40000800000 */
[----:B------:R-:W-:-:S07]  /*db40*/  @P0 FSEL R17, R3, -QNAN , P1 ;  /* 0xfff8000003110808 */ /* 0x000fce0000800000 */
.L_x_18159:
[----:B------:R-:W-:Y:S05]  /*db50*/  BSYNC B0 ;  /* 0x0000000000007941 */ /* 0x000fea0003800000 */
.L_x_18157:
        /* <DEDUP_REMOVED lines=21> */
.L_x_18173:
[----:B------:R-:W-:Y:S05]  /*dcb0*/  BSYNC B2 ;  /* 0x0000000000027941 */ /* 0x000fea0003800000 */
.L_x_18172:
        /* <DEDUP_REMOVED lines=33> */
.L_x_18176:
[----:B------:R-:W-:Y:S05]  /*ded0*/  BSYNC B2 ;  /* 0x0000000000027941 */ /* 0x000fea0003800000 */
.L_x_18175:
[----:B------:R-:W-:Y:S01]  /*dee0*/  LOP3.LUT R17, RZ, 0x80000000, R3, 0xb8, !PT ;  /* 0x80000000ff117812 */ /* 0x000fe200078eb803 */
[----:B------:R-:W-:Y:S01]  /*def0*/  IMAD.MOV.U32 R16, RZ, RZ, RZ ;  /* 0x000000ffff107224 */ /* 0x000fe200078e00ff */
[----:B------:R-:W-:Y:S06]  /*df00*/  BRA `(.L_x_18153) ;  /* 0x0000000000187947 */ /* 0x000fec0003800000 */
.L_x_18174:
[----:B------:R-:W0:Y:S02]  /*df10*/  FRND.F64.FLOOR R2, R24 ;  /* 0x0000001800027313 */ /* 0x000e240000305800 */
[----:B0-----:R-:W-:Y:S02]  /*df20*/  DADD R4, R24, -R2 ;  /* 0x0000000018047229 */ /* 0x001fe40000000802 */
[----:B------:R-:W-:-:S06]  /*df30*/  DADD R16, R2, 1 ;  /* 0x3ff0000002107429 */ /* 0x000fcc0000000000 */
[----:B------:R-:W-:-:S06]  /*df40*/  DSETP.GT.AND P0, PT, R4, 0.5, PT ;  /* 0x3fe000000400742a */ /* 0x000fcc0003f04000 */
[----:B------:R-:W-:Y:S02]  /*df50*/  FSEL R16, R16, R2, P0 ;  /* 0x0000000210107208 */ /* 0x000fe40000000000 */
[----:B------:R-:W-:-:S07]  /*df60*/  FSEL R17, R17, R3, P0 ;  /* 0x0000000311117208 */ /* 0x000fce0000000000 */
.L_x_18153:
[----:B------:R-:W-:Y:S05]  /*df70*/  BSYNC B1 ;  /* 0x0000000000017941 */ /* 0x000fea0003800000 */
.L_x_18152:
        /* <DEDUP_REMOVED lines=31> */
.L_x_18181:
[----:B------:R-:W-:Y:S05]  /*e170*/  BSYNC B2 ;  /* 0x0000000000027941 */ /* 0x000fea0003800000 */
.L_x_18180:
[----:B------:R-:W-:Y:S02]  /*e180*/  IMAD.MOV.U32 R18, RZ, RZ, R34 ;  /* 0x000000ffff127224 */ /* 0x000fe400078e0022 */
[----:B------:R-:W-:Y:S01]  /*e190*/  IMAD.MOV.U32 R19, RZ, RZ, R35 ;  /* 0x000000ffff137224 */ /* 0x000fe200078e0023 */
[----:B------:R-:W-:Y:S06]  /*e1a0*/  BRA `(.L_x_18178) ;  /* 0x0000001000f87947 */ /* 0x000fec0003800000 */
.L_x_18179:
        /* <DEDUP_REMOVED lines=40> */
.L_x_18187:
        /* <DEDUP_REMOVED lines=12> */
.L_x_18186:
[----:B------:R-:W-:Y:S05]  /*e4f0*/  BSYNC B2 ;  /* 0x0000000000027941 */ /* 0x000fea0003800000 */
.L_x_18185:
        /* <DEDUP_REMOVED lines=12> */
.L_x_18192:
        /* <DEDUP_REMOVED lines=33> */
.L_x_18191:
[----:B------:R-:W-:Y:S05]  /*e7d0*/  BSYNC B3 ;  /* 0x0000000000037941 */ /* 0x000fea0003800000 */
.L_x_18190:
[----:B------:R-:W-:-:S13]  /*e7e0*/  ISETP.GE.U32.AND P0, PT, R26, 0xc, PT ;  /* 0x0000000c1a00780c */ /* 0x000fda0003f06070 */
[----:B------:R-:W-:Y:S05]  /*e7f0*/  @!P0 BRA `(.L_x_18189) ;  /* 0x0000000400dc8947 */ /* 0x000fea0003800000 */
[----:B------:R-:W-:Y:S01]  /*e800*/  BSSY B3, `(.L_x_18193) ;  /* 0x0000075000037945 */ /* 0x000fe20003800000 */
[----:B------:R-:W-:-:S07]  /*e810*/  VIADD R4, R19, 0x10 ;  /* 0x0000001013047836 */ /* 0x000fce0000000000 */
.L_x_18194:
        /* <DEDUP_REMOVED lines=116> */
.L_x_18193:
[----:B------:R-:W-:-:S07]  /*ef60*/  IMAD.MOV.U32 R4, RZ, RZ, R5 ;  /* 0x000000ffff047224 */ /* 0x000fce00078e0005 */
.L_x_18189:
[----:B------:R-:W-:Y:S05]  /*ef70*/  BSYNC B2 ;  /* 0x0000000000027941 */ /* 0x000fea0003800000 */
.L_x_18188:
        /* <DEDUP_REMOVED lines=20> */
.L_x_18196:
[----:B------:R-:W-:Y:S05]  /*f0c0*/  BSYNC B2 ;  /* 0x0000000000027941 */ /* 0x000fea0003800000 */
.L_x_18195:
[----:B------:R-:W-:-:S05]  /*f0d0*/  IMAD.MOV.U32 R19, RZ, RZ, R25 ;  /* 0x000000ffff137224 */ /* 0x000fca00078e0019 */
[----:B------:R-:W-:Y:S01]  /*f0e0*/  LOP3.LUT R19, R19, 0x80000000, R3, 0xb8, !PT ;  /* 0x8000000013137812 */ /* 0x000fe200078eb803 */
[----:B------:R-:W-:Y:S06]  /*f0f0*/  BRA `(.L_x_18184) ;  /* 0x00000000001c7947 */ /* 0x000fec0003800000 */
.L_x_18183:
[----:B------:R-:W-:-:S06]  /*f100*/  DSETP.GTU.AND P0, PT, R24, +INF , PT ;  /* 0x7ff000001800742a */ /* 0x000fcc0003f0c000 */
[----:B------:R-:W-:-:S14]  /*f110*/  DSETP.LE.AND P0, PT, R4, +INF , !P0 ;  /* 0x7ff000000400742a */ /* 0x000fdc0004703000 */
[----:B------:R-:W0:Y:S01]  /*f120*/  @!P0 LDC.64 R18, c[0x0][0x220] ;  /* 0x00008800ff128b82 */ /* 0x000e220000000a00 */
[----:B------:R-:W-:Y:S02]  /*f130*/  @P0 DSETP.NEU.AND P1, PT, R4, +INF , PT ;  /* 0x7ff000000400042a */ /* 0x000fe40003f2d000 */
[----:B0-----:R-:W-:-:S06]  /*f140*/  @!P0 DADD R18, R40, R18 ;  /* 0x0000000028128229 */ /* 0x001fcc0000000012 */
[----:B------:R-:W-:Y:S02]  /*f150*/  @P0 FSEL R18, R2, RZ, P1 ;  /* 0x000000ff02120208 */ /* 0x000fe40000800000 */
[----:B------:R-:W-:-:S07]  /*f160*/  @P0 FSEL R19, R3, -QNAN , P1 ;  /* 0xfff8000003130808 */ /* 0x000fce0000800000 */
.L_x_18184:
[----:B------:R-:W-:Y:S05]  /*f170*/  BSYNC B0 ;  /* 0x0000000000007941 */ /* 0x000fea0003800000 */
.L_x_18182:
        /* <DEDUP_REMOVED lines=21> */
.L_x_18198:
[----:B------:R-:W-:Y:S05]  /*f2d0*/  BSYNC B2 ;  /* 0x0000000000027941 */ /* 0x000fea0003800000 */
.L_x_18197:
        /* <DEDUP_REMOVED lines=33> */
.L_x_18201:
[----:B------:R-:W-:Y:S05]  /*f4f0*/  BSYNC B2 ;  /* 0x0000000000027941 */ /* 0x000fea0003800000 */
.L_x_18200:
[----:B------:R-:W-:Y:S01]  /*f500*/  LOP3.LUT R19, RZ, 0x80000000, R3, 0xb8, !PT ;  /* 0x80000000ff137812 */ /* 0x000fe200078eb803 */
[----:B------:R-:W-:Y:S01]  /*f510*/  IMAD.MOV.U32 R18, RZ, RZ, RZ ;  /* 0x000000ffff127224 */ /* 0x000fe200078e00ff */
[----:B------:R-:W-:Y:S06]  /*f520*/  BRA `(.L_x_18178) ;  /* 0x0000000000187947 */ /* 0x000fec0003800000 */
.L_x_18199:
[----:B------:R-:W0:Y:S02]  /*f530*/  FRND.F64.FLOOR R2, R24 ;  /* 0x0000001800027313 */ /* 0x000e240000305800 */
[----:B0-----:R-:W-:Y:S02]  /*f540*/  DADD R4, R24, -R2 ;  /* 0x0000000018047229 */ /* 0x001fe40000000802 */
[----:B------:R-:W-:-:S06]  /*f550*/  DADD R18, R2, 1 ;  /* 0x3ff0000002127429 */ /* 0x000fcc0000000000 */
[----:B------:R-:W-:-:S06]  /*f560*/  DSETP.GT.AND P0, PT, R4, 0.5, PT ;  /* 0x3fe000000400742a */ /* 0x000fcc0003f04000 */
[----:B------:R-:W-:Y:S02]  /*f570*/  FSEL R18, R18, R2, P0 ;  /* 0x0000000212127208 */ /* 0x000fe40000000000 */
[----:B------:R-:W-:-:S07]  /*f580*/  FSEL R19, R19, R3, P0 ;  /* 0x0000000313137208 */ /* 0x000fce0000000000 */
.L_x_18178:
[----:B------:R-:W-:Y:S05]  /*f590*/  BSYNC B1 ;  /* 0x0000000000017941 */ /* 0x000fea0003800000 */
.L_x_18177:
        /* <DEDUP_REMOVED lines=31> */
.L_x_18206:
[----:B------:R-:W-:Y:S05]  /*f790*/  BSYNC B2 ;  /* 0x0000000000027941 */ /* 0x000fea0003800000 */
.L_x_18205:
[----:B------:R-:W-:Y:S02]  /*f7a0*/  IMAD.MOV.U32 R22, RZ, RZ, R34 ;  /* 0x000000ffff167224 */ /* 0x000fe400078e0022 */
[----:B------:R-:W-:Y:S01]  /*f7b0*/  IMAD.MOV.U32 R23, RZ, RZ, R35 ;  /* 0x000000ffff177224 */ /* 0x000fe200078e0023 */
[----:B------:R-:W-:Y:S06]  /*f7c0*/  BRA `(.L_x_18203) ;  /* 0x0000001000f07947 */ /* 0x000fec0003800000 */
.L_x_18204:
        /* <DEDUP_REMOVED lines=40> */
.L_x_18212:
        /* <DEDUP_REMOVED lines=12> */
.L_x_18211:
[----:B------:R-:W-:Y:S05]  /*fb10*/  BSYNC B2 ;  /* 0x0000000000027941 */ /* 0x000fea0003800000 */
.L_x_18210:
        /* <DEDUP_REMOVED lines=12> */
.L_x_18217:
        /* <DEDUP_REMOVED lines=33> */
.L_x_18216:
[----:B------:R-:W-:Y:S05]  /*fdf0*/  BSYNC B3 ;  /* 0x0000000000037941 */ /* 0x000fea0003800000 */
.L_x_18215:
[----:B------:R-:W-:-:S13]  /*fe00*/  ISETP.GE.U32.AND P0, PT, R28, 0xc, PT ;  /* 0x0000000c1c00780c */ /* 0x000fda0003f06070 */
[----:B------:R-:W-:Y:S05]  /*fe10*/  @!P0 BRA `(.L_x_18214) ;  /* 0x0000000400dc8947 */ /* 0x000fea0003800000 */
[----:B------:R-:W-:Y:S01]  /*fe20*/  BSSY B3, `(.L_x_18218) ;  /* 0x0000075000037945 */ /* 0x000fe20003800000 */
[----:B------:R-:W-:-:S07]  /*fe30*/  VIADD R4, R6, 0x10 ;  /* 0x0000001006047836 */ /* 0x000fce0000000000 */
.L_x_18219:
        /* <DEDUP_REMOVED lines=116> */
.L_x_18218:
[----:B------:R-:W-:-:S07]  /*10580*/  IMAD.MOV.U32 R4, RZ, RZ, R5 ;  /* 0x000000ffff047224 */ /* 0x000fce00078e0005 */
.L_x_18214:
[----:B------:R-:W-:Y:S05]  /*10590*/  BSYNC B2 ;  /* 0x0000000000027941 */ /* 0x000fea0003800000 */
.L_x_18213:
        /* <DEDUP_REMOVED lines=19> */
.L_x_18221:
[----:B------:R-:W-:Y:S05]  /*106d0*/  BSYNC B2 ;  /* 0x0000000000027941 */ /* 0x000fea0003800000 */
.L_x_18220:
[----:B------:R-:W-:Y:S01]  /*106e0*/  LOP3.LUT R41, R41, 0x80000000, R3, 0xb8, !PT ;  /* 0x8000000029297812 */ /* 0x000fe200078eb803 */
[----:B------:R-:W-:Y:S06]  /*106f0*/  BRA `(.L_x_18209) ;  /* 0x00000000001c7947 */ /* 0x000fec0003800000 */
.L_x_18208:
[----:B------:R-:W-:-:S06]  /*10700*/  DSETP.GTU.AND P0, PT, R24, +INF , PT ;  /* 0x7ff000001800742a */ /* 0x000fcc0003f0c000 */
[----:B------:R-:W-:-:S14]  /*10710*/  DSETP.LE.AND P0, PT, R4, +INF , !P0 ;  /* 0x7ff000000400742a */ /* 0x000fdc0004703000 */
[----:B------:R-:W0:Y:S01]  /*10720*/  @!P0 LDC.64 R40, c[0x0][0x220] ;  /* 0x00008800ff288b82 */ /* 0x000e220000000a00 */
[----:B------:R-:W-:Y:S02]  /*10730*/  @P0 DSETP.NEU.AND P1, PT, R4, +INF , PT ;  /* 0x7ff000000400042a */ /* 0x000fe40003f2d000 */
[----:B0-----:R-:W-:-:S06]  /*10740*/  @!P0 DADD R40, R22, R40 ;  /* 0x0000000016288229 */ /* 0x001fcc0000000028 */
[----:B------:R-:W-:Y:S02]  /*10750*/  @P0 FSEL R40, R2, RZ, P1 ;  /* 0x000000ff02280208 */ /* 0x000fe40000800000 */
[----:B------:R-:W-:-:S07]  /*10760*/  @P0 FSEL R41, R3, -QNAN , P1 ;  /* 0xfff8000003290808 */ /* 0x000fce0000800000 */
.L_x_18209:
[----:B------:R-:W-:Y:S05]  /*10770*/  BSYNC B0 ;  /* 0x0000000000007941 */ /* 0x000fea0003800000 */
.L_x_18207:
        /* <DEDUP_REMOVED lines=21> */
.L_x_18223:
[----:B------:R-:W-:Y:S05]  /*108d0*/  BSYNC B2 ;  /* 0x0000000000027941 */ /* 0x000fea0003800000 */
.L_x_18222:
        /* <DEDUP_REMOVED lines=33> */
.L_x_18226:
[----:B------:R-:W-:Y:S05]  /*10af0*/  BSYNC B2 ;  /* 0x0000000000027941 */ /* 0x000fea0003800000 */
.L_x_18225:
[----:B------:R-:W-:Y:S01]  /*10b00*/  LOP3.LUT R23, RZ, 0x80000000, R3, 0xb8, !PT ;  /* 0x80000000ff177812 */ /* 0x000fe200078eb803 */
[----:B------:R-:W-:Y:S01]  /*10b10*/  IMAD.MOV.U32 R22, RZ, RZ, RZ ;  /* 0x000000ffff167224 */ /* 0x000fe200078e00ff */
[----:B------:R-:W-:Y:S06]  /*10b20*/  BRA `(.L_x_18203) ;  /* 0x0000000000187947 */ /* 0x000fec0003800000 */
.L_x_18224:
[----:B------:R-:W0:Y:S02]  /*10b30*/  FRND.F64.FLOOR R2, R24 ;  /* 0x0000001800027313 */ /* 0x000e240000305800 */
[----:B0-----:R-:W-:Y:S02]  /*10b40*/  DADD R4, R24, -R2 ;  /* 0x0000000018047229 */ /* 0x001fe40000000802 */
[----:B------:R-:W-:-:S06]  /*10b50*/  DADD R22, R2, 1 ;  /* 0x3ff0000002167429 */ /* 0x000fcc0000000000 */
[----:B------:R-:W-:-:S06]  /*10b60*/  DSETP.GT.AND P0, PT, R4, 0.5, PT ;  /* 0x3fe000000400742a */ /* 0x000fcc0003f04000 */
[----:B------:R-:W-:Y:S02]  /*10b70*/  FSEL R22, R22, R2, P0 ;  /* 0x0000000216167208 */ /* 0x000fe40000000000 */
[----:B------:R-:W-:-:S07]  /*10b80*/  FSEL R23, R23, R3, P0 ;  /* 0x0000000317177208 */ /* 0x000fce0000000000 */
.L_x_18203:
[----:B------:R-:W-:Y:S05]  /*10b90*/  BSYNC B1 ;  /* 0x0000000000017941 */ /* 0x000fea0003800000 */
.L_x_18202:
        /* <DEDUP_REMOVED lines=31> */
.L_x_18231:
[----:B------:R-:W-:Y:S05]  /*10d90*/  BSYNC B2 ;  /* 0x0000000000027941 */ /* 0x000fea0003800000 */
.L_x_18230:
[----:B------:R-:W-:Y:S02]  /*10da0*/  IMAD.MOV.U32 R38, RZ, RZ, R34 ;  /* 0x000000ffff267224 */ /* 0x000fe400078e0022 */
[----:B------:R-:W-:Y:S01]  /*10db0*/  IMAD.MOV.U32 R39, RZ, RZ, R35 ;  /* 0x000000ffff277224 */ /* 0x000fe200078e0023 */
[----:B------:R-:W-:Y:S06]  /*10dc0*/  BRA `(.L_x_18228) ;  /* 0x0000001000f07947 */ /* 0x000fec0003800000 */
.L_x_18229:
        /* <DEDUP_REMOVED lines=40> */
.L_x_18237:
        /* <DEDUP_REMOVED lines=12> */
.L_x_18236:
[----:B------:R-:W-:Y:S05]  /*11110*/  BSYNC B2 ;  /* 0x0000000000027941 */ /* 0x000fea0003800000 */
.L_x_18235:
        /* <DEDUP_REMOVED lines=12> */
.L_x_18242:
        /* <DEDUP_REMOVED lines=33> */
.L_x_18241:
[----:B------:R-:W-:Y:S05]  /*113f0*/  BSYNC B3 ;  /* 0x0000000000037941 */ /* 0x000fea0003800000 */
.L_x_18240:
[----:B------:R-:W-:-:S13]  /*11400*/  ISETP.GE.U32.AND P0, PT, R28, 0xc, PT ;  /* 0x0000000c1c00780c */ /* 0x000fda0003f06070 */
[----:B------:R-:W-:Y:S05]  /*11410*/  @!P0 BRA `(.L_x_18239) ;  /* 0x0000000400dc8947 */ /* 0x000fea0003800000 */
[----:B------:R-:W-:Y:S01]  /*11420*/  BSSY B3, `(.L_x_18243) ;  /* 0x0000075000037945 */ /* 0x000fe20003800000 */
[----:B------:R-:W-:-:S07]  /*11430*/  VIADD R4, R6, 0x10 ;  /* 0x0000001006047836 */ /* 0x000fce0000000000 */
.L_x_18244:
        /* <DEDUP_REMOVED lines=116> */
.L_x_18243:
[----:B------:R-:W-:-:S07]  /*11b80*/  IMAD.MOV.U32 R4, RZ, RZ, R5 ;  /* 0x000000ffff047224 */ /* 0x000fce00078e0005 */
.L_x_18239:
[----:B------:R-:W-:Y:S05]  /*11b90*/  BSYNC B2 ;  /* 0x0000000000027941 */ /* 0x000fea0003800000 */
.L_x_18238:
        /* <DEDUP_REMOVED lines=19> */
.L_x_18246:
[----:B------:R-:W-:Y:S05]  /*11cd0*/  BSYNC B2 ;  /* 0x0000000000027941 */ /* 0x000fea0003800000 */
.L_x_18245:
[----:B------:R-:W-:Y:S01]  /*11ce0*/  LOP3.LUT R41, R41, 0x80000000, R3, 0xb8, !PT ;  /* 0x8000000029297812 */ /* 0x000fe200078eb803 */
[----:B------:R-:W-:Y:S06]  /*11cf0*/  BRA `(.L_x_18234) ;  /* 0x00000000001c7947 */ /* 0x000fec0003800000 */
.L_x_18233:
[----:B------:R-:W-:-:S06]  /*11d00*/  DSETP.GTU.AND P0, PT, R24, +INF , PT ;  /* 0x7ff000001800742a */ /* 0x000fcc0003f0c000 */
[----:B------:R-:W-:-:S14]  /*11d10*/  DSETP.LE.AND P0, PT, R4, +INF , !P0 ;  /* 0x7ff000000400742a */ /* 0x000fdc0004703000 */
[----:B------:R-:W0:Y:S01]  /*11d20*/  @!P0 LDC.64 R40, c[0x0][0x220] ;  /* 0x00008800ff288b82 */ /* 0x000e220000000a00 */
[----:B------:R-:W-:Y:S02]  /*11d30*/  @P0 DSETP.NEU.AND P1, PT, R4, +INF , PT ;  /* 0x7ff000000400042a */ /* 0x000fe40003f2d000 */
[----:B0-----:R-:W-:-:S06]  /*11d40*/  @!P0 DADD R40, R38, R40 ;  /* 0x0000000026288229 */ /* 0x001fcc0000000028 */
[----:B------:R-:W-:Y:S02]  /*11d50*/  @P0 FSEL R40, R2, RZ, P1 ;  /* 0x000000ff02280208 */ /* 0x000fe40000800000 */
[----:B------:R-:W-:-:S07]  /*11d60*/  @P0 FSEL R41, R3, -QNAN , P1 ;  /* 0xfff8000003290808 */ /* 0x000fce0000800000 */
.L_x_18234:
[----:B------:R-:W-:Y:S05]  /*11d70*/  BSYNC B0 ;  /* 0x0000000000007941 */ /* 0x000fea0003800000 */
.L_x_18232:
        /* <DEDUP_REMOVED lines=21> */
.L_x_18248:
[----:B------:R-:W-:Y:S05]  /*11ed0*/  BSYNC B2 ;  /* 0x0000000000027941 */ /* 0x000fea0003800000 */
.L_x_18247:
        /* <DEDUP_REMOVED lines=33> */
.L_x_18251:
[----:B------:R-:W-:Y:S05]  /*120f0*/  BSYNC B2 ;  /* 0x0000000000027941 */ /* 0x000fea0003800000 */
.L_x_18250:
[----:B------:R-:W-:Y:S01]  /*12100*/  LOP3.LUT R39, RZ, 0x80000000, R3, 0xb8, !PT ;  /* 0x80000000ff277812 */ /* 0x000fe200078eb803 */
[----:B------:R-:W-:Y:S01]  /*12110*/  IMAD.MOV.U32 R38, RZ, RZ, RZ ;  /* 0x000000ffff267224 */ /* 0x000fe200078e00ff */
[----:B------:R-:W-:Y:S06]  /*12120*/  BRA `(.L_x_18228) ;  /* 0x0000000000187947 */ /* 0x000fec0003800000 */
.L_x_18249:
[----:B------:R-:W0:Y:S02]  /*12130*/  FRND.F64.FLOOR R2, R26 ;  /* 0x0000001a00027313 */ /* 0x000e240000305800 */
[----:B0-----:R-:W-:Y:S02]  /*12140*/  DADD R4, R26, -R2 ;  /* 0x000000001a047229 */ /* 0x001fe40000000802 */
[----:B------:R-:W-:-:S06]  /*12150*/  DADD R24, R2, 1 ;  /* 0x3ff0000002187429 */ /* 0x000fcc0000000000 */
[----:B------:R-:W-:-:S06]  /*12160*/  DSETP.GT.AND P0, PT, R4, 0.5, PT ;  /* 0x3fe000000400742a */ /* 0x000fcc0003f04000 */
[----:B------:R-:W-:Y:S02]  /*12170*/  FSEL R38, R24, R2, P0 ;  /* 0x0000000218267208 */ /* 0x000fe40000000000 */
[----:B------:R-:W-:-:S07]  /*12180*/  FSEL R39, R25, R3, P0 ;  /* 0x0000000319277208 */ /* 0x000fce0000000000 */
.L_x_18228:
[----:B------:R-:W-:Y:S05]  /*12190*/  BSYNC B1 ;  /* 0x0000000000017941 */ /* 0x000fea0003800000 */
.L_x_18227:
        /* <DEDUP_REMOVED lines=31> */
.L_x_18256:
[----:B------:R-:W-:Y:S05]  /*12390*/  BSYNC B2 ;  /* 0x0000000000027941 */ /* 0x000fea0003800000 */
.L_x_18255:
[----:B------:R-:W-:Y:S02]  /*123a0*/  IMAD.MOV.U32 R40, RZ, RZ, R34 ;  /* 0x000000ffff287224 */ /* 0x000fe400078e0022 */
[----:B------:R-:W-:Y:S01]  /*123b0*/  IMAD.MOV.U32 R41, RZ, RZ, R35 ;  /* 0x000000ffff297224 */ /* 0x000fe200078e0023 */
[----:B------:R-:W-:Y:S06]  /*123c0*/  BRA `(.L_x_18253) ;  /* 0x0000001000f07947 */ /* 0x000fec0003800000 */
.L_x_18254:
        /* <DEDUP_REMOVED lines=40> */
.L_x_18262:
        /* <DEDUP_REMOVED lines=12> */
.L_x_18261:
[----:B------:R-:W-:Y:S05]  /*12710*/  BSYNC B2 ;  /* 0x0000000000027941 */ /* 0x000fea0003800000 */
.L_x_18260:
        /* <DEDUP_REMOVED lines=12> */
.L_x_18267:
        /* <DEDUP_REMOVED lines=33> */
.L_x_18266:
[----:B------:R-:W-:Y:S05]  /*129f0*/  BSYNC B3 ;  /* 0x0000000000037941 */ /* 0x000fea0003800000 */
.L_x_18265:
[----:B------:R-:W-:-:S13]  /*12a00*/  ISETP.GE.U32.AND P0, PT, R28, 0xc, PT ;  /* 0x0000000c1c00780c */ /* 0x000fda0003f06070 */
[----:B------:R-:W-:Y:S05]  /*12a10*/  @!P0 BRA `(.L_x_18264) ;  /* 0x0000000400dc8947 */ /* 0x000fea0003800000 */
[----:B------:R-:W-:Y:S01]  /*12a20*/  BSSY B3, `(.L_x_18268) ;  /* 0x0000075000037945 */ /* 0x000fe20003800000 */
[----:B------:R-:W-:-:S07]  /*12a30*/  VIADD R4, R6, 0x10 ;  /* 0x0000001006047836 */ /* 0x000fce0000000000 */
.L_x_18269:
        /* <DEDUP_REMOVED lines=116> */
.L_x_18268:
[----:B------:R-:W-:-:S07]  /*13180*/  IMAD.MOV.U32 R4, RZ, RZ, R5 ;  /* 0x000000ffff047224 */ /* 0x000fce00078e0005 */
.L_x_18264:
[----:B------:R-:W-:Y:S05]  /*13190*/  BSYNC B2 ;  /* 0x0000000000027941 */ /* 0x000fea0003800000 */
.L_x_18263:
        /* <DEDUP_REMOVED lines=19> */
.L_x_18271:
[----:B------:R-:W-:Y:S05]  /*132d0*/  BSYNC B2 ;  /* 0x0000000000027941 */ /* 0x000fea0003800000 */
.L_x_18270:
[----:B------:R-:W-:Y:S01]  /*132e0*/  LOP3.LUT R41, R41, 0x80000000, R3, 0xb8, !PT ;  /* 0x8000000029297812 */ /* 0x000fe200078eb803 */
[----:B------:R-:W-:Y:S06]  /*132f0*/  BRA `(.L_x_18259) ;  /* 0x00000000001c7947 */ /* 0x000fec0003800000 */
.L_x_18258:
[----:B------:R-:W-:-:S06]  /*13300*/  DSETP.GTU.AND P0, PT, R24, +INF , PT ;  /* 0x7ff000001800742a */ /* 0x000fcc0003f0c000 */
[----:B------:R-:W-:-:S14]  /*13310*/  DSETP.LE.AND P0, PT, R4, +INF , !P0 ;  /* 0x7ff000000400742a */ /* 0x000fdc0004703000 */
[----:B------:R-:W0:Y:S01]  /*13320*/  @!P0 LDC.64 R40, c[0x0][0x220] ;  /* 0x00008800ff288b82 */ /* 0x000e220000000a00 */
[----:B------:R-:W-:Y:S02]  /*13330*/  @P0 DSETP.NEU.AND P1, PT, R4, +INF , PT ;  /* 0x7ff000000400042a */ /* 0x000fe40003f2d000 */
[----:B0-----:R-:W-:-:S06]  /*13340*/  @!P0 DADD R40, R8, R40 ;  /* 0x0000000008288229 */ /* 0x001fcc0000000028 */
[----:B------:R-:W-:Y:S02]  /*13350*/  @P0 FSEL R40, R2, RZ, P1 ;  /* 0x000000ff02280208 */ /* 0x000fe40000800000 */
[----:B------:R-:W-:-:S07]  /*13360*/  @P0 FSEL R41, R3, -QNAN , P1 ;  /* 0xfff8000003290808 */ /* 0x000fce0000800000 */
.L_x_18259:
[----:B------:R-:W-:Y:S05]  /*13370*/  BSYNC B0 ;  /* 0x0000000000007941 */ /* 0x000fea0003800000 */
.L_x_18257:
        /* <DEDUP_REMOVED lines=21> */
.L_x_18273:
[----:B------:R-:W-:Y:S05]  /*134d0*/  BSYNC B2 ;  /* 0x0000000000027941 */ /* 0x000fea0003800000 */
.L_x_18272:
        /* <DEDUP_REMOVED lines=33> */
.L_x_18276:
[----:B------:R-:W-:Y:S05]  /*136f0*/  BSYNC B2 ;  /* 0x0000000000027941 */ /* 0x000fea0003800000 */
.L_x_18275:
[----:B------:R-:W-:Y:S01]  /*13700*/  LOP3.LUT R41, RZ, 0x80000000, R3, 0xb8, !PT ;  /* 0x80000000ff297812 */ /* 0x000fe200078eb803 */
[----:B------:R-:W-:Y:S01]  /*13710*/  IMAD.MOV.U32 R40, RZ, RZ, RZ ;  /* 0x000000ffff287224 */ /* 0x000fe200078e00ff */
[----:B------:R-:W-:Y:S06]  /*13720*/  BRA `(.L_x_18253) ;  /* 0x0000000000187947 */ /* 0x000fec0003800000 */
.L_x_18274:
[----:B------:R-:W0:Y:S02]  /*13730*/  FRND.F64.FLOOR R2, R24 ;  /* 0x0000001800027313 */ /* 0x000e240000305800 */
[----:B0-----:R-:W-:Y:S02]  /*13740*/  DADD R4, R24, -R2 ;  /* 0x0000000018047229 */ /* 0x001fe40000000802 */
[----:B------:R-:W-:-:S06]  /*13750*/  DADD R8, R2, 1 ;  /* 0x3ff0000002087429 */ /* 0x000fcc0000000000 */
[----:B------:R-:W-:-:S06]  /*13760*/  DSETP.GT.AND P0, PT, R4, 0.5, PT ;  /* 0x3fe000000400742a */ /* 0x000fcc0003f04000 */
[----:B------:R-:W-:Y:S02]  /*13770*/  FSEL R40, R8, R2, P0 ;  /* 0x0000000208287208 */ /* 0x000fe40000000000 */
[----:B------:R-:W-:-:S07]  /*13780*/  FSEL R41, R9, R3, P0 ;  /* 0x0000000309297208 */ /* 0x000fce0000000000 */
.L_x_18253:
[----:B------:R-:W-:Y:S05]  /*13790*/  BSYNC B1 ;  /* 0x0000000000017941 */ /* 0x000fea0003800000 */
.L_x_18252:
        /* <DEDUP_REMOVED lines=31> */
.L_x_18281:
[----:B------:R-:W-:Y:S05]  /*13990*/  BSYNC B2 ;  /* 0x0000000000027941 */ /* 0x000fea0003800000 */
.L_x_18280:
[----:B------:R-:W-:Y:S02]  /*139a0*/  IMAD.MOV.U32 R10, RZ, RZ, R34 ;  /* 0x000000ffff0a7224 */ /* 0x000fe400078e0022 */
[----:B------:R-:W-:Y:S01]  /*139b0*/  IMAD.MOV.U32 R11, RZ, RZ, R35 ;  /* 0x000000ffff0b7224 */ /* 0x000fe200078e0023 */
[----:B------:R-:W-:Y:S06]  /*139c0*/  BRA `(.L_x_18278) ;  /* 0x0000001000f87947 */ /* 0x000fec0003800000 */
.L_x_18279:
        /* <DEDUP_REMOVED lines=40> */
.L_x_18287:
        /* <DEDUP_REMOVED lines=12> */
.L_x_18286:
[----:B------:R-:W-:Y:S05]  /*13d10*/  BSYNC B2 ;  /* 0x0000000000027941 */ /* 0x000fea0003800000 */
.L_x_18285:
        /* <DEDUP_REMOVED lines=12> */
.L_x_18292:
        /* <DEDUP_REMOVED lines=33> */
.L_x_18291:
[----:B------:R-:W-:Y:S05]  /*13ff0*/  BSYNC B3 ;  /* 0x0000000000037941 */ /* 0x000fea0003800000 */
.L_x_18290:
[----:B------:R-:W-:-:S13]  /*14000*/  ISETP.GE.U32.AND P0, PT, R26, 0xc, PT ;  /* 0x0000000c1a00780c */ /* 0x000fda0003f06070 */
[----:B------:R-:W-:Y:S05]  /*14010*/  @!P0 BRA `(.L_x_18289) ;  /* 0x0000000400dc8947 */ /* 0x000fea0003800000 */
[----:B------:R-:W-:Y:S01]  /*14020*/  BSSY B3, `(.L_x_18293) ;  /* 0x0000075000037945 */ /* 0x000fe20003800000 */
[----:B------:R-:W-:-:S07]  /*14030*/  VIADD R4, R9, 0x10 ;  /* 0x0000001009047836 */ /* 0x000fce0000000000 */
.L_x_18294:
        /* <DEDUP_REMOVED lines=116> */
.L_x_18293:
[----:B------:R-:W-:-:S07]  /*14780*/  IMAD.MOV.U32 R4, RZ, RZ, R5 ;  /* 0x000000ffff047224 */ /* 0x000fce00078e0005 */
.L_x_18289:
[----:B------:R-:W-:Y:S05]  /*14790*/  BSYNC B2 ;  /* 0x0000000000027941 */ /* 0x000fea0003800000 */
.L_x_18288:
        /* <DEDUP_REMOVED lines=20> */
.L_x_18296:
[----:B------:R-:W-:Y:S05]  /*148e0*/  BSYNC B2 ;  /* 0x0000000000027941 */ /* 0x000fea0003800000 */
.L_x_18295:
[----:B------:R-:W-:-:S05]  /*148f0*/  IMAD.MOV.U32 R9, RZ, RZ, R25 ;  /* 0x000000ffff097224 */ /* 0x000fca00078e0019 */
[----:B------:R-:W-:Y:S01]  /*14900*/  LOP3.LUT R9, R9, 0x80000000, R3, 0xb8, !PT ;  /* 0x8000000009097812 */ /* 0x000fe200078eb803 */
[----:B------:R-:W-:Y:S06]  /*14910*/  BRA `(.L_x_18284) ;  /* 0x00000000001c7947 */ /* 0x000fec0003800000 */
.L_x_18283:
[----:B------:R-:W-:-:S06]  /*14920*/  DSETP.GTU.AND P0, PT, R24, +INF , PT ;  /* 0x7ff000001800742a */ /* 0x000fcc0003f0c000 */
[----:B------:R-:W-:-:S14]  /*14930*/  DSETP.LE.AND P0, PT, R4, +INF , !P0 ;  /* 0x7ff000000400742a */ /* 0x000fdc0004703000 */
[----:B------:R-:W0:Y:S01]  /*14940*/  @!P0 LDC.64 R8, c[0x0][0x220] ;  /* 0x00008800ff088b82 */ /* 0x000e220000000a00 */
[----:B------:R-:W-:Y:S02]  /*14950*/  @P0 DSETP.NEU.AND P1, PT, R4, +INF , PT ;  /* 0x7ff000000400042a */ /* 0x000fe40003f2d000 */
[----:B0-----:R-:W-:-:S06]  /*14960*/  @!P0 DADD R8, R10, R8 ;  /* 0x000000000a088229 */ /* 0x001fcc0000000008 */
[----:B------:R-:W-:Y:S02]  /*14970*/  @P0 FSEL R8, R2, RZ, P1 ;  /* 0x000000ff02080208 */ /* 0x000fe40000800000 */
[----:B------:R-:W-:-:S07]  /*14980*/  @P0 FSEL R9, R3, -QNAN , P1 ;  /* 0xfff8000003090808 */ /* 0x000fce0000800000 */
.L_x_18284:
[----:B------:R-:W-:Y:S05]  /*14990*/  BSYNC B0 ;  /* 0x0000000000007941 */ /* 0x000fea0003800000 */
.L_x_18282:
        /* <DEDUP_REMOVED lines=21> */
.L_x_18298:
[----:B------:R-:W-:Y:S05]  /*14af0*/  BSYNC B2 ;  /* 0x0000000000027941 */ /* 0x000fea0003800000 */
.L_x_18297:
        /* <DEDUP_REMOVED lines=33> */
.L_x_18301:
[----:B------:R-:W-:Y:S05]  /*14d10*/  BSYNC B2 ;  /* 0x0000000000027941 */ /* 0x000fea0003800000 */
.L_x_18300:
[----:B------:R-:W-:Y:S01]  /*14d20*/  LOP3.LUT R11, RZ, 0x80000000, R3, 0xb8, !PT ;  /* 0x80000000ff0b7812 */ /* 0x000fe200078eb803 */
[----:B------:R-:W-:Y:S01]  /*14d30*/  IMAD.MOV.U32 R10, RZ, RZ, RZ ;  /* 0x000000ffff0a7224 */ /* 0x000fe200078e00ff */
[----:B------:R-:W-:Y:S06]  /*14d40*/  BRA `(.L_x_18278) ;  /* 0x0000000000187947 */ /* 0x000fec0003800000 */
.L_x_18299:
[----:B------:R-:W0:Y:S02]  /*14d50*/  FRND.F64.FLOOR R2, R24 ;  /* 0x0000001800027313 */ /* 0x000e240000305800 */
[----:B0-----:R-:W-:Y:S02]  /*14d60*/  DADD R4, R24, -R2 ;  /* 0x0000000018047229 */ /* 0x001fe40000000802 */
[----:B------:R-:W-:-:S06]  /*14d70*/  DADD R8, R2, 1 ;  /* 0x3ff0000002087429 */ /* 0x000fcc0000000000 */
[----:B------:R-:W-:-:S06]  /*14d80*/  DSETP.GT.AND P0, PT, R4, 0.5, PT ;  /* 0x3fe000000400742a */ /* 0x000fcc0003f04000 */
[----:B------:R-:W-:Y:S02]  /*14d90*/  FSEL R10, R8, R2, P0 ;  /* 0x00000002080a7208 */ /* 0x000fe40000000000 */
[----:B------:R-:W-:-:S07]  /*14da0*/  FSEL R11, R9, R3, P0 ;  /* 0x00000003090b7208 */ /* 0x000fce0000000000 */
.L_x_18278:
[----:B------:R-:W-:Y:S05]  /*14db0*/  BSYNC B1 ;  /* 0x0000000000017941 */ /* 0x000fea0003800000 */
.L_x_18277:
        /* <DEDUP_REMOVED lines=31> */
.L_x_18306:
[----:B------:R-:W-:Y:S05]  /*14fb0*/  BSYNC B2 ;  /* 0x0000000000027941 */ /* 0x000fea0003800000 */
.L_x_18305:
[----:B------:R-:W-:Y:S05]  /*14fc0*/  BRA `(.L_x_18303) ;  /* 0x0000001000fc7947 */ /* 0x000fea0003800000 */
.L_x_18304:
        /* <DEDUP_REMOVED lines=40> */
.L_x_18312:
        /* <DEDUP_REMOVED lines=12> */
.L_x_18311:
[----:B------:R-:W-:Y:S05]  /*15310*/  BSYNC B2 ;  /* 0x0000000000027941 */ /* 0x000fea0003800000 */
.L_x_18310:
        /* <DEDUP_REMOVED lines=12> */
.L_x_18317:
        /* <DEDUP_REMOVED lines=33> */
.L_x_18316:
[----:B------:R-:W-:Y:S05]  /*155f0*/  BSYNC B3 ;  /* 0x0000000000037941 */ /* 0x000fea0003800000 */
.L_x_18315:
[----:B------:R-:W-:-:S13]  /*15600*/  ISETP.GE.U32.AND P0, PT, R26, 0xc, PT ;  /* 0x0000000c1a00780c */ /* 0x000fda0003f06070 */
[----:B------:R-:W-:Y:S05]  /*15610*/  @!P0 BRA `(.L_x_18314) ;  /* 0x0000000400dc8947 */ /* 0x000fea0003800000 */
[----:B------:R-:W-:Y:S01]  /*15620*/  BSSY B3, `(.L_x_18318) ;  /* 0x0000075000037945 */ /* 0x000fe20003800000 */
[----:B------:R-:W-:-:S07]  /*15630*/  VIADD R4, R9, 0x10 ;  /* 0x0000001009047836 */ /* 0x000fce0000000000 */
.L_x_18319:
        /* <DEDUP_REMOVED lines=116> */
.L_x_18318:
[----:B------:R-:W-:-:S07]  /*15d80*/  IMAD.MOV.U32 R4, RZ, RZ, R5 ;  /* 0x000000ffff047224 */ /* 0x000fce00078e0005 */
.L_x_18314:
[----:B------:R-:W-:Y:S05]  /*15d90*/  BSYNC B2 ;  /* 0x0000000000027941 */ /* 0x000fea0003800000 */
.L_x_18313:
        /* <DEDUP_REMOVED lines=20> */
.L_x_18321:
[----:B------:R-:W-:Y:S05]  /*15ee0*/  BSYNC B2 ;  /* 0x0000000000027941 */ /* 0x000fea0003800000 */
.L_x_18320:
[----:B------:R-:W-:Y:S02]  /*15ef0*/  IMAD.MOV.U32 R9, RZ, RZ, R25 ;  /* 0x000000ffff097224 */ /* 0x000fe400078e0019 */
[----:B------:R-:W-:-:S03]  /*15f00*/  IMAD.MOV.U32 R8, RZ, RZ, R4 ;  /* 0x000000ffff087224 */ /* 0x000fc600078e0004 */
[----:B------:R-:W-:Y:S01]  /*15f10*/  LOP3.LUT R9, R9, 0x80000000, R3, 0xb8, !PT ;  /* 0x8000000009097812 */ /* 0x000fe200078eb803 */
[----:B------:R-:W-:Y:S06]  /*15f20*/  BRA `(.L_x_18309) ;  /* 0x00000000001c7947 */ /* 0x000fec0003800000 */
.L_x_18308:
[----:B------:R-:W-:-:S06]  /*15f30*/  DSETP.GTU.AND P0, PT, R24, +INF , PT ;  /* 0x7ff000001800742a */ /* 0x000fcc0003f0c000 */
[----:B------:R-:W-:-:S14]  /*15f40*/  DSETP.LE.AND P0, PT, R4, +INF , !P0 ;  /* 0x7ff000000400742a */ /* 0x000fdc0004703000 */
[----:B------:R-:W0:Y:S01]  /*15f50*/  @!P0 LDC.64 R8, c[0x0][0x220] ;  /* 0x00008800ff088b82 */ /* 0x000e220000000a00 */
[----:B------:R-:W-:Y:S02]  /*15f60*/  @P0 DSETP.NEU.AND P1, PT, R4, +INF , PT ;  /* 0x7ff000000400042a */ /* 0x000fe40003f2d000 */
[----:B0-----:R-:W-:-:S06]  /*15f70*/  @!P0 DADD R8, R12, R8 ;  /* 0x000000000c088229 */ /* 0x001fcc0000000008 */
[----:B------:R-:W-:Y:S02]  /*15f80*/  @P0 FSEL R8, R2, RZ, P1 ;  /* 0x000000ff02080208 */ /* 0x000fe40000800000 */
[----:B------:R-:W-:-:S07]  /*15f90*/  @P0 FSEL R9, R3, -QNAN , P1 ;  /* 0xfff8000003090808 */ /* 0x000fce0000800000 */
.L_x_18309:
[----:B------:R-:W-:Y:S05]  /*15fa0*/  BSYNC B0 ;  /* 0x0000000000007941 */ /* 0x000fea0003800000 */
.L_x_18307:
        /* <DEDUP_REMOVED lines=21> */
.L_x_18323:
[----:B------:R-:W-:Y:S05]  /*16100*/  BSYNC B2 ;  /* 0x0000000000027941 */ /* 0x000fea0003800000 */
.L_x_18322:
        /* <DEDUP_REMOVED lines=22> */
[--C-:B------:R-:W-:Y:S01]  /*16270*/  FFMA R2, RZ, R13, R3.reuse ;  /* 0x0000000dff027223 */ /* 0x100fe20000000003 */
[----:B------:R-:W-:-:S04]  /*16280*/  IMAD.MOV.U32 R35, RZ, RZ, R3 ;  /* 0x000000ffff237224 */ /* 0x000fc800078e0003 */
        /* <DEDUP_REMOVED lines=9> */
.L_x_18326:
[----:B------:R-:W-:Y:S05]  /*16320*/  BSYNC B2 ;  /* 0x0000000000027941 */ /* 0x000fea0003800000 */
.L_x_18325:
[----:B------:R-:W-:Y:S01]  /*16330*/  LOP3.LUT R35, RZ, 0x80000000, R35, 0xb8, !PT ;  /* 0x80000000ff237812 */ /* 0x000fe200078eb823 */
[----:B------:R-:W-:Y:S01]  /*16340*/  IMAD.MOV.U32 R34, RZ, RZ, RZ ;  /* 0x000000ffff227224 */ /* 0x000fe200078e00ff */
[----:B------:R-:W-:Y:S06]  /*16350*/  BRA `(.L_x_18303) ;  /* 0x0000000000187947 */ /* 0x000fec0003800000 */
.L_x_18324:
[----:B------:R-:W0:Y:S02]  /*16360*/  FRND.F64.FLOOR R2, R24 ;  /* 0x0000001800027313 */ /* 0x000e240000305800 */
[----:B0-----:R-:W-:Y:S02]  /*16370*/  DADD R4, R24, -R2 ;  /* 0x0000000018047229 */ /* 0x001fe40000000802 */
[----:B------:R-:W-:-:S06]  /*16380*/  DADD R8, R2, 1 ;  /* 0x3ff0000002087429 */ /* 0x000fcc0000000000 */
[----:B------:R-:W-:-:S06]  /*16390*/  DSETP.GT.AND P0, PT, R4, 0.5, PT ;  /* 0x3fe000000400742a */ /* 0x000fcc0003f04000 */
[----:B------:R-:W-:Y:S02]  /*163a0*/  FSEL R34, R8, R2, P0 ;  /* 0x0000000208227208 */ /* 0x000fe40000000000 */
[----:B------:R-:W-:-:S07]  /*163b0*/  FSEL R35, R9, R3, P0 ;  /* 0x0000000309237208 */ /* 0x000fce0000000000 */
.L_x_18303:
[----:B------:R-:W-:Y:S05]  /*163c0*/  BSYNC B1 ;  /* 0x0000000000017941 */ /* 0x000fea0003800000 */
.L_x_18302:
        /* <DEDUP_REMOVED lines=23> */
.L_x_18329:
[----:B------:R-:W-:-:S13]  /*16540*/  ISETP.GE.AND P0, PT, R0, R7, PT ;  /* 0x000000070000720c */ /* 0x000fda0003f06270 */
[----:B------:R-:W-:Y:S05]  /*16550*/  @P0 BRA `(.L_x_18331) ;  /* 0x0000000000300947 */ /* 0x000fea0003800000 */
[----:B0-----:R-:W0:Y:S01]  /*16560*/  LDC.64 R2, c[0x0][0x228] ;  /* 0x00008a00ff027b82 */ /* 0x001e220000000a00 */
[----:B------:R-:W-:Y:S02]  /*16570*/  IMAD.IADD R5, R20, 0x1, R0 ;  /* 0x0000000114057824 */ /* 0x000fe400078e0200 */
[----:B------:R-:W-:Y:S02]  /*16580*/  VIADD R0, R0, 0x80 ;  /* 0x0000008000007836 */ /* 0x000fe40000000000 */
[----:B0-----:R-:W-:-:S05]  /*16590*/  IMAD.WIDE.U32 R2, R5, 0x8, R2 ;  /* 0x0000000805027825 */ /* 0x001fca00078e0002 */
[----:B-----5:R1:W-:Y:S02]  /*165a0*/  STG.E.64 desc[UR4][R2.64], R22 ;  /* 0x0000001602007986 */ /* 0x0203e4000c101b04 */
.L_x_18330:
[----:B------:R-:W-:-:S13]  /*165b0*/  ISETP.GE.AND P0, PT, R0, R7, PT ;  /* 0x000000070000720c */ /* 0x000fda0003f06270 */
[----:B------:R-:W-:Y:S05]  /*165c0*/  @P0 BRA `(.L_x_18332) ;  /* 0x0000000000340947 */ /* 0x000fea0003800000 */
[----:B01----:R-:W0:Y:S01]  /*165d0*/  LDC.64 R2, c[0x0][0x228] ;  /* 0x00008a00ff027b82 */ /* 0x003e220000000a00 */
[----:B------:R-:W-:Y:S02]  /*165e0*/  IMAD.IADD R5, R20, 0x1, R0 ;  /* 0x0000000114057824 */ /* 0x000fe400078e0200 */
[----:B------:R-:W-:Y:S02]  /*165f0*/  VIADD R0, R0, 0x80 ;  /* 0x0000008000007836 */ /* 0x000fe40000000000 */
[----:B0-----:R-:W-:-:S05]  /*16600*/  IMAD.WIDE.U32 R2, R5, 0x8, R2 ;  /* 0x0000000805027825 */ /* 0x001fca00078e0002 */
[----:B------:R1:W-:Y:S02]  /*16610*/  STG.E.64 desc[UR4][R2.64], R38 ;  /* 0x0000002602007986 */ /* 0x0003e4000c101b04 */
.L_x_18331:
        /* <DEDUP_REMOVED lines=8> */
.L_x_18332:
[----:B------:R-:W-:Y:S05]  /*166a0*/  BSYNC B1 ;  /* 0x0000000000017941 */ /* 0x000fea0003800000 */
.L_x_18328:
[----:B------:R-:W-:-:S13]  /*166b0*/  ISETP.GE.AND P0, PT, R0, R7, PT ;  /* 0x000000070000720c */ /* 0x000fda0003f06270 */
[----:B012---:R-:W0:Y:S01]  /*166c0*/  @!P0 LDC.64 R2, c[0x0][0x228] ;  /* 0x00008a00ff028b82 */ /* 0x007e220000000a00 */
[----:B------:R-:W-:Y:S02]  /*166d0*/  @!P0 IMAD.IADD R5, R20, 0x1, R0 ;  /* 0x0000000114058824 */ /* 0x000fe400078e0200 */
[----:B------:R-:W-:Y:S02]  /*166e0*/  @!P0 VIADD R0, R0, 0x80 ;  /* 0x0000008000008836 */ /* 0x000fe40000000000 */
[----:B0-----:R-:W-:-:S05]  /*166f0*/  @!P0 IMAD.WIDE.U32 R2, R5, 0x8, R2 ;  /* 0x0000000805028825 */ /* 0x001fca00078e0002 */
[----:B------:R2:W-:Y:S02]  /*16700*/  @!P0 STG.E.64 desc[UR4][R2.64], R10 ;  /* 0x0000000a02008986 */ /* 0x0005e4000c101b04 */
.L_x_18333:
[----:B------:R-:W-:Y:S05]  /*16710*/  BSYNC B0 ;  /* 0x0000000000007941 */ /* 0x000fea0003800000 */
.L_x_18327:
        /* <DEDUP_REMOVED lines=8> */
        .weak           $__internal_18_$__cuda_sm20_div_rn_f64_full
        .type           $__internal_18_$__cuda_sm20_div_rn_f64_full,@function
        .size           $__internal_18_$__cuda_sm20_div_rn_f64_full,(.L_x_37696 - $__internal_18_$__cuda_sm20_div_rn_f64_full)
$__internal_18_$__cuda_sm20_div_rn_f64_full:
[C---:B------:R-:W-:Y:S01]  /*167a0*/  FSETP.GEU.AND P0, PT, |R27|.reuse, 1.469367938527859385e-39, PT ;  /* 0x001000001b00780b */ /* 0x040fe20003f0e200 */
[----:B------:R-:W-:Y:S01]  /*167b0*/  IMAD.MOV.U32 R28, RZ, RZ, 0x1 ;  /* 0x00000001ff1c7424 */ /* 0x000fe200078e00ff */
        /* <DEDUP_REMOVED lines=12> */
[----:B------:R-:W0:Y:S01]  /*16880*/  MUFU.RCP64H R29, R25 ;  /* 0x00000019001d7308 */ /* 0x000e220000001800 */
[----:B------:R-:W-:Y:S02]  /*16890*/  SEL R5, R2, 0x63400000, !P1 ;  /* 0x6340000002057807 */ /* 0x000fe40004800000 */
[----:B------:R-:W-:Y:S02]  /*168a0*/  @!P2 ISETP.GE.U32.AND P3, PT, R0, R3, PT ;  /* 0x000000030000a20c */ /* 0x000fe40003f66070 */
[----:B------:R-:W-:Y:S02]  /*168b0*/  @!P0 LOP3.LUT R6, R25, 0x7ff00000, RZ, 0xc0, !PT ;  /* 0x7ff0000019068812 */ /* 0x000fe400078ec0ff */
[----:B------:R-:W-:-:S04]  /*168c0*/  @!P2 SEL R3, R2, 0x63400000, !P3 ;  /* 0x634000000203a807 */ /* 0x000fc80005800000 */
[----:B------:R-:W-:-:S04]  /*168d0*/  @!P2 LOP3.LUT R3, R3, 0x80000000, R31, 0xf8, !PT ;  /* 0x800000000303a812 */ /* 0x000fc800078ef81f */
[----:B------:R-:W-:Y:S01]  /*168e0*/  @!P2 LOP3.LUT R37, R3, 0x100000, RZ, 0xfc, !PT ;  /* 0x001000000325a812 */ /* 0x000fe200078efcff */
[----:B------:R-:W-:Y:S01]  /*168f0*/  IMAD.MOV.U32 R3, RZ, RZ, R0 ;  /* 0x000000ffff037224 */ /* 0x000fe200078e0000 */
[----:B0-----:R-:W-:-:S08]  /*16900*/  DFMA R32, R28, -R24, 1 ;  /* 0x3ff000001c20742b */ /* 0x001fd00000000818 */
[----:B------:R-:W-:-:S08]  /*16910*/  DFMA R32, R32, R32, R32 ;  /* 0x000000202020722b */ /* 0x000fd00000000020 */
[----:B------:R-:W-:Y:S01]  /*16920*/  DFMA R32, R28, R32, R28 ;  /* 0x000000201c20722b */ /* 0x000fe2000000001c */
[----:B------:R-:W-:Y:S01]  /*16930*/  LOP3.LUT R29, R5, 0x800fffff, R31, 0xf8, !PT ;  /* 0x800fffff051d7812 */ /* 0x000fe200078ef81f */
[----:B------:R-:W-:-:S06]  /*16940*/  IMAD.MOV.U32 R28, RZ, RZ, R30 ;  /* 0x000000ffff1c7224 */ /* 0x000fcc00078e001e */
[----:B------:R-:W-:Y:S02]  /*16950*/  DFMA R34, R32, -R24, 1 ;  /* 0x3ff000002022742b */ /* 0x000fe40000000818 */
[----:B------:R-:W-:-:S06]  /*16960*/  @!P2 DFMA R28, R28, 2, -R36 ;  /* 0x400000001c1ca82b */ /* 0x000fcc0000000824 */
[----:B------:R-:W-:-:S04]  /*16970*/  DFMA R32, R32, R34, R32 ;  /* 0x000000222020722b */ /* 0x000fc80000000020 */
[----:B------:R-:W-:-:S04]  /*16980*/  @!P2 LOP3.LUT R3, R29, 0x7ff00000, RZ, 0xc0, !PT ;  /* 0x7ff000001d03a812 */ /* 0x000fc800078ec0ff */
[----:B------:R-:W-:Y:S01]  /*16990*/  DMUL R34, R32, R28 ;  /* 0x0000001c20227228 */ /* 0x000fe20000000000 */
        /* <DEDUP_REMOVED lines=34> */
.L_x_18335:
        /* <DEDUP_REMOVED lines=16> */
.L_x_18338:
[----:B------:R-:W-:Y:S01]  /*16cc0*/  LOP3.LUT R35, R27, 0x80000, RZ, 0xfc, !PT ;  /* 0x000800001b237812 */ /* 0x000fe200078efcff */
[----:B------:R-:W-:Y:S01]  /*16cd0*/  IMAD.MOV.U32 R34, RZ, RZ, R26 ;  /* 0x000000ffff227224 */ /* 0x000fe200078e001a */
[----:B------:R-:W-:Y:S06]  /*16ce0*/  BRA `(.L_x_18336) ;  /* 0x0000000000087947 */ /* 0x000fec0003800000 */
.L_x_18337:
[----:B------:R-:W-:Y:S01]  /*16cf0*/  LOP3.LUT R35, R31, 0x80000, RZ, 0xfc, !PT ;  /* 0x000800001f237812 */ /* 0x000fe200078efcff */
[----:B------:R-:W-:-:S07]  /*16d00*/  IMAD.MOV.U32 R34, RZ, RZ, R30 ;  /* 0x000000ffff227224 */ /* 0x000fce00078e001e */
.L_x_18336:
[----:B------:R-:W-:Y:S05]  /*16d10*/  BSYNC B0 ;  /* 0x0000000000007941 */ /* 0x000fea0003800000 */
.L_x_18334:
[----:B------:R-:W-:Y:S02]  /*16d20*/  IMAD.MOV.U32 R2, RZ, RZ, R4 ;  /* 0x000000ffff027224 */ /* 0x000fe400078e0004 */
[----:B------:R-:W-:-:S04]  /*16d30*/  IMAD.MOV.U32 R3, RZ, RZ, 0x0 ;  /* 0x00000000ff037424 */ /* 0x000fc800078e00ff */
[----:B------:R-:W-:Y:S05]  /*16d40*/  RET.REL.NODEC R2 `(_ZN2at6native29vectorized_elementwise_kernelILi2ENS0_13AUnaryFunctorIdddZZZNS0_15binary_internal21div_floor_kernel_cudaERNS_18TensorIteratorBaseEENKUlvE1_clEvENKUlvE_clEvEUlddE_EESt5arrayIPcLm2EEEEviT0_T1_) ;  /* 0xfffffe9002ac7950 */ /* 0x000fea0003c3ffff */
.L_x_18339:
        /* <DEDUP_REMOVED lines=11> */
.L_x_37696:


//--------------------- .text._ZN2at6native29vectorized_elementwise_kernelILi4ENS0_13AUnaryFunctorIdddZZZNS0_15binary_internal21div_floor_kernel_cudaERNS_18TensorIteratorBaseEENKUlvE1_clEvENKUlvE_clEvEUlddE_EESt5arrayIPcLm2EEEEviT0_T1_ --------------------------
	.section	.text._ZN2at6native29vectorized_elementwise_kernelILi4ENS0_13AUnaryFunctorIdddZZZNS0_15binary_internal21div_floor_kernel_cudaERNS_18TensorIteratorBaseEENKUlvE1_clEvENKUlvE_clEvEUlddE_EESt5arrayIPcLm2EEEEviT0_T1_,"ax",@progbits
	.align	128
        .global         _ZN2at6native29vectorized_elementwise_kernelILi4ENS0_13AUnaryFunctorIdddZZZNS0_15binary_internal21div_floor_kernel_cudaERNS_18TensorIteratorBaseEENKUlvE1_clEvENKUlvE_clEvEUlddE_EESt5arrayIPcLm2EEEEviT0_T1_
        .type           _ZN2at6native29vectorized_elementwise_kernelILi4ENS0_13AUnaryFunctorIdddZZZNS0_15binary_internal21div_floor_kernel_cudaERNS_18TensorIteratorBaseEENKUlvE1_clEvENKUlvE_clEvEUlddE_EESt5arrayIPcLm2EEEEviT0_T1_,@function
        .size           _ZN2at6native29vectorized_elementwise_kernelILi4ENS0_13AUnaryFunctorIdddZZZNS0_15binary_internal21div_floor_kernel_cudaERNS_18TensorIteratorBaseEENKUlvE1_clEvENKUlvE_clEvEUlddE_EESt5arrayIPcLm2EEEEviT0_T1_,(.L_x_37697 - _ZN2at6native29vectorized_elementwise_kernelILi4ENS0_13AUnaryFunctorIdddZZZNS0_15binary_internal21div_floor_kernel_cudaERNS_18TensorIteratorBaseEENKUlvE1_clEvENKUlvE_clEvEUlddE_EESt5arrayIPcLm2EEEEviT0_T1_)
        .other          _ZN2at6native29vectorized_elementwise_kernelILi4ENS0_13AUnaryFunctorIdddZZZNS0_15binary_internal21div_floor_kernel_cudaERNS_18TensorIteratorBaseEENKUlvE1_clEvENKUlvE_clEvEUlddE_EESt5arrayIPcLm2EEEEviT0_T1_,@"STO_CUDA_ENTRY STV_DEFAULT"
_ZN2at6native29vectorized_elementwise_kernelILi4ENS0_13AUnaryFunctorIdddZZZNS0_15binary_internal21div_floor_kernel_cudaERNS_18TensorIteratorBaseEENKUlvE1_clEvENKUlvE_clEvEUlddE_EESt5arrayIPcLm2EEEEviT0_T1_:
.text._ZN2at6native29vectorized_elementwise_kernelILi4ENS0_13AUnaryFunctorIdddZZZNS0_15binary_internal21div_floor_kernel_cudaERNS_18TensorIteratorBaseEENKUlvE1_clEvENKUlvE_clEvEUlddE_EESt5arrayIPcLm2EEEEviT0_T1_:
        /* <DEDUP_REMOVED lines=42> */
[----:B-----5:R-:W-:Y:S05]  /*02a0*/  CALL.REL.NOINC `($__internal_19_$__cuda_sm20_div_rn_f64_full) ;  /* 0x00000164003c7944 */ /* 0x020fea0003c00000 */
.L_x_18344:
[----:B------:R-:W-:Y:S05]  /*02b0*/  BSYNC B2 ;  /* 0x0000000000027941 */ /* 0x000fea0003800000 */
.L_x_18343:
[----:B------:R-:W-:Y:S02]  /*02c0*/  IMAD.MOV.U32 R16, RZ, RZ, R34 ;  /* 0x000000ffff107224 */ /* 0x000fe400078e0022 */
[----:B------:R-:W-:Y:S01]  /*02d0*/  IMAD.MOV.U32 R17, RZ, RZ, R35 ;  /* 0x000000ffff117224 */ /* 0x000fe200078e0023 */
[----:B------:R-:W-:Y:S06]  /*02e0*/  BRA `(.L_x_18345) ;  /* 0x0000001000fc7947 */ /* 0x000fec0003800000 */
.L_x_18342:
        /* <DEDUP_REMOVED lines=40> */
.L_x_18351:
        /* <DEDUP_REMOVED lines=12> */
.L_x_18350:
[----:B------:R-:W-:Y:S05]  /*0630*/  BSYNC B2 ;  /* 0x0000000000027941 */ /* 0x000fea0003800000 */
.L_x_18349:
        /* <DEDUP_REMOVED lines=12> */
.L_x_18357:
        /* <DEDUP_REMOVED lines=33> */
.L_x_18356:
[----:B------:R-:W-:Y:S02]  /*0910*/  IMAD.MOV.U32 R26, RZ, RZ, R24 ;  /* 0x000000ffff1a7224 */ /* 0x000fe400078e0018 */
[----:B------:R-:W-:-:S07]  /*0920*/  IMAD.MOV.U32 R24, RZ, RZ, R25 ;  /* 0x000000ffff187224 */ /* 0x000fce00078e0019 */
.L_x_18355:
[----:B------:R-:W-:Y:S05]  /*0930*/  BSYNC B3 ;  /* 0x0000000000037941 */ /* 0x000fea0003800000 */
.L_x_18354:
[----:B------:R-:W-:-:S13]  /*0940*/  ISETP.GE.U32.AND P0, PT, R28, 0xc, PT ;  /* 0x0000000c1c00780c */ /* 0x000fda0003f06070 */
[----:B------:R-:W-:Y:S05]  /*0950*/  @!P0 BRA `(.L_x_18353) ;  /* 0x0000000400dc8947 */ /* 0x000fea0003800000 */
[----:B------:R-:W-:Y:S01]  /*0960*/  BSSY B3, `(.L_x_18358) ;  /* 0x0000075000037945 */ /* 0x000fe20003800000 */
[----:B------:R-:W-:-:S07]  /*0970*/  VIADD R6, R6, 0x10 ;  /* 0x0000001006067836 */ /* 0x000fce0000000000 */
.L_x_18359:
        /* <DEDUP_REMOVED lines=116> */
.L_x_18358:
[----:B------:R-:W-:-:S07]  /*10c0*/  IMAD.MOV.U32 R26, RZ, RZ, R7 ;  /* 0x000000ffff1a7224 */ /* 0x000fce00078e0007 */
.L_x_18353:
[----:B------:R-:W-:Y:S05]  /*10d0*/  BSYNC B2 ;  /* 0x0000000000027941 */ /* 0x000fea0003800000 */
.L_x_18352:
        /* <DEDUP_REMOVED lines=20> */
.L_x_18361:
[----:B------:R-:W-:Y:S05]  /*1220*/  BSYNC B2 ;  /* 0x0000000000027941 */ /* 0x000fea0003800000 */
.L_x_18360:
[----:B------:R-:W-:Y:S01]  /*1230*/  LOP3.LUT R39, R39, 0x80000000, R3, 0xb8, !PT ;  /* 0x8000000027277812 */ /* 0x000fe200078eb803 */
[----:B------:R-:W-:Y:S06]  /*1240*/  BRA `(.L_x_18348) ;  /* 0x00000000001c7947 */ /* 0x000fec0003800000 */
.L_x_18347:
[----:B------:R-:W-:-:S06]  /*1250*/  DSETP.GTU.AND P0, PT, R4, +INF , PT ;  /* 0x7ff000000400742a */ /* 0x000fcc0003f0c000 */
[----:B------:R-:W-:-:S14]  /*1260*/  DSETP.LE.AND P0, PT, R6, +INF , !P0 ;  /* 0x7ff000000600742a */ /* 0x000fdc0004703000 */
[----:B------:R-:W0:Y:S01]  /*1270*/  @!P0 LDC.64 R38, c[0x0][0x220] ;  /* 0x00008800ff268b82 */ /* 0x000e220000000a00 */
[----:B------:R-:W-:Y:S02]  /*1280*/  @P0 DSETP.NEU.AND P1, PT, R6, +INF , PT ;  /* 0x7ff000000600042a */ /* 0x000fe40003f2d000 */
[----:B0-----:R-:W-:-:S06]  /*1290*/  @!P0 DADD R38, R16, R38 ;  /* 0x0000000010268229 */ /* 0x001fcc0000000026 */
[----:B------:R-:W-:Y:S02]  /*12a0*/  @P0 FSEL R38, R2, RZ, P1 ;  /* 0x000000ff02260208 */ /* 0x000fe40000800000 */
[----:B------:R-:W-:-:S07]  /*12b0*/  @P0 FSEL R39, R3, -QNAN , P1 ;  /* 0xfff8000003270808 */ /* 0x000fce0000800000 */
.L_x_18348:
[----:B------:R-:W-:Y:S05]  /*12c0*/  BSYNC B0 ;  /* 0x0000000000007941 */ /* 0x000fea0003800000 */
.L_x_18346:
        /* <DEDUP_REMOVED lines=20> */
[----:B-----5:R-:W-:Y:S05]  /*1410*/  CALL.REL.NOINC `($__internal_19_$__cuda_sm20_div_rn_f64_full) ;  /* 0x0000015000e07944 */ /* 0x020fea0003c00000 */
.L_x_18363:
[----:B------:R-:W-:Y:S05]  /*1420*/  BSYNC B2 ;  /* 0x0000000000027941 */ /* 0x000fea0003800000 */
.L_x_18362:
        /* <DEDUP_REMOVED lines=32> */
[----:B------:R-:W-:-:S07]  /*1630*/  IMAD.MOV.U32 R3, RZ, RZ, R35 ;  /* 0x000000ffff037224 */ /* 0x000fce00078e0023 */
.L_x_18366:
[----:B------:R-:W-:Y:S05]  /*1640*/  BSYNC B2 ;  /* 0x0000000000027941 */ /* 0x000fea0003800000 */
.L_x_18365:
[----:B------:R-:W-:Y:S01]  /*1650*/  LOP3.LUT R17, RZ, 0x80000000, R3, 0xb8, !PT ;  /* 0x80000000ff117812 */ /* 0x000fe200078eb803 */
[----:B------:R-:W-:Y:S01]  /*1660*/  IMAD.MOV.U32 R16, RZ, RZ, RZ ;  /* 0x000000ffff107224 */ /* 0x000fe200078e00ff */
[----:B------:R-:W-:Y:S06]  /*1670*/  BRA `(.L_x_18345) ;  /* 0x0000000000187947 */ /* 0x000fec0003800000 */
.L_x_18364:
[----:B------:R-:W0:Y:S02]  /*1680*/  FRND.F64.FLOOR R2, R24 ;  /* 0x0000001800027313 */ /* 0x000e240000305800 */
[----:B0-----:R-:W-:Y:S02]  /*1690*/  DADD R4, R24, -R2 ;  /* 0x0000000018047229 */ /* 0x001fe40000000802 */
[----:B------:R-:W-:-:S06]  /*16a0*/  DADD R6, R2, 1 ;  /* 0x3ff0000002067429 */ /* 0x000fcc0000000000 */
[----:B------:R-:W-:-:S06]  /*16b0*/  DSETP.GT.AND P0, PT, R4, 0.5, PT ;  /* 0x3fe000000400742a */ /* 0x000fcc0003f04000 */
[----:B------:R-:W-:Y:S02]  /*16c0*/  FSEL R16, R6, R2, P0 ;  /* 0x0000000206107208 */ /* 0x000fe40000000000 */
[----:B------:R-:W-:-:S07]  /*16d0*/  FSEL R17, R7, R3, P0 ;  /* 0x0000000307117208 */ /* 0x000fce0000000000 */
.L_x_18345:
[----:B------:R-:W-:Y:S05]  /*16e0*/  BSYNC B1 ;  /* 0x0000000000017941 */ /* 0x000fea0003800000 */
.L_x_18341:
        /* <DEDUP_REMOVED lines=27> */
.L_x_18370:
[----:B------:R-:W-:Y:S05]  /*18a0*/  BSYNC B2 ;  /* 0x0000000000027941 */ /* 0x000fea0003800000 */
.L_x_18369:
[----:B------:R-:W-:Y:S02]  /*18b0*/  IMAD.MOV.U32 R18, RZ, RZ, R34 ;  /* 0x000000ffff127224 */ /* 0x000fe400078e0022 */
[----:B------:R-:W-:Y:S01]  /*18c0*/  IMAD.MOV.U32 R19, RZ, RZ, R35 ;  /* 0x000000ffff137224 */ /* 0x000fe200078e0023 */
[----:B------:R-:W-:Y:S06]  /*18d0*/  BRA `(.L_x_18371) ;  /* 0x0000001000f07947 */ /* 0x000fec0003800000 */
.L_x_18368:
        /* <DEDUP_REMOVED lines=40> */
.L_x_18377:
        /* <DEDUP_REMOVED lines=12> */
.L_x_18376:
[----:B------:R-:W-:Y:S05]  /*1c20*/  BSYNC B2 ;  /* 0x0000000000027941 */ /* 0x000fea0003800000 */
.L_x_18375:
        /* <DEDUP_REMOVED lines=12> */
.L_x_18382:
        /* <DEDUP_REMOVED lines=33> */
.L_x_18381:
[----:B------:R-:W-:Y:S05]  /*1f00*/  BSYNC B3 ;  /* 0x0000000000037941 */ /* 0x000fea0003800000 */
.L_x_18380:
[----:B------:R-:W-:-:S13]  /*1f10*/  ISETP.GE.U32.AND P0, PT, R28, 0xc, PT ;  /* 0x0000000c1c00780c */ /* 0x000fda0003f06070 */
[----:B------:R-:W-:Y:S05]  /*1f20*/  @!P0 BRA `(.L_x_18379) ;  /* 0x0000000400dc8947 */ /* 0x000fea0003800000 */
[----:B------:R-:W-:Y:S01]  /*1f30*/  BSSY B3, `(.L_x_18383) ;  /* 0x0000075000037945 */ /* 0x000fe20003800000 */
[----:B------:R-:W-:-:S07]  /*1f40*/  VIADD R4, R6, 0x10 ;  /* 0x0000001006047836 */ /* 0x000fce0000000000 */
.L_x_18384:
        /* <DEDUP_REMOVED lines=116> */
.L_x_18383:
[----:B------:R-:W-:-:S07]  /*2690*/  IMAD.MOV.U32 R4, RZ, RZ, R5 ;  /* 0x000000ffff047224 */ /* 0x000fce00078e0005 */
.L_x_18379:
[----:B------:R-:W-:Y:S05]  /*26a0*/  BSYNC B2 ;  /* 0x0000000000027941 */ /* 0x000fea0003800000 */
.L_x_18378:
        /* <DEDUP_REMOVED lines=19> */
.L_x_18386:
[----:B------:R-:W-:Y:S05]  /*27e0*/  BSYNC B2 ;  /* 0x0000000000027941 */ /* 0x000fea0003800000 */
.L_x_18385:
[----:B------:R-:W-:Y:S01]  /*27f0*/  LOP3.LUT R39, R39, 0x80000000, R3, 0xb8, !PT ;  /* 0x8000000027277812 */ /* 0x000fe200078eb803 */
[----:B------:R-:W-:Y:S06]  /*2800*/  BRA `(.L_x_18374) ;  /* 0x00000000001c7947 */ /* 0x000fec0003800000 */
.L_x_18373:
[----:B------:R-:W-:-:S06]  /*2810*/  DSETP.GTU.AND P0, PT, R24, +INF , PT ;  /* 0x7ff000001800742a */ /* 0x000fcc0003f0c000 */
[----:B------:R-:W-:-:S14]  /*2820*/  DSETP.LE.AND P0, PT, R4, +INF , !P0 ;  /* 0x7ff000000400742a */ /* 0x000fdc0004703000 */
[----:B------:R-:W0:Y:S01]  /*2830*/  @!P0 LDC.64 R38, c[0x0][0x220] ;  /* 0x00008800ff268b82 */ /* 0x000e220000000a00 */
[----:B------:R-:W-:Y:S02]  /*2840*/  @P0 DSETP.NEU.AND P1, PT, R4, +INF , PT ;  /* 0x7ff000000400042a */ /* 0x000fe40003f2d000 */
[----:B0-----:R-:W-:-:S06]  /*2850*/  @!P0 DADD R38, R18, R38 ;  /* 0x0000000012268229 */ /* 0x001fcc0000000026 */
[----:B------:R-:W-:Y:S02]  /*2860*/  @P0 FSEL R38, R2, RZ, P1 ;  /* 0x000000ff02260208 */ /* 0x000fe40000800000 */
[----:B------:R-:W-:-:S07]  /*2870*/  @P0 FSEL R39, R3, -QNAN , P1 ;  /* 0xfff8000003270808 */ /* 0x000fce0000800000 */
.L_x_18374:
[----:B------:R-:W-:Y:S05]  /*2880*/  BSYNC B0 ;  /* 0x0000000000007941 */ /* 0x000fea0003800000 */
.L_x_18372:
        /* <DEDUP_REMOVED lines=21> */
.L_x_18388:
[----:B------:R-:W-:Y:S05]  /*29e0*/  BSYNC B2 ;  /* 0x0000000000027941 */ /* 0x000fea0003800000 */
.L_x_18387:
        /* <DEDUP_REMOVED lines=33> */
.L_x_18391:
[----:B------:R-:W-:Y:S05]  /*2c00*/  BSYNC B2 ;  /* 0x0000000000027941 */ /* 0x000fea0003800000 */
.L_x_18390:
[----:B------:R-:W-:Y:S01]  /*2c10*/  LOP3.LUT R19, RZ, 0x80000000, R3, 0xb8, !PT ;  /* 0x80000000ff137812 */ /* 0x000fe200078eb803 */
[----:B------:R-:W-:Y:S01]  /*2c20*/  IMAD.MOV.U32 R18, RZ, RZ, RZ ;  /* 0x000000ffff127224 */ /* 0x000fe200078e00ff */
[----:B------:R-:W-:Y:S06]  /*2c30*/  BRA `(.L_x_18371) ;  /* 0x0000000000187947 */ /* 0x000fec0003800000 */
.L_x_18389:
[----:B------:R-:W0:Y:S02]  /*2c40*/  FRND.F64.FLOOR R2, R24 ;  /* 0x0000001800027313 */ /* 0x000e240000305800 */
[----:B0-----:R-:W-:Y:S02]  /*2c50*/  DADD R4, R24, -R2 ;  /* 0x0000000018047229 */ /* 0x001fe40000000802 */
[----:B------:R-:W-:-:S06]  /*2c60*/  DADD R6, R2, 1 ;  /* 0x3ff0000002067429 */ /* 0x000fcc0000000000 */
[----:B------:R-:W-:-:S06]  /*2c70*/  DSETP.GT.AND P0, PT, R4, 0.5, PT ;  /* 0x3fe000000400742a */ /* 0x000fcc0003f04000 */
[----:B------:R-:W-:Y:S02]  /*2c80*/  FSEL R18, R6, R2, P0 ;  /* 0x0000000206127208 */ /* 0x000fe40000000000 */
[----:B------:R-:W-:-:S07]  /*2c90*/  FSEL R19, R7, R3, P0 ;  /* 0x0000000307137208 */ /* 0x000fce0000000000 */
.L_x_18371:
[----:B------:R-:W-:Y:S05]  /*2ca0*/  BSYNC B1 ;  /* 0x0000000000017941 */ /* 0x000fea0003800000 */
.L_x_18367:
        /* <DEDUP_REMOVED lines=26> */
[----:B------:R-:W-:Y:S05]  /*2e50*/  CALL.REL.NOINC `($__internal_19_$__cuda_sm20_div_rn_f64_full) ;  /* 0x0000013800507944 */ /* 0x000fea0003c00000 */
.L_x_18395:
[----:B------:R-:W-:Y:S05]  /*2e60*/  BSYNC B2 ;  /* 0x0000000000027941 */ /* 0x000fea0003800000 */
.L_x_18394:
[----:B------:R-:W-:Y:S02]  /*2e70*/  IMAD.MOV.U32 R20, RZ, RZ, R34 ;  /* 0x000000ffff147224 */ /* 0x000fe400078e0022 */
[----:B------:R-:W-:Y:S01]  /*2e80*/  IMAD.MOV.U32 R21, RZ, RZ, R35 ;  /* 0x000000ffff157224 */ /* 0x000fe200078e0023 */
[----:B------:R-:W-:Y:S06]  /*2e90*/  BRA `(.L_x_18396) ;  /* 0x0000001000f07947 */ /* 0x000fec0003800000 */
.L_x_18393:
        /* <DEDUP_REMOVED lines=40> */
.L_x_18402:
        /* <DEDUP_REMOVED lines=12> */
.L_x_18401:
[----:B------:R-:W-:Y:S05]  /*31e0*/  BSYNC B2 ;  /* 0x0000000000027941 */ /* 0x000fea0003800000 */
.L_x_18400:
        /* <DEDUP_REMOVED lines=12> */
.L_x_18407:
        /* <DEDUP_REMOVED lines=33> */
.L_x_18406:
[----:B------:R-:W-:Y:S05]  /*34c0*/  BSYNC B3 ;  /* 0x0000000000037941 */ /* 0x000fea0003800000 */
.L_x_18405:
[----:B------:R-:W-:-:S13]  /*34d0*/  ISETP.GE.U32.AND P0, PT, R28, 0xc, PT ;  /* 0x0000000c1c00780c */ /* 0x000fda0003f06070 */
[----:B------:R-:W-:Y:S05]  /*34e0*/  @!P0 BRA `(.L_x_18404) ;  /* 0x0000000400dc8947 */ /* 0x000fea0003800000 */
[----:B------:R-:W-:Y:S01]  /*34f0*/  BSSY B3, `(.L_x_18408) ;  /* 0x0000075000037945 */ /* 0x000fe20003800000 */
[----:B------:R-:W-:-:S07]  /*3500*/  VIADD R4, R6, 0x10 ;  /* 0x0000001006047836 */ /* 0x000fce0000000000 */
.L_x_18409:
        /* <DEDUP_REMOVED lines=116> */
.L_x_18408:
[----:B------:R-:W-:-:S07]  /*3c50*/  IMAD.MOV.U32 R4, RZ, RZ, R5 ;  /* 0x000000ffff047224 */ /* 0x000fce00078e0005 */
.L_x_18404:
[----:B------:R-:W-:Y:S05]  /*3c60*/  BSYNC B2 ;  /* 0x0000000000027941 */ /* 0x000fea0003800000 */
.L_x_18403:
        /* <DEDUP_REMOVED lines=19> */
.L_x_18411:
[----:B------:R-:W-:Y:S05]  /*3da0*/  BSYNC B2 ;  /* 0x0000000000027941 */ /* 0x000fea0003800000 */
.L_x_18410:
[----:B------:R-:W-:Y:S01]  /*3db0*/  LOP3.LUT R39, R39, 0x80000000, R3, 0xb8, !PT ;  /* 0x8000000027277812 */ /* 0x000fe200078eb803 */
[----:B------:R-:W-:Y:S06]  /*3dc0*/  BRA `(.L_x_18399) ;  /* 0x00000000001c7947 */ /* 0x000fec0003800000 */
.L_x_18398:
[----:B------:R-:W-:-:S06]  /*3dd0*/  DSETP.GTU.AND P0, PT, R24, +INF , PT ;  /* 0x7ff000001800742a */ /* 0x000fcc0003f0c000 */
[----:B------:R-:W-:-:S14]  /*3de0*/  DSETP.LE.AND P0, PT, R4, +INF , !P0 ;  /* 0x7ff000000400742a */ /* 0x000fdc0004703000 */
[----:B------:R-:W0:Y:S01]  /*3df0*/  @!P0 LDC.64 R38, c[0x0][0x220] ;  /* 0x00008800ff268b82 */ /* 0x000e220000000a00 */
[----:B------:R-:W-:Y:S02]  /*3e00*/  @P0 DSETP.NEU.AND P1, PT, R4, +INF , PT ;  /* 0x7ff000000400042a */ /* 0x000fe40003f2d000 */
[----:B0-----:R-:W-:-:S06]  /*3e10*/  @!P0 DADD R38, R20, R38 ;  /* 0x0000000014268229 */ /* 0x001fcc0000000026 */
[----:B------:R-:W-:Y:S02]  /*3e20*/  @P0 FSEL R38, R2, RZ, P1 ;  /* 0x000000ff02260208 */ /* 0x000fe40000800000 */
[----:B------:R-:W-:-:S07]  /*3e30*/  @P0 FSEL R39, R3, -QNAN , P1 ;  /* 0xfff8000003270808 */ /* 0x000fce0000800000 */
.L_x_18399:
[----:B------:R-:W-:Y:S05]  /*3e40*/  BSYNC B0 ;  /* 0x0000000000007941 */ /* 0x000fea0003800000 */
.L_x_18397:
        /* <DEDUP_REMOVED lines=20> */
[----:B------:R-:W-:Y:S05]  /*3f90*/  CALL.REL.NOINC `($__internal_19_$__cuda_sm20_div_rn_f64_full) ;  /* 0x0000012800007944 */ /* 0x000fea0003c00000 */
.L_x_18413:
[----:B------:R-:W-:Y:S05]  /*3fa0*/  BSYNC B2 ;  /* 0x0000000000027941 */ /* 0x000fea0003800000 */
.L_x_18412:
        /* <DEDUP_REMOVED lines=32> */
[----:B------:R-:W-:-:S07]  /*41b0*/  IMAD.MOV.U32 R3, RZ, RZ, R35 ;  /* 0x000000ffff037224 */ /* 0x000fce00078e0023 */
.L_x_18416:
[----:B------:R-:W-:Y:S05]  /*41c0*/  BSYNC B2 ;  /* 0x0000000000027941 */ /* 0x000fea0003800000 */
.L_x_18415:
[----:B------:R-:W-:Y:S01]  /*41d0*/  LOP3.LUT R21, RZ, 0x80000000, R3, 0xb8, !PT ;  /* 0x80000000ff157812 */ /* 0x000fe200078eb803 */
[----:B------:R-:W-:Y:S01]  /*41e0*/  IMAD.MOV.U32 R20, RZ, RZ, RZ ;  /* 0x000000ffff147224 */ /* 0x000fe200078e00ff */
[----:B------:R-:W-:Y:S06]  /*41f0*/  BRA `(.L_x_18396) ;  /* 0x0000000000187947 */ /* 0x000fec0003800000 */
.L_x_18414:
[----:B------:R-:W0:Y:S02]  /*4200*/  FRND.F64.FLOOR R2, R24 ;  /* 0x0000001800027313 */ /* 0x000e240000305800 */
[----:B0-----:R-:W-:Y:S02]  /*4210*/  DADD R4, R24, -R2 ;  /* 0x0000000018047229 */ /* 0x001fe40000000802 */
[----:B------:R-:W-:-:S06]  /*4220*/  DADD R6, R2, 1 ;  /* 0x3ff0000002067429 */ /* 0x000fcc0000000000 */
[----:B------:R-:W-:-:S06]  /*4230*/  DSETP.GT.AND P0, PT, R4, 0.5, PT ;  /* 0x3fe000000400742a */ /* 0x000fcc0003f04000 */
[----:B------:R-:W-:Y:S02]  /*4240*/  FSEL R20, R6, R2, P0 ;  /* 0x0000000206147208 */ /* 0x000fe40000000000 */
[----:B------:R-:W-:-:S07]  /*4250*/  FSEL R21, R7, R3, P0 ;  /* 0x0000000307157208 */ /* 0x000fce0000000000 */
.L_x_18396:
[----:B------:R-:W-:Y:S05]  /*4260*/  BSYNC B1 ;  /* 0x0000000000017941 */ /* 0x000fea0003800000 */
.L_x_18392:
        /* <DEDUP_REMOVED lines=27> */
.L_x_18420:
[----:B------:R-:W-:Y:S05]  /*4420*/  BSYNC B2 ;  /* 0x0000000000027941 */ /* 0x000fea0003800000 */
.L_x_18419:
[----:B------:R-:W-:Y:S02]  /*4430*/  IMAD.MOV.U32 R22, RZ, RZ, R34 ;  /* 0x000000ffff167224 */ /* 0x000fe400078e0022 */
[----:B------:R-:W-:Y:S01]  /*4440*/  IMAD.MOV.U32 R23, RZ, RZ, R35 ;  /* 0x000000ffff177224 */ /* 0x000fe200078e0023 */
[----:B------:R-:W-:Y:S06]  /*4450*/  BRA `(.L_x_18421) ;  /* 0x0000001000f07947 */ /* 0x000fec0003800000 */
.L_x_18418:
        /* <DEDUP_REMOVED lines=40> */
.L_x_18427:
        /* <DEDUP_REMOVED lines=12> */
.L_x_18426:
[----:B------:R-:W-:Y:S05]  /*47a0*/  BSYNC B2 ;  /* 0x0000000000027941 */ /* 0x000fea0003800000 */
.L_x_18425:
        /* <DEDUP_REMOVED lines=12> */
.L_x_18432:
        /* <DEDUP_REMOVED lines=33> */
.L_x_18431:
[----:B------:R-:W-:Y:S05]  /*4a80*/  BSYNC B3 ;  /* 0x0000000000037941 */ /* 0x000fea0003800000 */
.L_x_18430:
[----:B------:R-:W-:-:S13]  /*4a90*/  ISETP.GE.U32.AND P0, PT, R28, 0xc, PT ;  /* 0x0000000c1c00780c */ /* 0x000fda0003f06070 */
[----:B------:R-:W-:Y:S05]  /*4aa0*/  @!P0 BRA `(.L_x_18429) ;  /* 0x0000000400dc8947 */ /* 0x000fea0003800000 */
[----:B------:R-:W-:Y:S01]  /*4ab0*/  BSSY B3, `(.L_x_18433) ;  /* 0x0000075000037945 */ /* 0x000fe20003800000 */
[----:B------:R-:W-:-:S07]  /*4ac0*/  VIADD R4, R6, 0x10 ;  /* 0x0000001006047836 */ /* 0x000fce0000000000 */
.L_x_18434:
        /* <DEDUP_REMOVED lines=116> */
.L_x_18433:
[----:B------:R-:W-:-:S07]  /*5210*/  IMAD.MOV.U32 R4, RZ, RZ, R5 ;  /* 0x000000ffff047224 */ /* 0x000fce00078e0005 */
.L_x_18429:
[----:B------:R-:W-:Y:S05]  /*5220*/  BSYNC B2 ;  /* 0x0000000000027941 */ /* 0x000fea0003800000 */
.L_x_18428:
        /* <DEDUP_REMOVED lines=19> */
.L_x_18436:
[----:B------:R-:W-:Y:S05]  /*5360*/  BSYNC B2 ;  /* 0x0000000000027941 */ /* 0x000fea0003800000 */
.L_x_18435:
[----:B------:R-:W-:Y:S01]  /*5370*/  LOP3.LUT R39, R39, 0x80000000, R3, 0xb8, !PT ;  /* 0x8000000027277812 */ /* 0x000fe200078eb803 */
[----:B------:R-:W-:Y:S06]  /*5380*/  BRA `(.L_x_18424) ;  /* 0x00000000001c7947 */ /* 0x000fec0003800000 */
.L_x_18423:
[----:B------:R-:W-:-:S06]  /*5390*/  DSETP.GTU.AND P0, PT, R24, +INF , PT ;  /* 0x7ff000001800742a */ /* 0x000fcc0003f0c000 */
[----:B------:R-:W-:-:S14]  /*53a0*/  DSETP.LE.AND P0, PT, R4, +INF , !P0 ;  /* 0x7ff000000400742a */ /* 0x000fdc0004703000 */
[----:B------:R-:W0:Y:S01]  /*53b0*/  @!P0 LDC.64 R38, c[0x0][0x220] ;  /* 0x00008800ff268b82 */ /* 0x000e220000000a00 */
[----:B------:R-:W-:Y:S02]  /*53c0*/  @P0 DSETP.NEU.AND P1, PT, R4, +INF , PT ;  /* 0x7ff000000400042a */ /* 0x000fe40003f2d000 */
[----:B0-----:R-:W-:-:S06]  /*53d0*/  @!P0 DADD R38, R22, R38 ;  /* 0x0000000016268229 */ /* 0x001fcc0000000026 */
[----:B------:R-:W-:Y:S02]  /*53e0*/  @P0 FSEL R38, R2, RZ, P1 ;  /* 0x000000ff02260208 */ /* 0x000fe40000800000 */
[----:B------:R-:W-:-:S07]  /*53f0*/  @P0 FSEL R39, R3, -QNAN , P1 ;  /* 0xfff8000003270808 */ /* 0x000fce0000800000 */
.L_x_18424:
[----:B------:R-:W-:Y:S05]  /*5400*/  BSYNC B0 ;  /* 0x0000000000007941 */ /* 0x000fea0003800000 */
.L_x_18422:
        /* <DEDUP_REMOVED lines=21> */
.L_x_18438:
[----:B------:R-:W-:Y:S05]  /*5560*/  BSYNC B2 ;  /* 0x0000000000027941 */ /* 0x000fea0003800000 */
.L_x_18437:
        /* <DEDUP_REMOVED lines=33> */
.L_x_18441:
[----:B------:R-:W-:Y:S05]  /*5780*/  BSYNC B2 ;  /* 0x0000000000027941 */ /* 0x000fea0003800000 */
.L_x_18440:
[----:B------:R-:W-:Y:S01]  /*5790*/  LOP3.LUT R23, RZ, 0x80000000, R3, 0xb8, !PT ;  /* 0x80000000ff177812 */ /* 0x000fe200078eb803 */
[----:B------:R-:W-:Y:S01]  /*57a0*/  IMAD.MOV.U32 R22, RZ, RZ, RZ ;  /* 0x000000ffff167224 */ /* 0x000fe200078e00ff */
[----:B------:R-:W-:Y:S06]  /*57b0*/  BRA `(.L_x_18421) ;  /* 0x0000000000187947 */ /* 0x000fec0003800000 */
.L_x_18439:
[----:B------:R-:W0:Y:S02]  /*57c0*/  FRND.F64.FLOOR R2, R24 ;  /* 0x0000001800027313 */ /* 0x000e240000305800 */
[----:B0-----:R-:W-:Y:S02]  /*57d0*/  DADD R4, R24, -R2 ;  /* 0x0000000018047229 */ /* 0x001fe40000000802 */
[----:B------:R-:W-:-:S06]  /*57e0*/  DADD R6, R2, 1 ;  /* 0x3ff0000002067429 */ /* 0x000fcc0000000000 */
[----:B------:R-:W-:-:S06]  /*57f0*/  DSETP.GT.AND P0, PT, R4, 0.5, PT ;  /* 0x3fe000000400742a */ /* 0x000fcc0003f04000 */
[----:B------:R-:W-:Y:S02]  /*5800*/  FSEL R22, R6, R2, P0 ;  /* 0x0000000206167208 */ /* 0x000fe40000000000 */
[----:B------:R-:W-:-:S07]  /*5810*/  FSEL R23, R7, R3, P0 ;  /* 0x0000000307177208 */ /* 0x000fce0000000000 */
.L_x_18421:
[----:B------:R-:W-:Y:S05]  /*5820*/  BSYNC B1 ;  /* 0x0000000000017941 */ /* 0x000fea0003800000 */
.L_x_18417:
        /* <DEDUP_REMOVED lines=27> */
.L_x_18445:
[----:B------:R-:W-:Y:S05]  /*59e0*/  BSYNC B2 ;  /* 0x0000000000027941 */ /* 0x000fea0003800000 */
.L_x_18444:
[----:B------:R-:W-:Y:S02]  /*59f0*/  IMAD.MOV.U32 R8, RZ, RZ, R34 ;  /* 0x000000ffff087224 */ /* 0x000fe400078e0022 */
[----:B------:R-:W-:Y:S01]  /*5a00*/  IMAD.MOV.U32 R9, RZ, RZ, R35 ;  /* 0x000000ffff097224 */ /* 0x000fe200078e0023 */
[----:B------:R-:W-:Y:S06]  /*5a10*/  BRA `(.L_x_18446) ;  /* 0x0000001000f07947 */ /* 0x000fec0003800000 */
.L_x_18443:
        /* <DEDUP_REMOVED lines=40> */
.L_x_18452:
        /* <DEDUP_REMOVED lines=12> */
.L_x_18451:
[----:B------:R-:W-:Y:S05]  /*5d60*/  BSYNC B2 ;  /* 0x0000000000027941 */ /* 0x000fea0003800000 */
.L_x_18450:
        /* <DEDUP_REMOVED lines=12> */
.L_x_18457:
        /* <DEDUP_REMOVED lines=33> */
.L_x_18456:
[----:B------:R-:W-:Y:S05]  /*6040*/  BSYNC B3 ;  /* 0x0000000000037941 */ /* 0x000fea0003800000 */
.L_x_18455:
[----:B------:R-:W-:-:S13]  /*6050*/  ISETP.GE.U32.AND P0, PT, R28, 0xc, PT ;  /* 0x0000000c1c00780c */ /* 0x000fda0003f06070 */
[----:B------:R-:W-:Y:S05]  /*6060*/  @!P0 BRA `(.L_x_18454) ;  /* 0x0000000400dc8947 */ /* 0x000fea0003800000 */
[----:B------:R-:W-:Y:S01]  /*6070*/  BSSY B3, `(.L_x_18458) ;  /* 0x0000075000037945 */ /* 0x000fe20003800000 */
[----:B------:R-:W-:-:S07]  /*6080*/  VIADD R4, R6, 0x10 ;  /* 0x0000001006047836 */ /* 0x000fce0000000000 */
.L_x_18459:
        /* <DEDUP_REMOVED lines=116> */
.L_x_18458:
[----:B------:R-:W-:-:S07]  /*67d0*/  IMAD.MOV.U32 R4, RZ, RZ, R5 ;  /* 0x000000ffff047224 */ /* 0x000fce00078e0005 */
.L_x_18454:
[----:B------:R-:W-:Y:S05]  /*67e0*/  BSYNC B2 ;  /* 0x0000000000027941 */ /* 0x000fea0003800000 */
.L_x_18453:
        /* <DEDUP_REMOVED lines=19> */
.L_x_18461:
[----:B------:R-:W-:Y:S05]  /*6920*/  BSYNC B2 ;  /* 0x0000000000027941 */ /* 0x000fea0003800000 */
.L_x_18460:
[----:B------:R-:W-:Y:S01]  /*6930*/  LOP3.LUT R39, R39, 0x80000000, R3, 0xb8, !PT ;  /* 0x8000000027277812 */ /* 0x000fe200078eb803 */
[----:B------:R-:W-:Y:S06]  /*6940*/  BRA `(.L_x_18449) ;  /* 0x00000000001c7947 */ /* 0x000fec0003800000 */
.L_x_18448:
[----:B------:R-:W-:-:S06]  /*6950*/  DSETP.GTU.AND P0, PT, R24, +INF , PT ;  /* 0x7ff000001800742a */ /* 0x000fcc0003f0c000 */
[----:B------:R-:W-:-:S14]  /*6960*/  DSETP.LE.AND P0, PT, R4, +INF , !P0 ;  /* 0x7ff000000400742a */ /* 0x000fdc0004703000 */
[----:B------:R-:W0:Y:S01]  /*6970*/  @!P0 LDC.64 R38, c[0x0][0x220] ;  /* 0x00008800ff268b82 */ /* 0x000e220000000a00 */
[----:B------:R-:W-:Y:S02]  /*6980*/  @P0 DSETP.NEU.AND P1, PT, R4, +INF , PT ;  /* 0x7ff000000400042a */ /* 0x000fe40003f2d000 */
[----:B0-----:R-:W-:-:S06]  /*6990*/  @!P0 DADD R38, R8, R38 ;  /* 0x0000000008268229 */ /* 0x001fcc0000000026 */
[----:B------:R-:W-:Y:S02]  /*69a0*/  @P0 FSEL R38, R2, RZ, P1 ;  /* 0x000000ff02260208 */ /* 0x000fe40000800000 */
[----:B------:R-:W-:-:S07]  /*69b0*/  @P0 FSEL R39, R3, -QNAN , P1 ;  /* 0xfff8000003270808 */ /* 0x000fce0000800000 */
.L_x_18449:
[----:B------:R-:W-:Y:S05]  /*69c0*/  BSYNC B0 ;  /* 0x0000000000007941 */ /* 0x000fea0003800000 */
.L_x_18447:
        /* <DEDUP_REMOVED lines=21> */
.L_x_18463:
[----:B------:R-:W-:Y:S05]  /*6b20*/  BSYNC B2 ;  /* 0x0000000000027941 */ /* 0x000fea0003800000 */
.L_x_18462:
        /* <DEDUP_REMOVED lines=33> */
.L_x_18466:
[----:B------:R-:W-:Y:S05]  /*6d40*/  BSYNC B2 ;  /* 0x0000000000027941 */ /* 0x000fea0003800000 */
.L_x_18465:
[----:B------:R-:W-:Y:S01]  /*6d50*/  LOP3.LUT R9, RZ, 0x80000000, R3, 0xb8, !PT ;  /* 0x80000000ff097812 */ /* 0x000fe200078eb803 */
[----:B------:R-:W-:Y:S01]  /*6d60*/  IMAD.MOV.U32 R8, RZ, RZ, RZ ;  /* 0x000000ffff087224 */ /* 0x000fe200078e00ff */
[----:B------:R-:W-:Y:S06]  /*6d70*/  BRA `(.L_x_18446) ;  /* 0x0000000000187947 */ /* 0x000fec0003800000 */
.L_x_18464:
[----:B------:R-:W0:Y:S02]  /*6d80*/  FRND.F64.FLOOR R2, R24 ;  /* 0x0000001800027313 */ /* 0x000e240000305800 */
[----:B0-----:R-:W-:Y:S02]  /*6d90*/  DADD R4, R24, -R2 ;  /* 0x0000000018047229 */ /* 0x001fe40000000802 */
[----:B------:R-:W-:-:S06]  /*6da0*/  DADD R6, R2, 1 ;  /* 0x3ff0000002067429 */ /* 0x000fcc0000000000 */
[----:B------:R-:W-:-:S06]  /*6db0*/  DSETP.GT.AND P0, PT, R4, 0.5, PT ;  /* 0x3fe000000400742a */ /* 0x000fcc0003f04000 */
[----:B------:R-:W-:Y:S02]  /*6dc0*/  FSEL R8, R6, R2, P0 ;  /* 0x0000000206087208 */ /* 0x000fe40000000000 */
[----:B------:R-:W-:-:S07]  /*6dd0*/  FSEL R9, R7, R3, P0 ;  /* 0x0000000307097208 */ /* 0x000fce0000000000 */
.L_x_18446:
[----:B------:R-:W-:Y:S05]  /*6de0*/  BSYNC B1 ;  /* 0x0000000000017941 */ /* 0x000fea0003800000 */
.L_x_18442:
        /* <DEDUP_REMOVED lines=27> */
.L_x_18470:
[----:B------:R-:W-:Y:S05]  /*6fa0*/  BSYNC B2 ;  /* 0x0000000000027941 */ /* 0x000fea0003800000 */
.L_x_18469:
[----:B------:R-:W-:Y:S02]  /*6fb0*/  IMAD.MOV.U32 R10, RZ, RZ, R34 ;  /* 0x000000ffff0a7224 */ /* 0x000fe400078e0022 */
[----:B------:R-:W-:Y:S01]  /*6fc0*/  IMAD.MOV.U32 R11, RZ, RZ, R35 ;  /* 0x000000ffff0b7224 */ /* 0x000fe200078e0023 */
[----:B------:R-:W-:Y:S06]  /*6fd0*/  BRA `(.L_x_18471) ;  /* 0x0000001000f07947 */ /* 0x000fec0003800000 */
.L_x_18468:
        /* <DEDUP_REMOVED lines=40> */
.L_x_18477:
        /* <DEDUP_REMOVED lines=12> */
.L_x_18476:
[----:B------:R-:W-:Y:S05]  /*7320*/  BSYNC B2 ;  /* 0x0000000000027941 */ /* 0x000fea0003800000 */
.L_x_18475:
        /* <DEDUP_REMOVED lines=12> */
.L_x_18482:
        /* <DEDUP_REMOVED lines=33> */
.L_x_18481:
[----:B------:R-:W-:Y:S05]  /*7600*/  BSYNC B3 ;  /* 0x0000000000037941 */ /* 0x000fea0003800000 */
.L_x_18480:
[----:B------:R-:W-:-:S13]  /*7610*/  ISETP.GE.U32.AND P0, PT, R28, 0xc, PT ;  /* 0x0000000c1c00780c */ /* 0x000fda0003f06070 */
[----:B------:R-:W-:Y:S05]  /*7620*/  @!P0 BRA `(.L_x_18479) ;  /* 0x0000000400dc8947 */ /* 0x000fea0003800000 */
[----:B------:R-:W-:Y:S01]  /*7630*/  BSSY B3, `(.L_x_18483) ;  /* 0x0000075000037945 */ /* 0x000fe20003800000 */
[----:B------:R-:W-:-:S07]  /*7640*/  VIADD R4, R6, 0x10 ;  /* 0x0000001006047836 */ /* 0x000fce0000000000 */
.L_x_18484:
        /* <DEDUP_REMOVED lines=116> */
.L_x_18483:
[----:B------:R-:W-:-:S07]  /*7d90*/  IMAD.MOV.U32 R4, RZ, RZ, R5 ;  /* 0x000000ffff047224 */ /* 0x000fce00078e0005 */
.L_x_18479:
[----:B------:R-:W-:Y:S05]  /*7da0*/  BSYNC B2 ;  /* 0x0000000000027941 */ /* 0x000fea0003800000 */
.L_x_18478:
        /* <DEDUP_REMOVED lines=19> */
.L_x_18486:
[----:B------:R-:W-:Y:S05]  /*7ee0*/  BSYNC B2 ;  /* 0x0000000000027941 */ /* 0x000fea0003800000 */
.L_x_18485:
[----:B------:R-:W-:Y:S01]  /*7ef0*/  LOP3.LUT R39, R39, 0x80000000, R3, 0xb8, !PT ;  /* 0x8000000027277812 */ /* 0x000fe200078eb803 */
[----:B------:R-:W-:Y:S06]  /*7f00*/  BRA `(.L_x_18474) ;  /* 0x00000000001c7947 */ /* 0x000fec0003800000 */
.L_x_18473:
[----:B------:R-:W-:-:S06]  /*7f10*/  DSETP.GTU.AND P0, PT, R24, +INF , PT ;  /* 0x7ff000001800742a */ /* 0x000fcc0003f0c000 */
[----:B------:R-:W-:-:S14]  /*7f20*/  DSETP.LE.AND P0, PT, R4, +INF , !P0 ;  /* 0x7ff000000400742a */ /* 0x000fdc0004703000 */
[----:B------:R-:W0:Y:S01]  /*7f30*/  @!P0 LDC.64 R38, c[0x0][0x220] ;  /* 0x00008800ff268b82 */ /* 0x000e220000000a00 */
[----:B------:R-:W-:Y:S02]  /*7f40*/  @P0 DSETP.NEU.AND P1, PT, R4, +INF , PT ;  /* 0x7ff000000400042a */ /* 0x000fe40003f2d000 */
[----:B0-----:R-:W-:-:S06]  /*7f50*/  @!P0 DADD R38, R10, R38 ;  /* 0x000000000a268229 */ /* 0x001fcc0000000026 */
[----:B------:R-:W-:Y:S02]  /*7f60*/  @P0 FSEL R38, R2, RZ, P1 ;  /* 0x000000ff02260208 */ /* 0x000fe40000800000 */
[----:B------:R-:W-:-:S07]  /*7f70*/  @P0 FSEL R39, R3, -QNAN , P1 ;  /* 0xfff8000003270808 */ /* 0x000fce0000800000 */
.L_x_18474:
[----:B------:R-:W-:Y:S05]  /*7f80*/  BSYNC B0 ;  /* 0x0000000000007941 */ /* 0x000fea0003800000 */
.L_x_18472:
        /* <DEDUP_REMOVED lines=21> */
.L_x_18488:
[----:B------:R-:W-:Y:S05]  /*80e0*/  BSYNC B2 ;  /* 0x0000000000027941 */ /* 0x000fea0003800000 */
.L_x_18487:
        /* <DEDUP_REMOVED lines=33> */
.L_x_18491:
[----:B------:R-:W-:Y:S05]  /*8300*/  BSYNC B2 ;  /* 0x0000000000027941 */ /* 0x000fea0003800000 */
.L_x_18490:
[----:B------:R-:W-:Y:S01]  /*8310*/  LOP3.LUT R11, RZ, 0x80000000, R3, 0xb8, !PT ;  /* 0x80000000ff0b7812 */ /* 0x000fe200078eb803 */
[----:B------:R-:W-:Y:S01]  /*8320*/  IMAD.MOV.U32 R10, RZ, RZ, RZ ;  /* 0x000000ffff0a7224 */ /* 0x000fe200078e00ff */
[----:B------:R-:W-:Y:S06]  /*8330*/  BRA `(.L_x_18471) ;  /* 0x0000000000187947 */ /* 0x000fec0003800000 */
.L_x_18489:
[----:B------:R-:W0:Y:S02]  /*8340*/  FRND.F64.FLOOR R2, R24 ;  /* 0x0000001800027313 */ /* 0x000e240000305800 */
[----:B0-----:R-:W-:Y:S02]  /*8350*/  DADD R4, R24, -R2 ;  /* 0x0000000018047229 */ /* 0x001fe40000000802 */
[----:B------:R-:W-:-:S06]  /*8360*/  DADD R6, R2, 1 ;  /* 0x3ff0000002067429 */ /* 0x000fcc0000000000 */
[----:B------:R-:W-:-:S06]  /*8370*/  DSETP.GT.AND P0, PT, R4, 0.5, PT ;  /* 0x3fe000000400742a */ /* 0x000fcc0003f04000 */
[----:B------:R-:W-:Y:S02]  /*8380*/  FSEL R10, R6, R2, P0 ;  /* 0x00000002060a7208 */ /* 0x000fe40000000000 */
[----:B------:R-:W-:-:S07]  /*8390*/  FSEL R11, R7, R3, P0 ;  /* 0x00000003070b7208 */ /* 0x000fce0000000000 */
.L_x_18471:
[----:B------:R-:W-:Y:S05]  /*83a0*/  BSYNC B1 ;  /* 0x0000000000017941 */ /* 0x000fea0003800000 */
.L_x_18467:
        /* <DEDUP_REMOVED lines=27> */
.L_x_18495:
[----:B------:R-:W-:Y:S05]  /*8560*/  BSYNC B2 ;  /* 0x0000000000027941 */ /* 0x000fea0003800000 */
.L_x_18494:
[----:B------:R-:W-:Y:S02]  /*8570*/  IMAD.MOV.U32 R12, RZ, RZ, R34 ;  /* 0x000000ffff0c7224 */ /* 0x000fe400078e0022 */
[----:B------:R-:W-:Y:S01]  /*8580*/  IMAD.MOV.U32 R13, RZ, RZ, R35 ;  /* 0x000000ffff0d7224 */ /* 0x000fe200078e0023 */
[----:B------:R-:W-:Y:S06]  /*8590*/  BRA `(.L_x_18496) ;  /* 0x0000001000f07947 */ /* 0x000fec0003800000 */
.L_x_18493:
        /* <DEDUP_REMOVED lines=40> */
.L_x_18502:
        /* <DEDUP_REMOVED lines=12> */
.L_x_18501:
[----:B------:R-:W-:Y:S05]  /*88e0*/  BSYNC B2 ;  /* 0x0000000000027941 */ /* 0x000fea0003800000 */
.L_x_18500:
        /* <DEDUP_REMOVED lines=12> */
.L_x_18507:
        /* <DEDUP_REMOVED lines=33> */
.L_x_18506:
[----:B------:R-:W-:Y:S05]  /*8bc0*/  BSYNC B3 ;  /* 0x0000000000037941 */ /* 0x000fea0003800000 */
.L_x_18505:
[----:B------:R-:W-:-:S13]  /*8bd0*/  ISETP.GE.U32.AND P0, PT, R28, 0xc, PT ;  /* 0x0000000c1c00780c */ /* 0x000fda0003f06070 */
[----:B------:R-:W-:Y:S05]  /*8be0*/  @!P0 BRA `(.L_x_18504) ;  /* 0x0000000400dc8947 */ /* 0x000fea0003800000 */
[----:B------:R-:W-:Y:S01]  /*8bf0*/  BSSY B3, `(.L_x_18508) ;  /* 0x0000075000037945 */ /* 0x000fe20003800000 */
[----:B------:R-:W-:-:S07]  /*8c00*/  VIADD R4, R6, 0x10 ;  /* 0x0000001006047836 */ /* 0x000fce0000000000 */
.L_x_18509:
        /* <DEDUP_REMOVED lines=116> */
.L_x_18508:
[----:B------:R-:W-:-:S07]  /*9350*/  IMAD.MOV.U32 R4, RZ, RZ, R5 ;  /* 0x000000ffff047224 */ /* 0x000fce00078e0005 */
.L_x_18504:
[----:B------:R-:W-:Y:S05]  /*9360*/  BSYNC B2 ;  /* 0x0000000000027941 */ /* 0x000fea0003800000 */
.L_x_18503:
        /* <DEDUP_REMOVED lines=19> */
.L_x_18511:
[----:B------:R-:W-:Y:S05]  /*94a0*/  BSYNC B2 ;  /* 0x0000000000027941 */ /* 0x000fea0003800000 */
.L_x_18510:
[----:B------:R-:W-:Y:S01]  /*94b0*/  LOP3.LUT R39, R39, 0x80000000, R3, 0xb8, !PT ;  /* 0x8000000027277812 */ /* 0x000fe200078eb803 */
[----:B------:R-:W-:Y:S06]  /*94c0*/  BRA `(.L_x_18499) ;  /* 0x00000000001c7947 */ /* 0x000fec0003800000 */
.L_x_18498:
[----:B------:R-:W-:-:S06]  /*94d0*/  DSETP.GTU.AND P0, PT, R24, +INF , PT ;  /* 0x7ff000001800742a */ /* 0x000fcc0003f0c000 */
[----:B------:R-:W-:-:S14]  /*94e0*/  DSETP.LE.AND P0, PT, R4, +INF , !P0 ;  /* 0x7ff000000400742a */ /* 0x000fdc0004703000 */
[----:B------:R-:W0:Y:S01]  /*94f0*/  @!P0 LDC.64 R38, c[0x0][0x220] ;  /* 0x00008800ff268b82 */ /* 0x000e220000000a00 */
[----:B------:R-:W-:Y:S02]  /*9500*/  @P0 DSETP.NEU.AND P1, PT, R4, +INF , PT ;  /* 0x7ff000000400042a */ /* 0x000fe40003f2d000 */
[----:B0-----:R-:W-:-:S06]  /*9510*/  @!P0 DADD R38, R12, R38 ;  /* 0x000000000c268229 */ /* 0x001fcc0000000026 */
[----:B------:R-:W-:Y:S02]  /*9520*/  @P0 FSEL R38, R2, RZ, P1 ;  /* 0x000000ff02260208 */ /* 0x000fe40000800000 */
[----:B------:R-:W-:-:S07]  /*9530*/  @P0 FSEL R39, R3, -QNAN , P1 ;  /* 0xfff8000003270808 */ /* 0x000fce0000800000 */
.L_x_18499:
[----:B------:R-:W-:Y:S05]  /*9540*/  BSYNC B0 ;  /* 0x0000000000007941 */ /* 0x000fea0003800000 */
.L_x_18497:
        /* <DEDUP_REMOVED lines=21> */
.L_x_18513:
[----:B------:R-:W-:Y:S05]  /*96a0*/  BSYNC B2 ;  /* 0x0000000000027941 */ /* 0x000fea0003800000 */
.L_x_18512:
        /* <DEDUP_REMOVED lines=33> */
.L_x_18516:
[----:B------:R-:W-:Y:S05]  /*98c0*/  BSYNC B2 ;  /* 0x0000000000027941 */ /* 0x000fea0003800000 */
.L_x_18515:
[----:B------:R-:W-:Y:S01]  /*98d0*/  LOP3.LUT R13, RZ, 0x80000000, R3, 0xb8, !PT ;  /* 0x80000000ff0d7812 */ /* 0x000fe200078eb803 */
[----:B------:R-:W-:Y:S01]  /*98e0*/  IMAD.MOV.U32 R12, RZ, RZ, RZ ;  /* 0x000000ffff0c7224 */ /* 0x000fe200078e00ff */
[----:B------:R-:W-:Y:S06]  /*98f0*/  BRA `(.L_x_18496) ;  /* 0x0000000000187947 */ /* 0x000fec0003800000 */
.L_x_18514:
[----:B------:R-:W0:Y:S02]  /*9900*/  FRND.F64.FLOOR R2, R24 ;  /* 0x0000001800027313 */ /* 0x000e240000305800 */
[----:B0-----:R-:W-:Y:S02]  /*9910*/  DADD R4, R24, -R2 ;  /* 0x0000000018047229 */ /* 0x001fe40000000802 */
[----:B------:R-:W-:-:S06]  /*9920*/  DADD R6, R2, 1 ;  /* 0x3ff0000002067429 */ /* 0x000fcc0000000000 */
[----:B------:R-:W-:-:S06]  /*9930*/  DSETP.GT.AND P0, PT, R4, 0.5, PT ;  /* 0x3fe000000400742a */ /* 0x000fcc0003f04000 */
[----:B------:R-:W-:Y:S02]  /*9940*/  FSEL R12, R6, R2, P0 ;  /* 0x00000002060c7208 */ /* 0x000fe40000000000 */
[----:B------:R-:W-:-:S07]  /*9950*/  FSEL R13, R7, R3, P0 ;  /* 0x00000003070d7208 */ /* 0x000fce0000000000 */
.L_x_18496:
[----:B------:R-:W-:Y:S05]  /*9960*/  BSYNC B1 ;  /* 0x0000000000017941 */ /* 0x000fea0003800000 */
.L_x_18492:
        /* <DEDUP_REMOVED lines=27> */
.L_x_18520:
[----:B------:R-:W-:Y:S05]  /*9b20*/  BSYNC B2 ;  /* 0x0000000000027941 */ /* 0x000fea0003800000 */
.L_x_18519:
[----:B------:R-:W-:Y:S02]  /*9b30*/  IMAD.MOV.U32 R14, RZ, RZ, R34 ;  /* 0x000000ffff0e7224 */ /* 0x000fe400078e0022 */
[----:B------:R-:W-:Y:S01]  /*9b40*/  IMAD.MOV.U32 R15, RZ, RZ, R35 ;  /* 0x000000ffff0f7224 */ /* 0x000fe200078e0023 */
[----:B------:R-:W-:Y:S06]  /*9b50*/  BRA `(.L_x_18521) ;  /* 0x0000001000f07947 */ /* 0x000fec0003800000 */
.L_x_18518:
        /* <DEDUP_REMOVED lines=40> */
.L_x_18527:
        /* <DEDUP_REMOVED lines=12> */
.L_x_18526:
[----:B------:R-:W-:Y:S05]  /*9ea0*/  BSYNC B2 ;  /* 0x0000000000027941 */ /* 0x000fea0003800000 */
.L_x_18525:
        /* <DEDUP_REMOVED lines=12> */
.L_x_18532:
        /* <DEDUP_REMOVED lines=33> */
.L_x_18531:
[----:B------:R-:W-:Y:S05]  /*a180*/  BSYNC B3 ;  /* 0x0000000000037941 */ /* 0x000fea0003800000 */
.L_x_18530:
[----:B------:R-:W-:-:S13]  /*a190*/  ISETP.GE.U32.AND P0, PT, R28, 0xc, PT ;  /* 0x0000000c1c00780c */ /* 0x000fda0003f06070 */
[----:B------:R-:W-:Y:S05]  /*a1a0*/  @!P0 BRA `(.L_x_18529) ;  /* 0x0000000400dc8947 */ /* 0x000fea0003800000 */
[----:B------:R-:W-:Y:S01]  /*a1b0*/  BSSY B3, `(.L_x_18533) ;  /* 0x0000075000037945 */ /* 0x000fe20003800000 */
[----:B------:R-:W-:-:S07]  /*a1c0*/  VIADD R4, R6, 0x10 ;  /* 0x0000001006047836 */ /* 0x000fce0000000000 */
.L_x_18534:
        /* <DEDUP_REMOVED lines=116> */
.L_x_18533:
[----:B------:R-:W-:-:S07]  /*a910*/  IMAD.MOV.U32 R4, RZ, RZ, R5 ;  /* 0x000000ffff047224 */ /* 0x000fce00078e0005 */
.L_x_18529:
[----:B------:R-:W-:Y:S05]  /*a920*/  BSYNC B2 ;  /* 0x0000000000027941 */ /* 0x000fea0003800000 */
.L_x_18528:
        /* <DEDUP_REMOVED lines=19> */
.L_x_18536:
[----:B------:R-:W-:Y:S05]  /*aa60*/  BSYNC B2 ;  /* 0x0000000000027941 */ /* 0x000fea0003800000 */
.L_x_18535:
[----:B------:R-:W-:Y:S01]  /*aa70*/  LOP3.LUT R39, R39, 0x80000000, R3, 0xb8, !PT ;  /* 0x8000000027277812 */ /* 0x000fe200078eb803 */
[----:B------:R-:W-:Y:S06]  /*aa80*/  BRA `(.L_x_18524) ;  /* 0x00000000001c7947 */ /* 0x000fec0003800000 */
.L_x_18523:
[----:B------:R-:W-:-:S06]  /*aa90*/  DSETP.GTU.AND P0, PT, R24, +INF , PT ;  /* 0x7ff000001800742a */ /* 0x000fcc0003f0c000 */
[----:B------:R-:W-:-:S14]  /*aaa0*/  DSETP.LE.AND P0, PT, R4, +INF , !P0 ;  /* 0x7ff000000400742a */ /* 0x000fdc0004703000 */
[----:B------:R-:W0:Y:S01]  /*aab0*/  @!P0 LDC.64 R38, c[0x0][0x220] ;  /* 0x00008800ff268b82 */ /* 0x000e220000000a00 */
[----:B------:R-:W-:Y:S02]  /*aac0*/  @P0 DSETP.NEU.AND P1, PT, R4, +INF , PT ;  /* 0x7ff000000400042a */ /* 0x000fe40003f2d000 */
[----:B0-----:R-:W-:-:S06]  /*aad0*/  @!P0 DADD R38, R14, R38 ;  /* 0x000000000e268229 */ /* 0x001fcc0000000026 */
[----:B------:R-:W-:Y:S02]  /*aae0*/  @P0 FSEL R38, R2, RZ, P1 ;  /* 0x000000ff02260208 */ /* 0x000fe40000800000 */
[----:B------:R-:W-:-:S07]  /*aaf0*/  @P0 FSEL R39, R3, -QNAN , P1 ;  /* 0xfff8000003270808 */ /* 0x000fce0000800000 */
.L_x_18524:
[----:B------:R-:W-:Y:S05]  /*ab00*/  BSYNC B0 ;  /* 0x0000000000007941 */ /* 0x000fea0003800000 */
.L_x_18522:
        /* <DEDUP_REMOVED lines=21> */
.L_x_18538:
[----:B------:R-:W-:Y:S05]  /*ac60*/  BSYNC B2 ;  /* 0x0000000000027941 */ /* 0x000fea0003800000 */
.L_x_18537:
        /* <DEDUP_REMOVED lines=33> */
.L_x_18541:
[----:B------:R-:W-:Y:S05]  /*ae80*/  BSYNC B2 ;  /* 0x0000000000027941 */ /* 0x000fea0003800000 */
.L_x_18540:
[----:B------:R-:W-:Y:S01]  /*ae90*/  LOP3.LUT R15, RZ, 0x80000000, R3, 0xb8, !PT ;  /* 0x80000000ff0f7812 */ /* 0x000fe200078eb803 */
[----:B------:R-:W-:Y:S01]  /*aea0*/  IMAD.MOV.U32 R14, RZ, RZ, RZ ;  /* 0x000000ffff0e7224 */ /* 0x000fe200078e00ff */
[----:B------:R-:W-:Y:S06]  /*aeb0*/  BRA `(.L_x_18521) ;  /* 0x0000000000187947 */ /* 0x000fec0003800000 */
.L_x_18539:
[----:B------:R-:W0:Y:S02]  /*aec0*/  FRND.F64.FLOOR R2, R24 ;  /* 0x0000001800027313 */ /* 0x000e240000305800 */
[----:B0-----:R-:W-:Y:S02]  /*aed0*/  DADD R4, R24, -R2 ;  /* 0x0000000018047229 */ /* 0x001fe40000000802 */
[----:B------:R-:W-:-:S06]  /*aee0*/  DADD R6, R2, 1 ;  /* 0x3ff0000002067429 */ /* 0x000fcc0000000000 */
[----:B------:R-:W-:-:S06]  /*aef0*/  DSETP.GT.AND P0, PT, R4, 0.5, PT ;  /* 0x3fe000000400742a */ /* 0x000fcc0003f04000 */
[----:B------:R-:W-:Y:S02]  /*af00*/  FSEL R14, R6, R2, P0 ;  /* 0x00000002060e7208 */ /* 0x000fe40000000000 */
[----:B------:R-:W-:-:S07]  /*af10*/  FSEL R15, R7, R3, P0 ;  /* 0x00000003070f7208 */ /* 0x000fce0000000000 */
.L_x_18521:
[----:B------:R-:W-:Y:S05]  /*af20*/  BSYNC B1 ;  /* 0x0000000000017941 */ /* 0x000fea0003800000 */
.L_x_18517:
        /* <DEDUP_REMOVED lines=11> */
.L_x_18340:
        /* <DEDUP_REMOVED lines=84> */
.L_x_18546:
[----:B------:R-:W-:Y:S05]  /*b520*/  BSYNC B2 ;  /* 0x0000000000027941 */ /* 0x000fea0003800000 */
.L_x_18545:
[----:B------:R-:W-:Y:S02]  /*b530*/  IMAD.MOV.U32 R14, RZ, RZ, R34 ;  /* 0x000000ffff0e7224 */ /* 0x000fe400078e0022 */
[----:B------:R-:W-:Y:S01]  /*b540*/  IMAD.MOV.U32 R15, RZ, RZ, R35 ;  /* 0x000000ffff0f7224 */ /* 0x000fe200078e0023 */
[----:B------:R-:W-:Y:S06]  /*b550*/  BRA `(.L_x_18543) ;  /* 0x0000001000f87947 */ /* 0x000fec0003800000 */
.L_x_18544:
        /* <DEDUP_REMOVED lines=39> */
.L_x_18552:
        /* <DEDUP_REMOVED lines=12> */
.L_x_18551:
[----:B------:R-:W-:Y:S05]  /*b890*/  BSYNC B2 ;  /* 0x0000000000027941 */ /* 0x000fea0003800000 */
.L_x_18550:
        /* <DEDUP_REMOVED lines=12> */
.L_x_18557:
        /* <DEDUP_REMOVED lines=33> */
.L_x_18556:
[----:B------:R-:W-:Y:S05]  /*bb70*/  BSYNC B3 ;  /* 0x0000000000037941 */ /* 0x000fea0003800000 */
.L_x_18555:
[----:B------:R-:W-:-:S13]  /*bb80*/  ISETP.GE.U32.AND P0, PT, R26, 0xc, PT ;  /* 0x0000000c1a00780c */ /* 0x000fda0003f06070 */
[----:B------:R-:W-:Y:S05]  /*bb90*/  @!P0 BRA `(.L_x_18554) ;  /* 0x0000000400dc8947 */ /* 0x000fea0003800000 */
[----:B------:R-:W-:Y:S01]  /*bba0*/  BSSY B3, `(.L_x_18558) ;  /* 0x0000075000037945 */ /* 0x000fe20003800000 */
[----:B------:R-:W-:-:S07]  /*bbb0*/  VIADD R6, R15, 0x10 ;  /* 0x000000100f067836 */ /* 0x000fce0000000000 */
.L_x_18559:
        /* <DEDUP_REMOVED lines=116> */
.L_x_18558:
[----:B------:R-:W-:-:S07]  /*c300*/  IMAD.MOV.U32 R21, RZ, RZ, R15 ;  /* 0x000000ffff157224 */ /* 0x000fce00078e000f */
.L_x_18554:
[----:B------:R-:W-:Y:S05]  /*c310*/  BSYNC B2 ;  /* 0x0000000000027941 */ /* 0x000fea0003800000 */
.L_x_18553:
        /* <DEDUP_REMOVED lines=20> */
.L_x_18561:
[----:B------:R-:W-:Y:S05]  /*c460*/  BSYNC B2 ;  /* 0x0000000000027941 */ /* 0x000fea0003800000 */
.L_x_18560:
[----:B------:R-:W-:Y:S02]  /*c470*/  IMAD.MOV.U32 R15, RZ, RZ, R25 ;  /* 0x000000ffff0f7224 */ /* 0x000fe400078e0019 */
[----:B------:R-:W-:-:S03]  /*c480*/  IMAD.MOV.U32 R14, RZ, RZ, R4 ;  /* 0x000000ffff0e7224 */ /* 0x000fc600078e0004 */
[----:B------:R-:W-:Y:S01]  /*c490*/  LOP3.LUT R15, R15, 0x80000000, R3, 0xb8, !PT ;  /* 0x800000000f0f7812 */ /* 0x000fe200078eb803 */
[----:B------:R-:W-:Y:S06]  /*c4a0*/  BRA `(.L_x_18549) ;  /* 0x00000000001c7947 */ /* 0x000fec0003800000 */
.L_x_18548:
[----:B------:R-:W-:-:S06]  /*c4b0*/  DSETP.GTU.AND P0, PT, R4, +INF , PT ;  /* 0x7ff000000400742a */ /* 0x000fcc0003f0c000 */
[----:B------:R-:W-:-:S14]  /*c4c0*/  DSETP.LE.AND P0, PT, R24, +INF , !P0 ;  /* 0x7ff000001800742a */ /* 0x000fdc0004703000 */
[----:B------:R-:W0:Y:S01]  /*c4d0*/  @!P0 LDC.64 R14, c[0x0][0x220] ;  /* 0x00008800ff0e8b82 */ /* 0x000e220000000a00 */
[----:B------:R-:W-:Y:S02]  /*c4e0*/  @P0 DSETP.NEU.AND P1, PT, R24, +INF , PT ;  /* 0x7ff000001800042a */ /* 0x000fe40003f2d000 */
[----:B0-----:R-:W-:-:S06]  /*c4f0*/  @!P0 DADD R14, R16, R14 ;  /* 0x00000000100e8229 */ /* 0x001fcc000000000e */
[----:B------:R-:W-:Y:S02]  /*c500*/  @P0 FSEL R14, R2, RZ, P1 ;  /* 0x000000ff020e0208 */ /* 0x000fe40000800000 */
[----:B------:R-:W-:-:S07]  /*c510*/  @P0 FSEL R15, R3, -QNAN , P1 ;  /* 0xfff80000030f0808 */ /* 0x000fce0000800000 */
.L_x_18549:
[----:B------:R-:W-:Y:S05]  /*c520*/  BSYNC B0 ;  /* 0x0000000000007941 */ /* 0x000fea0003800000 */
.L_x_18547:
        /* <DEDUP_REMOVED lines=21> */
.L_x_18563:
[----:B------:R-:W-:Y:S05]  /*c680*/  BSYNC B2 ;  /* 0x0000000000027941 */ /* 0x000fea0003800000 */
.L_x_18562:
        /* <DEDUP_REMOVED lines=33> */
.L_x_18566:
[----:B------:R-:W-:Y:S05]  /*c8a0*/  BSYNC B2 ;  /* 0x0000000000027941 */ /* 0x000fea0003800000 */
.L_x_18565:
[----:B------:R-:W-:Y:S01]  /*c8b0*/  LOP3.LUT R15, RZ, 0x80000000, R3, 0xb8, !PT ;  /* 0x80000000ff0f7812 */ /* 0x000fe200078eb803 */
[----:B------:R-:W-:Y:S01]  /*c8c0*/  IMAD.MOV.U32 R14, RZ, RZ, RZ ;  /* 0x000000ffff0e7224 */ /* 0x000fe200078e00ff */
[----:B------:R-:W-:Y:S06]  /*c8d0*/  BRA `(.L_x_18543) ;  /* 0x0000000000187947 */ /* 0x000fec0003800000 */
.L_x_18564:
[----:B------:R-:W0:Y:S02]  /*c8e0*/  FRND.F64.FLOOR R2, R24 ;  /* 0x0000001800027313 */ /* 0x000e240000305800 */
[----:B0-----:R-:W-:Y:S02]  /*c8f0*/  DADD R4, R24, -R2 ;  /* 0x0000000018047229 */ /* 0x001fe40000000802 */
[----:B------:R-:W-:-:S06]  /*c900*/  DADD R14, R2, 1 ;  /* 0x3ff00000020e7429 */ /* 0x000fcc0000000000 */
[----:B------:R-:W-:-:S06]  /*c910*/  DSETP.GT.AND P0, PT, R4, 0.5, PT ;  /* 0x3fe000000400742a */ /* 0x000fcc0003f04000 */
[----:B------:R-:W-:Y:S02]  /*c920*/  FSEL R14, R14, R2, P0 ;  /* 0x000000020e0e7208 */ /* 0x000fe40000000000 */
[----:B------:R-:W-:-:S07]  /*c930*/  FSEL R15, R15, R3, P0 ;  /* 0x000000030f0f7208 */ /* 0x000fce0000000000 */
.L_x_18543:
[----:B------:R-:W-:Y:S05]  /*c940*/  BSYNC B1 ;  /* 0x0000000000017941 */ /* 0x000fea0003800000 */
.L_x_18542:
        /* <DEDUP_REMOVED lines=31> */
.L_x_18571:
[----:B------:R-:W-:Y:S05]  /*cb40*/  BSYNC B2 ;  /* 0x0000000000027941 */ /* 0x000fea0003800000 */
.L_x_18570:
[----:B------:R-:W-:Y:S02]  /*cb50*/  IMAD.MOV.U32 R16, RZ, RZ, R34 ;  /* 0x000000ffff107224 */ /* 0x000fe400078e0022 */
[----:B------:R-:W-:Y:S01]  /*cb60*/  IMAD.MOV.U32 R17, RZ, RZ, R35 ;  /* 0x000000ffff117224 */ /* 0x000fe200078e0023 */
[----:B------:R-:W-:Y:S06]  /*cb70*/  BRA `(.L_x_18568) ;  /* 0x0000001000fc7947 */ /* 0x000fec0003800000 */
.L_x_18569:
        /* <DEDUP_REMOVED lines=40> */
.L_x_18577:
        /* <DEDUP_REMOVED lines=12> */
.L_x_18576:
[----:B------:R-:W-:Y:S05]  /*cec0*/  BSYNC B2 ;  /* 0x0000000000027941 */ /* 0x000fea0003800000 */
.L_x_18575:
        /* <DEDUP_REMOVED lines=12> */
.L_x_18582:
        /* <DEDUP_REMOVED lines=33> */
.L_x_18581:
[----:B------:R-:W-:Y:S05]  /*d1a0*/  BSYNC B3 ;  /* 0x0000000000037941 */ /* 0x000fea0003800000 */
.L_x_18580:
[----:B------:R-:W-:-:S13]  /*d1b0*/  ISETP.GE.U32.AND P0, PT, R26, 0xc, PT ;  /* 0x0000000c1a00780c */ /* 0x000fda0003f06070 */
[----:B------:R-:W-:Y:S05]  /*d1c0*/  @!P0 BRA `(.L_x_18579) ;  /* 0x0000000400dc8947 */ /* 0x000fea0003800000 */
[----:B------:R-:W-:Y:S01]  /*d1d0*/  BSSY B3, `(.L_x_18583) ;  /* 0x0000075000037945 */ /* 0x000fe20003800000 */
[----:B------:R-:W-:-:S07]  /*d1e0*/  VIADD R4, R17, 0x10 ;  /* 0x0000001011047836 */ /* 0x000fce0000000000 */
.L_x_18584:
        /* <DEDUP_REMOVED lines=116> */
.L_x_18583:
[----:B------:R-:W-:-:S07]  /*d930*/  IMAD.MOV.U32 R4, RZ, RZ, R5 ;  /* 0x000000ffff047224 */ /* 0x000fce00078e0005 */
.L_x_18579:
[----:B------:R-:W-:Y:S05]  /*d940*/  BSYNC B2 ;  /* 0x0000000000027941 */ /* 0x000fea0003800000 */
.L_x_18578:
        /* <DEDUP_REMOVED lines=20> */
.L_x_18586:
[----:B------:R-:W-:Y:S05]  /*da90*/  BSYNC B2 ;  /* 0x0000000000027941 */ /* 0x000fea0003800000 */
.L_x_18585:
[----:B------:R-:W-:Y:S02]  /*daa0*/  IMAD.MOV.U32 R17, RZ, RZ, R25 ;  /* 0x000000ffff117224 */ /* 0x000fe400078e0019 */
[----:B------:R-:W-:-:S03]  /*dab0*/  IMAD.MOV.U32 R16, RZ, RZ, R4 ;  /* 0x000000ffff107224 */ /* 0x000fc600078e0004 */
[----:B------:R-:W-:Y:S01]  /*dac0*/  LOP3.LUT R17, R17, 0x80000000, R3, 0xb8, !PT ;  /* 0x8000000011117812 */ /* 0x000fe200078eb803 */
[----:B------:R-:W-:Y:S06]  /*dad0*/  BRA `(.L_x_18574) ;  /* 0x00000000001c7947 */ /* 0x000fec0003800000 */
.L_x_18573:
[----:B------:R-:W-:-:S06]  /*dae0*/  DSETP.GTU.AND P0, PT, R24, +INF , PT ;  /* 0x7ff000001800742a */ /* 0x000fcc0003f0c000 */
[----:B------:R-:W-:-:S14]  /*daf0*/  DSETP.LE.AND P0, PT, R4, +INF , !P0 ;  /* 0x7ff000000400742a */ /* 0x000fdc0004703000 */
[----:B------:R-:W0:Y:S01]  /*db00*/  @!P0 LDC.64 R16, c[0x0][0x220] ;  /* 0x00008800ff108b82 */ /* 0x000e220000000a00 */
[----:B------:R-:W-:Y:S02]  /*db10*/  @P0 DSETP.NEU.AND P1, PT, R4, +INF , PT ;  /* 0x7ff000000400042a */ /* 0x000fe40003f2d000 */
[----:B0-----:R-:W-:-:S06]  /*db20*/  @!P0 DADD R16, R18, R16 ;  /* 0x0000000012108229 */ /* 0x001fcc0000000010 */
[----:B------:R-:W-:Y:S02]  /*db30*/  @P0 FSEL R16, R2, RZ, P1 ;  /* 0x000000ff02100208 */ /* 0x000fe40000800000 */
[----:B------:R-:W-:-:S07]  /*db40*/  @P0 FSEL R17, R3, -QNAN , P1 ;  /* 0xfff8000003110808 */ /* 0x000fce0000800000 */
.L_x_18574:
[----:B------:R-:W-:Y:S05]  /*db50*/  BSYNC B0 ;  /* 0x0000000000007941 */ /* 0x000fea0003800000 */
.L_x_18572:
        /* <DEDUP_REMOVED lines=21> */
.L_x_18588:
[----:B------:R-:W-:Y:S05]  /*dcb0*/  BSYNC B2 ;  /* 0x0000000000027941 */ /* 0x000fea0003800000 */
.L_x_18587:
        /* <DEDUP_REMOVED lines=33> */
.L_x_18591:
[----:B------:R-:W-:Y:S05]  /*ded0*/  BSYNC B2 ;  /* 0x0000000000027941 */ /* 0x000fea0003800000 */
.L_x_18590:
[----:B------:R-:W-:Y:S01]  /*dee0*/  LOP3.LUT R17, RZ, 0x80000000, R3, 0xb8, !PT ;  /* 0x80000000ff117812 */ /* 0x000fe200078eb803 */
[----:B------:R-:W-:Y:S01]  /*def0*/  IMAD.MOV.U32 R16, RZ, RZ, RZ ;  /* 0x000000ffff107224 */ /* 0x000fe200078e00ff */
[----:B------:R-:W-:Y:S06]  /*df00*/  BRA `(.L_x_18568) ;  /* 0x0000000000187947 */ /* 0x000fec0003800000 */
.L_x_18589:
[----:B------:R-:W0:Y:S02]  /*df10*/  FRND.F64.FLOOR R2, R24 ;  /* 0x0000001800027313 */ /* 0x000e240000305800 */
[----:B0-----:R-:W-:Y:S02]  /*df20*/  DADD R4, R24, -R2 ;  /* 0x0000000018047229 */ /* 0x001fe40000000802 */
[----:B------:R-:W-:-:S06]  /*df30*/  DADD R16, R2, 1 ;  /* 0x3ff0000002107429 */ /* 0x000fcc0000000000 */
[----:B------:R-:W-:-:S06]  /*df40*/  DSETP.GT.AND P0, PT, R4, 0.5, PT ;  /* 0x3fe000000400742a */ /* 0x000fcc0003f04000 */
[----:B------:R-:W-:Y:S02]  /*df50*/  FSEL R16, R16, R2, P0 ;  /* 0x0000000210107208 */ /* 0x000fe40000000000 */
[----:B------:R-:W-:-:S07]  /*df60*/  FSEL R17, R17, R3, P0 ;  /* 0x0000000311117208 */ /* 0x000fce0000000000 */
.L_x_18568:
[----:B------:R-:W-:Y:S05]  /*df70*/  BSYNC B1 ;  /* 0x0000000000017941 */ /* 0x000fea0003800000 */
.L_x_18567:
        /* <DEDUP_REMOVED lines=31> */
.L_x_18596:
[----:B------:R-:W-:Y:S05]  /*e170*/  BSYNC B2 ;  /* 0x0000000000027941 */ /* 0x000fea0003800000 */
.L_x_18595:
[----:B------:R-:W-:Y:S02]  /*e180*/  IMAD.MOV.U32 R18, RZ, RZ, R34 ;  /* 0x000000ffff127224 */ /* 0x000fe400078e0022 */
[----:B------:R-:W-:Y:S01]  /*e190*/  IMAD.MOV.U32 R19, RZ, RZ, R35 ;  /* 0x000000ffff137224 */ /* 0x000fe200078e0023 */
[----:B------:R-:W-:Y:S06]  /*e1a0*/  BRA `(.L_x_18593) ;  /* 0x0000001000f87947 */ /* 0x000fec0003800000 */
.L_x_18594:
        /* <DEDUP_REMOVED lines=40> */
.L_x_18602:
        /* <DEDUP_REMOVED lines=12> */
.L_x_18601:
[----:B------:R-:W-:Y:S05]  /*e4f0*/  BSYNC B2 ;  /* 0x0000000000027941 */ /* 0x000fea0003800000 */
.L_x_18600:
        /* <DEDUP_REMOVED lines=12> */
.L_x_18607:
        /* <DEDUP_REMOVED lines=33> */
.L_x_18606:
[----:B------:R-:W-:Y:S05]  /*e7d0*/  BSYNC B3 ;  /* 0x0000000000037941 */ /* 0x000fea0003800000 */
.L_x_18605:
[----:B------:R-:W-:-:S13]  /*e7e0*/  ISETP.GE.U32.AND P0, PT, R26, 0xc, PT ;  /* 0x0000000c1a00780c */ /* 0x000fda0003f06070 */
[----:B------:R-:W-:Y:S05]  /*e7f0*/  @!P0 BRA `(.L_x_18604) ;  /* 0x0000000400dc8947 */ /* 0x000fea0003800000 */
[----:B------:R-:W-:Y:S01]  /*e800*/  BSSY B3, `(.L_x_18608) ;  /* 0x0000075000037945 */ /* 0x000fe20003800000 */
[----:B------:R-:W-:-:S07]  /*e810*/  VIADD R4, R19, 0x10 ;  /* 0x0000001013047836 */ /* 0x000fce0000000000 */
.L_x_18609:
        /* <DEDUP_REMOVED lines=116> */
.L_x_18608:
[----:B------:R-:W-:-:S07]  /*ef60*/  IMAD.MOV.U32 R4, RZ, RZ, R5 ;  /* 0x000000ffff047224 */ /* 0x000fce00078e0005 */
.L_x_18604:
[----:B------:R-:W-:Y:S05]  /*ef70*/  BSYNC B2 ;  /* 0x0000000000027941 */ /* 0x000fea0003800000 */
.L_x_18603:
        /* <DEDUP_REMOVED lines=20> */
.L_x_18611:
[----:B------:R-:W-:Y:S05]  /*f0c0*/  BSYNC B2 ;  /* 0x0000000000027941 */ /* 0x000fea0003800000 */
.L_x_18610:
[----:B------:R-:W-:-:S05]  /*f0d0*/  IMAD.MOV.U32 R19, RZ, RZ, R25 ;  /* 0x000000ffff137224 */ /* 0x000fca00078e0019 */
[----:B------:R-:W-:Y:S01]  /*f0e0*/  LOP3.LUT R19, R19, 0x80000000, R3, 0xb8, !PT ;  /* 0x8000000013137812 */ /* 0x000fe200078eb803 */
[----:B------:R-:W-:Y:S06]  /*f0f0*/  BRA `(.L_x_18599) ;  /* 0x00000000001c7947 */ /* 0x000fec0003800000 */
.L_x_18598:
[----:B------:R-:W-:-:S06]  /*f100*/  DSETP.GTU.AND P0, PT, R24, +INF , PT ;  /* 0x7ff000001800742a */ /* 0x000fcc0003f0c000 */
[----:B------:R-:W-:-:S14]  /*f110*/  DSETP.LE.AND P0, PT, R4, +INF , !P0 ;  /* 0x7ff000000400742a */ /* 0x000fdc0004703000 */
[----:B------:R-:W0:Y:S01]  /*f120*/  @!P0 LDC.64 R18, c[0x0][0x220] ;  /* 0x00008800ff128b82 */ /* 0x000e220000000a00 */
[----:B------:R-:W-:Y:S02]  /*f130*/  @P0 DSETP.NEU.AND P1, PT, R4, +INF , PT ;  /* 0x7ff000000400042a */ /* 0x000fe40003f2d000 */
[----:B0-----:R-:W-:-:S06]  /*f140*/  @!P0 DADD R18, R40, R18 ;  /* 0x0000000028128229 */ /* 0x001fcc0000000012 */
[----:B------:R-:W-:Y:S02]  /*f150*/  @P0 FSEL R18, R2, RZ, P1 ;  /* 0x000000ff02120208 */ /* 0x000fe40000800000 */
[----:B------:R-:W-:-:S07]  /*f160*/  @P0 FSEL R19, R3, -QNAN , P1 ;  /* 0xfff8000003130808 */ /* 0x000fce0000800000 */
.L_x_18599:
[----:B------:R-:W-:Y:S05]  /*f170*/  BSYNC B0 ;  /* 0x0000000000007941 */ /* 0x000fea0003800000 */
.L_x_18597:
        /* <DEDUP_REMOVED lines=21> */
.L_x_18613:
[----:B------:R-:W-:Y:S05]  /*f2d0*/  BSYNC B2 ;  /* 0x0000000000027941 */ /* 0x000fea0003800000 */
.L_x_18612:
        /* <DEDUP_REMOVED lines=33> */
.L_x_18616:
[----:B------:R-:W-:Y:S05]  /*f4f0*/  BSYNC B2 ;  /* 0x0000000000027941 */ /* 0x000fea0003800000 */
.L_x_18615:
[----:B------:R-:W-:Y:S01]  /*f500*/  LOP3.LUT R19, RZ, 0x80000000, R3, 0xb8, !PT ;  /* 0x80000000ff137812 */ /* 0x000fe200078eb803 */
[----:B------:R-:W-:Y:S01]  /*f510*/  IMAD.MOV.U32 R18, RZ, RZ, RZ ;  /* 0x000000ffff127224 */ /* 0x000fe200078e00ff */
[----:B------:R-:W-:Y:S06]  /*f520*/  BRA `(.L_x_18593) ;  /* 0x0000000000187947 */ /* 0x000fec0003800000 */
.L_x_18614:
[----:B------:R-:W0:Y:S02]  /*f530*/  FRND.F64.FLOOR R2, R24 ;  /* 0x0000001800027313 */ /* 0x000e240000305800 */
[----:B0-----:R-:W-:Y:S02]  /*f540*/  DADD R4, R24, -R2 ;  /* 0x0000000018047229 */ /* 0x001fe40000000802 */
[----:B------:R-:W-:-:S06]  /*f550*/  DADD R18, R2, 1 ;  /* 0x3ff0000002127429 */ /* 0x000fcc0000000000 */
[----:B------:R-:W-:-:S06]  /*f560*/  DSETP.GT.AND P0, PT, R4, 0.5, PT ;  /* 0x3fe000000400742a */ /* 0x000fcc0003f04000 */
[----:B------:R-:W-:Y:S02]  /*f570*/  FSEL R18, R18, R2, P0 ;  /* 0x0000000212127208 */ /* 0x000fe40000000000 */
[----:B------:R-:W-:-:S07]  /*f580*/  FSEL R19, R19, R3, P0 ;  /* 0x0000000313137208 */ /* 0x000fce0000000000 */
.L_x_18593:
[----:B------:R-:W-:Y:S05]  /*f590*/  BSYNC B1 ;  /* 0x0000000000017941 */ /* 0x000fea0003800000 */
.L_x_18592:
        /* <DEDUP_REMOVED lines=31> */
.L_x_18621:
[----:B------:R-:W-:Y:S05]  /*f790*/  BSYNC B2 ;  /* 0x0000000000027941 */ /* 0x000fea0003800000 */
.L_x_18620:
[----:B------:R-:W-:Y:S02]  /*f7a0*/  IMAD.MOV.U32 R22, RZ, RZ, R34 ;  /* 0x000000ffff167224 */ /* 0x000fe400078e0022 */
[----:B------:R-:W-:Y:S01]  /*f7b0*/  IMAD.MOV.U32 R23, RZ, RZ, R35 ;  /* 0x000000ffff177224 */ /* 0x000fe200078e0023 */
[----:B------:R-:W-:Y:S06]  /*f7c0*/  BRA `(.L_x_18618) ;  /* 0x0000001000f07947 */ /* 0x000fec0003800000 */
.L_x_18619:
        /* <DEDUP_REMOVED lines=40> */
.L_x_18627:
        /* <DEDUP_REMOVED lines=12> */
.L_x_18626:
[----:B------:R-:W-:Y:S05]  /*fb10*/  BSYNC B2 ;  /* 0x0000000000027941 */ /* 0x000fea0003800000 */
.L_x_18625:
        /* <DEDUP_REMOVED lines=12> */
.L_x_18632:
        /* <DEDUP_REMOVED lines=33> */
.L_x_18631:
[----:B------:R-:W-:Y:S05]  /*fdf0*/  BSYNC B3 ;  /* 0x0000000000037941 */ /* 0x000fea0003800000 */
.L_x_18630:
[----:B------:R-:W-:-:S13]  /*fe00*/  ISETP.GE.U32.AND P0, PT, R28, 0xc, PT ;  /* 0x0000000c1c00780c */ /* 0x000fda0003f06070 */
[----:B------:R-:W-:Y:S05]  /*fe10*/  @!P0 BRA `(.L_x_18629) ;  /* 0x0000000400dc8947 */ /* 0x000fea0003800000 */
[----:B------:R-:W-:Y:S01]  /*fe20*/  BSSY B3, `(.L_x_18633) ;  /* 0x0000075000037945 */ /* 0x000fe20003800000 */
[----:B------:R-:W-:-:S07]  /*fe30*/  VIADD R4, R6, 0x10 ;  /* 0x0000001006047836 */ /* 0x000fce0000000000 */
.L_x_18634:
        /* <DEDUP_REMOVED lines=116> */
.L_x_18633:
[----:B------:R-:W-:-:S07]  /*10580*/  IMAD.MOV.U32 R4, RZ, RZ, R5 ;  /* 0x000000ffff047224 */ /* 0x000fce00078e0005 */
.L_x_18629:
[----:B------:R-:W-:Y:S05]  /*10590*/  BSYNC B2 ;  /* 0x0000000000027941 */ /* 0x000fea0003800000 */
.L_x_18628:
        /* <DEDUP_REMOVED lines=19> */
.L_x_18636:
[----:B------:R-:W-:Y:S05]  /*106d0*/  BSYNC B2 ;  /* 0x0000000000027941 */ /* 0x000fea0003800000 */
.L_x_18635:
[----:B------:R-:W-:Y:S01]  /*106e0*/  LOP3.LUT R41, R41, 0x80000000, R3, 0xb8, !PT ;  /* 0x8000000029297812 */ /* 0x000fe200078eb803 */
[----:B------:R-:W-:Y:S06]  /*106f0*/  BRA `(.L_x_18624) ;  /* 0x00000000001c7947 */ /* 0x000fec0003800000 */
.L_x_18623:
[----:B------:R-:W-:-:S06]  /*10700*/  DSETP.GTU.AND P0, PT, R24, +INF , PT ;  /* 0x7ff000001800742a */ /* 0x000fcc0003f0c000 */
[----:B------:R-:W-:-:S14]  /*10710*/  DSETP.LE.AND P0, PT, R4, +INF , !P0 ;  /* 0x7ff000000400742a */ /* 0x000fdc0004703000 */
[----:B------:R-:W0:Y:S01]  /*10720*/  @!P0 LDC.64 R40, c[0x0][0x220] ;  /* 0x00008800ff288b82 */ /* 0x000e220000000a00 */
[----:B------:R-:W-:Y:S02]  /*10730*/  @P0 DSETP.NEU.AND P1, PT, R4, +INF , PT ;  /* 0x7ff000000400042a */ /* 0x000fe40003f2d000 */
[----:B0-----:R-:W-:-:S06]  /*10740*/  @!P0 DADD R40, R22, R40 ;  /* 0x0000000016288229 */ /* 0x001fcc0000000028 */
[----:B------:R-:W-:Y:S02]  /*10750*/  @P0 FSEL R40, R2, RZ, P1 ;  /* 0x000000ff02280208 */ /* 0x000fe40000800000 */
[----:B------:R-:W-:-:S07]  /*10760*/  @P0 FSEL R41, R3, -QNAN , P1 ;  /* 0xfff8000003290808 */ /* 0x000fce0000800000 */
.L_x_18624:
[----:B------:R-:W-:Y:S05]  /*10770*/  BSYNC B0 ;  /* 0x0000000000007941 */ /* 0x000fea0003800000 */
.L_x_18622:
        /* <DEDUP_REMOVED lines=21> */
.L_x_18638:
[----:B------:R-:W-:Y:S05]  /*108d0*/  BSYNC B2 ;  /* 0x0000000000027941 */ /* 0x000fea0003800000 */
.L_x_18637:
        /* <DEDUP_REMOVED lines=33> */
.L_x_18641:
[----:B------:R-:W-:Y:S05]  /*10af0*/  BSYNC B2 ;  /* 0x0000000000027941 */ /* 0x000fea0003800000 */
.L_x_18640:
[----:B------:R-:W-:Y:S01]  /*10b00*/  LOP3.LUT R23, RZ, 0x80000000, R3, 0xb8, !PT ;  /* 0x80000000ff177812 */ /* 0x000fe200078eb803 */
[----:B------:R-:W-:Y:S01]  /*10b10*/  IMAD.MOV.U32 R22, RZ, RZ, RZ ;  /* 0x000000ffff167224 */ /* 0x000fe200078e00ff */
[----:B------:R-:W-:Y:S06]  /*10b20*/  BRA `(.L_x_18618) ;  /* 0x0000000000187947 */ /* 0x000fec0003800000 */
.L_x_18639:
[----:B------:R-:W0:Y:S02]  /*10b30*/  FRND.F64.FLOOR R2, R24 ;  /* 0x0000001800027313 */ /* 0x000e240000305800 */
[----:B0-----:R-:W-:Y:S02]  /*10b40*/  DADD R4, R24, -R2 ;  /* 0x0000000018047229 */ /* 0x001fe40000000802 */
[----:B------:R-:W-:-:S06]  /*10b50*/  DADD R22, R2, 1 ;  /* 0x3ff0000002167429 */ /* 0x000fcc0000000000 */
[----:B------:R-:W-:-:S06]  /*10b60*/  DSETP.GT.AND P0, PT, R4, 0.5, PT ;  /* 0x3fe000000400742a */ /* 0x000fcc0003f04000 */
[----:B------:R-:W-:Y:S02]  /*10b70*/  FSEL R22, R22, R2, P0 ;  /* 0x0000000216167208 */ /* 0x000fe40000000000 */
[----:B------:R-:W-:-:S07]  /*10b80*/  FSEL R23, R23, R3, P0 ;  /* 0x0000000317177208 */ /* 0x000fce0000000000 */
.L_x_18618:
[----:B------:R-:W-:Y:S05]  /*10b90*/  BSYNC B1 ;  /* 0x0000000000017941 */ /* 0x000fea0003800000 */
.L_x_18617:
        /* <DEDUP_REMOVED lines=31> */
.L_x_18646:
[----:B------:R-:W-:Y:S05]  /*10d90*/  BSYNC B2 ;  /* 0x0000000000027941 */ /* 0x000fea0003800000 */
.L_x_18645:
[----:B------:R-:W-:Y:S02]  /*10da0*/  IMAD.MOV.U32 R38, RZ, RZ, R34 ;  /* 0x000000ffff267224 */ /* 0x000fe400078e0022 */
[----:B------:R-:W-:Y:S01]  /*10db0*/  IMAD.MOV.U32 R39, RZ, RZ, R35 ;  /* 0x000000ffff277224 */ /* 0x000fe200078e0023 */
[----:B------:R-:W-:Y:S06]  /*10dc0*/  BRA `(.L_x_18643) ;  /* 0x0000001000f07947 */ /* 0x000fec0003800000 */
.L_x_18644:
        /* <DEDUP_REMOVED lines=40> */
.L_x_18652:
        /* <DEDUP_REMOVED lines=12> */
.L_x_18651:
[----:B------:R-:W-:Y:S05]  /*11110*/  BSYNC B2 ;  /* 0x0000000000027941 */ /* 0x000fea0003800000 */
.L_x_18650:
        /* <DEDUP_REMOVED lines=12> */
.L_x_18657:
        /* <DEDUP_REMOVED lines=33> */
.L_x_18656:
[----:B------:R-:W-:Y:S05]  /*113f0*/  BSYNC B3 ;  /* 0x0000000000037941 */ /* 0x000fea0003800000 */
.L_x_18655:
[----:B------:R-:W-:-:S13]  /*11400*/  ISETP.GE.U32.AND P0, PT, R28, 0xc, PT ;  /* 0x0000000c1c00780c */ /* 0x000fda0003f06070 */
[----:B------:R-:W-:Y:S05]  /*11410*/  @!P0 BRA `(.L_x_18654) ;  /* 0x0000000400dc8947 */ /* 0x000fea0003800000 */
[----:B------:R-:W-:Y:S01]  /*11420*/  BSSY B3, `(.L_x_18658) ;  /* 0x0000075000037945 */ /* 0x000fe20003800000 */
[----:B------:R-:W-:-:S07]  /*11430*/  VIADD R4, R6, 0x10 ;  /* 0x0000001006047836 */ /* 0x000fce0000000000 */
.L_x_18659:
        /* <DEDUP_REMOVED lines=116> */
.L_x_18658:
[----:B------:R-:W-:-:S07]  /*11b80*/  IMAD.MOV.U32 R4, RZ, RZ, R5 ;  /* 0x000000ffff047224 */ /* 0x000fce00078e0005 */
.L_x_18654:
[----:B------:R-:W-:Y:S05]  /*11b90*/  BSYNC B2 ;  /* 0x0000000000027941 */ /* 0x000fea0003800000 */
.L_x_18653:
        /* <DEDUP_REMOVED lines=19> */
.L_x_18661:
[----:B------:R-:W-:Y:S05]  /*11cd0*/  BSYNC B2 ;  /* 0x0000000000027941 */ /* 0x000fea0003800000 */
.L_x_18660:
[----:B------:R-:W-:Y:S01]  /*11ce0*/  LOP3.LUT R41, R41, 0x80000000, R3, 0xb8, !PT ;  /* 0x8000000029297812 */ /* 0x000fe200078eb803 */
[----:B------:R-:W-:Y:S06]  /*11cf0*/  BRA `(.L_x_18649) ;  /* 0x00000000001c7947 */ /* 0x000fec0003800000 */
.L_x_18648:
[----:B------:R-:W-:-:S06]  /*11d00*/  DSETP.GTU.AND P0, PT, R24, +INF , PT ;  /* 0x7ff000001800742a */ /* 0x000fcc0003f0c000 */
[----:B------:R-:W-:-:S14]  /*11d10*/  DSETP.LE.AND P0, PT, R4, +INF , !P0 ;  /* 0x7ff000000400742a */ /* 0x000fdc0004703000 */
[----:B------:R-:W0:Y:S01]  /*11d20*/  @!P0 LDC.64 R40, c[0x0][0x220] ;  /* 0x00008800ff288b82 */ /* 0x000e220000000a00 */
[----:B------:R-:W-:Y:S02]  /*11d30*/  @P0 DSETP.NEU.AND P1, PT, R4, +INF , PT ;  /* 0x7ff000000400042a */ /* 0x000fe40003f2d000 */
[----:B0-----:R-:W-:-:S06]  /*11d40*/  @!P0 DADD R40, R38, R40 ;  /* 0x0000000026288229 */ /* 0x001fcc0000000028 */
[----:B------:R-:W-:Y:S02]  /*11d50*/  @P0 FSEL R40, R2, RZ, P1 ;  /* 0x000000ff02280208 */ /* 0x000fe40000800000 */
[----:B------:R-:W-:-:S07]  /*11d60*/  @P0 FSEL R41, R3, -QNAN , P1 ;  /* 0xfff8000003290808 */ /* 0x000fce0000800000 */
.L_x_18649:
[----:B------:R-:W-:Y:S05]  /*11d70*/  BSYNC B0 ;  /* 0x0000000000007941 */ /* 0x000fea0003800000 */
.L_x_18647:
        /* <DEDUP_REMOVED lines=21> */
.L_x_18663:
[----:B------:R-:W-:Y:S05]  /*11ed0*/  BSYNC B2 ;  /* 0x0000000000027941 */ /* 0x000fea0003800000 */
.L_x_18662:
        /* <DEDUP_REMOVED lines=33> */
.L_x_18666:
[----:B------:R-:W-:Y:S05]  /*120f0*/  BSYNC B2 ;  /* 0x0000000000027941 */ /* 0x000fea0003800000 */
.L_x_18665:
[----:B------:R-:W-:Y:S01]  /*12100*/  LOP3.LUT R39, RZ, 0x80000000, R3, 0xb8, !PT ;  /* 0x80000000ff277812 */ /* 0x000fe200078eb803 */
[----:B------:R-:W-:Y:S01]  /*12110*/  IMAD.MOV.U32 R38, RZ, RZ, RZ ;  /* 0x000000ffff267224 */ /* 0x000fe200078e00ff */
[----:B------:R-:W-:Y:S06]  /*12120*/  BRA `(.L_x_18643) ;  /* 0x0000000000187947 */ /* 0x000fec0003800000 */
.L_x_18664:
[----:B------:R-:W0:Y:S02]  /*12130*/  FRND.F64.FLOOR R2, R26 ;  /* 0x0000001a00027313 */ /* 0x000e240000305800 */
[----:B0-----:R-:W-:Y:S02]  /*12140*/  DADD R4, R26, -R2 ;  /* 0x000000001a047229 */ /* 0x001fe40000000802 */
[----:B------:R-:W-:-:S06]  /*12150*/  DADD R24, R2, 1 ;  /* 0x3ff0000002187429 */ /* 0x000fcc0000000000 */
[----:B------:R-:W-:-:S06]  /*12160*/  DSETP.GT.AND P0, PT, R4, 0.5, PT ;  /* 0x3fe000000400742a */ /* 0x000fcc0003f04000 */
[----:B------:R-:W-:Y:S02]  /*12170*/  FSEL R38, R24, R2, P0 ;  /* 0x0000000218267208 */ /* 0x000fe40000000000 */
[----:B------:R-:W-:-:S07]  /*12180*/  FSEL R39, R25, R3, P0 ;  /* 0x0000000319277208 */ /* 0x000fce0000000000 */
.L_x_18643:
[----:B------:R-:W-:Y:S05]  /*12190*/  BSYNC B1 ;  /* 0x0000000000017941 */ /* 0x000fea0003800000 */
.L_x_18642:
        /* <DEDUP_REMOVED lines=31> */
.L_x_18671:
[----:B------:R-:W-:Y:S05]  /*12390*/  BSYNC B2 ;  /* 0x0000000000027941 */ /* 0x000fea0003800000 */
.L_x_18670:
[----:B------:R-:W-:Y:S02]  /*123a0*/  IMAD.MOV.U32 R40, RZ, RZ, R34 ;  /* 0x000000ffff287224 */ /* 0x000fe400078e0022 */
[----:B------:R-:W-:Y:S01]  /*123b0*/  IMAD.MOV.U32 R41, RZ, RZ, R35 ;  /* 0x000000ffff297224 */ /* 0x000fe200078e0023 */
[----:B------:R-:W-:Y:S06]  /*123c0*/  BRA `(.L_x_18668) ;  /* 0x0000001000f07947 */ /* 0x000fec0003800000 */
.L_x_18669:
        /* <DEDUP_REMOVED lines=40> */
.L_x_18677:
        /* <DEDUP_REMOVED lines=12> */
.L_x_18676:
[----:B------:R-:W-:Y:S05]  /*12710*/  BSYNC B2 ;  /* 0x0000000000027941 */ /* 0x000fea0003800000 */
.L_x_18675:
        /* <DEDUP_REMOVED lines=12> */
.L_x_18682:
        /* <DEDUP_REMOVED lines=33> */
.L_x_18681:
[----:B------:R-:W-:Y:S05]  /*129f0*/  BSYNC B3 ;  /* 0x0000000000037941 */ /* 0x000fea0003800000 */
.L_x_18680:
[----:B------:R-:W-:-:S13]  /*12a00*/  ISETP.GE.U32.AND P0, PT, R28, 0xc, PT ;  /* 0x0000000c1c00780c */ /* 0x000fda0003f06070 */
[----:B------:R-:W-:Y:S05]  /*12a10*/  @!P0 BRA `(.L_x_18679) ;  /* 0x0000000400dc8947 */ /* 0x000fea0003800000 */
[----:B------:R-:W-:Y:S01]  /*12a20*/  BSSY B3, `(.L_x_18683) ;  /* 0x0000075000037945 */ /* 0x000fe20003800000 */
[----:B------:R-:W-:-:S07]  /*12a30*/  VIADD R4, R6, 0x10 ;  /* 0x0000001006047836 */ /* 0x000fce0000000000 */
.L_x_18684:
        /* <DEDUP_REMOVED lines=116> */
.L_x_18683:
[----:B------:R-:W-:-:S07]  /*13180*/  IMAD.MOV.U32 R4, RZ, RZ, R5 ;  /* 0x000000ffff047224 */ /* 0x000fce00078e0005 */
.L_x_18679:
[----:B------:R-:W-:Y:S05]  /*13190*/  BSYNC B2 ;  /* 0x0000000000027941 */ /* 0x000fea0003800000 */
.L_x_18678:
        /* <DEDUP_REMOVED lines=19> */
.L_x_18686:
[----:B------:R-:W-:Y:S05]  /*132d0*/  BSYNC B2 ;  /* 0x0000000000027941 */ /* 0x000fea0003800000 */
.L_x_18685:
[----:B------:R-:W-:Y:S01]  /*132e0*/  LOP3.LUT R41, R41, 0x80000000, R3, 0xb8, !PT ;  /* 0x8000000029297812 */ /* 0x000fe200078eb803 */
[----:B------:R-:W-:Y:S06]  /*132f0*/  BRA `(.L_x_18674) ;  /* 0x00000000001c7947 */ /* 0x000fec0003800000 */
.L_x_18673:
[----:B------:R-:W-:-:S06]  /*13300*/  DSETP.GTU.AND P0, PT, R24, +INF , PT ;  /* 0x7ff000001800742a */ /* 0x000fcc0003f0c000 */
[----:B------:R-:W-:-:S14]  /*13310*/  DSETP.LE.AND P0, PT, R4, +INF , !P0 ;  /* 0x7ff000000400742a */ /* 0x000fdc0004703000 */
[----:B------:R-:W0:Y:S01]  /*13320*/  @!P0 LDC.64 R40, c[0x0][0x220] ;  /* 0x00008800ff288b82 */ /* 0x000e220000000a00 */
[----:B------:R-:W-:Y:S02]  /*13330*/  @P0 DSETP.NEU.AND P1, PT, R4, +INF , PT ;  /* 0x7ff000000400042a */ /* 0x000fe40003f2d000 */
[----:B0-----:R-:W-:-:S06]  /*13340*/  @!P0 DADD R40, R8, R40 ;  /* 0x0000000008288229 */ /* 0x001fcc0000000028 */
[----:B------:R-:W-:Y:S02]  /*13350*/  @P0 FSEL R40, R2, RZ, P1 ;  /* 0x000000ff02280208 */ /* 0x000fe40000800000 */
[----:B------:R-:W-:-:S07]  /*13360*/  @P0 FSEL R41, R3, -QNAN , P1 ;  /* 0xfff8000003290808 */ /* 0x000fce0000800000 */
.L_x_18674:
[----:B------:R-:W-:Y:S05]  /*13370*/  BSYNC B0 ;  /* 0x0000000000007941 */ /* 0x000fea0003800000 */
.L_x_18672:
        /* <DEDUP_REMOVED lines=21> */
.L_x_18688:
[----:B------:R-:W-:Y:S05]  /*134d0*/  BSYNC B2 ;  /* 0x0000000000027941 */ /* 0x000fea0003800000 */
.L_x_18687:
        /* <DEDUP_REMOVED lines=33> */
.L_x_18691:
[----:B------:R-:W-:Y:S05]  /*136f0*/  BSYNC B2 ;  /* 0x0000000000027941 */ /* 0x000fea0003800000 */
.L_x_18690:
[----:B------:R-:W-:Y:S01]  /*13700*/  LOP3.LUT R41, RZ, 0x80000000, R3, 0xb8, !PT ;  /* 0x80000000ff297812 */ /* 0x000fe200078eb803 */
[----:B------:R-:W-:Y:S01]  /*13710*/  IMAD.MOV.U32 R40, RZ, RZ, RZ ;  /* 0x000000ffff287224 */ /* 0x000fe200078e00ff */
[----:B------:R-:W-:Y:S06]  /*13720*/  BRA `(.L_x_18668) ;  /* 0x0000000000187947 */ /* 0x000fec0003800000 */
.L_x_18689:
[----:B------:R-:W0:Y:S02]  /*13730*/  FRND.F64.FLOOR R2, R24 ;  /* 0x0000001800027313 */ /* 0x000e240000305800 */
[----:B0-----:R-:W-:Y:S02]  /*13740*/  DADD R4, R24, -R2 ;  /* 0x0000000018047229 */ /* 0x001fe40000000802 */
[----:B------:R-:W-:-:S06]  /*13750*/  DADD R8, R2, 1 ;  /* 0x3ff0000002087429 */ /* 0x000fcc0000000000 */
[----:B------:R-:W-:-:S06]  /*13760*/  DSETP.GT.AND P0, PT, R4, 0.5, PT ;  /* 0x3fe000000400742a */ /* 0x000fcc0003f04000 */
[----:B------:R-:W-:Y:S02]  /*13770*/  FSEL R40, R8, R2, P0 ;  /* 0x0000000208287208 */ /* 0x000fe40000000000 */
[----:B------:R-:W-:-:S07]  /*13780*/  FSEL R41, R9, R3, P0 ;  /* 0x0000000309297208 */ /* 0x000fce0000000000 */
.L_x_18668:
[----:B------:R-:W-:Y:S05]  /*13790*/  BSYNC B1 ;  /* 0x0000000000017941 */ /* 0x000fea0003800000 */
.L_x_18667:
        /* <DEDUP_REMOVED lines=31> */
.L_x_18696:
[----:B------:R-:W-:Y:S05]  /*13990*/  BSYNC B2 ;  /* 0x0000000000027941 */ /* 0x000fea0003800000 */
.L_x_18695:
[----:B------:R-:W-:Y:S02]  /*139a0*/  IMAD.MOV.U32 R10, RZ, RZ, R34 ;  /* 0x000000ffff0a7224 */ /* 0x000fe400078e0022 */
[----:B------:R-:W-:Y:S01]  /*139b0*/  IMAD.MOV.U32 R11, RZ, RZ, R35 ;  /* 0x000000ffff0b7224 */ /* 0x000fe200078e0023 */
[----:B------:R-:W-:Y:S06]  /*139c0*/  BRA `(.L_x_18693) ;  /* 0x0000001000f87947 */ /* 0x000fec0003800000 */
.L_x_18694:
        /* <DEDUP_REMOVED lines=40> */
.L_x_18702:
        /* <DEDUP_REMOVED lines=12> */
.L_x_18701:
[----:B------:R-:W-:Y:S05]  /*13d10*/  BSYNC B2 ;  /* 0x0000000000027941 */ /* 0x000fea0003800000 */
.L_x_18700:
        /* <DEDUP_REMOVED lines=12> */
.L_x_18707:
        /* <DEDUP_REMOVED lines=33> */
.L_x_18706:
[----:B------:R-:W-:Y:S05]  /*13ff0*/  BSYNC B3 ;  /* 0x0000000000037941 */ /* 0x000fea0003800000 */
.L_x_18705:
[----:B------:R-:W-:-:S13]  /*14000*/  ISETP.GE.U32.AND P0, PT, R26, 0xc, PT ;  /* 0x0000000c1a00780c */ /* 0x000fda0003f06070 */
[----:B------:R-:W-:Y:S05]  /*14010*/  @!P0 BRA `(.L_x_18704) ;  /* 0x0000000400dc8947 */ /* 0x000fea0003800000 */
[----:B------:R-:W-:Y:S01]  /*14020*/  BSSY B3, `(.L_x_18708) ;  /* 0x0000075000037945 */ /* 0x000fe20003800000 */
[----:B------:R-:W-:-:S07]  /*14030*/  VIADD R4, R9, 0x10 ;  /* 0x0000001009047836 */ /* 0x000fce0000000000 */
.L_x_18709:
        /* <DEDUP_REMOVED lines=116> */
.L_x_18708:
[----:B------:R-:W-:-:S07]  /*14780*/  IMAD.MOV.U32 R4, RZ, RZ, R5 ;  /* 0x000000ffff047224 */ /* 0x000fce00078e0005 */
.L_x_18704:
[----:B------:R-:W-:Y:S05]  /*14790*/  BSYNC B2 ;  /* 0x0000000000027941 */ /* 0x000fea0003800000 */
.L_x_18703:
        /* <DEDUP_REMOVED lines=20> */
.L_x_18711:
[----:B------:R-:W-:Y:S05]  /*148e0*/  BSYNC B2 ;  /* 0x0000000000027941 */ /* 0x000fea0003800000 */
.L_x_18710:
[----:B------:R-:W-:-:S05]  /*148f0*/  IMAD.MOV.U32 R9, RZ, RZ, R25 ;  /* 0x000000ffff097224 */ /* 0x000fca00078e0019 */
[----:B------:R-:W-:Y:S01]  /*14900*/  LOP3.LUT R9, R9, 0x80000000, R3, 0xb8, !PT ;  /* 0x8000000009097812 */ /* 0x000fe200078eb803 */
[----:B------:R-:W-:Y:S06]  /*14910*/  BRA `(.L_x_18699) ;  /* 0x00000000001c7947 */ /* 0x000fec0003800000 */
.L_x_18698:
[----:B------:R-:W-:-:S06]  /*14920*/  DSETP.GTU.AND P0, PT, R24, +INF , PT ;  /* 0x7ff000001800742a */ /* 0x000fcc0003f0c000 */
[----:B------:R-:W-:-:S14]  /*14930*/  DSETP.LE.AND P0, PT, R4, +INF , !P0 ;  /* 0x7ff000000400742a */ /* 0x000fdc0004703000 */
[----:B------:R-:W0:Y:S01]  /*14940*/  @!P0 LDC.64 R8, c[0x0][0x220] ;  /* 0x00008800ff088b82 */ /* 0x000e220000000a00 */
[----:B------:R-:W-:Y:S02]  /*14950*/  @P0 DSETP.NEU.AND P1, PT, R4, +INF , PT ;  /* 0x7ff000000400042a */ /* 0x000fe40003f2d000 */
[----:B0-----:R-:W-:-:S06]  /*14960*/  @!P0 DADD R8, R10, R8 ;  /* 0x000000000a088229 */ /* 0x001fcc0000000008 */
[----:B------:R-:W-:Y:S02]  /*14970*/  @P0 FSEL R8, R2, RZ, P1 ;  /* 0x000000ff02080208 */ /* 0x000fe40000800000 */
[----:B------:R-:W-:-:S07]  /*14980*/  @P0 FSEL R9, R3, -QNAN , P1 ;  /* 0xfff8000003090808 */ /* 0x000fce0000800000 */
.L_x_18699:
[----:B------:R-:W-:Y:S05]  /*14990*/  BSYNC B0 ;  /* 0x0000000000007941 */ /* 0x000fea0003800000 */
.L_x_18697:
        /* <DEDUP_REMOVED lines=21> */
.L_x_18713:
[----:B------:R-:W-:Y:S05]  /*14af0*/  BSYNC B2 ;  /* 0x0000000000027941 */ /* 0x000fea0003800000 */
.L_x_18712:
        /* <DEDUP_REMOVED lines=33> */
.L_x_18716:
[----:B------:R-:W-:Y:S05]  /*14d10*/  BSYNC B2 ;  /* 0x0000000000027941 */ /* 0x000fea0003800000 */
.L_x_18715:
[----:B------:R-:W-:Y:S01]  /*14d20*/  LOP3.LUT R11, RZ, 0x80000000, R3, 0xb8, !PT ;  /* 0x80000000ff0b7812 */ /* 0x000fe200078eb803 */
[----:B------:R-:W-:Y:S01]  /*14d30*/  IMAD.MOV.U32 R10, RZ, RZ, RZ ;  /* 0x000000ffff0a7224 */ /* 0x000fe200078e00ff */
[----:B------:R-:W-:Y:S06]  /*14d40*/  BRA `(.L_x_18693) ;  /* 0x0000000000187947 */ /* 0x000fec0003800000 */
.L_x_18714:
[----:B------:R-:W0:Y:S02]  /*14d50*/  FRND.F64.FLOOR R2, R24 ;  /* 0x0000001800027313 */ /* 0x000e240000305800 */
[----:B0-----:R-:W-:Y:S02]  /*14d60*/  DADD R4, R24, -R2 ;  /* 0x0000000018047229 */ /* 0x001fe40000000802 */
[----:B------:R-:W-:-:S06]  /*14d70*/  DADD R8, R2, 1 ;  /* 0x3ff0000002087429 */ /* 0x000fcc0000000000 */
[----:B------:R-:W-:-:S06]  /*14d80*/  DSETP.GT.AND P0, PT, R4, 0.5, PT ;  /* 0x3fe000000400742a */ /* 0x000fcc0003f04000 */
[----:B------:R-:W-:Y:S02]  /*14d90*/  FSEL R10, R8, R2, P0 ;  /* 0x00000002080a7208 */ /* 0x000fe40000000000 */
[----:B------:R-:W-:-:S07]  /*14da0*/  FSEL R11, R9, R3, P0 ;  /* 0x00000003090b7208 */ /* 0x000fce0000000000 */
.L_x_18693:
[----:B------:R-:W-:Y:S05]  /*14db0*/  BSYNC B1 ;  /* 0x0000000000017941 */ /* 0x000fea0003800000 */
.L_x_18692:
        /* <DEDUP_REMOVED lines=31> */
.L_x_18721:
[----:B------:R-:W-:Y:S05]  /*14fb0*/  BSYNC B2 ;  /* 0x0000000000027941 */ /* 0x000fea0003800000 */
.L_x_18720:
[----:B------:R-:W-:Y:S05]  /*14fc0*/  BRA `(.L_x_18718) ;  /* 0x0000001000fc7947 */ /* 0x000fea0003800000 */
.L_x_18719:
        /* <DEDUP_REMOVED lines=40> */
.L_x_18727:
        /* <DEDUP_REMOVED lines=12> */
.L_x_18726:
[----:B------:R-:W-:Y:S05]  /*15310*/  BSYNC B2 ;  /* 0x0000000000027941 */ /* 0x000fea0003800000 */
.L_x_18725:
        /* <DEDUP_REMOVED lines=12> */
.L_x_18732:
        /* <DEDUP_REMOVED lines=33> */
.L_x_18731:
[----:B------:R-:W-:Y:S05]  /*155f0*/  BSYNC B3 ;  /* 0x0000000000037941 */ /* 0x000fea0003800000 */
.L_x_18730:
[----:B------:R-:W-:-:S13]  /*15600*/  ISETP.GE.U32.AND P0, PT, R26, 0xc, PT ;  /* 0x0000000c1a00780c */ /* 0x000fda0003f06070 */
[----:B------:R-:W-:Y:S05]  /*15610*/  @!P0 BRA `(.L_x_18729) ;  /* 0x0000000400dc8947 */ /* 0x000fea0003800000 */
[----:B------:R-:W-:Y:S01]  /*15620*/  BSSY B3, `(.L_x_18733) ;  /* 0x0000075000037945 */ /* 0x000fe20003800000 */
[----:B------:R-:W-:-:S07]  /*15630*/  VIADD R4, R9, 0x10 ;  /* 0x0000001009047836 */ /* 0x000fce0000000000 */
.L_x_18734:
        /* <DEDUP_REMOVED lines=116> */
.L_x_18733:
[----:B------:R-:W-:-:S07]  /*15d80*/  IMAD.MOV.U32 R4, RZ, RZ, R5 ;  /* 0x000000ffff047224 */ /* 0x000fce00078e0005 */
.L_x_18729:
[----:B------:R-:W-:Y:S05]  /*15d90*/  BSYNC B2 ;  /* 0x0000000000027941 */ /* 0x000fea0003800000 */
.L_x_18728:
        /* <DEDUP_REMOVED lines=20> */
.L_x_18736:
[----:B------:R-:W-:Y:S05]  /*15ee0*/  BSYNC B2 ;  /* 0x0000000000027941 */ /* 0x000fea0003800000 */
.L_x_18735:
[----:B------:R-:W-:Y:S02]  /*15ef0*/  IMAD.MOV.U32 R9, RZ, RZ, R25 ;  /* 0x000000ffff097224 */ /* 0x000fe400078e0019 */
[----:B------:R-:W-:-:S03]  /*15f00*/  IMAD.MOV.U32 R8, RZ, RZ, R4 ;  /* 0x000000ffff087224 */ /* 0x000fc600078e0004 */
[----:B------:R-:W-:Y:S01]  /*15f10*/  LOP3.LUT R9, R9, 0x80000000, R3, 0xb8, !PT ;  /* 0x8000000009097812 */ /* 0x000fe200078eb803 */
[----:B------:R-:W-:Y:S06]  /*15f20*/  BRA `(.L_x_18724) ;  /* 0x00000000001c7947 */ /* 0x000fec0003800000 */
.L_x_18723:
[----:B------:R-:W-:-:S06]  /*15f30*/  DSETP.GTU.AND P0, PT, R24, +INF , PT ;  /* 0x7ff000001800742a */ /* 0x000fcc0003f0c000 */
[----:B------:R-:W-:-:S14]  /*15f40*/  DSETP.LE.AND P0, PT, R4, +INF , !P0 ;  /* 0x7ff000000400742a */ /* 0x000fdc0004703000 */
[----:B------:R-:W0:Y:S01]  /*15f50*/  @!P0 LDC.64 R8, c[0x0][0x220] ;  /* 0x00008800ff088b82 */ /* 0x000e220000000a00 */
[----:B------:R-:W-:Y:S02]  /*15f60*/  @P0 DSETP.NEU.AND P1, PT, R4, +INF , PT ;  /* 0x7ff000000400042a */ /* 0x000fe40003f2d000 */
[----:B0-----:R-:W-:-:S06]  /*15f70*/  @!P0 DADD R8, R12, R8 ;  /* 0x000000000c088229 */ /* 0x001fcc0000000008 */
[----:B------:R-:W-:Y:S02]  /*15f80*/  @P0 FSEL R8, R2, RZ, P1 ;  /* 0x000000ff02080208 */ /* 0x000fe40000800000 */
[----:B------:R-:W-:-:S07]  /*15f90*/  @P0 FSEL R9, R3, -QNAN , P1 ;  /* 0xfff8000003090808 */ /* 0x000fce0000800000 */
.L_x_18724:
[----:B------:R-:W-:Y:S05]  /*15fa0*/  BSYNC B0 ;  /* 0x0000000000007941 */ /* 0x000fea0003800000 */
.L_x_18722:
        /* <DEDUP_REMOVED lines=21> */
.L_x_18738:
[----:B------:R-:W-:Y:S05]  /*16100*/  BSYNC B2 ;  /* 0x0000000000027941 */ /* 0x000fea0003800000 */
.L_x_18737:
        /* <DEDUP_REMOVED lines=33> */
.L_x_18741:
[----:B------:R-:W-:Y:S05]  /*16320*/  BSYNC B2 ;  /* 0x0000000000027941 */ /* 0x000fea0003800000 */
.L_x_18740:
[----:B------:R-:W-:Y:S01]  /*16330*/  LOP3.LUT R35, RZ, 0x80000000, R35, 0xb8, !PT ;  /* 0x80000000ff237812 */ /* 0x000fe200078eb823 */
[----:B------:R-:W-:Y:S01]  /*16340*/  IMAD.MOV.U32 R34, RZ, RZ, RZ ;  /* 0x000000ffff227224 */ /* 0x000fe200078e00ff */
[----:B------:R-:W-:Y:S06]  /*16350*/  BRA `(.L_x_18718) ;  /* 0x0000000000187947 */ /* 0x000fec0003800000 */
.L_x_18739:
[----:B------:R-:W0:Y:S02]  /*16360*/  FRND.F64.FLOOR R2, R24 ;  /* 0x0000001800027313 */ /* 0x000e240000305800 */
[----:B0-----:R-:W-:Y:S02]  /*16370*/  DADD R4, R24, -R2 ;  /* 0x0000000018047229 */ /* 0x001fe40000000802 */
[----:B------:R-:W-:-:S06]  /*16380*/  DADD R8, R2, 1 ;  /* 0x3ff0000002087429 */ /* 0x000fcc0000000000 */
[----:B------:R-:W-:-:S06]  /*16390*/  DSETP.GT.AND P0, PT, R4, 0.5, PT ;  /* 0x3fe000000400742a */ /* 0x000fcc0003f04000 */
[----:B------:R-:W-:Y:S02]  /*163a0*/  FSEL R34, R8, R2, P0 ;  /* 0x0000000208227208 */ /* 0x000fe40000000000 */
[----:B------:R-:W-:-:S07]  /*163b0*/  FSEL R35, R9, R3, P0 ;  /* 0x0000000309237208 */ /* 0x000fce0000000000 */
.L_x_18718:
[----:B------:R-:W-:Y:S05]  /*163c0*/  BSYNC B1 ;  /* 0x0000000000017941 */ /* 0x000fea0003800000 */
.L_x_18717:
        /* <DEDUP_REMOVED lines=23> */
.L_x_18744:
[----:B------:R-:W-:-:S13]  /*16540*/  ISETP.GE.AND P0, PT, R0, R7, PT ;  /* 0x000000070000720c */ /* 0x000fda0003f06270 */
[----:B------:R-:W-:Y:S05]  /*16550*/  @P0 BRA `(.L_x_18746) ;  /* 0x0000000000300947 */ /* 0x000fea0003800000 */
[----:B0-----:R-:W0:Y:S01]  /*16560*/  LDC.64 R2, c[0x0][0x228] ;  /* 0x00008a00ff027b82 */ /* 0x001e220000000a00 */
[----:B------:R-:W-:Y:S02]  /*16570*/  IMAD.IADD R5, R20, 0x1, R0 ;  /* 0x0000000114057824 */ /* 0x000fe400078e0200 */
[----:B------:R-:W-:Y:S02]  /*16580*/  VIADD R0, R0, 0x80 ;  /* 0x0000008000007836 */ /* 0x000fe40000000000 */
[----:B0-----:R-:W-:-:S05]  /*16590*/  IMAD.WIDE.U32 R2, R5, 0x8, R2 ;  /* 0x0000000805027825 */ /* 0x001fca00078e0002 */
[----:B-----5:R1:W-:Y:S02]  /*165a0*/  STG.E.64 desc[UR4][R2.64], R22 ;  /* 0x0000001602007986 */ /* 0x0203e4000c101b04 */
.L_x_18745:
[----:B------:R-:W-:-:S13]  /*165b0*/  ISETP.GE.AND P0, PT, R0, R7, PT ;  /* 0x000000070000720c */ /* 0x000fda0003f06270 */
[----:B------:R-:W-:Y:S05]  /*165c0*/  @P0 BRA `(.L_x_18747) ;  /* 0x0000000000340947 */ /* 0x000fea0003800000 */
[----:B01----:R-:W0:Y:S01]  /*165d0*/  LDC.64 R2, c[0x0][0x228] ;  /* 0x00008a00ff027b82 */ /* 0x003e220000000a00 */
[----:B------:R-:W-:Y:S02]  /*165e0*/  IMAD.IADD R5, R20, 0x1, R0 ;  /* 0x0000000114057824 */ /* 0x000fe400078e0200 */
[----:B------:R-:W-:Y:S02]  /*165f0*/  VIADD R0, R0, 0x80 ;  /* 0x0000008000007836 */ /* 0x000fe40000000000 */
[----:B0-----:R-:W-:-:S05]  /*16600*/  IMAD.WIDE.U32 R2, R5, 0x8, R2 ;  /* 0x0000000805027825 */ /* 0x001fca00078e0002 */
[----:B------:R1:W-:Y:S02]  /*16610*/  STG.E.64 desc[UR4][R2.64], R38 ;  /* 0x0000002602007986 */ /* 0x0003e4000c101b04 */
.L_x_18746:
        /* <DEDUP_REMOVED lines=8> */
.L_x_18747:
[----:B------:R-:W-:Y:S05]  /*166a0*/  BSYNC B1 ;  /* 0x0000000000017941 */ /* 0x000fea0003800000 */
.L_x_18743:
[----:B------:R-:W-:-:S13]  /*166b0*/  ISETP.GE.AND P0, PT, R0, R7, PT ;  /* 0x000000070000720c */ /* 0x000fda0003f06270 */
[----:B012---:R-:W0:Y:S01]  /*166c0*/  @!P0 LDC.64 R2, c[0x0][0x228] ;  /* 0x00008a00ff028b82 */ /* 0x007e220000000a00 */
[----:B------:R-:W-:Y:S02]  /*166d0*/  @!P0 IMAD.IADD R5, R20, 0x1, R0 ;  /* 0x0000000114058824 */ /* 0x000fe400078e0200 */
[----:B------:R-:W-:Y:S02]  /*166e0*/  @!P0 VIADD R0, R0, 0x80 ;  /* 0x0000008000008836 */ /* 0x000fe40000000000 */
[----:B0-----:R-:W-:-:S05]  /*166f0*/  @!P0 IMAD.WIDE.U32 R2, R5, 0x8, R2 ;  /* 0x0000000805028825 */ /* 0x001fca00078e0002 */
[----:B------:R2:W-:Y:S02]  /*16700*/  @!P0 STG.E.64 desc[UR4][R2.64], R10 ;  /* 0x0000000a02008986 */ /* 0x0005e4000c101b04 */
.L_x_18748:
[----:B------:R-:W-:Y:S05]  /*16710*/  BSYNC B0 ;  /* 0x0000000000007941 */ /* 0x000fea0003800000 */
.L_x_18742:
        /* <DEDUP_REMOVED lines=8> */
        .weak           $__internal_19_$__cuda_sm20_div_rn_f64_full
        .type           $__internal_19_$__cuda_sm20_div_rn_f64_full,@function
        .size           $__internal_19_$__cuda_sm20_div_rn_f64_full,(.L_x_37697 - $__internal_19_$__cuda_sm20_div_rn_f64_full)
$__internal_19_$__cuda_sm20_div_rn_f64_full:
        /* <DEDUP_REMOVED lines=66> */
.L_x_18750:
        /* <DEDUP_REMOVED lines=16> */
.L_x_18753:
[----:B------:R-:W-:Y:S01]  /*16cc0*/  LOP3.LUT R35, R27, 0x80000, RZ, 0xfc, !PT ;  /* 0x000800001b237812 */ /* 0x000fe200078efcff */
[----:B------:R-:W-:Y:S01]  /*16cd0*/  IMAD.MOV.U32 R34, RZ, RZ, R26 ;  /* 0x000000ffff227224 */ /* 0x000fe200078e001a */
[----:B------:R-:W-:Y:S06]  /*16ce0*/  BRA `(.L_x_18751) ;  /* 0x0000000000087947 */ /* 0x000fec0003800000 */
.L_x_18752:
[----:B------:R-:W-:Y:S01]  /*16cf0*/  LOP3.LUT R35, R31, 0x80000, RZ, 0xfc, !PT ;  /* 0x000800001f237812 */ /* 0x000fe200078efcff */
[----:B------:R-:W-:-:S07]  /*16d00*/  IMAD.MOV.U32 R34, RZ, RZ, R30 ;  /* 0x000000ffff227224 */ /* 0x000fce00078e001e */
.L_x_18751:
[----:B------:R-:W-:Y:S05]  /*16d10*/  BSYNC B0 ;  /* 0x0000000000007941 */ /* 0x000fea0003800000 */
.L_x_18749:
[----:B------:R-:W-:Y:S02]  /*16d20*/  IMAD.MOV.U32 R2, RZ, RZ, R4 ;  /* 0x000000ffff027224 */ /* 0x000fe400078e0004 */
[----:B------:R-:W-:-:S04]  /*16d30*/  IMAD.MOV.U32 R3, RZ, RZ, 0x0 ;  /* 0x00000000ff037424 */ /* 0x000fc800078e00ff */
[----:B------:R-:W-:Y:S05]  /*16d40*/  RET.REL.NODEC R2 `(_ZN2at6native29vectorized_elementwise_kernelILi4ENS0_13AUnaryFunctorIdddZZZNS0_15binary_internal21div_floor_kernel_cudaERNS_18TensorIteratorBaseEENKUlvE1_clEvENKUlvE_clEvEUlddE_EESt5arrayIPcLm2EEEEviT0_T1_) ;  /* 0xfffffe9002ac7950 */ /* 0x000fea0003c3ffff */
.L_x_18754:
        /* <DEDUP_REMOVED lines=11> */
.L_x_37697:


//--------------------- .text._ZN2at6native29vectorized_elementwise_kernelILi8ENS0_13AUnaryFunctorIdddZZZNS0_15binary_internal21div_floor_kernel_cudaERNS_18TensorIteratorBaseEENKUlvE1_clEvENKUlvE_clEvEUlddE_EESt5arrayIPcLm2EEEEviT0_T1_ --------------------------
	.section	.text._ZN2at6native29vectorized_elementwise_kernelILi8ENS0_13AUnaryFunctorIdddZZZNS0_15binary_internal21div_floor_kernel_cudaERNS_18TensorIteratorBaseEENKUlvE1_clEvENKUlvE_clEvEUlddE_EESt5arrayIPcLm2EEEEviT0_T1_,"ax",@progbits
	.align	128
        .global         _ZN2at6native29vectorized_elementwise_kernelILi8ENS0_13AUnaryFunctorIdddZZZNS0_15binary_internal21div_floor_kernel_cudaERNS_18TensorIteratorBaseEENKUlvE1_clEvENKUlvE_clEvEUlddE_EESt5arrayIPcLm2EEEEviT0_T1_
        .type           _ZN2at6native29vectorized_elementwise_kernelILi8ENS0_13AUnaryFunctorIdddZZZNS0_15binary_internal21div_floor_kernel_cudaERNS_18TensorIteratorBaseEENKUlvE1_clEvENKUlvE_clEvEUlddE_EESt5arrayIPcLm2EEEEviT0_T1_,@function
        .size           _ZN2at6native29vectorized_elementwise_kernelILi8ENS0_13AUnaryFunctorIdddZZZNS0_15binary_internal21div_floor_kernel_cudaERNS_18TensorIteratorBaseEENKUlvE1_clEvENKUlvE_clEvEUlddE_EESt5arrayIPcLm2EEEEviT0_T1_,(.L_x_37698 - _ZN2at6native29vectorized_elementwise_kernelILi8ENS0_13AUnaryFunctorIdddZZZNS0_15binary_internal21div_floor_kernel_cudaERNS_18TensorIteratorBaseEENKUlvE1_clEvENKUlvE_clEvEUlddE_EESt5arrayIPcLm2EEEEviT0_T1_)
        .other          _ZN2at6native29vectorized_elementwise_kernelILi8ENS0_13AUnaryFunctorIdddZZZNS0_15binary_internal21div_floor_kernel_cudaERNS_18TensorIteratorBaseEENKUlvE1_clEvENKUlvE_clEvEUlddE_EESt5arrayIPcLm2EEEEviT0_T1_,@"STO_CUDA_ENTRY STV_DEFAULT"
_ZN2at6native29vectorized_elementwise_kernelILi8ENS0_13AUnaryFunctorIdddZZZNS0_15binary_internal21div_floor_kernel_cudaERNS_18TensorIteratorBaseEENKUlvE1_clEvENKUlvE_clEvEUlddE_EESt5arrayIPcLm2EEEEviT0_T1_:
.text._ZN2at6native29vectorized_elementwise_kernelILi8ENS0_13AUnaryFunctorIdddZZZNS0_15binary_internal21div_floor_kernel_cudaERNS_18TensorIteratorBaseEENKUlvE1_clEvENKUlvE_clEvEUlddE_EESt5arrayIPcLm2EEEEviT0_T1_:
        /* <DEDUP_REMOVED lines=42> */
[----:B-----5:R-:W-:Y:S05]  /*02a0*/  CALL.REL.NOINC `($__internal_20_$__cuda_sm20_div_rn_f64_full) ;  /* 0x00000164003c7944 */ /* 0x020fea0003c00000 */
.L_x_18759:
[----:B------:R-:W-:Y:S05]  /*02b0*/  BSYNC B2 ;  /* 0x0000000000027941 */ /* 0x000fea0003800000 */
.L_x_18758:
[----:B------:R-:W-:Y:S02]  /*02c0*/  IMAD.MOV.U32 R16, RZ, RZ, R34 ;  /* 0x000000ffff107224 */ /* 0x000fe400078e0022 */
[----:B------:R-:W-:Y:S01]  /*02d0*/  IMAD.MOV.U32 R17, RZ, RZ, R35 ;  /* 0x000000ffff117224 */ /* 0x000fe200078e0023 */
[----:B------:R-:W-:Y:S06]  /*02e0*/  BRA `(.L_x_18760) ;  /* 0x0000001000fc7947 */ /* 0x000fec0003800000 */
.L_x_18757:
        /* <DEDUP_REMOVED lines=40> */
.L_x_18766:
        /* <DEDUP_REMOVED lines=12> */
.L_x_18765:
[----:B------:R-:W-:Y:S05]  /*0630*/  BSYNC B2 ;  /* 0x0000000000027941 */ /* 0x000fea0003800000 */
.L_x_18764:
        /* <DEDUP_REMOVED lines=12> */
.L_x_18772:
        /* <DEDUP_REMOVED lines=33> */
.L_x_18771:
[----:B------:R-:W-:Y:S02]  /*0910*/  IMAD.MOV.U32 R26, RZ, RZ, R24 ;  /* 0x000000ffff1a7224 */ /* 0x000fe400078e0018 */
[----:B------:R-:W-:-:S07]  /*0920*/  IMAD.MOV.U32 R24, RZ, RZ, R25 ;  /* 0x000000ffff187224 */ /* 0x000fce00078e0019 */
.L_x_18770:
[----:B------:R-:W-:Y:S05]  /*0930*/  BSYNC B3 ;  /* 0x0000000000037941 */ /* 0x000fea0003800000 */
.L_x_18769:
[----:B------:R-:W-:-:S13]  /*0940*/  ISETP.GE.U32.AND P0, PT, R28, 0xc, PT ;  /* 0x0000000c1c00780c */ /* 0x000fda0003f06070 */
[----:B------:R-:W-:Y:S05]  /*0950*/  @!P0 BRA `(.L_x_18768) ;  /* 0x0000000400dc8947 */ /* 0x000fea0003800000 */
[----:B------:R-:W-:Y:S01]  /*0960*/  BSSY B3, `(.L_x_18773) ;  /* 0x0000075000037945 */ /* 0x000fe20003800000 */
[----:B------:R-:W-:-:S07]  /*0970*/  VIADD R6, R6, 0x10 ;  /* 0x0000001006067836 */ /* 0x000fce0000000000 */
.L_x_18774:
        /* <DEDUP_REMOVED lines=116> */
.L_x_18773:
[----:B------:R-:W-:-:S07]  /*10c0*/  IMAD.MOV.U32 R26, RZ, RZ, R7 ;  /* 0x000000ffff1a7224 */ /* 0x000fce00078e0007 */
.L_x_18768:
[----:B------:R-:W-:Y:S05]  /*10d0*/  BSYNC B2 ;  /* 0x0000000000027941 */ /* 0x000fea0003800000 */
.L_x_18767:
        /* <DEDUP_REMOVED lines=20> */
.L_x_18776:
[----:B------:R-:W-:Y:S05]  /*1220*/  BSYNC B2 ;  /* 0x0000000000027941 */ /* 0x000fea0003800000 */
.L_x_18775:
[----:B------:R-:W-:Y:S01]  /*1230*/  LOP3.LUT R39, R39, 0x80000000, R3, 0xb8, !PT ;  /* 0x8000000027277812 */ /* 0x000fe200078eb803 */
[----:B------:R-:W-:Y:S06]  /*1240*/  BRA `(.L_x_18763) ;  /* 0x00000000001c7947 */ /* 0x000fec0003800000 */
.L_x_18762:
[----:B------:R-:W-:-:S06]  /*1250*/  DSETP.GTU.AND P0, PT, R4, +INF , PT ;  /* 0x7ff000000400742a */ /* 0x000fcc0003f0c000 */
[----:B------:R-:W-:-:S14]  /*1260*/  DSETP.LE.AND P0, PT, R6, +INF , !P0 ;  /* 0x7ff000000600742a */ /* 0x000fdc0004703000 */
[----:B------:R-:W0:Y:S01]  /*1270*/  @!P0 LDC.64 R38, c[0x0][0x220] ;  /* 0x00008800ff268b82 */ /* 0x000e220000000a00 */
[----:B------:R-:W-:Y:S02]  /*1280*/  @P0 DSETP.NEU.AND P1, PT, R6, +INF , PT ;  /* 0x7ff000000600042a */ /* 0x000fe40003f2d000 */
[----:B0-----:R-:W-:-:S06]  /*1290*/  @!P0 DADD R38, R16, R38 ;  /* 0x0000000010268229 */ /* 0x001fcc0000000026 */
[----:B------:R-:W-:Y:S02]  /*12a0*/  @P0 FSEL R38, R2, RZ, P1 ;  /* 0x000000ff02260208 */ /* 0x000fe40000800000 */
[----:B------:R-:W-:-:S07]  /*12b0*/  @P0 FSEL R39, R3, -QNAN , P1 ;  /* 0xfff8000003270808 */ /* 0x000fce0000800000 */
.L_x_18763:
[----:B------:R-:W-:Y:S05]  /*12c0*/  BSYNC B0 ;  /* 0x0000000000007941 */ /* 0x000fea0003800000 */
.L_x_18761:
        /* <DEDUP_REMOVED lines=20> */
[----:B-----5:R-:W-:Y:S05]  /*1410*/  CALL.REL.NOINC `($__internal_20_$__cuda_sm20_div_rn_f64_full) ;  /* 0x0000015000e07944 */ /* 0x020fea0003c00000 */
.L_x_18778:
[----:B------:R-:W-:Y:S05]  /*1420*/  BSYNC B2 ;  /* 0x0000000000027941 */ /* 0x000fea0003800000 */
.L_x_18777:
        /* <DEDUP_REMOVED lines=32> */
[----:B------:R-:W-:-:S07]  /*1630*/  IMAD.MOV.U32 R3, RZ, RZ, R35 ;  /* 0x000000ffff037224 */ /* 0x000fce00078e0023 */
.L_x_18781:
[----:B------:R-:W-:Y:S05]  /*1640*/  BSYNC B2 ;  /* 0x0000000000027941 */ /* 0x000fea0003800000 */
.L_x_18780:
[----:B------:R-:W-:Y:S01]  /*1650*/  LOP3.LUT R17, RZ, 0x80000000, R3, 0xb8, !PT ;  /* 0x80000000ff117812 */ /* 0x000fe200078eb803 */
[----:B------:R-:W-:Y:S01]  /*1660*/  IMAD.MOV.U32 R16, RZ, RZ, RZ ;  /* 0x000000ffff107224 */ /* 0x000fe200078e00ff */
[----:B------:R-:W-:Y:S06]  /*1670*/  BRA `(.L_x_18760) ;  /* 0x0000000000187947 */ /* 0x000fec0003800000 */
.L_x_18779:
[----:B------:R-:W0:Y:S02]  /*1680*/  FRND.F64.FLOOR R2, R24 ;  /* 0x0000001800027313 */ /* 0x000e240000305800 */
[----:B0-----:R-:W-:Y:S02]  /*1690*/  DADD R4, R24, -R2 ;  /* 0x0000000018047229 */ /* 0x001fe40000000802 */
[----:B------:R-:W-:-:S06]  /*16a0*/  DADD R6, R2, 1 ;  /* 0x3ff0000002067429 */ /* 0x000fcc0000000000 */
[----:B------:R-:W-:-:S06]  /*16b0*/  DSETP.GT.AND P0, PT, R4, 0.5, PT ;  /* 0x3fe000000400742a */ /* 0x000fcc0003f04000 */
[----:B------:R-:W-:Y:S02]  /*16c0*/  FSEL R16, R6, R2, P0 ;  /* 0x0000000206107208 */ /* 0x000fe40000000000 */
[----:B------:R-:W-:-:S07]  /*16d0*/  FSEL R17, R7, R3, P0 ;  /* 0x0000000307117208 */ /* 0x000fce0000000000 */
.L_x_18760:
[----:B------:R-:W-:Y:S05]  /*16e0*/  BSYNC B1 ;  /* 0x0000000000017941 */ /* 0x000fea0003800000 */
.L_x_18756:
        /* <DEDUP_REMOVED lines=27> */
.L_x_18785:
[----:B------:R-:W-:Y:S05]  /*18a0*/  BSYNC B2 ;  /* 0x0000000000027941 */ /* 0x000fea0003800000 */
.L_x_18784:
[----:B------:R-:W-:Y:S02]  /*18b0*/  IMAD.MOV.U32 R18, RZ, RZ, R34 ;  /* 0x000000ffff127224 */ /* 0x000fe400078e0022 */
[----:B------:R-:W-:Y:S01]  /*18c0*/  IMAD.MOV.U32 R19, RZ, RZ, R35 ;  /* 0x000000ffff137224 */ /* 0x000fe200078e0023 */
[----:B------:R-:W-:Y:S06]  /*18d0*/  BRA `(.L_x_18786) ;  /* 0x0000001000f07947 */ /* 0x000fec0003800000 */
.L_x_18783:
        /* <DEDUP_REMOVED lines=40> */
.L_x_18792:
        /* <DEDUP_REMOVED lines=12> */
.L_x_18791:
[----:B------:R-:W-:Y:S05]  /*1c20*/  BSYNC B2 ;  /* 0x0000000000027941 */ /* 0x000fea0003800000 */
.L_x_18790:
        /* <DEDUP_REMOVED lines=12> */
.L_x_18797:
        /* <DEDUP_REMOVED lines=33> */
.L_x_18796:
[----:B------:R-:W-:Y:S05]  /*1f00*/  BSYNC B3 ;  /* 0x0000000000037941 */ /* 0x000fea0003800000 */
.L_x_18795:
[----:B------:R-:W-:-:S13]  /*1f10*/  ISETP.GE.U32.AND P0, PT, R28, 0xc, PT ;  /* 0x0000000c1c00780c */ /* 0x000fda0003f06070 */
[----:B------:R-:W-:Y:S05]  /*1f20*/  @!P0 BRA `(.L_x_18794) ;  /* 0x0000000400dc8947 */ /* 0x000fea0003800000 */
[----:B------:R-:W-:Y:S01]  /*1f30*/  BSSY B3, `(.L_x_18798) ;  /* 0x0000075000037945 */ /* 0x000fe20003800000 */
[----:B------:R-:W-:-:S07]  /*1f40*/  VIADD R4, R6, 0x10 ;  /* 0x0000001006047836 */ /* 0x000fce0000000000 */
.L_x_18799:
        /* <DEDUP_REMOVED lines=116> */
.L_x_18798:
[----:B------:R-:W-:-:S07]  /*2690*/  IMAD.MOV.U32 R4, RZ, RZ, R5 ;  /* 0x000000ffff047224 */ /* 0x000fce00078e0005 */
.L_x_18794:
[----:B------:R-:W-:Y:S05]  /*26a0*/  BSYNC B2 ;  /* 0x0000000000027941 */ /* 0x000fea0003800000 */
.L_x_18793:
        /* <DEDUP_REMOVED lines=19> */
.L_x_18801:
[----:B------:R-:W-:Y:S05]  /*27e0*/  BSYNC B2 ;  /* 0x0000000000027941 */ /* 0x000fea0003800000 */
.L_x_18800:
[----:B------:R-:W-:Y:S01]  /*27f0*/  LOP3.LUT R39, R39, 0x80000000, R3, 0xb8, !PT ;  /* 0x8000000027277812 */ /* 0x000fe200078eb803 */
[----:B------:R-:W-:Y:S06]  /*2800*/  BRA `(.L_x_18789) ;  /* 0x00000000001c7947 */ /* 0x000fec0003800000 */
.L_x_18788:
[----:B------:R-:W-:-:S06]  /*2810*/  DSETP.GTU.AND P0, PT, R24, +INF , PT ;  /* 0x7ff000001800742a */ /* 0x000fcc0003f0c000 */
[----:B------:R-:W-:-:S14]  /*2820*/  DSETP.LE.AND P0, PT, R4, +INF , !P0 ;  /* 0x7ff000000400742a */ /* 0x000fdc0004703000 */
[----:B------:R-:W0:Y:S01]  /*2830*/  @!P0 LDC.64 R38, c[0x0][0x220] ;  /* 0x00008800ff268b82 */ /* 0x000e220000000a00 */
[----:B------:R-:W-:Y:S02]  /*2840*/  @P0 DSETP.NEU.AND P1, PT, R4, +INF , PT ;  /* 0x7ff000000400042a */ /* 0x000fe40003f2d000 */
[----:B0-----:R-:W-:-:S06]  /*2850*/  @!P0 DADD R38, R18, R38 ;  /* 0x0000000012268229 */ /* 0x001fcc0000000026 */
[----:B------:R-:W-:Y:S02]  /*2860*/  @P0 FSEL R38, R2, RZ, P1 ;  /* 0x000000ff02260208 */ /* 0x000fe40000800000 */
[----:B------:R-:W-:-:S07]  /*2870*/  @P0 FSEL R39, R3, -QNAN , P1 ;  /* 0xfff8000003270808 */ /* 0x000fce0000800000 */
.L_x_18789:
[----:B------:R-:W-:Y:S05]  /*2880*/  BSYNC B0 ;  /* 0x0000000000007941 */ /* 0x000fea0003800000 */
.L_x_18787:
        /* <DEDUP_REMOVED lines=21> */
.L_x_18803:
[----:B------:R-:W-:Y:S05]  /*29e0*/  BSYNC B2 ;  /* 0x0000000000027941 */ /* 0x000fea0003800000 */
.L_x_18802:
        /* <DEDUP_REMOVED lines=33> */
.L_x_18806:
[----:B------:R-:W-:Y:S05]  /*2c00*/  BSYNC B2 ;  /* 0x0000000000027941 */ /* 0x000fea0003800000 */
.L_x_18805:
[----:B------:R-:W-:Y:S01]  /*2c10*/  LOP3.LUT R19, RZ, 0x80000000, R3, 0xb8, !PT ;  /* 0x80000000ff137812 */ /* 0x000fe200078eb803 */
[----:B------:R-:W-:Y:S01]  /*2c20*/  IMAD.MOV.U32 R18, RZ, RZ, RZ ;  /* 0x000000ffff127224 */ /* 0x000fe200078e00ff */
[----:B------:R-:W-:Y:S06]  /*2c30*/  BRA `(.L_x_18786) ;  /* 0x0000000000187947 */ /* 0x000fec0003800000 */
.L_x_18804:
[----:B------:R-:W0:Y:S02]  /*2c40*/  FRND.F64.FLOOR R2, R24 ;  /* 0x0000001800027313 */ /* 0x000e240000305800 */
[----:B0-----:R-:W-:Y:S02]  /*2c50*/  DADD R4, R24, -R2 ;  /* 0x0000000018047229 */ /* 0x001fe40000000802 */
[----:B------:R-:W-:-:S06]  /*2c60*/  DADD R6, R2, 1 ;  /* 0x3ff0000002067429 */ /* 0x000fcc0000000000 */
[----:B------:R-:W-:-:S06]  /*2c70*/  DSETP.GT.AND P0, PT, R4, 0.5, PT ;  /* 0x3fe000000400742a */ /* 0x000fcc0003f04000 */
[----:B------:R-:W-:Y:S02]  /*2c80*/  FSEL R18, R6, R2, P0 ;  /* 0x0000000206127208 */ /* 0x000fe40000000000 */
[----:B------:R-:W-:-:S07]  /*2c90*/  FSEL R19, R7, R3, P0 ;  /* 0x0000000307137208 */ /* 0x000fce0000000000 */
.L_x_18786:
[----:B------:R-:W-:Y:S05]  /*2ca0*/  BSYNC B1 ;  /* 0x0000000000017941 */ /* 0x000fea0003800000 */
.L_x_18782:
        /* <DEDUP_REMOVED lines=26> */
[----:B------:R-:W-:Y:S05]  /*2e50*/  CALL.REL.NOINC `($__internal_20_$__cuda_sm20_div_rn_f64_full) ;  /* 0x0000013800507944 */ /* 0x000fea0003c00000 */
.L_x_18810:
[----:B------:R-:W-:Y:S05]  /*2e60*/  BSYNC B2 ;  /* 0x0000000000027941 */ /* 0x000fea0003800000 */
.L_x_18809:
[----:B------:R-:W-:Y:S02]  /*2e70*/  IMAD.MOV.U32 R20, RZ, RZ, R34 ;  /* 0x000000ffff147224 */ /* 0x000fe400078e0022 */
[----:B------:R-:W-:Y:S01]  /*2e80*/  IMAD.MOV.U32 R21, RZ, RZ, R35 ;  /* 0x000000ffff157224 */ /* 0x000fe200078e0023 */
[----:B------:R-:W-:Y:S06]  /*2e90*/  BRA `(.L_x_18811) ;  /* 0x0000001000f07947 */ /* 0x000fec0003800000 */
.L_x_18808:
        /* <DEDUP_REMOVED lines=40> */
.L_x_18817:
        /* <DEDUP_REMOVED lines=12> */
.L_x_18816:
[----:B------:R-:W-:Y:S05]  /*31e0*/  BSYNC B2 ;  /* 0x0000000000027941 */ /* 0x000fea0003800000 */
.L_x_18815:
        /* <DEDUP_REMOVED lines=12> */
.L_x_18822:
        /* <DEDUP_REMOVED lines=33> */
.L_x_18821:
[----:B------:R-:W-:Y:S05]  /*34c0*/  BSYNC B3 ;  /* 0x0000000000037941 */ /* 0x000fea0003800000 */
.L_x_18820:
[----:B------:R-:W-:-:S13]  /*34d0*/  ISETP.GE.U32.AND P0, PT, R28, 0xc, PT ;  /* 0x0000000c1c00780c */ /* 0x000fda0003f06070 */
[----:B------:R-:W-:Y:S05]  /*34e0*/  @!P0 BRA `(.L_x_18819) ;  /* 0x0000000400dc8947 */ /* 0x000fea0003800000 */
[----:B------:R-:W-:Y:S01]  /*34f0*/  BSSY B3, `(.L_x_18823) ;  /* 0x0000075000037945 */ /* 0x000fe20003800000 */
[----:B------:R-:W-:-:S07]  /*3500*/  VIADD R4, R6, 0x10 ;  /* 0x0000001006047836 */ /* 0x000fce0000000000 */
.L_x_18824:
        /* <DEDUP_REMOVED lines=116> */
.L_x_18823:
[----:B------:R-:W-:-:S07]  /*3c50*/  IMAD.MOV.U32 R4, RZ, RZ, R5 ;  /* 0x000000ffff047224 */ /* 0x000fce00078e0005 */
.L_x_18819:
[----:B------:R-:W-:Y:S05]  /*3c60*/  BSYNC B2 ;  /* 0x0000000000027941 */ /* 0x000fea0003800000 */
.L_x_18818:
        /* <DEDUP_REMOVED lines=19> */
.L_x_18826:
[----:B------:R-:W-:Y:S05]  /*3da0*/  BSYNC B2 ;  /* 0x0000000000027941 */ /* 0x000fea0003800000 */
.L_x_18825:
[----:B------:R-:W-:Y:S01]  /*3db0*/  LOP3.LUT R39, R39, 0x80000000, R3, 0xb8, !PT ;  /* 0x8000000027277812 */ /* 0x000fe200078eb803 */
[----:B------:R-:W-:Y:S06]  /*3dc0*/  BRA `(.L_x_18814) ;  /* 0x00000000001c7947 */ /* 0x000fec0003800000 */
.L_x_18813:
[----:B------:R-:W-:-:S06]  /*3dd0*/  DSETP.GTU.AND P0, PT, R24, +INF , PT ;  /* 0x7ff000001800742a */ /* 0x000fcc0003f0c000 */
[----:B------:R-:W-:-:S14]  /*3de0*/  DSETP.LE.AND P0, PT, R4, +INF , !P0 ;  /* 0x7ff000000400742a */ /* 0x000fdc0004703000 */
[----:B------:R-:W0:Y:S01]  /*3df0*/  @!P0 LDC.64 R38, c[0x0][0x220] ;  /* 0x00008800ff268b82 */ /* 0x000e220000000a00 */
[----:B------:R-:W-:Y:S02]  /*3e00*/  @P0 DSETP.NEU.AND P1, PT, R4, +INF , PT ;  /* 0x7ff000000400042a */ /* 0x000fe40003f2d000 */
[----:B0-----:R-:W-:-:S06]  /*3e10*/  @!P0 DADD R38, R20, R38 ;  /* 0x0000000014268229 */ /* 0x001fcc0000000026 */
[----:B------:R-:W-:Y:S02]  /*3e20*/  @P0 FSEL R38, R2, RZ, P1 ;  /* 0x000000ff02260208 */ /* 0x000fe40000800000 */
[----:B------:R-:W-:-:S07]  /*3e30*/  @P0 FSEL R39, R3, -QNAN , P1 ;  /* 0xfff8000003270808 */ /* 0x000fce0000800000 */
.L_x_18814:
[----:B------:R-:W-:Y:S05]  /*3e40*/  BSYNC B0 ;  /* 0x0000000000007941 */ /* 0x000fea0003800000 */
.L_x_18812:
        /* <DEDUP_REMOVED lines=20> */
[----:B------:R-:W-:Y:S05]  /*3f90*/  CALL.REL.NOINC `($__internal_20_$__cuda_sm20_div_rn_f64_full) ;  /* 0x0000012800007944 */ /* 0x000fea0003c00000 */
.L_x_18828:
[----:B------:R-:W-:Y:S05]  /*3fa0*/  BSYNC B2 ;  /* 0x0000000000027941 */ /* 0x000fea0003800000 */
.L_x_18827:
        /* <DEDUP_REMOVED lines=32> */
[----:B------:R-:W-:-:S07]  /*41b0*/  IMAD.MOV.U32 R3, RZ, RZ, R35 ;  /* 0x000000ffff037224 */ /* 0x000fce00078e0023 */
.L_x_18831:
[----:B------:R-:W-:Y:S05]  /*41c0*/  BSYNC B2 ;  /* 0x0000000000027941 */ /* 0x000fea0003800000 */
.L_x_18830:
[----:B------:R-:W-:Y:S01]  /*41d0*/  LOP3.LUT R21, RZ, 0x80000000, R3, 0xb8, !PT ;  /* 0x80000000ff157812 */ /* 0x000fe200078eb803 */
[----:B------:R-:W-:Y:S01]  /*41e0*/  IMAD.MOV.U32 R20, RZ, RZ, RZ ;  /* 0x000000ffff147224 */ /* 0x000fe200078e00ff */
[----:B------:R-:W-:Y:S06]  /*41f0*/  BRA `(.L_x_18811) ;  /* 0x0000000000187947 */ /* 0x000fec0003800000 */
.L_x_18829:
[----:B------:R-:W0:Y:S02]  /*4200*/  FRND.F64.FLOOR R2, R24 ;  /* 0x0000001800027313 */ /* 0x000e240000305800 */
[----:B0-----:R-:W-:Y:S02]  /*4210*/  DADD R4, R24, -R2 ;  /* 0x0000000018047229 */ /* 0x001fe40000000802 */
[----:B------:R-:W-:-:S06]  /*4220*/  DADD R6, R2, 1 ;  /* 0x3ff0000002067429 */ /* 0x000fcc0000000000 */
[----:B------:R-:W-:-:S06]  /*4230*/  DSETP.GT.AND P0, PT, R4, 0.5, PT ;  /* 0x3fe000000400742a */ /* 0x000fcc0003f04000 */
[----:B------:R-:W-:Y:S02]  /*4240*/  FSEL R20, R6, R2, P0 ;  /* 0x0000000206147208 */ /* 0x000fe40000000000 */
[----:B------:R-:W-:-:S07]  /*4250*/  FSEL R21, R7, R3, P0 ;  /* 0x0000000307157208 */ /* 0x000fce0000000000 */
.L_x_18811:
[----:B------:R-:W-:Y:S05]  /*4260*/  BSYNC B1 ;  /* 0x0000000000017941 */ /* 0x000fea0003800000 */
.L_x_18807:
        /* <DEDUP_REMOVED lines=27> */
.L_x_18835:
[----:B------:R-:W-:Y:S05]  /*4420*/  BSYNC B2 ;  /* 0x0000000000027941 */ /* 0x000fea0003800000 */
.L_x_18834:
[----:B------:R-:W-:Y:S02]  /*4430*/  IMAD.MOV.U32 R22, RZ, RZ, R34 ;  /* 0x000000ffff167224 */ /* 0x000fe400078e0022 */
[----:B------:R-:W-:Y:S01]  /*4440*/  IMAD.MOV.U32 R23, RZ, RZ, R35 ;  /* 0x000000ffff177224 */ /* 0x000fe200078e0023 */
[----:B------:R-:W-:Y:S06]  /*4450*/  BRA `(.L_x_18836) ;  /* 0x0000001000f07947 */ /* 0x000fec0003800000 */
.L_x_18833:
        /* <DEDUP_REMOVED lines=40> */
.L_x_18842:
        /* <DEDUP_REMOVED lines=12> */
.L_x_18841:
[----:B------:R-:W-:Y:S05]  /*47a0*/  BSYNC B2 ;  /* 0x0000000000027941 */ /* 0x000fea0003800000 */
.L_x_18840:
        /* <DEDUP_REMOVED lines=12> */
.L_x_18847:
        /* <DEDUP_REMOVED lines=33> */
.L_x_18846:
[----:B------:R-:W-:Y:S05]  /*4a80*/  BSYNC B3 ;  /* 0x0000000000037941 */ /* 0x000fea0003800000 */
.L_x_18845:
[----:B------:R-:W-:-:S13]  /*4a90*/  ISETP.GE.U32.AND P0, PT, R28, 0xc, PT ;  /* 0x0000000c1c00780c */ /* 0x000fda0003f06070 */
[----:B------:R-:W-:Y:S05]  /*4aa0*/  @!P0 BRA `(.L_x_18844) ;  /* 0x0000000400dc8947 */ /* 0x000fea0003800000 */
[----:B------:R-:W-:Y:S01]  /*4ab0*/  BSSY B3, `(.L_x_18848) ;  /* 0x0000075000037945 */ /* 0x000fe20003800000 */
[----:B------:R-:W-:-:S07]  /*4ac0*/  VIADD R4, R6, 0x10 ;  /* 0x0000001006047836 */ /* 0x000fce0000000000 */
.L_x_18849:
        /* <DEDUP_REMOVED lines=116> */
.L_x_18848:
[----:B------:R-:W-:-:S07]  /*5210*/  IMAD.MOV.U32 R4, RZ, RZ, R5 ;  /* 0x000000ffff047224 */ /* 0x000fce00078e0005 */
.L_x_18844:
[----:B------:R-:W-:Y:S05]  /*5220*/  BSYNC B2 ;  /* 0x0000000000027941 */ /* 0x000fea0003800000 */
.L_x_18843:
        /* <DEDUP_REMOVED lines=19> */
.L_x_18851:
[----:B------:R-:W-:Y:S05]  /*5360*/  BSYNC B2 ;  /* 0x0000000000027941 */ /* 0x000fea0003800000 */
.L_x_18850:
[----:B------:R-:W-:Y:S01]  /*5370*/  LOP3.LUT R39, R39, 0x80000000, R3, 0xb8, !PT ;  /* 0x8000000027277812 */ /* 0x000fe200078eb803 */
[----:B------:R-:W-:Y:S06]  /*5380*/  BRA `(.L_x_18839) ;  /* 0x00000000001c7947 */ /* 0x000fec0003800000 */
.L_x_18838:
[----:B------:R-:W-:-:S06]  /*5390*/  DSETP.GTU.AND P0, PT, R24, +INF , PT ;  /* 0x7ff000001800742a */ /* 0x000fcc0003f0c000 */
[----:B------:R-:W-:-:S14]  /*53a0*/  DSETP.LE.AND P0, PT, R4, +INF , !P0 ;  /* 0x7ff000000400742a */ /* 0x000fdc0004703000 */
[----:B------:R-:W0:Y:S01]  /*53b0*/  @!P0 LDC.64 R38, c[0x0][0x220] ;  /* 0x00008800ff268b82 */ /* 0x000e220000000a00 */
[----:B------:R-:W-:Y:S02]  /*53c0*/  @P0 DSETP.NEU.AND P1, PT, R4, +INF , PT ;  /* 0x7ff000000400042a */ /* 0x000fe40003f2d000 */
[----:B0-----:R-:W-:-:S06]  /*53d0*/  @!P0 DADD R38, R22, R38 ;  /* 0x0000000016268229 */ /* 0x001fcc0000000026 */
[----:B------:R-:W-:Y:S02]  /*53e0*/  @P0 FSEL R38, R2, RZ, P1 ;  /* 0x000000ff02260208 */ /* 0x000fe40000800000 */
[----:B------:R-:W-:-:S07]  /*53f0*/  @P0 FSEL R39, R3, -QNAN , P1 ;  /* 0xfff8000003270808 */ /* 0x000fce0000800000 */
.L_x_18839:
[----:B------:R-:W-:Y:S05]  /*5400*/  BSYNC B0 ;  /* 0x0000000000007941 */ /* 0x000fea0003800000 */
.L_x_18837:
        /* <DEDUP_REMOVED lines=21> */
.L_x_18853:
[----:B------:R-:W-:Y:S05]  /*5560*/  BSYNC B2 ;  /* 0x0000000000027941 */ /* 0x000fea0003800000 */
.L_x_18852:
        /* <DEDUP_REMOVED lines=33> */
.L_x_18856:
[----:B------:R-:W-:Y:S05]  /*5780*/  BSYNC B2 ;  /* 0x0000000000027941 */ /* 0x000fea0003800000 */
.L_x_18855:
[----:B------:R-:W-:Y:S01]  /*5790*/  LOP3.LUT R23, RZ, 0x80000000, R3, 0xb8, !PT ;  /* 0x80000000ff177812 */ /* 0x000fe200078eb803 */
[----:B------:R-:W-:Y:S01]  /*57a0*/  IMAD.MOV.U32 R22, RZ, RZ, RZ ;  /* 0x000000ffff167224 */ /* 0x000fe200078e00ff */
[----:B------:R-:W-:Y:S06]  /*57b0*/  BRA `(.L_x_18836) ;  /* 0x0000000000187947 */ /* 0x000fec0003800000 */
.L_x_18854:
[----:B------:R-:W0:Y:S02]  /*57c0*/  FRND.F64.FLOOR R2, R24 ;  /* 0x0000001800027313 */ /* 0x000e240000305800 */
[----:B0-----:R-:W-:Y:S02]  /*57d0*/  DADD R4, R24, -R2 ;  /* 0x0000000018047229 */ /* 0x001fe40000000802 */
[----:B------:R-:W-:-:S06]  /*57e0*/  DADD R6, R2, 1 ;  /* 0x3ff0000002067429 */ /* 0x000fcc0000000000 */
[----:B------:R-:W-:-:S06]  /*57f0*/  DSETP.GT.AND P0, PT, R4, 0.5, PT ;  /* 0x3fe000000400742a */ /* 0x000fcc0003f04000 */
[----:B------:R-:W-:Y:S02]  /*5800*/  FSEL R22, R6, R2, P0 ;  /* 0x0000000206167208 */ /* 0x000fe40000000000 */
[----:B------:R-:W-:-:S07]  /*5810*/  FSEL R23, R7, R3, P0 ;  /* 0x0000000307177208 */ /* 0x000fce0000000000 */
.L_x_18836:
[----:B------:R-:W-:Y:S05]  /*5820*/  BSYNC B1 ;  /* 0x0000000000017941 */ /* 0x000fea0003800000 */
.L_x_18832:
        /* <DEDUP_REMOVED lines=27> */
.L_x_18860:
[----:B------:R-:W-:Y:S05]  /*59e0*/  BSYNC B2 ;  /* 0x0000000000027941 */ /* 0x000fea0003800000 */
.L_x_18859:
[----:B------:R-:W-:Y:S02]  /*59f0*/  IMAD.MOV.U32 R8, RZ, RZ, R34 ;  /* 0x000000ffff087224 */ /* 0x000fe400078e0022 */
[----:B------:R-:W-:Y:S01]  /*5a00*/  IMAD.MOV.U32 R9, RZ, RZ, R35 ;  /* 0x000000ffff097224 */ /* 0x000fe200078e0023 */
[----:B------:R-:W-:Y:S06]  /*5a10*/  BRA `(.L_x_18861) ;  /* 0x0000001000f07947 */ /* 0x000fec0003800000 */
.L_x_18858:
        /* <DEDUP_REMOVED lines=40> */
.L_x_18867:
        /* <DEDUP_REMOVED lines=12> */
.L_x_18866:
[----:B------:R-:W-:Y:S05]  /*5d60*/  BSYNC B2 ;  /* 0x0000000000027941 */ /* 0x000fea0003800000 */
.L_x_18865:
        /* <DEDUP_REMOVED lines=12> */
.L_x_18872:
        /* <DEDUP_REMOVED lines=33> */
.L_x_18871:
[----:B------:R-:W-:Y:S05]  /*6040*/  BSYNC B3 ;  /* 0x0000000000037941 */ /* 0x000fea0003800000 */
.L_x_18870:
[----:B------:R-:W-:-:S13]  /*6050*/  ISETP.GE.U32.AND P0, PT, R28, 0xc, PT ;  /* 0x0000000c1c00780c */ /* 0x000fda0003f06070 */
[----:B------:R-:W-:Y:S05]  /*6060*/  @!P0 BRA `(.L_x_18869) ;  /* 0x0000000400dc8947 */ /* 0x000fea0003800000 */
[----:B------:R-:W-:Y:S01]  /*6070*/  BSSY B3, `(.L_x_18873) ;  /* 0x0000075000037945 */ /* 0x000fe20003800000 */
[----:B------:R-:W-:-:S07]  /*6080*/  VIADD R4, R6, 0x10 ;  /* 0x0000001006047836 */ /* 0x000fce0000000000 */
.L_x_18874:
        /* <DEDUP_REMOVED lines=116> */
.L_x_18873:
[----:B------:R-:W-:-:S07]  /*67d0*/  IMAD.MOV.U32 R4, RZ, RZ, R5 ;  /* 0x000000ffff047224 */ /* 0x000fce00078e0005 */
.L_x_18869:
[----:B------:R-:W-:Y:S05]  /*67e0*/  BSYNC B2 ;  /* 0x0000000000027941 */ /* 0x000fea0003800000 */
.L_x_18868:
        /* <DEDUP_REMOVED lines=19> */
.L_x_18876:
[----:B------:R-:W-:Y:S05]  /*6920*/  BSYNC B2 ;  /* 0x0000000000027941 */ /* 0x000fea0003800000 */
.L_x_18875:
[----:B------:R-:W-:Y:S01]  /*6930*/  LOP3.LUT R39, R39, 0x80000000, R3, 0xb8, !PT ;  /* 0x8000000027277812 */ /* 0x000fe200078eb803 */
[----:B------:R-:W-:Y:S06]  /*6940*/  BRA `(.L_x_18864) ;  /* 0x00000000001c7947 */ /* 0x000fec0003800000 */
.L_x_18863:
[----:B------:R-:W-:-:S06]  /*6950*/  DSETP.GTU.AND P0, PT, R24, +INF , PT ;  /* 0x7ff000001800742a */ /* 0x000fcc0003f0c000 */
[----:B------:R-:W-:-:S14]  /*6960*/  DSETP.LE.AND P0, PT, R4, +INF , !P0 ;  /* 0x7ff000000400742a */ /* 0x000fdc0004703000 */
[----:B------:R-:W0:Y:S01]  /*6970*/  @!P0 LDC.64 R38, c[0x0][0x220] ;  /* 0x00008800ff268b82 */ /* 0x000e220000000a00 */
[----:B------:R-:W-:Y:S02]  /*6980*/  @P0 DSETP.NEU.AND P1, PT, R4, +INF , PT ;  /* 0x7ff000000400042a */ /* 0x000fe40003f2d000 */
[----:B0-----:R-:W-:-:S06]  /*6990*/  @!P0 DADD R38, R8, R38 ;  /* 0x0000000008268229 */ /* 0x001fcc0000000026 */
[----:B------:R-:W-:Y:S02]  /*69a0*/  @P0 FSEL R38, R2, RZ, P1 ;  /* 0x000000ff02260208 */ /* 0x000fe40000800000 */
[----:B------:R-:W-:-:S07]  /*69b0*/  @P0 FSEL R39, R3, -QNAN , P1 ;  /* 0xfff8000003270808 */ /* 0x000fce0000800000 */
.L_x_18864:
[----:B------:R-:W-:Y:S05]  /*69c0*/  BSYNC B0 ;  /* 0x0000000000007941 */ /* 0x000fea0003800000 */
.L_x_18862:
        /* <DEDUP_REMOVED lines=21> */
.L_x_18878:
[----:B------:R-:W-:Y:S05]  /*6b20*/  BSYNC B2 ;  /* 0x0000000000027941 */ /* 0x000fea0003800000 */
.L_x_18877:
        /* <DEDUP_REMOVED lines=33> */
.L_x_18881:
[----:B------:R-:W-:Y:S05]  /*6d40*/  BSYNC B2 ;  /* 0x0000000000027941 */ /* 0x000fea0003800000 */
.L_x_18880:
[----:B------:R-:W-:Y:S01]  /*6d50*/  LOP3.LUT R9, RZ, 0x80000000, R3, 0xb8, !PT ;  /* 0x80000000ff097812 */ /* 0x000fe200078eb803 */
[----:B------:R-:W-:Y:S01]  /*6d60*/  IMAD.MOV.U32 R8, RZ, RZ, RZ ;  /* 0x000000ffff087224 */ /* 0x000fe200078e00ff */
[----:B------:R-:W-:Y:S06]  /*6d70*/  BRA `(.L_x_18861) ;  /* 0x0000000000187947 */ /* 0x000fec0003800000 */
.L_x_18879:
[----:B------:R-:W0:Y:S02]  /*6d80*/  FRND.F64.FLOOR R2, R24 ;  /* 0x0000001800027313 */ /* 0x000e240000305800 */
[----:B0-----:R-:W-:Y:S02]  /*6d90*/  DADD R4, R24, -R2 ;  /* 0x0000000018047229 */ /* 0x001fe40000000802 */
[----:B------:R-:W-:-:S06]  /*6da0*/  DADD R6, R2, 1 ;  /* 0x3ff0000002067429 */ /* 0x000fcc0000000000 */
[----:B------:R-:W-:-:S06]  /*6db0*/  DSETP.GT.AND P0, PT, R4, 0.5, PT ;  /* 0x3fe000000400742a */ /* 0x000fcc0003f04000 */
[----:B------:R-:W-:Y:S02]  /*6dc0*/  FSEL R8, R6, R2, P0 ;  /* 0x0000000206087208 */ /* 0x000fe40000000000 */
[----:B------:R-:W-:-:S07]  /*6dd0*/  FSEL R9, R7, R3, P0 ;  /* 0x0000000307097208 */ /* 0x000fce0000000000 */
.L_x_18861:
[----:B------:R-:W-:Y:S05]  /*6de0*/  BSYNC B1 ;  /* 0x0000000000017941 */ /* 0x000fea0003800000 */
.L_x_18857:
        /* <DEDUP_REMOVED lines=27> */
.L_x_18885:
[----:B------:R-:W-:Y:S05]  /*6fa0*/  BSYNC B2 ;  /* 0x0000000000027941 */ /* 0x000fea0003800000 */
.L_x_18884:
[----:B------:R-:W-:Y:S02]  /*6fb0*/  IMAD.MOV.U32 R10, RZ, RZ, R34 ;  /* 0x000000ffff0a7224 */ /* 0x000fe400078e0022 */
[----:B------:R-:W-:Y:S01]  /*6fc0*/  IMAD.MOV.U32 R11, RZ, RZ, R35 ;  /* 0x000000ffff0b7224 */ /* 0x000fe200078e0023 */
[----:B------:R-:W-:Y:S06]  /*6fd0*/  BRA `(.L_x_18886) ;  /* 0x0000001000f07947 */ /* 0x000fec0003800000 */
.L_x_18883:
        /* <DEDUP_REMOVED lines=40> */
.L_x_18892:
        /* <DEDUP_REMOVED lines=12> */
.L_x_18891:
[----:B------:R-:W-:Y:S05]  /*7320*/  BSYNC B2 ;  /* 0x0000000000027941 */ /* 0x000fea0003800000 */
.L_x_18890:
        /* <DEDUP_REMOVED lines=12> */
.L_x_18897:
        /* <DEDUP_REMOVED lines=33> */
.L_x_18896:
[----:B------:R-:W-:Y:S05]  /*7600*/  BSYNC B3 ;  /* 0x0000000000037941 */ /* 0x000fea0003800000 */
.L_x_18895:
[----:B------:R-:W-:-:S13]  /*7610*/  ISETP.GE.U32.AND P0, PT, R28, 0xc, PT ;  /* 0x0000000c1c00780c */ /* 0x000fda0003f06070 */
[----:B------:R-:W-:Y:S05]  /*7620*/  @!P0 BRA `(.L_x_18894) ;  /* 0x0000000400dc8947 */ /* 0x000fea0003800000 */
[----:B------:R-:W-:Y:S01]  /*7630*/  BSSY B3, `(.L_x_18898) ;  /* 0x0000075000037945 */ /* 0x000fe20003800000 */
[----:B------:R-:W-:-:S07]  /*7640*/  VIADD R4, R6, 0x10 ;  /* 0x0000001006047836 */ /* 0x000fce0000000000 */
.L_x_18899:
        /* <DEDUP_REMOVED lines=116> */
.L_x_18898:
[----:B------:R-:W-:-:S07]  /*7d90*/  IMAD.MOV.U32 R4, RZ, RZ, R5 ;  /* 0x000000ffff047224 */ /* 0x000fce00078e0005 */
.L_x_18894:
[----:B------:R-:W-:Y:S05]  /*7da0*/  BSYNC B2 ;  /* 0x0000000000027941 */ /* 0x000fea0003800000 */
.L_x_18893:
        /* <DEDUP_REMOVED lines=19> */
.L_x_18901:
[----:B------:R-:W-:Y:S05]  /*7ee0*/  BSYNC B2 ;  /* 0x0000000000027941 */ /* 0x000fea0003800000 */
.L_x_18900:
[----:B------:R-:W-:Y:S01]  /*7ef0*/  LOP3.LUT R39, R39, 0x80000000, R3, 0xb8, !PT ;  /* 0x8000000027277812 */ /* 0x000fe200078eb803 */
[----:B------:R-:W-:Y:S06]  /*7f00*/  BRA `(.L_x_18889) ;  /* 0x00000000001c7947 */ /* 0x000fec0003800000 */
.L_x_18888:
[----:B------:R-:W-:-:S06]  /*7f10*/  DSETP.GTU.AND P0, PT, R24, +INF , PT ;  /* 0x7ff000001800742a */ /* 0x000fcc0003f0c000 */
[----:B------:R-:W-:-:S14]  /*7f20*/  DSETP.LE.AND P0, PT, R4, +INF , !P0 ;  /* 0x7ff000000400742a */ /* 0x000fdc0004703000 */
[----:B------:R-:W0:Y:S01]  /*7f30*/  @!P0 LDC.64 R38, c[0x0][0x220] ;  /* 0x00008800ff268b82 */ /* 0x000e220000000a00 */
[----:B------:R-:W-:Y:S02]  /*7f40*/  @P0 DSETP.NEU.AND P1, PT, R4, +INF , PT ;  /* 0x7ff000000400042a */ /* 0x000fe40003f2d000 */
[----:B0-----:R-:W-:-:S06]  /*7f50*/  @!P0 DADD R38, R10, R38 ;  /* 0x000000000a268229 */ /* 0x001fcc0000000026 */
[----:B------:R-:W-:Y:S02]  /*7f60*/  @P0 FSEL R38, R2, RZ, P1 ;  /* 0x000000ff02260208 */ /* 0x000fe40000800000 */
[----:B------:R-:W-:-:S07]  /*7f70*/  @P0 FSEL R39, R3, -QNAN , P1 ;  /* 0xfff8000003270808 */ /* 0x000fce0000800000 */
.L_x_18889:
[----:B------:R-:W-:Y:S05]  /*7f80*/  BSYNC B0 ;  /* 0x0000000000007941 */ /* 0x000fea0003800000 */
.L_x_18887:
        /* <DEDUP_REMOVED lines=21> */
.L_x_18903:
[----:B------:R-:W-:Y:S05]  /*80e0*/  BSYNC B2 ;  /* 0x0000000000027941 */ /* 0x000fea0003800000 */
.L_x_18902:
        /* <DEDUP_REMOVED lines=33> */
.L_x_18906:
[----:B------:R-:W-:Y:S05]  /*8300*/  BSYNC B2 ;  /* 0x0000000000027941 */ /* 0x000fea0003800000 */
.L_x_18905:
[----:B------:R-:W-:Y:S01]  /*8310*/  LOP3.LUT R11, RZ, 0x80000000, R3, 0xb8, !PT ;  /* 0x80000000ff0b7812 */ /* 0x000fe200078eb803 */
[----:B------:R-:W-:Y:S01]  /*8320*/  IMAD.MOV.U32 R10, RZ, RZ, RZ ;  /* 0x000000ffff0a7224 */ /* 0x000fe200078e00ff */
[----:B------:R-:W-:Y:S06]  /*8330*/  BRA `(.L_x_18886) ;  /* 0x0000000000187947 */ /* 0x000fec0003800000 */
.L_x_18904:
[----:B------:R-:W0:Y:S02]  /*8340*/  FRND.F64.FLOOR R2, R24 ;  /* 0x0000001800027313 */ /* 0x000e240000305800 */
[----:B0-----:R-:W-:Y:S02]  /*8350*/  DADD R4, R24, -R2 ;  /* 0x0000000018047229 */ /* 0x001fe40000000802 */
[----:B------:R-:W-:-:S06]  /*8360*/  DADD R6, R2, 1 ;  /* 0x3ff0000002067429 */ /* 0x000fcc0000000000 */
[----:B------:R-:W-:-:S06]  /*8370*/  DSETP.GT.AND P0, PT, R4, 0.5, PT ;  /* 0x3fe000000400742a */ /* 0x000fcc0003f04000 */
[----:B------:R-:W-:Y:S02]  /*8380*/  FSEL R10, R6, R2, P0 ;  /* 0x00000002060a7208 */ /* 0x000fe40000000000 */
[----:B------:R-:W-:-:S07]  /*8390*/  FSEL R11, R7, R3, P0 ;  /* 0x00000003070b7208 */ /* 0x000fce0000000000 */
.L_x_18886:
[----:B------:R-:W-:Y:S05]  /*83a0*/  BSYNC B1 ;  /* 0x0000000000017941 */ /* 0x000fea0003800000 */
.L_x_18882:
        /* <DEDUP_REMOVED lines=27> */
.L_x_18910:
[----:B------:R-:W-:Y:S05]  /*8560*/  BSYNC B2 ;  /* 0x0000000000027941 */ /* 0x000fea0003800000 */
.L_x_18909:
[----:B------:R-:W-:Y:S02]  /*8570*/  IMAD.MOV.U32 R12, RZ, RZ, R34 ;  /* 0x000000ffff0c7224 */ /* 0x000fe400078e0022 */
[----:B------:R-:W-:Y:S01]  /*8580*/  IMAD.MOV.U32 R13, RZ, RZ, R35 ;  /* 0x000000ffff0d7224 */ /* 0x000fe200078e0023 */
[----:B------:R-:W-:Y:S06]  /*8590*/  BRA `(.L_x_18911) ;  /* 0x0000001000f07947 */ /* 0x000fec0003800000 */
.L_x_18908:
        /* <DEDUP_REMOVED lines=40> */
.L_x_18917:
        /* <DEDUP_REMOVED lines=12> */
.L_x_18916:
[----:B------:R-:W-:Y:S05]  /*88e0*/  BSYNC B2 ;  /* 0x0000000000027941 */ /* 0x000fea0003800000 */
.L_x_18915:
        /* <DEDUP_REMOVED lines=12> */
.L_x_18922:
        /* <DEDUP_REMOVED lines=33> */
.L_x_18921:
[----:B------:R-:W-:Y:S05]  /*8bc0*/  BSYNC B3 ;  /* 0x0000000000037941 */ /* 0x000fea0003800000 */
.L_x_18920:
[----:B------:R-:W-:-:S13]  /*8bd0*/  ISETP.GE.U32.AND P0, PT, R28, 0xc, PT ;  /* 0x0000000c1c00780c */ /* 0x000fda0003f06070 */
[----:B------:R-:W-:Y:S05]  /*8be0*/  @!P0 BRA `(.L_x_18919) ;  /* 0x0000000400dc8947 */ /* 0x000fea0003800000 */
[----:B------:R-:W-:Y:S01]  /*8bf0*/  BSSY B3, `(.L_x_18923) ;  /* 0x0000075000037945 */ /* 0x000fe20003800000 */
[----:B------:R-:W-:-:S07]  /*8c00*/  VIADD R4, R6, 0x10 ;  /* 0x0000001006047836 */ /* 0x000fce0000000000 */
.L_x_18924:
        /* <DEDUP_REMOVED lines=116> */
.L_x_18923:
[----:B------:R-:W-:-:S07]  /*9350*/  IMAD.MOV.U32 R4, RZ, RZ, R5 ;  /* 0x000000ffff047224 */ /* 0x000fce00078e0005 */
.L_x_18919:
[----:B------:R-:W-:Y:S05]  /*9360*/  BSYNC B2 ;  /* 0x0000000000027941 */ /* 0x000fea0003800000 */
.L_x_18918:
        /* <DEDUP_REMOVED lines=19> */
.L_x_18926:
[----:B------:R-:W-:Y:S05]  /*94a0*/  BSYNC B2 ;  /* 0x0000000000027941 */ /* 0x000fea0003800000 */
.L_x_18925:
[----:B------:R-:W-:Y:S01]  /*94b0*/  LOP3.LUT R39, R39, 0x80000000, R3, 0xb8, !PT ;  /* 0x8000000027277812 */ /* 0x000fe200078eb803 */
[----:B------:R-:W-:Y:S06]  /*94c0*/  BRA `(.L_x_18914) ;  /* 0x00000000001c7947 */ /* 0x000fec0003800000 */
.L_x_18913:
[----:B------:R-:W-:-:S06]  /*94d0*/  DSETP.GTU.AND P0, PT, R24, +INF , PT ;  /* 0x7ff000001800742a */ /* 0x000fcc0003f0c000 */
[----:B------:R-:W-:-:S14]  /*94e0*/  DSETP.LE.AND P0, PT, R4, +INF , !P0 ;  /* 0x7ff000000400742a */ /* 0x000fdc0004703000 */
[----:B------:R-:W0:Y:S01]  /*94f0*/  @!P0 LDC.64 R38, c[0x0][0x220] ;  /* 0x00008800ff268b82 */ /* 0x000e220000000a00 */
[----:B------:R-:W-:Y:S02]  /*9500*/  @P0 DSETP.NEU.AND P1, PT, R4, +INF , PT ;  /* 0x7ff000000400042a */ /* 0x000fe40003f2d000 */
[----:B0-----:R-:W-:-:S06]  /*9510*/  @!P0 DADD R38, R12, R38 ;  /* 0x000000000c268229 */ /* 0x001fcc0000000026 */
[----:B------:R-:W-:Y:S02]  /*9520*/  @P0 FSEL R38, R2, RZ, P1 ;  /* 0x000000ff02260208 */ /* 0x000fe40000800000 */
[----:B------:R-:W-:-:S07]  /*9530*/  @P0 FSEL R39, R3, -QNAN , P1 ;  /* 0xfff8000003270808 */ /* 0x000fce0000800000 */
.L_x_18914:
[----:B------:R-:W-:Y:S05]  /*9540*/  BSYNC B0 ;  /* 0x0000000000007941 */ /* 0x000fea0003800000 */
.L_x_18912:
        /* <DEDUP_REMOVED lines=21> */
.L_x_18928:
[----:B------:R-:W-:Y:S05]  /*96a0*/  BSYNC B2 ;  /* 0x0000000000027941 */ /* 0x000fea0003800000 */
.L_x_18927:
        /* <DEDUP_REMOVED lines=33> */
.L_x_18931:
[----:B------:R-:W-:Y:S05]  /*98c0*/  BSYNC B2 ;  /* 0x0000000000027941 */ /* 0x000fea0003800000 */
.L_x_18930:
[----:B------:R-:W-:Y:S01]  /*98d0*/  LOP3.LUT R13, RZ, 0x80000000, R3, 0xb8, !PT ;  /* 0x80000000ff0d7812 */ /* 0x000fe200078eb803 */
[----:B------:R-:W-:Y:S01]  /*98e0*/  IMAD.MOV.U32 R12, RZ, RZ, RZ ;  /* 0x000000ffff0c7224 */ /* 0x000fe200078e00ff */
[----:B------:R-:W-:Y:S06]  /*98f0*/  BRA `(.L_x_18911) ;  /* 0x0000000000187947 */ /* 0x000fec0003800000 */
.L_x_18929:
[----:B------:R-:W0:Y:S02]  /*9900*/  FRND.F64.FLOOR R2, R24 ;  /* 0x0000001800027313 */ /* 0x000e240000305800 */
[----:B0-----:R-:W-:Y:S02]  /*9910*/  DADD R4, R24, -R2 ;  /* 0x0000000018047229 */ /* 0x001fe40000000802 */
[----:B------:R-:W-:-:S06]  /*9920*/  DADD R6, R2, 1 ;  /* 0x3ff0000002067429 */ /* 0x000fcc0000000000 */
[----:B------:R-:W-:-:S06]  /*9930*/  DSETP.GT.AND P0, PT, R4, 0.5, PT ;  /* 0x3fe000000400742a */ /* 0x000fcc0003f04000 */
[----:B------:R-:W-:Y:S02]  /*9940*/  FSEL R12, R6, R2, P0 ;  /* 0x00000002060c7208 */ /* 0x000fe40000000000 */
[----:B------:R-:W-:-:S07]  /*9950*/  FSEL R13, R7, R3, P0 ;  /* 0x00000003070d7208 */ /* 0x000fce0000000000 */
.L_x_18911:
[----:B------:R-:W-:Y:S05]  /*9960*/  BSYNC B1 ;  /* 0x0000000000017941 */ /* 0x000fea0003800000 */
.L_x_18907:
        /* <DEDUP_REMOVED lines=27> */
.L_x_18935:
[----:B------:R-:W-:Y:S05]  /*9b20*/  BSYNC B2 ;  /* 0x0000000000027941 */ /* 0x000fea0003800000 */
.L_x_18934:
[----:B------:R-:W-:Y:S02]  /*9b30*/  IMAD.MOV.U32 R14, RZ, RZ, R34 ;  /* 0x000000ffff0e7224 */ /* 0x000fe400078e0022 */
[----:B------:R-:W-:Y:S01]  /*9b40*/  IMAD.MOV.U32 R15, RZ, RZ, R35 ;  /* 0x000000ffff0f7224 */ /* 0x000fe200078e0023 */
[----:B------:R-:W-:Y:S06]  /*9b50*/  BRA `(.L_x_18936) ;  /* 0x0000001000f07947 */ /* 0x000fec0003800000 */
.L_x_18933:
        /* <DEDUP_REMOVED lines=40> */
.L_x_18942:
        /* <DEDUP_REMOVED lines=12> */
.L_x_18941:
[----:B------:R-:W-:Y:S05]  /*9ea0*/  BSYNC B2 ;  /* 0x0000000000027941 */ /* 0x000fea0003800000 */
.L_x_18940:
        /* <DEDUP_REMOVED lines=12> */
.L_x_18947:
        /* <DEDUP_REMOVED lines=33> */
.L_x_18946:
[----:B------:R-:W-:Y:S05]  /*a180*/  BSYNC B3 ;  /* 0x0000000000037941 */ /* 0x000fea0003800000 */
.L_x_18945:
[----:B------:R-:W-:-:S13]  /*a190*/  ISETP.GE.U32.AND P0, PT, R28, 0xc, PT ;  /* 0x0000000c1c00780c */ /* 0x000fda0003f06070 */
[----:B------:R-:W-:Y:S05]  /*a1a0*/  @!P0 BRA `(.L_x_18944) ;  /* 0x0000000400dc8947 */ /* 0x000fea0003800000 */
[----:B------:R-:W-:Y:S01]  /*a1b0*/  BSSY B3, `(.L_x_18948) ;  /* 0x0000075000037945 */ /* 0x000fe20003800000 */
[----:B------:R-:W-:-:S07]  /*a1c0*/  VIADD R4, R6, 0x10 ;  /* 0x0000001006047836 */ /* 0x000fce0000000000 */
.L_x_18949:
        /* <DEDUP_REMOVED lines=116> */
.L_x_18948:
[----:B------:R-:W-:-:S07]  /*a910*/  IMAD.MOV.U32 R4, RZ, RZ, R5 ;  /* 0x000000ffff047224 */ /* 0x000fce00078e0005 */
.L_x_18944:
[----:B------:R-:W-:Y:S05]  /*a920*/  BSYNC B2 ;  /* 0x0000000000027941 */ /* 0x000fea0003800000 */
.L_x_18943:
        /* <DEDUP_REMOVED lines=19> */
.L_x_18951:
[----:B------:R-:W-:Y:S05]  /*aa60*/  BSYNC B2 ;  /* 0x0000000000027941 */ /* 0x000fea0003800000 */
.L_x_18950:
[----:B------:R-:W-:Y:S01]  /*aa70*/  LOP3.LUT R39, R39, 0x80000000, R3, 0xb8, !PT ;  /* 0x8000000027277812 */ /* 0x000fe200078eb803 */
[----:B------:R-:W-:Y:S06]  /*aa80*/  BRA `(.L_x_18939) ;  /* 0x00000000001c7947 */ /* 0x000fec0003800000 */
.L_x_18938:
[----:B------:R-:W-:-:S06]  /*aa90*/  DSETP.GTU.AND P0, PT, R24, +INF , PT ;  /* 0x7ff000001800742a */ /* 0x000fcc0003f0c000 */
[----:B------:R-:W-:-:S14]  /*aaa0*/  DSETP.LE.AND P0, PT, R4, +INF , !P0 ;  /* 0x7ff000000400742a */ /* 0x000fdc0004703000 */
[----:B------:R-:W0:Y:S01]  /*aab0*/  @!P0 LDC.64 R38, c[0x0][0x220] ;  /* 0x00008800ff268b82 */ /* 0x000e220000000a00 */
[----:B------:R-:W-:Y:S02]  /*aac0*/  @P0 DSETP.NEU.AND P1, PT, R4, +INF , PT ;  /* 0x7ff000000400042a */ /* 0x000fe40003f2d000 */
[----:B0-----:R-:W-:-:S06]  /*aad0*/  @!P0 DADD R38, R14, R38 ;  /* 0x000000000e268229 */ /* 0x001fcc0000000026 */
[----:B------:R-:W-:Y:S02]  /*aae0*/  @P0 FSEL R38, R2, RZ, P1 ;  /* 0x000000ff02260208 */ /* 0x000fe40000800000 */
[----:B------:R-:W-:-:S07]  /*aaf0*/  @P0 FSEL R39, R3, -QNAN , P1 ;  /* 0xfff8000003270808 */ /* 0x000fce0000800000 */
.L_x_18939:
[----:B------:R-:W-:Y:S05]  /*ab00*/  BSYNC B0 ;  /* 0x0000000000007941 */ /* 0x000fea0003800000 */
.L_x_18937:
        /* <DEDUP_REMOVED lines=21> */
.L_x_18953:
[----:B------:R-:W-:Y:S05]  /*ac60*/  BSYNC B2 ;  /* 0x0000000000027941 */ /* 0x000fea0003800000 */
.L_x_18952:
        /* <DEDUP_REMOVED lines=33> */
.L_x_18956:
[----:B------:R-:W-:Y:S05]  /*ae80*/  BSYNC B2 ;  /* 0x0000000000027941 */ /* 0x000fea0003800000 */
.L_x_18955:
[----:B------:R-:W-:Y:S01]  /*ae90*/  LOP3.LUT R15, RZ, 0x80000000, R3, 0xb8, !PT ;  /* 0x80000000ff0f7812 */ /* 0x000fe200078eb803 */
[----:B------:R-:W-:Y:S01]  /*aea0*/  IMAD.MOV.U32 R14, RZ, RZ, RZ ;  /* 0x000000ffff0e7224 */ /* 0x000fe200078e00ff */
[----:B------:R-:W-:Y:S06]  /*aeb0*/  BRA `(.L_x_18936) ;  /* 0x0000000000187947 */ /* 0x000fec0003800000 */
.L_x_18954:
[----:B------:R-:W0:Y:S02]  /*aec0*/  FRND.F64.FLOOR R2, R24 ;  /* 0x0000001800027313 */ /* 0x000e240000305800 */
[----:B0-----:R-:W-:Y:S02]  /*aed0*/  DADD R4, R24, -R2 ;  /* 0x0000000018047229 */ /* 0x001fe40000000802 */
[----:B------:R-:W-:-:S06]  /*aee0*/  DADD R6, R2, 1 ;  /* 0x3ff0000002067429 */ /* 0x000fcc0000000000 */
[----:B------:R-:W-:-:S06]  /*aef0*/  DSETP.GT.AND P0, PT, R4, 0.5, PT ;  /* 0x3fe000000400742a */ /* 0x000fcc0003f04000 */
[----:B------:R-:W-:Y:S02]  /*af00*/  FSEL R14, R6, R2, P0 ;  /* 0x00000002060e7208 */ /* 0x000fe40000000000 */
[----:B------:R-:W-:-:S07]  /*af10*/  FSEL R15, R7, R3, P0 ;  /* 0x00000003070f7208 */ /* 0x000fce0000000000 */
.L_x_18936:
[----:B------:R-:W-:Y:S05]  /*af20*/  BSYNC B1 ;  /* 0x0000000000017941 */ /* 0x000fea0003800000 */
.L_x_18932:
        /* <DEDUP_REMOVED lines=11> */
.L_x_18755:
        /* <DEDUP_REMOVED lines=84> */
.L_x_18961:
[----:B------:R-:W-:Y:S05]  /*b520*/  BSYNC B2 ;  /* 0x0000000000027941 */ /* 0x000fea0003800000 */
.L_x_18960:
[----:B------:R-:W-:Y:S02]  /*b530*/  IMAD.MOV.U32 R14, RZ, RZ, R34 ;  /* 0x000000ffff0e7224 */ /* 0x000fe400078e0022 */
[----:B------:R-:W-:Y:S01]  /*b540*/  IMAD.MOV.U32 R15, RZ, RZ, R35 ;  /* 0x000000ffff0f7224 */ /* 0x000fe200078e0023 */
[----:B------:R-:W-:Y:S06]  /*b550*/  BRA `(.L_x_18958) ;  /* 0x0000001000f87947 */ /* 0x000fec0003800000 */
.L_x_18959:
        /* <DEDUP_REMOVED lines=39> */
.L_x_18967:
        /* <DEDUP_REMOVED lines=12> */
.L_x_18966:
[----:B------:R-:W-:Y:S05]  /*b890*/  BSYNC B2 ;  /* 0x0000000000027941 */ /* 0x000fea0003800000 */
.L_x_18965:
        /* <DEDUP_REMOVED lines=12> */
.L_x_18972:
        /* <DEDUP_REMOVED lines=33> */
.L_x_18971:
[----:B------:R-:W-:Y:S05]  /*bb70*/  BSYNC B3 ;  /* 0x0000000000037941 */ /* 0x000fea0003800000 */
.L_x_18970:
[----:B------:R-:W-:-:S13]  /*bb80*/  ISETP.GE.U32.AND P0, PT, R26, 0xc, PT ;  /* 0x0000000c1a00780c */ /* 0x000fda0003f06070 */
[----:B------:R-:W-:Y:S05]  /*bb90*/  @!P0 BRA `(.L_x_18969) ;  /* 0x0000000400dc8947 */ /* 0x000fea0003800000 */
[----:B------:R-:W-:Y:S01]  /*bba0*/  BSSY B3, `(.L_x_18973) ;  /* 0x0000075000037945 */ /* 0x000fe20003800000 */
[----:B------:R-:W-:-:S07]  /*bbb0*/  VIADD R6, R15, 0x10 ;  /* 0x000000100f067836 */ /* 0x000fce0000000000 */
.L_x_18974:
        /* <DEDUP_REMOVED lines=116> */
.L_x_18973:
[----:B------:R-:W-:-:S07]  /*c300*/  IMAD.MOV.U32 R21, RZ, RZ, R15 ;  /* 0x000000ffff157224 */ /* 0x000fce00078e000f */
.L_x_18969:
[----:B------:R-:W-:Y:S05]  /*c310*/  BSYNC B2 ;  /* 0x0000000000027941 */ /* 0x000fea0003800000 */
.L_x_18968:
        /* <DEDUP_REMOVED lines=20> */
.L_x_18976:
[----:B------:R-:W-:Y:S05]  /*c460*/  BSYNC B2 ;  /* 0x0000000000027941 */ /* 0x000fea0003800000 */
.L_x_18975:
[----:B------:R-:W-:Y:S02]  /*c470*/  IMAD.MOV.U32 R15, RZ, RZ, R25 ;  /* 0x000000ffff0f7224 */ /* 0x000fe400078e0019 */
[----:B------:R-:W-:-:S03]  /*c480*/  IMAD.MOV.U32 R14, RZ, RZ, R4 ;  /* 0x000000ffff0e7224 */ /* 0x000fc600078e0004 */
[----:B------:R-:W-:Y:S01]  /*c490*/  LOP3.LUT R15, R15, 0x80000000, R3, 0xb8, !PT ;  /* 0x800000000f0f7812 */ /* 0x000fe200078eb803 */
[----:B------:R-:W-:Y:S06]  /*c4a0*/  BRA `(.L_x_18964) ;  /* 0x00000000001c7947 */ /* 0x000fec0003800000 */
.L_x_18963:
[----:B------:R-:W-:-:S06]  /*c4b0*/  DSETP.GTU.AND P0, PT, R4, +INF , PT ;  /* 0x7ff000000400742a */ /* 0x000fcc0003f0c000 */
[----:B------:R-:W-:-:S14]  /*c4c0*/  DSETP.LE.AND P0, PT, R24, +INF , !P0 ;  /* 0x7ff000001800742a */ /* 0x000fdc0004703000 */
[----:B------:R-:W0:Y:S01]  /*c4d0*/  @!P0 LDC.64 R14, c[0x0][0x220] ;  /* 0x00008800ff0e8b82 */ /* 0x000e220000000a00 */
[----:B------:R-:W-:Y:S02]  /*c4e0*/  @P0 DSETP.NEU.AND P1, PT, R24, +INF , PT ;  /* 0x7ff000001800042a */ /* 0x000fe40003f2d000 */
[----:B0-----:R-:W-:-:S06]  /*c4f0*/  @!P0 DADD R14, R16, R14 ;  /* 0x00000000100e8229 */ /* 0x001fcc000000000e */
[----:B------:R-:W-:Y:S02]  /*c500*/  @P0 FSEL R14, R2, RZ, P1 ;  /* 0x000000ff020e0208 */ /* 0x000fe40000800000 */
[----:B------:R-:W-:-:S07]  /*c510*/  @P0 FSEL R15, R3, -QNAN , P1 ;  /* 0xfff80000030f0808 */ /* 0x000fce0000800000 */
.L_x_18964:
[----:B------:R-:W-:Y:S05]  /*c520*/  BSYNC B0 ;  /* 0x0000000000007941 */ /* 0x000fea0003800000 */
.L_x_18962:
        /* <DEDUP_REMOVED lines=21> */
.L_x_18978:
[----:B------:R-:W-:Y:S05]  /*c680*/  BSYNC B2 ;  /* 0x0000000000027941 */ /* 0x000fea0003800000 */
.L_x_18977:
        /* <DEDUP_REMOVED lines=33> */
.L_x_18981:
[----:B------:R-:W-:Y:S05]  /*c8a0*/  BSYNC B2 ;  /* 0x0000000000027941 */ /* 0x000fea0003800000 */
.L_x_18980:
[----:B------:R-:W-:Y:S01]  /*c8b0*/  LOP3.LUT R15, RZ, 0x80000000, R3, 0xb8, !PT ;  /* 0x80000000ff0f7812 */ /* 0x000fe200078eb803 */
[----:B------:R-:W-:Y:S01]  /*c8c0*/  IMAD.MOV.U32 R14, RZ, RZ, RZ ;  /* 0x000000ffff0e7224 */ /* 0x000fe200078e00ff */
[----:B------:R-:W-:Y:S06]  /*c8d0*/  BRA `(.L_x_18958) ;  /* 0x0000000000187947 */ /* 0x000fec0003800000 */
.L_x_18979:
[----:B------:R-:W0:Y:S02]  /*c8e0*/  FRND.F64.FLOOR R2, R24 ;  /* 0x0000001800027313 */ /* 0x000e240000305800 */
[----:B0-----:R-:W-:Y:S02]  /*c8f0*/  DADD R4, R24, -R2 ;  /* 0x0000000018047229 */ /* 0x001fe40000000802 */
[----:B------:R-:W-:-:S06]  /*c900*/  DADD R14, R2, 1 ;  /* 0x3ff00000020e7429 */ /* 0x000fcc0000000000 */
[----:B------:R-:W-:-:S06]  /*c910*/  DSETP.GT.AND P0, PT, R4, 0.5, PT ;  /* 0x3fe000000400742a */ /* 0x000fcc0003f04000 */
[----:B------:R-:W-:Y:S02]  /*c920*/  FSEL R14, R14, R2, P0 ;  /* 0x000000020e0e7208 */ /* 0x000fe40000000000 */
[----:B------:R-:W-:-:S07]  /*c930*/  FSEL R15, R15, R3, P0 ;  /* 0x000000030f0f7208 */ /* 0x000fce0000000000 */
.L_x_18958:
[----:B------:R-:W-:Y:S05]  /*c940*/  BSYNC B1 ;  /* 0x0000000000017941 */ /* 0x000fea0003800000 */
.L_x_18957:
        /* <DEDUP_REMOVED lines=31> */
.L_x_18986:
[----:B------:R-:W-:Y:S05]  /*cb40*/  BSYNC B2 ;  /* 0x0000000000027941 */ /* 0x000fea0003800000 */
.L_x_18985:
[----:B------:R-:W-:Y:S02]  /*cb50*/  IMAD.MOV.U32 R16, RZ, RZ, R34 ;  /* 0x000000ffff107224 */ /* 0x000fe400078e0022 */
[----:B------:R-:W-:Y:S01]  /*cb60*/  IMAD.MOV.U32 R17, RZ, RZ, R35 ;  /* 0x000000ffff117224 */ /* 0x000fe200078e0023 */
[----:B------:R-:W-:Y:S06]  /*cb70*/  BRA `(.L_x_18983) ;  /* 0x0000001000fc7947 */ /* 0x000fec0003800000 */
.L_x_18984:
        /* <DEDUP_REMOVED lines=40> */
.L_x_18992:
        /* <DEDUP_REMOVED lines=12> */
.L_x_18991:
[----:B------:R-:W-:Y:S05]  /*cec0*/  BSYNC B2 ;  /* 0x0000000000027941 */ /* 0x000fea0003800000 */
.L_x_18990:
        /* <DEDUP_REMOVED lines=12> */
.L_x_18997:
        /* <DEDUP_REMOVED lines=33> */
.L_x_18996:
[----:B------:R-:W-:Y:S05]  /*d1a0*/  BSYNC B3 ;  /* 0x0000000000037941 */ /* 0x000fea0003800000 */
.L_x_18995:
[----:B------:R-:W-:-:S13]  /*d1b0*/  ISETP.GE.U32.AND P0, PT, R26, 0xc, PT ;  /* 0x0000000c1a00780c */ /* 0x000fda0003f06070 */
[----:B------:R-:W-:Y:S05]  /*d1c0*/  @!P0 BRA `(.L_x_18994) ;  /* 0x0000000400dc8947 */ /* 0x000fea0003800000 */
[----:B------:R-:W-:Y:S01]  /*d1d0*/  BSSY B3, `(.L_x_18998) ;  /* 0x0000075000037945 */ /* 0x000fe20003800000 */
[----:B------:R-:W-:-:S07]  /*d1e0*/  VIADD R4, R17, 0x10 ;  /* 0x0000001011047836 */ /* 0x000fce0000000000 */
.L_x_18999:
        /* <DEDUP_REMOVED lines=116> */
.L_x_18998:
[----:B------:R-:W-:-:S07]  /*d930*/  IMAD.MOV.U32 R4, RZ, RZ, R5 ;  /* 0x000000ffff047224 */ /* 0x000fce00078e0005 */
.L_x_18994:
[----:B------:R-:W-:Y:S05]  /*d940*/  BSYNC B2 ;  /* 0x0000000000027941 */ /* 0x000fea0003800000 */
.L_x_18993:
        /* <DEDUP_REMOVED lines=20> */
.L_x_19001:
[----:B------:R-:W-:Y:S05]  /*da90*/  BSYNC B2 ;  /* 0x0000000000027941 */ /* 0x000fea0003800000 */
.L_x_19000:
[----:B------:R-:W-:Y:S02]  /*daa0*/  IMAD.MOV.U32 R17, RZ, RZ, R25 ;  /* 0x000000ffff117224 */ /* 0x000fe400078e0019 */
[----:B------:R-:W-:-:S03]  /*dab0*/  IMAD.MOV.U32 R16, RZ, RZ, R4 ;  /* 0x000000ffff107224 */ /* 0x000fc600078e0004 */
[----:B------:R-:W-:Y:S01]  /*dac0*/  LOP3.LUT R17, R17, 0x80000000, R3, 0xb8, !PT ;  /* 0x8000000011117812 */ /* 0x000fe200078eb803 */
[----:B------:R-:W-:Y:S06]  /*dad0*/  BRA `(.L_x_18989) ;  /* 0x00000000001c7947 */ /* 0x000fec0003800000 */
.L_x_18988:
[----:B------:R-:W-:-:S06]  /*dae0*/  DSETP.GTU.AND P0, PT, R24, +INF , PT ;  /* 0x7ff000001800742a */ /* 0x000fcc0003f0c000 */
[----:B------:R-:W-:-:S14]  /*daf0*/  DSETP.LE.AND P0, PT, R4, +INF , !P0 ;  /* 0x7ff000000400742a */ /* 0x000fdc0004703000 */
[----:B------:R-:W0:Y:S01]  /*db00*/  @!P0 LDC.64 R16, c[0x0][0x220] ;  /* 0x00008800ff108b82 */ /* 0x000e220000000a00 */
[----:B------:R-:W-:Y:S02]  /*db10*/  @P0 DSETP.NEU.AND P1, PT, R4, +INF , PT ;  /* 0x7ff000000400042a */ /* 0x000fe40003f2d000 */
[----:B0-----:R-:W-:-:S06]  /*db20*/  @!P0 DADD R16, R18, R16 ;  /* 0x0000000012108229 */ /* 0x001fcc0000000010 */
[----:B------:R-:W-:Y:S02]  /*db30*/  @P0 FSEL R16, R2, RZ, P1 ;  /* 0x000000ff02100208 */ /* 0x000fe40000800000 */
[----:B------:R-:W-:-:S07]  /*db40*/  @P0 FSEL R17, R3, -QNAN , P1 ;  /* 0xfff8000003110808 */ /* 0x000fce0000800000 */
.L_x_18989:
[----:B------:R-:W-:Y:S05]  /*db50*/  BSYNC B0 ;  /* 0x0000000000007941 */ /* 0x000fea0003800000 */
.L_x_18987:
        /* <DEDUP_REMOVED lines=21> */
.L_x_19003:
[----:B------:R-:W-:Y:S05]  /*dcb0*/  BSYNC B2 ;  /* 0x0000000000027941 */ /* 0x000fea0003800000 */
.L_x_19002:
        /* <DEDUP_REMOVED lines=33> */
.L_x_19006:
[----:B------:R-:W-:Y:S05]  /*ded0*/  BSYNC B2 ;  /* 0x0000000000027941 */ /* 0x000fea0003800000 */
.L_x_19005:
[----:B------:R-:W-:Y:S01]  /*dee0*/  LOP3.LUT R17, RZ, 0x80000000, R3, 0xb8, !PT ;  /* 0x80000000ff117812 */ /* 0x000fe200078eb803 */
[----:B------:R-:W-:Y:S01]  /*def0*/  IMAD.MOV.U32 R16, RZ, RZ, RZ ;  /* 0x000000ffff107224 */ /* 0x000fe200078e00ff */
[----:B------:R-:W-:Y:S06]  /*df00*/  BRA `(.L_x_18983) ;  /* 0x0000000000187947 */ /* 0x000fec0003800000 */
.L_x_19004:
[----:B------:R-:W0:Y:S02]  /*df10*/  FRND.F64.FLOOR R2, R24 ;  /* 0x0000001800027313 */ /* 0x000e240000305800 */
[----:B0-----:R-:W-:Y:S02]  /*df20*/  DADD R4, R24, -R2 ;  /* 0x0000000018047229 */ /* 0x001fe40000000802 */
[----:B------:R-:W-:-:S06]  /*df30*/  DADD R16, R2, 1 ;  /* 0x3ff0000002107429 */ /* 0x000fcc0000000000 */
[----:B------:R-:W-:-:S06]  /*df40*/  DSETP.GT.AND P0, PT, R4, 0.5, PT ;  /* 0x3fe000000400742a */ /* 0x000fcc0003f04000 */
[----:B------:R-:W-:Y:S02]  /*df50*/  FSEL R16, R16, R2, P0 ;  /* 0x0000000210107208 */ /* 0x000fe40000000000 */
[----:B------:R-:W-:-:S07]  /*df60*/  FSEL R17, R17, R3, P0 ;  /* 0x0000000311117208 */ /* 0x000fce0000000000 */
.L_x_18983:
[----:B------:R-:W-:Y:S05]  /*df70*/  BSYNC B1 ;  /* 0x0000000000017941 */ /* 0x000fea0003800000 */
.L_x_18982:
        /* <DEDUP_REMOVED lines=31> */
.L_x_19011:
[----:B------:R-:W-:Y:S05]  /*e170*/  BSYNC B2 ;  /* 0x0000000000027941 */ /* 0x000fea0003800000 */
.L_x_19010:
[----:B------:R-:W-:Y:S02]  /*e180*/  IMAD.MOV.U32 R18, RZ, RZ, R34 ;  /* 0x000000ffff127224 */ /* 0x000fe400078e0022 */
[----:B------:R-:W-:Y:S01]  /*e190*/  IMAD.MOV.U32 R19, RZ, RZ, R35 ;  /* 0x000000ffff137224 */ /* 0x000fe200078e0023 */
[----:B------:R-:W-:Y:S06]  /*e1a0*/  BRA `(.L_x_19008) ;  /* 0x0000001000f87947 */ /* 0x000fec0003800000 */
.L_x_19009:
        /* <DEDUP_REMOVED lines=40> */
.L_x_19017:
        /* <DEDUP_REMOVED lines=12> */
.L_x_19016:
[----:B------:R-:W-:Y:S05]  /*e4f0*/  BSYNC B2 ;  /* 0x0000000000027941 */ /* 0x000fea0003800000 */
.L_x_19015:
        /* <DEDUP_REMOVED lines=12> */
.L_x_19022:
        /* <DEDUP_REMOVED lines=33> */
.L_x_19021:
[----:B------:R-:W-:Y:S05]  /*e7d0*/  BSYNC B3 ;  /* 0x0000000000037941 */ /* 0x000fea0003800000 */
.L_x_19020:
[----:B------:R-:W-:-:S13]  /*e7e0*/  ISETP.GE.U32.AND P0, PT, R26, 0xc, PT ;  /* 0x0000000c1a00780c */ /* 0x000fda0003f06070 */
[----:B------:R-:W-:Y:S05]  /*e7f0*/  @!P0 BRA `(.L_x_19019) ;  /* 0x0000000400dc8947 */ /* 0x000fea0003800000 */
[----:B------:R-:W-:Y:S01]  /*e800*/  BSSY B3, `(.L_x_19023) ;  /* 0x0000075000037945 */ /* 0x000fe20003800000 */
[----:B------:R-:W-:-:S07]  /*e810*/  VIADD R4, R19, 0x10 ;  /* 0x0000001013047836 */ /* 0x000fce0000000000 */
.L_x_19024:
        /* <DEDUP_REMOVED lines=116> */
.L_x_19023:
[----:B------:R-:W-:-:S07]  /*ef60*/  IMAD.MOV.U32 R4, RZ, RZ, R5 ;  /* 0x000000ffff047224 */ /* 0x000fce00078e0005 */
.L_x_19019:
[----:B------:R-:W-:Y:S05]  /*ef70*/  BSYNC B2 ;  /* 0x0000000000027941 */ /* 0x000fea0003800000 */
.L_x_19018:
        /* <DEDUP_REMOVED lines=20> */
.L_x_19026:
[----:B------:R-:W-:Y:S05]  /*f0c0*/  BSYNC B2 ;  /* 0x0000000000027941 */ /* 0x000fea0003800000 */
.L_x_19025:
[----:B------:R-:W-:-:S05]  /*f0d0*/  IMAD.MOV.U32 R19, RZ, RZ, R25 ;  /* 0x000000ffff137224 */ /* 0x000fca00078e0019 */
[----:B------:R-:W-:Y:S01]  /*f0e0*/  LOP3.LUT R19, R19, 0x80000000, R3, 0xb8, !PT ;  /* 0x8000000013137812 */ /* 0x000fe200078eb803 */
[----:B------:R-:W-:Y:S06]  /*f0f0*/  BRA `(.L_x_19014) ;  /* 0x00000000001c7947 */ /* 0x000fec0003800000 */
.L_x_19013:
[----:B------:R-:W-:-:S06]  /*f100*/  DSETP.GTU.AND P0, PT, R24, +INF , PT ;  /* 0x7ff000001800742a */ /* 0x000fcc0003f0c000 */
[----:B------:R-:W-:-:S14]  /*f110*/  DSETP.LE.AND P0, PT, R4, +INF , !P0 ;  /* 0x7ff000000400742a */ /* 0x000fdc0004703000 */
[----:B------:R-:W0:Y:S01]  /*f120*/  @!P0 LDC.64 R18, c[0x0][0x220] ;  /* 0x00008800ff128b82 */ /* 0x000e220000000a00 */
[----:B------:R-:W-:Y:S02]  /*f130*/  @P0 DSETP.NEU.AND P1, PT, R4, +INF , PT ;  /* 0x7ff000000400042a */ /* 0x000fe40003f2d000 */
[----:B0-----:R-:W-:-:S06]  /*f140*/  @!P0 DADD R18, R40, R18 ;  /* 0x0000000028128229 */ /* 0x001fcc0000000012 */
[----:B------:R-:W-:Y:S02]  /*f150*/  @P0 FSEL R18, R2, RZ, P1 ;  /* 0x000000ff02120208 */ /* 0x000fe40000800000 */
[----:B------:R-:W-:-:S07]  /*f160*/  @P0 FSEL R19, R3, -QNAN , P1 ;  /* 0xfff8000003130808 */ /* 0x000fce0000800000 */
.L_x_19014:
[----:B------:R-:W-:Y:S05]  /*f170*/  BSYNC B0 ;  /* 0x0000000000007941 */ /* 0x000fea0003800000 */
.L_x_19012:
        /* <DEDUP_REMOVED lines=21> */
.L_x_19028:
[----:B------:R-:W-:Y:S05]  /*f2d0*/  BSYNC B2 ;  /* 0x0000000000027941 */ /* 0x000fea0003800000 */
.L_x_19027:
        /* <DEDUP_REMOVED lines=33> */
.L_x_19031:
[----:B------:R-:W-:Y:S05]  /*f4f0*/  BSYNC B2 ;  /* 0x0000000000027941 */ /* 0x000fea0003800000 */
.L_x_19030:
[----:B------:R-:W-:Y:S01]  /*f500*/  LOP3.LUT R19, RZ, 0x80000000, R3, 0xb8, !PT ;  /* 0x80000000ff137812 */ /* 0x000fe200078eb803 */
[----:B------:R-:W-:Y:S01]  /*f510*/  IMAD.MOV.U32 R18, RZ, RZ, RZ ;  /* 0x000000ffff127224 */ /* 0x000fe200078e00ff */
[----:B------:R-:W-:Y:S06]  /*f520*/  BRA `(.L_x_19008) ;  /* 0x0000000000187947 */ /* 0x000fec0003800000 */
.L_x_19029:
[----:B------:R-:W0:Y:S02]  /*f530*/  FRND.F64.FLOOR R2, R24 ;  /* 0x0000001800027313 */ /* 0x000e240000305800 */
[----:B0-----:R-:W-:Y:S02]  /*f540*/  DADD R4, R24, -R2 ;  /* 0x0000000018047229 */ /* 0x001fe40000000802 */
[----:B------:R-:W-:-:S06]  /*f550*/  DADD R18, R2, 1 ;  /* 0x3ff0000002127429 */ /* 0x000fcc0000000000 */
[----:B------:R-:W-:-:S06]  /*f560*/  DSETP.GT.AND P0, PT, R4, 0.5, PT ;  /* 0x3fe000000400742a */ /* 0x000fcc0003f04000 */
[----:B------:R-:W-:Y:S02]  /*f570*/  FSEL R18, R18, R2, P0 ;  /* 0x0000000212127208 */ /* 0x000fe40000000000 */
[----:B------:R-:W-:-:S07]  /*f580*/  FSEL R19, R19, R3, P0 ;  /* 0x0000000313137208 */ /* 0x000fce0000000000 */
.L_x_19008:
[----:B------:R-:W-:Y:S05]  /*f590*/  BSYNC B1 ;  /* 0x0000000000017941 */ /* 0x000fea0003800000 */
.L_x_19007:
        /* <DEDUP_REMOVED lines=31> */
.L_x_19036:
[----:B------:R-:W-:Y:S05]  /*f790*/  BSYNC B2 ;  /* 0x0000000000027941 */ /* 0x000fea0003800000 */
.L_x_19035:
[----:B------:R-:W-:Y:S02]  /*f7a0*/  IMAD.MOV.U32 R22, RZ, RZ, R34 ;  /* 0x000000ffff167224 */ /* 0x000fe400078e0022 */
[----:B------:R-:W-:Y:S01]  /*f7b0*/  IMAD.MOV.U32 R23, RZ, RZ, R35 ;  /* 0x000000ffff177224 */ /* 0x000fe200078e0023 */
[----:B------:R-:W-:Y:S06]  /*f7c0*/  BRA `(.L_x_19033) ;  /* 0x0000001000f07947 */ /* 0x000fec0003800000 */
.L_x_19034:
        /* <DEDUP_REMOVED lines=40> */
.L_x_19042:
        /* <DEDUP_REMOVED lines=12> */
.L_x_19041:
[----:B------:R-:W-:Y:S05]  /*fb10*/  BSYNC B2 ;  /* 0x0000000000027941 */ /* 0x000fea0003800000 */
.L_x_19040:
        /* <DEDUP_REMOVED lines=12> */
.L_x_19047:
        /* <DEDUP_REMOVED lines=33> */
.L_x_19046:
[----:B------:R-:W-:Y:S05]  /*fdf0*/  BSYNC B3 ;  /* 0x0000000000037941 */ /* 0x000fea0003800000 */
.L_x_19045:
[----:B------:R-:W-:-:S13]  /*fe00*/  ISETP.GE.U32.AND P0, PT, R28, 0xc, PT ;  /* 0x0000000c1c00780c */ /* 0x000fda0003f06070 */
[----:B------:R-:W-:Y:S05]  /*fe10*/  @!P0 BRA `(.L_x_19044) ;  /* 0x0000000400dc8947 */ /* 0x000fea0003800000 */
[----:B------:R-:W-:Y:S01]  /*fe20*/  BSSY B3, `(.L_x_19048) ;  /* 0x0000075000037945 */ /* 0x000fe20003800000 */
[----:B------:R-:W-:-:S07]  /*fe30*/  VIADD R4, R6, 0x10 ;  /* 0x0000001006047836 */ /* 0x000fce0000000000 */
.L_x_19049:
        /* <DEDUP_REMOVED lines=116> */
.L_x_19048:
[----:B------:R-:W-:-:S07]  /*10580*/  IMAD.MOV.U32 R4, RZ, RZ, R5 ;  /* 0x000000ffff047224 */ /* 0x000fce00078e0005 */
.L_x_19044:
[----:B------:R-:W-:Y:S05]  /*10590*/  BSYNC B2 ;  /* 0x0000000000027941 */ /* 0x000fea0003800000 */
.L_x_19043:
        /* <DEDUP_REMOVED lines=19> */
.L_x_19051:
[----:B------:R-:W-:Y:S05]  /*106d0*/  BSYNC B2 ;  /* 0x0000000000027941 */ /* 0x000fea0003800000 */
.L_x_19050:
[----:B------:R-:W-:Y:S01]  /*106e0*/  LOP3.LUT R41, R41, 0x80000000, R3, 0xb8, !PT ;  /* 0x8000000029297812 */ /* 0x000fe200078eb803 */
[----:B------:R-:W-:Y:S06]  /*106f0*/  BRA `(.L_x_19039) ;  /* 0x00000000001c7947 */ /* 0x000fec0003800000 */
.L_x_19038:
[----:B------:R-:W-:-:S06]  /*10700*/  DSETP.GTU.AND P0, PT, R24, +INF , PT ;  /* 0x7ff000001800742a */ /* 0x000fcc0003f0c000 */
[----:B------:R-:W-:-:S14]  /*10710*/  DSETP.LE.AND P0, PT, R4, +INF , !P0 ;  /* 0x7ff000000400742a */ /* 0x000fdc0004703000 */
[----:B------:R-:W0:Y:S01]  /*10720*/  @!P0 LDC.64 R40, c[0x0][0x220] ;  /* 0x00008800ff288b82 */ /* 0x000e220000000a00 */
[----:B------:R-:W-:Y:S02]  /*10730*/  @P0 DSETP.NEU.AND P1, PT, R4, +INF , PT ;  /* 0x7ff000000400042a */ /* 0x000fe40003f2d000 */
[----:B0-----:R-:W-:-:S06]  /*10740*/  @!P0 DADD R40, R22, R40 ;  /* 0x0000000016288229 */ /* 0x001fcc0000000028 */
[----:B------:R-:W-:Y:S02]  /*10750*/  @P0 FSEL R40, R2, RZ, P1 ;  /* 0x000000ff02280208 */ /* 0x000fe40000800000 */
[----:B------:R-:W-:-:S07]  /*10760*/  @P0 FSEL R41, R3, -QNAN , P1 ;  /* 0xfff8000003290808 */ /* 0x000fce0000800000 */
.L_x_19039:
[----:B------:R-:W-:Y:S05]  /*10770*/  BSYNC B0 ;  /* 0x0000000000007941 */ /* 0x000fea0003800000 */
.L_x_19037:
        /* <DEDUP_REMOVED lines=21> */
.L_x_19053:
[----:B------:R-:W-:Y:S05]  /*108d0*/  BSYNC B2 ;  /* 0x0000000000027941 */ /* 0x000fea0003800000 */
.L_x_19052:
        /* <DEDUP_REMOVED lines=33> */
.L_x_19056:
[----:B------:R-:W-:Y:S05]  /*10af0*/  BSYNC B2 ;  /* 0x0000000000027941 */ /* 0x000fea0003800000 */
.L_x_19055:
[----:B------:R-:W-:Y:S01]  /*10b00*/  LOP3.LUT R23, RZ, 0x80000000, R3, 0xb8, !PT ;  /* 0x80000000ff177812 */ /* 0x000fe200078eb803 */
[----:B------:R-:W-:Y:S01]  /*10b10*/  IMAD.MOV.U32 R22, RZ, RZ, RZ ;  /* 0x000000ffff167224 */ /* 0x000fe200078e00ff */
[----:B------:R-:W-:Y:S06]  /*10b20*/  BRA `(.L_x_19033) ;  /* 0x0000000000187947 */ /* 0x000fec0003800000 */
.L_x_19054:
[----:B------:R-:W0:Y:S02]  /*10b30*/  FRND.F64.FLOOR R2, R24 ;  /* 0x0000001800027313 */ /* 0x000e240000305800 */
[----:B0-----:R-:W-:Y:S02]  /*10b40*/  DADD R4, R24, -R2 ;  /* 0x0000000018047229 */ /* 0x001fe40000000802 */
[----:B------:R-:W-:-:S06]  /*10b50*/  DADD R22, R2, 1 ;  /* 0x3ff0000002167429 */ /* 0x000fcc0000000000 */
[----:B------:R-:W-:-:S06]  /*10b60*/  DSETP.GT.AND P0, PT, R4, 0.5, PT ;  /* 0x3fe000000400742a */ /* 0x000fcc0003f04000 */
[----:B------:R-:W-:Y:S02]  /*10b70*/  FSEL R22, R22, R2, P0 ;  /* 0x0000000216167208 */ /* 0x000fe40000000000 */
[----:B------:R-:W-:-:S07]  /*10b80*/  FSEL R23, R23, R3, P0 ;  /* 0x0000000317177208 */ /* 0x000fce0000000000 */
.L_x_19033:
[----:B------:R-:W-:Y:S05]  /*10b90*/  BSYNC B1 ;  /* 0x0000000000017941 */ /* 0x000fea0003800000 */
.L_x_19032:
        /* <DEDUP_REMOVED lines=31> */
.L_x_19061:
[----:B------:R-:W-:Y:S05]  /*10d90*/  BSYNC B2 ;  /* 0x0000000000027941 */ /* 0x000fea0003800000 */
.L_x_19060:
[----:B------:R-:W-:Y:S02]  /*10da0*/  IMAD.MOV.U32 R38, RZ, RZ, R34 ;  /* 0x000000ffff267224 */ /* 0x000fe400078e0022 */
[----:B------:R-:W-:Y:S01]  /*10db0*/  IMAD.MOV.U32 R39, RZ, RZ, R35 ;  /* 0x000000ffff277224 */ /* 0x000fe200078e0023 */
[----:B------:R-:W-:Y:S06]  /*10dc0*/  BRA `(.L_x_19058) ;  /* 0x0000001000f07947 */ /* 0x000fec0003800000 */
.L_x_19059:
        /* <DEDUP_REMOVED lines=40> */
.L_x_19067:
        /* <DEDUP_REMOVED lines=12> */
.L_x_19066:
[----:B------:R-:W-:Y:S05]  /*11110*/  BSYNC B2 ;  /* 0x0000000000027941 */ /* 0x000fea0003800000 */
.L_x_19065:
        /* <DEDUP_REMOVED lines=12> */
.L_x_19072:
        /* <DEDUP_REMOVED lines=33> */
.L_x_19071:
[----:B------:R-:W-:Y:S05]  /*113f0*/  BSYNC B3 ;  /* 0x0000000000037941 */ /* 0x000fea0003800000 */
.L_x_19070:
[----:B------:R-:W-:-:S13]  /*11400*/  ISETP.GE.U32.AND P0, PT, R28, 0xc, PT ;  /* 0x0000000c1c00780c */ /* 0x000fda0003f06070 */
[----:B------:R-:W-:Y:S05]  /*11410*/  @!P0 BRA `(.L_x_19069) ;  /* 0x0000000400dc8947 */ /* 0x000fea0003800000 */
[----:B------:R-:W-:Y:S01]  /*11420*/  BSSY B3, `(.L_x_19073) ;  /* 0x0000075000037945 */ /* 0x000fe20003800000 */
[----:B------:R-:W-:-:S07]  /*11430*/  VIADD R4, R6, 0x10 ;  /* 0x0000001006047836 */ /* 0x000fce0000000000 */
.L_x_19074:
        /* <DEDUP_REMOVED lines=116> */
.L_x_19073:
[----:B------:R-:W-:-:S07]  /*11b80*/  IMAD.MOV.U32 R4, RZ, RZ, R5 ;  /* 0x000000ffff047224 */ /* 0x000fce00078e0005 */
.L_x_19069:
[----:B------:R-:W-:Y:S05]  /*11b90*/  BSYNC B2 ;  /* 0x0000000000027941 */ /* 0x000fea0003800000 */
.L_x_19068:
        /* <DEDUP_REMOVED lines=19> */
.L_x_19076:
[----:B------:R-:W-:Y:S05]  /*11cd0*/  BSYNC B2 ;  /* 0x0000000000027941 */ /* 0x000fea0003800000 */
.L_x_19075:
[----:B------:R-:W-:Y:S01]  /*11ce0*/  LOP3.LUT R41, R41, 0x80000000, R3, 0xb8, !PT ;  /* 0x8000000029297812 */ /* 0x000fe200078eb803 */
[----:B------:R-:W-:Y:S06]  /*11cf0*/  BRA `(.L_x_19064) ;  /* 0x00000000001c7947 */ /* 0x000fec0003800000 */
.L_x_19063:
[----:B------:R-:W-:-:S06]  /*11d00*/  DSETP.GTU.AND P0, PT, R24, +INF , PT ;  /* 0x7ff000001800742a */ /* 0x000fcc0003f0c000 */
[----:B------:R-:W-:-:S14]  /*11d10*/  DSETP.LE.AND P0, PT, R4, +INF , !P0 ;  /* 0x7ff000000400742a */ /* 0x000fdc0004703000 */
[----:B------:R-:W0:Y:S01]  /*11d20*/  @!P0 LDC.64 R40, c[0x0][0x220] ;  /* 0x00008800ff288b82 */ /* 0x000e220000000a00 */
[----:B------:R-:W-:Y:S02]  /*11d30*/  @P0 DSETP.NEU.AND P1, PT, R4, +INF , PT ;  /* 0x7ff000000400042a */ /* 0x000fe40003f2d000 */
[----:B0-----:R-:W-:-:S06]  /*11d40*/  @!P0 DADD R40, R38, R40 ;  /* 0x0000000026288229 */ /* 0x001fcc0000000028 */
[----:B------:R-:W-:Y:S02]  /*11d50*/  @P0 FSEL R40, R2, RZ, P1 ;  /* 0x000000ff02280208 */ /* 0x000fe40000800000 */
[----:B------:R-:W-:-:S07]  /*11d60*/  @P0 FSEL R41, R3, -QNAN , P1 ;  /* 0xfff8000003290808 */ /* 0x000fce0000800000 */
.L_x_19064:
[----:B------:R-:W-:Y:S05]  /*11d70*/  BSYNC B0 ;  /* 0x0000000000007941 */ /* 0x000fea0003800000 */
.L_x_19062:
        /* <DEDUP_REMOVED lines=21> */
.L_x_19078:
[----:B------:R-:W-:Y:S05]  /*11ed0*/  BSYNC B2 ;  /* 0x0000000000027941 */ /* 0x000fea0003800000 */
.L_x_19077:
        /* <DEDUP_REMOVED lines=33> */
.L_x_19081:
[----:B------:R-:W-:Y:S05]  /*120f0*/  BSYNC B2 ;  /* 0x0000000000027941 */ /* 0x000fea0003800000 */
.L_x_19080:
[----:B------:R-:W-:Y:S01]  /*12100*/  LOP3.LUT R39, RZ, 0x80000000, R3, 0xb8, !PT ;  /* 0x80000000ff277812 */ /* 0x000fe200078eb803 */
[----:B------:R-:W-:Y:S01]  /*12110*/  IMAD.MOV.U32 R38, RZ, RZ, RZ ;  /* 0x000000ffff267224 */ /* 0x000fe200078e00ff */
[----:B------:R-:W-:Y:S06]  /*12120*/  BRA `(.L_x_19058) ;  /* 0x0000000000187947 */ /* 0x000fec0003800000 */
.L_x_19079:
[----:B------:R-:W0:Y:S02]  /*12130*/  FRND.F64.FLOOR R2, R26 ;  /* 0x0000001a00027313 */ /* 0x000e240000305800 */
[----:B0-----:R-:W-:Y:S02]  /*12140*/  DADD R4, R26, -R2 ;  /* 0x000000001a047229 */ /* 0x001fe40000000802 */
[----:B------:R-:W-:-:S06]  /*12150*/  DADD R24, R2, 1 ;  /* 0x3ff0000002187429 */ /* 0x000fcc0000000000 */
[----:B------:R-:W-:-:S06]  /*12160*/  DSETP.GT.AND P0, PT, R4, 0.5, PT ;  /* 0x3fe000000400742a */ /* 0x000fcc0003f04000 */
[----:B------:R-:W-:Y:S02]  /*12170*/  FSEL R38, R24, R2, P0 ;  /* 0x0000000218267208 */ /* 0x000fe40000000000 */
[----:B------:R-:W-:-:S07]  /*12180*/  FSEL R39, R25, R3, P0 ;  /* 0x0000000319277208 */ /* 0x000fce0000000000 */
.L_x_19058:
[----:B------:R-:W-:Y:S05]  /*12190*/  BSYNC B1 ;  /* 0x0000000000017941 */ /* 0x000fea0003800000 */
.L_x_19057:
        /* <DEDUP_REMOVED lines=31> */
.L_x_19086:
[----:B------:R-:W-:Y:S05]  /*12390*/  BSYNC B2 ;  /* 0x0000000000027941 */ /* 0x000fea0003800000 */
.L_x_19085:
[----:B------:R-:W-:Y:S02]  /*123a0*/  IMAD.MOV.U32 R40, RZ, RZ, R34 ;  /* 0x000000ffff287224 */ /* 0x000fe400078e0022 */
[----:B------:R-:W-:Y:S01]  /*123b0*/  IMAD.MOV.U32 R41, RZ, RZ, R35 ;  /* 0x000000ffff297224 */ /* 0x000fe200078e0023 */
[----:B------:R-:W-:Y:S06]  /*123c0*/  BRA `(.L_x_19083) ;  /* 0x0000001000f07947 */ /* 0x000fec0003800000 */
.L_x_19084:
        /* <DEDUP_REMOVED lines=40> */
.L_x_19092:
        /* <DEDUP_REMOVED lines=12> */
.L_x_19091:
[----:B------:R-:W-:Y:S05]  /*12710*/  BSYNC B2 ;  /* 0x0000000000027941 */ /* 0x000fea0003800000 */
.L_x_19090:
        /* <DEDUP_REMOVED lines=12> */
.L_x_19097:
        /* <DEDUP_REMOVED lines=33> */
.L_x_19096:
[----:B------:R-:W-:Y:S05]  /*129f0*/  BSYNC B3 ;  /* 0x0000000000037941 */ /* 0x000fea0003800000 */
.L_x_19095:
[----:B------:R-:W-:-:S13]  /*12a00*/  ISETP.GE.U32.AND P0, PT, R28, 0xc, PT ;  /* 0x0000000c1c00780c */ /* 0x000fda0003f06070 */
[----:B------:R-:W-:Y:S05]  /*12a10*/  @!P0 BRA `(.L_x_19094) ;  /* 0x0000000400dc8947 */ /* 0x000fea0003800000 */
[----:B------:R-:W-:Y:S01]  /*12a20*/  BSSY B3, `(.L_x_19098) ;  /* 0x0000075000037945 */ /* 0x000fe20003800000 */
[----:B------:R-:W-:-:S07]  /*12a30*/  VIADD R4, R6, 0x10 ;  /* 0x0000001006047836 */ /* 0x000fce0000000000 */
.L_x_19099:
        /* <DEDUP_REMOVED lines=116> */
.L_x_19098:
[----:B------:R-:W-:-:S07]  /*13180*/  IMAD.MOV.U32 R4, RZ, RZ, R5 ;  /* 0x000000ffff047224 */ /* 0x000fce00078e0005 */
.L_x_19094:
[----:B------:R-:W-:Y:S05]  /*13190*/  BSYNC B2 ;  /* 0x0000000000027941 */ /* 0x000fea0003800000 */
.L_x_19093:
        /* <DEDUP_REMOVED lines=19> */
.L_x_19101:
[----:B------:R-:W-:Y:S05]  /*132d0*/  BSYNC B2 ;  /* 0x0000000000027941 */ /* 0x000fea0003800000 */
.L_x_19100:
[----:B------:R-:W-:Y:S01]  /*132e0*/  LOP3.LUT R41, R41, 0x80000000, R3, 0xb8, !PT ;  /* 0x8000000029297812 */ /* 0x000fe200078eb803 */
[----:B------:R-:W-:Y:S06]  /*132f0*/  BRA `(.L_x_19089) ;  /* 0x00000000001c7947 */ /* 0x000fec0003800000 */
.L_x_19088:
[----:B------:R-:W-:-:S06]  /*13300*/  DSETP.GTU.AND P0, PT, R24, +INF , PT ;  /* 0x7ff000001800742a */ /* 0x000fcc0003f0c000 */
[----:B------:R-:W-:-:S14]  /*13310*/  DSETP.LE.AND P0, PT, R4, +INF , !P0 ;  /* 0x7ff000000400742a */ /* 0x000fdc0004703000 */
[----:B------:R-:W0:Y:S01]  /*13320*/  @!P0 LDC.64 R40, c[0x0][0x220] ;  /* 0x00008800ff288b82 */ /* 0x000e220000000a00 */
[----:B------:R-:W-:Y:S02]  /*13330*/  @P0 DSETP.NEU.AND P1, PT, R4, +INF , PT ;  /* 0x7ff000000400042a */ /* 0x000fe40003f2d000 */
[----:B0-----:R-:W-:-:S06]  /*13340*/  @!P0 DADD R40, R8, R40 ;  /* 0x0000000008288229 */ /* 0x001fcc0000000028 */
[----:B------:R-:W-:Y:S02]  /*13350*/  @P0 FSEL R40, R2, RZ, P1 ;  /* 0x000000ff02280208 */ /* 0x000fe40000800000 */
[----:B------:R-:W-:-:S07]  /*13360*/  @P0 FSEL R41, R3, -QNAN , P1 ;  /* 0xfff8000003290808 */ /* 0x000fce0000800000 */
.L_x_19089:
[----:B------:R-:W-:Y:S05]  /*13370*/  BSYNC B0 ;  /* 0x0000000000007941 */ /* 0x000fea0003800000 */
.L_x_19087:
        /* <DEDUP_REMOVED lines=21> */
.L_x_19103:
[----:B------:R-:W-:Y:S05]  /*134d0*/  BSYNC B2 ;  /* 0x0000000000027941 */ /* 0x000fea0003800000 */
.L_x_19102:
        /* <DEDUP_REMOVED lines=33> */
.L_x_19106:
[----:B------:R-:W-:Y:S05]  /*136f0*/  BSYNC B2 ;  /* 0x0000000000027941 */ /* 0x000fea0003800000 */
.L_x_19105:
[----:B------:R-:W-:Y:S01]  /*13700*/  LOP3.LUT R41, RZ, 0x80000000, R3, 0xb8, !PT ;  /* 0x80000000ff297812 */ /* 0x000fe200078eb803 */
[----:B------:R-:W-:Y:S01]  /*13710*/  IMAD.MOV.U32 R40, RZ, RZ, RZ ;  /* 0x000000ffff287224 */ /* 0x000fe200078e00ff */
[----:B------:R-:W-:Y:S06]  /*13720*/  BRA `(.L_x_19083) ;  /* 0x0000000000187947 */ /* 0x000fec0003800000 */
.L_x_19104:
[----:B------:R-:W0:Y:S02]  /*13730*/  FRND.F64.FLOOR R2, R24 ;  /* 0x0000001800027313 */ /* 0x000e240000305800 */
[----:B0-----:R-:W-:Y:S02]  /*13740*/  DADD R4, R24, -R2 ;  /* 0x0000000018047229 */ /* 0x001fe40000000802 */
[----:B------:R-:W-:-:S06]  /*13750*/  DADD R8, R2, 1 ;  /* 0x3ff0000002087429 */ /* 0x000fcc0000000000 */
[----:B------:R-:W-:-:S06]  /*13760*/  DSETP.GT.AND P0, PT, R4, 0.5, PT ;  /* 0x3fe000000400742a */ /* 0x000fcc0003f04000 */
[----:B------:R-:W-:Y:S02]  /*13770*/  FSEL R40, R8, R2, P0 ;  /* 0x0000000208287208 */ /* 0x000fe40000000000 */
[----:B------:R-:W-:-:S07]  /*13780*/  FSEL R41, R9, R3, P0 ;  /* 0x0000000309297208 */ /* 0x000fce0000000000 */
.L_x_19083:
[----:B------:R-:W-:Y:S05]  /*13790*/  BSYNC B1 ;  /* 0x0000000000017941 */ /* 0x000fea0003800000 */
.L_x_19082:
        /* <DEDUP_REMOVED lines=31> */
.L_x_19111:
[----:B------:R-:W-:Y:S05]  /*13990*/  BSYNC B2 ;  /* 0x0000000000027941 */ /* 0x000fea0003800000 */
.L_x_19110:
[----:B------:R-:W-:Y:S02]  /*139a0*/  IMAD.MOV.U32 R10, RZ, RZ, R34 ;  /* 0x000000ffff0a7224 */ /* 0x000fe400078e0022 */
[----:B------:R-:W-:Y:S01]  /*139b0*/  IMAD.MOV.U32 R11, RZ, RZ, R35 ;  /* 0x000000ffff0b7224 */ /* 0x000fe200078e0023 */
[----:B------:R-:W-:Y:S06]  /*139c0*/  BRA `(.L_x_19108) ;  /* 0x0000001000f87947 */ /* 0x000fec0003800000 */
.L_x_19109:
        /* <DEDUP_REMOVED lines=40> */
.L_x_19117:
        /* <DEDUP_REMOVED lines=12> */
.L_x_19116:
[----:B------:R-:W-:Y:S05]  /*13d10*/  BSYNC B2 ;  /* 0x0000000000027941 */ /* 0x000fea0003800000 */
.L_x_19115:
        /* <DEDUP_REMOVED lines=12> */
.L_x_19122:
        /* <DEDUP_REMOVED lines=33> */
.L_x_19121:
[----:B------:R-:W-:Y:S05]  /*13ff0*/  BSYNC B3 ;  /* 0x0000000000037941 */ /* 0x000fea0003800000 */
.L_x_19120:
[----:B------:R-:W-:-:S13]  /*14000*/  ISETP.GE.U32.AND P0, PT, R26, 0xc, PT ;  /* 0x0000000c1a00780c */ /* 0x000fda0003f06070 */
[----:B------:R-:W-:Y:S05]  /*14010*/  @!P0 BRA `(.L_x_19119) ;  /* 0x0000000400dc8947 */ /* 0x000fea0003800000 */
[----:B------:R-:W-:Y:S01]  /*14020*/  BSSY B3, `(.L_x_19123) ;  /* 0x0000075000037945 */ /* 0x000fe20003800000 */
[----:B------:R-:W-:-:S07]  /*14030*/  VIADD R4, R9, 0x10 ;  /* 0x0000001009047836 */ /* 0x000fce0000000000 */
.L_x_19124:
        /* <DEDUP_REMOVED lines=116> */
.L_x_19123:
[----:B------:R-:W-:-:S07]  /*14780*/  IMAD.MOV.U32 R4, RZ, RZ, R5 ;  /* 0x000000ffff047224 */ /* 0x000fce00078e0005 */
.L_x_19119:
[----:B------:R-:W-:Y:S05]  /*14790*/  BSYNC B2 ;  /* 0x0000000000027941 */ /* 0x000fea0003800000 */
.L_x_19118:
        /* <DEDUP_REMOVED lines=20> */
.L_x_19126:
[----:B------:R-:W-:Y:S05]  /*148e0*/  BSYNC B2 ;  /* 0x0000000000027941 */ /* 0x000fea0003800000 */
.L_x_19125:
[----:B------:R-:W-:-:S05]  /*148f0*/  IMAD.MOV.U32 R9, RZ, RZ, R25 ;  /* 0x000000ffff097224 */ /* 0x000fca00078e0019 */
[----:B------:R-:W-:Y:S01]  /*14900*/  LOP3.LUT R9, R9, 0x80000000, R3, 0xb8, !PT ;  /* 0x8000000009097812 */ /* 0x000fe200078eb803 */
[----:B------:R-:W-:Y:S06]  /*14910*/  BRA `(.L_x_19114) ;  /* 0x00000000001c7947 */ /* 0x000fec0003800000 */
.L_x_19113:
[----:B------:R-:W-:-:S06]  /*14920*/  DSETP.GTU.AND P0, PT, R24, +INF , PT ;  /* 0x7ff000001800742a */ /* 0x000fcc0003f0c000 */
[----:B------:R-:W-:-:S14]  /*14930*/  DSETP.LE.AND P0, PT, R4, +INF , !P0 ;  /* 0x7ff000000400742a */ /* 0x000fdc0004703000 */
[----:B------:R-:W0:Y:S01]  /*14940*/  @!P0 LDC.64 R8, c[0x0][0x220] ;  /* 0x00008800ff088b82 */ /* 0x000e220000000a00 */
[----:B------:R-:W-:Y:S02]  /*14950*/  @P0 DSETP.NEU.AND P1, PT, R4, +INF , PT ;  /* 0x7ff000000400042a */ /* 0x000fe40003f2d000 */
[----:B0-----:R-:W-:-:S06]  /*14960*/  @!P0 DADD R8, R10, R8 ;  /* 0x000000000a088229 */ /* 0x001fcc0000000008 */
[----:B------:R-:W-:Y:S02]  /*14970*/  @P0 FSEL R8, R2, RZ, P1 ;  /* 0x000000ff02080208 */ /* 0x000fe40000800000 */
[----:B------:R-:W-:-:S07]  /*14980*/  @P0 FSEL R9, R3, -QNAN , P1 ;  /* 0xfff8000003090808 */ /* 0x000fce0000800000 */
.L_x_19114:
[----:B------:R-:W-:Y:S05]  /*14990*/  BSYNC B0 ;  /* 0x0000000000007941 */ /* 0x000fea0003800000 */
.L_x_19112:
        /* <DEDUP_REMOVED lines=21> */
.L_x_19128:
[----:B------:R-:W-:Y:S05]  /*14af0*/  BSYNC B2 ;  /* 0x0000000000027941 */ /* 0x000fea0003800000 */
.L_x_19127:
        /* <DEDUP_REMOVED lines=33> */
.L_x_19131:
[----:B------:R-:W-:Y:S05]  /*14d10*/  BSYNC B2 ;  /* 0x0000000000027941 */ /* 0x000fea0003800000 */
.L_x_19130:
[----:B------:R-:W-:Y:S01]  /*14d20*/  LOP3.LUT R11, RZ, 0x80000000, R3, 0xb8, !PT ;  /* 0x80000000ff0b7812 */ /* 0x000fe200078eb803 */
[----:B------:R-:W-:Y:S01]  /*14d30*/  IMAD.MOV.U32 R10, RZ, RZ, RZ ;  /* 0x000000ffff0a7224 */ /* 0x000fe200078e00ff */
[----:B------:R-:W-:Y:S06]  /*14d40*/  BRA `(.L_x_19108) ;  /* 0x0000000000187947 */ /* 0x000fec0003800000 */
.L_x_19129:
[----:B------:R-:W0:Y:S02]  /*14d50*/  FRND.F64.FLOOR R2, R24 ;  /* 0x0000001800027313 */ /* 0x000e240000305800 */
[----:B0-----:R-:W-:Y:S02]  /*14d60*/  DADD R4, R24, -R2 ;  /* 0x0000000018047229 */ /* 0x001fe40000000802 */
[----:B------:R-:W-:-:S06]  /*14d70*/  DADD R8, R2, 1 ;  /* 0x3ff0000002087429 */ /* 0x000fcc0000000000 */
[----:B------:R-:W-:-:S06]  /*14d80*/  DSETP.GT.AND P0, PT, R4, 0.5, PT ;  /* 0x3fe000000400742a */ /* 0x000fcc0003f04000 */
[----:B------:R-:W-:Y:S02]  /*14d90*/  FSEL R10, R8, R2, P0 ;  /* 0x00000002080a7208 */ /* 0x000fe40000000000 */
[----:B------:R-:W-:-:S07]  /*14da0*/  FSEL R11, R9, R3, P0 ;  /* 0x00000003090b7208 */ /* 0x000fce0000000000 */
.L_x_19108:
[----:B------:R-:W-:Y:S05]  /*14db0*/  BSYNC B1 ;  /* 0x0000000000017941 */ /* 0x000fea0003800000 */
.L_x_19107:
        /* <DEDUP_REMOVED lines=31> */
.L_x_19136:
[----:B------:R-:W-:Y:S05]  /*14fb0*/  BSYNC B2 ;  /* 0x0000000000027941 */ /* 0x000fea0003800000 */
.L_x_19135:
[----:B------:R-:W-:Y:S05]  /*14fc0*/  BRA `(.L_x_19133) ;  /* 0x0000001000fc7947 */ /* 0x000fea0003800000 */
.L_x_19134:
        /* <DEDUP_REMOVED lines=40> */
.L_x_19142:
        /* <DEDUP_REMOVED lines=12> */
.L_x_19141:
[----:B------:R-:W-:Y:S05]  /*15310*/  BSYNC B2 ;  /* 0x0000000000027941 */ /* 0x000fea0003800000 */
.L_x_19140:
        /* <DEDUP_REMOVED lines=12> */
.L_x_19147:
        /* <DEDUP_REMOVED lines=33> */
.L_x_19146:
[----:B------:R-:W-:Y:S05]  /*155f0*/  BSYNC B3 ;  /* 0x0000000000037941 */ /* 0x000fea0003800000 */
.L_x_19145:
[----:B------:R-:W-:-:S13]  /*15600*/  ISETP.GE.U32.AND P0, PT, R26, 0xc, PT ;  /* 0x0000000c1a00780c */ /* 0x000fda0003f06070 */
[----:B------:R-:W-:Y:S05]  /*15610*/  @!P0 BRA `(.L_x_19144) ;  /* 0x0000000400dc8947 */ /* 0x000fea0003800000 */
[----:B------:R-:W-:Y:S01]  /*15620*/  BSSY B3, `(.L_x_19148) ;  /* 0x0000075000037945 */ /* 0x000fe20003800000 */
[----:B------:R-:W-:-:S07]  /*15630*/  VIADD R4, R9, 0x10 ;  /* 0x0000001009047836 */ /* 0x000fce0000000000 */
.L_x_19149:
        /* <DEDUP_REMOVED lines=116> */
.L_x_19148:
[----:B------:R-:W-:-:S07]  /*15d80*/  IMAD.MOV.U32 R4, RZ, RZ, R5 ;  /* 0x000000ffff047224 */ /* 0x000fce00078e0005 */
.L_x_19144:
[----:B------:R-:W-:Y:S05]  /*15d90*/  BSYNC B2 ;  /* 0x0000000000027941 */ /* 0x000fea0003800000 */
.L_x_19143:
        /* <DEDUP_REMOVED lines=20> */
.L_x_19151:
[----:B------:R-:W-:Y:S05]  /*15ee0*/  BSYNC B2 ;  /* 0x0000000000027941 */ /* 0x000fea0003800000 */
.L_x_19150:
[----:B------:R-:W-:Y:S02]  /*15ef0*/  IMAD.MOV.U32 R9, RZ, RZ, R25 ;  /* 0x000000ffff097224 */ /* 0x000fe400078e0019 */
[----:B------:R-:W-:-:S03]  /*15f00*/  IMAD.MOV.U32 R8, RZ, RZ, R4 ;  /* 0x000000ffff087224 */ /* 0x000fc600078e0004 */
[----:B------:R-:W-:Y:S01]  /*15f10*/  LOP3.LUT R9, R9, 0x80000000, R3, 0xb8, !PT ;  /* 0x8000000009097812 */ /* 0x000fe200078eb803 */
[----:B------:R-:W-:Y:S06]  /*15f20*/  BRA `(.L_x_19139) ;  /* 0x00000000001c7947 */ /* 0x000fec0003800000 */
.L_x_19138:
[----:B------:R-:W-:-:S06]  /*15f30*/  DSETP.GTU.AND P0, PT, R24, +INF , PT ;  /* 0x7ff000001800742a */ /* 0x000fcc0003f0c000 */
[----:B------:R-:W-:-:S14]  /*15f40*/  DSETP.LE.AND P0, PT, R4, +INF , !P0 ;  /* 0x7ff000000400742a */ /* 0x000fdc0004703000 */
[----:B------:R-:W0:Y:S01]  /*15f50*/  @!P0 LDC.64 R8, c[0x0][0x220] ;  /* 0x00008800ff088b82 */ /* 0x000e220000000a00 */
[----:B------:R-:W-:Y:S02]  /*15f60*/  @P0 DSETP.NEU.AND P1, PT, R4, +INF , PT ;  /* 0x7ff000000400042a */ /* 0x000fe40003f2d000 */
[----:B0-----:R-:W-:-:S06]  /*15f70*/  @!P0 DADD R8, R12, R8 ;  /* 0x000000000c088229 */ /* 0x001fcc0000000008 */
[----:B------:R-:W-:Y:S02]  /*15f80*/  @P0 FSEL R8, R2, RZ, P1 ;  /* 0x000000ff02080208 */ /* 0x000fe40000800000 */
[----:B------:R-:W-:-:S07]  /*15f90*/  @P0 FSEL R9, R3, -QNAN , P1 ;  /* 0xfff8000003090808 */ /* 0x000fce0000800000 */
.L_x_19139:
[----:B------:R-:W-:Y:S05]  /*15fa0*/  BSYNC B0 ;  /* 0x0000000000007941 */ /* 0x000fea0003800000 */
.L_x_19137:
        /* <DEDUP_REMOVED lines=21> */
.L_x_19153:
[----:B------:R-:W-:Y:S05]  /*16100*/  BSYNC B2 ;  /* 0x0000000000027941 */ /* 0x000fea0003800000 */
.L_x_19152:
        /* <DEDUP_REMOVED lines=33> */
.L_x_19156:
[----:B------:R-:W-:Y:S05]  /*16320*/  BSYNC B2 ;  /* 0x0000000000027941 */ /* 0x000fea0003800000 */
.L_x_19155:
[----:B------:R-:W-:Y:S01]  /*16330*/  LOP3.LUT R35, RZ, 0x80000000, R35, 0xb8, !PT ;  /* 0x80000000ff237812 */ /* 0x000fe200078eb823 */
[----:B------:R-:W-:Y:S01]  /*16340*/  IMAD.MOV.U32 R34, RZ, RZ, RZ ;  /* 0x000000ffff227224 */ /* 0x000fe200078e00ff */
[----:B------:R-:W-:Y:S06]  /*16350*/  BRA `(.L_x_19133) ;  /* 0x0000000000187947 */ /* 0x000fec0003800000 */
.L_x_19154:
[----:B------:R-:W0:Y:S02]  /*16360*/  FRND.F64.FLOOR R2, R24 ;  /* 0x0000001800027313 */ /* 0x000e240000305800 */
[----:B0-----:R-:W-:Y:S02]  /*16370*/  DADD R4, R24, -R2 ;  /* 0x0000000018047229 */ /* 0x001fe40000000802 */
[----:B------:R-:W-:-:S06]  /*16380*/  DADD R8, R2, 1 ;  /* 0x3ff0000002087429 */ /* 0x000fcc0000000000 */
[----:B------:R-:W-:-:S06]  /*16390*/  DSETP.GT.AND P0, PT, R4, 0.5, PT ;  /* 0x3fe000000400742a */ /* 0x000fcc0003f04000 */
[----:B------:R-:W-:Y:S02]  /*163a0*/  FSEL R34, R8, R2, P0 ;  /* 0x0000000208227208 */ /* 0x000fe40000000000 */
[----:B------:R-:W-:-:S07]  /*163b0*/  FSEL R35, R9, R3, P0 ;  /* 0x0000000309237208 */ /* 0x000fce0000000000 */
.L_x_19133:
[----:B------:R-:W-:Y:S05]  /*163c0*/  BSYNC B1 ;  /* 0x0000000000017941 */ /* 0x000fea0003800000 */
.L_x_19132:
        /* <DEDUP_REMOVED lines=23> */
.L_x_19159:
[----:B------:R-:W-:-:S13]  /*16540*/  ISETP.GE.AND P0, PT, R0, R7, PT ;  /* 0x000000070000720c */ /* 0x000fda0003f06270 */
[----:B------:R-:W-:Y:S05]  /*16550*/  @P0 BRA `(.L_x_19161) ;  /* 0x0000000000300947 */ /* 0x000fea0003800000 */
[----:B0-----:R-:W0:Y:S01]  /*16560*/  LDC.64 R2, c[0x0][0x228] ;  /* 0x00008a00ff027b82 */ /* 0x001e220000000a00 */
[----:B------:R-:W-:Y:S02]  /*16570*/  IMAD.IADD R5, R20, 0x1, R0 ;  /* 0x0000000114057824 */ /* 0x000fe400078e0200 */
[----:B------:R-:W-:Y:S02]  /*16580*/  VIADD R0, R0, 0x80 ;  /* 0x0000008000007836 */ /* 0x000fe40000000000 */
[----:B0-----:R-:W-:-:S05]  /*16590*/  IMAD.WIDE.U32 R2, R5, 0x8, R2 ;  /* 0x0000000805027825 */ /* 0x001fca00078e0002 */
[----:B-----5:R1:W-:Y:S02]  /*165a0*/  STG.E.64 desc[UR4][R2.64], R22 ;  /* 0x0000001602007986 */ /* 0x0203e4000c101b04 */
.L_x_19160:
[----:B------:R-:W-:-:S13]  /*165b0*/  ISETP.GE.AND P0, PT, R0, R7, PT ;  /* 0x000000070000720c */ /* 0x000fda0003f06270 */
[----:B------:R-:W-:Y:S05]  /*165c0*/  @P0 BRA `(.L_x_19162) ;  /* 0x0000000000340947 */ /* 0x000fea0003800000 */
[----:B01----:R-:W0:Y:S01]  /*165d0*/  LDC.64 R2, c[0x0][0x228] ;  /* 0x00008a00ff027b82 */ /* 0x003e220000000a00 */
[----:B------:R-:W-:Y:S02]  /*165e0*/  IMAD.IADD R5, R20, 0x1, R0 ;  /* 0x0000000114057824 */ /* 0x000fe400078e0200 */
[----:B------:R-:W-:Y:S02]  /*165f0*/  VIADD R0, R0, 0x80 ;  /* 0x0000008000007836 */ /* 0x000fe40000000000 */
[----:B0-----:R-:W-:-:S05]  /*16600*/  IMAD.WIDE.U32 R2, R5, 0x8, R2 ;  /* 0x0000000805027825 */ /* 0x001fca00078e0002 */
[----:B------:R1:W-:Y:S02]  /*16610*/  STG.E.64 desc[UR4][R2.64], R38 ;  /* 0x0000002602007986 */ /* 0x0003e4000c101b04 */
.L_x_19161:
        /* <DEDUP_REMOVED lines=8> */
.L_x_19162:
[----:B------:R-:W-:Y:S05]  /*166a0*/  BSYNC B1 ;  /* 0x0000000000017941 */ /* 0x000fea0003800000 */
.L_x_19158:
[----:B------:R-:W-:-:S13]  /*166b0*/  ISETP.GE.AND P0, PT, R0, R7, PT ;  /* 0x000000070000720c */ /* 0x000fda0003f06270 */
[----:B012---:R-:W0:Y:S01]  /*166c0*/  @!P0 LDC.64 R2, c[0x0][0x228] ;  /* 0x00008a00ff028b82 */ /* 0x007e220000000a00 */
[----:B------:R-:W-:Y:S02]  /*166d0*/  @!P0 IMAD.IADD R5, R20, 0x1, R0 ;  /* 0x0000000114058824 */ /* 0x000fe400078e0200 */
[----:B------:R-:W-:Y:S02]  /*166e0*/  @!P0 VIADD R0, R0, 0x80 ;  /* 0x0000008000008836 */ /* 0x000fe40000000000 */
[----:B0-----:R-:W-:-:S05]  /*166f0*/  @!P0 IMAD.WIDE.U32 R2, R5, 0x8, R2 ;  /* 0x0000000805028825 */ /* 0x001fca00078e0002 */
[----:B------:R2:W-:Y:S02]  /*16700*/  @!P0 STG.E.64 desc[UR4][R2.64], R10 ;  /* 0x0000000a02008986 */ /* 0x0005e4000c101b04 */
.L_x_19163:
[----:B------:R-:W-:Y:S05]  /*16710*/  BSYNC B0 ;  /* 0x0000000000007941 */ /* 0x000fea0003800000 */
.L_x_19157:
        /* <DEDUP_REMOVED lines=8> */
        .weak           $__internal_20_$__cuda_sm20_div_rn_f64_full
        .type           $__internal_20_$__cuda_sm20_div_rn_f64_full,@function
        .size           $__internal_20_$__cuda_sm20_div_rn_f64_full,(.L_x_37698 - $__internal_20_$__cuda_sm20_div_rn_f64_full)
$__internal_20_$__cuda_sm20_div_rn_f64_full:
        /* <DEDUP_REMOVED lines=66> */
.L_x_19165:
        /* <DEDUP_REMOVED lines=16> */
.L_x_19168:
[----:B------:R-:W-:Y:S01]  /*16cc0*/  LOP3.LUT R35, R27, 0x80000, RZ, 0xfc, !PT ;  /* 0x000800001b237812 */ /* 0x000fe200078efcff */
[----:B------:R-:W-:Y:S01]  /*16cd0*/  IMAD.MOV.U32 R34, RZ, RZ, R26 ;  /* 0x000000ffff227224 */ /* 0x000fe200078e001a */
[----:B------:R-:W-:Y:S06]  /*16ce0*/  BRA `(.L_x_19166) ;  /* 0x0000000000087947 */ /* 0x000fec0003800000 */
.L_x_19167:
[----:B------:R-:W-:Y:S01]  /*16cf0*/  LOP3.LUT R35, R31, 0x80000, RZ, 0xfc, !PT ;  /* 0x000800001f237812 */ /* 0x000fe200078efcff */
[----:B------:R-:W-:-:S07]  /*16d00*/  IMAD.MOV.U32 R34, RZ, RZ, R30 ;  /* 0x000000ffff227224 */ /* 0x000fce00078e001e */
.L_x_19166:
[----:B------:R-:W-:Y:S05]  /*16d10*/  BSYNC B0 ;  /* 0x0000000000007941 */ /* 0x000fea0003800000 */
.L_x_19164:
[----:B------:R-:W-:Y:S02]  /*16d20*/  IMAD.MOV.U32 R2, RZ, RZ, R4 ;  /* 0x000000ffff027224 */ /* 0x000fe400078e0004 */
[----:B------:R-:W-:-:S04]  /*16d30*/  IMAD.MOV.U32 R3, RZ, RZ, 0x0 ;  /* 0x00000000ff037424 */ /* 0x000fc800078e00ff */
[----:B------:R-:W-:Y:S05]  /*16d40*/  RET.REL.NODEC R2 `(_ZN2at6native29vectorized_elementwise_kernelILi8ENS0_13AUnaryFunctorIdddZZZNS0_15binary_internal21div_floor_kernel_cudaERNS_18TensorIteratorBaseEENKUlvE1_clEvENKUlvE_clEvEUlddE_EESt5arrayIPcLm2EEEEviT0_T1_) ;  /* 0xfffffe9002ac7950 */ /* 0x000fea0003c3ffff */
.L_x_19169:
        /* <DEDUP_REMOVED lines=11> */
.L_x_37698:


//--------------------- .text._ZN2at6native18elementwise_kernelILi128ELi4EZNS0_15gpu_kernel_implIZZZNS0_15binary_internal21div_floor_kernel_cudaERNS_18TensorIteratorBaseEENKUlvE0_clEvENKUlvE2_clEvEUlN3c108BFloat16EE_EEvS5_RKT_EUliE_EEviT1_ --------------------------
	.section	.text._ZN2at6native18elementwise_kernelILi128ELi4EZNS0_15gpu_kernel_implIZZZNS0_15binary_internal21div_floor_kernel_cudaERNS_18TensorIteratorBaseEENKUlvE0_clEvENKUlvE2_clEvEUlN3c108BFloat16EE_EEvS5_RKT_EUliE_EEviT1_,"ax",@progbits
	.align	128
        .global         _ZN2at6native18elementwise_kernelILi128ELi4EZNS0_15gpu_kernel_implIZZZNS0_15binary_internal21div_floor_kernel_cudaERNS_18TensorIteratorBaseEENKUlvE0_clEvENKUlvE2_clEvEUlN3c108BFloat16EE_EEvS5_RKT_EUliE_EEviT1_
        .type           _ZN2at6native18elementwise_kernelILi128ELi4EZNS0_15gpu_kernel_implIZZZNS0_15binary_internal21div_floor_kernel_cudaERNS_18TensorIteratorBaseEENKUlvE0_clEvENKUlvE2_clEvEUlN3c108BFloat16EE_EEvS5_RKT_EUliE_EEviT1_,@function
        .size           _ZN2at6native18elementwise_kernelILi128ELi4EZNS0_15gpu_kernel_implIZZZNS0_15binary_internal21div_floor_kernel_cudaERNS_18TensorIteratorBaseEENKUlvE0_clEvENKUlvE2_clEvEUlN3c108BFloat16EE_EEvS5_RKT_EUliE_EEviT1_,(.L_x_37846 - _ZN2at6native18elementwise_kernelILi128ELi4EZNS0_15gpu_kernel_implIZZZNS0_15binary_internal21div_floor_kernel_cudaERNS_18TensorIteratorBaseEENKUlvE0_clEvENKUlvE2_clEvEUlN3c108BFloat16EE_EEvS5_RKT_EUliE_EEviT1_)
        .other          _ZN2at6native18elementwise_kernelILi128ELi4EZNS0_15gpu_kernel_implIZZZNS0_15binary_internal21div_floor_kernel_cudaERNS_18TensorIteratorBaseEENKUlvE0_clEvENKUlvE2_clEvEUlN3c108BFloat16EE_EEvS5_RKT_EUliE_EEviT1_,@"STO_CUDA_ENTRY STV_DEFAULT"
_ZN2at6native18elementwise_kernelILi128ELi4EZNS0_15gpu_kernel_implIZZZNS0_15binary_internal21div_floor_kernel_cudaERNS_18TensorIteratorBaseEENKUlvE0_clEvENKUlvE2_clEvEUlN3c108BFloat16EE_EEvS5_RKT_EUliE_EEviT1_:
.text._ZN2at6native18elementwise_kernelILi128ELi4EZNS0_15gpu_kernel_implIZZZNS0_15binary_internal21div_floor_kernel_cudaERNS_18TensorIteratorBaseEENKUlvE0_clEvENKUlvE2_clEvEUlN3c108BFloat16EE_EEvS5_RKT_EUliE_EEviT1_:
        /* <DEDUP_REMOVED lines=312> */
.L_x_19172:
        /* <DEDUP_REMOVED lines=23> */
.L_x_19176:
[----:B------:R-:W2:Y:S02]  /*14f0*/  LDG.E.U8 R4, desc[UR36][R4.64] ;  /* 0x0000002404047981 */ /* 0x000ea4000c1e1100 */
[----:B--2---:R-:W-:-:S04]  /*1500*/  I2FP.F32.U32 R0, R4 ;  /* 0x0000000400007245 */ /* 0x004fc80000201000 */
[----:B------:R-:W-:-:S04]  /*1510*/  F2FP.BF16.F32.PACK_AB R0, RZ, R0 ;  /* 0x00000000ff00723e */ /* 0x000fc800000010ff */
[----:B------:R-:W-:Y:S01]  /*1520*/  PRMT R2, R0, 0x7610, R2 ;  /* 0x0000761000027816 */ /* 0x000fe20000000002 */
[----:B------:R-:W-:Y:S06]  /*1530*/  BRA `(.L_x_19178) ;  /* 0x0000000c00c47947 */ /* 0x000fec0003800000 */
.L_x_19175:
        /* <DEDUP_REMOVED lines=11> */
.L_x_19180:
[----:B------:R-:W2:Y:S02]  /*15f0*/  LDG.E R4, desc[UR36][R4.64] ;  /* 0x0000002404047981 */ /* 0x000ea4000c1e1900 */
[----:B--2---:R-:W-:-:S04]  /*1600*/  I2FP.F32.S32 R0, R4 ;  /* 0x0000000400007245 */ /* 0x004fc80000201400 */
[----:B------:R-:W-:-:S04]  /*1610*/  F2FP.BF16.F32.PACK_AB R0, RZ, R0 ;  /* 0x00000000ff00723e */ /* 0x000fc800000010ff */
[----:B------:R-:W-:Y:S01]  /*1620*/  PRMT R2, R0, 0x7610, R2 ;  /* 0x0000761000027816 */ /* 0x000fe20000000002 */
[----:B------:R-:W-:Y:S06]  /*1630*/  BRA `(.L_x_19178) ;  /* 0x0000000c00847947 */ /* 0x000fec0003800000 */
.L_x_19179:
[----:B------:R-:W2:Y:S02]  /*1640*/  LDG.E.U16 R4, desc[UR36][R4.64] ;  /* 0x0000002404047981 */ /* 0x000ea4000c1e1500 */
[----:B--2---:R-:W0:Y:S02]  /*1650*/  I2F.S16 R0, R4 ;  /* 0x0000000400007306 */ /* 0x004e240000101400 */
[----:B0-----:R-:W-:-:S04]  /*1660*/  F2FP.BF16.F32.PACK_AB R0, RZ, R0 ;  /* 0x00000000ff00723e */ /* 0x001fc800000010ff */
[----:B------:R-:W-:Y:S01]  /*1670*/  PRMT R2, R0, 0x7610, R2 ;  /* 0x0000761000027816 */ /* 0x000fe20000000002 */
[----:B------:R-:W-:Y:S06]  /*1680*/  BRA `(.L_x_19178) ;  /* 0x0000000c00707947 */ /* 0x000fec0003800000 */
.L_x_19174:
        /* <DEDUP_REMOVED lines=9> */
.L_x_19182:
[----:B------:R-:W2:Y:S02]  /*1720*/  LDG.E.U16 R0, desc[UR36][R4.64] ;  /* 0x0000002404007981 */ /* 0x000ea4000c1e1500 */
[----:B--2---:R-:W-:-:S05]  /*1730*/  HADD2.F32 R0, -RZ, R0.H0_H0 ;  /* 0x20000000ff007230 */ /* 0x004fca0000004100 */
[----:B------:R-:W-:-:S04]  /*1740*/  F2FP.BF16.F32.PACK_AB R0, RZ, R0 ;  /* 0x00000000ff00723e */ /* 0x000fc800000010ff */
[----:B------:R-:W-:Y:S01]  /*1750*/  PRMT R2, R0, 0x7610, R2 ;  /* 0x0000761000027816 */ /* 0x000fe20000000002 */
[----:B------:R-:W-:Y:S06]  /*1760*/  BRA `(.L_x_19178) ;  /* 0x0000000c00387947 */ /* 0x000fec0003800000 */
.L_x_19181:
        /* <DEDUP_REMOVED lines=9> */
.L_x_19184:
[----:B------:R-:W2:Y:S02]  /*1800*/  LDG.E.U16 R4, desc[UR36][R4.64] ;  /* 0x0000002404047981 */ /* 0x000ea4000c1e1500 */
[----:B--2---:R-:W-:-:S05]  /*1810*/  HADD2.F32 R0, -RZ, R4.H0_H0 ;  /* 0x20000004ff007230 */ /* 0x004fca0000004100 */
[----:B------:R-:W-:-:S04]  /*1820*/  F2FP.BF16.F32.PACK_AB R0, RZ, R0 ;  /* 0x00000000ff00723e */ /* 0x000fc800000010ff */
[----:B------:R-:W-:Y:S01]  /*1830*/  PRMT R2, R0, 0x7610, R2 ;  /* 0x0000761000027816 */ /* 0x000fe20000000002 */
[----:B------:R-:W-:Y:S06]  /*1840*/  BRA `(.L_x_19178) ;  /* 0x0000000c00007947 */ /* 0x000fec0003800000 */
.L_x_19183:
        /* <DEDUP_REMOVED lines=9> */
.L_x_19173:
        /* <DEDUP_REMOVED lines=14> */
.L_x_19187:
        /* <DEDUP_REMOVED lines=9> */
.L_x_19186:
        /* <DEDUP_REMOVED lines=28> */
.L_x_19189:
        /* <DEDUP_REMOVED lines=14> */
.L_x_19188:
[----:B------:R0:W5:Y:S01]  /*1cf0*/  LDG.E.U16 R2, desc[UR36][R4.64] ;  /* 0x0000002404027981 */ /* 0x000162000c1e1500 */
[----:B------:R-:W-:Y:S05]  /*1d00*/  BRA `(.L_x_19178) ;  /* 0x0000000400d07947 */ /* 0x000fea0003800000 */
.L_x_19185:
        /* <DEDUP_REMOVED lines=13> */
.L_x_19192:
        /* <DEDUP_REMOVED lines=21> */
.L_x_19196:
[----:B------:R-:W-:Y:S05]  /*1f30*/  BSYNC B1 ;  /* 0x0000000000017941 */ /* 0x000fea0003800000 */
.L_x_19195:
[----:B------:R-:W-:Y:S01]  /*1f40*/  LEA R3, R0, 0x3b800000, 0x17 ;  /* 0x3b80000000037811 */ /* 0x000fe200078eb8ff */
[----:B------:R-:W-:-:S05]  /*1f50*/  IMAD.SHL.U32 R0, R2, 0x100000, RZ ;  /* 0x0010000002007824 */ /* 0x000fca00078e00ff */
[----:B------:R-:W-:-:S07]  /*1f60*/  LOP3.LUT R0, R3, R0, R4, 0xfe, !PT ;  /* 0x0000000003007212 */ /* 0x000fce00078efe04 */
.L_x_19194:
[----:B------:R-:W-:Y:S05]  /*1f70*/  BSYNC B0 ;  /* 0x0000000000007941 */ /* 0x000fea0003800000 */
.L_x_19193:
[----:B------:R-:W-:-:S04]  /*1f80*/  F2FP.BF16.F32.PACK_AB R0, RZ, R0 ;  /* 0x00000000ff00723e */ /* 0x000fc800000010ff */
[----:B------:R-:W-:Y:S01]  /*1f90*/  PRMT R2, R0, 0x7610, R2 ;  /* 0x0000761000027816 */ /* 0x000fe20000000002 */
[----:B------:R-:W-:Y:S06]  /*1fa0*/  BRA `(.L_x_19178) ;  /* 0x0000000400287947 */ /* 0x000fec0003800000 */
.L_x_19191:
        /* <DEDUP_REMOVED lines=21> */
.L_x_19200:
[----:B------:R-:W-:Y:S05]  /*2100*/  BSYNC B1 ;  /* 0x0000000000017941 */ /* 0x000fea0003800000 */
.L_x_19199:
[----:B------:R-:W-:Y:S01]  /*2110*/  LEA R3, R0, 0x37800000, 0x17 ;  /* 0x3780000000037811 */ /* 0x000fe200078eb8ff */
[----:B------:R-:W-:-:S05]  /*2120*/  IMAD.SHL.U32 R0, R2, 0x200000, RZ ;  /* 0x0020000002007824 */ /* 0x000fca00078e00ff */
[----:B------:R-:W-:-:S07]  /*2130*/  LOP3.LUT R0, R3, R0, R4, 0xfe, !PT ;  /* 0x0000000003007212 */ /* 0x000fce00078efe04 */
.L_x_19198:
[----:B------:R-:W-:Y:S05]  /*2140*/  BSYNC B0 ;  /* 0x0000000000007941 */ /* 0x000fea0003800000 */
.L_x_19197:
[----:B------:R-:W-:-:S04]  /*2150*/  F2FP.BF16.F32.PACK_AB R0, RZ, R0 ;  /* 0x00000000ff00723e */ /* 0x000fc800000010ff */
[----:B------:R-:W-:Y:S01]  /*2160*/  PRMT R2, R0, 0x7610, R2 ;  /* 0x0000761000027816 */ /* 0x000fe20000000002 */
[----:B------:R-:W-:Y:S06]  /*2170*/  BRA `(.L_x_19178) ;  /* 0x0000000000b47947 */ /* 0x000fec0003800000 */
.L_x_19190:
        /* <DEDUP_REMOVED lines=14> */
.L_x_19204:
[----:B------:R-:W-:Y:S05]  /*2260*/  BSYNC B0 ;  /* 0x0000000000007941 */ /* 0x000fea0003800000 */
.L_x_19203:
[----:B------:R-:W-:-:S04]  /*2270*/  F2FP.BF16.F32.PACK_AB R0, RZ, R0 ;  /* 0x00000000ff00723e */ /* 0x000fc800000010ff */
[----:B------:R-:W-:Y:S01]  /*2280*/  PRMT R2, R0, 0x7610, R2 ;  /* 0x0000761000027816 */ /* 0x000fe20000000002 */
[----:B------:R-:W-:Y:S06]  /*2290*/  BRA `(.L_x_19178) ;  /* 0x00000000006c7947 */ /* 0x000fec0003800000 */
.L_x_19177:
        /* <DEDUP_REMOVED lines=16> */
.L_x_19205:
[----:B------:R-:W-:Y:S01]  /*23a0*/  PRMT R2, RZ, 0x7610, R2 ;  /* 0x00007610ff027816 */ /* 0x000fe20000000002 */
[----:B------:R-:W-:Y:S06]  /*23b0*/  BRA `(.L_x_19178) ;  /* 0x0000000000247947 */ /* 0x000fec0003800000 */
.L_x_19202:
[----:B------:R-:W2:Y:S02]  /*23c0*/  LDG.E.64 R4, desc[UR36][R4.64] ;  /* 0x0000002404047981 */ /* 0x000ea4000c1e1b00 */
[----:B--2---:R-:W0:Y:S02]  /*23d0*/  I2F.U64 R0, R4 ;  /* 0x0000000400007312 */ /* 0x004e240000301000 */
[----:B0-----:R-:W-:-:S04]  /*23e0*/  F2FP.BF16.F32.PACK_AB R0, RZ, R0 ;  /* 0x00000000ff00723e */ /* 0x001fc800000010ff */
[----:B------:R-:W-:Y:S01]  /*23f0*/  PRMT R2, R0, 0x7610, R2 ;  /* 0x0000761000027816 */ /* 0x000fe20000000002 */
[----:B------:R-:W-:Y:S06]  /*2400*/  BRA `(.L_x_19178) ;  /* 0x0000000000107947 */ /* 0x000fec0003800000 */
.L_x_19201:
[----:B------:R-:W2:Y:S02]  /*2410*/  LDG.E R4, desc[UR36][R4.64] ;  /* 0x0000002404047981 */ /* 0x000ea4000c1e1900 */
[----:B--2---:R-:W-:-:S04]  /*2420*/  I2FP.F32.U32 R0, R4 ;  /* 0x0000000400007245 */ /* 0x004fc80000201000 */
[----:B------:R-:W-:-:S04]  /*2430*/  F2FP.BF16.F32.PACK_AB R0, RZ, R0 ;  /* 0x00000000ff00723e */ /* 0x000fc800000010ff */
[----:B------:R-:W-:-:S07]  /*2440*/  PRMT R2, R0, 0x7610, R2 ;  /* 0x0000761000027816 */ /* 0x000fce0000000002 */
.L_x_19178:
[----:B------:R-:W1:Y:S01]  /*2450*/  LDC R3, c[0x0][0x420] ;  /* 0x00010800ff037b82 */ /* 0x000e620000000800 */
[----:B0----5:R-:W-:Y:S01]  /*2460*/  IMAD.U32 R4, R2, 0x10000, RZ ;  /* 0x0001000002047824 */ /* 0x021fe200078e00ff */
[----:B------:R-:W-:Y:S03]  /*2470*/  BSSY B0, `(.L_x_19206) ;  /* 0x0000040000007945 */ /* 0x000fe60003800000 */
[C---:B------:R-:W-:Y:S01]  /*2480*/  FADD.FTZ R5, |R4|.reuse, -RZ ;  /* 0x800000ff04057221 */ /* 0x040fe20000010200 */
[----:B-1----:R-:W-:-:S13]  /*2490*/  FSETP.GEU.FTZ.AND P0, PT, |R4|, |R3|, PT ;  /* 0x400000030400720b */ /* 0x002fda0003f1e200 */
        /* <DEDUP_REMOVED lines=24> */
.L_x_19211:
[----:B------:R-:W-:Y:S01]  /*2620*/  FSETP.GEU.FTZ.AND P0, PT, R8, -R0, PT ;  /* 0x800000000800720b */ /* 0x000fe20003f1e000 */
[----:B------:R-:W-:-:S12]  /*2630*/  FADD.FTZ R6, R6, -1 ;  /* 0xbf80000006067421 */ /* 0x000fd80000010000 */
[----:B------:R-:W-:-:S07]  /*2640*/  @!P0 FADD.FTZ R6, R6, -1 ;  /* 0xbf80000006068421 */ /* 0x000fce0000010000 */
.L_x_19210:
[----:B------:R-:W-:Y:S05]  /*2650*/  BSYNC B1 ;  /* 0x0000000000017941 */ /* 0x000fea0003800000 */
.L_x_19209:
[----:B------:R-:W-:Y:S01]  /*2660*/  FFMA.FTZ R5, -R0, R6, R5 ;  /* 0x0000000600057223 */ /* 0x000fe20000010105 */
[----:B------:R-:W-:Y:S06]  /*2670*/  BRA `(.L_x_19207) ;  /* 0x00000000007c7947 */ /* 0x000fec0003800000 */
.L_x_19208:
        /* <DEDUP_REMOVED lines=15> */
.L_x_19214:
        /* <DEDUP_REMOVED lines=13> */
.L_x_19213:
[----:B------:R-:W-:Y:S05]  /*2840*/  BSYNC B1 ;  /* 0x0000000000017941 */ /* 0x000fea0003800000 */
.L_x_19212:
[----:B------:R-:W-:-:S04]  /*2850*/  FMUL.FTZ R6, R6, 1.1920928955078125e-07 ;  /* 0x3400000006067820 */ /* 0x000fc80000410000 */
[----:B0-----:R-:W-:-:S07]  /*2860*/  FMUL.FTZ R5, R11, R6 ;  /* 0x000000060b057220 */ /* 0x001fce0000410000 */
.L_x_19207:
[----:B------:R-:W-:Y:S05]  /*2870*/  BSYNC B0 ;  /* 0x0000000000007941 */ /* 0x000fea0003800000 */
.L_x_19206:
[C---:B------:R-:W-:Y:S01]  /*2880*/  FSETP.GTU.FTZ.AND P0, PT, |R5|.reuse, +INF , PT ;  /* 0x7f8000000500780b */ /* 0x040fe20003f1c200 */
[----:B------:R-:W-:Y:S01]  /*2890*/  ULDC UR4, c[0x0][0x424] ;  /* 0x0001090000047ab9 */ /* 0x000fe20000000800 */
[----:B------:R-:W-:Y:S01]  /*28a0*/  LOP3.LUT R4, R5, 0x80000000, R4, 0xb8, !PT ;  /* 0x8000000005047812 */ /* 0x000fe200078eb804 */
[----:B------:R-:W0:Y:S01]  /*28b0*/  LDC.U8 R6, c[0x0][0x430] ;  /* 0x00010c00ff067b82 */ /* 0x000e220000000000 */
[----:B------:R-:W-:Y:S01]  /*28c0*/  FSETP.GEU.FTZ.AND P1, PT, R3, RZ, PT ;  /* 0x000000ff0300720b */ /* 0x000fe20003f3e000 */
[----:B------:R-:W-:Y:S01]  /*28d0*/  IMAD.U32 R3, R2, 0x10000, RZ ;  /* 0x0001000002037824 */ /* 0x000fe200078e00ff */
[----:B------:R-:W-:Y:S01]  /*28e0*/  FSEL R4, R5, R4, P0 ;  /* 0x0000000405047208 */ /* 0x000fe20000000000 */
[----:B------:R-:W-:Y:S03]  /*28f0*/  BSSY B0, `(.L_x_19215) ;  /* 0x0000019000007945 */ /* 0x000fe60003800000 */
[----:B------:R-:W-:-:S02]  /*2900*/  FSETP.NEU.FTZ.AND P0, PT, R4, RZ, PT ;  /* 0x000000ff0400720b */ /* 0x000fc40003f1d000 */
[C---:B------:R-:W-:Y:S01]  /*2910*/  FSETP.GEU.FTZ.AND P2, PT, R4.reuse, RZ, PT ;  /* 0x000000ff0400720b */ /* 0x040fe20003f5e000 */
[----:B------:R-:W-:-:S03]  /*2920*/  FADD.FTZ R4, -R4, R3 ;  /* 0x0000000304047221 */ /* 0x000fc60000010100 */
[----:B------:R-:W-:Y:S01]  /*2930*/  PLOP3.LUT P0, PT, P0, P2, P1, 0x9f, 0x0 ;  /* 0x000000000000781c */ /* 0x000fe20000705317 */
[----:B------:R-:W-:Y:S01]  /*2940*/  FMUL.FTZ R4, R4, UR4 ;  /* 0x0000000404047c20 */ /* 0x000fe20008410000 */
[----:B0-----:R-:W-:-:S11]  /*2950*/  PRMT R5, R6, 0x9910, RZ ;  /* 0x0000991006057816 */ /* 0x001fd600000000ff */
[----:B------:R-:W-:Y:S01]  /*2960*/  @!P0 FADD.FTZ R4, R4, -1 ;  /* 0xbf80000004048421 */ /* 0x000fe20000010000 */
[----:B------:R-:W-:-:S04]  /*2970*/  ISETP.GT.AND P1, PT, R5, 0x9, PT ;  /* 0x000000090500780c */ /* 0x000fc80003f24270 */
[----:B------:R-:W-:-:S13]  /*2980*/  FSETP.NEU.FTZ.AND P0, PT, R4, RZ, PT ;  /* 0x000000ff0400720b */ /* 0x000fda0003f1d000 */
[----:B------:R-:W-:-:S05]  /*2990*/  @!P0 FMUL.FTZ R0, R3, UR4 ;  /* 0x0000000403008c20 */ /* 0x000fca0008410000 */
        /* <DEDUP_REMOVED lines=14> */
.L_x_19216:
[----:B------:R-:W-:Y:S05]  /*2a80*/  BSYNC B0 ;  /* 0x0000000000007941 */ /* 0x000fea0003800000 */
.L_x_19215:
        /* <DEDUP_REMOVED lines=13> */
.L_x_19220:
[----:B------:R-:W-:-:S06]  /*2b60*/  IMAD.U32 R3, R3, 0x10000, RZ ;  /* 0x0001000003037824 */ /* 0x000fcc00078e00ff */
[----:B------:R-:W0:Y:S02]  /*2b70*/  F2I.S64.TRUNC R2, R3 ;  /* 0x0000000300027311 */ /* 0x000e24000020d900 */
[----:B0-----:R0:W-:Y:S01]  /*2b80*/  STG.E.U8 desc[UR36][R16.64], R2 ;  /* 0x0000000210007986 */ /* 0x0011e2000c101124 */
[----:B------:R-:W-:Y:S05]  /*2b90*/  BRA `(.L_x_19222) ;  /* 0x0000000c00847947 */ /* 0x000fea0003800000 */
.L_x_19219:
        /* <DEDUP_REMOVED lines=10> */
.L_x_19224:
[----:B------:R-:W-:-:S06]  /*2c40*/  IMAD.U32 R3, R3, 0x10000, RZ ;  /* 0x0001000003037824 */ /* 0x000fcc00078e00ff */
[----:B------:R-:W0:Y:S02]  /*2c50*/  F2I.FTZ.TRUNC.NTZ R3, R3 ;  /* 0x0000000300037305 */ /* 0x000e24000021f100 */
[----:B0-----:R0:W-:Y:S01]  /*2c60*/  STG.E desc[UR36][R16.64], R3 ;  /* 0x0000000310007986 */ /* 0x0011e2000c101924 */
[----:B------:R-:W-:Y:S05]  /*2c70*/  BRA `(.L_x_19222) ;  /* 0x0000000c004c7947 */ /* 0x000fea0003800000 */
.L_x_19223:
[----:B------:R-:W-:-:S06]  /*2c80*/  IMAD.U32 R3, R3, 0x10000, RZ ;  /* 0x0001000003037824 */ /* 0x000fcc00078e00ff */
[----:B------:R-:W0:Y:S02]  /*2c90*/  F2I.FTZ.TRUNC.NTZ R3, R3 ;  /* 0x0000000300037305 */ /* 0x000e24000021f100 */
[----:B0-----:R0:W-:Y:S01]  /*2ca0*/  STG.E.U16 desc[UR36][R16.64], R3 ;  /* 0x0000000310007986 */ /* 0x0011e2000c101524 */
[----:B------:R-:W-:Y:S05]  /*2cb0*/  BRA `(.L_x_19222) ;  /* 0x0000000c003c7947 */ /* 0x000fea0003800000 */
.L_x_19218:
        /* <DEDUP_REMOVED lines=9> */
.L_x_19226:
[----:B------:R-:W-:-:S05]  /*2d50*/  IMAD.U32 R0, R3, 0x10000, RZ ;  /* 0x0001000003007824 */ /* 0x000fca00078e00ff */
[----:B------:R-:W-:-:S05]  /*2d60*/  F2FP.F16.F32.PACK_AB R0, RZ, R0 ;  /* 0x00000000ff00723e */ /* 0x000fca00000000ff */
[----:B------:R0:W-:Y:S01]  /*2d70*/  STG.E.U16 desc[UR36][R16.64], R0 ;  /* 0x0000000010007986 */ /* 0x0001e2000c101524 */
[----:B------:R-:W-:Y:S05]  /*2d80*/  BRA `(.L_x_19222) ;  /* 0x0000000c00087947 */ /* 0x000fea0003800000 */
.L_x_19225:
        /* <DEDUP_REMOVED lines=10> */
.L_x_19228:
[----:B------:R-:W-:-:S05]  /*2e30*/  IMAD.U32 R3, R3, 0x10000, RZ ;  /* 0x0001000003037824 */ /* 0x000fca00078e00ff */
[----:B------:R-:W-:-:S04]  /*2e40*/  F2FP.F16.F32.PACK_AB R3, RZ, R3 ;  /* 0x00000003ff03723e */ /* 0x000fc800000000ff */
[----:B------:R-:W-:-:S05]  /*2e50*/  PRMT R3, R3, 0x5410, RZ ;  /* 0x0000541003037816 */ /* 0x000fca00000000ff */
[----:B------:R0:W-:Y:S01]  /*2e60*/  STG.E desc[UR36][R16.64], R3 ;  /* 0x0000000310007986 */ /* 0x0001e2000c101924 */
[----:B------:R-:W-:Y:S05]  /*2e70*/  BRA `(.L_x_19222) ;  /* 0x0000000800cc7947 */ /* 0x000fea0003800000 */
.L_x_19227:
[----:B------:R-:W-:-:S04]  /*2e80*/  IMAD.U32 R2, R3, 0x10000, RZ ;  /* 0x0001000003027824 */ /* 0x000fc800078e00ff */
[----:B------:R-:W-:-:S06]  /*2e90*/  FMUL.FTZ R2, R2, 1 ;  /* 0x3f80000002027820 */ /* 0x000fcc0000410000 */
[----:B------:R-:W0:Y:S02]  /*2ea0*/  F2F.F64.F32 R2, R2 ;  /* 0x0000000200027310 */ /* 0x000e240000201800 */
[----:B0-----:R0:W-:Y:S01]  /*2eb0*/  STG.E.64 desc[UR36][R16.64], R2 ;  /* 0x0000000210007986 */ /* 0x0011e2000c101b24 */
[----:B------:R-:W-:Y:S05]  /*2ec0*/  BRA `(.L_x_19222) ;  /* 0x0000000800b87947 */ /* 0x000fea0003800000 */
.L_x_19217:
        /* <DEDUP_REMOVED lines=13> */
.L_x_19231:
[----:B------:R-:W-:Y:S01]  /*2fa0*/  IMAD.U32 R3, R3, 0x10000, RZ ;  /* 0x0001000003037824 */ /* 0x000fe200078e00ff */
[----:B------:R-:W-:-:S03]  /*2fb0*/  CS2R R6, SRZ ;  /* 0x0000000000067805 */ /* 0x000fc6000001ff00 */
[----:B------:R-:W-:-:S04]  /*2fc0*/  FMUL.FTZ R3, R3, 1 ;  /* 0x3f80000003037820 */ /* 0x000fc80000410000 */
[----:B------:R-:W0:Y:S02]  /*2fd0*/  F2F.F64.F32 R4, R3 ;  /* 0x0000000300047310 */ /* 0x000e240000201800 */
[----:B0-----:R0:W-:Y:S01]  /*2fe0*/  STG.E.128 desc[UR36][R16.64], R4 ;  /* 0x0000000410007986 */ /* 0x0011e2000c101d24 */
[----:B------:R-:W-:Y:S05]  /*2ff0*/  BRA `(.L_x_19222) ;  /* 0x00000008006c7947 */ /* 0x000fea0003800000 */
.L_x_19230:
        /* <DEDUP_REMOVED lines=21> */
.L_x_19235:
[----:B------:R-:W-:Y:S05]  /*3150*/  BSYNC B0 ;  /* 0x0000000000007941 */ /* 0x000fea0003800000 */
.L_x_19234:
[----:B------:R-:W-:-:S05]  /*3160*/  LOP3.LUT R3, R0, R3, RZ, 0xfc, !PT ;  /* 0x0000000300037212 */ /* 0x000fca00078efcff */
[----:B------:R0:W-:Y:S01]  /*3170*/  STG.E.U8 desc[UR36][R16.64], R3 ;  /* 0x0000000310007986 */ /* 0x0001e2000c101124 */
[----:B------:R-:W-:Y:S05]  /*3180*/  BRA `(.L_x_19222) ;  /* 0x0000000800087947 */ /* 0x000fea0003800000 */
.L_x_19233:
        /* <DEDUP_REMOVED lines=13> */
.L_x_19237:
[----:B------:R-:W-:Y:S01]  /*3260*/  IMAD.MOV.U32 R0, RZ, RZ, 0x7f ;  /* 0x0000007fff007424 */ /* 0x000fe200078e00ff */
[----:B------:R-:W-:-:S04]  /*3270*/  ISETP.GT.U32.AND P0, PT, R2, 0x7f800000, PT ;  /* 0x7f8000000200780c */ /* 0x000fc80003f04070 */
[----:B------:R-:W-:-:S09]  /*3280*/  SEL R0, R0, 0x7c, P0 ;  /* 0x0000007c00007807 */ /* 0x000fd20000000000 */
.L_x_19238:
[----:B------:R-:W-:Y:S05]  /*3290*/  BSYNC B0 ;  /* 0x0000000000007941 */ /* 0x000fea0003800000 */
.L_x_19236:
[----:B------:R-:W-:-:S04]  /*32a0*/  LOP3.LUT R2, R3, 0x80000000, RZ, 0xc0, !PT ;  /* 0x8000000003027812 */ /* 0x000fc800078ec0ff */
[----:B------:R-:W-:-:S04]  /*32b0*/  SHF.R.U32.HI R3, RZ, 0x18, R2 ;  /* 0x00000018ff037819 */ /* 0x000fc80000011602 */
[----:B------:R-:W-:-:S05]  /*32c0*/  LOP3.LUT R3, R0, R3, RZ, 0xfc, !PT ;  /* 0x0000000300037212 */ /* 0x000fca00078efcff */
[----:B------:R0:W-:Y:S01]  /*32d0*/  STG.E.U8 desc[UR36][R16.64], R3 ;  /* 0x0000000310007986 */ /* 0x0001e2000c101124 */
[----:B------:R-:W-:Y:S05]  /*32e0*/  BRA `(.L_x_19222) ;  /* 0x0000000400b07947 */ /* 0x000fea0003800000 */
.L_x_19232:
[----:B------:R0:W-:Y:S01]  /*32f0*/  STG.E.U16 desc[UR36][R16.64], R3 ;  /* 0x0000000310007986 */ /* 0x0001e2000c101524 */
[----:B------:R-:W-:Y:S05]  /*3300*/  BRA `(.L_x_19222) ;  /* 0x0000000400a87947 */ /* 0x000fea0003800000 */
.L_x_19229:
        /* <DEDUP_REMOVED lines=12> */
.L_x_19241:
        /* <DEDUP_REMOVED lines=17> */
.L_x_19244:
[----:B------:R-:W-:-:S04]  /*34e0*/  LOP3.LUT R2, R3, 0x80000000, RZ, 0xc0, !PT ;  /* 0x8000000003027812 */ /* 0x000fc800078ec0ff */
[----:B------:R-:W-:-:S04]  /*34f0*/  SHF.R.U32.HI R3, RZ, 0x18, R2 ;  /* 0x00000018ff037819 */ /* 0x000fc80000011602 */
[----:B------:R-:W-:-:S04]  /*3500*/  LOP3.LUT R0, R0, R3, RZ, 0xfc, !PT ;  /* 0x0000000300007212 */ /* 0x000fc800078efcff */
[----:B------:R-:W-:-:S07]  /*3510*/  PRMT R8, R0, 0x7610, R8 ;  /* 0x0000761000087816 */ /* 0x000fce0000000008 */
.L_x_19243:
[----:B------:R-:W-:Y:S05]  /*3520*/  BSYNC B0 ;  /* 0x0000000000007941 */ /* 0x000fea0003800000 */
.L_x_19242:
[----:B------:R3:W-:Y:S01]  /*3530*/  STG.E.U8 desc[UR36][R16.64], R8 ;  /* 0x0000000810007986 */ /* 0x0007e2000c101124 */
[----:B------:R-:W-:Y:S05]  /*3540*/  BRA `(.L_x_19222) ;  /* 0x0000000400187947 */ /* 0x000fea0003800000 */
.L_x_19240:
        /* <DEDUP_REMOVED lines=17> */
.L_x_19247:
[----:B------:R-:W-:-:S04]  /*3660*/  LOP3.LUT R2, R3, 0x80000000, RZ, 0xc0, !PT ;  /* 0x8000000003027812 */ /* 0x000fc800078ec0ff */
[----:B------:R-:W-:-:S04]  /*3670*/  SHF.R.U32.HI R3, RZ, 0x18, R2 ;  /* 0x00000018ff037819 */ /* 0x000fc80000011602 */
[----:B------:R-:W-:-:S04]  /*3680*/  LOP3.LUT R0, R0, R3, RZ, 0xfc, !PT ;  /* 0x0000000300007212 */ /* 0x000fc800078efcff */
[----:B------:R-:W-:-:S07]  /*3690*/  PRMT R8, R0, 0x7610, R8 ;  /* 0x0000761000087816 */ /* 0x000fce0000000008 */
.L_x_19246:
[----:B------:R-:W-:Y:S05]  /*36a0*/  BSYNC B0 ;  /* 0x0000000000007941 */ /* 0x000fea0003800000 */
.L_x_19245:
[----:B------:R0:W-:Y:S01]  /*36b0*/  STG.E.U8 desc[UR36][R16.64], R8 ;  /* 0x0000000810007986 */ /* 0x0001e2000c101124 */
[----:B------:R-:W-:Y:S05]  /*36c0*/  BRA `(.L_x_19222) ;  /* 0x0000000000b87947 */ /* 0x000fea0003800000 */
.L_x_19239:
        /* <DEDUP_REMOVED lines=22> */
.L_x_19221:
        /* <DEDUP_REMOVED lines=16> */
.L_x_19250:
[----:B------:R-:W-:Y:S05]  /*3930*/  BRA `(.L_x_19222) ;  /* 0x00000000001c7947 */ /* 0x000fea0003800000 */
.L_x_19249:
[----:B------:R-:W-:-:S06]  /*3940*/  IMAD.U32 R3, R3, 0x10000, RZ ;  /* 0x0001000003037824 */ /* 0x000fcc00078e00ff */
[----:B------:R-:W0:Y:S02]  /*3950*/  F2I.U64.TRUNC R2, R3 ;  /* 0x0000000300027311 */ /* 0x000e24000020d800 */
[----:B0-----:R2:W-:Y:S01]  /*3960*/  STG.E.64 desc[UR36][R16.64], R2 ;  /* 0x0000000210007986 */ /* 0x0015e2000c101b24 */
[----:B------:R-:W-:Y:S05]  /*3970*/  BRA `(.L_x_19222) ;  /* 0x00000000000c7947 */ /* 0x000fea0003800000 */
.L_x_19248:
[----:B------:R-:W-:-:S06]  /*3980*/  IMAD.U32 R3, R3, 0x10000, RZ ;  /* 0x0001000003037824 */ /* 0x000fcc00078e00ff */
[----:B------:R-:W0:Y:S02]  /*3990*/  F2I.FTZ.U32.TRUNC.NTZ R3, R3 ;  /* 0x0000000300037305 */ /* 0x000e24000021f000 */
[----:B0-----:R0:W-:Y:S02]  /*39a0*/  STG.E desc[UR36][R16.64], R3 ;  /* 0x0000000310007986 */ /* 0x0011e4000c101924 */
.L_x_19222:
[----:B------:R-:W-:-:S07]  /*39b0*/  VIADD R19, R19, 0x80 ;  /* 0x0000008013137836 */ /* 0x000fce0000000000 */
.L_x_19171:
[----:B------:R-:W-:Y:S05]  /*39c0*/  BSYNC B6 ;  /* 0x0000000000067941 */ /* 0x000fea0003800000 */
.L_x_19170:
        /* <DEDUP_REMOVED lines=307> */
.L_x_19253:
        /* <DEDUP_REMOVED lines=23> */
.L_x_19257:
[----:B------:R-:W2:Y:S02]  /*4e70*/  LDG.E.U8 R4, desc[UR36][R4.64] ;  /* 0x0000002404047981 */ /* 0x000ea4000c1e1100 */
[----:B--2---:R-:W-:-:S04]  /*4e80*/  I2FP.F32.U32 R0, R4 ;  /* 0x0000000400007245 */ /* 0x004fc80000201000 */
[----:B------:R-:W-:-:S04]  /*4e90*/  F2FP.BF16.F32.PACK_AB R0, RZ, R0 ;  /* 0x00000000ff00723e */ /* 0x000fc800000010ff */
[----:B------:R-:W-:Y:S01]  /*4ea0*/  PRMT R2, R0, 0x7610, R2 ;  /* 0x0000761000027816 */ /* 0x000fe20000000002 */
[----:B------:R-:W-:Y:S06]  /*4eb0*/  BRA `(.L_x_19259) ;  /* 0x0000000c00c47947 */ /* 0x000fec0003800000 */
.L_x_19256:
        /* <DEDUP_REMOVED lines=11> */
.L_x_19261:
[----:B------:R-:W2:Y:S02]  /*4f70*/  LDG.E R4, desc[UR36][R4.64] ;  /* 0x0000002404047981 */ /* 0x000ea4000c1e1900 */
[----:B--2---:R-:W-:-:S04]  /*4f80*/  I2FP.F32.S32 R0, R4 ;  /* 0x0000000400007245 */ /* 0x004fc80000201400 */
[----:B------:R-:W-:-:S04]  /*4f90*/  F2FP.BF16.F32.PACK_AB R0, RZ, R0 ;  /* 0x00000000ff00723e */ /* 0x000fc800000010ff */
[----:B------:R-:W-:Y:S01]  /*4fa0*/  PRMT R2, R0, 0x7610, R2 ;  /* 0x0000761000027816 */ /* 0x000fe20000000002 */
[----:B------:R-:W-:Y:S06]  /*4fb0*/  BRA `(.L_x_19259) ;  /* 0x0000000c00847947 */ /* 0x000fec0003800000 */
.L_x_19260:
[----:B------:R-:W2:Y:S02]  /*4fc0*/  LDG.E.U16 R4, desc[UR36][R4.64] ;  /* 0x0000002404047981 */ /* 0x000ea4000c1e1500 */
[----:B--2---:R-:W0:Y:S02]  /*4fd0*/  I2F.S16 R0, R4 ;  /* 0x0000000400007306 */ /* 0x004e240000101400 */
[----:B0-----:R-:W-:-:S04]  /*4fe0*/  F2FP.BF16.F32.PACK_AB R0, RZ, R0 ;  /* 0x00000000ff00723e */ /* 0x001fc800000010ff */
[----:B------:R-:W-:Y:S01]  /*4ff0*/  PRMT R2, R0, 0x7610, R2 ;  /* 0x0000761000027816 */ /* 0x000fe20000000002 */
[----:B------:R-:W-:Y:S06]  /*5000*/  BRA `(.L_x_19259) ;  /* 0x0000000c00707947 */ /* 0x000fec0003800000 */
.L_x_19255:
        /* <DEDUP_REMOVED lines=9> */
.L_x_19263:
[----:B------:R-:W2:Y:S02]  /*50a0*/  LDG.E.U16 R0, desc[UR36][R4.64] ;  /* 0x0000002404007981 */ /* 0x000ea4000c1e1500 */
[----:B--2---:R-:W-:-:S05]  /*50b0*/  HADD2.F32 R0, -RZ, R0.H0_H0 ;  /* 0x20000000ff007230 */ /* 0x004fca0000004100 */
[----:B------:R-:W-:-:S04]  /*50c0*/  F2FP.BF16.F32.PACK_AB R0, RZ, R0 ;  /* 0x00000000ff00723e */ /* 0x000fc800000010ff */
[----:B------:R-:W-:Y:S01]  /*50d0*/  PRMT R2, R0, 0x7610, R2 ;  /* 0x0000761000027816 */ /* 0x000fe20000000002 */
[----:B------:R-:W-:Y:S06]  /*50e0*/  BRA `(.L_x_19259) ;  /* 0x0000000c00387947 */ /* 0x000fec0003800000 */
.L_x_19262:
        /* <DEDUP_REMOVED lines=9> */
.L_x_19265:
[----:B------:R-:W2:Y:S02]  /*5180*/  LDG.E.U16 R4, desc[UR36][R4.64] ;  /* 0x0000002404047981 */ /* 0x000ea4000c1e1500 */
[----:B--2---:R-:W-:-:S05]  /*5190*/  HADD2.F32 R0, -RZ, R4.H0_H0 ;  /* 0x20000004ff007230 */ /* 0x004fca0000004100 */
[----:B------:R-:W-:-:S04]  /*51a0*/  F2FP.BF16.F32.PACK_AB R0, RZ, R0 ;  /* 0x00000000ff00723e */ /* 0x000fc800000010ff */
[----:B------:R-:W-:Y:S01]  /*51b0*/  PRMT R2, R0, 0x7610, R2 ;  /* 0x0000761000027816 */ /* 0x000fe20000000002 */
[----:B------:R-:W-:Y:S06]  /*51c0*/  BRA `(.L_x_19259) ;  /* 0x0000000c00007947 */ /* 0x000fec0003800000 */
.L_x_19264:
        /* <DEDUP_REMOVED lines=9> */
.L_x_19254:
        /* <DEDUP_REMOVED lines=14> */
.L_x_19268:
        /* <DEDUP_REMOVED lines=9> */
.L_x_19267:
        /* <DEDUP_REMOVED lines=28> */
.L_x_19270:
        /* <DEDUP_REMOVED lines=14> */
.L_x_19269:
[----:B------:R0:W5:Y:S01]  /*5670*/  LDG.E.U16 R2, desc[UR36][R4.64] ;  /* 0x0000002404027981 */ /* 0x000162000c1e1500 */
[----:B------:R-:W-:Y:S05]  /*5680*/  BRA `(.L_x_19259) ;  /* 0x0000000400d07947 */ /* 0x000fea0003800000 */
.L_x_19266:
        /* <DEDUP_REMOVED lines=13> */
.L_x_19273:
        /* <DEDUP_REMOVED lines=21> */
.L_x_19277:
[----:B------:R-:W-:Y:S05]  /*58b0*/  BSYNC B1 ;  /* 0x0000000000017941 */ /* 0x000fea0003800000 */
.L_x_19276:
[----:B------:R-:W-:Y:S01]  /*58c0*/  LEA R3, R0, 0x3b800000, 0x17 ;  /* 0x3b80000000037811 */ /* 0x000fe200078eb8ff */
[----:B------:R-:W-:-:S05]  /*58d0*/  IMAD.SHL.U32 R0, R2, 0x100000, RZ ;  /* 0x0010000002007824 */ /* 0x000fca00078e00ff */
[----:B------:R-:W-:-:S07]  /*58e0*/  LOP3.LUT R0, R3, R0, R4, 0xfe, !PT ;  /* 0x0000000003007212 */ /* 0x000fce00078efe04 */
.L_x_19275:
[----:B------:R-:W-:Y:S05]  /*58f0*/  BSYNC B0 ;  /* 0x0000000000007941 */ /* 0x000fea0003800000 */
.L_x_19274:
[----:B------:R-:W-:-:S04]  /*5900*/  F2FP.BF16.F32.PACK_AB R0, RZ, R0 ;  /* 0x00000000ff00723e */ /* 0x000fc800000010ff */
[----:B------:R-:W-:Y:S01]  /*5910*/  PRMT R2, R0, 0x7610, R2 ;  /* 0x0000761000027816 */ /* 0x000fe20000000002 */
[----:B------:R-:W-:Y:S06]  /*5920*/  BRA `(.L_x_19259) ;  /* 0x0000000400287947 */ /* 0x000fec0003800000 */
.L_x_19272:
        /* <DEDUP_REMOVED lines=21> */
.L_x_19281:
[----:B------:R-:W-:Y:S05]  /*5a80*/  BSYNC B1 ;  /* 0x0000000000017941 */ /* 0x000fea0003800000 */
.L_x_19280:
[----:B------:R-:W-:Y:S01]  /*5a90*/  LEA R3, R0, 0x37800000, 0x17 ;  /* 0x3780000000037811 */ /* 0x000fe200078eb8ff */
[----:B------:R-:W-:-:S05]  /*5aa0*/  IMAD.SHL.U32 R0, R2, 0x200000, RZ ;  /* 0x0020000002007824 */ /* 0x000fca00078e00ff */
[----:B------:R-:W-:-:S07]  /*5ab0*/  LOP3.LUT R0, R3, R0, R4, 0xfe, !PT ;  /* 0x0000000003007212 */ /* 0x000fce00078efe04 */
.L_x_19279:
[----:B------:R-:W-:Y:S05]  /*5ac0*/  BSYNC B0 ;  /* 0x0000000000007941 */ /* 0x000fea0003800000 */
.L_x_19278:
[----:B------:R-:W-:-:S04]  /*5ad0*/  F2FP.BF16.F32.PACK_AB R0, RZ, R0 ;  /* 0x00000000ff00723e */ /* 0x000fc800000010ff */
[----:B------:R-:W-:Y:S01]  /*5ae0*/  PRMT R2, R0, 0x7610, R2 ;  /* 0x0000761000027816 */ /* 0x000fe20000000002 */
[----:B------:R-:W-:Y:S06]  /*5af0*/  BRA `(.L_x_19259) ;  /* 0x0000000000b47947 */ /* 0x000fec0003800000 */
.L_x_19271:
        /* <DEDUP_REMOVED lines=14> */
.L_x_19285:
[----:B------:R-:W-:Y:S05]  /*5be0*/  BSYNC B0 ;  /* 0x0000000000007941 */ /* 0x000fea0003800000 */
.L_x_19284:
[----:B------:R-:W-:-:S04]  /*5bf0*/  F2FP.BF16.F32.PACK_AB R0, RZ, R0 ;  /* 0x00000000ff00723e */ /* 0x000fc800000010ff */
[----:B------:R-:W-:Y:S01]  /*5c00*/  PRMT R2, R0, 0x7610, R2 ;  /* 0x0000761000027816 */ /* 0x000fe20000000002 */
[----:B------:R-:W-:Y:S06]  /*5c10*/  BRA `(.L_x_19259) ;  /* 0x00000000006c7947 */ /* 0x000fec0003800000 */
.L_x_19258:
        /* <DEDUP_REMOVED lines=16> */
.L_x_19286:
[----:B------:R-:W-:Y:S01]  /*5d20*/  PRMT R2, RZ, 0x7610, R2 ;  /* 0x00007610ff027816 */ /* 0x000fe20000000002 */
[----:B------:R-:W-:Y:S06]  /*5d30*/  BRA `(.L_x_19259) ;  /* 0x0000000000247947 */ /* 0x000fec0003800000 */
.L_x_19283:
[----:B------:R-:W2:Y:S02]  /*5d40*/  LDG.E.64 R4, desc[UR36][R4.64] ;  /* 0x0000002404047981 */ /* 0x000ea4000c1e1b00 */
[----:B--2---:R-:W0:Y:S02]  /*5d50*/  I2F.U64 R0, R4 ;  /* 0x0000000400007312 */ /* 0x004e240000301000 */
[----:B0-----:R-:W-:-:S04]  /*5d60*/  F2FP.BF16.F32.PACK_AB R0, RZ, R0 ;  /* 0x00000000ff00723e */ /* 0x001fc800000010ff */
[----:B------:R-:W-:Y:S01]  /*5d70*/  PRMT R2, R0, 0x7610, R2 ;  /* 0x0000761000027816 */ /* 0x000fe20000000002 */
[----:B------:R-:W-:Y:S06]  /*5d80*/  BRA `(.L_x_19259) ;  /* 0x0000000000107947 */ /* 0x000fec0003800000 */
.L_x_19282:
[----:B------:R-:W2:Y:S02]  /*5d90*/  LDG.E R4, desc[UR36][R4.64] ;  /* 0x0000002404047981 */ /* 0x000ea4000c1e1900 */
[----:B--2---:R-:W-:-:S04]  /*5da0*/  I2FP.F32.U32 R0, R4 ;  /* 0x0000000400007245 */ /* 0x004fc80000201000 */
[----:B------:R-:W-:-:S04]  /*5db0*/  F2FP.BF16.F32.PACK_AB R0, RZ, R0 ;  /* 0x00000000ff00723e */ /* 0x000fc800000010ff */
[----:B------:R-:W-:-:S07]  /*5dc0*/  PRMT R2, R0, 0x7610, R2 ;  /* 0x0000761000027816 */ /* 0x000fce0000000002 */
.L_x_19259:
        /* <DEDUP_REMOVED lines=29> */
.L_x_19292:
[----:B------:R-:W-:Y:S01]  /*5fa0*/  FSETP.GEU.FTZ.AND P0, PT, R6, -R7, PT ;  /* 0x800000070600720b */ /* 0x000fe20003f1e000 */
[----:B------:R-:W-:-:S12]  /*5fb0*/  FADD.FTZ R0, R0, -1 ;  /* 0xbf80000000007421 */ /* 0x000fd80000010000 */
[----:B------:R-:W-:-:S07]  /*5fc0*/  @!P0 FADD.FTZ R0, R0, -1 ;  /* 0xbf80000000008421 */ /* 0x000fce0000010000 */
.L_x_19291:
[----:B------:R-:W-:Y:S05]  /*5fd0*/  BSYNC B1 ;  /* 0x0000000000017941 */ /* 0x000fea0003800000 */
.L_x_19290:
[----:B------:R-:W-:Y:S01]  /*5fe0*/  FFMA.FTZ R5, -R7, R0, R5 ;  /* 0x0000000007057223 */ /* 0x000fe20000010105 */
[----:B------:R-:W-:Y:S06]  /*5ff0*/  BRA `(.L_x_19288) ;  /* 0x00000000007c7947 */ /* 0x000fec0003800000 */
.L_x_19289:
        /* <DEDUP_REMOVED lines=15> */
.L_x_19295:
        /* <DEDUP_REMOVED lines=13> */
.L_x_19294:
[----:B------:R-:W-:Y:S05]  /*61c0*/  BSYNC B1 ;  /* 0x0000000000017941 */ /* 0x000fea0003800000 */
.L_x_19293:
[----:B------:R-:W-:-:S04]  /*61d0*/  FMUL.FTZ R5, R5, 1.1920928955078125e-07 ;  /* 0x3400000005057820 */ /* 0x000fc80000410000 */
[----:B------:R-:W-:-:S07]  /*61e0*/  FMUL.FTZ R5, R10, R5 ;  /* 0x000000050a057220 */ /* 0x000fce0000410000 */
.L_x_19288:
[----:B------:R-:W-:Y:S05]  /*61f0*/  BSYNC B0 ;  /* 0x0000000000007941 */ /* 0x000fea0003800000 */
.L_x_19287:
[C---:B------:R-:W-:Y:S01]  /*6200*/  FSETP.GTU.FTZ.AND P0, PT, |R5|.reuse, +INF , PT ;  /* 0x7f8000000500780b */ /* 0x040fe20003f1c200 */
[----:B------:R-:W-:Y:S01]  /*6210*/  ULDC UR4, c[0x0][0x424] ;  /* 0x0001090000047ab9 */ /* 0x000fe20000000800 */
[----:B------:R-:W-:Y:S01]  /*6220*/  LOP3.LUT R4, R5, 0x80000000, R4, 0xb8, !PT ;  /* 0x8000000005047812 */ /* 0x000fe200078eb804 */
[----:B------:R-:W1:Y:S01]  /*6230*/  LDC.U8 R6, c[0x0][0x430] ;  /* 0x00010c00ff067b82 */ /* 0x000e620000000000 */
        /* <DEDUP_REMOVED lines=9> */
[----:B-1----:R-:W-:-:S11]  /*62d0*/  PRMT R5, R6, 0x9910, RZ ;  /* 0x0000991006057816 */ /* 0x002fd600000000ff */
        /* <DEDUP_REMOVED lines=18> */
.L_x_19297:
[----:B------:R-:W-:Y:S05]  /*6400*/  BSYNC B0 ;  /* 0x0000000000007941 */ /* 0x000fea0003800000 */
.L_x_19296:
        /* <DEDUP_REMOVED lines=13> */
.L_x_19301:
[----:B------:R-:W-:-:S06]  /*64e0*/  IMAD.U32 R3, R3, 0x10000, RZ ;  /* 0x0001000003037824 */ /* 0x000fcc00078e00ff */
[----:B------:R-:W1:Y:S02]  /*64f0*/  F2I.S64.TRUNC R2, R3 ;  /* 0x0000000300027311 */ /* 0x000e64000020d900 */
[----:B-1----:R1:W-:Y:S01]  /*6500*/  STG.E.U8 desc[UR36][R16.64], R2 ;  /* 0x0000000210007986 */ /* 0x0023e2000c101124 */
[----:B------:R-:W-:Y:S05]  /*6510*/  BRA `(.L_x_19303) ;  /* 0x0000000c00847947 */ /* 0x000fea0003800000 */
.L_x_19300:
        /* <DEDUP_REMOVED lines=10> */
.L_x_19305:
[----:B------:R-:W-:-:S06]  /*65c0*/  IMAD.U32 R3, R3, 0x10000, RZ ;  /* 0x0001000003037824 */ /* 0x000fcc00078e00ff */
[----:B------:R-:W1:Y:S02]  /*65d0*/  F2I.FTZ.TRUNC.NTZ R3, R3 ;  /* 0x0000000300037305 */ /* 0x000e64000021f100 */
[----:B-1----:R4:W-:Y:S01]  /*65e0*/  STG.E desc[UR36][R16.64], R3 ;  /* 0x0000000310007986 */ /* 0x0029e2000c101924 */
[----:B------:R-:W-:Y:S05]  /*65f0*/  BRA `(.L_x_19303) ;  /* 0x0000000c004c7947 */ /* 0x000fea0003800000 */
.L_x_19304:
[----:B------:R-:W-:-:S06]  /*6600*/  IMAD.U32 R3, R3, 0x10000, RZ ;  /* 0x0001000003037824 */ /* 0x000fcc00078e00ff */
[----:B------:R-:W1:Y:S02]  /*6610*/  F2I.FTZ.TRUNC.NTZ R3, R3 ;  /* 0x0000000300037305 */ /* 0x000e64000021f100 */
[----:B-1----:R3:W-:Y:S01]  /*6620*/  STG.E.U16 desc[UR36][R16.64], R3 ;  /* 0x0000000310007986 */ /* 0x0027e2000c101524 */
[----:B------:R-:W-:Y:S05]  /*6630*/  BRA `(.L_x_19303) ;  /* 0x0000000c003c7947 */ /* 0x000fea0003800000 */
.L_x_19299:
        /* <DEDUP_REMOVED lines=9> */
.L_x_19307:
[----:B------:R-:W-:-:S05]  /*66d0*/  IMAD.U32 R0, R3, 0x10000, RZ ;  /* 0x0001000003007824 */ /* 0x000fca00078e00ff */
[----:B------:R-:W-:-:S05]  /*66e0*/  F2FP.F16.F32.PACK_AB R0, RZ, R0 ;  /* 0x00000000ff00723e */ /* 0x000fca00000000ff */
[----:B------:R1:W-:Y:S01]  /*66f0*/  STG.E.U16 desc[UR36][R16.64], R0 ;  /* 0x0000000010007986 */ /* 0x0003e2000c101524 */
[----:B------:R-:W-:Y:S05]  /*6700*/  BRA `(.L_x_19303) ;  /* 0x0000000c00087947 */ /* 0x000fea0003800000 */
.L_x_19306:
        /* <DEDUP_REMOVED lines=10> */
.L_x_19309:
[----:B------:R-:W-:-:S05]  /*67b0*/  IMAD.U32 R3, R3, 0x10000, RZ ;  /* 0x0001000003037824 */ /* 0x000fca00078e00ff */
[----:B------:R-:W-:-:S04]  /*67c0*/  F2FP.F16.F32.PACK_AB R3, RZ, R3 ;  /* 0x00000003ff03723e */ /* 0x000fc800000000ff */
[----:B------:R-:W-:-:S05]  /*67d0*/  PRMT R3, R3, 0x5410, RZ ;  /* 0x0000541003037816 */ /* 0x000fca00000000ff */
[----:B------:R1:W-:Y:S01]  /*67e0*/  STG.E desc[UR36][R16.64], R3 ;  /* 0x0000000310007986 */ /* 0x0003e2000c101924 */
[----:B------:R-:W-:Y:S05]  /*67f0*/  BRA `(.L_x_19303) ;  /* 0x0000000800cc7947 */ /* 0x000fea0003800000 */
.L_x_19308:
[----:B------:R-:W-:-:S04]  /*6800*/  IMAD.U32 R2, R3, 0x10000, RZ ;  /* 0x0001000003027824 */ /* 0x000fc800078e00ff */
[----:B------:R-:W-:-:S06]  /*6810*/  FMUL.FTZ R2, R2, 1 ;  /* 0x3f80000002027820 */ /* 0x000fcc0000410000 */
[----:B------:R-:W1:Y:S02]  /*6820*/  F2F.F64.F32 R2, R2 ;  /* 0x0000000200027310 */ /* 0x000e640000201800 */
[----:B-1----:R1:W-:Y:S01]  /*6830*/  STG.E.64 desc[UR36][R16.64], R2 ;  /* 0x0000000210007986 */ /* 0x0023e2000c101b24 */
[----:B------:R-:W-:Y:S05]  /*6840*/  BRA `(.L_x_19303) ;  /* 0x0000000800b87947 */ /* 0x000fea0003800000 */
.L_x_19298:
        /* <DEDUP_REMOVED lines=13> */
.L_x_19312:
[----:B------:R-:W-:Y:S01]  /*6920*/  IMAD.U32 R3, R3, 0x10000, RZ ;  /* 0x0001000003037824 */ /* 0x000fe200078e00ff */
[----:B------:R-:W-:-:S03]  /*6930*/  CS2R R6, SRZ ;  /* 0x0000000000067805 */ /* 0x000fc6000001ff00 */
[----:B------:R-:W-:-:S04]  /*6940*/  FMUL.FTZ R3, R3, 1 ;  /* 0x3f80000003037820 */ /* 0x000fc80000410000 */
[----:B------:R-:W1:Y:S02]  /*6950*/  F2F.F64.F32 R4, R3 ;  /* 0x0000000300047310 */ /* 0x000e640000201800 */
[----:B-1----:R1:W-:Y:S01]  /*6960*/  STG.E.128 desc[UR36][R16.64], R4 ;  /* 0x0000000410007986 */ /* 0x0023e2000c101d24 */
[----:B------:R-:W-:Y:S05]  /*6970*/  BRA `(.L_x_19303) ;  /* 0x00000008006c7947 */ /* 0x000fea0003800000 */
.L_x_19311:
        /* <DEDUP_REMOVED lines=21> */
.L_x_19316:
[----:B------:R-:W-:Y:S05]  /*6ad0*/  BSYNC B0 ;  /* 0x0000000000007941 */ /* 0x000fea0003800000 */
.L_x_19315:
[----:B------:R-:W-:-:S05]  /*6ae0*/  LOP3.LUT R3, R0, R3, RZ, 0xfc, !PT ;  /* 0x0000000300037212 */ /* 0x000fca00078efcff */
[----:B------:R1:W-:Y:S01]  /*6af0*/  STG.E.U8 desc[UR36][R16.64], R3 ;  /* 0x0000000310007986 */ /* 0x0003e2000c101124 */
[----:B------:R-:W-:Y:S05]  /*6b00*/  BRA `(.L_x_19303) ;  /* 0x0000000800087947 */ /* 0x000fea0003800000 */
.L_x_19314:
        /* <DEDUP_REMOVED lines=13> */
.L_x_19318:
[----:B------:R-:W-:Y:S01]  /*6be0*/  IMAD.MOV.U32 R0, RZ, RZ, 0x7f ;  /* 0x0000007fff007424 */ /* 0x000fe200078e00ff */
[----:B------:R-:W-:-:S04]  /*6bf0*/  ISETP.GT.U32.AND P0, PT, R2, 0x7f800000, PT ;  /* 0x7f8000000200780c */ /* 0x000fc80003f04070 */
[----:B------:R-:W-:-:S09]  /*6c00*/  SEL R0, R0, 0x7c, P0 ;  /* 0x0000007c00007807 */ /* 0x000fd20000000000 */
.L_x_19319:
[----:B------:R-:W-:Y:S05]  /*6c10*/  BSYNC B0 ;  /* 0x0000000000007941 */ /* 0x000fea0003800000 */
.L_x_19317:
[----:B------:R-:W-:-:S04]  /*6c20*/  LOP3.LUT R2, R3, 0x80000000, RZ, 0xc0, !PT ;  /* 0x8000000003027812 */ /* 0x000fc800078ec0ff */
[----:B------:R-:W-:-:S04]  /*6c30*/  SHF.R.U32.HI R3, RZ, 0x18, R2 ;  /* 0x00000018ff037819 */ /* 0x000fc80000011602 */
[----:B------:R-:W-:-:S05]  /*6c40*/  LOP3.LUT R3, R0, R3, RZ, 0xfc, !PT ;  /* 0x0000000300037212 */ /* 0x000fca00078efcff */
[----:B------:R1:W-:Y:S01]  /*6c50*/  STG.E.U8 desc[UR36][R16.64], R3 ;  /* 0x0000000310007986 */ /* 0x0003e2000c101124 */
[----:B------:R-:W-:Y:S05]  /*6c60*/  BRA `(.L_x_19303) ;  /* 0x0000000400b07947 */ /* 0x000fea0003800000 */
.L_x_19313:
[----:B------:R1:W-:Y:S01]  /*6c70*/  STG.E.U16 desc[UR36][R16.64], R3 ;  /* 0x0000000310007986 */ /* 0x0003e2000c101524 */
[----:B------:R-:W-:Y:S05]  /*6c80*/  BRA `(.L_x_19303) ;  /* 0x0000000400a87947 */ /* 0x000fea0003800000 */
.L_x_19310:
        /* <DEDUP_REMOVED lines=12> */
.L_x_19322:
        /* <DEDUP_REMOVED lines=17> */
.L_x_19325:
[----:B------:R-:W-:-:S04]  /*6e60*/  LOP3.LUT R2, R3, 0x80000000, RZ, 0xc0, !PT ;  /* 0x8000000003027812 */ /* 0x000fc800078ec0ff */
[----:B------:R-:W-:-:S04]  /*6e70*/  SHF.R.U32.HI R3, RZ, 0x18, R2 ;  /* 0x00000018ff037819 */ /* 0x000fc80000011602 */
[----:B------:R-:W-:-:S04]  /*6e80*/  LOP3.LUT R0, R0, R3, RZ, 0xfc, !PT ;  /* 0x0000000300007212 */ /* 0x000fc800078efcff */
[----:B------:R-:W-:-:S07]  /*6e90*/  PRMT R8, R0, 0x7610, R8 ;  /* 0x0000761000087816 */ /* 0x000fce0000000008 */
.L_x_19324:
[----:B------:R-:W-:Y:S05]  /*6ea0*/  BSYNC B0 ;  /* 0x0000000000007941 */ /* 0x000fea0003800000 */
.L_x_19323:
[----:B------:R1:W-:Y:S01]  /*6eb0*/  STG.E.U8 desc[UR36][R16.64], R8 ;  /* 0x0000000810007986 */ /* 0x0003e2000c101124 */
[----:B------:R-:W-:Y:S05]  /*6ec0*/  BRA `(.L_x_19303) ;  /* 0x0000000400187947 */ /* 0x000fea0003800000 */
.L_x_19321:
        /* <DEDUP_REMOVED lines=17> */
.L_x_19328:
[----:B------:R-:W-:-:S04]  /*6fe0*/  LOP3.LUT R2, R3, 0x80000000, RZ, 0xc0, !PT ;  /* 0x8000000003027812 */ /* 0x000fc800078ec0ff */
[----:B------:R-:W-:-:S04]  /*6ff0*/  SHF.R.U32.HI R3, RZ, 0x18, R2 ;  /* 0x00000018ff037819 */ /* 0x000fc80000011602 */
[----:B------:R-:W-:-:S04]  /*7000*/  LOP3.LUT R0, R0, R3, RZ, 0xfc, !PT ;  /* 0x0000000300007212 */ /* 0x000fc800078efcff */
[----:B------:R-:W-:-:S07]  /*7010*/  PRMT R8, R0, 0x7610, R8 ;  /* 0x0000761000087816 */ /* 0x000fce0000000008 */
.L_x_19327:
[----:B------:R-:W-:Y:S05]  /*7020*/  BSYNC B0 ;  /* 0x0000000000007941 */ /* 0x000fea0003800000 */
.L_x_19326:
[----:B------:R1:W-:Y:S01]  /*7030*/  STG.E.U8 desc[UR36][R16.64], R8 ;  /* 0x0000000810007986 */ /* 0x0003e2000c101124 */
[----:B------:R-:W-:Y:S05]  /*7040*/  BRA `(.L_x_19303) ;  /* 0x0000000000b87947 */ /* 0x000fea0003800000 */
.L_x_19320:
        /* <DEDUP_REMOVED lines=22> */
.L_x_19302:
        /* <DEDUP_REMOVED lines=16> */
.L_x_19331:
[----:B------:R-:W-:Y:S05]  /*72b0*/  BRA `(.L_x_19303) ;  /* 0x00000000001c7947 */ /* 0x000fea0003800000 */
.L_x_19330:
[----:B------:R-:W-:-:S06]  /*72c0*/  IMAD.U32 R3, R3, 0x10000, RZ ;  /* 0x0001000003037824 */ /* 0x000fcc00078e00ff */
[----:B------:R-:W1:Y:S02]  /*72d0*/  F2I.U64.TRUNC R2, R3 ;  /* 0x0000000300027311 */ /* 0x000e64000020d800 */
[----:B-1----:R1:W-:Y:S01]  /*72e0*/  STG.E.64 desc[UR36][R16.64], R2 ;  /* 0x0000000210007986 */ /* 0x0023e2000c101b24 */
[----:B------:R-:W-:Y:S05]  /*72f0*/  BRA `(.L_x_19303) ;  /* 0x00000000000c7947 */ /* 0x000fea0003800000 */
.L_x_19329:
[----:B------:R-:W-:-:S06]  /*7300*/  IMAD.U32 R3, R3, 0x10000, RZ ;  /* 0x0001000003037824 */ /* 0x000fcc00078e00ff */
[----:B------:R-:W1:Y:S02]  /*7310*/  F2I.FTZ.U32.TRUNC.NTZ R3, R3 ;  /* 0x0000000300037305 */ /* 0x000e64000021f000 */
[----:B-1----:R1:W-:Y:S02]  /*7320*/  STG.E desc[UR36][R16.64], R3 ;  /* 0x0000000310007986 */ /* 0x0023e4000c101924 */
.L_x_19303:
[----:B------:R-:W-:-:S07]  /*7330*/  VIADD R19, R19, 0x80 ;  /* 0x0000008013137836 */ /* 0x000fce0000000000 */
.L_x_19252:
[----:B------:R-:W-:Y:S05]  /*7340*/  BSYNC B6 ;  /* 0x0000000000067941 */ /* 0x000fea0003800000 */
.L_x_19251:
        /* <DEDUP_REMOVED lines=307> */
.L_x_19334:
        /* <DEDUP_REMOVED lines=23> */
.L_x_19338:
[----:B------:R-:W2:Y:S02]  /*87f0*/  LDG.E.U8 R4, desc[UR36][R4.64] ;  /* 0x0000002404047981 */ /* 0x000ea4000c1e1100 */
[----:B--2---:R-:W-:-:S04]  /*8800*/  I2FP.F32.U32 R0, R4 ;  /* 0x0000000400007245 */ /* 0x004fc80000201000 */
[----:B------:R-:W-:-:S04]  /*8810*/  F2FP.BF16.F32.PACK_AB R0, RZ, R0 ;  /* 0x00000000ff00723e */ /* 0x000fc800000010ff */
[----:B------:R-:W-:Y:S01]  /*8820*/  PRMT R2, R0, 0x7610, R2 ;  /* 0x0000761000027816 */ /* 0x000fe20000000002 */
[----:B------:R-:W-:Y:S06]  /*8830*/  BRA `(.L_x_19340) ;  /* 0x0000000c00c47947 */ /* 0x000fec0003800000 */
.L_x_19337:
        /* <DEDUP_REMOVED lines=11> */
.L_x_19342:
[----:B------:R-:W2:Y:S02]  /*88f0*/  LDG.E R4, desc[UR36][R4.64] ;  /* 0x0000002404047981 */ /* 0x000ea4000c1e1900 */
[----:B--2---:R-:W-:-:S04]  /*8900*/  I2FP.F32.S32 R0, R4 ;  /* 0x0000000400007245 */ /* 0x004fc80000201400 */
[----:B------:R-:W-:-:S04]  /*8910*/  F2FP.BF16.F32.PACK_AB R0, RZ, R0 ;  /* 0x00000000ff00723e */ /* 0x000fc800000010ff */
[----:B------:R-:W-:Y:S01]  /*8920*/  PRMT R2, R0, 0x7610, R2 ;  /* 0x0000761000027816 */ /* 0x000fe20000000002 */
[----:B------:R-:W-:Y:S06]  /*8930*/  BRA `(.L_x_19340) ;  /* 0x0000000c00847947 */ /* 0x000fec0003800000 */
.L_x_19341:
[----:B------:R-:W2:Y:S02]  /*8940*/  LDG.E.U16 R4, desc[UR36][R4.64] ;  /* 0x0000002404047981 */ /* 0x000ea4000c1e1500 */
[----:B--2---:R-:W0:Y:S02]  /*8950*/  I2F.S16 R0, R4 ;  /* 0x0000000400007306 */ /* 0x004e240000101400 */
[----:B0-----:R-:W-:-:S04]  /*8960*/  F2FP.BF16.F32.PACK_AB R0, RZ, R0 ;  /* 0x00000000ff00723e */ /* 0x001fc800000010ff */
[----:B------:R-:W-:Y:S01]  /*8970*/  PRMT R2, R0, 0x7610, R2 ;  /* 0x0000761000027816 */ /* 0x000fe20000000002 */
[----:B------:R-:W-:Y:S06]  /*8980*/  BRA `(.L_x_19340) ;  /* 0x0000000c00707947 */ /* 0x000fec0003800000 */
.L_x_19336:
        /* <DEDUP_REMOVED lines=9> */
.L_x_19344:
[----:B------:R-:W2:Y:S02]  /*8a20*/  LDG.E.U16 R0, desc[UR36][R4.64] ;  /* 0x0000002404007981 */ /* 0x000ea4000c1e1500 */
[----:B--2---:R-:W-:-:S05]  /*8a30*/  HADD2.F32 R0, -RZ, R0.H0_H0 ;  /* 0x20000000ff007230 */ /* 0x004fca0000004100 */
[----:B------:R-:W-:-:S04]  /*8a40*/  F2FP.BF16.F32.PACK_AB R0, RZ, R0 ;  /* 0x00000000ff00723e */ /* 0x000fc800000010ff */
[----:B------:R-:W-:Y:S01]  /*8a50*/  PRMT R2, R0, 0x7610, R2 ;  /* 0x0000761000027816 */ /* 0x000fe20000000002 */
[----:B------:R-:W-:Y:S06]  /*8a60*/  BRA `(.L_x_19340) ;  /* 0x0000000c00387947 */ /* 0x000fec0003800000 */
.L_x_19343:
        /* <DEDUP_REMOVED lines=9> */
.L_x_19346:
[----:B------:R-:W2:Y:S02]  /*8b00*/  LDG.E.U16 R4, desc[UR36][R4.64] ;  /* 0x0000002404047981 */ /* 0x000ea4000c1e1500 */
[----:B--2---:R-:W-:-:S05]  /*8b10*/  HADD2.F32 R0, -RZ, R4.H0_H0 ;  /* 0x20000004ff007230 */ /* 0x004fca0000004100 */
[----:B------:R-:W-:-:S04]  /*8b20*/  F2FP.BF16.F32.PACK_AB R0, RZ, R0 ;  /* 0x00000000ff00723e */ /* 0x000fc800000010ff */
[----:B------:R-:W-:Y:S01]  /*8b30*/  PRMT R2, R0, 0x7610, R2 ;  /* 0x0000761000027816 */ /* 0x000fe20000000002 */
[----:B------:R-:W-:Y:S06]  /*8b40*/  BRA `(.L_x_19340) ;  /* 0x0000000c00007947 */ /* 0x000fec0003800000 */
.L_x_19345:
        /* <DEDUP_REMOVED lines=9> */
.L_x_19335:
        /* <DEDUP_REMOVED lines=14> */
.L_x_19349:
        /* <DEDUP_REMOVED lines=9> */
.L_x_19348:
        /* <DEDUP_REMOVED lines=28> */
.L_x_19351:
        /* <DEDUP_REMOVED lines=14> */
.L_x_19350:
[----:B------:R0:W5:Y:S01]  /*8ff0*/  LDG.E.U16 R2, desc[UR36][R4.64] ;  /* 0x0000002404027981 */ /* 0x000162000c1e1500 */
[----:B------:R-:W-:Y:S05]  /*9000*/  BRA `(.L_x_19340) ;  /* 0x0000000400d07947 */ /* 0x000fea0003800000 */
.L_x_19347:
        /* <DEDUP_REMOVED lines=13> */
.L_x_19354:
        /* <DEDUP_REMOVED lines=21> */
.L_x_19358:
[----:B------:R-:W-:Y:S05]  /*9230*/  BSYNC B1 ;  /* 0x0000000000017941 */ /* 0x000fea0003800000 */
.L_x_19357:
[----:B------:R-:W-:Y:S01]  /*9240*/  LEA R3, R0, 0x3b800000, 0x17 ;  /* 0x3b80000000037811 */ /* 0x000fe200078eb8ff */
[----:B------:R-:W-:-:S05]  /*9250*/  IMAD.SHL.U32 R0, R2, 0x100000, RZ ;  /* 0x0010000002007824 */ /* 0x000fca00078e00ff */
[----:B------:R-:W-:-:S07]  /*9260*/  LOP3.LUT R0, R3, R0, R4, 0xfe, !PT ;  /* 0x0000000003007212 */ /* 0x000fce00078efe04 */
.L_x_19356:
[----:B------:R-:W-:Y:S05]  /*9270*/  BSYNC B0 ;  /* 0x0000000000007941 */ /* 0x000fea0003800000 */
.L_x_19355:
[----:B------:R-:W-:-:S04]  /*9280*/  F2FP.BF16.F32.PACK_AB R0, RZ, R0 ;  /* 0x00000000ff00723e */ /* 0x000fc800000010ff */
[----:B------:R-:W-:Y:S01]  /*9290*/  PRMT R2, R0, 0x7610, R2 ;  /* 0x0000761000027816 */ /* 0x000fe20000000002 */
[----:B------:R-:W-:Y:S06]  /*92a0*/  BRA `(.L_x_19340) ;  /* 0x0000000400287947 */ /* 0x000fec0003800000 */
.L_x_19353:
        /* <DEDUP_REMOVED lines=21> */
.L_x_19362:
[----:B------:R-:W-:Y:S05]  /*9400*/  BSYNC B1 ;  /* 0x0000000000017941 */ /* 0x000fea0003800000 */
.L_x_19361:
[----:B------:R-:W-:Y:S01]  /*9410*/  LEA R3, R0, 0x37800000, 0x17 ;  /* 0x3780000000037811 */ /* 0x000fe200078eb8ff */
[----:B------:R-:W-:-:S05]  /*9420*/  IMAD.SHL.U32 R0, R2, 0x200000, RZ ;  /* 0x0020000002007824 */ /* 0x000fca00078e00ff */
[----:B------:R-:W-:-:S07]  /*9430*/  LOP3.LUT R0, R3, R0, R4, 0xfe, !PT ;  /* 0x0000000003007212 */ /* 0x000fce00078efe04 */
.L_x_19360:
[----:B------:R-:W-:Y:S05]  /*9440*/  BSYNC B0 ;  /* 0x0000000000007941 */ /* 0x000fea0003800000 */
.L_x_19359:
[----:B------:R-:W-:-:S04]  /*9450*/  F2FP.BF16.F32.PACK_AB R0, RZ, R0 ;  /* 0x00000000ff00723e */ /* 0x000fc800000010ff */
[----:B------:R-:W-:Y:S01]  /*9460*/  PRMT R2, R0, 0x7610, R2 ;  /* 0x0000761000027816 */ /* 0x000fe20000000002 */
[----:B------:R-:W-:Y:S06]  /*9470*/  BRA `(.L_x_19340) ;  /* 0x0000000000b47947 */ /* 0x000fec0003800000 */
.L_x_19352:
        /* <DEDUP_REMOVED lines=14> */
.L_x_19366:
[----:B------:R-:W-:Y:S05]  /*9560*/  BSYNC B0 ;  /* 0x0000000000007941 */ /* 0x000fea0003800000 */
.L_x_19365:
[----:B------:R-:W-:-:S04]  /*9570*/  F2FP.BF16.F32.PACK_AB R0, RZ, R0 ;  /* 0x00000000ff00723e */ /* 0x000fc800000010ff */
[----:B------:R-:W-:Y:S01]  /*9580*/  PRMT R2, R0, 0x7610, R2 ;  /* 0x0000761000027816 */ /* 0x000fe20000000002 */
[----:B------:R-:W-:Y:S06]  /*9590*/  BRA `(.L_x_19340) ;  /* 0x00000000006c7947 */ /* 0x000fec0003800000 */
.L_x_19339:
        /* <DEDUP_REMOVED lines=16> */
.L_x_19367:
[----:B------:R-:W-:Y:S01]  /*96a0*/  PRMT R2, RZ, 0x7610, R2 ;  /* 0x00007610ff027816 */ /* 0x000fe20000000002 */
[----:B------:R-:W-:Y:S06]  /*96b0*/  BRA `(.L_x_19340) ;  /* 0x0000000000247947 */ /* 0x000fec0003800000 */
.L_x_19364:
[----:B------:R-:W2:Y:S02]  /*96c0*/  LDG.E.64 R4, desc[UR36][R4.64] ;  /* 0x0000002404047981 */ /* 0x000ea4000c1e1b00 */
[----:B--2---:R-:W0:Y:S02]  /*96d0*/  I2F.U64 R0, R4 ;  /* 0x0000000400007312 */ /* 0x004e240000301000 */
[----:B0-----:R-:W-:-:S04]  /*96e0*/  F2FP.BF16.F32.PACK_AB R0, RZ, R0 ;  /* 0x00000000ff00723e */ /* 0x001fc800000010ff */
[----:B------:R-:W-:Y:S01]  /*96f0*/  PRMT R2, R0, 0x7610, R2 ;  /* 0x0000761000027816 */ /* 0x000fe20000000002 */
[----:B------:R-:W-:Y:S06]  /*9700*/  BRA `(.L_x_19340) ;  /* 0x0000000000107947 */ /* 0x000fec0003800000 */
.L_x_19363:
[----:B------:R-:W2:Y:S02]  /*9710*/  LDG.E R4, desc[UR36][R4.64] ;  /* 0x0000002404047981 */ /* 0x000ea4000c1e1900 */
[----:B--2---:R-:W-:-:S04]  /*9720*/  I2FP.F32.U32 R0, R4 ;  /* 0x0000000400007245 */ /* 0x004fc80000201000 */
[----:B------:R-:W-:-:S04]  /*9730*/  F2FP.BF16.F32.PACK_AB R0, RZ, R0 ;  /* 0x00000000ff00723e */ /* 0x000fc800000010ff */
[----:B------:R-:W-:-:S07]  /*9740*/  PRMT R2, R0, 0x7610, R2 ;  /* 0x0000761000027816 */ /* 0x000fce0000000002 */
.L_x_19340:
        /* <DEDUP_REMOVED lines=29> */
.L_x_19373:
[----:B------:R-:W-:Y:S01]  /*9920*/  FSETP.GEU.FTZ.AND P0, PT, R6, -R7, PT ;  /* 0x800000070600720b */ /* 0x000fe20003f1e000 */
[----:B------:R-:W-:-:S12]  /*9930*/  FADD.FTZ R0, R0, -1 ;  /* 0xbf80000000007421 */ /* 0x000fd80000010000 */
[----:B------:R-:W-:-:S07]  /*9940*/  @!P0 FADD.FTZ R0, R0, -1 ;  /* 0xbf80000000008421 */ /* 0x000fce0000010000 */
.L_x_19372:
[----:B------:R-:W-:Y:S05]  /*9950*/  BSYNC B1 ;  /* 0x0000000000017941 */ /* 0x000fea0003800000 */
.L_x_19371:
[----:B------:R-:W-:Y:S01]  /*9960*/  FFMA.FTZ R5, -R7, R0, R5 ;  /* 0x0000000007057223 */ /* 0x000fe20000010105 */
[----:B------:R-:W-:Y:S06]  /*9970*/  BRA `(.L_x_19369) ;  /* 0x00000000007c7947 */ /* 0x000fec0003800000 */
.L_x_19370:
        /* <DEDUP_REMOVED lines=15> */
.L_x_19376:
        /* <DEDUP_REMOVED lines=13> */
.L_x_19375:
[----:B------:R-:W-:Y:S05]  /*9b40*/  BSYNC B1 ;  /* 0x0000000000017941 */ /* 0x000fea0003800000 */
.L_x_19374:
[----:B------:R-:W-:-:S04]  /*9b50*/  FMUL.FTZ R5, R5, 1.1920928955078125e-07 ;  /* 0x3400000005057820 */ /* 0x000fc80000410000 */
[----:B------:R-:W-:-:S07]  /*9b60*/  FMUL.FTZ R5, R10, R5 ;  /* 0x000000050a057220 */ /* 0x000fce0000410000 */
.L_x_19369:
[----:B------:R-:W-:Y:S05]  /*9b70*/  BSYNC B0 ;  /* 0x0000000000007941 */ /* 0x000fea0003800000 */
.L_x_19368:
        /* <DEDUP_REMOVED lines=32> */
.L_x_19378:
[----:B------:R-:W-:Y:S05]  /*9d80*/  BSYNC B0 ;  /* 0x0000000000007941 */ /* 0x000fea0003800000 */
.L_x_19377:
        /* <DEDUP_REMOVED lines=13> */
.L_x_19382:
[----:B------:R-:W-:-:S06]  /*9e60*/  IMAD.U32 R3, R3, 0x10000, RZ ;  /* 0x0001000003037824 */ /* 0x000fcc00078e00ff */
[----:B------:R-:W1:Y:S02]  /*9e70*/  F2I.S64.TRUNC R2, R3 ;  /* 0x0000000300027311 */ /* 0x000e64000020d900 */
[----:B-1----:R1:W-:Y:S01]  /*9e80*/  STG.E.U8 desc[UR36][R16.64], R2 ;  /* 0x0000000210007986 */ /* 0x0023e2000c101124 */
[----:B------:R-:W-:Y:S05]  /*9e90*/  BRA `(.L_x_19384) ;  /* 0x0000000c00847947 */ /* 0x000fea0003800000 */
.L_x_19381:
        /* <DEDUP_REMOVED lines=10> */
.L_x_19386:
[----:B------:R-:W-:-:S06]  /*9f40*/  IMAD.U32 R3, R3, 0x10000, RZ ;  /* 0x0001000003037824 */ /* 0x000fcc00078e00ff */
[----:B------:R-:W1:Y:S02]  /*9f50*/  F2I.FTZ.TRUNC.NTZ R3, R3 ;  /* 0x0000000300037305 */ /* 0x000e64000021f100 */
[----:B-1----:R3:W-:Y:S01]  /*9f60*/  STG.E desc[UR36][R16.64], R3 ;  /* 0x0000000310007986 */ /* 0x0027e2000c101924 */
[----:B------:R-:W-:Y:S05]  /*9f70*/  BRA `(.L_x_19384) ;  /* 0x0000000c004c7947 */ /* 0x000fea0003800000 */
.L_x_19385:
[----:B------:R-:W-:-:S06]  /*9f80*/  IMAD.U32 R3, R3, 0x10000, RZ ;  /* 0x0001000003037824 */ /* 0x000fcc00078e00ff */
[----:B------:R-:W1:Y:S02]  /*9f90*/  F2I.FTZ.TRUNC.NTZ R3, R3 ;  /* 0x0000000300037305 */ /* 0x000e64000021f100 */
[----:B-1----:R1:W-:Y:S01]  /*9fa0*/  STG.E.U16 desc[UR36][R16.64], R3 ;  /* 0x0000000310007986 */ /* 0x0023e2000c101524 */
[----:B------:R-:W-:Y:S05]  /*9fb0*/  BRA `(.L_x_19384) ;  /* 0x0000000c003c7947 */ /* 0x000fea0003800000 */
.L_x_19380:
        /* <DEDUP_REMOVED lines=9> */
.L_x_19388:
[----:B------:R-:W-:-:S05]  /*a050*/  IMAD.U32 R0, R3, 0x10000, RZ ;  /* 0x0001000003007824 */ /* 0x000fca00078e00ff */
[----:B------:R-:W-:-:S05]  /*a060*/  F2FP.F16.F32.PACK_AB R0, RZ, R0 ;  /* 0x00000000ff00723e */ /* 0x000fca00000000ff */
[----:B------:R1:W-:Y:S01]  /*a070*/  STG.E.U16 desc[UR36][R16.64], R0 ;  /* 0x0000000010007986 */ /* 0x0003e2000c101524 */
[----:B------:R-:W-:Y:S05]  /*a080*/  BRA `(.L_x_19384) ;  /* 0x0000000c00087947 */ /* 0x000fea0003800000 */
.L_x_19387:
        /* <DEDUP_REMOVED lines=10> */
.L_x_19390:
[----:B------:R-:W-:-:S05]  /*a130*/  IMAD.U32 R3, R3, 0x10000, RZ ;  /* 0x0001000003037824 */ /* 0x000fca00078e00ff */
[----:B------:R-:W-:-:S04]  /*a140*/  F2FP.F16.F32.PACK_AB R3, RZ, R3 ;  /* 0x00000003ff03723e */ /* 0x000fc800000000ff */
[----:B------:R-:W-:-:S05]  /*a150*/  PRMT R3, R3, 0x5410, RZ ;  /* 0x0000541003037816 */ /* 0x000fca00000000ff */
[----:B------:R1:W-:Y:S01]  /*a160*/  STG.E desc[UR36][R16.64], R3 ;  /* 0x0000000310007986 */ /* 0x0003e2000c101924 */
[----:B------:R-:W-:Y:S05]  /*a170*/  BRA `(.L_x_19384) ;  /* 0x0000000800cc7947 */ /* 0x000fea0003800000 */
.L_x_19389:
[----:B------:R-:W-:-:S04]  /*a180*/  IMAD.U32 R2, R3, 0x10000, RZ ;  /* 0x0001000003027824 */ /* 0x000fc800078e00ff */
[----:B------:R-:W-:-:S06]  /*a190*/  FMUL.FTZ R2, R2, 1 ;  /* 0x3f80000002027820 */ /* 0x000fcc0000410000 */
[----:B------:R-:W1:Y:S02]  /*a1a0*/  F2F.F64.F32 R2, R2 ;  /* 0x0000000200027310 */ /* 0x000e640000201800 */
[----:B-1----:R1:W-:Y:S01]  /*a1b0*/  STG.E.64 desc[UR36][R16.64], R2 ;  /* 0x0000000210007986 */ /* 0x0023e2000c101b24 */
[----:B------:R-:W-:Y:S05]  /*a1c0*/  BRA `(.L_x_19384) ;  /* 0x0000000800b87947 */ /* 0x000fea0003800000 */
.L_x_19379:
        /* <DEDUP_REMOVED lines=13> */
.L_x_19393:
[----:B------:R-:W-:Y:S01]  /*a2a0*/  IMAD.U32 R3, R3, 0x10000, RZ ;  /* 0x0001000003037824 */ /* 0x000fe200078e00ff */
[----:B------:R-:W-:-:S03]  /*a2b0*/  CS2R R6, SRZ ;  /* 0x0000000000067805 */ /* 0x000fc6000001ff00 */
[----:B------:R-:W-:-:S04]  /*a2c0*/  FMUL.FTZ R3, R3, 1 ;  /* 0x3f80000003037820 */ /* 0x000fc80000410000 */
[----:B------:R-:W1:Y:S02]  /*a2d0*/  F2F.F64.F32 R4, R3 ;  /* 0x0000000300047310 */ /* 0x000e640000201800 */
[----:B-1----:R1:W-:Y:S01]  /*a2e0*/  STG.E.128 desc[UR36][R16.64], R4 ;  /* 0x0000000410007986 */ /* 0x0023e2000c101d24 */
[----:B------:R-:W-:Y:S05]  /*a2f0*/  BRA `(.L_x_19384) ;  /* 0x00000008006c7947 */ /* 0x000fea0003800000 */
.L_x_19392:
        /* <DEDUP_REMOVED lines=21> */
.L_x_19397:
[----:B------:R-:W-:Y:S05]  /*a450*/  BSYNC B0 ;  /* 0x0000000000007941 */ /* 0x000fea0003800000 */
.L_x_19396:
[----:B------:R-:W-:-:S05]  /*a460*/  LOP3.LUT R3, R0, R3, RZ, 0xfc, !PT ;  /* 0x0000000300037212 */ /* 0x000fca00078efcff */
[----:B------:R1:W-:Y:S01]  /*a470*/  STG.E.U8 desc[UR36][R16.64], R3 ;  /* 0x0000000310007986 */ /* 0x0003e2000c101124 */
[----:B------:R-:W-:Y:S05]  /*a480*/  BRA `(.L_x_19384) ;  /* 0x0000000800087947 */ /* 0x000fea0003800000 */
.L_x_19395:
        /* <DEDUP_REMOVED lines=13> */
.L_x_19399:
[----:B------:R-:W-:Y:S01]  /*a560*/  IMAD.MOV.U32 R0, RZ, RZ, 0x7f ;  /* 0x0000007fff007424 */ /* 0x000fe200078e00ff */
[----:B------:R-:W-:-:S04]  /*a570*/  ISETP.GT.U32.AND P0, PT, R2, 0x7f800000, PT ;  /* 0x7f8000000200780c */ /* 0x000fc80003f04070 */
[----:B------:R-:W-:-:S09]  /*a580*/  SEL R0, R0, 0x7c, P0 ;  /* 0x0000007c00007807 */ /* 0x000fd20000000000 */
.L_x_19400:
[----:B------:R-:W-:Y:S05]  /*a590*/  BSYNC B0 ;  /* 0x0000000000007941 */ /* 0x000fea0003800000 */
.L_x_19398:
[----:B------:R-:W-:-:S04]  /*a5a0*/  LOP3.LUT R2, R3, 0x80000000, RZ, 0xc0, !PT ;  /* 0x8000000003027812 */ /* 0x000fc800078ec0ff */
[----:B------:R-:W-:-:S04]  /*a5b0*/  SHF.R.U32.HI R3, RZ, 0x18, R2 ;  /* 0x00000018ff037819 */ /* 0x000fc80000011602 */
[----:B------:R-:W-:-:S05]  /*a5c0*/  LOP3.LUT R3, R0, R3, RZ, 0xfc, !PT ;  /* 0x0000000300037212 */ /* 0x000fca00078efcff */
[----:B------:R1:W-:Y:S01]  /*a5d0*/  STG.E.U8 desc[UR36][R16.64], R3 ;  /* 0x0000000310007986 */ /* 0x0003e2000c101124 */
[----:B------:R-:W-:Y:S05]  /*a5e0*/  BRA `(.L_x_19384) ;  /* 0x0000000400b07947 */ /* 0x000fea0003800000 */
.L_x_19394:
[----:B------:R1:W-:Y:S01]  /*a5f0*/  STG.E.U16 desc[UR36][R16.64], R3 ;  /* 0x0000000310007986 */ /* 0x0003e2000c101524 */
[----:B------:R-:W-:Y:S05]  /*a600*/  BRA `(.L_x_19384) ;  /* 0x0000000400a87947 */ /* 0x000fea0003800000 */
.L_x_19391:
        /* <DEDUP_REMOVED lines=12> */
.L_x_19403:
        /* <DEDUP_REMOVED lines=17> */
.L_x_19406:
[----:B------:R-:W-:-:S04]  /*a7e0*/  LOP3.LUT R2, R3, 0x80000000, RZ, 0xc0, !PT ;  /* 0x8000000003027812 */ /* 0x000fc800078ec0ff */
[----:B------:R-:W-:-:S04]  /*a7f0*/  SHF.R.U32.HI R3, RZ, 0x18, R2 ;  /* 0x00000018ff037819 */ /* 0x000fc80000011602 */
[----:B------:R-:W-:-:S04]  /*a800*/  LOP3.LUT R0, R0, R3, RZ, 0xfc, !PT ;  /* 0x0000000300007212 */ /* 0x000fc800078efcff */
[----:B------:R-:W-:-:S07]  /*a810*/  PRMT R8, R0, 0x7610, R8 ;  /* 0x0000761000087816 */ /* 0x000fce0000000008 */
.L_x_19405:
[----:B------:R-:W-:Y:S05]  /*a820*/  BSYNC B0 ;  /* 0x0000000000007941 */ /* 0x000fea0003800000 */
.L_x_19404:
[----:B------:R1:W-:Y:S01]  /*a830*/  STG.E.U8 desc[UR36][R16.64], R8 ;  /* 0x0000000810007986 */ /* 0x0003e2000c101124 */
[----:B------:R-:W-:Y:S05]  /*a840*/  BRA `(.L_x_19384) ;  /* 0x0000000400187947 */ /* 0x000fea0003800000 */
.L_x_19402:
        /* <DEDUP_REMOVED lines=17> */
.L_x_19409:
[----:B------:R-:W-:-:S04]  /*a960*/  LOP3.LUT R2, R3, 0x80000000, RZ, 0xc0, !PT ;  /* 0x8000000003027812 */ /* 0x000fc800078ec0ff */
[----:B------:R-:W-:-:S04]  /*a970*/  SHF.R.U32.HI R3, RZ, 0x18, R2 ;  /* 0x00000018ff037819 */ /* 0x000fc80000011602 */
[----:B------:R-:W-:-:S04]  /*a980*/  LOP3.LUT R0, R0, R3, RZ, 0xfc, !PT ;  /* 0x0000000300007212 */ /* 0x000fc800078efcff */
[----:B------:R-:W-:-:S07]  /*a990*/  PRMT R8, R0, 0x7610, R8 ;  /* 0x0000761000087816 */ /* 0x000fce0000000008 */
.L_x_19408:
[----:B------:R-:W-:Y:S05]  /*a9a0*/  BSYNC B0 ;  /* 0x0000000000007941 */ /* 0x000fea0003800000 */
.L_x_19407:
[----:B------:R1:W-:Y:S01]  /*a9b0*/  STG.E.U8 desc[UR36][R16.64], R8 ;  /* 0x0000000810007986 */ /* 0x0003e2000c101124 */
[----:B------:R-:W-:Y:S05]  /*a9c0*/  BRA `(.L_x_19384) ;  /* 0x0000000000b87947 */ /* 0x000fea0003800000 */
.L_x_19401:
        /* <DEDUP_REMOVED lines=22> */
.L_x_19383:
        /* <DEDUP_REMOVED lines=16> */
.L_x_19412:
[----:B------:R-:W-:Y:S05]  /*ac30*/  BRA `(.L_x_19384) ;  /* 0x00000000001c7947 */ /* 0x000fea0003800000 */
.L_x_19411:
[----:B------:R-:W-:-:S06]  /*ac40*/  IMAD.U32 R3, R3, 0x10000, RZ ;  /* 0x0001000003037824 */ /* 0x000fcc00078e00ff */
[----:B------:R-:W1:Y:S02]  /*ac50*/  F2I.U64.TRUNC R2, R3 ;  /* 0x0000000300027311 */ /* 0x000e64000020d800 */
[----:B-1----:R1:W-:Y:S01]  /*ac60*/  STG.E.64 desc[UR36][R16.64], R2 ;  /* 0x0000000210007986 */ /* 0x0023e2000c101b24 */
[----:B------:R-:W-:Y:S05]  /*ac70*/  BRA `(.L_x_19384) ;  /* 0x00000000000c7947 */ /* 0x000fea0003800000 */
.L_x_19410:
[----:B------:R-:W-:-:S06]  /*ac80*/  IMAD.U32 R3, R3, 0x10000, RZ ;  /* 0x0001000003037824 */ /* 0x000fcc00078e00ff */
[----:B------:R-:W1:Y:S02]  /*ac90*/  F2I.FTZ.U32.TRUNC.NTZ R3, R3 ;  /* 0x0000000300037305 */ /* 0x000e64000021f000 */
[----:B-1----:R1:W-:Y:S02]  /*aca0*/  STG.E desc[UR36][R16.64], R3 ;  /* 0x0000000310007986 */ /* 0x0023e4000c101924 */
.L_x_19384:
[----:B------:R-:W-:-:S07]  /*acb0*/  VIADD R19, R19, 0x80 ;  /* 0x0000008013137836 */ /* 0x000fce0000000000 */
.L_x_19333:
[----:B------:R-:W-:Y:S05]  /*acc0*/  BSYNC B6 ;  /* 0x0000000000067941 */ /* 0x000fea0003800000 */
.L_x_19332:
        /* <DEDUP_REMOVED lines=306> */
.L_x_19413:
        /* <DEDUP_REMOVED lines=23> */
.L_x_19417:
[----:B------:R-:W2:Y:S02]  /*c160*/  LDG.E.U8 R4, desc[UR36][R4.64] ;  /* 0x0000002404047981 */ /* 0x000ea4000c1e1100 */
[----:B--2---:R-:W-:-:S04]  /*c170*/  I2FP.F32.U32 R0, R4 ;  /* 0x0000000400007245 */ /* 0x004fc80000201000 */
[----:B------:R-:W-:-:S04]  /*c180*/  F2FP.BF16.F32.PACK_AB R0, RZ, R0 ;  /* 0x00000000ff00723e */ /* 0x000fc800000010ff */
[----:B------:R-:W-:Y:S01]  /*c190*/  PRMT R3, R0, 0x7610, R3 ;  /* 0x0000761000037816 */ /* 0x000fe20000000003 */
[----:B------:R-:W-:Y:S06]  /*c1a0*/  BRA `(.L_x_19419) ;  /* 0x0000000c00c47947 */ /* 0x000fec0003800000 */
.L_x_19416:
        /* <DEDUP_REMOVED lines=11> */
.L_x_19421:
[----:B------:R-:W2:Y:S02]  /*c260*/  LDG.E R4, desc[UR36][R4.64] ;  /* 0x0000002404047981 */ /* 0x000ea4000c1e1900 */
[----:B--2---:R-:W-:-:S04]  /*c270*/  I2FP.F32.S32 R0, R4 ;  /* 0x0000000400007245 */ /* 0x004fc80000201400 */
[----:B------:R-:W-:-:S04]  /*c280*/  F2FP.BF16.F32.PACK_AB R0, RZ, R0 ;  /* 0x00000000ff00723e */ /* 0x000fc800000010ff */
[----:B------:R-:W-:Y:S01]  /*c290*/  PRMT R3, R0, 0x7610, R3 ;  /* 0x0000761000037816 */ /* 0x000fe20000000003 */
[----:B------:R-:W-:Y:S06]  /*c2a0*/  BRA `(.L_x_19419) ;  /* 0x0000000c00847947 */ /* 0x000fec0003800000 */
.L_x_19420:
[----:B------:R-:W2:Y:S02]  /*c2b0*/  LDG.E.U16 R4, desc[UR36][R4.64] ;  /* 0x0000002404047981 */ /* 0x000ea4000c1e1500 */
[----:B--2---:R-:W0:Y:S02]  /*c2c0*/  I2F.S16 R0, R4 ;  /* 0x0000000400007306 */ /* 0x004e240000101400 */
[----:B0-----:R-:W-:-:S04]  /*c2d0*/  F2FP.BF16.F32.PACK_AB R0, RZ, R0 ;  /* 0x00000000ff00723e */ /* 0x001fc800000010ff */
[----:B------:R-:W-:Y:S01]  /*c2e0*/  PRMT R3, R0, 0x7610, R3 ;  /* 0x0000761000037816 */ /* 0x000fe20000000003 */
[----:B------:R-:W-:Y:S06]  /*c2f0*/  BRA `(.L_x_19419) ;  /* 0x0000000c00707947 */ /* 0x000fec0003800000 */
.L_x_19415:
        /* <DEDUP_REMOVED lines=9> */
.L_x_19423:
[----:B------:R-:W2:Y:S02]  /*c390*/  LDG.E.U16 R0, desc[UR36][R4.64] ;  /* 0x0000002404007981 */ /* 0x000ea4000c1e1500 */
[----:B--2---:R-:W-:-:S05]  /*c3a0*/  HADD2.F32 R0, -RZ, R0.H0_H0 ;  /* 0x20000000ff007230 */ /* 0x004fca0000004100 */
[----:B------:R-:W-:-:S04]  /*c3b0*/  F2FP.BF16.F32.PACK_AB R0, RZ, R0 ;  /* 0x00000000ff00723e */ /* 0x000fc800000010ff */
[----:B------:R-:W-:Y:S01]  /*c3c0*/  PRMT R3, R0, 0x7610, R3 ;  /* 0x0000761000037816 */ /* 0x000fe20000000003 */
[----:B------:R-:W-:Y:S06]  /*c3d0*/  BRA `(.L_x_19419) ;  /* 0x0000000c00387947 */ /* 0x000fec0003800000 */
.L_x_19422:
        /* <DEDUP_REMOVED lines=9> */
.L_x_19425:
[----:B------:R-:W2:Y:S02]  /*c470*/  LDG.E.U16 R4, desc[UR36][R4.64] ;  /* 0x0000002404047981 */ /* 0x000ea4000c1e1500 */
[----:B--2---:R-:W-:-:S05]  /*c480*/  HADD2.F32 R0, -RZ, R4.H0_H0 ;  /* 0x20000004ff007230 */ /* 0x004fca0000004100 */
[----:B------:R-:W-:-:S04]  /*c490*/  F2FP.BF16.F32.PACK_AB R0, RZ, R0 ;  /* 0x00000000ff00723e */ /* 0x000fc800000010ff */
[----:B------:R-:W-:Y:S01]  /*c4a0*/  PRMT R3, R0, 0x7610, R3 ;  /* 0x0000761000037816 */ /* 0x000fe20000000003 */
[----:B------:R-:W-:Y:S06]  /*c4b0*/  BRA `(.L_x_19419) ;  /* 0x0000000c00007947 */ /* 0x000fec0003800000 */
.L_x_19424:
        /* <DEDUP_REMOVED lines=9> */
.L_x_19414:
        /* <DEDUP_REMOVED lines=14> */
.L_x_19428:
        /* <DEDUP_REMOVED lines=9> */
.L_x_19427:
        /* <DEDUP_REMOVED lines=27> */
.L_x_19430:
        /* <DEDUP_REMOVED lines=15> */
.L_x_19429:
[----:B------:R0:W5:Y:S01]  /*c960*/  LDG.E.U16 R3, desc[UR36][R4.64] ;  /* 0x0000002404037981 */ /* 0x000162000c1e1500 */
[----:B------:R-:W-:Y:S05]  /*c970*/  BRA `(.L_x_19419) ;  /* 0x0000000400d07947 */ /* 0x000fea0003800000 */
.L_x_19426:
        /* <DEDUP_REMOVED lines=13> */
.L_x_19433:
        /* <DEDUP_REMOVED lines=21> */
.L_x_19437:
[----:B------:R-:W-:Y:S05]  /*cba0*/  BSYNC B1 ;  /* 0x0000000000017941 */ /* 0x000fea0003800000 */
.L_x_19436:
[----:B------:R-:W-:Y:S01]  /*cbb0*/  LEA R3, R0, 0x3b800000, 0x17 ;  /* 0x3b80000000037811 */ /* 0x000fe200078eb8ff */
[----:B------:R-:W-:-:S05]  /*cbc0*/  IMAD.SHL.U32 R0, R2, 0x100000, RZ ;  /* 0x0010000002007824 */ /* 0x000fca00078e00ff */
[----:B------:R-:W-:-:S07]  /*cbd0*/  LOP3.LUT R0, R3, R0, R4, 0xfe, !PT ;  /* 0x0000000003007212 */ /* 0x000fce00078efe04 */
.L_x_19435:
[----:B------:R-:W-:Y:S05]  /*cbe0*/  BSYNC B0 ;  /* 0x0000000000007941 */ /* 0x000fea0003800000 */
.L_x_19434:
[----:B------:R-:W-:-:S04]  /*cbf0*/  F2FP.BF16.F32.PACK_AB R0, RZ, R0 ;  /* 0x00000000ff00723e */ /* 0x000fc800000010ff */
[----:B------:R-:W-:Y:S01]  /*cc00*/  PRMT R3, R0, 0x7610, R3 ;  /* 0x0000761000037816 */ /* 0x000fe20000000003 */
[----:B------:R-:W-:Y:S06]  /*cc10*/  BRA `(.L_x_19419) ;  /* 0x0000000400287947 */ /* 0x000fec0003800000 */
.L_x_19432:
        /* <DEDUP_REMOVED lines=21> */
.L_x_19441:
[----:B------:R-:W-:Y:S05]  /*cd70*/  BSYNC B1 ;  /* 0x0000000000017941 */ /* 0x000fea0003800000 */
.L_x_19440:
[----:B------:R-:W-:Y:S01]  /*cd80*/  LEA R3, R0, 0x37800000, 0x17 ;  /* 0x3780000000037811 */ /* 0x000fe200078eb8ff */
[----:B------:R-:W-:-:S05]  /*cd90*/  IMAD.SHL.U32 R0, R2, 0x200000, RZ ;  /* 0x0020000002007824 */ /* 0x000fca00078e00ff */
[----:B------:R-:W-:-:S07]  /*cda0*/  LOP3.LUT R0, R3, R0, R4, 0xfe, !PT ;  /* 0x0000000003007212 */ /* 0x000fce00078efe04 */
.L_x_19439:
[----:B------:R-:W-:Y:S05]  /*cdb0*/  BSYNC B0 ;  /* 0x0000000000007941 */ /* 0x000fea0003800000 */
.L_x_19438:
[----:B------:R-:W-:-:S04]  /*cdc0*/  F2FP.BF16.F32.PACK_AB R0, RZ, R0 ;  /* 0x00000000ff00723e */ /* 0x000fc800000010ff */
[----:B------:R-:W-:Y:S01]  /*cdd0*/  PRMT R3, R0, 0x7610, R3 ;  /* 0x0000761000037816 */ /* 0x000fe20000000003 */
[----:B------:R-:W-:Y:S06]  /*cde0*/  BRA `(.L_x_19419) ;  /* 0x0000000000b47947 */ /* 0x000fec0003800000 */
.L_x_19431:
        /* <DEDUP_REMOVED lines=14> */
.L_x_19445:
[----:B------:R-:W-:Y:S05]  /*ced0*/  BSYNC B0 ;  /* 0x0000000000007941 */ /* 0x000fea0003800000 */
.L_x_19444:
[----:B------:R-:W-:-:S04]  /*cee0*/  F2FP.BF16.F32.PACK_AB R0, RZ, R0 ;  /* 0x00000000ff00723e */ /* 0x000fc800000010ff */
[----:B------:R-:W-:Y:S01]  /*cef0*/  PRMT R3, R0, 0x7610, R3 ;  /* 0x0000761000037816 */ /* 0x000fe20000000003 */
[----:B------:R-:W-:Y:S06]  /*cf00*/  BRA `(.L_x_19419) ;  /* 0x00000000006c7947 */ /* 0x000fec0003800000 */
.L_x_19418:
        /* <DEDUP_REMOVED lines=16> */
.L_x_19446:
[----:B------:R-:W-:Y:S01]  /*d010*/  PRMT R3, RZ, 0x7610, R3 ;  /* 0x00007610ff037816 */ /* 0x000fe20000000003 */
[----:B------:R-:W-:Y:S06]  /*d020*/  BRA `(.L_x_19419) ;  /* 0x0000000000247947 */ /* 0x000fec0003800000 */
.L_x_19443:
[----:B------:R-:W2:Y:S02]  /*d030*/  LDG.E.64 R4, desc[UR36][R4.64] ;  /* 0x0000002404047981 */ /* 0x000ea4000c1e1b00 */
[----:B--2---:R-:W0:Y:S02]  /*d040*/  I2F.U64 R0, R4 ;  /* 0x0000000400007312 */ /* 0x004e240000301000 */
[----:B0-----:R-:W-:-:S04]  /*d050*/  F2FP.BF16.F32.PACK_AB R0, RZ, R0 ;  /* 0x00000000ff00723e */ /* 0x001fc800000010ff */
[----:B------:R-:W-:Y:S01]  /*d060*/  PRMT R3, R0, 0x7610, R3 ;  /* 0x0000761000037816 */ /* 0x000fe20000000003 */
[----:B------:R-:W-:Y:S06]  /*d070*/  BRA `(.L_x_19419) ;  /* 0x0000000000107947 */ /* 0x000fec0003800000 */
.L_x_19442:
[----:B------:R-:W2:Y:S02]  /*d080*/  LDG.E R4, desc[UR36][R4.64] ;  /* 0x0000002404047981 */ /* 0x000ea4000c1e1900 */
[----:B--2---:R-:W-:-:S04]  /*d090*/  I2FP.F32.U32 R0, R4 ;  /* 0x0000000400007245 */ /* 0x004fc80000201000 */
[----:B------:R-:W-:-:S04]  /*d0a0*/  F2FP.BF16.F32.PACK_AB R0, RZ, R0 ;  /* 0x00000000ff00723e */ /* 0x000fc800000010ff */
[----:B------:R-:W-:-:S07]  /*d0b0*/  PRMT R3, R0, 0x7610, R3 ;  /* 0x0000761000037816 */ /* 0x000fce0000000003 */
.L_x_19419:
        /* <DEDUP_REMOVED lines=29> */
.L_x_19452:
[----:B------:R-:W-:Y:S01]  /*d290*/  FSETP.GEU.FTZ.AND P0, PT, R9, -R6, PT ;  /* 0x800000060900720b */ /* 0x000fe20003f1e000 */
[----:B------:R-:W-:-:S12]  /*d2a0*/  FADD.FTZ R7, R7, -1 ;  /* 0xbf80000007077421 */ /* 0x000fd80000010000 */
[----:B------:R-:W-:-:S07]  /*d2b0*/  @!P0 FADD.FTZ R7, R7, -1 ;  /* 0xbf80000007078421 */ /* 0x000fce0000010000 */
.L_x_19451:
[----:B------:R-:W-:Y:S05]  /*d2c0*/  BSYNC B1 ;  /* 0x0000000000017941 */ /* 0x000fea0003800000 */
.L_x_19450:
[----:B------:R-:W-:Y:S01]  /*d2d0*/  FFMA.FTZ R0, -R6, R7, R0 ;  /* 0x0000000706007223 */ /* 0x000fe20000010100 */
[----:B------:R-:W-:Y:S06]  /*d2e0*/  BRA `(.L_x_19448) ;  /* 0x00000000007c7947 */ /* 0x000fec0003800000 */
.L_x_19449:
        /* <DEDUP_REMOVED lines=15> */
.L_x_19455:
        /* <DEDUP_REMOVED lines=13> */
.L_x_19454:
[----:B------:R-:W-:Y:S05]  /*d4b0*/  BSYNC B1 ;  /* 0x0000000000017941 */ /* 0x000fea0003800000 */
.L_x_19453:
[----:B------:R-:W-:-:S04]  /*d4c0*/  FMUL.FTZ R7, R4, 1.1920928955078125e-07 ;  /* 0x3400000004077820 */ /* 0x000fc80000410000 */
[----:B------:R-:W-:-:S07]  /*d4d0*/  FMUL.FTZ R0, R8, R7 ;  /* 0x0000000708007220 */ /* 0x000fce0000410000 */
.L_x_19448:
[----:B------:R-:W-:Y:S05]  /*d4e0*/  BSYNC B0 ;  /* 0x0000000000007941 */ /* 0x000fea0003800000 */
.L_x_19447:
[C---:B------:R-:W-:Y:S01]  /*d4f0*/  FSETP.GTU.FTZ.AND P0, PT, |R0|.reuse, +INF , PT ;  /* 0x7f8000000000780b */ /* 0x040fe20003f1c200 */
[----:B------:R-:W-:Y:S01]  /*d500*/  ULDC UR4, c[0x0][0x424] ;  /* 0x0001090000047ab9 */ /* 0x000fe20000000800 */
[----:B------:R-:W-:Y:S01]  /*d510*/  LOP3.LUT R5, R0, 0x80000000, R5, 0xb8, !PT ;  /* 0x8000000000057812 */ /* 0x000fe200078eb805 */
[----:B------:R-:W1:Y:S01]  /*d520*/  LDC.U8 R6, c[0x0][0x430] ;  /* 0x00010c00ff067b82 */ /* 0x000e620000000000 */
[----:B------:R-:W-:Y:S01]  /*d530*/  FSETP.GEU.FTZ.AND P2, PT, R2, RZ, PT ;  /* 0x000000ff0200720b */ /* 0x000fe20003f5e000 */
[----:B------:R-:W-:Y:S01]  /*d540*/  BSSY B0, `(.L_x_19456) ;  /* 0x000001b000007945 */ /* 0x000fe20003800000 */
[----:B------:R-:W-:Y:S01]  /*d550*/  FSEL R5, R0, R5, P0 ;  /* 0x0000000500057208 */ /* 0x000fe20000000000 */
[----:B------:R-:W-:-:S03]  /*d560*/  IMAD.U32 R0, R3, 0x10000, RZ ;  /* 0x0001000003007824 */ /* 0x000fc600078e00ff */
[C---:B------:R-:W-:Y:S02]  /*d570*/  FSETP.NEU.FTZ.AND P0, PT, R5.reuse, RZ, PT ;  /* 0x000000ff0500720b */ /* 0x040fe40003f1d000 */
        /* <DEDUP_REMOVED lines=23> */
.L_x_19457:
[----:B------:R-:W-:Y:S05]  /*d6f0*/  BSYNC B0 ;  /* 0x0000000000007941 */ /* 0x000fea0003800000 */
.L_x_19456:
        /* <DEDUP_REMOVED lines=13> */
.L_x_19461:
[----:B------:R-:W-:-:S06]  /*d7d0*/  IMAD.U32 R3, R3, 0x10000, RZ ;  /* 0x0001000003037824 */ /* 0x000fcc00078e00ff */
[----:B------:R-:W1:Y:S02]  /*d7e0*/  F2I.S64.TRUNC R2, R3 ;  /* 0x0000000300027311 */ /* 0x000e64000020d900 */
[----:B-1----:R-:W-:Y:S01]  /*d7f0*/  STG.E.U8 desc[UR36][R16.64], R2 ;  /* 0x0000000210007986 */ /* 0x002fe2000c101124 */
[----:B------:R-:W-:Y:S05]  /*d800*/  EXIT ;  /* 0x000000000000794d */ /* 0x000fea0003800000 */
.L_x_19460:
        /* <DEDUP_REMOVED lines=10> */
.L_x_19464:
[----:B------:R-:W-:-:S06]  /*d8b0*/  IMAD.U32 R3, R3, 0x10000, RZ ;  /* 0x0001000003037824 */ /* 0x000fcc00078e00ff */
[----:B------:R-:W1:Y:S02]  /*d8c0*/  F2I.FTZ.TRUNC.NTZ R3, R3 ;  /* 0x0000000300037305 */ /* 0x000e64000021f100 */
[----:B-1----:R-:W-:Y:S01]  /*d8d0*/  STG.E desc[UR36][R16.64], R3 ;  /* 0x0000000310007986 */ /* 0x002fe2000c101924 */
[----:B------:R-:W-:Y:S05]  /*d8e0*/  EXIT ;  /* 0x000000000000794d */ /* 0x000fea0003800000 */
.L_x_19463:
[----:B------:R-:W-:-:S06]  /*d8f0*/  IMAD.U32 R3, R3, 0x10000, RZ ;  /* 0x0001000003037824 */ /* 0x000fcc00078e00ff */
[----:B------:R-:W1:Y:S02]  /*d900*/  F2I.FTZ.TRUNC.NTZ R3, R3 ;  /* 0x0000000300037305 */ /* 0x000e64000021f100 */
[----:B-1----:R-:W-:Y:S01]  /*d910*/  STG.E.U16 desc[UR36][R16.64], R3 ;  /* 0x0000000310007986 */ /* 0x002fe2000c101524 */
[----:B------:R-:W-:Y:S05]  /*d920*/  EXIT ;  /* 0x000000000000794d */ /* 0x000fea0003800000 */
.L_x_19459:
        /* <DEDUP_REMOVED lines=9> */
.L_x_19466:
[----:B------:R-:W-:-:S05]  /*d9c0*/  IMAD.U32 R0, R3, 0x10000, RZ ;  /* 0x0001000003007824 */ /* 0x000fca00078e00ff */
[----:B------:R-:W-:-:S05]  /*d9d0*/  F2FP.F16.F32.PACK_AB R0, RZ, R0 ;  /* 0x00000000ff00723e */ /* 0x000fca00000000ff */
[----:B------:R-:W-:Y:S01]  /*d9e0*/  STG.E.U16 desc[UR36][R16.64], R0 ;  /* 0x0000000010007986 */ /* 0x000fe2000c101524 */
[----:B------:R-:W-:Y:S05]  /*d9f0*/  EXIT ;  /* 0x000000000000794d */ /* 0x000fea0003800000 */
.L_x_19465:
        /* <DEDUP_REMOVED lines=10> */
.L_x_19468:
[----:B------:R-:W-:-:S05]  /*daa0*/  IMAD.U32 R3, R3, 0x10000, RZ ;  /* 0x0001000003037824 */ /* 0x000fca00078e00ff */
[----:B------:R-:W-:-:S04]  /*dab0*/  F2FP.F16.F32.PACK_AB R3, RZ, R3 ;  /* 0x00000003ff03723e */ /* 0x000fc800000000ff */
[----:B------:R-:W-:-:S05]  /*dac0*/  PRMT R3, R3, 0x5410, RZ ;  /* 0x0000541003037816 */ /* 0x000fca00000000ff */
[----:B------:R-:W-:Y:S01]  /*dad0*/  STG.E desc[UR36][R16.64], R3 ;  /* 0x0000000310007986 */ /* 0x000fe2000c101924 */
[----:B------:R-:W-:Y:S05]  /*dae0*/  EXIT ;  /* 0x000000000000794d */ /* 0x000fea0003800000 */
.L_x_19467:
[----:B------:R-:W-:-:S04]  /*daf0*/  IMAD.U32 R2, R3, 0x10000, RZ ;  /* 0x0001000003027824 */ /* 0x000fc800078e00ff */
[----:B------:R-:W-:-:S06]  /*db00*/  FMUL.FTZ R2, R2, 1 ;  /* 0x3f80000002027820 */ /* 0x000fcc0000410000 */
[----:B------:R-:W1:Y:S02]  /*db10*/  F2F.F64.F32 R2, R2 ;  /* 0x0000000200027310 */ /* 0x000e640000201800 */
[----:B-1----:R-:W-:Y:S01]  /*db20*/  STG.E.64 desc[UR36][R16.64], R2 ;  /* 0x0000000210007986 */ /* 0x002fe2000c101b24 */
[----:B------:R-:W-:Y:S05]  /*db30*/  EXIT ;  /* 0x000000000000794d */ /* 0x000fea0003800000 */
.L_x_19458:
        /* <DEDUP_REMOVED lines=13> */
.L_x_19471:
[----:B------:R-:W-:Y:S01]  /*dc10*/  IMAD.U32 R3, R3, 0x10000, RZ ;  /* 0x0001000003037824 */ /* 0x000fe200078e00ff */
[----:B------:R-:W-:-:S03]  /*dc20*/  CS2R R6, SRZ ;  /* 0x0000000000067805 */ /* 0x000fc6000001ff00 */
[----:B------:R-:W-:-:S04]  /*dc30*/  FMUL.FTZ R3, R3, 1 ;  /* 0x3f80000003037820 */ /* 0x000fc80000410000 */
[----:B------:R-:W1:Y:S02]  /*dc40*/  F2F.F64.F32 R4, R3 ;  /* 0x0000000300047310 */ /* 0x000e640000201800 */
[----:B-1----:R-:W-:Y:S01]  /*dc50*/  STG.E.128 desc[UR36][R16.64], R4 ;  /* 0x0000000410007986 */ /* 0x002fe2000c101d24 */
[----:B------:R-:W-:Y:S05]  /*dc60*/  EXIT ;  /* 0x000000000000794d */ /* 0x000fea0003800000 */
.L_x_19470:
        /* <DEDUP_REMOVED lines=21> */
.L_x_19475:
[----:B------:R-:W-:Y:S05]  /*ddc0*/  BSYNC B0 ;  /* 0x0000000000007941 */ /* 0x000fea0003800000 */
.L_x_19474:
[----:B------:R-:W-:-:S05]  /*ddd0*/  LOP3.LUT R3, R0, R3, RZ, 0xfc, !PT ;  /* 0x0000000300037212 */ /* 0x000fca00078efcff */
[----:B------:R-:W-:Y:S01]  /*dde0*/  STG.E.U8 desc[UR36][R16.64], R3 ;  /* 0x0000000310007986 */ /* 0x000fe2000c101124 */
[----:B------:R-:W-:Y:S05]  /*ddf0*/  EXIT ;  /* 0x000000000000794d */ /* 0x000fea0003800000 */
.L_x_19473:
        /* <DEDUP_REMOVED lines=13> */
.L_x_19477:
[----:B------:R-:W-:Y:S01]  /*ded0*/  IMAD.MOV.U32 R0, RZ, RZ, 0x7f ;  /* 0x0000007fff007424 */ /* 0x000fe200078e00ff */
[----:B------:R-:W-:-:S04]  /*dee0*/  ISETP.GT.U32.AND P0, PT, R2, 0x7f800000, PT ;  /* 0x7f8000000200780c */ /* 0x000fc80003f04070 */
[----:B------:R-:W-:-:S09]  /*def0*/  SEL R0, R0, 0x7c, P0 ;  /* 0x0000007c00007807 */ /* 0x000fd20000000000 */
.L_x_19478:
[----:B------:R-:W-:Y:S05]  /*df00*/  BSYNC B0 ;  /* 0x0000000000007941 */ /* 0x000fea0003800000 */
.L_x_19476:
[----:B------:R-:W-:-:S04]  /*df10*/  LOP3.LUT R2, R3, 0x80000000, RZ, 0xc0, !PT ;  /* 0x8000000003027812 */ /* 0x000fc800078ec0ff */
[----:B------:R-:W-:-:S04]  /*df20*/  SHF.R.U32.HI R3, RZ, 0x18, R2 ;  /* 0x00000018ff037819 */ /* 0x000fc80000011602 */
[----:B------:R-:W-:-:S05]  /*df30*/  LOP3.LUT R3, R0, R3, RZ, 0xfc, !PT ;  /* 0x0000000300037212 */ /* 0x000fca00078efcff */
[----:B------:R-:W-:Y:S01]  /*df40*/  STG.E.U8 desc[UR36][R16.64], R3 ;  /* 0x0000000310007986 */ /* 0x000fe2000c101124 */
[----:B------:R-:W-:Y:S05]  /*df50*/  EXIT ;  /* 0x000000000000794d */ /* 0x000fea0003800000 */
.L_x_19472:
[----:B------:R-:W-:Y:S01]  /*df60*/  STG.E.U16 desc[UR36][R16.64], R3 ;  /* 0x0000000310007986 */ /* 0x000fe2000c101524 */
[----:B------:R-:W-:Y:S05]  /*df70*/  EXIT ;  /* 0x000000000000794d */ /* 0x000fea0003800000 */
.L_x_19469:
        /* <DEDUP_REMOVED lines=12> */
.L_x_19481:
        /* <DEDUP_REMOVED lines=17> */
.L_x_19484:
[----:B------:R-:W-:-:S04]  /*e150*/  LOP3.LUT R2, R3, 0x80000000, RZ, 0xc0, !PT ;  /* 0x8000000003027812 */ /* 0x000fc800078ec0ff */
[----:B------:R-:W-:-:S04]  /*e160*/  SHF.R.U32.HI R3, RZ, 0x18, R2 ;  /* 0x00000018ff037819 */ /* 0x000fc80000011602 */
[----:B------:R-:W-:-:S04]  /*e170*/  LOP3.LUT R0, R0, R3, RZ, 0xfc, !PT ;  /* 0x0000000300007212 */ /* 0x000fc800078efcff */
[----:B------:R-:W-:-:S07]  /*e180*/  PRMT R8, R0, 0x7610, R8 ;  /* 0x0000761000087816 */ /* 0x000fce0000000008 */
.L_x_19483:
[----:B------:R-:W-:Y:S05]  /*e190*/  BSYNC B0 ;  /* 0x0000000000007941 */ /* 0x000fea0003800000 */
.L_x_19482:
[----:B------:R-:W-:Y:S01]  /*e1a0*/  STG.E.U8 desc[UR36][R16.64], R8 ;  /* 0x0000000810007986 */ /* 0x000fe2000c101124 */
[----:B------:R-:W-:Y:S05]  /*e1b0*/  EXIT ;  /* 0x000000000000794d */ /* 0x000fea0003800000 */
.L_x_19480:
        /* <DEDUP_REMOVED lines=17> */
.L_x_19487:
[----:B------:R-:W-:-:S04]  /*e2d0*/  LOP3.LUT R2, R3, 0x80000000, RZ, 0xc0, !PT ;  /* 0x8000000003027812 */ /* 0x000fc800078ec0ff */
[----:B------:R-:W-:-:S04]  /*e2e0*/  SHF.R.U32.HI R3, RZ, 0x18, R2 ;  /* 0x00000018ff037819 */ /* 0x000fc80000011602 */
[----:B------:R-:W-:-:S04]  /*e2f0*/  LOP3.LUT R0, R0, R3, RZ, 0xfc, !PT ;  /* 0x0000000300007212 */ /* 0x000fc800078efcff */
[----:B------:R-:W-:-:S07]  /*e300*/  PRMT R8, R0, 0x7610, R8 ;  /* 0x0000761000087816 */ /* 0x000fce0000000008 */
.L_x_19486:
[----:B------:R-:W-:Y:S05]  /*e310*/  BSYNC B0 ;  /* 0x0000000000007941 */ /* 0x000fea0003800000 */
.L_x_19485:
[----:B------:R-:W-:Y:S01]  /*e320*/  STG.E.U8 desc[UR36][R16.64], R8 ;  /* 0x0000000810007986 */ /* 0x000fe2000c101124 */
[----:B------:R-:W-:Y:S05]  /*e330*/  EXIT ;  /* 0x000000000000794d */ /* 0x000fea0003800000 */
.L_x_19479:
        /* <DEDUP_REMOVED lines=22> */
.L_x_19462:
        /* <DEDUP_REMOVED lines=16> */
.L_x_19490:
[----:B------:R-:W-:Y:S05]  /*e5a0*/  EXIT ;  /* 0x000000000000794d */ /* 0x000fea0003800000 */
.L_x_19489:
[----:B------:R-:W-:-:S06]  /*e5b0*/  IMAD.U32 R3, R3, 0x10000, RZ ;  /* 0x0001000003037824 */ /* 0x000fcc00078e00ff */
[----:B------:R-:W1:Y:S02]  /*e5c0*/  F2I.U64.TRUNC R2, R3 ;  /* 0x0000000300027311 */ /* 0x000e64000020d800 */
[----:B-1----:R-:W-:Y:S01]  /*e5d0*/  STG.E.64 desc[UR36][R16.64], R2 ;  /* 0x0000000210007986 */ /* 0x002fe2000c101b24 */
[----:B------:R-:W-:Y:S05]  /*e5e0*/  EXIT ;  /* 0x000000000000794d */ /* 0x000fea0003800000 */
.L_x_19488:
[----:B------:R-:W-:-:S06]  /*e5f0*/  IMAD.U32 R3, R3, 0x10000, RZ ;  /* 0x0001000003037824 */ /* 0x000fcc00078e00ff */
[----:B------:R-:W1:Y:S02]  /*e600*/  F2I.FTZ.U32.TRUNC.NTZ R3, R3 ;  /* 0x0000000300037305 */ /* 0x000e64000021f000 */
[----:B-1----:R-:W-:Y:S01]  /*e610*/  STG.E desc[UR36][R16.64], R3 ;  /* 0x0000000310007986 */ /* 0x002fe2000c101924 */
[----:B------:R-:W-:Y:S05]  /*e620*/  EXIT ;  /* 0x000000000000794d */ /* 0x000fea0003800000 */
.L_x_19491:
        /* <DEDUP_REMOVED lines=13> */
.L_x_37846:


//--------------------- .text._ZN2at6native27unrolled_elementwise_kernelIZZZNS0_15binary_internal21div_floor_kernel_cudaERNS_18TensorIteratorBaseEENKUlvE0_clEvENKUlvE2_clEvEUlN3c108BFloat16EE_St5arrayIPcLm2EELi4E23TrivialOffsetCalculatorILi1EjESE_NS0_6memory12LoadWithCastILi1EEENSF_13StoreWithCastILi1EEEEEviT_T0_T2_T3_T4_T5_ --------------------------
	.section	.text._ZN2at6native27unrolled_elementwise_kernelIZZZNS0_15binary_internal21div_floor_kernel_cudaERNS_18TensorIteratorBaseEENKUlvE0_clEvENKUlvE2_clEvEUlN3c108BFloat16EE_St5arrayIPcLm2EELi4E23TrivialOffsetCalculatorILi1EjESE_NS0_6memory12LoadWithCastILi1EEENSF_13StoreWithCastILi1EEEEEviT_T0_T2_T3_T4_T5_,"ax",@progbits
	.align	128
        .global         _ZN2at6native27unrolled_elementwise_kernelIZZZNS0_15binary_internal21div_floor_kernel_cudaERNS_18TensorIteratorBaseEENKUlvE0_clEvENKUlvE2_clEvEUlN3c108BFloat16EE_St5arrayIPcLm2EELi4E23TrivialOffsetCalculatorILi1EjESE_NS0_6memory12LoadWithCastILi1EEENSF_13StoreWithCastILi1EEEEEviT_T0_T2_T3_T4_T5_
        .type           _ZN2at6native27unrolled_elementwise_kernelIZZZNS0_15binary_internal21div_floor_kernel_cudaERNS_18TensorIteratorBaseEENKUlvE0_clEvENKUlvE2_clEvEUlN3c108BFloat16EE_St5arrayIPcLm2EELi4E23TrivialOffsetCalculatorILi1EjESE_NS0_6memory12LoadWithCastILi1EEENSF_13StoreWithCastILi1EEEEEviT_T0_T2_T3_T4_T5_,@function
        .size           _ZN2at6native27unrolled_elementwise_kernelIZZZNS0_15binary_internal21div_floor_kernel_cudaERNS_18TensorIteratorBaseEENKUlvE0_clEvENKUlvE2_clEvEUlN3c108BFloat16EE_St5arrayIPcLm2EELi4E23TrivialOffsetCalculatorILi1EjESE_NS0_6memory12LoadWithCastILi1EEENSF_13StoreWithCastILi1EEEEEviT_T0_T2_T3_T4_T5_,(.L_x_37847 - _ZN2at6native27unrolled_elementwise_kernelIZZZNS0_15binary_internal21div_floor_kernel_cudaERNS_18TensorIteratorBaseEENKUlvE0_clEvENKUlvE2_clEvEUlN3c108BFloat16EE_St5arrayIPcLm2EELi4E23TrivialOffsetCalculatorILi1EjESE_NS0_6memory12LoadWithCastILi1EEENSF_13StoreWithCastILi1EEEEEviT_T0_T2_T3_T4_T5_)
        .other          _ZN2at6native27unrolled_elementwise_kernelIZZZNS0_15binary_internal21div_floor_kernel_cudaERNS_18TensorIteratorBaseEENKUlvE0_clEvENKUlvE2_clEvEUlN3c108BFloat16EE_St5arrayIPcLm2EELi4E23TrivialOffsetCalculatorILi1EjESE_NS0_6memory12LoadWithCastILi1EEENSF_13StoreWithCastILi1EEEEEviT_T0_T2_T3_T4_T5_,@"STO_CUDA_ENTRY STV_DEFAULT"
_ZN2at6native27unrolled_elementwise_kernelIZZZNS0_15binary_internal21div_floor_kernel_cudaERNS_18TensorIteratorBaseEENKUlvE0_clEvENKUlvE2_clEvEUlN3c108BFloat16EE_St5arrayIPcLm2EELi4E23TrivialOffsetCalculatorILi1EjESE_NS0_6memory12LoadWithCastILi1EEENSF_13StoreWithCastILi1EEEEEviT_T0_T2_T3_T4_T5_:
.text._ZN2at6native27unrolled_elementwise_kernelIZZZNS0_15binary_internal21div_floor_kernel_cudaERNS_18TensorIteratorBaseEENKUlvE0_clEvENKUlvE2_clEvEUlN3c108BFloat16EE_St5arrayIPcLm2EELi4E23TrivialOffsetCalculatorILi1EjESE_NS0_6memory12LoadWithCastILi1EEENSF_13StoreWithCastILi1EEEEEviT_T0_T2_T3_T4_T5_:
        /* <DEDUP_REMOVED lines=36> */
.L_x_19497:
[----:B------:R-:W2:Y:S02]  /*0240*/  LDG.E.U8 R2, desc[UR36][R2.64] ;  /* 0x0000002402027981 */ /* 0x000ea4000c1e1100 */
[----:B--2---:R-:W-:-:S04]  /*0250*/  I2FP.F32.U32 R0, R2 ;  /* 0x0000000200007245 */ /* 0x004fc80000201000 */
[----:B------:R-:W-:-:S04]  /*0260*/  F2FP.BF16.F32.PACK_AB R0, RZ, R0 ;  /* 0x00000000ff00723e */ /* 0x000fc800000010ff */
[----:B------:R-:W-:Y:S01]  /*0270*/  PRMT R24, R0, 0x7610, R24 ;  /* 0x0000761000187816 */ /* 0x000fe20000000018 */
[----:B------:R-:W-:Y:S06]  /*0280*/  BRA `(.L_x_19499) ;  /* 0x0000000c00c87947 */ /* 0x000fec0003800000 */
.L_x_19496:
        /* <DEDUP_REMOVED lines=11> */
.L_x_19501:
[----:B------:R-:W2:Y:S02]  /*0340*/  LDG.E R2, desc[UR36][R2.64] ;  /* 0x0000002402027981 */ /* 0x000ea4000c1e1900 */
[----:B--2---:R-:W-:-:S04]  /*0350*/  I2FP.F32.S32 R0, R2 ;  /* 0x0000000200007245 */ /* 0x004fc80000201400 */
[----:B------:R-:W-:-:S04]  /*0360*/  F2FP.BF16.F32.PACK_AB R0, RZ, R0 ;  /* 0x00000000ff00723e */ /* 0x000fc800000010ff */
[----:B------:R-:W-:Y:S01]  /*0370*/  PRMT R24, R0, 0x7610, R24 ;  /* 0x0000761000187816 */ /* 0x000fe20000000018 */
[----:B------:R-:W-:Y:S06]  /*0380*/  BRA `(.L_x_19499) ;  /* 0x0000000c00887947 */ /* 0x000fec0003800000 */
.L_x_19500:
[----:B------:R-:W2:Y:S02]  /*0390*/  LDG.E.U16 R2, desc[UR36][R2.64] ;  /* 0x0000002402027981 */ /* 0x000ea4000c1e1500 */
[----:B--2---:R-:W0:Y:S02]  /*03a0*/  I2F.S16 R0, R2 ;  /* 0x0000000200007306 */ /* 0x004e240000101400 */
[----:B0-----:R-:W-:-:S04]  /*03b0*/  F2FP.BF16.F32.PACK_AB R0, RZ, R0 ;  /* 0x00000000ff00723e */ /* 0x001fc800000010ff */
[----:B------:R-:W-:Y:S01]  /*03c0*/  PRMT R24, R0, 0x7610, R24 ;  /* 0x0000761000187816 */ /* 0x000fe20000000018 */
[----:B------:R-:W-:Y:S06]  /*03d0*/  BRA `(.L_x_19499) ;  /* 0x0000000c00747947 */ /* 0x000fec0003800000 */
.L_x_19495:
        /* <DEDUP_REMOVED lines=9> */
.L_x_19503:
[----:B------:R-:W2:Y:S02]  /*0470*/  LDG.E.U16 R0, desc[UR36][R2.64] ;  /* 0x0000002402007981 */ /* 0x000ea4000c1e1500 */
[----:B--2---:R-:W-:-:S05]  /*0480*/  HADD2.F32 R0, -RZ, R0.H0_H0 ;  /* 0x20000000ff007230 */ /* 0x004fca0000004100 */
[----:B------:R-:W-:-:S04]  /*0490*/  F2FP.BF16.F32.PACK_AB R0, RZ, R0 ;  /* 0x00000000ff00723e */ /* 0x000fc800000010ff */
[----:B------:R-:W-:Y:S01]  /*04a0*/  PRMT R24, R0, 0x7610, R24 ;  /* 0x0000761000187816 */ /* 0x000fe20000000018 */
[----:B------:R-:W-:Y:S06]  /*04b0*/  BRA `(.L_x_19499) ;  /* 0x0000000c003c7947 */ /* 0x000fec0003800000 */
.L_x_19502:
        /* <DEDUP_REMOVED lines=9> */
.L_x_19505:
[----:B------:R-:W2:Y:S02]  /*0550*/  LDG.E.U16 R2, desc[UR36][R2.64] ;  /* 0x0000002402027981 */ /* 0x000ea4000c1e1500 */
[----:B--2---:R-:W-:-:S05]  /*0560*/  HADD2.F32 R0, -RZ, R2.H0_H0 ;  /* 0x20000002ff007230 */ /* 0x004fca0000004100 */
[----:B------:R-:W-:-:S04]  /*0570*/  F2FP.BF16.F32.PACK_AB R0, RZ, R0 ;  /* 0x00000000ff00723e */ /* 0x000fc800000010ff */
[----:B------:R-:W-:Y:S01]  /*0580*/  PRMT R24, R0, 0x7610, R24 ;  /* 0x0000761000187816 */ /* 0x000fe20000000018 */
[----:B------:R-:W-:Y:S06]  /*0590*/  BRA `(.L_x_19499) ;  /* 0x0000000c00047947 */ /* 0x000fec0003800000 */
.L_x_19504:
        /* <DEDUP_REMOVED lines=9> */
.L_x_19494:
        /* <DEDUP_REMOVED lines=14> */
.L_x_19508:
        /* <DEDUP_REMOVED lines=9> */
.L_x_19507:
        /* <DEDUP_REMOVED lines=28> */
.L_x_19510:
        /* <DEDUP_REMOVED lines=15> */
.L_x_19509:
[----:B------:R0:W5:Y:S01]  /*0a50*/  LDG.E.U16 R24, desc[UR36][R2.64] ;  /* 0x0000002402187981 */ /* 0x000162000c1e1500 */
[----:B------:R-:W-:Y:S05]  /*0a60*/  BRA `(.L_x_19499) ;  /* 0x0000000400d07947 */ /* 0x000fea0003800000 */
.L_x_19506:
        /* <DEDUP_REMOVED lines=13> */
.L_x_19513:
        /* <DEDUP_REMOVED lines=21> */
.L_x_19517:
[----:B------:R-:W-:Y:S05]  /*0c90*/  BSYNC B1 ;  /* 0x0000000000017941 */ /* 0x000fea0003800000 */
.L_x_19516:
[----:B------:R-:W-:Y:S01]  /*0ca0*/  LEA R3, R0, 0x3b800000, 0x17 ;  /* 0x3b80000000037811 */ /* 0x000fe200078eb8ff */
[----:B------:R-:W-:-:S05]  /*0cb0*/  IMAD.SHL.U32 R0, R2, 0x100000, RZ ;  /* 0x0010000002007824 */ /* 0x000fca00078e00ff */
[----:B------:R-:W-:-:S07]  /*0cc0*/  LOP3.LUT R0, R3, R0, R4, 0xfe, !PT ;  /* 0x0000000003007212 */ /* 0x000fce00078efe04 */
.L_x_19515:
[----:B------:R-:W-:Y:S05]  /*0cd0*/  BSYNC B0 ;  /* 0x0000000000007941 */ /* 0x000fea0003800000 */
.L_x_19514:
[----:B------:R-:W-:-:S04]  /*0ce0*/  F2FP.BF16.F32.PACK_AB R0, RZ, R0 ;  /* 0x00000000ff00723e */ /* 0x000fc800000010ff */
[----:B------:R-:W-:Y:S01]  /*0cf0*/  PRMT R24, R0, 0x7610, R24 ;  /* 0x0000761000187816 */ /* 0x000fe20000000018 */
[----:B------:R-:W-:Y:S06]  /*0d00*/  BRA `(.L_x_19499) ;  /* 0x0000000400287947 */ /* 0x000fec0003800000 */
.L_x_19512:
        /* <DEDUP_REMOVED lines=21> */
.L_x_19521:
[----:B------:R-:W-:Y:S05]  /*0e60*/  BSYNC B1 ;  /* 0x0000000000017941 */ /* 0x000fea0003800000 */
.L_x_19520:
[----:B------:R-:W-:Y:S01]  /*0e70*/  LEA R3, R0, 0x37800000, 0x17 ;  /* 0x3780000000037811 */ /* 0x000fe200078eb8ff */
[----:B------:R-:W-:-:S05]  /*0e80*/  IMAD.SHL.U32 R0, R2, 0x200000, RZ ;  /* 0x0020000002007824 */ /* 0x000fca00078e00ff */
[----:B------:R-:W-:-:S07]  /*0e90*/  LOP3.LUT R0, R3, R0, R4, 0xfe, !PT ;  /* 0x0000000003007212 */ /* 0x000fce00078efe04 */
.L_x_19519:
[----:B------:R-:W-:Y:S05]  /*0ea0*/  BSYNC B0 ;  /* 0x0000000000007941 */ /* 0x000fea0003800000 */
.L_x_19518:
[----:B------:R-:W-:-:S04]  /*0eb0*/  F2FP.BF16.F32.PACK_AB R0, RZ, R0 ;  /* 0x00000000ff00723e */ /* 0x000fc800000010ff */
[----:B------:R-:W-:Y:S01]  /*0ec0*/  PRMT R24, R0, 0x7610, R24 ;  /* 0x0000761000187816 */ /* 0x000fe20000000018 */
[----:B------:R-:W-:Y:S06]  /*0ed0*/  BRA `(.L_x_19499) ;  /* 0x0000000000b47947 */ /* 0x000fec0003800000 */
.L_x_19511:
        /* <DEDUP_REMOVED lines=14> */
.L_x_19525:
[----:B------:R-:W-:Y:S05]  /*0fc0*/  BSYNC B0 ;  /* 0x0000000000007941 */ /* 0x000fea0003800000 */
.L_x_19524:
[----:B------:R-:W-:-:S04]  /*0fd0*/  F2FP.BF16.F32.PACK_AB R0, RZ, R0 ;  /* 0x00000000ff00723e */ /* 0x000fc800000010ff */
[----:B------:R-:W-:Y:S01]  /*0fe0*/  PRMT R24, R0, 0x7610, R24 ;  /* 0x0000761000187816 */ /* 0x000fe20000000018 */
[----:B------:R-:W-:Y:S06]  /*0ff0*/  BRA `(.L_x_19499) ;  /* 0x00000000006c7947 */ /* 0x000fec0003800000 */
.L_x_19498:
        /* <DEDUP_REMOVED lines=16> */
.L_x_19526:
[----:B------:R-:W-:Y:S01]  /*1100*/  PRMT R24, RZ, 0x7610, R24 ;  /* 0x00007610ff187816 */ /* 0x000fe20000000018 */
[----:B------:R-:W-:Y:S06]  /*1110*/  BRA `(.L_x_19499) ;  /* 0x0000000000247947 */ /* 0x000fec0003800000 */
.L_x_19523:
[----:B------:R-:W2:Y:S02]  /*1120*/  LDG.E.64 R2, desc[UR36][R2.64] ;  /* 0x0000002402027981 */ /* 0x000ea4000c1e1b00 */
[----:B--2---:R-:W0:Y:S02]  /*1130*/  I2F.U64 R0, R2 ;  /* 0x0000000200007312 */ /* 0x004e240000301000 */
[----:B0-----:R-:W-:-:S04]  /*1140*/  F2FP.BF16.F32.PACK_AB R0, RZ, R0 ;  /* 0x00000000ff00723e */ /* 0x001fc800000010ff */
[----:B------:R-:W-:Y:S01]  /*1150*/  PRMT R24, R0, 0x7610, R24 ;  /* 0x0000761000187816 */ /* 0x000fe20000000018 */
[----:B------:R-:W-:Y:S06]  /*1160*/  BRA `(.L_x_19499) ;  /* 0x0000000000107947 */ /* 0x000fec0003800000 */
.L_x_19522:
[----:B------:R-:W2:Y:S02]  /*1170*/  LDG.E R2, desc[UR36][R2.64] ;  /* 0x0000002402027981 */ /* 0x000ea4000c1e1900 */
[----:B--2---:R-:W-:-:S04]  /*1180*/  I2FP.F32.U32 R0, R2 ;  /* 0x0000000200007245 */ /* 0x004fc80000201000 */
[----:B------:R-:W-:-:S04]  /*1190*/  F2FP.BF16.F32.PACK_AB R0, RZ, R0 ;  /* 0x00000000ff00723e */ /* 0x000fc800000010ff */
[----:B------:R-:W-:-:S07]  /*11a0*/  PRMT R24, R0, 0x7610, R24 ;  /* 0x0000761000187816 */ /* 0x000fce0000000018 */
.L_x_19499:
[----:B------:R-:W-:-:S07]  /*11b0*/  VIADD R18, R18, 0x80 ;  /* 0x0000008012127836 */ /* 0x000fce0000000000 */
.L_x_19493:
[----:B------:R-:W-:Y:S05]  /*11c0*/  BSYNC B6 ;  /* 0x0000000000067941 */ /* 0x000fea0003800000 */
.L_x_19492:
        /* <DEDUP_REMOVED lines=26> */
.L_x_19532:
[----:B------:R-:W2:Y:S02]  /*1370*/  LDG.E.U8 R2, desc[UR36][R2.64] ;  /* 0x0000002402027981 */ /* 0x000ea4000c1e1100 */
[----:B--2---:R-:W-:-:S04]  /*1380*/  I2FP.F32.U32 R0, R2 ;  /* 0x0000000200007245 */ /* 0x004fc80000201000 */
[----:B------:R-:W-:-:S04]  /*1390*/  F2FP.BF16.F32.PACK_AB R0, RZ, R0 ;  /* 0x00000000ff00723e */ /* 0x000fc800000010ff */
[----:B------:R-:W-:Y:S01]  /*13a0*/  PRMT R17, R0, 0x7610, R17 ;  /* 0x0000761000117816 */ /* 0x000fe20000000011 */
[----:B------:R-:W-:Y:S06]  /*13b0*/  BRA `(.L_x_19534) ;  /* 0x0000000c00c87947 */ /* 0x000fec0003800000 */
.L_x_19531:
        /* <DEDUP_REMOVED lines=11> */
.L_x_19536:
[----:B------:R-:W2:Y:S02]  /*1470*/  LDG.E R2, desc[UR36][R2.64] ;  /* 0x0000002402027981 */ /* 0x000ea4000c1e1900 */
[----:B--2---:R-:W-:-:S04]  /*1480*/  I2FP.F32.S32 R0, R2 ;  /* 0x0000000200007245 */ /* 0x004fc80000201400 */
[----:B------:R-:W-:-:S04]  /*1490*/  F2FP.BF16.F32.PACK_AB R0, RZ, R0 ;  /* 0x00000000ff00723e */ /* 0x000fc800000010ff */
[----:B------:R-:W-:Y:S01]  /*14a0*/  PRMT R17, R0, 0x7610, R17 ;  /* 0x0000761000117816 */ /* 0x000fe20000000011 */
[----:B------:R-:W-:Y:S06]  /*14b0*/  BRA `(.L_x_19534) ;  /* 0x0000000c00887947 */ /* 0x000fec0003800000 */
.L_x_19535:
[----:B------:R-:W2:Y:S02]  /*14c0*/  LDG.E.U16 R2, desc[UR36][R2.64] ;  /* 0x0000002402027981 */ /* 0x000ea4000c1e1500 */
[----:B--2---:R-:W0:Y:S02]  /*14d0*/  I2F.S16 R0, R2 ;  /* 0x0000000200007306 */ /* 0x004e240000101400 */
[----:B0-----:R-:W-:-:S04]  /*14e0*/  F2FP.BF16.F32.PACK_AB R0, RZ, R0 ;  /* 0x00000000ff00723e */ /* 0x001fc800000010ff */
[----:B------:R-:W-:Y:S01]  /*14f0*/  PRMT R17, R0, 0x7610, R17 ;  /* 0x0000761000117816 */ /* 0x000fe20000000011 */
[----:B------:R-:W-:Y:S06]  /*1500*/  BRA `(.L_x_19534) ;  /* 0x0000000c00747947 */ /* 0x000fec0003800000 */
.L_x_19530:
        /* <DEDUP_REMOVED lines=9> */
.L_x_19538:
[----:B------:R-:W2:Y:S02]  /*15a0*/  LDG.E.U16 R0, desc[UR36][R2.64] ;  /* 0x0000002402007981 */ /* 0x000ea4000c1e1500 */
[----:B--2---:R-:W-:-:S05]  /*15b0*/  HADD2.F32 R0, -RZ, R0.H0_H0 ;  /* 0x20000000ff007230 */ /* 0x004fca0000004100 */
[----:B------:R-:W-:-:S04]  /*15c0*/  F2FP.BF16.F32.PACK_AB R0, RZ, R0 ;  /* 0x00000000ff00723e */ /* 0x000fc800000010ff */
[----:B------:R-:W-:Y:S01]  /*15d0*/  PRMT R17, R0, 0x7610, R17 ;  /* 0x0000761000117816 */ /* 0x000fe20000000011 */
[----:B------:R-:W-:Y:S06]  /*15e0*/  BRA `(.L_x_19534) ;  /* 0x0000000c003c7947 */ /* 0x000fec0003800000 */
.L_x_19537:
        /* <DEDUP_REMOVED lines=9> */
.L_x_19540:
[----:B------:R-:W2:Y:S02]  /*1680*/  LDG.E.U16 R2, desc[UR36][R2.64] ;  /* 0x0000002402027981 */ /* 0x000ea4000c1e1500 */
[----:B--2---:R-:W-:-:S05]  /*1690*/  HADD2.F32 R0, -RZ, R2.H0_H0 ;  /* 0x20000002ff007230 */ /* 0x004fca0000004100 */
[----:B------:R-:W-:-:S04]  /*16a0*/  F2FP.BF16.F32.PACK_AB R0, RZ, R0 ;  /* 0x00000000ff00723e */ /* 0x000fc800000010ff */
[----:B------:R-:W-:Y:S01]  /*16b0*/  PRMT R17, R0, 0x7610, R17 ;  /* 0x0000761000117816 */ /* 0x000fe20000000011 */
[----:B------:R-:W-:Y:S06]  /*16c0*/  BRA `(.L_x_19534) ;  /* 0x0000000c00047947 */ /* 0x000fec0003800000 */
.L_x_19539:
        /* <DEDUP_REMOVED lines=9> */
.L_x_19529:
        /* <DEDUP_REMOVED lines=14> */
.L_x_19543:
        /* <DEDUP_REMOVED lines=9> */
.L_x_19542:
        /* <DEDUP_REMOVED lines=28> */
.L_x_19545:
        /* <DEDUP_REMOVED lines=15> */
.L_x_19544:
[----:B------:R0:W5:Y:S01]  /*1b80*/  LDG.E.U16 R17, desc[UR36][R2.64] ;  /* 0x0000002402117981 */ /* 0x000162000c1e1500 */
[----:B------:R-:W-:Y:S05]  /*1b90*/  BRA `(.L_x_19534) ;  /* 0x0000000400d07947 */ /* 0x000fea0003800000 */
.L_x_19541:
        /* <DEDUP_REMOVED lines=13> */
.L_x_19548:
        /* <DEDUP_REMOVED lines=21> */
.L_x_19552:
[----:B------:R-:W-:Y:S05]  /*1dc0*/  BSYNC B1 ;  /* 0x0000000000017941 */ /* 0x000fea0003800000 */
.L_x_19551:
[----:B------:R-:W-:Y:S01]  /*1dd0*/  LEA R3, R0, 0x3b800000, 0x17 ;  /* 0x3b80000000037811 */ /* 0x000fe200078eb8ff */
[----:B------:R-:W-:-:S05]  /*1de0*/  IMAD.SHL.U32 R0, R2, 0x100000, RZ ;  /* 0x0010000002007824 */ /* 0x000fca00078e00ff */
[----:B------:R-:W-:-:S07]  /*1df0*/  LOP3.LUT R0, R3, R0, R4, 0xfe, !PT ;  /* 0x0000000003007212 */ /* 0x000fce00078efe04 */
.L_x_19550:
[----:B------:R-:W-:Y:S05]  /*1e00*/  BSYNC B0 ;  /* 0x0000000000007941 */ /* 0x000fea0003800000 */
.L_x_19549:
[----:B------:R-:W-:-:S04]  /*1e10*/  F2FP.BF16.F32.PACK_AB R0, RZ, R0 ;  /* 0x00000000ff00723e */ /* 0x000fc800000010ff */
[----:B------:R-:W-:Y:S01]  /*1e20*/  PRMT R17, R0, 0x7610, R17 ;  /* 0x0000761000117816 */ /* 0x000fe20000000011 */
[----:B------:R-:W-:Y:S06]  /*1e30*/  BRA `(.L_x_19534) ;  /* 0x0000000400287947 */ /* 0x000fec0003800000 */
.L_x_19547:
        /* <DEDUP_REMOVED lines=21> */
.L_x_19556:
[----:B------:R-:W-:Y:S05]  /*1f90*/  BSYNC B1 ;  /* 0x0000000000017941 */ /* 0x000fea0003800000 */
.L_x_19555:
[----:B------:R-:W-:Y:S01]  /*1fa0*/  LEA R3, R0, 0x37800000, 0x17 ;  /* 0x3780000000037811 */ /* 0x000fe200078eb8ff */
[----:B------:R-:W-:-:S05]  /*1fb0*/  IMAD.SHL.U32 R0, R2, 0x200000, RZ ;  /* 0x0020000002007824 */ /* 0x000fca00078e00ff */
[----:B------:R-:W-:-:S07]  /*1fc0*/  LOP3.LUT R0, R3, R0, R4, 0xfe, !PT ;  /* 0x0000000003007212 */ /* 0x000fce00078efe04 */
.L_x_19554:
[----:B------:R-:W-:Y:S05]  /*1fd0*/  BSYNC B0 ;  /* 0x0000000000007941 */ /* 0x000fea0003800000 */
.L_x_19553:
[----:B------:R-:W-:-:S04]  /*1fe0*/  F2FP.BF16.F32.PACK_AB R0, RZ, R0 ;  /* 0x00000000ff00723e */ /* 0x000fc800000010ff */
[----:B------:R-:W-:Y:S01]  /*1ff0*/  PRMT R17, R0, 0x7610, R17 ;  /* 0x0000761000117816 */ /* 0x000fe20000000011 */
[----:B------:R-:W-:Y:S06]  /*2000*/  BRA `(.L_x_19534) ;  /* 0x0000000000b47947 */ /* 0x000fec0003800000 */
.L_x_19546:
        /* <DEDUP_REMOVED lines=14> */
.L_x_19560:
[----:B------:R-:W-:Y:S05]  /*20f0*/  BSYNC B0 ;  /* 0x0000000000007941 */ /* 0x000fea0003800000 */
.L_x_19559:
[----:B------:R-:W-:-:S04]  /*2100*/  F2FP.BF16.F32.PACK_AB R0, RZ, R0 ;  /* 0x00000000ff00723e */ /* 0x000fc800000010ff */
[----:B------:R-:W-:Y:S01]  /*2110*/  PRMT R17, R0, 0x7610, R17 ;  /* 0x0000761000117816 */ /* 0x000fe20000000011 */
[----:B------:R-:W-:Y:S06]  /*2120*/  BRA `(.L_x_19534) ;  /* 0x00000000006c7947 */ /* 0x000fec0003800000 */
.L_x_19533:
        /* <DEDUP_REMOVED lines=16> */
.L_x_19561:
[----:B------:R-:W-:Y:S01]  /*2230*/  PRMT R17, RZ, 0x7610, R17 ;  /* 0x00007610ff117816 */ /* 0x000fe20000000011 */
[----:B------:R-:W-:Y:S06]  /*2240*/  BRA `(.L_x_19534) ;  /* 0x0000000000247947 */ /* 0x000fec0003800000 */
.L_x_19558:
[----:B------:R-:W2:Y:S02]  /*2250*/  LDG.E.64 R2, desc[UR36][R2.64] ;  /* 0x0000002402027981 */ /* 0x000ea4000c1e1b00 */
[----:B--2---:R-:W0:Y:S02]  /*2260*/  I2F.U64 R0, R2 ;  /* 0x0000000200007312 */ /* 0x004e240000301000 */
[----:B0-----:R-:W-:-:S04]  /*2270*/  F2FP.BF16.F32.PACK_AB R0, RZ, R0 ;  /* 0x00000000ff00723e */ /* 0x001fc800000010ff */
[----:B------:R-:W-:Y:S01]  /*2280*/  PRMT R17, R0, 0x7610, R17 ;  /* 0x0000761000117816 */ /* 0x000fe20000000011 */
[----:B------:R-:W-:Y:S06]  /*2290*/  BRA `(.L_x_19534) ;  /* 0x0000000000107947 */ /* 0x000fec0003800000 */
.L_x_19557:
[----:B------:R-:W2:Y:S02]  /*22a0*/  LDG.E R2, desc[UR36][R2.64] ;  /* 0x0000002402027981 */ /* 0x000ea4000c1e1900 */
[----:B--2---:R-:W-:-:S04]  /*22b0*/  I2FP.F32.U32 R0, R2 ;  /* 0x0000000200007245 */ /* 0x004fc80000201000 */
[----:B------:R-:W-:-:S04]  /*22c0*/  F2FP.BF16.F32.PACK_AB R0, RZ, R0 ;  /* 0x00000000ff00723e */ /* 0x000fc800000010ff */
[----:B------:R-:W-:-:S07]  /*22d0*/  PRMT R17, R0, 0x7610, R17 ;  /* 0x0000761000117816 */ /* 0x000fce0000000011 */
.L_x_19534:
[----:B------:R-:W-:-:S07]  /*22e0*/  VIADD R18, R18, 0x80 ;  /* 0x0000008012127836 */ /* 0x000fce0000000000 */
.L_x_19528:
[----:B------:R-:W-:Y:S05]  /*22f0*/  BSYNC B6 ;  /* 0x0000000000067941 */ /* 0x000fea0003800000 */
.L_x_19527:
        /* <DEDUP_REMOVED lines=28> */
.L_x_19567:
[----:B------:R-:W2:Y:S02]  /*24c0*/  LDG.E.U8 R4, desc[UR36][R4.64] ;  /* 0x0000002404047981 */ /* 0x000ea4000c1e1100 */
[----:B--2---:R-:W-:-:S04]  /*24d0*/  I2FP.F32.U32 R0, R4 ;  /* 0x0000000400007245 */ /* 0x004fc80000201000 */
[----:B------:R-:W-:-:S04]  /*24e0*/  F2FP.BF16.F32.PACK_AB R0, RZ, R0 ;  /* 0x00000000ff00723e */ /* 0x000fc800000010ff */
[----:B------:R-:W-:Y:S01]  /*24f0*/  PRMT R2, R0, 0x7610, R2 ;  /* 0x0000761000027816 */ /* 0x000fe20000000002 */
[----:B------:R-:W-:Y:S06]  /*2500*/  BRA `(.L_x_19569) ;  /* 0x0000000c00c47947 */ /* 0x000fec0003800000 */
.L_x_19566:
        /* <DEDUP_REMOVED lines=11> */
.L_x_19571:
[----:B------:R-:W2:Y:S02]  /*25c0*/  LDG.E R4, desc[UR36][R4.64] ;  /* 0x0000002404047981 */ /* 0x000ea4000c1e1900 */
[----:B--2---:R-:W-:-:S04]  /*25d0*/  I2FP.F32.S32 R0, R4 ;  /* 0x0000000400007245 */ /* 0x004fc80000201400 */
[----:B------:R-:W-:-:S04]  /*25e0*/  F2FP.BF16.F32.PACK_AB R0, RZ, R0 ;  /* 0x00000000ff00723e */ /* 0x000fc800000010ff */
[----:B------:R-:W-:Y:S01]  /*25f0*/  PRMT R2, R0, 0x7610, R2 ;  /* 0x0000761000027816 */ /* 0x000fe20000000002 */
[----:B------:R-:W-:Y:S06]  /*2600*/  BRA `(.L_x_19569) ;  /* 0x0000000c00847947 */ /* 0x000fec0003800000 */
.L_x_19570:
[----:B------:R-:W2:Y:S02]  /*2610*/  LDG.E.U16 R4, desc[UR36][R4.64] ;  /* 0x0000002404047981 */ /* 0x000ea4000c1e1500 */
[----:B--2---:R-:W0:Y:S02]  /*2620*/  I2F.S16 R0, R4 ;  /* 0x0000000400007306 */ /* 0x004e240000101400 */
[----:B0-----:R-:W-:-:S04]  /*2630*/  F2FP.BF16.F32.PACK_AB R0, RZ, R0 ;  /* 0x00000000ff00723e */ /* 0x001fc800000010ff */
[----:B------:R-:W-:Y:S01]  /*2640*/  PRMT R2, R0, 0x7610, R2 ;  /* 0x0000761000027816 */ /* 0x000fe20000000002 */
[----:B------:R-:W-:Y:S06]  /*2650*/  BRA `(.L_x_19569) ;  /* 0x0000000c00707947 */ /* 0x000fec0003800000 */
.L_x_19565:
        /* <DEDUP_REMOVED lines=9> */
.L_x_19573:
[----:B------:R-:W2:Y:S02]  /*26f0*/  LDG.E.U16 R0, desc[UR36][R4.64] ;  /* 0x0000002404007981 */ /* 0x000ea4000c1e1500 */
[----:B--2---:R-:W-:-:S05]  /*2700*/  HADD2.F32 R0, -RZ, R0.H0_H0 ;  /* 0x20000000ff007230 */ /* 0x004fca0000004100 */
[----:B------:R-:W-:-:S04]  /*2710*/  F2FP.BF16.F32.PACK_AB R0, RZ, R0 ;  /* 0x00000000ff00723e */ /* 0x000fc800000010ff */
[----:B------:R-:W-:Y:S01]  /*2720*/  PRMT R2, R0, 0x7610, R2 ;  /* 0x0000761000027816 */ /* 0x000fe20000000002 */
[----:B------:R-:W-:Y:S06]  /*2730*/  BRA `(.L_x_19569) ;  /* 0x0000000c00387947 */ /* 0x000fec0003800000 */
.L_x_19572:
        /* <DEDUP_REMOVED lines=9> */
.L_x_19575:
[----:B------:R-:W2:Y:S02]  /*27d0*/  LDG.E.U16 R4, desc[UR36][R4.64] ;  /* 0x0000002404047981 */ /* 0x000ea4000c1e1500 */
[----:B--2---:R-:W-:-:S05]  /*27e0*/  HADD2.F32 R0, -RZ, R4.H0_H0 ;  /* 0x20000004ff007230 */ /* 0x004fca0000004100 */
[----:B------:R-:W-:-:S04]  /*27f0*/  F2FP.BF16.F32.PACK_AB R0, RZ, R0 ;  /* 0x00000000ff00723e */ /* 0x000fc800000010ff */
[----:B------:R-:W-:Y:S01]  /*2800*/  PRMT R2, R0, 0x7610, R2 ;  /* 0x0000761000027816 */ /* 0x000fe20000000002 */
[----:B------:R-:W-:Y:S06]  /*2810*/  BRA `(.L_x_19569) ;  /* 0x0000000c00007947 */ /* 0x000fec0003800000 */
.L_x_19574:
        /* <DEDUP_REMOVED lines=9> */
.L_x_19564:
        /* <DEDUP_REMOVED lines=14> */
.L_x_19578:
        /* <DEDUP_REMOVED lines=9> */
.L_x_19577:
        /* <DEDUP_REMOVED lines=28> */
.L_x_19580:
        /* <DEDUP_REMOVED lines=14> */
.L_x_19579:
[----:B------:R0:W5:Y:S01]  /*2cc0*/  LDG.E.U16 R2, desc[UR36][R4.64] ;  /* 0x0000002404027981 */ /* 0x000162000c1e1500 */
[----:B------:R-:W-:Y:S05]  /*2cd0*/  BRA `(.L_x_19569) ;  /* 0x0000000400d07947 */ /* 0x000fea0003800000 */
.L_x_19576:
        /* <DEDUP_REMOVED lines=13> */
.L_x_19583:
        /* <DEDUP_REMOVED lines=21> */
.L_x_19587:
[----:B------:R-:W-:Y:S05]  /*2f00*/  BSYNC B1 ;  /* 0x0000000000017941 */ /* 0x000fea0003800000 */
.L_x_19586:
[----:B------:R-:W-:Y:S01]  /*2f10*/  LEA R3, R0, 0x3b800000, 0x17 ;  /* 0x3b80000000037811 */ /* 0x000fe200078eb8ff */
[----:B------:R-:W-:-:S05]  /*2f20*/  IMAD.SHL.U32 R0, R2, 0x100000, RZ ;  /* 0x0010000002007824 */ /* 0x000fca00078e00ff */
[----:B------:R-:W-:-:S07]  /*2f30*/  LOP3.LUT R0, R3, R0, R4, 0xfe, !PT ;  /* 0x0000000003007212 */ /* 0x000fce00078efe04 */
.L_x_19585:
[----:B------:R-:W-:Y:S05]  /*2f40*/  BSYNC B0 ;  /* 0x0000000000007941 */ /* 0x000fea0003800000 */
.L_x_19584:
[----:B------:R-:W-:-:S04]  /*2f50*/  F2FP.BF16.F32.PACK_AB R0, RZ, R0 ;  /* 0x00000000ff00723e */ /* 0x000fc800000010ff */
[----:B------:R-:W-:Y:S01]  /*2f60*/  PRMT R2, R0, 0x7610, R2 ;  /* 0x0000761000027816 */ /* 0x000fe20000000002 */
[----:B------:R-:W-:Y:S06]  /*2f70*/  BRA `(.L_x_19569) ;  /* 0x0000000400287947 */ /* 0x000fec0003800000 */
.L_x_19582:
        /* <DEDUP_REMOVED lines=21> */
.L_x_19591:
[----:B------:R-:W-:Y:S05]  /*30d0*/  BSYNC B1 ;  /* 0x0000000000017941 */ /* 0x000fea0003800000 */
.L_x_19590:
[----:B------:R-:W-:Y:S01]  /*30e0*/  LEA R3, R0, 0x37800000, 0x17 ;  /* 0x3780000000037811 */ /* 0x000fe200078eb8ff */
[----:B------:R-:W-:-:S05]  /*30f0*/  IMAD.SHL.U32 R0, R2, 0x200000, RZ ;  /* 0x0020000002007824 */ /* 0x000fca00078e00ff */
[----:B------:R-:W-:-:S07]  /*3100*/  LOP3.LUT R0, R3, R0, R4, 0xfe, !PT ;  /* 0x0000000003007212 */ /* 0x000fce00078efe04 */
.L_x_19589:
[----:B------:R-:W-:Y:S05]  /*3110*/  BSYNC B0 ;  /* 0x0000000000007941 */ /* 0x000fea0003800000 */
.L_x_19588:
[----:B------:R-:W-:-:S04]  /*3120*/  F2FP.BF16.F32.PACK_AB R0, RZ, R0 ;  /* 0x00000000ff00723e */ /* 0x000fc800000010ff */
[----:B------:R-:W-:Y:S01]  /*3130*/  PRMT R2, R0, 0x7610, R2 ;  /* 0x0000761000027816 */ /* 0x000fe20000000002 */
[----:B------:R-:W-:Y:S06]  /*3140*/  BRA `(.L_x_19569) ;  /* 0x0000000000b47947 */ /* 0x000fec0003800000 */
.L_x_19581:
        /* <DEDUP_REMOVED lines=14> */
.L_x_19595:
[----:B------:R-:W-:Y:S05]  /*3230*/  BSYNC B0 ;  /* 0x0000000000007941 */ /* 0x000fea0003800000 */
.L_x_19594:
[----:B------:R-:W-:-:S04]  /*3240*/  F2FP.BF16.F32.PACK_AB R0, RZ, R0 ;  /* 0x00000000ff00723e */ /* 0x000fc800000010ff */
[----:B------:R-:W-:Y:S01]  /*3250*/  PRMT R2, R0, 0x7610, R2 ;  /* 0x0000761000027816 */ /* 0x000fe20000000002 */
[----:B------:R-:W-:Y:S06]  /*3260*/  BRA `(.L_x_19569) ;  /* 0x00000000006c7947 */ /* 0x000fec0003800000 */
.L_x_19568:
        /* <DEDUP_REMOVED lines=16> */
.L_x_19596:
[----:B------:R-:W-:Y:S01]  /*3370*/  PRMT R2, RZ, 0x7610, R2 ;  /* 0x00007610ff027816 */ /* 0x000fe20000000002 */
[----:B------:R-:W-:Y:S06]  /*3380*/  BRA `(.L_x_19569) ;  /* 0x0000000000247947 */ /* 0x000fec0003800000 */
.L_x_19593:
[----:B------:R-:W2:Y:S02]  /*3390*/  LDG.E.64 R4, desc[UR36][R4.64] ;  /* 0x0000002404047981 */ /* 0x000ea4000c1e1b00 */
[----:B--2---:R-:W0:Y:S02]  /*33a0*/  I2F.U64 R0, R4 ;  /* 0x0000000400007312 */ /* 0x004e240000301000 */
[----:B0-----:R-:W-:-:S04]  /*33b0*/  F2FP.BF16.F32.PACK_AB R0, RZ, R0 ;  /* 0x00000000ff00723e */ /* 0x001fc800000010ff */
[----:B------:R-:W-:Y:S01]  /*33c0*/  PRMT R2, R0, 0x7610, R2 ;  /* 0x0000761000027816 */ /* 0x000fe20000000002 */
[----:B------:R-:W-:Y:S06]  /*33d0*/  BRA `(.L_x_19569) ;  /* 0x0000000000107947 */ /* 0x000fec0003800000 */
.L_x_19592:
[----:B------:R-:W2:Y:S02]  /*33e0*/  LDG.E R4, desc[UR36][R4.64] ;  /* 0x0000002404047981 */ /* 0x000ea4000c1e1900 */
[----:B--2---:R-:W-:-:S04]  /*33f0*/  I2FP.F32.U32 R0, R4 ;  /* 0x0000000400007245 */ /* 0x004fc80000201000 */
[----:B------:R-:W-:-:S04]  /*3400*/  F2FP.BF16.F32.PACK_AB R0, RZ, R0 ;  /* 0x00000000ff00723e */ /* 0x000fc800000010ff */
[----:B------:R-:W-:-:S07]  /*3410*/  PRMT R2, R0, 0x7610, R2 ;  /* 0x0000761000027816 */ /* 0x000fce0000000002 */
.L_x_19569:
[----:B------:R-:W-:-:S07]  /*3420*/  VIADD R18, R18, 0x80 ;  /* 0x0000008012127836 */ /* 0x000fce0000000000 */
.L_x_19563:
[----:B------:R-:W-:Y:S05]  /*3430*/  BSYNC B6 ;  /* 0x0000000000067941 */ /* 0x000fea0003800000 */
.L_x_19562:
        /* <DEDUP_REMOVED lines=25> */
.L_x_19602:
[----:B------:R-:W2:Y:S02]  /*35d0*/  LDG.E.U8 R4, desc[UR36][R4.64] ;  /* 0x0000002404047981 */ /* 0x000ea4000c1e1100 */
[----:B--2---:R-:W-:-:S04]  /*35e0*/  I2FP.F32.U32 R0, R4 ;  /* 0x0000000400007245 */ /* 0x004fc80000201000 */
[----:B------:R-:W-:-:S04]  /*35f0*/  F2FP.BF16.F32.PACK_AB R0, RZ, R0 ;  /* 0x00000000ff00723e */ /* 0x000fc800000010ff */
[----:B------:R-:W-:Y:S01]  /*3600*/  PRMT R16, R0, 0x7610, R16 ;  /* 0x0000761000107816 */ /* 0x000fe20000000010 */
[----:B------:R-:W-:Y:S06]  /*3610*/  BRA `(.L_x_19598) ;  /* 0x0000000c00c87947 */ /* 0x000fec0003800000 */
.L_x_19601:
        /* <DEDUP_REMOVED lines=11> */
.L_x_19605:
[----:B------:R-:W2:Y:S02]  /*36d0*/  LDG.E R4, desc[UR36][R4.64] ;  /* 0x0000002404047981 */ /* 0x000ea4000c1e1900 */
[----:B--2---:R-:W-:-:S04]  /*36e0*/  I2FP.F32.S32 R0, R4 ;  /* 0x0000000400007245 */ /* 0x004fc80000201400 */
[----:B------:R-:W-:-:S04]  /*36f0*/  F2FP.BF16.F32.PACK_AB R0, RZ, R0 ;  /* 0x00000000ff00723e */ /* 0x000fc800000010ff */
[----:B------:R-:W-:Y:S01]  /*3700*/  PRMT R16, R0, 0x7610, R16 ;  /* 0x0000761000107816 */ /* 0x000fe20000000010 */
[----:B------:R-:W-:Y:S06]  /*3710*/  BRA `(.L_x_19598) ;  /* 0x0000000c00887947 */ /* 0x000fec0003800000 */
.L_x_19604:
[----:B------:R-:W2:Y:S02]  /*3720*/  LDG.E.U16 R4, desc[UR36][R4.64] ;  /* 0x0000002404047981 */ /* 0x000ea4000c1e1500 */
[----:B--2---:R-:W0:Y:S02]  /*3730*/  I2F.S16 R0, R4 ;  /* 0x0000000400007306 */ /* 0x004e240000101400 */
[----:B0-----:R-:W-:-:S04]  /*3740*/  F2FP.BF16.F32.PACK_AB R0, RZ, R0 ;  /* 0x00000000ff00723e */ /* 0x001fc800000010ff */
[----:B------:R-:W-:Y:S01]  /*3750*/  PRMT R16, R0, 0x7610, R16 ;  /* 0x0000761000107816 */ /* 0x000fe20000000010 */
[----:B------:R-:W-:Y:S06]  /*3760*/  BRA `(.L_x_19598) ;  /* 0x0000000c00747947 */ /* 0x000fec0003800000 */
.L_x_19600:
        /* <DEDUP_REMOVED lines=9> */
.L_x_19607:
[----:B------:R-:W2:Y:S02]  /*3800*/  LDG.E.U16 R0, desc[UR36][R4.64] ;  /* 0x0000002404007981 */ /* 0x000ea4000c1e1500 */
[----:B--2---:R-:W-:-:S05]  /*3810*/  HADD2.F32 R0, -RZ, R0.H0_H0 ;  /* 0x20000000ff007230 */ /* 0x004fca0000004100 */
[----:B------:R-:W-:-:S04]  /*3820*/  F2FP.BF16.F32.PACK_AB R0, RZ, R0 ;  /* 0x00000000ff00723e */ /* 0x000fc800000010ff */
[----:B------:R-:W-:Y:S01]  /*3830*/  PRMT R16, R0, 0x7610, R16 ;  /* 0x0000761000107816 */ /* 0x000fe20000000010 */
[----:B------:R-:W-:Y:S06]  /*3840*/  BRA `(.L_x_19598) ;  /* 0x0000000c003c7947 */ /* 0x000fec0003800000 */
.L_x_19606:
        /* <DEDUP_REMOVED lines=9> */
.L_x_19609:
[----:B------:R-:W2:Y:S02]  /*38e0*/  LDG.E.U16 R4, desc[UR36][R4.64] ;  /* 0x0000002404047981 */ /* 0x000ea4000c1e1500 */
[----:B--2---:R-:W-:-:S05]  /*38f0*/  HADD2.F32 R0, -RZ, R4.H0_H0 ;  /* 0x20000004ff007230 */ /* 0x004fca0000004100 */
[----:B------:R-:W-:-:S04]  /*3900*/  F2FP.BF16.F32.PACK_AB R0, RZ, R0 ;  /* 0x00000000ff00723e */ /* 0x000fc800000010ff */
[----:B------:R-:W-:Y:S01]  /*3910*/  PRMT R16, R0, 0x7610, R16 ;  /* 0x0000761000107816 */ /* 0x000fe20000000010 */
[----:B------:R-:W-:Y:S06]  /*3920*/  BRA `(.L_x_19598) ;  /* 0x0000000c00047947 */ /* 0x000fec0003800000 */
.L_x_19608:
        /* <DEDUP_REMOVED lines=9> */
.L_x_19599:
        /* <DEDUP_REMOVED lines=14> */
.L_x_19612:
        /* <DEDUP_REMOVED lines=9> */
.L_x_19611:
        /* <DEDUP_REMOVED lines=28> */
.L_x_19614:
        /* <DEDUP_REMOVED lines=15> */
.L_x_19613:
[----:B------:R1:W5:Y:S01]  /*3de0*/  LDG.E.U16 R16, desc[UR36][R4.64] ;  /* 0x0000002404107981 */ /* 0x000362000c1e1500 */
[----:B------:R-:W-:Y:S05]  /*3df0*/  BRA `(.L_x_19598) ;  /* 0x0000000400d07947 */ /* 0x000fea0003800000 */
.L_x_19610:
        /* <DEDUP_REMOVED lines=13> */
.L_x_19617:
        /* <DEDUP_REMOVED lines=21> */
.L_x_19621:
[----:B------:R-:W-:Y:S05]  /*4020*/  BSYNC B1 ;  /* 0x0000000000017941 */ /* 0x000fea0003800000 */
.L_x_19620:
[----:B------:R-:W-:Y:S01]  /*4030*/  LEA R5, R0, 0x3b800000, 0x17 ;  /* 0x3b80000000057811 */ /* 0x000fe200078eb8ff */
[----:B------:R-:W-:-:S05]  /*4040*/  IMAD.SHL.U32 R0, R3, 0x100000, RZ ;  /* 0x0010000003007824 */ /* 0x000fca00078e00ff */
[----:B------:R-:W-:-:S07]  /*4050*/  LOP3.LUT R0, R5, R0, R6, 0xfe, !PT ;  /* 0x0000000005007212 */ /* 0x000fce00078efe06 */
.L_x_19619:
[----:B------:R-:W-:Y:S05]  /*4060*/  BSYNC B0 ;  /* 0x0000000000007941 */ /* 0x000fea0003800000 */
.L_x_19618:
[----:B------:R-:W-:-:S04]  /*4070*/  F2FP.BF16.F32.PACK_AB R0, RZ, R0 ;  /* 0x00000000ff00723e */ /* 0x000fc800000010ff */
[----:B------:R-:W-:Y:S01]  /*4080*/  PRMT R16, R0, 0x7610, R16 ;  /* 0x0000761000107816 */ /* 0x000fe20000000010 */
[----:B------:R-:W-:Y:S06]  /*4090*/  BRA `(.L_x_19598) ;  /* 0x0000000400287947 */ /* 0x000fec0003800000 */
.L_x_19616:
        /* <DEDUP_REMOVED lines=21> */
.L_x_19625:
[----:B------:R-:W-:Y:S05]  /*41f0*/  BSYNC B1 ;  /* 0x0000000000017941 */ /* 0x000fea0003800000 */
.L_x_19624:
[----:B------:R-:W-:Y:S01]  /*4200*/  LEA R5, R0, 0x37800000, 0x17 ;  /* 0x3780000000057811 */ /* 0x000fe200078eb8ff */
[----:B------:R-:W-:-:S05]  /*4210*/  IMAD.SHL.U32 R0, R3, 0x200000, RZ ;  /* 0x0020000003007824 */ /* 0x000fca00078e00ff */
[----:B------:R-:W-:-:S07]  /*4220*/  LOP3.LUT R0, R5, R0, R6, 0xfe, !PT ;  /* 0x0000000005007212 */ /* 0x000fce00078efe06 */
.L_x_19623:
[----:B------:R-:W-:Y:S05]  /*4230*/  BSYNC B0 ;  /* 0x0000000000007941 */ /* 0x000fea0003800000 */
.L_x_19622:
[----:B------:R-:W-:-:S04]  /*4240*/  F2FP.BF16.F32.PACK_AB R0, RZ, R0 ;  /* 0x00000000ff00723e */ /* 0x000fc800000010ff */
[----:B------:R-:W-:Y:S01]  /*4250*/  PRMT R16, R0, 0x7610, R16 ;  /* 0x0000761000107816 */ /* 0x000fe20000000010 */
[----:B------:R-:W-:Y:S06]  /*4260*/  BRA `(.L_x_19598) ;  /* 0x0000000000b47947 */ /* 0x000fec0003800000 */
.L_x_19615:
        /* <DEDUP_REMOVED lines=14> */
.L_x_19629:
[----:B------:R-:W-:Y:S05]  /*4350*/  BSYNC B0 ;  /* 0x0000000000007941 */ /* 0x000fea0003800000 */
.L_x_19628:
[----:B------:R-:W-:-:S04]  /*4360*/  F2FP.BF16.F32.PACK_AB R0, RZ, R0 ;  /* 0x00000000ff00723e */ /* 0x000fc800000010ff */
[----:B------:R-:W-:Y:S01]  /*4370*/  PRMT R16, R0, 0x7610, R16 ;  /* 0x0000761000107816 */ /* 0x000fe20000000010 */
[----:B------:R-:W-:Y:S06]  /*4380*/  BRA `(.L_x_19598) ;  /* 0x00000000006c7947 */ /* 0x000fec0003800000 */
.L_x_19603:
        /* <DEDUP_REMOVED lines=16> */
.L_x_19630:
[----:B------:R-:W-:Y:S01]  /*4490*/  PRMT R16, RZ, 0x7610, R16 ;  /* 0x00007610ff107816 */ /* 0x000fe20000000010 */
[----:B------:R-:W-:Y:S06]  /*44a0*/  BRA `(.L_x_19598) ;  /* 0x0000000000247947 */ /* 0x000fec0003800000 */
.L_x_19627:
[----:B------:R-:W2:Y:S02]  /*44b0*/  LDG.E.64 R4, desc[UR36][R4.64] ;  /* 0x0000002404047981 */ /* 0x000ea4000c1e1b00 */
[----:B--2---:R-:W0:Y:S02]  /*44c0*/  I2F.U64 R0, R4 ;  /* 0x0000000400007312 */ /* 0x004e240000301000 */
[----:B0-----:R-:W-:-:S04]  /*44d0*/  F2FP.BF16.F32.PACK_AB R0, RZ, R0 ;  /* 0x00000000ff00723e */ /* 0x001fc800000010ff */
[----:B------:R-:W-:Y:S01]  /*44e0*/  PRMT R16, R0, 0x7610, R16 ;  /* 0x0000761000107816 */ /* 0x000fe20000000010 */
[----:B------:R-:W-:Y:S06]  /*44f0*/  BRA `(.L_x_19598) ;  /* 0x0000000000107947 */ /* 0x000fec0003800000 */
.L_x_19626:
[----:B------:R-:W2:Y:S02]  /*4500*/  LDG.E R4, desc[UR36][R4.64] ;  /* 0x0000002404047981 */ /* 0x000ea4000c1e1900 */
[----:B--2---:R-:W-:-:S04]  /*4510*/  I2FP.F32.U32 R0, R4 ;  /* 0x0000000400007245 */ /* 0x004fc80000201000 */
[----:B------:R-:W-:-:S04]  /*4520*/  F2FP.BF16.F32.PACK_AB R0, RZ, R0 ;  /* 0x00000000ff00723e */ /* 0x000fc800000010ff */
[----:B------:R-:W-:-:S07]  /*4530*/  PRMT R16, R0, 0x7610, R16 ;  /* 0x0000761000107816 */ /* 0x000fce0000000010 */
.L_x_19598:
[----:B------:R-:W-:Y:S05]  /*4540*/  BSYNC B6 ;  /* 0x0000000000067941 */ /* 0x000fea0003800000 */
.L_x_19597:
[----:B------:R-:W-:Y:S01]  /*4550*/  ISETP.NE.AND P0, PT, R25, RZ, PT ;  /* 0x000000ff1900720c */ /* 0x000fe20003f05270 */
[----:B------:R-:W-:-:S12]  /*4560*/  BSSY B1, `(.L_x_19631) ;  /* 0x0000061000017945 */ /* 0x000fd80003800000 */
[----:B------:R-:W-:Y:S05]  /*4570*/  @P0 BRA `(.L_x_19632) ;  /* 0x00000004007c0947 */ /* 0x000fea0003800000 */
[----:B------:R-:W2:Y:S01]  /*4580*/  LDC R3, c[0x0][0x218] ;  /* 0x00008600ff037b82 */ /* 0x000ea20000000800 */
[----:B01---5:R-:W-:Y:S01]  /*4590*/  IMAD.U32 R4, R24, 0x10000, RZ ;  /* 0x0001000018047824 */ /* 0x023fe200078e00ff */
[----:B------:R-:W-:Y:S03]  /*45a0*/  BSSY B0, `(.L_x_19633) ;  /* 0x0000040000007945 */ /* 0x000fe60003800000 */
[C---:B------:R-:W-:Y:S01]  /*45b0*/  FADD.FTZ R5, |R4|.reuse, -RZ ;  /* 0x800000ff04057221 */ /* 0x040fe20000010200 */
[----:B--2---:R-:W-:-:S13]  /*45c0*/  FSETP.GEU.FTZ.AND P0, PT, |R4|, |R3|, PT ;  /* 0x400000030400720b */ /* 0x004fda0003f1e200 */
        /* <DEDUP_REMOVED lines=24> */
.L_x_19638:
[----:B------:R-:W-:Y:S01]  /*4750*/  FSETP.GEU.FTZ.AND P0, PT, R8, -R0, PT ;  /* 0x800000000800720b */ /* 0x000fe20003f1e000 */
[----:B------:R-:W-:-:S12]  /*4760*/  FADD.FTZ R6, R6, -1 ;  /* 0xbf80000006067421 */ /* 0x000fd80000010000 */
[----:B------:R-:W-:-:S07]  /*4770*/  @!P0 FADD.FTZ R6, R6, -1 ;  /* 0xbf80000006068421 */ /* 0x000fce0000010000 */
.L_x_19637:
[----:B------:R-:W-:Y:S05]  /*4780*/  BSYNC B2 ;  /* 0x0000000000027941 */ /* 0x000fea0003800000 */
.L_x_19636:
[----:B------:R-:W-:Y:S01]  /*4790*/  FFMA.FTZ R5, -R0, R6, R5 ;  /* 0x0000000600057223 */ /* 0x000fe20000010105 */
[----:B------:R-:W-:Y:S06]  /*47a0*/  BRA `(.L_x_19634) ;  /* 0x00000000007c7947 */ /* 0x000fec0003800000 */
.L_x_19635:
        /* <DEDUP_REMOVED lines=15> */
.L_x_19641:
        /* <DEDUP_REMOVED lines=13> */
.L_x_19640:
[----:B------:R-:W-:Y:S05]  /*4970*/  BSYNC B2 ;  /* 0x0000000000027941 */ /* 0x000fea0003800000 */
.L_x_19639:
[----:B------:R-:W-:-:S04]  /*4980*/  FMUL.FTZ R6, R6, 1.1920928955078125e-07 ;  /* 0x3400000006067820 */ /* 0x000fc80000410000 */
[----:B0-----:R-:W-:-:S07]  /*4990*/  FMUL.FTZ R5, R11, R6 ;  /* 0x000000060b057220 */ /* 0x001fce0000410000 */
.L_x_19634:
[----:B------:R-:W-:Y:S05]  /*49a0*/  BSYNC B0 ;  /* 0x0000000000007941 */ /* 0x000fea0003800000 */
.L_x_19633:
[C---:B------:R-:W-:Y:S01]  /*49b0*/  FSETP.GTU.FTZ.AND P0, PT, |R5|.reuse, +INF , PT ;  /* 0x7f8000000500780b */ /* 0x040fe20003f1c200 */
[----:B------:R-:W-:Y:S01]  /*49c0*/  ULDC UR4, c[0x0][0x21c] ;  /* 0x0000870000047ab9 */ /* 0x000fe20000000800 */
[----:B------:R-:W-:Y:S02]  /*49d0*/  LOP3.LUT R4, R5, 0x80000000, R4, 0xb8, !PT ;  /* 0x8000000005047812 */ /* 0x000fe400078eb804 */
[----:B------:R-:W-:Y:S01]  /*49e0*/  FSETP.GEU.FTZ.AND P2, PT, R3, RZ, PT ;  /* 0x000000ff0300720b */ /* 0x000fe20003f5e000 */
[----:B------:R-:W-:Y:S01]  /*49f0*/  IMAD.U32 R3, R24, 0x10000, RZ ;  /* 0x0001000018037824 */ /* 0x000fe200078e00ff */
[----:B------:R-:W-:-:S04]  /*4a00*/  FSEL R4, R5, R4, P0 ;  /* 0x0000000405047208 */ /* 0x000fc80000000000 */
[C---:B------:R-:W-:Y:S02]  /*4a10*/  FSETP.NEU.FTZ.AND P0, PT, R4.reuse, RZ, PT ;  /* 0x000000ff0400720b */ /* 0x040fe40003f1d000 */
[C---:B------:R-:W-:Y:S01]  /*4a20*/  FSETP.GEU.FTZ.AND P1, PT, R4.reuse, RZ, PT ;  /* 0x000000ff0400720b */ /* 0x040fe20003f3e000 */
[----:B------:R-:W-:-:S03]  /*4a30*/  FADD.FTZ R4, -R4, R3 ;  /* 0x0000000304047221 */ /* 0x000fc60000010100 */
[----:B------:R-:W-:Y:S01]  /*4a40*/  PLOP3.LUT P0, PT, P0, P2, P1, 0x9f, 0x0 ;  /* 0x000000000000781c */ /* 0x000fe20000705317 */
[----:B------:R-:W-:-:S12]  /*4a50*/  FMUL.FTZ R4, R4, UR4 ;  /* 0x0000000404047c20 */ /* 0x000fd80008410000 */
[----:B------:R-:W-:-:S05]  /*4a60*/  @!P0 FADD.FTZ R4, R4, -1 ;  /* 0xbf80000004048421 */ /* 0x000fca0000010000 */
        /* <DEDUP_REMOVED lines=16> */
.L_x_19632:
[----:B------:R-:W-:Y:S05]  /*4b70*/  BSYNC B1 ;  /* 0x0000000000017941 */ /* 0x000fea0003800000 */
.L_x_19631:
[----:B-----5:R-:W2:Y:S01]  /*4b80*/  S2R R24, SR_TID.X ;  /* 0x0000000000187919 */ /* 0x020ea20000002100 */
[----:B------:R-:W-:Y:S01]  /*4b90*/  BSSY B1, `(.L_x_19642) ;  /* 0x0000063000017945 */ /* 0x000fe20003800000 */
[----:B--2---:R-:W-:-:S05]  /*4ba0*/  VIADD R8, R24, 0x80 ;  /* 0x0000008018087836 */ /* 0x004fca0000000000 */
[----:B------:R-:W-:-:S13]  /*4bb0*/  ISETP.GE.AND P0, PT, R8, R19, PT ;  /* 0x000000130800720c */ /* 0x000fda0003f06270 */
[----:B------:R-:W-:Y:S05]  /*4bc0*/  @P0 BRA `(.L_x_19643) ;  /* 0x00000004007c0947 */ /* 0x000fea0003800000 */
[----:B01----:R-:W0:Y:S01]  /*4bd0*/  LDC R4, c[0x0][0x218] ;  /* 0x00008600ff047b82 */ /* 0x003e220000000800 */
[----:B------:R-:W-:Y:S01]  /*4be0*/  IMAD.U32 R5, R17, 0x10000, RZ ;  /* 0x0001000011057824 */ /* 0x000fe200078e00ff */
[----:B------:R-:W-:Y:S03]  /*4bf0*/  BSSY B0, `(.L_x_19644) ;  /* 0x0000040000007945 */ /* 0x000fe60003800000 */
[C---:B------:R-:W-:Y:S01]  /*4c00*/  FADD.FTZ R6, |R5|.reuse, -RZ ;  /* 0x800000ff05067221 */ /* 0x040fe20000010200 */
[----:B0-----:R-:W-:-:S13]  /*4c10*/  FSETP.GEU.FTZ.AND P0, PT, |R5|, |R4|, PT ;  /* 0x400000040500720b */ /* 0x001fda0003f1e200 */
        /* <DEDUP_REMOVED lines=24> */
.L_x_19649:
[----:B------:R-:W-:Y:S01]  /*4da0*/  FSETP.GEU.FTZ.AND P0, PT, R9, -R10, PT ;  /* 0x8000000a0900720b */ /* 0x000fe20003f1e000 */
[----:B------:R-:W-:-:S12]  /*4db0*/  FADD.FTZ R7, R7, -1 ;  /* 0xbf80000007077421 */ /* 0x000fd80000010000 */
[----:B------:R-:W-:-:S07]  /*4dc0*/  @!P0 FADD.FTZ R7, R7, -1 ;  /* 0xbf80000007078421 */ /* 0x000fce0000010000 */
.L_x_19648:
[----:B------:R-:W-:Y:S05]  /*4dd0*/  BSYNC B2 ;  /* 0x0000000000027941 */ /* 0x000fea0003800000 */
.L_x_19647:
[----:B------:R-:W-:Y:S01]  /*4de0*/  FFMA.FTZ R6, -R10, R7, R6 ;  /* 0x000000070a067223 */ /* 0x000fe20000010106 */
[----:B------:R-:W-:Y:S06]  /*4df0*/  BRA `(.L_x_19645) ;  /* 0x00000000007c7947 */ /* 0x000fec0003800000 */
.L_x_19646:
        /* <DEDUP_REMOVED lines=15> */
.L_x_19652:
        /* <DEDUP_REMOVED lines=13> */
.L_x_19651:
[----:B------:R-:W-:Y:S05]  /*4fc0*/  BSYNC B2 ;  /* 0x0000000000027941 */ /* 0x000fea0003800000 */
.L_x_19650:
[----:B------:R-:W-:-:S04]  /*4fd0*/  FMUL.FTZ R7, R7, 1.1920928955078125e-07 ;  /* 0x3400000007077820 */ /* 0x000fc80000410000 */
[----:B------:R-:W-:-:S07]  /*4fe0*/  FMUL.FTZ R6, R6, R7 ;  /* 0x0000000706067220 */ /* 0x000fce0000410000 */
.L_x_19645:
[----:B------:R-:W-:Y:S05]  /*4ff0*/  BSYNC B0 ;  /* 0x0000000000007941 */ /* 0x000fea0003800000 */
.L_x_19644:
[C---:B------:R-:W-:Y:S01]  /*5000*/  FSETP.GTU.FTZ.AND P0, PT, |R6|.reuse, +INF , PT ;  /* 0x7f8000000600780b */ /* 0x040fe20003f1c200 */
[----:B------:R-:W-:Y:S01]  /*5010*/  IMAD.U32 R0, R17, 0x10000, RZ ;  /* 0x0001000011007824 */ /* 0x000fe200078e00ff */
[----:B------:R-:W-:Y:S01]  /*5020*/  LOP3.LUT R5, R6, 0x80000000, R5, 0xb8, !PT ;  /* 0x8000000006057812 */ /* 0x000fe200078eb805 */
[----:B------:R-:W-:Y:S01]  /*5030*/  ULDC UR4, c[0x0][0x21c] ;  /* 0x0000870000047ab9 */ /* 0x000fe20000000800 */
[----:B------:R-:W-:Y:S02]  /*5040*/  FSETP.GEU.FTZ.AND P2, PT, R4, RZ, PT ;  /* 0x000000ff0400720b */ /* 0x000fe40003f5e000 */
        /* <DEDUP_REMOVED lines=23> */
.L_x_19643:
[----:B------:R-:W-:Y:S05]  /*51c0*/  BSYNC B1 ;  /* 0x0000000000017941 */ /* 0x000fea0003800000 */
.L_x_19642:
[----:B------:R-:W-:Y:S01]  /*51d0*/  VIADD R0, R24, 0x100 ;  /* 0x0000010018007836 */ /* 0x000fe20000000000 */
[----:B------:R-:W-:Y:S04]  /*51e0*/  BSSY B1, `(.L_x_19653) ;  /* 0x0000062000017945 */ /* 0x000fe80003800000 */
        /* <DEDUP_REMOVED lines=31> */
.L_x_19660:
[----:B------:R-:W-:Y:S01]  /*53e0*/  FSETP.GEU.FTZ.AND P0, PT, R9, -R10, PT ;  /* 0x8000000a0900720b */ /* 0x000fe20003f1e000 */
[----:B------:R-:W-:-:S12]  /*53f0*/  FADD.FTZ R7, R7, -1 ;  /* 0xbf80000007077421 */ /* 0x000fd80000010000 */
[----:B------:R-:W-:-:S07]  /*5400*/  @!P0 FADD.FTZ R7, R7, -1 ;  /* 0xbf80000007078421 */ /* 0x000fce0000010000 */
.L_x_19659:
[----:B------:R-:W-:Y:S05]  /*5410*/  BSYNC B2 ;  /* 0x0000000000027941 */ /* 0x000fea0003800000 */
.L_x_19658:
[----:B------:R-:W-:Y:S01]  /*5420*/  FFMA.FTZ R6, -R10, R7, R6 ;  /* 0x000000070a067223 */ /* 0x000fe20000010106 */
[----:B------:R-:W-:Y:S06]  /*5430*/  BRA `(.L_x_19656) ;  /* 0x00000000007c7947 */ /* 0x000fec0003800000 */
.L_x_19657:
        /* <DEDUP_REMOVED lines=15> */
.L_x_19663:
        /* <DEDUP_REMOVED lines=13> */
.L_x_19662:
[----:B------:R-:W-:Y:S05]  /*5600*/  BSYNC B2 ;  /* 0x0000000000027941 */ /* 0x000fea0003800000 */
.L_x_19661:
[----:B------:R-:W-:-:S04]  /*5610*/  FMUL.FTZ R7, R7, 1.1920928955078125e-07 ;  /* 0x3400000007077820 */ /* 0x000fc80000410000 */
[----:B------:R-:W-:-:S07]  /*5620*/  FMUL.FTZ R6, R6, R7 ;  /* 0x0000000706067220 */ /* 0x000fce0000410000 */
.L_x_19656:
[----:B------:R-:W-:Y:S05]  /*5630*/  BSYNC B0 ;  /* 0x0000000000007941 */ /* 0x000fea0003800000 */
.L_x_19655:
[----:B------:R-:W-:Y:S01]  /*5640*/  FSETP.GTU.FTZ.AND P0, PT, |R6|, +INF , PT ;  /* 0x7f8000000600780b */ /* 0x000fe20003f1c200 */
        /* <DEDUP_REMOVED lines=27> */
.L_x_19654:
[----:B------:R-:W-:Y:S05]  /*5800*/  BSYNC B1 ;  /* 0x0000000000017941 */ /* 0x000fea0003800000 */
.L_x_19653:
[----:B------:R-:W-:Y:S01]  /*5810*/  VIADD R0, R24, 0x180 ;  /* 0x0000018018007836 */ /* 0x000fe20000000000 */
[----:B------:R-:W-:Y:S04]  /*5820*/  BSSY B1, `(.L_x_19664) ;  /* 0x0000062000017945 */ /* 0x000fe80003800000 */
[----:B------:R-:W-:-:S13]  /*5830*/  ISETP.GE.AND P0, PT, R0, R19, PT ;  /* 0x000000130000720c */ /* 0x000fda0003f06270 */
[----:B------:R-:W-:Y:S05]  /*5840*/  @P0 BRA `(.L_x_19665) ;  /* 0x00000004007c0947 */ /* 0x000fea0003800000 */
[----:B------:R-:W2:Y:S01]  /*5850*/  LDC R2, c[0x0][0x218] ;  /* 0x00008600ff027b82 */ /* 0x000ea20000000800 */
[----:B01----:R-:W-:Y:S01]  /*5860*/  IMAD.U32 R5, R16, 0x10000, RZ ;  /* 0x0001000010057824 */ /* 0x003fe200078e00ff */
        /* <DEDUP_REMOVED lines=27> */
.L_x_19671:
[----:B------:R-:W-:Y:S01]  /*5a20*/  FSETP.GEU.FTZ.AND P0, PT, R9, -R6, PT ;  /* 0x800000060900720b */ /* 0x000fe20003f1e000 */
[----:B------:R-:W-:-:S12]  /*5a30*/  FADD.FTZ R7, R7, -1 ;  /* 0xbf80000007077421 */ /* 0x000fd80000010000 */
[----:B------:R-:W-:-:S07]  /*5a40*/  @!P0 FADD.FTZ R7, R7, -1 ;  /* 0xbf80000007078421 */ /* 0x000fce0000010000 */
.L_x_19670:
[----:B------:R-:W-:Y:S05]  /*5a50*/  BSYNC B2 ;  /* 0x0000000000027941 */ /* 0x000fea0003800000 */
.L_x_19669:
[----:B------:R-:W-:Y:S01]  /*5a60*/  FFMA.FTZ R4, -R6, R7, R4 ;  /* 0x0000000706047223 */ /* 0x000fe20000010104 */
[----:B------:R-:W-:Y:S06]  /*5a70*/  BRA `(.L_x_19667) ;  /* 0x00000000007c7947 */ /* 0x000fec0003800000 */
.L_x_19668:
        /* <DEDUP_REMOVED lines=15> */
.L_x_19674:
        /* <DEDUP_REMOVED lines=13> */
.L_x_19673:
[----:B------:R-:W-:Y:S05]  /*5c40*/  BSYNC B2 ;  /* 0x0000000000027941 */ /* 0x000fea0003800000 */
.L_x_19672:
[----:B------:R-:W-:-:S04]  /*5c50*/  FMUL.FTZ R7, R6, 1.1920928955078125e-07 ;  /* 0x3400000006077820 */ /* 0x000fc80000410000 */
[----:B------:R-:W-:-:S07]  /*5c60*/  FMUL.FTZ R4, R4, R7 ;  /* 0x0000000704047220 */ /* 0x000fce0000410000 */
.L_x_19667:
[----:B------:R-:W-:Y:S05]  /*5c70*/  BSYNC B0 ;  /* 0x0000000000007941 */ /* 0x000fea0003800000 */
.L_x_19666:
        /* <DEDUP_REMOVED lines=28> */
.L_x_19665:
[----:B------:R-:W-:Y:S05]  /*5e40*/  BSYNC B1 ;  /* 0x0000000000017941 */ /* 0x000fea0003800000 */
.L_x_19664:
[----:B------:R-:W2:Y:S01]  /*5e50*/  LDC.U8 R2, c[0x0][0x244] ;  /* 0x00009100ff027b82 */ /* 0x000ea20000000000 */
[----:B------:R-:W-:Y:S01]  /*5e60*/  ISETP.GE.AND P0, PT, R24, R19, PT ;  /* 0x000000131800720c */ /* 0x000fe20003f06270 */
[----:B------:R-:W-:Y:S04]  /*5e70*/  BSSY B7, `(.L_x_19675) ;  /* 0x0000313000077945 */ /* 0x000fe80003800000 */
[----:B------:R-:W-:Y:S08]  /*5e80*/  BSSY B6, `(.L_x_19676) ;  /* 0x0000215000067945 */ /* 0x000ff00003800000 */
[----:B------:R-:W-:Y:S05]  /*5e90*/  @P0 BRA `(.L_x_19677) ;  /* 0x0000002000400947 */ /* 0x000fea0003800000 */
[----:B0-----:R-:W0:Y:S01]  /*5ea0*/  LDC.64 R10, c[0x0][0x228] ;  /* 0x00008a00ff0a7b82 */ /* 0x001e220000000a00 */
[----:B------:R-:W-:Y:S01]  /*5eb0*/  IMAD R0, R22, 0x200, R24 ;  /* 0x0000020016007824 */ /* 0x000fe200078e0218 */
[----:B-12---:R-:W-:Y:S01]  /*5ec0*/  PRMT R4, R2, 0x9910, RZ ;  /* 0x0000991002047816 */ /* 0x006fe200000000ff */
        /* <DEDUP_REMOVED lines=20> */
.L_x_19681:
[----:B------:R-:W-:Y:S02]  /*6010*/  IMAD.U32 R5, R3, 0x10000, RZ ;  /* 0x0001000003057824 */ /* 0x000fe400078e00ff */
[----:B------:R-:W-:-:S04]  /*6020*/  IMAD.MOV.U32 R24, RZ, RZ, R8 ;  /* 0x000000ffff187224 */ /* 0x000fc800078e0008 */
[----:B------:R-:W0:Y:S02]  /*6030*/  F2I.S64.TRUNC R4, R5 ;  /* 0x0000000500047311 */ /* 0x000e24000020d900 */
[----:B0-----:R4:W-:Y:S01]  /*6040*/  STG.E.U8 desc[UR36][R10.64], R4 ;  /* 0x000000040a007986 */ /* 0x0019e2000c101124 */
[----:B------:R-:W-:Y:S05]  /*6050*/  BRA `(.L_x_19683) ;  /* 0x0000000c00d47947 */ /* 0x000fea0003800000 */
.L_x_19680:
        /* <DEDUP_REMOVED lines=11> */
.L_x_19685:
[----:B------:R-:W-:Y:S02]  /*6110*/  IMAD.U32 R3, R3, 0x10000, RZ ;  /* 0x0001000003037824 */ /* 0x000fe400078e00ff */
[----:B------:R-:W-:-:S04]  /*6120*/  IMAD.MOV.U32 R24, RZ, RZ, R8 ;  /* 0x000000ffff187224 */ /* 0x000fc800078e0008 */
[----:B------:R-:W0:Y:S02]  /*6130*/  F2I.FTZ.TRUNC.NTZ R3, R3 ;  /* 0x0000000300037305 */ /* 0x000e24000021f100 */
[----:B0-----:R2:W-:Y:S01]  /*6140*/  STG.E desc[UR36][R10.64], R3 ;  /* 0x000000030a007986 */ /* 0x0015e2000c101924 */
[----:B------:R-:W-:Y:S05]  /*6150*/  BRA `(.L_x_19683) ;  /* 0x0000000c00947947 */ /* 0x000fea0003800000 */
.L_x_19684:
[----:B------:R-:W-:Y:S02]  /*6160*/  IMAD.U32 R3, R3, 0x10000, RZ ;  /* 0x0001000003037824 */ /* 0x000fe400078e00ff */
[----:B------:R-:W-:-:S04]  /*6170*/  IMAD.MOV.U32 R24, RZ, RZ, R8 ;  /* 0x000000ffff187224 */ /* 0x000fc800078e0008 */
[----:B------:R-:W0:Y:S02]  /*6180*/  F2I.FTZ.TRUNC.NTZ R3, R3 ;  /* 0x0000000300037305 */ /* 0x000e24000021f100 */
[----:B0-----:R0:W-:Y:S01]  /*6190*/  STG.E.U16 desc[UR36][R10.64], R3 ;  /* 0x000000030a007986 */ /* 0x0011e2000c101524 */
[----:B------:R-:W-:Y:S05]  /*61a0*/  BRA `(.L_x_19683) ;  /* 0x0000000c00807947 */ /* 0x000fea0003800000 */
.L_x_19679:
        /* <DEDUP_REMOVED lines=10> */
.L_x_19687:
[----:B------:R-:W-:Y:S02]  /*6250*/  IMAD.U32 R0, R3, 0x10000, RZ ;  /* 0x0001000003007824 */ /* 0x000fe400078e00ff */
[----:B------:R-:W-:-:S03]  /*6260*/  IMAD.MOV.U32 R24, RZ, RZ, R8 ;  /* 0x000000ffff187224 */ /* 0x000fc600078e0008 */
[----:B------:R-:W-:-:S05]  /*6270*/  F2FP.F16.F32.PACK_AB R0, RZ, R0 ;  /* 0x00000000ff00723e */ /* 0x000fca00000000ff */
[----:B------:R0:W-:Y:S01]  /*6280*/  STG.E.U16 desc[UR36][R10.64], R0 ;  /* 0x000000000a007986 */ /* 0x0001e2000c101524 */
[----:B------:R-:W-:Y:S05]  /*6290*/  BRA `(.L_x_19683) ;  /* 0x0000000c00447947 */ /* 0x000fea0003800000 */
.L_x_19686:
        /* <DEDUP_REMOVED lines=11> */
.L_x_19689:
[----:B------:R-:W-:Y:S02]  /*6350*/  IMAD.U32 R3, R3, 0x10000, RZ ;  /* 0x0001000003037824 */ /* 0x000fe400078e00ff */
[----:B------:R-:W-:-:S03]  /*6360*/  IMAD.MOV.U32 R24, RZ, RZ, R8 ;  /* 0x000000ffff187224 */ /* 0x000fc600078e0008 */
[----:B------:R-:W-:-:S04]  /*6370*/  F2FP.F16.F32.PACK_AB R3, RZ, R3 ;  /* 0x00000003ff03723e */ /* 0x000fc800000000ff */
[----:B------:R-:W-:-:S05]  /*6380*/  PRMT R3, R3, 0x5410, RZ ;  /* 0x0000541003037816 */ /* 0x000fca00000000ff */
[----:B------:R0:W-:Y:S01]  /*6390*/  STG.E desc[UR36][R10.64], R3 ;  /* 0x000000030a007986 */ /* 0x0001e2000c101924 */
[----:B------:R-:W-:Y:S05]  /*63a0*/  BRA `(.L_x_19683) ;  /* 0x0000000c00007947 */ /* 0x000fea0003800000 */
.L_x_19688:
[----:B------:R-:W-:Y:S02]  /*63b0*/  IMAD.U32 R4, R3, 0x10000, RZ ;  /* 0x0001000003047824 */ /* 0x000fe400078e00ff */
[----:B------:R-:W-:Y:S02]  /*63c0*/  IMAD.MOV.U32 R24, RZ, RZ, R8 ;  /* 0x000000ffff187224 */ /* 0x000fe400078e0008 */
[----:B------:R-:W-:-:S06]  /*63d0*/  FMUL.FTZ R4, R4, 1 ;  /* 0x3f80000004047820 */ /* 0x000fcc0000410000 */
[----:B------:R-:W0:Y:S02]  /*63e0*/  F2F.F64.F32 R4, R4 ;  /* 0x0000000400047310 */ /* 0x000e240000201800 */
[----:B0-----:R0:W-:Y:S01]  /*63f0*/  STG.E.64 desc[UR36][R10.64], R4 ;  /* 0x000000040a007986 */ /* 0x0011e2000c101b24 */
[----:B------:R-:W-:Y:S05]  /*6400*/  BRA `(.L_x_19683) ;  /* 0x0000000800e87947 */ /* 0x000fea0003800000 */
.L_x_19678:
        /* <DEDUP_REMOVED lines=14> */
.L_x_19692:
[----:B------:R-:W-:Y:S01]  /*64f0*/  IMAD.U32 R3, R3, 0x10000, RZ ;  /* 0x0001000003037824 */ /* 0x000fe200078e00ff */
[----:B------:R-:W-:Y:S01]  /*6500*/  CS2R R6, SRZ ;  /* 0x0000000000067805 */ /* 0x000fe2000001ff00 */
[----:B------:R-:W-:Y:S02]  /*6510*/  IMAD.MOV.U32 R24, RZ, RZ, R8 ;  /* 0x000000ffff187224 */ /* 0x000fe400078e0008 */
[----:B------:R-:W-:-:S04]  /*6520*/  FMUL.FTZ R3, R3, 1 ;  /* 0x3f80000003037820 */ /* 0x000fc80000410000 */
[----:B------:R-:W0:Y:S02]  /*6530*/  F2F.F64.F32 R4, R3 ;  /* 0x0000000300047310 */ /* 0x000e240000201800 */
[----:B0-----:R0:W-:Y:S01]  /*6540*/  STG.E.128 desc[UR36][R10.64], R4 ;  /* 0x000000040a007986 */ /* 0x0011e2000c101d24 */
[----:B------:R-:W-:Y:S05]  /*6550*/  BRA `(.L_x_19683) ;  /* 0x0000000800947947 */ /* 0x000fea0003800000 */
.L_x_19691:
        /* <DEDUP_REMOVED lines=21> */
.L_x_19696:
[----:B------:R-:W-:Y:S05]  /*66b0*/  BSYNC B0 ;  /* 0x0000000000007941 */ /* 0x000fea0003800000 */
.L_x_19695:
[----:B------:R-:W-:Y:S01]  /*66c0*/  LOP3.LUT R5, R0, R5, RZ, 0xfc, !PT ;  /* 0x0000000500057212 */ /* 0x000fe200078efcff */
[----:B------:R-:W-:-:S04]  /*66d0*/  IMAD.MOV.U32 R24, RZ, RZ, R8 ;  /* 0x000000ffff187224 */ /* 0x000fc800078e0008 */
[----:B------:R0:W-:Y:S01]  /*66e0*/  STG.E.U8 desc[UR36][R10.64], R5 ;  /* 0x000000050a007986 */ /* 0x0001e2000c101124 */
[----:B------:R-:W-:Y:S05]  /*66f0*/  BRA `(.L_x_19683) ;  /* 0x00000008002c7947 */ /* 0x000fea0003800000 */
.L_x_19694:
        /* <DEDUP_REMOVED lines=13> */
.L_x_19698:
[----:B------:R-:W-:Y:S01]  /*67d0*/  IMAD.MOV.U32 R0, RZ, RZ, 0x7f ;  /* 0x0000007fff007424 */ /* 0x000fe200078e00ff */
[----:B------:R-:W-:-:S04]  /*67e0*/  ISETP.GT.U32.AND P0, PT, R3, 0x7f800000, PT ;  /* 0x7f8000000300780c */ /* 0x000fc80003f04070 */
[----:B------:R-:W-:-:S09]  /*67f0*/  SEL R0, R0, 0x7c, P0 ;  /* 0x0000007c00007807 */ /* 0x000fd20000000000 */
.L_x_19699:
[----:B------:R-:W-:Y:S05]  /*6800*/  BSYNC B0 ;  /* 0x0000000000007941 */ /* 0x000fea0003800000 */
.L_x_19697:
[----:B------:R-:W-:Y:S01]  /*6810*/  LOP3.LUT R3, R5, 0x80000000, RZ, 0xc0, !PT ;  /* 0x8000000005037812 */ /* 0x000fe200078ec0ff */
[----:B------:R-:W-:-:S03]  /*6820*/  IMAD.MOV.U32 R24, RZ, RZ, R8 ;  /* 0x000000ffff187224 */ /* 0x000fc600078e0008 */
[----:B------:R-:W-:-:S04]  /*6830*/  SHF.R.U32.HI R3, RZ, 0x18, R3 ;  /* 0x00000018ff037819 */ /* 0x000fc80000011603 */
[----:B------:R-:W-:-:S05]  /*6840*/  LOP3.LUT R3, R0, R3, RZ, 0xfc, !PT ;  /* 0x0000000300037212 */ /* 0x000fca00078efcff */
[----:B------:R0:W-:Y:S01]  /*6850*/  STG.E.U8 desc[UR36][R10.64], R3 ;  /* 0x000000030a007986 */ /* 0x0001e2000c101124 */
[----:B------:R-:W-:Y:S05]  /*6860*/  BRA `(.L_x_19683) ;  /* 0x0000000400d07947 */ /* 0x000fea0003800000 */
.L_x_19693:
[----:B------:R0:W-:Y:S01]  /*6870*/  STG.E.U16 desc[UR36][R10.64], R3 ;  /* 0x000000030a007986 */ /* 0x0001e2000c101524 */
[----:B------:R-:W-:Y:S01]  /*6880*/  IMAD.MOV.U32 R24, RZ, RZ, R8 ;  /* 0x000000ffff187224 */ /* 0x000fe200078e0008 */
[----:B------:R-:W-:Y:S06]  /*6890*/  BRA `(.L_x_19683) ;  /* 0x0000000400c47947 */ /* 0x000fec0003800000 */
.L_x_19690:
        /* <DEDUP_REMOVED lines=13> */
.L_x_19702:
        /* <DEDUP_REMOVED lines=17> */
.L_x_19705:
[----:B------:R-:W-:-:S04]  /*6a80*/  LOP3.LUT R3, R7, 0x80000000, RZ, 0xc0, !PT ;  /* 0x8000000007037812 */ /* 0x000fc800078ec0ff */
[----:B------:R-:W-:-:S04]  /*6a90*/  SHF.R.U32.HI R3, RZ, 0x18, R3 ;  /* 0x00000018ff037819 */ /* 0x000fc80000011603 */
[----:B------:R-:W-:-:S04]  /*6aa0*/  LOP3.LUT R0, R0, R3, RZ, 0xfc, !PT ;  /* 0x0000000300007212 */ /* 0x000fc800078efcff */
[----:B------:R-:W-:-:S07]  /*6ab0*/  PRMT R5, R0, 0x7610, R5 ;  /* 0x0000761000057816 */ /* 0x000fce0000000005 */
.L_x_19704:
[----:B------:R-:W-:Y:S05]  /*6ac0*/  BSYNC B0 ;  /* 0x0000000000007941 */ /* 0x000fea0003800000 */
.L_x_19703:
[----:B------:R0:W-:Y:S01]  /*6ad0*/  STG.E.U8 desc[UR36][R10.64], R5 ;  /* 0x000000050a007986 */ /* 0x0001e2000c101124 */
[----:B------:R-:W-:Y:S01]  /*6ae0*/  IMAD.MOV.U32 R24, RZ, RZ, R8 ;  /* 0x000000ffff187224 */ /* 0x000fe200078e0008 */
[----:B------:R-:W-:Y:S06]  /*6af0*/  BRA `(.L_x_19683) ;  /* 0x00000004002c7947 */ /* 0x000fec0003800000 */
.L_x_19701:
        /* <DEDUP_REMOVED lines=17> */
.L_x_19708:
[----:B------:R-:W-:-:S04]  /*6c10*/  LOP3.LUT R3, R7, 0x80000000, RZ, 0xc0, !PT ;  /* 0x8000000007037812 */ /* 0x000fc800078ec0ff */
[----:B------:R-:W-:-:S04]  /*6c20*/  SHF.R.U32.HI R3, RZ, 0x18, R3 ;  /* 0x00000018ff037819 */ /* 0x000fc80000011603 */
[----:B------:R-:W-:-:S04]  /*6c30*/  LOP3.LUT R0, R0, R3, RZ, 0xfc, !PT ;  /* 0x0000000300007212 */ /* 0x000fc800078efcff */
[----:B------:R-:W-:-:S07]  /*6c40*/  PRMT R5, R0, 0x7610, R5 ;  /* 0x0000761000057816 */ /* 0x000fce0000000005 */
.L_x_19707:
[----:B------:R-:W-:Y:S05]  /*6c50*/  BSYNC B0 ;  /* 0x0000000000007941 */ /* 0x000fea0003800000 */
.L_x_19706:
[----:B------:R0:W-:Y:S01]  /*6c60*/  STG.E.U8 desc[UR36][R10.64], R5 ;  /* 0x000000050a007986 */ /* 0x0001e2000c101124 */
[----:B------:R-:W-:Y:S01]  /*6c70*/  IMAD.MOV.U32 R24, RZ, RZ, R8 ;  /* 0x000000ffff187224 */ /* 0x000fe200078e0008 */
[----:B------:R-:W-:Y:S06]  /*6c80*/  BRA `(.L_x_19683) ;  /* 0x0000000000c87947 */ /* 0x000fec0003800000 */
.L_x_19700:
        /* <DEDUP_REMOVED lines=23> */
.L_x_19682:
        /* <DEDUP_REMOVED lines=16> */
.L_x_19711:
[----:B------:R-:W-:Y:S01]  /*6f00*/  VIADD R24, R24, 0x80 ;  /* 0x0000008018187836 */ /* 0x000fe20000000000 */
[----:B------:R-:W-:Y:S06]  /*6f10*/  BRA `(.L_x_19683) ;  /* 0x0000000000247947 */ /* 0x000fec0003800000 */
.L_x_19710:
[----:B------:R-:W-:Y:S02]  /*6f20*/  IMAD.U32 R4, R3, 0x10000, RZ ;  /* 0x0001000003047824 */ /* 0x000fe400078e00ff */
[----:B------:R-:W-:-:S04]  /*6f30*/  IMAD.MOV.U32 R24, RZ, RZ, R8 ;  /* 0x000000ffff187224 */ /* 0x000fc800078e0008 */
[----:B------:R-:W0:Y:S02]  /*6f40*/  F2I.U64.TRUNC R4, R4 ;  /* 0x0000000400047311 */ /* 0x000e24000020d800 */
[----:B0-----:R0:W-:Y:S01]  /*6f50*/  STG.E.64 desc[UR36][R10.64], R4 ;  /* 0x000000040a007986 */ /* 0x0011e2000c101b24 */
[----:B------:R-:W-:Y:S05]  /*6f60*/  BRA `(.L_x_19683) ;  /* 0x0000000000107947 */ /* 0x000fea0003800000 */
.L_x_19709:
[----:B------:R-:W-:Y:S02]  /*6f70*/  IMAD.U32 R3, R3, 0x10000, RZ ;  /* 0x0001000003037824 */ /* 0x000fe400078e00ff */
[----:B------:R-:W-:-:S04]  /*6f80*/  IMAD.MOV.U32 R24, RZ, RZ, R8 ;  /* 0x000000ffff187224 */ /* 0x000fc800078e0008 */
[----:B------:R-:W0:Y:S02]  /*6f90*/  F2I.FTZ.U32.TRUNC.NTZ R3, R3 ;  /* 0x0000000300037305 */ /* 0x000e24000021f000 */
[----:B0-----:R0:W-:Y:S02]  /*6fa0*/  STG.E desc[UR36][R10.64], R3 ;  /* 0x000000030a007986 */ /* 0x0011e4000c101924 */
.L_x_19683:
[----:B------:R-:W-:-:S13]  /*6fb0*/  ISETP.GE.AND P0, PT, R24, R19, PT ;  /* 0x000000131800720c */ /* 0x000fda0003f06270 */
[----:B------:R-:W-:Y:S05]  /*6fc0*/  @P0 BREAK B6 ;  /* 0x0000000000060942 */ /* 0x000fea0003800000 */
[----:B------:R-:W-:Y:S05]  /*6fd0*/  @P0 BRA `(.L_x_19712) ;  /* 0x0000001c00f00947 */ /* 0x000fea0003800000 */
[----:B------:R-:W5:Y:S01]  /*6fe0*/  LDC.64 R8, c[0x0][0x228] ;  /* 0x00008a00ff087b82 */ /* 0x000f620000000a00 */
[----:B0-----:R-:W-:Y:S01]  /*6ff0*/  IMAD R0, R22, 0x200, R24 ;  /* 0x0000020016007824 */ /* 0x001fe200078e0218 */
[----:B-1--4-:R-:W-:Y:S01]  /*7000*/  PRMT R4, R2, 0x9910, RZ ;  /* 0x0000991002047816 */ /* 0x012fe200000000ff */
[----:B------:R-:W-:Y:S02]  /*7010*/  ULDC UR4, c[0x0][0x248] ;  /* 0x0000920000047ab9 */ /* 0x000fe40000000800 */
[----:B--23--:R-:W-:Y:S02]  /*7020*/  IMAD R3, R0, UR4, RZ ;  /* 0x0000000400037c24 */ /* 0x00cfe4000f8e02ff */
        /* <DEDUP_REMOVED lines=17> */
.L_x_19716:
[----:B------:R-:W-:-:S06]  /*7140*/  IMAD.U32 R5, R18, 0x10000, RZ ;  /* 0x0001000012057824 */ /* 0x000fcc00078e00ff */
[----:B------:R-:W0:Y:S02]  /*7150*/  F2I.S64.TRUNC R4, R5 ;  /* 0x0000000500047311 */ /* 0x000e24000020d900 */
[----:B0-----:R0:W-:Y:S01]  /*7160*/  STG.E.U8 desc[UR36][R8.64], R4 ;  /* 0x0000000408007986 */ /* 0x0011e2000c101124 */
[----:B------:R-:W-:Y:S05]  /*7170*/  BRA `(.L_x_19718) ;  /* 0x0000000c00847947 */ /* 0x000fea0003800000 */
.L_x_19715:
        /* <DEDUP_REMOVED lines=10> */
.L_x_19720:
[----:B------:R-:W-:-:S04]  /*7220*/  IMAD.U32 R18, R18, 0x10000, RZ ;  /* 0x0001000012127824 */ /* 0x000fc800078e00ff */
[----:B------:R-:W0:Y:S02]  /*7230*/  F2I.FTZ.TRUNC.NTZ R3, R18 ;  /* 0x0000001200037305 */ /* 0x000e24000021f100 */
[----:B0-----:R0:W-:Y:S01]  /*7240*/  STG.E desc[UR36][R8.64], R3 ;  /* 0x0000000308007986 */ /* 0x0011e2000c101924 */
[----:B------:R-:W-:Y:S05]  /*7250*/  BRA `(.L_x_19718) ;  /* 0x0000000c004c7947 */ /* 0x000fea0003800000 */
.L_x_19719:
[----:B------:R-:W-:-:S04]  /*7260*/  IMAD.U32 R18, R18, 0x10000, RZ ;  /* 0x0001000012127824 */ /* 0x000fc800078e00ff */
[----:B------:R-:W0:Y:S02]  /*7270*/  F2I.FTZ.TRUNC.NTZ R3, R18 ;  /* 0x0000001200037305 */ /* 0x000e24000021f100 */
[----:B0-----:R0:W-:Y:S01]  /*7280*/  STG.E.U16 desc[UR36][R8.64], R3 ;  /* 0x0000000308007986 */ /* 0x0011e2000c101524 */
[----:B------:R-:W-:Y:S05]  /*7290*/  BRA `(.L_x_19718) ;  /* 0x0000000c003c7947 */ /* 0x000fea0003800000 */
.L_x_19714:
        /* <DEDUP_REMOVED lines=9> */
.L_x_19722:
[----:B------:R-:W-:-:S05]  /*7330*/  IMAD.U32 R0, R18, 0x10000, RZ ;  /* 0x0001000012007824 */ /* 0x000fca00078e00ff */
[----:B------:R-:W-:-:S05]  /*7340*/  F2FP.F16.F32.PACK_AB R0, RZ, R0 ;  /* 0x00000000ff00723e */ /* 0x000fca00000000ff */
[----:B------:R0:W-:Y:S01]  /*7350*/  STG.E.U16 desc[UR36][R8.64], R0 ;  /* 0x0000000008007986 */ /* 0x0001e2000c101524 */
[----:B------:R-:W-:Y:S05]  /*7360*/  BRA `(.L_x_19718) ;  /* 0x0000000c00087947 */ /* 0x000fea0003800000 */
.L_x_19721:
        /* <DEDUP_REMOVED lines=10> */
.L_x_19724:
[----:B------:R-:W-:-:S05]  /*7410*/  IMAD.U32 R18, R18, 0x10000, RZ ;  /* 0x0001000012127824 */ /* 0x000fca00078e00ff */
[----:B------:R-:W-:-:S04]  /*7420*/  F2FP.F16.F32.PACK_AB R3, RZ, R18 ;  /* 0x00000012ff03723e */ /* 0x000fc800000000ff */
[----:B------:R-:W-:-:S05]  /*7430*/  PRMT R3, R3, 0x5410, RZ ;  /* 0x0000541003037816 */ /* 0x000fca00000000ff */
[----:B------:R0:W-:Y:S01]  /*7440*/  STG.E desc[UR36][R8.64], R3 ;  /* 0x0000000308007986 */ /* 0x0001e2000c101924 */
[----:B------:R-:W-:Y:S05]  /*7450*/  BRA `(.L_x_19718) ;  /* 0x0000000800cc7947 */ /* 0x000fea0003800000 */
.L_x_19723:
[----:B------:R-:W-:-:S04]  /*7460*/  IMAD.U32 R4, R18, 0x10000, RZ ;  /* 0x0001000012047824 */ /* 0x000fc800078e00ff */
[----:B------:R-:W-:-:S06]  /*7470*/  FMUL.FTZ R4, R4, 1 ;  /* 0x3f80000004047820 */ /* 0x000fcc0000410000 */
[----:B------:R-:W0:Y:S02]  /*7480*/  F2F.F64.F32 R4, R4 ;  /* 0x0000000400047310 */ /* 0x000e240000201800 */
[----:B0-----:R0:W-:Y:S01]  /*7490*/  STG.E.64 desc[UR36][R8.64], R4 ;  /* 0x0000000408007986 */ /* 0x0011e2000c101b24 */
[----:B------:R-:W-:Y:S05]  /*74a0*/  BRA `(.L_x_19718) ;  /* 0x0000000800b87947 */ /* 0x000fea0003800000 */
.L_x_19713:
        /* <DEDUP_REMOVED lines=13> */
.L_x_19727:
[----:B------:R-:W-:Y:S01]  /*7580*/  IMAD.U32 R18, R18, 0x10000, RZ ;  /* 0x0001000012127824 */ /* 0x000fe200078e00ff */
[----:B------:R-:W-:-:S03]  /*7590*/  CS2R R6, SRZ ;  /* 0x0000000000067805 */ /* 0x000fc6000001ff00 */
[----:B------:R-:W-:-:S06]  /*75a0*/  FMUL.FTZ R4, R18, 1 ;  /* 0x3f80000012047820 */ /* 0x000fcc0000410000 */
[----:B------:R-:W0:Y:S02]  /*75b0*/  F2F.F64.F32 R4, R4 ;  /* 0x0000000400047310 */ /* 0x000e240000201800 */
[----:B0-----:R0:W-:Y:S01]  /*75c0*/  STG.E.128 desc[UR36][R8.64], R4 ;  /* 0x0000000408007986 */ /* 0x0011e2000c101d24 */
[----:B------:R-:W-:Y:S05]  /*75d0*/  BRA `(.L_x_19718) ;  /* 0x00000008006c7947 */ /* 0x000fea0003800000 */
.L_x_19726:
        /* <DEDUP_REMOVED lines=21> */
.L_x_19731:
[----:B------:R-:W-:Y:S05]  /*7730*/  BSYNC B0 ;  /* 0x0000000000007941 */ /* 0x000fea0003800000 */
.L_x_19730:
[----:B------:R-:W-:-:S05]  /*7740*/  LOP3.LUT R5, R0, R5, RZ, 0xfc, !PT ;  /* 0x0000000500057212 */ /* 0x000fca00078efcff */
[----:B------:R0:W-:Y:S01]  /*7750*/  STG.E.U8 desc[UR36][R8.64], R5 ;  /* 0x0000000508007986 */ /* 0x0001e2000c101124 */
[----:B------:R-:W-:Y:S05]  /*7760*/  BRA `(.L_x_19718) ;  /* 0x0000000800087947 */ /* 0x000fea0003800000 */
.L_x_19729:
        /* <DEDUP_REMOVED lines=13> */
.L_x_19733:
[----:B------:R-:W-:Y:S01]  /*7840*/  IMAD.MOV.U32 R0, RZ, RZ, 0x7f ;  /* 0x0000007fff007424 */ /* 0x000fe200078e00ff */
[----:B------:R-:W-:-:S04]  /*7850*/  ISETP.GT.U32.AND P0, PT, R3, 0x7f800000, PT ;  /* 0x7f8000000300780c */ /* 0x000fc80003f04070 */
[----:B------:R-:W-:-:S09]  /*7860*/  SEL R0, R0, 0x7c, P0 ;  /* 0x0000007c00007807 */ /* 0x000fd20000000000 */
.L_x_19734:
[----:B------:R-:W-:Y:S05]  /*7870*/  BSYNC B0 ;  /* 0x0000000000007941 */ /* 0x000fea0003800000 */
.L_x_19732:
[----:B------:R-:W-:-:S04]  /*7880*/  LOP3.LUT R3, R5, 0x80000000, RZ, 0xc0, !PT ;  /* 0x8000000005037812 */ /* 0x000fc800078ec0ff */
[----:B------:R-:W-:-:S04]  /*7890*/  SHF.R.U32.HI R3, RZ, 0x18, R3 ;  /* 0x00000018ff037819 */ /* 0x000fc80000011603 */
[----:B------:R-:W-:-:S05]  /*78a0*/  LOP3.LUT R3, R0, R3, RZ, 0xfc, !PT ;  /* 0x0000000300037212 */ /* 0x000fca00078efcff */
[----:B------:R0:W-:Y:S01]  /*78b0*/  STG.E.U8 desc[UR36][R8.64], R3 ;  /* 0x0000000308007986 */ /* 0x0001e2000c101124 */
[----:B------:R-:W-:Y:S05]  /*78c0*/  BRA `(.L_x_19718) ;  /* 0x0000000400b07947 */ /* 0x000fea0003800000 */
.L_x_19728:
[----:B------:R0:W-:Y:S01]  /*78d0*/  STG.E.U16 desc[UR36][R8.64], R18 ;  /* 0x0000001208007986 */ /* 0x0001e2000c101524 */
[----:B------:R-:W-:Y:S05]  /*78e0*/  BRA `(.L_x_19718) ;  /* 0x0000000400a87947 */ /* 0x000fea0003800000 */
.L_x_19725:
        /* <DEDUP_REMOVED lines=12> */
.L_x_19737:
        /* <DEDUP_REMOVED lines=17> */
.L_x_19740:
[----:B------:R-:W-:-:S04]  /*7ac0*/  LOP3.LUT R3, R5, 0x80000000, RZ, 0xc0, !PT ;  /* 0x8000000005037812 */ /* 0x000fc800078ec0ff */
[----:B------:R-:W-:-:S04]  /*7ad0*/  SHF.R.U32.HI R3, RZ, 0x18, R3 ;  /* 0x00000018ff037819 */ /* 0x000fc80000011603 */
[----:B------:R-:W-:-:S04]  /*7ae0*/  LOP3.LUT R0, R0, R3, RZ, 0xfc, !PT ;  /* 0x0000000300007212 */ /* 0x000fc800078efcff */
[----:B------:R-:W-:-:S07]  /*7af0*/  PRMT R4, R0, 0x7610, R4 ;  /* 0x0000761000047816 */ /* 0x000fce0000000004 */
.L_x_19739:
[----:B------:R-:W-:Y:S05]  /*7b00*/  BSYNC B0 ;  /* 0x0000000000007941 */ /* 0x000fea0003800000 */
.L_x_19738:
[----:B------:R3:W-:Y:S01]  /*7b10*/  STG.E.U8 desc[UR36][R8.64], R4 ;  /* 0x0000000408007986 */ /* 0x0007e2000c101124 */
[----:B------:R-:W-:Y:S05]  /*7b20*/  BRA `(.L_x_19718) ;  /* 0x0000000400187947 */ /* 0x000fea0003800000 */
.L_x_19736:
        /* <DEDUP_REMOVED lines=17> */
.L_x_19743:
[----:B------:R-:W-:-:S04]  /*7c40*/  LOP3.LUT R3, R5, 0x80000000, RZ, 0xc0, !PT ;  /* 0x8000000005037812 */ /* 0x000fc800078ec0ff */
[----:B------:R-:W-:-:S04]  /*7c50*/  SHF.R.U32.HI R3, RZ, 0x18, R3 ;  /* 0x00000018ff037819 */ /* 0x000fc80000011603 */
[----:B------:R-:W-:-:S04]  /*7c60*/  LOP3.LUT R0, R0, R3, RZ, 0xfc, !PT ;  /* 0x0000000300007212 */ /* 0x000fc800078efcff */
[----:B------:R-:W-:-:S07]  /*7c70*/  PRMT R4, R0, 0x7610, R4 ;  /* 0x0000761000047816 */ /* 0x000fce0000000004 */
.L_x_19742:
[----:B------:R-:W-:Y:S05]  /*7c80*/  BSYNC B0 ;  /* 0x0000000000007941 */ /* 0x000fea0003800000 */
.L_x_19741:
[----:B------:R0:W-:Y:S01]  /*7c90*/  STG.E.U8 desc[UR36][R8.64], R4 ;  /* 0x0000000408007986 */ /* 0x0001e2000c101124 */
[----:B------:R-:W-:Y:S05]  /*7ca0*/  BRA `(.L_x_19718) ;  /* 0x0000000000b87947 */ /* 0x000fea0003800000 */
.L_x_19735:
        /* <DEDUP_REMOVED lines=22> */
.L_x_19717:
        /* <DEDUP_REMOVED lines=16> */
.L_x_19746:
[----:B------:R-:W-:Y:S05]  /*7f10*/  BRA `(.L_x_19718) ;  /* 0x00000000001c7947 */ /* 0x000fea0003800000 */
.L_x_19745:
[----:B------:R-:W-:-:S06]  /*7f20*/  IMAD.U32 R4, R18, 0x10000, RZ ;  /* 0x0001000012047824 */ /* 0x000fcc00078e00ff */
[----:B------:R-:W0:Y:S02]  /*7f30*/  F2I.U64.TRUNC R4, R4 ;  /* 0x0000000400047311 */ /* 0x000e24000020d800 */
[----:B0-----:R2:W-:Y:S01]  /*7f40*/  STG.E.64 desc[UR36][R8.64], R4 ;  /* 0x0000000408007986 */ /* 0x0015e2000c101b24 */
[----:B------:R-:W-:Y:S05]  /*7f50*/  BRA `(.L_x_19718) ;  /* 0x00000000000c7947 */ /* 0x000fea0003800000 */
.L_x_19744:
[----:B------:R-:W-:-:S04]  /*7f60*/  IMAD.U32 R18, R18, 0x10000, RZ ;  /* 0x0001000012127824 */ /* 0x000fc800078e00ff */
[----:B------:R-:W0:Y:S02]  /*7f70*/  F2I.FTZ.U32.TRUNC.NTZ R3, R18 ;  /* 0x0000001200037305 */ /* 0x000e24000021f000 */
[----:B0-----:R0:W-:Y:S02]  /*7f80*/  STG.E desc[UR36][R8.64], R3 ;  /* 0x0000000308007986 */ /* 0x0011e4000c101924 */
.L_x_19718:
[----:B------:R-:W-:-:S07]  /*7f90*/  VIADD R24, R24, 0x80 ;  /* 0x0000008018187836 */ /* 0x000fce0000000000 */
.L_x_19677:
[----:B------:R-:W-:-:S13]  /*7fa0*/  ISETP.GE.AND P0, PT, R24, R19, PT ;  /* 0x000000131800720c */ /* 0x000fda0003f06270 */
[----:B------:R-:W-:Y:S05]  /*7fb0*/  @P0 BREAK B6 ;  /* 0x0000000000060942 */ /* 0x000fea0003800000 */
[----:B------:R-:W-:Y:S05]  /*7fc0*/  @P0 BRA `(.L_x_19712) ;  /* 0x0000000c00f40947 */ /* 0x000fea0003800000 */
[----:B------:R-:W-:Y:S05]  /*7fd0*/  BSYNC B6 ;  /* 0x0000000000067941 */ /* 0x000fea0003800000 */
.L_x_19676:
        /* <DEDUP_REMOVED lines=22> */
.L_x_19750:
[----:B------:R-:W-:-:S06]  /*8140*/  IMAD.U32 R5, R17, 0x10000, RZ ;  /* 0x0001000011057824 */ /* 0x000fcc00078e00ff */
[----:B------:R-:W0:Y:S02]  /*8150*/  F2I.S64.TRUNC R4, R5 ;  /* 0x0000000500047311 */ /* 0x000e24000020d900 */
[----:B0-----:R0:W-:Y:S01]  /*8160*/  STG.E.U8 desc[UR36][R8.64], R4 ;  /* 0x0000000408007986 */ /* 0x0011e2000c101124 */
[----:B------:R-:W-:Y:S05]  /*8170*/  BRA `(.L_x_19752) ;  /* 0x0000000c00847947 */ /* 0x000fea0003800000 */
.L_x_19749:
        /* <DEDUP_REMOVED lines=10> */
.L_x_19754:
[----:B------:R-:W-:-:S06]  /*8220*/  IMAD.U32 R17, R17, 0x10000, RZ ;  /* 0x0001000011117824 */ /* 0x000fcc00078e00ff */
[----:B------:R-:W0:Y:S02]  /*8230*/  F2I.FTZ.TRUNC.NTZ R17, R17 ;  /* 0x0000001100117305 */ /* 0x000e24000021f100 */
[----:B0-----:R0:W-:Y:S01]  /*8240*/  STG.E desc[UR36][R8.64], R17 ;  /* 0x0000001108007986 */ /* 0x0011e2000c101924 */
[----:B------:R-:W-:Y:S05]  /*8250*/  BRA `(.L_x_19752) ;  /* 0x0000000c004c7947 */ /* 0x000fea0003800000 */
.L_x_19753:
[----:B------:R-:W-:-:S06]  /*8260*/  IMAD.U32 R17, R17, 0x10000, RZ ;  /* 0x0001000011117824 */ /* 0x000fcc00078e00ff */
[----:B------:R-:W0:Y:S02]  /*8270*/  F2I.FTZ.TRUNC.NTZ R17, R17 ;  /* 0x0000001100117305 */ /* 0x000e24000021f100 */
[----:B0-----:R0:W-:Y:S01]  /*8280*/  STG.E.U16 desc[UR36][R8.64], R17 ;  /* 0x0000001108007986 */ /* 0x0011e2000c101524 */
[----:B------:R-:W-:Y:S05]  /*8290*/  BRA `(.L_x_19752) ;  /* 0x0000000c003c7947 */ /* 0x000fea0003800000 */
.L_x_19748:
        /* <DEDUP_REMOVED lines=9> */
.L_x_19756:
[----:B------:R-:W-:-:S05]  /*8330*/  IMAD.U32 R0, R17, 0x10000, RZ ;  /* 0x0001000011007824 */ /* 0x000fca00078e00ff */
[----:B------:R-:W-:-:S05]  /*8340*/  F2FP.F16.F32.PACK_AB R0, RZ, R0 ;  /* 0x00000000ff00723e */ /* 0x000fca00000000ff */
[----:B------:R0:W-:Y:S01]  /*8350*/  STG.E.U16 desc[UR36][R8.64], R0 ;  /* 0x0000000008007986 */ /* 0x0001e2000c101524 */
[----:B------:R-:W-:Y:S05]  /*8360*/  BRA `(.L_x_19752) ;  /* 0x0000000c00087947 */ /* 0x000fea0003800000 */
.L_x_19755:
        /* <DEDUP_REMOVED lines=10> */
.L_x_19758:
[----:B------:R-:W-:-:S05]  /*8410*/  IMAD.U32 R17, R17, 0x10000, RZ ;  /* 0x0001000011117824 */ /* 0x000fca00078e00ff */
[----:B------:R-:W-:-:S04]  /*8420*/  F2FP.F16.F32.PACK_AB R3, RZ, R17 ;  /* 0x00000011ff03723e */ /* 0x000fc800000000ff */
[----:B------:R-:W-:-:S05]  /*8430*/  PRMT R3, R3, 0x5410, RZ ;  /* 0x0000541003037816 */ /* 0x000fca00000000ff */
[----:B------:R0:W-:Y:S01]  /*8440*/  STG.E desc[UR36][R8.64], R3 ;  /* 0x0000000308007986 */ /* 0x0001e2000c101924 */
[----:B------:R-:W-:Y:S05]  /*8450*/  BRA `(.L_x_19752) ;  /* 0x0000000800cc7947 */ /* 0x000fea0003800000 */
.L_x_19757:
[----:B------:R-:W-:-:S04]  /*8460*/  IMAD.U32 R4, R17, 0x10000, RZ ;  /* 0x0001000011047824 */ /* 0x000fc800078e00ff */
[----:B------:R-:W-:-:S06]  /*8470*/  FMUL.FTZ R4, R4, 1 ;  /* 0x3f80000004047820 */ /* 0x000fcc0000410000 */
[----:B------:R-:W0:Y:S02]  /*8480*/  F2F.F64.F32 R4, R4 ;  /* 0x0000000400047310 */ /* 0x000e240000201800 */
[----:B0-----:R0:W-:Y:S01]  /*8490*/  STG.E.64 desc[UR36][R8.64], R4 ;  /* 0x0000000408007986 */ /* 0x0011e2000c101b24 */
[----:B------:R-:W-:Y:S05]  /*84a0*/  BRA `(.L_x_19752) ;  /* 0x0000000800b87947 */ /* 0x000fea0003800000 */
.L_x_19747:
        /* <DEDUP_REMOVED lines=13> */
.L_x_19761:
[----:B------:R-:W-:Y:S01]  /*8580*/  IMAD.U32 R17, R17, 0x10000, RZ ;  /* 0x0001000011117824 */ /* 0x000fe200078e00ff */
[----:B------:R-:W-:-:S03]  /*8590*/  CS2R R6, SRZ ;  /* 0x0000000000067805 */ /* 0x000fc6000001ff00 */
[----:B------:R-:W-:-:S06]  /*85a0*/  FMUL.FTZ R4, R17, 1 ;  /* 0x3f80000011047820 */ /* 0x000fcc0000410000 */
[----:B------:R-:W0:Y:S02]  /*85b0*/  F2F.F64.F32 R4, R4 ;  /* 0x0000000400047310 */ /* 0x000e240000201800 */
[----:B0-----:R0:W-:Y:S01]  /*85c0*/  STG.E.128 desc[UR36][R8.64], R4 ;  /* 0x0000000408007986 */ /* 0x0011e2000c101d24 */
[----:B------:R-:W-:Y:S05]  /*85d0*/  BRA `(.L_x_19752) ;  /* 0x00000008006c7947 */ /* 0x000fea0003800000 */
.L_x_19760:
        /* <DEDUP_REMOVED lines=21> */
.L_x_19765:
[----:B------:R-:W-:Y:S05]  /*8730*/  BSYNC B0 ;  /* 0x0000000000007941 */ /* 0x000fea0003800000 */
.L_x_19764:
[----:B------:R-:W-:-:S05]  /*8740*/  LOP3.LUT R5, R0, R5, RZ, 0xfc, !PT ;  /* 0x0000000500057212 */ /* 0x000fca00078efcff */
[----:B------:R3:W-:Y:S01]  /*8750*/  STG.E.U8 desc[UR36][R8.64], R5 ;  /* 0x0000000508007986 */ /* 0x0007e2000c101124 */
[----:B------:R-:W-:Y:S05]  /*8760*/  BRA `(.L_x_19752) ;  /* 0x0000000800087947 */ /* 0x000fea0003800000 */
.L_x_19763:
        /* <DEDUP_REMOVED lines=13> */
.L_x_19767:
[----:B------:R-:W-:Y:S01]  /*8840*/  IMAD.MOV.U32 R0, RZ, RZ, 0x7f ;  /* 0x0000007fff007424 */ /* 0x000fe200078e00ff */
[----:B------:R-:W-:-:S04]  /*8850*/  ISETP.GT.U32.AND P0, PT, R3, 0x7f800000, PT ;  /* 0x7f8000000300780c */ /* 0x000fc80003f04070 */
[----:B------:R-:W-:-:S09]  /*8860*/  SEL R0, R0, 0x7c, P0 ;  /* 0x0000007c00007807 */ /* 0x000fd20000000000 */
.L_x_19768:
[----:B------:R-:W-:Y:S05]  /*8870*/  BSYNC B0 ;  /* 0x0000000000007941 */ /* 0x000fea0003800000 */
.L_x_19766:
[----:B------:R-:W-:-:S04]  /*8880*/  LOP3.LUT R3, R17, 0x80000000, RZ, 0xc0, !PT ;  /* 0x8000000011037812 */ /* 0x000fc800078ec0ff */
[----:B------:R-:W-:-:S04]  /*8890*/  SHF.R.U32.HI R3, RZ, 0x18, R3 ;  /* 0x00000018ff037819 */ /* 0x000fc80000011603 */
[----:B------:R-:W-:-:S05]  /*88a0*/  LOP3.LUT R3, R0, R3, RZ, 0xfc, !PT ;  /* 0x0000000300037212 */ /* 0x000fca00078efcff */
[----:B------:R4:W-:Y:S01]  /*88b0*/  STG.E.U8 desc[UR36][R8.64], R3 ;  /* 0x0000000308007986 */ /* 0x0009e2000c101124 */
[----:B------:R-:W-:Y:S05]  /*88c0*/  BRA `(.L_x_19752) ;  /* 0x0000000400b07947 */ /* 0x000fea0003800000 */
.L_x_19762:
[----:B------:R2:W-:Y:S01]  /*88d0*/  STG.E.U16 desc[UR36][R8.64], R17 ;  /* 0x0000001108007986 */ /* 0x0005e2000c101524 */
[----:B------:R-:W-:Y:S05]  /*88e0*/  BRA `(.L_x_19752) ;  /* 0x0000000400a87947 */ /* 0x000fea0003800000 */
.L_x_19759:
        /* <DEDUP_REMOVED lines=12> */
.L_x_19771:
        /* <DEDUP_REMOVED lines=17> */
.L_x_19774:
[----:B------:R-:W-:-:S04]  /*8ac0*/  LOP3.LUT R3, R17, 0x80000000, RZ, 0xc0, !PT ;  /* 0x8000000011037812 */ /* 0x000fc800078ec0ff */
[----:B------:R-:W-:-:S04]  /*8ad0*/  SHF.R.U32.HI R3, RZ, 0x18, R3 ;  /* 0x00000018ff037819 */ /* 0x000fc80000011603 */
[----:B------:R-:W-:-:S04]  /*8ae0*/  LOP3.LUT R0, R0, R3, RZ, 0xfc, !PT ;  /* 0x0000000300007212 */ /* 0x000fc800078efcff */
[----:B------:R-:W-:-:S07]  /*8af0*/  PRMT R4, R0, 0x7610, R4 ;  /* 0x0000761000047816 */ /* 0x000fce0000000004 */
.L_x_19773:
[----:B------:R-:W-:Y:S05]  /*8b00*/  BSYNC B0 ;  /* 0x0000000000007941 */ /* 0x000fea0003800000 */
.L_x_19772:
[----:B------:R0:W-:Y:S01]  /*8b10*/  STG.E.U8 desc[UR36][R8.64], R4 ;  /* 0x0000000408007986 */ /* 0x0001e2000c101124 */
[----:B------:R-:W-:Y:S05]  /*8b20*/  BRA `(.L_x_19752) ;  /* 0x0000000400187947 */ /* 0x000fea0003800000 */
.L_x_19770:
        /* <DEDUP_REMOVED lines=17> */
.L_x_19777:
[----:B------:R-:W-:-:S04]  /*8c40*/  LOP3.LUT R3, R17, 0x80000000, RZ, 0xc0, !PT ;  /* 0x8000000011037812 */ /* 0x000fc800078ec0ff */
[----:B------:R-:W-:-:S04]  /*8c50*/  SHF.R.U32.HI R3, RZ, 0x18, R3 ;  /* 0x00000018ff037819 */ /* 0x000fc80000011603 */
[----:B------:R-:W-:-:S04]  /*8c60*/  LOP3.LUT R0, R0, R3, RZ, 0xfc, !PT ;  /* 0x0000000300007212 */ /* 0x000fc800078efcff */
[----:B------:R-:W-:-:S07]  /*8c70*/  PRMT R4, R0, 0x7610, R4 ;  /* 0x0000761000047816 */ /* 0x000fce0000000004 */
.L_x_19776:
[----:B------:R-:W-:Y:S05]  /*8c80*/  BSYNC B0 ;  /* 0x0000000000007941 */ /* 0x000fea0003800000 */
.L_x_19775:
[----:B------:R0:W-:Y:S01]  /*8c90*/  STG.E.U8 desc[UR36][R8.64], R4 ;  /* 0x0000000408007986 */ /* 0x0001e2000c101124 */
[----:B------:R-:W-:Y:S05]  /*8ca0*/  BRA `(.L_x_19752) ;  /* 0x0000000000b87947 */ /* 0x000fea0003800000 */
.L_x_19769:
        /* <DEDUP_REMOVED lines=22> */
.L_x_19751:
        /* <DEDUP_REMOVED lines=16> */
.L_x_19780:
[----:B------:R-:W-:Y:S05]  /*8f10*/  BRA `(.L_x_19752) ;  /* 0x00000000001c7947 */ /* 0x000fea0003800000 */
.L_x_19779:
[----:B------:R-:W-:-:S06]  /*8f20*/  IMAD.U32 R4, R17, 0x10000, RZ ;  /* 0x0001000011047824 */ /* 0x000fcc00078e00ff */
[----:B------:R-:W0:Y:S02]  /*8f30*/  F2I.U64.TRUNC R4, R4 ;  /* 0x0000000400047311 */ /* 0x000e24000020d800 */
[----:B0-----:R0:W-:Y:S01]  /*8f40*/  STG.E.64 desc[UR36][R8.64], R4 ;  /* 0x0000000408007986 */ /* 0x0011e2000c101b24 */
[----:B------:R-:W-:Y:S05]  /*8f50*/  BRA `(.L_x_19752) ;  /* 0x00000000000c7947 */ /* 0x000fea0003800000 */
.L_x_19778:
[----:B------:R-:W-:-:S06]  /*8f60*/  IMAD.U32 R17, R17, 0x10000, RZ ;  /* 0x0001000011117824 */ /* 0x000fcc00078e00ff */
[----:B------:R-:W0:Y:S02]  /*8f70*/  F2I.FTZ.U32.TRUNC.NTZ R17, R17 ;  /* 0x0000001100117305 */ /* 0x000e24000021f000 */
[----:B0-----:R0:W-:Y:S02]  /*8f80*/  STG.E desc[UR36][R8.64], R17 ;  /* 0x0000001108007986 */ /* 0x0011e4000c101924 */
.L_x_19752:
[----:B------:R-:W-:-:S07]  /*8f90*/  VIADD R24, R24, 0x80 ;  /* 0x0000008018187836 */ /* 0x000fce0000000000 */
.L_x_19712:
[----:B------:R-:W-:Y:S05]  /*8fa0*/  BSYNC B7 ;  /* 0x0000000000077941 */ /* 0x000fea0003800000 */
.L_x_19675:
        /* <DEDUP_REMOVED lines=23> */
.L_x_19784:
[----:B------:R-:W-:-:S06]  /*9120*/  IMAD.U32 R3, R16, 0x10000, RZ ;  /* 0x0001000010037824 */ /* 0x000fcc00078e00ff */
[----:B------:R-:W0:Y:S02]  /*9130*/  F2I.S64.TRUNC R2, R3 ;  /* 0x0000000300027311 */ /* 0x000e24000020d900 */
[----:B0-----:R-:W-:Y:S01]  /*9140*/  STG.E.U8 desc[UR36][R4.64], R2 ;  /* 0x0000000204007986 */ /* 0x001fe2000c101124 */
[----:B------:R-:W-:Y:S05]  /*9150*/  EXIT ;  /* 0x000000000000794d */ /* 0x000fea0003800000 */
.L_x_19783:
        /* <DEDUP_REMOVED lines=10> */
.L_x_19787:
[----:B------:R-:W-:-:S04]  /*9200*/  IMAD.U32 R16, R16, 0x10000, RZ ;  /* 0x0001000010107824 */ /* 0x000fc800078e00ff */
[----:B------:R-:W0:Y:S02]  /*9210*/  F2I.FTZ.TRUNC.NTZ R3, R16 ;  /* 0x0000001000037305 */ /* 0x000e24000021f100 */
[----:B0-----:R-:W-:Y:S01]  /*9220*/  STG.E desc[UR36][R4.64], R3 ;  /* 0x0000000304007986 */ /* 0x001fe2000c101924 */
[----:B------:R-:W-:Y:S05]  /*9230*/  EXIT ;  /* 0x000000000000794d */ /* 0x000fea0003800000 */
.L_x_19786:
[----:B------:R-:W-:-:S04]  /*9240*/  IMAD.U32 R16, R16, 0x10000, RZ ;  /* 0x0001000010107824 */ /* 0x000fc800078e00ff */
[----:B------:R-:W0:Y:S02]  /*9250*/  F2I.FTZ.TRUNC.NTZ R3, R16 ;  /* 0x0000001000037305 */ /* 0x000e24000021f100 */
[----:B0-----:R-:W-:Y:S01]  /*9260*/  STG.E.U16 desc[UR36][R4.64], R3 ;  /* 0x0000000304007986 */ /* 0x001fe2000c101524 */
[----:B------:R-:W-:Y:S05]  /*9270*/  EXIT ;  /* 0x000000000000794d */ /* 0x000fea0003800000 */
.L_x_19782:
        /* <DEDUP_REMOVED lines=9> */
.L_x_19789:
[----:B------:R-:W-:-:S05]  /*9310*/  IMAD.U32 R0, R16, 0x10000, RZ ;  /* 0x0001000010007824 */ /* 0x000fca00078e00ff */
[----:B------:R-:W-:-:S05]  /*9320*/  F2FP.F16.F32.PACK_AB R0, RZ, R0 ;  /* 0x00000000ff00723e */ /* 0x000fca00000000ff */
[----:B------:R-:W-:Y:S01]  /*9330*/  STG.E.U16 desc[UR36][R4.64], R0 ;  /* 0x0000000004007986 */ /* 0x000fe2000c101524 */
[----:B------:R-:W-:Y:S05]  /*9340*/  EXIT ;  /* 0x000000000000794d */ /* 0x000fea0003800000 */
.L_x_19788:
        /* <DEDUP_REMOVED lines=10> */
.L_x_19791:
[----:B------:R-:W-:-:S05]  /*93f0*/  IMAD.U32 R16, R16, 0x10000, RZ ;  /* 0x0001000010107824 */ /* 0x000fca00078e00ff */
[----:B------:R-:W-:-:S04]  /*9400*/  F2FP.F16.F32.PACK_AB R3, RZ, R16 ;  /* 0x00000010ff03723e */ /* 0x000fc800000000ff */
[----:B------:R-:W-:-:S05]  /*9410*/  PRMT R3, R3, 0x5410, RZ ;  /* 0x0000541003037816 */ /* 0x000fca00000000ff */
[----:B------:R-:W-:Y:S01]  /*9420*/  STG.E desc[UR36][R4.64], R3 ;  /* 0x0000000304007986 */ /* 0x000fe2000c101924 */
[----:B------:R-:W-:Y:S05]  /*9430*/  EXIT ;  /* 0x000000000000794d */ /* 0x000fea0003800000 */
.L_x_19790:
[----:B------:R-:W-:-:S04]  /*9440*/  IMAD.U32 R2, R16, 0x10000, RZ ;  /* 0x0001000010027824 */ /* 0x000fc800078e00ff */
[----:B------:R-:W-:-:S06]  /*9450*/  FMUL.FTZ R2, R2, 1 ;  /* 0x3f80000002027820 */ /* 0x000fcc0000410000 */
[----:B------:R-:W0:Y:S02]  /*9460*/  F2F.F64.F32 R2, R2 ;  /* 0x0000000200027310 */ /* 0x000e240000201800 */
[----:B0-----:R-:W-:Y:S01]  /*9470*/  STG.E.64 desc[UR36][R4.64], R2 ;  /* 0x0000000204007986 */ /* 0x001fe2000c101b24 */
[----:B------:R-:W-:Y:S05]  /*9480*/  EXIT ;  /* 0x000000000000794d */ /* 0x000fea0003800000 */
.L_x_19781:
        /* <DEDUP_REMOVED lines=13> */
.L_x_19794:
[----:B------:R-:W-:Y:S01]  /*9560*/  IMAD.U32 R16, R16, 0x10000, RZ ;  /* 0x0001000010107824 */ /* 0x000fe200078e00ff */
[----:B------:R-:W-:-:S03]  /*9570*/  CS2R R10, SRZ ;  /* 0x00000000000a7805 */ /* 0x000fc6000001ff00 */
[----:B------:R-:W-:-:S06]  /*9580*/  FMUL.FTZ R8, R16, 1 ;  /* 0x3f80000010087820 */ /* 0x000fcc0000410000 */
[----:B------:R-:W0:Y:S02]  /*9590*/  F2F.F64.F32 R8, R8 ;  /* 0x0000000800087310 */ /* 0x000e240000201800 */
[----:B0-----:R-:W-:Y:S01]  /*95a0*/  STG.E.128 desc[UR36][R4.64], R8 ;  /* 0x0000000804007986 */ /* 0x001fe2000c101d24 */
[----:B------:R-:W-:Y:S05]  /*95b0*/  EXIT ;  /* 0x000000000000794d */ /* 0x000fea0003800000 */
.L_x_19793:
        /* <DEDUP_REMOVED lines=21> */
.L_x_19798:
[----:B------:R-:W-:Y:S05]  /*9710*/  BSYNC B0 ;  /* 0x0000000000007941 */ /* 0x000fea0003800000 */
.L_x_19797:
[----:B------:R-:W-:-:S05]  /*9720*/  LOP3.LUT R3, R0, R3, RZ, 0xfc, !PT ;  /* 0x0000000300037212 */ /* 0x000fca00078efcff */
[----:B------:R-:W-:Y:S01]  /*9730*/  STG.E.U8 desc[UR36][R4.64], R3 ;  /* 0x0000000304007986 */ /* 0x000fe2000c101124 */
[----:B------:R-:W-:Y:S05]  /*9740*/  EXIT ;  /* 0x000000000000794d */ /* 0x000fea0003800000 */
.L_x_19796:
        /* <DEDUP_REMOVED lines=13> */
.L_x_19800:
[----:B------:R-:W-:Y:S01]  /*9820*/  IMAD.MOV.U32 R0, RZ, RZ, 0x7f ;  /* 0x0000007fff007424 */ /* 0x000fe200078e00ff */
[----:B------:R-:W-:-:S04]  /*9830*/  ISETP.GT.U32.AND P0, PT, R2, 0x7f800000, PT ;  /* 0x7f8000000200780c */ /* 0x000fc80003f04070 */
[----:B------:R-:W-:-:S09]  /*9840*/  SEL R0, R0, 0x7c, P0 ;  /* 0x0000007c00007807 */ /* 0x000fd20000000000 */
.L_x_19801:
[----:B------:R-:W-:Y:S05]  /*9850*/  BSYNC B0 ;  /* 0x0000000000007941 */ /* 0x000fea0003800000 */
.L_x_19799:
[----:B------:R-:W-:-:S04]  /*9860*/  LOP3.LUT R2, R3, 0x80000000, RZ, 0xc0, !PT ;  /* 0x8000000003027812 */ /* 0x000fc800078ec0ff */
[----:B------:R-:W-:-:S04]  /*9870*/  SHF.R.U32.HI R3, RZ, 0x18, R2 ;  /* 0x00000018ff037819 */ /* 0x000fc80000011602 */
[----:B------:R-:W-:-:S05]  /*9880*/  LOP3.LUT R3, R0, R3, RZ, 0xfc, !PT ;  /* 0x0000000300037212 */ /* 0x000fca00078efcff */
[----:B------:R-:W-:Y:S01]  /*9890*/  STG.E.U8 desc[UR36][R4.64], R3 ;  /* 0x0000000304007986 */ /* 0x000fe2000c101124 */
[----:B------:R-:W-:Y:S05]  /*98a0*/  EXIT ;  /* 0x000000000000794d */ /* 0x000fea0003800000 */
.L_x_19795:
[----:B------:R-:W-:Y:S01]  /*98b0*/  STG.E.U16 desc[UR36][R4.64], R16 ;  /* 0x0000001004007986 */ /* 0x000fe2000c101524 */
[----:B------:R-:W-:Y:S05]  /*98c0*/  EXIT ;  /* 0x000000000000794d */ /* 0x000fea0003800000 */
.L_x_19792:
        /* <DEDUP_REMOVED lines=12> */
.L_x_19804:
        /* <DEDUP_REMOVED lines=17> */
.L_x_19807:
[----:B------:R-:W-:-:S04]  /*9aa0*/  LOP3.LUT R2, R7, 0x80000000, RZ, 0xc0, !PT ;  /* 0x8000000007027812 */ /* 0x000fc800078ec0ff */
[----:B------:R-:W-:-:S04]  /*9ab0*/  SHF.R.U32.HI R3, RZ, 0x18, R2 ;  /* 0x00000018ff037819 */ /* 0x000fc80000011602 */
[----:B------:R-:W-:-:S04]  /*9ac0*/  LOP3.LUT R0, R0, R3, RZ, 0xfc, !PT ;  /* 0x0000000300007212 */ /* 0x000fc800078efcff */
[----:B------:R-:W-:-:S07]  /*9ad0*/  PRMT R2, R0, 0x7610, R2 ;  /* 0x0000761000027816 */ /* 0x000fce0000000002 */
.L_x_19806:
[----:B------:R-:W-:Y:S05]  /*9ae0*/  BSYNC B0 ;  /* 0x0000000000007941 */ /* 0x000fea0003800000 */
.L_x_19805:
[----:B------:R-:W-:Y:S01]  /*9af0*/  STG.E.U8 desc[UR36][R4.64], R2 ;  /* 0x0000000204007986 */ /* 0x000fe2000c101124 */
[----:B------:R-:W-:Y:S05]  /*9b00*/  EXIT ;  /* 0x000000000000794d */ /* 0x000fea0003800000 */
.L_x_19803:
        /* <DEDUP_REMOVED lines=17> */
.L_x_19810:
[----:B------:R-:W-:-:S04]  /*9c20*/  LOP3.LUT R2, R7, 0x80000000, RZ, 0xc0, !PT ;  /* 0x8000000007027812 */ /* 0x000fc800078ec0ff */
[----:B------:R-:W-:-:S04]  /*9c30*/  SHF.R.U32.HI R3, RZ, 0x18, R2 ;  /* 0x00000018ff037819 */ /* 0x000fc80000011602 */
[----:B------:R-:W-:-:S04]  /*9c40*/  LOP3.LUT R0, R0, R3, RZ, 0xfc, !PT ;  /* 0x0000000300007212 */ /* 0x000fc800078efcff */
[----:B------:R-:W-:-:S07]  /*9c50*/  PRMT R2, R0, 0x7610, R2 ;  /* 0x0000761000027816 */ /* 0x000fce0000000002 */
.L_x_19809:
[----:B------:R-:W-:Y:S05]  /*9c60*/  BSYNC B0 ;  /* 0x0000000000007941 */ /* 0x000fea0003800000 */
.L_x_19808:
[----:B------:R-:W-:Y:S01]  /*9c70*/  STG.E.U8 desc[UR36][R4.64], R2 ;  /* 0x0000000204007986 */ /* 0x000fe2000c101124 */
[----:B------:R-:W-:Y:S05]  /*9c80*/  EXIT ;  /* 0x000000000000794d */ /* 0x000fea0003800000 */
.L_x_19802:
        /* <DEDUP_REMOVED lines=22> */
.L_x_19785:
        /* <DEDUP_REMOVED lines=16> */
.L_x_19813:
[----:B------:R-:W-:Y:S05]  /*9ef0*/  EXIT ;  /* 0x000000000000794d */ /* 0x000fea0003800000 */
.L_x_19812:
[----:B------:R-:W-:-:S06]  /*9f00*/  IMAD.U32 R2, R16, 0x10000, RZ ;  /* 0x0001000010027824 */ /* 0x000fcc00078e00ff */
[----:B------:R-:W0:Y:S02]  /*9f10*/  F2I.U64.TRUNC R2, R2 ;  /* 0x0000000200027311 */ /* 0x000e24000020d800 */
[----:B0-----:R-:W-:Y:S01]  /*9f20*/  STG.E.64 desc[UR36][R4.64], R2 ;  /* 0x0000000204007986 */ /* 0x001fe2000c101b24 */
[----:B------:R-:W-:Y:S05]  /*9f30*/  EXIT ;  /* 0x000000000000794d */ /* 0x000fea0003800000 */
.L_x_19811:
[----:B------:R-:W-:-:S04]  /*9f40*/  IMAD.U32 R16, R16, 0x10000, RZ ;  /* 0x0001000010107824 */ /* 0x000fc800078e00ff */
[----:B------:R-:W0:Y:S02]  /*9f50*/  F2I.FTZ.U32.TRUNC.NTZ R3, R16 ;  /* 0x0000001000037305 */ /* 0x000e24000021f000 */
[----:B0-----:R-:W-:Y:S01]  /*9f60*/  STG.E desc[UR36][R4.64], R3 ;  /* 0x0000000304007986 */ /* 0x001fe2000c101924 */
[----:B------:R-:W-:Y:S05]  /*9f70*/  EXIT ;  /* 0x000000000000794d */ /* 0x000fea0003800000 */
.L_x_19814:
        /* <DEDUP_REMOVED lines=16> */
.L_x_37847:


//--------------------- .text._ZN2at6native18elementwise_kernelILi128ELi4EZNS0_22gpu_kernel_impl_nocastIZZZNS0_15binary_internal21div_floor_kernel_cudaERNS_18TensorIteratorBaseEENKUlvE0_clEvENKUlvE2_clEvEUlN3c108BFloat16EE_EEvS5_RKT_EUliE_EEviT1_ --------------------------
	.section	.text._ZN2at6native18elementwise_kernelILi128ELi4EZNS0_22gpu_kernel_impl_nocastIZZZNS0_15binary_internal21div_floor_kernel_cudaERNS_18TensorIteratorBaseEENKUlvE0_clEvENKUlvE2_clEvEUlN3c108BFloat16EE_EEvS5_RKT_EUliE_EEviT1_,"ax",@progbits
	.align	128
        .global         _ZN2at6native18elementwise_kernelILi128ELi4EZNS0_22gpu_kernel_impl_nocastIZZZNS0_15binary_internal21div_floor_kernel_cudaERNS_18TensorIteratorBaseEENKUlvE0_clEvENKUlvE2_clEvEUlN3c108BFloat16EE_EEvS5_RKT_EUliE_EEviT1_
        .type           _ZN2at6native18elementwise_kernelILi128ELi4EZNS0_22gpu_kernel_impl_nocastIZZZNS0_15binary_internal21div_floor_kernel_cudaERNS_18TensorIteratorBaseEENKUlvE0_clEvENKUlvE2_clEvEUlN3c108BFloat16EE_EEvS5_RKT_EUliE_EEviT1_,@function
        .size           _ZN2at6native18elementwise_kernelILi128ELi4EZNS0_22gpu_kernel_impl_nocastIZZZNS0_15binary_internal21div_floor_kernel_cudaERNS_18TensorIteratorBaseEENKUlvE0_clEvENKUlvE2_clEvEUlN3c108BFloat16EE_EEvS5_RKT_EUliE_EEviT1_,(.L_x_37848 - _ZN2at6native18elementwise_kernelILi128ELi4EZNS0_22gpu_kernel_impl_nocastIZZZNS0_15binary_internal21div_floor_kernel_cudaERNS_18TensorIteratorBaseEENKUlvE0_clEvENKUlvE2_clEvEUlN3c108BFloat16EE_EEvS5_RKT_EUliE_EEviT1_)
        .other          _ZN2at6native18elementwise_kernelILi128ELi4EZNS0_22gpu_kernel_impl_nocastIZZZNS0_15binary_internal21div_floor_kernel_cudaERNS_18TensorIteratorBaseEENKUlvE0_clEvENKUlvE2_clEvEUlN3c108BFloat16EE_EEvS5_RKT_EUliE_EEviT1_,@"STO_CUDA_ENTRY STV_DEFAULT"
_ZN2at6native18elementwise_kernelILi128ELi4EZNS0_22gpu_kernel_impl_nocastIZZZNS0_15binary_internal21div_floor_kernel_cudaERNS_18TensorIteratorBaseEENKUlvE0_clEvENKUlvE2_clEvEUlN3c108BFloat16EE_EEvS5_RKT_EUliE_EEviT1_:
.text._ZN2at6native18elementwise_kernelILi128ELi4EZNS0_22gpu_kernel_impl_nocastIZZZNS0_15binary_internal21div_floor_kernel_cudaERNS_18TensorIteratorBaseEENKUlvE0_clEvENKUlvE2_clEvEUlN3c108BFloat16EE_EEvS5_RKT_EUliE_EEviT1_:
        /* <DEDUP_REMOVED lines=311> */
.L_x_19817:
[----:B------:R-:W-:Y:S01]  /*1370*/  ULDC.64 UR8, c[0x0][0x418] ;  /* 0x0001060000087ab9 */ /* 0x000fe20000000a00 */
[----:B------:R-:W0:Y:S01]  /*1380*/  LDC R6, c[0x0][0x420] ;  /* 0x00010800ff067b82 */ /* 0x000e220000000800 */
[----:B------:R-:W-:-:S04]  /*1390*/  IADD3 R8, P0, R0, UR8, RZ ;  /* 0x0000000800087c10 */ /* 0x000fc8000ff1e0ff */
[----:B------:R-:W-:Y:S01]  /*13a0*/  IADD3.X R9, RZ, UR9, RZ, P0, !PT ;  /* 0x00000009ff097c10 */ /* 0x000fe200087fe4ff */
[----:B------:R-:W-:-:S04]  /*13b0*/  ULDC.64 UR8, c[0x0][0x410] ;  /* 0x0001040000087ab9 */ /* 0x000fc80000000a00 */
[----:B------:R-:W2:Y:S01]  /*13c0*/  LDG.E.U16 R2, desc[UR4][R8.64] ;  /* 0x0000000408027981 */ /* 0x000ea2000c1e1500 */
[----:B------:R-:W-:Y:S01]  /*13d0*/  IADD3 R4, P1, R5, UR8, RZ ;  /* 0x0000000805047c10 */ /* 0x000fe2000ff3e0ff */
[----:B------:R-:W-:Y:S03]  /*13e0*/  BSSY B0, `(.L_x_19818) ;  /* 0x0000042000007945 */ /* 0x000fe60003800000 */
[----:B------:R-:W-:Y:S01]  /*13f0*/  IADD3.X R5, RZ, UR9, RZ, P1, !PT ;  /* 0x00000009ff057c10 */ /* 0x000fe20008ffe4ff */
[----:B--2---:R-:W-:-:S04]  /*1400*/  IMAD.U32 R7, R2, 0x10000, RZ ;  /* 0x0001000002077824 */ /* 0x004fc800078e00ff */
        /* <DEDUP_REMOVED lines=26> */
.L_x_19823:
[----:B------:R-:W-:Y:S01]  /*15b0*/  FSETP.GEU.FTZ.AND P0, PT, R13, -R0, PT ;  /* 0x800000000d00720b */ /* 0x000fe20003f1e000 */
[----:B------:R-:W-:-:S12]  /*15c0*/  FADD.FTZ R8, R8, -1 ;  /* 0xbf80000008087421 */ /* 0x000fd80000010000 */
[----:B------:R-:W-:-:S07]  /*15d0*/  @!P0 FADD.FTZ R8, R8, -1 ;  /* 0xbf80000008088421 */ /* 0x000fce0000010000 */
.L_x_19822:
[----:B------:R-:W-:Y:S05]  /*15e0*/  BSYNC B2 ;  /* 0x0000000000027941 */ /* 0x000fea0003800000 */
.L_x_19821:
[----:B------:R-:W-:Y:S01]  /*15f0*/  FFMA.FTZ R11, -R0, R8, R11 ;  /* 0x00000008000b7223 */ /* 0x000fe2000001010b */
[----:B------:R-:W-:Y:S06]  /*1600*/  BRA `(.L_x_19819) ;  /* 0x00000000007c7947 */ /* 0x000fec0003800000 */
.L_x_19820:
        /* <DEDUP_REMOVED lines=15> */
.L_x_19826:
        /* <DEDUP_REMOVED lines=13> */
.L_x_19825:
[----:B------:R-:W-:Y:S05]  /*17d0*/  BSYNC B2 ;  /* 0x0000000000027941 */ /* 0x000fea0003800000 */
.L_x_19824:
[----:B------:R-:W-:-:S04]  /*17e0*/  FMUL.FTZ R11, R8, 1.1920928955078125e-07 ;  /* 0x34000000080b7820 */ /* 0x000fc80000410000 */
[----:B------:R-:W-:-:S07]  /*17f0*/  FMUL.FTZ R11, R12, R11 ;  /* 0x0000000b0c0b7220 */ /* 0x000fce0000410000 */
.L_x_19819:
[----:B------:R-:W-:Y:S05]  /*1800*/  BSYNC B0 ;  /* 0x0000000000007941 */ /* 0x000fea0003800000 */
.L_x_19818:
[C---:B------:R-:W-:Y:S01]  /*1810*/  FSETP.GTU.FTZ.AND P0, PT, |R11|.reuse, +INF , PT ;  /* 0x7f8000000b00780b */ /* 0x040fe20003f1c200 */
[----:B------:R-:W-:Y:S01]  /*1820*/  ULDC UR7, c[0x0][0x424] ;  /* 0x0001090000077ab9 */ /* 0x000fe20000000800 */
        /* <DEDUP_REMOVED lines=23> */
[----:B------:R-:W-:-:S05]  /*19a0*/  @P0 SHF.L.U32 R6, R7, 0x10, RZ ;  /* 0x0000001007060819 */ /* 0x000fca00000006ff */
[----:B------:R-:W-:-:S05]  /*19b0*/  @P0 FADD.FTZ R6, R6, 1 ;  /* 0x3f80000006060421 */ /* 0x000fca0000010000 */
[----:B------:R-:W-:-:S04]  /*19c0*/  @P0 F2FP.BF16.F32.PACK_AB R6, RZ, R6 ;  /* 0x00000006ff06023e */ /* 0x000fc800000010ff */
[----:B------:R-:W-:-:S07]  /*19d0*/  @P0 PRMT R7, R6, 0x7610, R7 ;  /* 0x0000761006070816 */ /* 0x000fce0000000007 */
.L_x_19828:
[----:B------:R-:W-:Y:S05]  /*19e0*/  BSYNC B0 ;  /* 0x0000000000007941 */ /* 0x000fea0003800000 */
.L_x_19827:
[----:B------:R1:W-:Y:S01]  /*19f0*/  STG.E.U16 desc[UR4][R4.64], R7 ;  /* 0x0000000704007986 */ /* 0x0003e2000c101504 */
[----:B------:R-:W-:-:S07]  /*1a00*/  IADD3 R3, R3, 0x80, RZ ;  /* 0x0000008003037810 */ /* 0x000fce0007ffe0ff */
.L_x_19816:
[----:B------:R-:W-:Y:S05]  /*1a10*/  BSYNC B1 ;  /* 0x0000000000017941 */ /* 0x000fea0003800000 */
.L_x_19815:
[----:B------:R-:W-:Y:S01]  /*1a20*/  ISETP.GE.AND P0, PT, R3, UR6, PT ;  /* 0x0000000603007c0c */ /* 0x000fe2000bf06270 */
[----:B------:R-:W-:-:S12]  /*1a30*/  BSSY B0, `(.L_x_19829) ;  /* 0x0000334000007945 */ /* 0x000fd80003800000 */
[----:B------:R-:W-:Y:S05]  /*1a40*/  @P0 BRA `(.L_x_19830) ;  /* 0x0000003000c80947 */ /* 0x000fea0003800000 */
[----:B-1----:R-:W1:Y:S01]  /*1a50*/  LDC R4, c[0x0][0x218] ;  /* 0x00008600ff047b82 */ /* 0x002e620000000800 */
[----:B------:R-:W-:Y:S01]  /*1a60*/  IMAD.MOV.U32 R0, RZ, RZ, RZ ;  /* 0x000000ffff007224 */ /* 0x000fe200078e00ff */
[----:B------:R-:W-:Y:S02]  /*1a70*/  MOV R5, RZ ;  /* 0x000000ff00057202 */ /* 0x000fe40000000f00 */
[----:B-1----:R-:W-:-:S13]  /*1a80*/  ISETP.NE.AND P0, PT, R4, RZ, PT ;  /* 0x000000ff0400720c */ /* 0x002fda0003f05270 */
[----:B------:R-:W-:Y:S05]  /*1a90*/  @!P0 BRA `(.L_x_19831) ;  /* 0x0000001000a48947 */ /* 0x000fea0003800000 */
        /* <DEDUP_REMOVED lines=280> */
[----:B0-----:R-:W-:Y:S02]  /*2c20*/  IMAD.HI.U32 R10, R7, UR9, R6 ;  /* 0x00000009070a7c27 */ /* 0x001fe4000f8e0006 */
        /* <DEDUP_REMOVED lines=16> */
.L_x_19831:
[----:B------:R-:W-:Y:S01]  /*2d30*/  ULDC.64 UR8, c[0x0][0x418] ;  /* 0x0001060000087ab9 */ /* 0x000fe20000000a00 */
[----:B------:R-:W1:Y:S01]  /*2d40*/  LDC R2, c[0x0][0x420] ;  /* 0x00010800ff027b82 */ /* 0x000e620000000800 */
[----:B------:R-:W-:-:S04]  /*2d50*/  IADD3 R8, P0, R0, UR8, RZ ;  /* 0x0000000800087c10 */ /* 0x000fc8000ff1e0ff */
[----:B------:R-:W-:Y:S01]  /*2d60*/  IADD3.X R9, RZ, UR9, RZ, P0, !PT ;  /* 0x00000009ff097c10 */ /* 0x000fe200087fe4ff */
[----:B------:R-:W-:-:S04]  /*2d70*/  ULDC.64 UR8, c[0x0][0x410] ;  /* 0x0001040000087ab9 */ /* 0x000fc80000000a00 */
[----:B------:R-:W2:Y:S01]  /*2d80*/  LDG.E.U16 R6, desc[UR4][R8.64] ;  /* 0x0000000408067981 */ /* 0x000ea2000c1e1500 */
[----:B------:R-:W-:Y:S01]  /*2d90*/  IADD3 R4, P1, R5, UR8, RZ ;  /* 0x0000000805047c10 */ /* 0x000fe2000ff3e0ff */
[----:B------:R-:W-:Y:S03]  /*2da0*/  BSSY B1, `(.L_x_19832) ;  /* 0x0000042000017945 */ /* 0x000fe60003800000 */
[----:B------:R-:W-:Y:S02]  /*2db0*/  IADD3.X R5, RZ, UR9, RZ, P1, !PT ;  /* 0x00000009ff057c10 */ /* 0x000fe40008ffe4ff */
[----:B--2---:R-:W-:-:S04]  /*2dc0*/  SHF.L.U32 R7, R6, 0x10, RZ ;  /* 0x0000001006077819 */ /* 0x004fc800000006ff */
[C---:B-1----:R-:W-:Y:S01]  /*2dd0*/  FSETP.GEU.FTZ.AND P0, PT, |R7|.reuse, |R2|, PT ;  /* 0x400000020700720b */ /* 0x042fe20003f1e200 */
        /* <DEDUP_REMOVED lines=25> */
.L_x_19837:
[----:B------:R-:W-:Y:S01]  /*2f70*/  FSETP.GEU.FTZ.AND P0, PT, R11, -R10, PT ;  /* 0x8000000a0b00720b */ /* 0x000fe20003f1e000 */
[----:B------:R-:W-:-:S12]  /*2f80*/  FADD.FTZ R9, R9, -1 ;  /* 0xbf80000009097421 */ /* 0x000fd80000010000 */
[----:B------:R-:W-:-:S07]  /*2f90*/  @!P0 FADD.FTZ R9, R9, -1 ;  /* 0xbf80000009098421 */ /* 0x000fce0000010000 */
.L_x_19836:
[----:B------:R-:W-:Y:S05]  /*2fa0*/  BSYNC B2 ;  /* 0x0000000000027941 */ /* 0x000fea0003800000 */
.L_x_19835:
[----:B------:R-:W-:Y:S01]  /*2fb0*/  FFMA.FTZ R0, -R10, R9, R0 ;  /* 0x000000090a007223 */ /* 0x000fe20000010100 */
[----:B------:R-:W-:Y:S06]  /*2fc0*/  BRA `(.L_x_19833) ;  /* 0x00000000007c7947 */ /* 0x000fec0003800000 */
.L_x_19834:
        /* <DEDUP_REMOVED lines=13> */
[----:B------:R-:W-:-:S04]  /*30a0*/  LOP3.LUT R14, R11, 0x3f800000, RZ, 0xfc, !PT ;  /* 0x3f8000000b0e7812 */ /* 0x000fc800078efcff */
[----:B------:R1:W2:Y:S03]  /*30b0*/  MUFU.RCP R0, R14 ;  /* 0x0000000e00007308 */ /* 0x0002a60000001000 */
.L_x_19840:
[----:B0-----:R-:W-:-:S04]  /*30c0*/  VIMNMX.U32 R10, R9, 0xb800000, PT ;  /* 0x0b800000090a7848 */ /* 0x001fc80003fe0000 */
        /* <DEDUP_REMOVED lines=12> */
.L_x_19839:
[----:B------:R-:W-:Y:S05]  /*3190*/  BSYNC B2 ;  /* 0x0000000000027941 */ /* 0x000fea0003800000 */
.L_x_19838:
[----:B------:R-:W-:-:S04]  /*31a0*/  FMUL.FTZ R9, R8, 1.1920928955078125e-07 ;  /* 0x3400000008097820 */ /* 0x000fc80000410000 */
[----:B------:R-:W-:-:S07]  /*31b0*/  FMUL.FTZ R0, R12, R9 ;  /* 0x000000090c007220 */ /* 0x000fce0000410000 */
.L_x_19833:
[----:B------:R-:W-:Y:S05]  /*31c0*/  BSYNC B1 ;  /* 0x0000000000017941 */ /* 0x000fea0003800000 */
.L_x_19832:
[C---:B------:R-:W-:Y:S01]  /*31d0*/  FSETP.GTU.FTZ.AND P0, PT, |R0|.reuse, +INF , PT ;  /* 0x7f8000000000780b */ /* 0x040fe20003f1c200 */
[----:B------:R-:W-:Y:S01]  /*31e0*/  ULDC UR7, c[0x0][0x424] ;  /* 0x0001090000077ab9 */ /* 0x000fe20000000800 */
        /* <DEDUP_REMOVED lines=27> */
.L_x_19842:
[----:B------:R-:W-:Y:S05]  /*33a0*/  BSYNC B1 ;  /* 0x0000000000017941 */ /* 0x000fea0003800000 */
.L_x_19841:
[----:B------:R2:W-:Y:S01]  /*33b0*/  STG.E.U16 desc[UR4][R4.64], R9 ;  /* 0x0000000904007986 */ /* 0x0005e2000c101504 */
[----:B------:R-:W-:-:S04]  /*33c0*/  IADD3 R3, R3, 0x80, RZ ;  /* 0x0000008003037810 */ /* 0x000fc80007ffe0ff */
[----:B------:R-:W-:-:S13]  /*33d0*/  ISETP.GE.AND P0, PT, R3, UR6, PT ;  /* 0x0000000603007c0c */ /* 0x000fda000bf06270 */
[----:B--2---:R-:W-:Y:S05]  /*33e0*/  @P0 BRA `(.L_x_19830) ;  /* 0x0000001800600947 */ /* 0x004fea0003800000 */
[----:B------:R-:W2:Y:S01]  /*33f0*/  LDC R4, c[0x0][0x218] ;  /* 0x00008600ff047b82 */ /* 0x000ea20000000800 */
[----:B------:R-:W-:Y:S01]  /*3400*/  HFMA2.MMA R0, -RZ, RZ, 0, 0 ;  /* 0x00000000ff007435 */ /* 0x000fe200000001ff */
[----:B------:R-:W-:Y:S02]  /*3410*/  MOV R5, RZ ;  /* 0x000000ff00057202 */ /* 0x000fe40000000f00 */
[----:B--2---:R-:W-:-:S13]  /*3420*/  ISETP.NE.AND P0, PT, R4, RZ, PT ;  /* 0x000000ff0400720c */ /* 0x004fda0003f05270 */
        /* <DEDUP_REMOVED lines=281> */
[----:B0-----:R-:W-:-:S05]  /*45c0*/  IMAD.HI.U32 R10, R7, UR9, R6 ;  /* 0x00000009070a7c27 */ /* 0x001fca000f8e0006 */
[----:B------:R-:W-:Y:S01]  /*45d0*/  SHF.R.U32.HI R11, RZ, UR7, R10 ;  /* 0x00000007ff0b7c19 */ /* 0x000fe2000801160a */
[----:B------:R-:W0:Y:S01]  /*45e0*/  @P0 LDC.64 R12, c[0x0][0x340] ;  /* 0x0000d000ff0c0b82 */ /* 0x000e220000000a00 */
        /* <DEDUP_REMOVED lines=8> */
[----:B0-----:R-:W-:-:S05]  /*4670*/  @P0 IMAD.HI.U32 R2, R11, R12, R10 ;  /* 0x0000000c0b020227 */ /* 0x001fca00078e000a */
[----:B------:R-:W-:-:S04]  /*4680*/  @P0 SHF.R.U32.HI R2, RZ, R13, R2 ;  /* 0x0000000dff020219 */ /* 0x000fc80000011602 */
[----:B------:R-:W-:-:S05]  /*4690*/  @P0 IADD3 R10, -R2, RZ, RZ ;  /* 0x000000ff020a0210 */ /* 0x000fca0007ffe1ff */
[----:B--2---:R-:W-:-:S04]  /*46a0*/  @P0 IMAD R10, R15, R10, R11 ;  /* 0x0000000a0f0a0224 */ /* 0x004fc800078e020b */
[C---:B---3--:R-:W-:Y:S02]  /*46b0*/  @P0 IMAD R5, R10.reuse, R8, R5 ;  /* 0x000000080a050224 */ /* 0x048fe400078e0205 */
[----:B------:R-:W-:-:S07]  /*46c0*/  @P0 IMAD R0, R10, R9, R0 ;  /* 0x000000090a000224 */ /* 0x000fce00078e0200 */
.L_x_19843:
[----:B------:R-:W-:Y:S01]  /*46d0*/  ULDC.64 UR8, c[0x0][0x418] ;  /* 0x0001060000087ab9 */ /* 0x000fe20000000a00 */
[----:B------:R-:W2:Y:S01]  /*46e0*/  LDC R2, c[0x0][0x420] ;  /* 0x00010800ff027b82 */ /* 0x000ea20000000800 */
[----:B------:R-:W-:-:S04]  /*46f0*/  IADD3 R8, P0, R0, UR8, RZ ;  /* 0x0000000800087c10 */ /* 0x000fc8000ff1e0ff */
[----:B------:R-:W-:Y:S01]  /*4700*/  IADD3.X R9, RZ, UR9, RZ, P0, !PT ;  /* 0x00000009ff097c10 */ /* 0x000fe200087fe4ff */
[----:B------:R-:W-:-:S04]  /*4710*/  ULDC.64 UR8, c[0x0][0x410] ;  /* 0x0001040000087ab9 */ /* 0x000fc80000000a00 */
[----:B------:R-:W3:Y:S01]  /*4720*/  LDG.E.U16 R6, desc[UR4][R8.64] ;  /* 0x0000000408067981 */ /* 0x000ee2000c1e1500 */
[----:B------:R-:W-:Y:S01]  /*4730*/  IADD3 R4, P1, R5, UR8, RZ ;  /* 0x0000000805047c10 */ /* 0x000fe2000ff3e0ff */
[----:B------:R-:W-:Y:S03]  /*4740*/  BSSY B1, `(.L_x_19844) ;  /* 0x0000042000017945 */ /* 0x000fe60003800000 */
[----:B------:R-:W-:Y:S01]  /*4750*/  IADD3.X R5, RZ, UR9, RZ, P1, !PT ;  /* 0x00000009ff057c10 */ /* 0x000fe20008ffe4ff */
[----:B---3--:R-:W-:-:S04]  /*4760*/  IMAD.U32 R7, R6, 0x10000, RZ ;  /* 0x0001000006077824 */ /* 0x008fc800078e00ff */
[C---:B------:R-:W-:Y:S01]  /*4770*/  FADD.FTZ R0, |R7|.reuse, -RZ ;  /* 0x800000ff07007221 */ /* 0x040fe20000010200 */
[----:B--2---:R-:W-:-:S13]  /*4780*/  FSETP.GEU.FTZ.AND P0, PT, |R7|, |R2|, PT ;  /* 0x400000020700720b */ /* 0x004fda0003f1e200 */
        /* <DEDUP_REMOVED lines=24> */
.L_x_19849:
[----:B------:R-:W-:Y:S01]  /*4910*/  FSETP.GEU.FTZ.AND P0, PT, R11, -R10, PT ;  /* 0x8000000a0b00720b */ /* 0x000fe20003f1e000 */
[----:B------:R-:W-:-:S12]  /*4920*/  FADD.FTZ R9, R9, -1 ;  /* 0xbf80000009097421 */ /* 0x000fd80000010000 */
[----:B------:R-:W-:-:S07]  /*4930*/  @!P0 FADD.FTZ R9, R9, -1 ;  /* 0xbf80000009098421 */ /* 0x000fce0000010000 */
.L_x_19848:
[----:B------:R-:W-:Y:S05]  /*4940*/  BSYNC B2 ;  /* 0x0000000000027941 */ /* 0x000fea0003800000 */
.L_x_19847:
[----:B------:R-:W-:Y:S01]  /*4950*/  FFMA.FTZ R0, -R10, R9, R0 ;  /* 0x000000090a007223 */ /* 0x000fe20000010100 */
[----:B------:R-:W-:Y:S06]  /*4960*/  BRA `(.L_x_19845) ;  /* 0x00000000007c7947 */ /* 0x000fec0003800000 */
.L_x_19846:
        /* <DEDUP_REMOVED lines=15> */
.L_x_19852:
        /* <DEDUP_REMOVED lines=13> */
.L_x_19851:
[----:B------:R-:W-:Y:S05]  /*4b30*/  BSYNC B2 ;  /* 0x0000000000027941 */ /* 0x000fea0003800000 */
.L_x_19850:
[----:B------:R-:W-:-:S04]  /*4b40*/  FMUL.FTZ R9, R8, 1.1920928955078125e-07 ;  /* 0x3400000008097820 */ /* 0x000fc80000410000 */
[----:B------:R-:W-:-:S07]  /*4b50*/  FMUL.FTZ R0, R12, R9 ;  /* 0x000000090c007220 */ /* 0x000fce0000410000 */
.L_x_19845:
[----:B------:R-:W-:Y:S05]  /*4b60*/  BSYNC B1 ;  /* 0x0000000000017941 */ /* 0x000fea0003800000 */
.L_x_19844:
[C---:B------:R-:W-:Y:S01]  /*4b70*/  FSETP.GTU.FTZ.AND P0, PT, |R0|.reuse, +INF , PT ;  /* 0x7f8000000000780b */ /* 0x040fe20003f1c200 */
[----:B------:R-:W-:Y:S01]  /*4b80*/  ULDC UR7, c[0x0][0x424] ;  /* 0x0001090000077ab9 */ /* 0x000fe20000000800 */
        /* <DEDUP_REMOVED lines=27> */
.L_x_19854:
[----:B------:R-:W-:Y:S05]  /*4d40*/  BSYNC B1 ;  /* 0x0000000000017941 */ /* 0x000fea0003800000 */
.L_x_19853:
[----:B------:R2:W-:Y:S01]  /*4d50*/  STG.E.U16 desc[UR4][R4.64], R9 ;  /* 0x0000000904007986 */ /* 0x0005e2000c101504 */
[----:B------:R-:W-:-:S07]  /*4d60*/  IADD3 R3, R3, 0x80, RZ ;  /* 0x0000008003037810 */ /* 0x000fce0007ffe0ff */
.L_x_19830:
[----:B------:R-:W-:Y:S05]  /*4d70*/  BSYNC B0 ;  /* 0x0000000000007941 */ /* 0x000fea0003800000 */
.L_x_19829:
[----:B------:R-:W-:-:S13]  /*4d80*/  ISETP.GE.AND P0, PT, R3, UR6, PT ;  /* 0x0000000603007c0c */ /* 0x000fda000bf06270 */
[----:B------:R-:W-:Y:S05]  /*4d90*/  @P0 EXIT ;  /* 0x000000000000094d */ /* 0x000fea0003800000 */
[----:B-12---:R-:W1:Y:S01]  /*4da0*/  LDC R4, c[0x0][0x218] ;  /* 0x00008600ff047b82 */ /* 0x006e620000000800 */
[----:B------:R-:W-:Y:S01]  /*4db0*/  HFMA2.MMA R5, -RZ, RZ, 0, 0 ;  /* 0x00000000ff057435 */ /* 0x000fe200000001ff */
[----:B------:R-:W-:Y:S02]  /*4dc0*/  MOV R0, RZ ;  /* 0x000000ff00007202 */ /* 0x000fe40000000f00 */
[----:B-1----:R-:W-:-:S13]  /*4dd0*/  ISETP.NE.AND P0, PT, R4, RZ, PT ;  /* 0x000000ff0400720c */ /* 0x002fda0003f05270 */
[----:B------:R-:W-:Y:S05]  /*4de0*/  @!P0 BRA `(.L_x_19855) ;  /* 0x0000001000a48947 */ /* 0x000fea0003800000 */
        /* <DEDUP_REMOVED lines=281> */
[----:B0-----:R-:W0:Y:S03]  /*5f80*/  @P0 LDC.64 R10, c[0x0][0x340] ;  /* 0x0000d000ff0a0b82 */ /* 0x001e260000000a00 */
[----:B------:R-:W-:Y:S01]  /*5f90*/  SHF.R.U32.HI R7, RZ, UR6, R6 ;  /* 0x00000006ff077c19 */ /* 0x000fe20008011606 */
[----:B------:R-:W-:Y:S01]  /*5fa0*/  ULDC.64 UR6, c[0x0][0x400] ;  /* 0x0001000000067ab9 */ /* 0x000fe20000000a00 */
[----:B------:R-:W-:-:S03]  /*5fb0*/  @P0 MOV R6, RZ ;  /* 0x000000ff00060202 */ /* 0x000fc60000000f00 */
[----:B------:R-:W1:Y:S01]  /*5fc0*/  @P0 LDC R13, c[0x0][0x33c] ;  /* 0x0000cf00ff0d0b82 */ /* 0x000e620000000800 */
[----:B------:R-:W-:-:S07]  /*5fd0*/  IMAD.MOV R9, RZ, RZ, -R7 ;  /* 0x000000ffff097224 */ /* 0x000fce00078e0a07 */
        /* <DEDUP_REMOVED lines=10> */
.L_x_19855:
        /* <DEDUP_REMOVED lines=36> */
.L_x_19861:
[----:B------:R-:W-:Y:S01]  /*62c0*/  FSETP.GEU.FTZ.AND P0, PT, R9, -R10, PT ;  /* 0x8000000a0900720b */ /* 0x000fe20003f1e000 */
[----:B------:R-:W-:-:S12]  /*62d0*/  FADD.FTZ R5, R5, -1 ;  /* 0xbf80000005057421 */ /* 0x000fd80000010000 */
[----:B------:R-:W-:-:S07]  /*62e0*/  @!P0 FADD.FTZ R5, R5, -1 ;  /* 0xbf80000005058421 */ /* 0x000fce0000010000 */
.L_x_19860:
[----:B------:R-:W-:Y:S05]  /*62f0*/  BSYNC B1 ;  /* 0x0000000000017941 */ /* 0x000fea0003800000 */
.L_x_19859:
[----:B------:R-:W-:Y:S01]  /*6300*/  FFMA.FTZ R0, -R10, R5, R0 ;  /* 0x000000050a007223 */ /* 0x000fe20000010100 */
[----:B------:R-:W-:Y:S06]  /*6310*/  BRA `(.L_x_19857) ;  /* 0x00000000007c7947 */ /* 0x000fec0003800000 */
.L_x_19858:
        /* <DEDUP_REMOVED lines=15> */
.L_x_19864:
[----:B------:R-:W-:-:S04]  /*6410*/  VIMNMX.U32 R9, R8, 0xb800000, PT ;  /* 0x0b80000008097848 */ /* 0x000fc80003fe0000 */
[C---:B------:R-:W-:Y:S02]  /*6420*/  IADD3 R5, R9.reuse, R5, RZ ;  /* 0x0000000509057210 */ /* 0x040fe40007ffe0ff */
[----:B------:R-:W-:-:S03]  /*6430*/  IADD3 R8, -R9, R8, RZ ;  /* 0x0000000809087210 */ /* 0x000fc60007ffe1ff */
[----:B0-2---:R-:W-:Y:S01]  /*6440*/  FFMA.FTZ R10, R0, R5, -RZ ;  /* 0x00000005000a7223 */ /* 0x005fe200000108ff */
        /* <DEDUP_REMOVED lines=9> */
.L_x_19863:
[----:B------:R-:W-:Y:S05]  /*64e0*/  BSYNC B1 ;  /* 0x0000000000017941 */ /* 0x000fea0003800000 */
.L_x_19862:
[----:B------:R-:W-:-:S04]  /*64f0*/  FMUL.FTZ R5, R5, 1.1920928955078125e-07 ;  /* 0x3400000005057820 */ /* 0x000fc80000410000 */
[----:B------:R-:W-:-:S07]  /*6500*/  FMUL.FTZ R0, R12, R5 ;  /* 0x000000050c007220 */ /* 0x000fce0000410000 */
.L_x_19857:
[----:B------:R-:W-:Y:S05]  /*6510*/  BSYNC B0 ;  /* 0x0000000000007941 */ /* 0x000fea0003800000 */
.L_x_19856:
        /* <DEDUP_REMOVED lines=29> */
.L_x_19866:
[----:B------:R-:W-:Y:S05]  /*66f0*/  BSYNC B0 ;  /* 0x0000000000007941 */ /* 0x000fea0003800000 */
.L_x_19865:
[----:B------:R-:W-:Y:S01]  /*6700*/  STG.E.U16 desc[UR4][R2.64], R5 ;  /* 0x0000000502007986 */ /* 0x000fe2000c101504 */
[----:B------:R-:W-:Y:S05]  /*6710*/  EXIT ;  /* 0x000000000000794d */ /* 0x000fea0003800000 */
.L_x_19867:
        /* <DEDUP_REMOVED lines=14> */
.L_x_37848:


//--------------------- .text._ZN2at6native27unrolled_elementwise_kernelIZZZNS0_15binary_internal21div_floor_kernel_cudaERNS_18TensorIteratorBaseEENKUlvE0_clEvENKUlvE2_clEvEUlN3c108BFloat16EE_St5arrayIPcLm2EELi4E23TrivialOffsetCalculatorILi1EjESE_NS0_6memory15LoadWithoutCastENSF_16StoreWithoutCastEEEviT_T0_T2_T3_T4_T5_ --------------------------
	.section	.text._ZN2at6native27unrolled_elementwise_kernelIZZZNS0_15binary_internal21div_floor_kernel_cudaERNS_18TensorIteratorBaseEENKUlvE0_clEvENKUlvE2_clEvEUlN3c108BFloat16EE_St5arrayIPcLm2EELi4E23TrivialOffsetCalculatorILi1EjESE_NS0_6memory15LoadWithoutCastENSF_16StoreWithoutCastEEEviT_T0_T2_T3_T4_T5_,"ax",@progbits
	.align	128
        .global         _ZN2at6native27unrolled_elementwise_kernelIZZZNS0_15binary_internal21div_floor_kernel_cudaERNS_18TensorIteratorBaseEENKUlvE0_clEvENKUlvE2_clEvEUlN3c108BFloat16EE_St5arrayIPcLm2EELi4E23TrivialOffsetCalculatorILi1EjESE_NS0_6memory15LoadWithoutCastENSF_16StoreWithoutCastEEEviT_T0_T2_T3_T4_T5_
        .type           _ZN2at6native27unrolled_elementwise_kernelIZZZNS0_15binary_internal21div_floor_kernel_cudaERNS_18TensorIteratorBaseEENKUlvE0_clEvENKUlvE2_clEvEUlN3c108BFloat16EE_St5arrayIPcLm2EELi4E23TrivialOffsetCalculatorILi1EjESE_NS0_6memory15LoadWithoutCastENSF_16StoreWithoutCastEEEviT_T0_T2_T3_T4_T5_,@function
        .size           _ZN2at6native27unrolled_elementwise_kernelIZZZNS0_15binary_internal21div_floor_kernel_cudaERNS_18TensorIteratorBaseEENKUlvE0_clEvENKUlvE2_clEvEUlN3c108BFloat16EE_St5arrayIPcLm2EELi4E23TrivialOffsetCalculatorILi1EjESE_NS0_6memory15LoadWithoutCastENSF_16StoreWithoutCastEEEviT_T0_T2_T3_T4_T5_,(.L_x_37849 - _ZN2at6native27unrolled_elementwise_kernelIZZZNS0_15binary_internal21div_floor_kernel_cudaERNS_18TensorIteratorBaseEENKUlvE0_clEvENKUlvE2_clEvEUlN3c108BFloat16EE_St5arrayIPcLm2EELi4E23TrivialOffsetCalculatorILi1EjESE_NS0_6memory15LoadWithoutCastENSF_16StoreWithoutCastEEEviT_T0_T2_T3_T4_T5_)
        .other          _ZN2at6native27unrolled_elementwise_kernelIZZZNS0_15binary_internal21div_floor_kernel_cudaERNS_18TensorIteratorBaseEENKUlvE0_clEvENKUlvE2_clEvEUlN3c108BFloat16EE_St5arrayIPcLm2EELi4E23TrivialOffsetCalculatorILi1EjESE_NS0_6memory15LoadWithoutCastENSF_16StoreWithoutCastEEEviT_T0_T2_T3_T4_T5_,@"STO_CUDA_ENTRY STV_DEFAULT"
_ZN2at6native27unrolled_elementwise_kernelIZZZNS0_15binary_internal21div_floor_kernel_cudaERNS_18TensorIteratorBaseEENKUlvE0_clEvENKUlvE2_clEvEUlN3c108BFloat16EE_St5arrayIPcLm2EELi4E23TrivialOffsetCalculatorILi1EjESE_NS0_6memory15LoadWithoutCastENSF_16StoreWithoutCastEEEviT_T0_T2_T3_T4_T5_:
.text._ZN2at6native27unrolled_elementwise_kernelIZZZNS0_15binary_internal21div_floor_kernel_cudaERNS_18TensorIteratorBaseEENKUlvE0_clEvENKUlvE2_clEvEUlN3c108BFloat16EE_St5arrayIPcLm2EELi4E23TrivialOffsetCalculatorILi1EjESE_NS0_6memory15LoadWithoutCastENSF_16StoreWithoutCastEEEviT_T0_T2_T3_T4_T5_:
        /* <DEDUP_REMOVED lines=16> */
[----:B------:R-:W-:-:S13]  /*0100*/  ISETP.GE.AND P3, PT, R5, R4, PT ;  /* 0x000000040500720c */ /* 0x000fda0003f66270 */
        /* <DEDUP_REMOVED lines=19> */
[----:B0-----:R-:W0:Y:S01]  /*0240*/  LDC R8, c[0x0][0x218] ;  /* 0x00008600ff087b82 */ /* 0x001e220000000800 */
[----:B-----5:R-:W-:Y:S01]  /*0250*/  IMAD.U32 R9, R10, 0x10000, RZ ;  /* 0x000100000a097824 */ /* 0x020fe200078e00ff */
        /* <DEDUP_REMOVED lines=27> */
.L_x_19875:
[----:B------:R-:W-:Y:S01]  /*0410*/  FSETP.GEU.FTZ.AND P0, PT, R15, -R0, PT ;  /* 0x800000000f00720b */ /* 0x000fe20003f1e000 */
[----:B------:R-:W-:-:S12]  /*0420*/  FADD.FTZ R12, R12, -1 ;  /* 0xbf8000000c0c7421 */ /* 0x000fd80000010000 */
[----:B------:R-:W-:-:S07]  /*0430*/  @!P0 FADD.FTZ R12, R12, -1 ;  /* 0xbf8000000c0c8421 */ /* 0x000fce0000010000 */
.L_x_19874:
[----:B------:R-:W-:Y:S05]  /*0440*/  BSYNC B2 ;  /* 0x0000000000027941 */ /* 0x000fea0003800000 */
.L_x_19873:
[----:B------:R-:W-:Y:S01]  /*0450*/  FFMA.FTZ R11, -R0, R12, R11 ;  /* 0x0000000c000b7223 */ /* 0x000fe2000001010b */
[----:B------:R-:W-:Y:S06]  /*0460*/  BRA `(.L_x_19871) ;  /* 0x00000000007c7947 */ /* 0x000fec0003800000 */
.L_x_19872:
        /* <DEDUP_REMOVED lines=15> */
.L_x_19878:
        /* <DEDUP_REMOVED lines=13> */
.L_x_19877:
[----:B------:R-:W-:Y:S05]  /*0630*/  BSYNC B2 ;  /* 0x0000000000027941 */ /* 0x000fea0003800000 */
.L_x_19876:
[----:B------:R-:W-:-:S04]  /*0640*/  FMUL.FTZ R12, R12, 1.1920928955078125e-07 ;  /* 0x340000000c0c7820 */ /* 0x000fc80000410000 */
[----:B0-----:R-:W-:-:S07]  /*0650*/  FMUL.FTZ R11, R17, R12 ;  /* 0x0000000c110b7220 */ /* 0x001fce0000410000 */
.L_x_19871:
[----:B------:R-:W-:Y:S05]  /*0660*/  BSYNC B0 ;  /* 0x0000000000007941 */ /* 0x000fea0003800000 */
.L_x_19870:
[C---:B------:R-:W-:Y:S01]  /*0670*/  FSETP.GTU.FTZ.AND P0, PT, |R11|.reuse, +INF , PT ;  /* 0x7f8000000b00780b */ /* 0x040fe20003f1c200 */
[----:B------:R-:W-:Y:S01]  /*0680*/  ULDC UR6, c[0x0][0x21c] ;  /* 0x0000870000067ab9 */ /* 0x000fe20000000800 */
[C---:B------:R-:W-:Y:S01]  /*0690*/  LOP3.LUT R0, R11.reuse, 0x80000000, R9, 0xb8, !PT ;  /* 0x800000000b007812 */ /* 0x040fe200078eb809 */
[----:B------:R-:W-:Y:S01]  /*06a0*/  IMAD.U32 R9, R10, 0x10000, RZ ;  /* 0x000100000a097824 */ /* 0x000fe200078e00ff */
        /* <DEDUP_REMOVED lines=23> */
.L_x_19869:
[----:B------:R-:W-:Y:S05]  /*0820*/  BSYNC B1 ;  /* 0x0000000000017941 */ /* 0x000fea0003800000 */
.L_x_19868:
[----:B0-----:R-:W-:Y:S01]  /*0830*/  VIADD R9, R3, 0x80 ;  /* 0x0000008003097836 */ /* 0x001fe20000000000 */
[----:B------:R-:W-:Y:S04]  /*0840*/  BSSY B1, `(.L_x_19879) ;  /* 0x0000062000017945 */ /* 0x000fe80003800000 */
[----:B------:R-:W-:-:S13]  /*0850*/  ISETP.GE.AND P0, PT, R9, R4, PT ;  /* 0x000000040900720c */ /* 0x000fda0003f06270 */
[----:B------:R-:W-:Y:S05]  /*0860*/  @P0 BRA `(.L_x_19880) ;  /* 0x00000004007c0947 */ /* 0x000fea0003800000 */
[----:B-----5:R-:W0:Y:S01]  /*0870*/  LDC R10, c[0x0][0x218] ;  /* 0x00008600ff0a7b82 */ /* 0x020e220000000800 */
        /* <DEDUP_REMOVED lines=28> */
.L_x_19886:
[----:B------:R-:W-:Y:S01]  /*0a40*/  FSETP.GEU.FTZ.AND P0, PT, R15, -R14, PT ;  /* 0x8000000e0f00720b */ /* 0x000fe20003f1e000 */
[----:B------:R-:W-:-:S12]  /*0a50*/  FADD.FTZ R13, R13, -1 ;  /* 0xbf8000000d0d7421 */ /* 0x000fd80000010000 */
[----:B------:R-:W-:-:S07]  /*0a60*/  @!P0 FADD.FTZ R13, R13, -1 ;  /* 0xbf8000000d0d8421 */ /* 0x000fce0000010000 */
.L_x_19885:
[----:B------:R-:W-:Y:S05]  /*0a70*/  BSYNC B2 ;  /* 0x0000000000027941 */ /* 0x000fea0003800000 */
.L_x_19884:
[----:B------:R-:W-:Y:S01]  /*0a80*/  FFMA.FTZ R12, -R14, R13, R12 ;  /* 0x0000000d0e0c7223 */ /* 0x000fe2000001010c */
[----:B------:R-:W-:Y:S06]  /*0a90*/  BRA `(.L_x_19882) ;  /* 0x00000000007c7947 */ /* 0x000fec0003800000 */
.L_x_19883:
        /* <DEDUP_REMOVED lines=15> */
.L_x_19889:
        /* <DEDUP_REMOVED lines=13> */
.L_x_19888:
[----:B------:R-:W-:Y:S05]  /*0c60*/  BSYNC B2 ;  /* 0x0000000000027941 */ /* 0x000fea0003800000 */
.L_x_19887:
[----:B------:R-:W-:-:S04]  /*0c70*/  FMUL.FTZ R13, R13, 1.1920928955078125e-07 ;  /* 0x340000000d0d7820 */ /* 0x000fc80000410000 */
[----:B------:R-:W-:-:S07]  /*0c80*/  FMUL.FTZ R12, R12, R13 ;  /* 0x0000000d0c0c7220 */ /* 0x000fce0000410000 */
.L_x_19882:
[----:B------:R-:W-:Y:S05]  /*0c90*/  BSYNC B0 ;  /* 0x0000000000007941 */ /* 0x000fea0003800000 */
.L_x_19881:
        /* <DEDUP_REMOVED lines=28> */
.L_x_19880:
[----:B------:R-:W-:Y:S05]  /*0e60*/  BSYNC B1 ;  /* 0x0000000000017941 */ /* 0x000fea0003800000 */
.L_x_19879:
[----:B------:R-:W-:Y:S01]  /*0e70*/  IADD3 R11, R3, 0x100, RZ ;  /* 0x00000100030b7810 */ /* 0x000fe20007ffe0ff */
[----:B------:R-:W-:Y:S03]  /*0e80*/  BSSY B1, `(.L_x_19890) ;  /* 0x0000062000017945 */ /* 0x000fe60003800000 */
[----:B------:R-:W-:-:S13]  /*0e90*/  ISETP.GE.AND P0, PT, R11, R4, PT ;  /* 0x000000040b00720c */ /* 0x000fda0003f06270 */
[----:B------:R-:W-:Y:S05]  /*0ea0*/  @P0 BRA `(.L_x_19891) ;  /* 0x00000004007c0947 */ /* 0x000fea0003800000 */
[----:B-----5:R-:W1:Y:S01]  /*0eb0*/  LDC R10, c[0x0][0x218] ;  /* 0x00008600ff0a7b82 */ /* 0x020e620000000800 */
[----:B------:R-:W-:Y:S01]  /*0ec0*/  IMAD.U32 R11, R6, 0x10000, RZ ;  /* 0x00010000060b7824 */ /* 0x000fe200078e00ff */
        /* <DEDUP_REMOVED lines=27> */
.L_x_19897:
[----:B------:R-:W-:Y:S01]  /*1080*/  FSETP.GEU.FTZ.AND P0, PT, R15, -R14, PT ;  /* 0x8000000e0f00720b */ /* 0x000fe20003f1e000 */
[----:B------:R-:W-:-:S12]  /*1090*/  FADD.FTZ R13, R13, -1 ;  /* 0xbf8000000d0d7421 */ /* 0x000fd80000010000 */
[----:B------:R-:W-:-:S07]  /*10a0*/  @!P0 FADD.FTZ R13, R13, -1 ;  /* 0xbf8000000d0d8421 */ /* 0x000fce0000010000 */
.L_x_19896:
[----:B------:R-:W-:Y:S05]  /*10b0*/  BSYNC B2 ;  /* 0x0000000000027941 */ /* 0x000fea0003800000 */
.L_x_19895:
[----:B------:R-:W-:Y:S01]  /*10c0*/  FFMA.FTZ R12, -R14, R13, R12 ;  /* 0x0000000d0e0c7223 */ /* 0x000fe2000001010c */
[----:B------:R-:W-:Y:S06]  /*10d0*/  BRA `(.L_x_19893) ;  /* 0x00000000007c7947 */ /* 0x000fec0003800000 */
.L_x_19894:
        /* <DEDUP_REMOVED lines=15> */
.L_x_19900:
        /* <DEDUP_REMOVED lines=13> */
.L_x_19899:
[----:B------:R-:W-:Y:S05]  /*12a0*/  BSYNC B2 ;  /* 0x0000000000027941 */ /* 0x000fea0003800000 */
.L_x_19898:
[----:B------:R-:W-:-:S04]  /*12b0*/  FMUL.FTZ R13, R13, 1.1920928955078125e-07 ;  /* 0x340000000d0d7820 */ /* 0x000fc80000410000 */
[----:B------:R-:W-:-:S07]  /*12c0*/  FMUL.FTZ R12, R12, R13 ;  /* 0x0000000d0c0c7220 */ /* 0x000fce0000410000 */
.L_x_19893:
[----:B------:R-:W-:Y:S05]  /*12d0*/  BSYNC B0 ;  /* 0x0000000000007941 */ /* 0x000fea0003800000 */
.L_x_19892:
        /* <DEDUP_REMOVED lines=28> */
.L_x_19891:
[----:B------:R-:W-:Y:S05]  /*14a0*/  BSYNC B1 ;  /* 0x0000000000017941 */ /* 0x000fea0003800000 */
.L_x_19890:
[----:B------:R-:W-:Y:S01]  /*14b0*/  VIADD R11, R3, 0x180 ;  /* 0x00000180030b7836 */ /* 0x000fe20000000000 */
[----:B------:R-:W-:Y:S04]  /*14c0*/  BSSY B1, `(.L_x_19901) ;  /* 0x0000061000017945 */ /* 0x000fe80003800000 */
[----:B------:R-:W-:-:S13]  /*14d0*/  ISETP.GE.AND P0, PT, R11, R4, PT ;  /* 0x000000040b00720c */ /* 0x000fda0003f06270 */
[----:B------:R-:W-:Y:S05]  /*14e0*/  @P0 BRA `(.L_x_19902) ;  /* 0x0000000400780947 */ /* 0x000fea0003800000 */
[----:B-----5:R-:W1:Y:S01]  /*14f0*/  LDC R10, c[0x0][0x218] ;  /* 0x00008600ff0a7b82 */ /* 0x020e620000000800 */
[----:B------:R-:W-:Y:S01]  /*1500*/  SHF.L.U32 R11, R5, 0x10, RZ ;  /* 0x00000010050b7819 */ /* 0x000fe200000006ff */
[----:B------:R-:W-:Y:S04]  /*1510*/  BSSY B0, `(.L_x_19903) ;  /* 0x0000040000007945 */ /* 0x000fe80003800000 */
        /* <DEDUP_REMOVED lines=26> */
.L_x_19908:
[----:B------:R-:W-:Y:S01]  /*16c0*/  FSETP.GEU.FTZ.AND P0, PT, R15, -R14, PT ;  /* 0x8000000e0f00720b */ /* 0x000fe20003f1e000 */
[----:B------:R-:W-:-:S12]  /*16d0*/  FADD.FTZ R13, R13, -1 ;  /* 0xbf8000000d0d7421 */ /* 0x000fd80000010000 */
[----:B------:R-:W-:-:S07]  /*16e0*/  @!P0 FADD.FTZ R13, R13, -1 ;  /* 0xbf8000000d0d8421 */ /* 0x000fce0000010000 */
.L_x_19907:
[----:B------:R-:W-:Y:S05]  /*16f0*/  BSYNC B2 ;  /* 0x0000000000027941 */ /* 0x000fea0003800000 */
.L_x_19906:
[----:B------:R-:W-:Y:S01]  /*1700*/  FFMA.FTZ R12, -R14, R13, R12 ;  /* 0x0000000d0e0c7223 */ /* 0x000fe2000001010c */
[----:B------:R-:W-:Y:S06]  /*1710*/  BRA `(.L_x_19904) ;  /* 0x00000000007c7947 */ /* 0x000fec0003800000 */
.L_x_19905:
        /* <DEDUP_REMOVED lines=15> */
.L_x_19911:
        /* <DEDUP_REMOVED lines=13> */
.L_x_19910:
[----:B------:R-:W-:Y:S05]  /*18e0*/  BSYNC B2 ;  /* 0x0000000000027941 */ /* 0x000fea0003800000 */
.L_x_19909:
[----:B------:R-:W-:-:S04]  /*18f0*/  FMUL.FTZ R13, R13, 1.1920928955078125e-07 ;  /* 0x340000000d0d7820 */ /* 0x000fc80000410000 */
[----:B------:R-:W-:-:S07]  /*1900*/  FMUL.FTZ R12, R12, R13 ;  /* 0x0000000d0c0c7220 */ /* 0x000fce0000410000 */
.L_x_19904:
[----:B------:R-:W-:Y:S05]  /*1910*/  BSYNC B0 ;  /* 0x0000000000007941 */ /* 0x000fea0003800000 */
.L_x_19903:
        /* <DEDUP_REMOVED lines=27> */
.L_x_19902:
[----:B------:R-:W-:Y:S05]  /*1ad0*/  BSYNC B1 ;  /* 0x0000000000017941 */ /* 0x000fea0003800000 */
.L_x_19901:
[----:B------:R-:W-:Y:S01]  /*1ae0*/  ISETP.GE.AND P0, PT, R3, R4, PT ;  /* 0x000000040300720c */ /* 0x000fe20003f06270 */
[----:B------:R-:W-:Y:S04]  /*1af0*/  BSSY B0, `(.L_x_19912) ;  /* 0x0000017000007945 */ /* 0x000fe80003800000 */
[----:B------:R-:W-:Y:S08]  /*1b00*/  BSSY B1, `(.L_x_19913) ;  /* 0x000000f000017945 */ /* 0x000ff00003800000 */
[----:B------:R-:W-:Y:S05]  /*1b10*/  @P0 BRA `(.L_x_19914) ;  /* 0x0000000000340947 */ /* 0x000fea0003800000 */
[----:B-----5:R-:W1:Y:S01]  /*1b20*/  LDC.64 R10, c[0x0][0x228] ;  /* 0x00008a00ff0a7b82 */ /* 0x020e620000000a00 */
        /* <DEDUP_REMOVED lines=12> */
.L_x_19914:
[----:B------:R-:W-:Y:S05]  /*1bf0*/  BSYNC B1 ;  /* 0x0000000000017941 */ /* 0x000fea0003800000 */
.L_x_19913:
[----:B------:R-:W-:-:S13]  /*1c00*/  ISETP.GE.AND P0, PT, R3, R4, PT ;  /* 0x000000040300720c */ /* 0x000fda0003f06270 */
[----:B-1----:R-:W1:Y:S01]  /*1c10*/  @!P0 LDC.64 R8, c[0x0][0x228] ;  /* 0x00008a00ff088b82 */ /* 0x002e620000000a00 */
[----:B-----5:R-:W-:Y:S01]  /*1c20*/  @!P0 LEA R5, R2, R3, 0x9 ;  /* 0x0000000302058211 */ /* 0x020fe200078e48ff */
[----:B------:R-:W-:-:S04]  /*1c30*/  @!P0 VIADD R3, R3, 0x80 ;  /* 0x0000008003038836 */ /* 0x000fc80000000000 */
[----:B-1----:R-:W-:-:S05]  /*1c40*/  @!P0 IMAD.WIDE.U32 R8, R5, 0x2, R8 ;  /* 0x0000000205088825 */ /* 0x002fca00078e0008 */
[----:B------:R1:W-:Y:S02]  /*1c50*/  @!P0 STG.E.U16 desc[UR4][R8.64], R6 ;  /* 0x0000000608008986 */ /* 0x0003e4000c101504 */
.L_x_19915:
[----:B------:R-:W-:Y:S05]  /*1c60*/  BSYNC B0 ;  /* 0x0000000000007941 */ /* 0x000fea0003800000 */
.L_x_19912:
[----:B------:R-:W-:Y:S05]  /*1c70*/  WARPSYNC.ALL ;  /* 0x0000000000007948 */ /* 0x000fea0003800000 */
[----:B------:R-:W-:-:S13]  /*1c80*/  ISETP.GE.AND P0, PT, R3, R4, PT ;  /* 0x000000040300720c */ /* 0x000fda0003f06270 */
[----:B------:R-:W-:Y:S05]  /*1c90*/  @P0 EXIT ;  /* 0x000000000000094d */ /* 0x000fea0003800000 */
[----:B------:R-:W2:Y:S01]  /*1ca0*/  LDC.64 R4, c[0x0][0x228] ;  /* 0x00008a00ff047b82 */ /* 0x000ea20000000a00 */
[----:B------:R-:W-:-:S04]  /*1cb0*/  IMAD R3, R2, 0x200, R3 ;  /* 0x0000020002037824 */ /* 0x000fc800078e0203 */
[----:B--2---:R-:W-:-:S05]  /*1cc0*/  IMAD.WIDE.U32 R2, R3, 0x2, R4 ;  /* 0x0000000203027825 */ /* 0x004fca00078e0004 */
[----:B------:R-:W-:Y:S01]  /*1cd0*/  STG.E.U16 desc[UR4][R2.64], R0 ;  /* 0x0000000002007986 */ /* 0x000fe2000c101504 */
[----:B------:R-:W-:Y:S05]  /*1ce0*/  EXIT ;  /* 0x000000000000794d */ /* 0x000fea0003800000 */
.L_x_19916:
        /* <DEDUP_REMOVED lines=9> */
.L_x_37849:


//--------------------- .text._ZN2at6native29vectorized_elementwise_kernelILi2EZZZNS0_15binary_internal21div_floor_kernel_cudaERNS_18TensorIteratorBaseEENKUlvE0_clEvENKUlvE2_clEvEUlN3c108BFloat16EE_St5arrayIPcLm2EEEEviT0_T1_ --------------------------
	.section	.text._ZN2at6native29vectorized_elementwise_kernelILi2EZZZNS0_15binary_internal21div_floor_kernel_cudaERNS_18TensorIteratorBaseEENKUlvE0_clEvENKUlvE2_clEvEUlN3c108BFloat16EE_St5arrayIPcLm2EEEEviT0_T1_,"ax",@progbits
	.align	128
        .global         _ZN2at6native29vectorized_elementwise_kernelILi2EZZZNS0_15binary_internal21div_floor_kernel_cudaERNS_18TensorIteratorBaseEENKUlvE0_clEvENKUlvE2_clEvEUlN3c108BFloat16EE_St5arrayIPcLm2EEEEviT0_T1_
        .type           _ZN2at6native29vectorized_elementwise_kernelILi2EZZZNS0_15binary_internal21div_floor_kernel_cudaERNS_18TensorIteratorBaseEENKUlvE0_clEvENKUlvE2_clEvEUlN3c108BFloat16EE_St5arrayIPcLm2EEEEviT0_T1_,@function
        .size           _ZN2at6native29vectorized_elementwise_kernelILi2EZZZNS0_15binary_internal21div_floor_kernel_cudaERNS_18TensorIteratorBaseEENKUlvE0_clEvENKUlvE2_clEvEUlN3c108BFloat16EE_St5arrayIPcLm2EEEEviT0_T1_,(.L_x_37850 - _ZN2at6native29vectorized_elementwise_kernelILi2EZZZNS0_15binary_internal21div_floor_kernel_cudaERNS_18TensorIteratorBaseEENKUlvE0_clEvENKUlvE2_clEvEUlN3c108BFloat16EE_St5arrayIPcLm2EEEEviT0_T1_)
        .other          _ZN2at6native29vectorized_elementwise_kernelILi2EZZZNS0_15binary_internal21div_floor_kernel_cudaERNS_18TensorIteratorBaseEENKUlvE0_clEvENKUlvE2_clEvEUlN3c108BFloat16EE_St5arrayIPcLm2EEEEviT0_T1_,@"STO_CUDA_ENTRY STV_DEFAULT"
_ZN2at6native29vectorized_elementwise_kernelILi2EZZZNS0_15binary_internal21div_floor_kernel_cudaERNS_18TensorIteratorBaseEENKUlvE0_clEvENKUlvE2_clEvEUlN3c108BFloat16EE_St5arrayIPcLm2EEEEviT0_T1_:
.text._ZN2at6native29vectorized_elementwise_kernelILi2EZZZNS0_15binary_internal21div_floor_kernel_cudaERNS_18TensorIteratorBaseEENKUlvE0_clEvENKUlvE2_clEvEUlN3c108BFloat16EE_St5arrayIPcLm2EEEEviT0_T1_:
        /* <DEDUP_REMOVED lines=11> */
[----:B0-----:R-:W-:Y:S02]  /*00b0*/  IMAD.WIDE.U32 R12, R3, 0x4, R4 ;  /* 0x00000004030c7825 */ /* 0x001fe400078e0004 */
[----:B------:R-:W0:Y:S03]  /*00c0*/  LDC R4, c[0x0][0x218] ;  /* 0x00008600ff047b82 */ /* 0x000e260000000800 */
[----:B------:R-:W2:Y:S04]  /*00d0*/  LDG.E R6, desc[UR4][R12.64] ;  /* 0x000000040c067981 */ /* 0x000ea8000c1e1900 */
[----:B------:R1:W5:Y:S04]  /*00e0*/  LDG.E R8, desc[UR4][R12.64+0x200] ;  /* 0x000200040c087981 */ /* 0x000368000c1e1900 */
[----:B------:R1:W5:Y:S04]  /*00f0*/  LDG.E R10, desc[UR4][R12.64+0x400] ;  /* 0x000400040c0a7981 */ /* 0x000368000c1e1900 */
[----:B------:R1:W5:Y:S01]  /*0100*/  LDG.E R7, desc[UR4][R12.64+0x600] ;  /* 0x000600040c077981 */ /* 0x000362000c1e1900 */
[----:B------:R-:W-:Y:S01]  /*0110*/  BSSY B0, `(.L_x_19918) ;  /* 0x0000041000007945 */ /* 0x000fe20003800000 */
[----:B0-----:R-:W-:Y:S01]  /*0120*/  FADD.FTZ R5, |R4|, -RZ ;  /* 0x800000ff04057221 */ /* 0x001fe20000010200 */
[----:B--2---:R-:W-:-:S04]  /*0130*/  IMAD.U32 R9, R6, 0x10000, RZ ;  /* 0x0001000006097824 */ /* 0x004fc800078e00ff */
[C---:B------:R-:W-:Y:S01]  /*0140*/  FADD.FTZ R0, |R9|.reuse, -RZ ;  /* 0x800000ff09007221 */ /* 0x040fe20000010200 */
[----:B------:R-:W-:-:S13]  /*0150*/  FSETP.GEU.FTZ.AND P0, PT, |R9|, |R4|, PT ;  /* 0x400000040900720b */ /* 0x000fda0003f1e200 */
[----:B-1----:R-:W-:Y:S05]  /*0160*/  @!P0 BRA `(.L_x_19919) ;  /* 0x0000000000ec8947 */ /* 0x002fea0003800000 */
        /* <DEDUP_REMOVED lines=22> */
.L_x_19923:
[----:B------:R-:W-:Y:S01]  /*02d0*/  FSETP.GEU.FTZ.AND P0, PT, R13, -R5, PT ;  /* 0x800000050d00720b */ /* 0x000fe20003f1e000 */
[----:B------:R-:W-:-:S12]  /*02e0*/  FADD.FTZ R11, R11, -1 ;  /* 0xbf8000000b0b7421 */ /* 0x000fd80000010000 */
[----:B------:R-:W-:-:S07]  /*02f0*/  @!P0 FADD.FTZ R11, R11, -1 ;  /* 0xbf8000000b0b8421 */ /* 0x000fce0000010000 */
.L_x_19922:
[----:B------:R-:W-:Y:S05]  /*0300*/  BSYNC B1 ;  /* 0x0000000000017941 */ /* 0x000fea0003800000 */
.L_x_19921:
[----:B------:R-:W-:Y:S01]  /*0310*/  FFMA.FTZ R0, -R5, R11, R0 ;  /* 0x0000000b05007223 */ /* 0x000fe20000010100 */
[----:B------:R-:W-:Y:S06]  /*0320*/  BRA `(.L_x_19919) ;  /* 0x00000000007c7947 */ /* 0x000fec0003800000 */
.L_x_19920:
        /* <DEDUP_REMOVED lines=15> */
.L_x_19926:
        /* <DEDUP_REMOVED lines=13> */
.L_x_19925:
[----:B------:R-:W-:Y:S05]  /*04f0*/  BSYNC B1 ;  /* 0x0000000000017941 */ /* 0x000fea0003800000 */
.L_x_19924:
[----:B------:R-:W-:-:S04]  /*0500*/  FMUL.FTZ R12, R12, 1.1920928955078125e-07 ;  /* 0x340000000c0c7820 */ /* 0x000fc80000410000 */
[----:B------:R-:W-:-:S07]  /*0510*/  FMUL.FTZ R0, R17, R12 ;  /* 0x0000000c11007220 */ /* 0x000fce0000410000 */
.L_x_19919:
[----:B------:R-:W-:Y:S05]  /*0520*/  BSYNC B0 ;  /* 0x0000000000007941 */ /* 0x000fea0003800000 */
.L_x_19918:
[C---:B------:R-:W-:Y:S01]  /*0530*/  FSETP.GTU.FTZ.AND P0, PT, |R0|.reuse, +INF , PT ;  /* 0x7f8000000000780b */ /* 0x040fe20003f1c200 */
[----:B------:R-:W-:Y:S01]  /*0540*/  ULDC UR6, c[0x0][0x21c] ;  /* 0x0000870000067ab9 */ /* 0x000fe20000000800 */
[C---:B0-----:R-:W-:Y:S01]  /*0550*/  LOP3.LUT R11, R0.reuse, 0x80000000, R9, 0xb8, !PT ;  /* 0x80000000000b7812 */ /* 0x041fe200078eb809 */
[----:B------:R-:W-:Y:S03]  /*0560*/  BSSY B0, `(.L_x_19927) ;  /* 0x000001b000007945 */ /* 0x000fe60003800000 */
[----:B------:R-:W-:Y:S02]  /*0570*/  FSEL R0, R0, R11, P0 ;  /* 0x0000000b00007208 */ /* 0x000fe40000000000 */
[----:B------:R-:W-:Y:S02]  /*0580*/  FSETP.GEU.FTZ.AND P0, PT, R4, RZ, PT ;  /* 0x000000ff0400720b */ /* 0x000fe40003f1e000 */
[----:B------:R-:W-:-:S02]  /*0590*/  FSETP.NEU.FTZ.AND P1, PT, R0, RZ, PT ;  /* 0x000000ff0000720b */ /* 0x000fc40003f3d000 */
[----:B------:R-:W-:Y:S01]  /*05a0*/  FSETP.GEU.FTZ.AND P2, PT, R0, RZ, PT ;  /* 0x000000ff0000720b */ /* 0x000fe20003f5e000 */
[----:B------:R-:W-:Y:S01]  /*05b0*/  FADD.FTZ R0, R9, -R0 ;  /* 0x8000000009007221 */ /* 0x000fe20000010000 */
[----:B------:R-:W-:Y:S02]  /*05c0*/  PRMT R11, R6, 0x7632, R11 ;  /* 0x00007632060b7816 */ /* 0x000fe4000000000b */
[----:B------:R-:W-:Y:S01]  /*05d0*/  PLOP3.LUT P1, PT, P1, P0, P2, 0x9f, 0x0 ;  /* 0x000000000000781c */ /* 0x000fe20000f21327 */
[----:B------:R-:W-:-:S12]  /*05e0*/  FMUL.FTZ R0, R0, UR6 ;  /* 0x0000000600007c20 */ /* 0x000fd80008410000 */
[----:B------:R-:W-:-:S05]  /*05f0*/  @!P1 FADD.FTZ R0, R0, -1 ;  /* 0xbf80000000009421 */ /* 0x000fca0000010000 */
[----:B------:R-:W-:-:S13]  /*0600*/  FSETP.NEU.FTZ.AND P1, PT, R0, RZ, PT ;  /* 0x000000ff0000720b */ /* 0x000fda0003f3d000 */
[----:B------:R-:W-:Y:S01]  /*0610*/  @!P1 FMUL.FTZ R6, R9, UR6 ;  /* 0x0000000609069c20 */ /* 0x000fe20008410000 */
[----:B------:R-:W-:-:S04]  /*0620*/  IMAD.U32 R9, R11, 0x10000, RZ ;  /* 0x000100000b097824 */ /* 0x000fc800078e00ff */
[----:B------:R-:W-:Y:S02]  /*0630*/  @!P1 LOP3.LUT R6, RZ, 0x80000000, R6, 0xb8, !PT ;  /* 0x80000000ff069812 */ /* 0x000fe400078eb806 */
[----:B------:R-:W-:Y:S02]  /*0640*/  FSETP.GEU.FTZ.AND P2, PT, |R9|, |R4|, PT ;  /* 0x400000040900720b */ /* 0x000fe40003f5e200 */
[----:B------:R-:W-:Y:S01]  /*0650*/  @!P1 F2FP.BF16.F32.PACK_AB R6, RZ, R6 ;  /* 0x00000006ff06923e */ /* 0x000fe200000010ff */
[----:B------:R-:W-:Y:S10]  /*0660*/  @!P1 BRA `(.L_x_19928) ;  /* 0x0000000000289947 */ /* 0x000ff40003800000 */
        /* <DEDUP_REMOVED lines=10> */
.L_x_19928:
[----:B------:R-:W-:Y:S05]  /*0710*/  BSYNC B0 ;  /* 0x0000000000007941 */ /* 0x000fea0003800000 */
.L_x_19927:
[----:B------:R-:W-:Y:S01]  /*0720*/  BSSY B0, `(.L_x_19929) ;  /* 0x000003e000007945 */ /* 0x000fe20003800000 */
[----:B------:R-:W-:-:S03]  /*0730*/  FADD.FTZ R0, |R9|, -RZ ;  /* 0x800000ff09007221 */ /* 0x000fc60000010200 */
        /* <DEDUP_REMOVED lines=23> */
.L_x_19934:
[----:B------:R-:W-:Y:S01]  /*08b0*/  FSETP.GEU.FTZ.AND P1, PT, R13, -R5, PT ;  /* 0x800000050d00720b */ /* 0x000fe20003f3e000 */
[----:B------:R-:W-:-:S12]  /*08c0*/  FADD.FTZ R11, R11, -1 ;  /* 0xbf8000000b0b7421 */ /* 0x000fd80000010000 */
[----:B------:R-:W-:-:S07]  /*08d0*/  @!P1 FADD.FTZ R11, R11, -1 ;  /* 0xbf8000000b0b9421 */ /* 0x000fce0000010000 */
.L_x_19933:
[----:B------:R-:W-:Y:S05]  /*08e0*/  BSYNC B1 ;  /* 0x0000000000017941 */ /* 0x000fea0003800000 */
.L_x_19932:
[----:B------:R-:W-:Y:S01]  /*08f0*/  FFMA.FTZ R0, -R5, R11, R0 ;  /* 0x0000000b05007223 */ /* 0x000fe20000010100 */
[----:B------:R-:W-:Y:S06]  /*0900*/  BRA `(.L_x_19930) ;  /* 0x00000000007c7947 */ /* 0x000fec0003800000 */
.L_x_19931:
        /* <DEDUP_REMOVED lines=15> */
.L_x_19937:
        /* <DEDUP_REMOVED lines=13> */
.L_x_19936:
[----:B------:R-:W-:Y:S05]  /*0ad0*/  BSYNC B1 ;  /* 0x0000000000017941 */ /* 0x000fea0003800000 */
.L_x_19935:
[----:B------:R-:W-:-:S04]  /*0ae0*/  FMUL.FTZ R11, R11, 1.1920928955078125e-07 ;  /* 0x340000000b0b7820 */ /* 0x000fc80000410000 */
[----:B------:R-:W-:-:S07]  /*0af0*/  FMUL.FTZ R0, R16, R11 ;  /* 0x0000000b10007220 */ /* 0x000fce0000410000 */
.L_x_19930:
[----:B------:R-:W-:Y:S05]  /*0b00*/  BSYNC B0 ;  /* 0x0000000000007941 */ /* 0x000fea0003800000 */
.L_x_19929:
[C---:B------:R-:W-:Y:S01]  /*0b10*/  FSETP.GTU.FTZ.AND P1, PT, |R0|.reuse, +INF , PT ;  /* 0x7f8000000000780b */ /* 0x040fe20003f3c200 */
[----:B------:R-:W-:Y:S01]  /*0b20*/  BSSY B0, `(.L_x_19938) ;  /* 0x000001a000007945 */ /* 0x000fe20003800000 */
[----:B------:R-:W-:-:S04]  /*0b30*/  LOP3.LUT R11, R0, 0x80000000, R9, 0xb8, !PT ;  /* 0x80000000000b7812 */ /* 0x000fc800078eb809 */
[----:B------:R-:W-:Y:S01]  /*0b40*/  FSEL R0, R0, R11, P1 ;  /* 0x0000000b00007208 */ /* 0x000fe20000800000 */
[----:B-----5:R-:W-:-:S03]  /*0b50*/  IMAD.U32 R11, R8, 0x10000, RZ ;  /* 0x00010000080b7824 */ /* 0x020fc600078e00ff */
[C---:B------:R-:W-:Y:S02]  /*0b60*/  FSETP.NEU.FTZ.AND P1, PT, R0.reuse, RZ, PT ;  /* 0x000000ff0000720b */ /* 0x040fe40003f3d000 */
[----:B------:R-:W-:Y:S01]  /*0b70*/  FSETP.GEU.FTZ.AND P2, PT, R0, RZ, PT ;  /* 0x000000ff0000720b */ /* 0x000fe20003f5e000 */
[----:B------:R-:W-:-:S03]  /*0b80*/  FADD.FTZ R0, R9, -R0 ;  /* 0x8000000009007221 */ /* 0x000fc60000010000 */
[----:B------:R-:W-:Y:S01]  /*0b90*/  PLOP3.LUT P1, PT, P1, P0, P2, 0x9f, 0x0 ;  /* 0x000000000000781c */ /* 0x000fe20000f21327 */
[----:B------:R-:W-:Y:S01]  /*0ba0*/  FMUL.FTZ R0, R0, UR6 ;  /* 0x0000000600007c20 */ /* 0x000fe20008410000 */
[----:B------:R-:W-:-:S11]  /*0bb0*/  FSETP.GEU.FTZ.AND P2, PT, |R11|, |R4|, PT ;  /* 0x400000040b00720b */ /* 0x000fd60003f5e200 */
        /* <DEDUP_REMOVED lines=16> */
.L_x_19939:
[----:B------:R-:W-:Y:S05]  /*0cc0*/  BSYNC B0 ;  /* 0x0000000000007941 */ /* 0x000fea0003800000 */
.L_x_19938:
[----:B------:R-:W-:Y:S01]  /*0cd0*/  BSSY B0, `(.L_x_19940) ;  /* 0x000003e000007945 */ /* 0x000fe20003800000 */
[----:B------:R-:W-:-:S03]  /*0ce0*/  FADD.FTZ R0, |R11|, -RZ ;  /* 0x800000ff0b007221 */ /* 0x000fc60000010200 */
[----:B------:R-:W-:Y:S05]  /*0cf0*/  @!P2 BRA `(.L_x_19941) ;  /* 0x0000000000eca947 */ /* 0x000fea0003800000 */
[----:B------:R-:W-:-:S05]  /*0d00*/  FMUL.FTZ R15, |R4|, 8388608 ;  /* 0x4b000000040f7820 */ /* 0x000fca0000410200 */
[----:B------:R-:W-:-:S13]  /*0d10*/  FSETP.GTU.FTZ.AND P1, PT, R0, R15, PT ;  /* 0x0000000f0000720b */ /* 0x000fda0003f3c000 */
[----:B------:R-:W-:Y:S05]  /*0d20*/  @P1 BRA `(.L_x_19942) ;  /* 0x0000000000641947 */ /* 0x000fea0003800000 */
[----:B------:R-:W1:Y:S01]  /*0d30*/  MUFU.RCP R13, R5 ;  /* 0x00000005000d7308 */ /* 0x000e620000001000 */
[----:B------:R-:W-:Y:S01]  /*0d40*/  FADD.FTZ R15, -R5, -RZ ;  /* 0x800000ff050f7221 */ /* 0x000fe20000010100 */
[----:B------:R-:W-:Y:S01]  /*0d50*/  BSSY B1, `(.L_x_19943) ;  /* 0x0000014000017945 */ /* 0x000fe20003800000 */
[----:B-1----:R-:W-:-:S05]  /*0d60*/  FMUL.FTZ R12, R0, R13 ;  /* 0x0000000d000c7220 */ /* 0x002fca0000410000 */
        /* <DEDUP_REMOVED lines=15> */
.L_x_19945:
[----:B------:R-:W-:Y:S01]  /*0e60*/  FSETP.GEU.FTZ.AND P1, PT, R15, -R5, PT ;  /* 0x800000050f00720b */ /* 0x000fe20003f3e000 */
[----:B------:R-:W-:-:S12]  /*0e70*/  FADD.FTZ R13, R13, -1 ;  /* 0xbf8000000d0d7421 */ /* 0x000fd80000010000 */
[----:B------:R-:W-:-:S07]  /*0e80*/  @!P1 FADD.FTZ R13, R13, -1 ;  /* 0xbf8000000d0d9421 */ /* 0x000fce0000010000 */
.L_x_19944:
[----:B------:R-:W-:Y:S05]  /*0e90*/  BSYNC B1 ;  /* 0x0000000000017941 */ /* 0x000fea0003800000 */
.L_x_19943:
[----:B------:R-:W-:Y:S01]  /*0ea0*/  FFMA.FTZ R0, -R5, R13, R0 ;  /* 0x0000000d05007223 */ /* 0x000fe20000010100 */
[----:B------:R-:W-:Y:S06]  /*0eb0*/  BRA `(.L_x_19941) ;  /* 0x00000000007c7947 */ /* 0x000fec0003800000 */
.L_x_19942:
        /* <DEDUP_REMOVED lines=15> */
.L_x_19948:
        /* <DEDUP_REMOVED lines=13> */
.L_x_19947:
[----:B------:R-:W-:Y:S05]  /*1080*/  BSYNC B1 ;  /* 0x0000000000017941 */ /* 0x000fea0003800000 */
.L_x_19946:
[----:B------:R-:W-:-:S04]  /*1090*/  FMUL.FTZ R13, R12, 1.1920928955078125e-07 ;  /* 0x340000000c0d7820 */ /* 0x000fc80000410000 */
[----:B------:R-:W-:-:S07]  /*10a0*/  FMUL.FTZ R0, R16, R13 ;  /* 0x0000000d10007220 */ /* 0x000fce0000410000 */
.L_x_19941:
[----:B------:R-:W-:Y:S05]  /*10b0*/  BSYNC B0 ;  /* 0x0000000000007941 */ /* 0x000fea0003800000 */
.L_x_19940:
[C---:B------:R-:W-:Y:S01]  /*10c0*/  FSETP.GTU.FTZ.AND P1, PT, |R0|.reuse, +INF , PT ;  /* 0x7f8000000000780b */ /* 0x040fe20003f3c200 */
[----:B------:R-:W-:Y:S01]  /*10d0*/  BSSY B0, `(.L_x_19949) ;  /* 0x000001b000007945 */ /* 0x000fe20003800000 */
[----:B------:R-:W-:Y:S02]  /*10e0*/  LOP3.LUT R13, R0, 0x80000000, R11, 0xb8, !PT ;  /* 0x80000000000d7812 */ /* 0x000fe400078eb80b */
[----:B------:R-:W-:Y:S02]  /*10f0*/  PRMT R12, R8, 0x7632, R12 ;  /* 0x00007632080c7816 */ /* 0x000fe4000000000c */
[----:B------:R-:W-:-:S04]  /*1100*/  FSEL R0, R0, R13, P1 ;  /* 0x0000000d00007208 */ /* 0x000fc80000800000 */
[C---:B------:R-:W-:Y:S02]  /*1110*/  FSETP.NEU.FTZ.AND P1, PT, R0.reuse, RZ, PT ;  /* 0x000000ff0000720b */ /* 0x040fe40003f3d000 */
[----:B------:R-:W-:Y:S01]  /*1120*/  FSETP.GEU.FTZ.AND P2, PT, R0, RZ, PT ;  /* 0x000000ff0000720b */ /* 0x000fe20003f5e000 */
[----:B------:R-:W-:-:S03]  /*1130*/  FADD.FTZ R0, R11, -R0 ;  /* 0x800000000b007221 */ /* 0x000fc60000010000 */
        /* <DEDUP_REMOVED lines=20> */
.L_x_19950:
[----:B------:R-:W-:Y:S05]  /*1280*/  BSYNC B0 ;  /* 0x0000000000007941 */ /* 0x000fea0003800000 */
.L_x_19949:
        /* <DEDUP_REMOVED lines=25> */
.L_x_19956:
[----:B------:R-:W-:Y:S01]  /*1420*/  FSETP.GEU.FTZ.AND P1, PT, R15, -R5, PT ;  /* 0x800000050f00720b */ /* 0x000fe20003f3e000 */
[----:B------:R-:W-:-:S12]  /*1430*/  FADD.FTZ R13, R13, -1 ;  /* 0xbf8000000d0d7421 */ /* 0x000fd80000010000 */
[----:B------:R-:W-:-:S07]  /*1440*/  @!P1 FADD.FTZ R13, R13, -1 ;  /* 0xbf8000000d0d9421 */ /* 0x000fce0000010000 */
.L_x_19955:
[----:B------:R-:W-:Y:S05]  /*1450*/  BSYNC B1 ;  /* 0x0000000000017941 */ /* 0x000fea0003800000 */
.L_x_19954:
[----:B------:R-:W-:Y:S01]  /*1460*/  FFMA.FTZ R0, -R5, R13, R0 ;  /* 0x0000000d05007223 */ /* 0x000fe20000010100 */
[----:B------:R-:W-:Y:S06]  /*1470*/  BRA `(.L_x_19952) ;  /* 0x00000000007c7947 */ /* 0x000fec0003800000 */
.L_x_19953:
        /* <DEDUP_REMOVED lines=15> */
.L_x_19959:
        /* <DEDUP_REMOVED lines=13> */
.L_x_19958:
[----:B------:R-:W-:Y:S05]  /*1640*/  BSYNC B1 ;  /* 0x0000000000017941 */ /* 0x000fea0003800000 */
.L_x_19957:
[----:B------:R-:W-:-:S04]  /*1650*/  FMUL.FTZ R13, R12, 1.1920928955078125e-07 ;  /* 0x340000000c0d7820 */ /* 0x000fc80000410000 */
[----:B------:R-:W-:-:S07]  /*1660*/  FMUL.FTZ R0, R16, R13 ;  /* 0x0000000d10007220 */ /* 0x000fce0000410000 */
.L_x_19952:
[----:B------:R-:W-:Y:S05]  /*1670*/  BSYNC B0 ;  /* 0x0000000000007941 */ /* 0x000fea0003800000 */
.L_x_19951:
[C---:B------:R-:W-:Y:S01]  /*1680*/  FSETP.GTU.FTZ.AND P1, PT, |R0|.reuse, +INF , PT ;  /* 0x7f8000000000780b */ /* 0x040fe20003f3c200 */
[----:B------:R-:W-:Y:S01]  /*1690*/  BSSY B0, `(.L_x_19960) ;  /* 0x000001a000007945 */ /* 0x000fe20003800000 */
[----:B------:R-:W-:-:S04]  /*16a0*/  LOP3.LUT R13, R0, 0x80000000, R11, 0xb8, !PT ;  /* 0x80000000000d7812 */ /* 0x000fc800078eb80b */
[----:B------:R-:W-:Y:S02]  /*16b0*/  FSEL R0, R0, R13, P1 ;  /* 0x0000000d00007208 */ /* 0x000fe40000800000 */
[----:B------:R-:W-:Y:S02]  /*16c0*/  SHF.L.U32 R13, R10, 0x10, RZ ;  /* 0x000000100a0d7819 */ /* 0x000fe400000006ff */
        /* <DEDUP_REMOVED lines=22> */
.L_x_19961:
[----:B------:R-:W-:Y:S05]  /*1830*/  BSYNC B0 ;  /* 0x0000000000007941 */ /* 0x000fea0003800000 */
.L_x_19960:
        /* <DEDUP_REMOVED lines=25> */
.L_x_19967:
[----:B------:R-:W-:Y:S01]  /*19d0*/  FSETP.GEU.FTZ.AND P1, PT, R17, -R5, PT ;  /* 0x800000051100720b */ /* 0x000fe20003f3e000 */
[----:B------:R-:W-:-:S12]  /*19e0*/  FADD.FTZ R15, R15, -1 ;  /* 0xbf8000000f0f7421 */ /* 0x000fd80000010000 */
[----:B------:R-:W-:-:S07]  /*19f0*/  @!P1 FADD.FTZ R15, R15, -1 ;  /* 0xbf8000000f0f9421 */ /* 0x000fce0000010000 */
.L_x_19966:
[----:B------:R-:W-:Y:S05]  /*1a00*/  BSYNC B1 ;  /* 0x0000000000017941 */ /* 0x000fea0003800000 */
.L_x_19965:
[----:B------:R-:W-:Y:S01]  /*1a10*/  FFMA.FTZ R12, -R5, R15, R12 ;  /* 0x0000000f050c7223 */ /* 0x000fe2000001010c */
[----:B------:R-:W-:Y:S06]  /*1a20*/  BRA `(.L_x_19963) ;  /* 0x00000000007c7947 */ /* 0x000fec0003800000 */
.L_x_19964:
        /* <DEDUP_REMOVED lines=15> */
.L_x_19970:
        /* <DEDUP_REMOVED lines=13> */
.L_x_19969:
[----:B------:R-:W-:Y:S05]  /*1bf0*/  BSYNC B1 ;  /* 0x0000000000017941 */ /* 0x000fea0003800000 */
.L_x_19968:
[----:B------:R-:W-:-:S04]  /*1c00*/  FMUL.FTZ R15, R14, 1.1920928955078125e-07 ;  /* 0x340000000e0f7820 */ /* 0x000fc80000410000 */
[----:B------:R-:W-:-:S07]  /*1c10*/  FMUL.FTZ R12, R12, R15 ;  /* 0x0000000f0c0c7220 */ /* 0x000fce0000410000 */
.L_x_19963:
[----:B------:R-:W-:Y:S05]  /*1c20*/  BSYNC B0 ;  /* 0x0000000000007941 */ /* 0x000fea0003800000 */
.L_x_19962:
        /* <DEDUP_REMOVED lines=29> */
.L_x_19972:
[----:B------:R-:W-:Y:S05]  /*1e00*/  BSYNC B0 ;  /* 0x0000000000007941 */ /* 0x000fea0003800000 */
.L_x_19971:
        /* <DEDUP_REMOVED lines=25> */
.L_x_19978:
[----:B------:R-:W-:Y:S01]  /*1fa0*/  FSETP.GEU.FTZ.AND P1, PT, R17, -R5, PT ;  /* 0x800000051100720b */ /* 0x000fe20003f3e000 */
[----:B------:R-:W-:-:S12]  /*1fb0*/  FADD.FTZ R15, R15, -1 ;  /* 0xbf8000000f0f7421 */ /* 0x000fd80000010000 */
[----:B------:R-:W-:-:S07]  /*1fc0*/  @!P1 FADD.FTZ R15, R15, -1 ;  /* 0xbf8000000f0f9421 */ /* 0x000fce0000010000 */
.L_x_19977:
[----:B------:R-:W-:Y:S05]  /*1fd0*/  BSYNC B1 ;  /* 0x0000000000017941 */ /* 0x000fea0003800000 */
.L_x_19976:
[----:B------:R-:W-:Y:S01]  /*1fe0*/  FFMA.FTZ R12, -R5, R15, R12 ;  /* 0x0000000f050c7223 */ /* 0x000fe2000001010c */
[----:B------:R-:W-:Y:S06]  /*1ff0*/  BRA `(.L_x_19974) ;  /* 0x00000000007c7947 */ /* 0x000fec0003800000 */
.L_x_19975:
        /* <DEDUP_REMOVED lines=15> */
.L_x_19981:
        /* <DEDUP_REMOVED lines=13> */
.L_x_19980:
[----:B------:R-:W-:Y:S05]  /*21c0*/  BSYNC B1 ;  /* 0x0000000000017941 */ /* 0x000fea0003800000 */
.L_x_19979:
[----:B------:R-:W-:-:S04]  /*21d0*/  FMUL.FTZ R15, R14, 1.1920928955078125e-07 ;  /* 0x340000000e0f7820 */ /* 0x000fc80000410000 */
[----:B------:R-:W-:-:S07]  /*21e0*/  FMUL.FTZ R12, R12, R15 ;  /* 0x0000000f0c0c7220 */ /* 0x000fce0000410000 */
.L_x_19974:
[----:B------:R-:W-:Y:S05]  /*21f0*/  BSYNC B0 ;  /* 0x0000000000007941 */ /* 0x000fea0003800000 */
.L_x_19973:
[C---:B------:R-:W-:Y:S01]  /*2200*/  FSETP.GTU.FTZ.AND P1, PT, |R12|.reuse, +INF , PT ;  /* 0x7f8000000c00780b */ /* 0x040fe20003f3c200 */
[----:B------:R-:W-:Y:S01]  /*2210*/  BSSY B0, `(.L_x_19982) ;  /* 0x000001a000007945 */ /* 0x000fe20003800000 */
[----:B------:R-:W-:-:S04]  /*2220*/  LOP3.LUT R15, R12, 0x80000000, R13, 0xb8, !PT ;  /* 0x800000000c0f7812 */ /* 0x000fc800078eb80d */
[----:B------:R-:W-:Y:S01]  /*2230*/  FSEL R12, R12, R15, P1 ;  /* 0x0000000f0c0c7208 */ /* 0x000fe20000800000 */
[----:B------:R-:W-:-:S03]  /*2240*/  IMAD.U32 R15, R7, 0x10000, RZ ;  /* 0x00010000070f7824 */ /* 0x000fc600078e00ff */
        /* <DEDUP_REMOVED lines=22> */
.L_x_19983:
[----:B------:R-:W-:Y:S05]  /*23b0*/  BSYNC B0 ;  /* 0x0000000000007941 */ /* 0x000fea0003800000 */
.L_x_19982:
        /* <DEDUP_REMOVED lines=25> */
.L_x_19989:
[----:B------:R-:W-:Y:S01]  /*2550*/  FSETP.GEU.FTZ.AND P1, PT, R19, -R5, PT ;  /* 0x800000051300720b */ /* 0x000fe20003f3e000 */
[----:B------:R-:W-:-:S12]  /*2560*/  FADD.FTZ R17, R17, -1 ;  /* 0xbf80000011117421 */ /* 0x000fd80000010000 */
[----:B------:R-:W-:-:S07]  /*2570*/  @!P1 FADD.FTZ R17, R17, -1 ;  /* 0xbf80000011119421 */ /* 0x000fce0000010000 */
.L_x_19988:
[----:B------:R-:W-:Y:S05]  /*2580*/  BSYNC B1 ;  /* 0x0000000000017941 */ /* 0x000fea0003800000 */
.L_x_19987:
[----:B------:R-:W-:Y:S01]  /*2590*/  FFMA.FTZ R12, -R5, R17, R12 ;  /* 0x00000011050c7223 */ /* 0x000fe2000001010c */
[----:B------:R-:W-:Y:S06]  /*25a0*/  BRA `(.L_x_19985) ;  /* 0x00000000007c7947 */ /* 0x000fec0003800000 */
.L_x_19986:
        /* <DEDUP_REMOVED lines=15> */
.L_x_19992:
        /* <DEDUP_REMOVED lines=13> */
.L_x_19991:
[----:B------:R-:W-:Y:S05]  /*2770*/  BSYNC B1 ;  /* 0x0000000000017941 */ /* 0x000fea0003800000 */
.L_x_19990:
[----:B------:R-:W-:-:S04]  /*2780*/  FMUL.FTZ R17, R14, 1.1920928955078125e-07 ;  /* 0x340000000e117820 */ /* 0x000fc80000410000 */
[----:B------:R-:W-:-:S07]  /*2790*/  FMUL.FTZ R12, R12, R17 ;  /* 0x000000110c0c7220 */ /* 0x000fce0000410000 */
.L_x_19985:
[----:B------:R-:W-:Y:S05]  /*27a0*/  BSYNC B0 ;  /* 0x0000000000007941 */ /* 0x000fea0003800000 */
.L_x_19984:
[C---:B------:R-:W-:Y:S01]  /*27b0*/  FSETP.GTU.FTZ.AND P1, PT, |R12|.reuse, +INF , PT ;  /* 0x7f8000000c00780b */ /* 0x040fe20003f3c200 */
[----:B------:R-:W-:Y:S01]  /*27c0*/  BSSY B0, `(.L_x_19993) ;  /* 0x000001c000007945 */ /* 0x000fe20003800000 */
[C---:B------:R-:W-:Y:S02]  /*27d0*/  LOP3.LUT R17, R12.reuse, 0x80000000, R15, 0xb8, !PT ;  /* 0x800000000c117812 */ /* 0x040fe400078eb80f */
[----:B------:R-:W-:Y:S02]  /*27e0*/  PRMT R7, R7, 0x7632, R7 ;  /* 0x0000763207077816 */ /* 0x000fe40000000007 */
[----:B------:R-:W-:-:S03]  /*27f0*/  FSEL R12, R12, R17, P1 ;  /* 0x000000110c0c7208 */ /* 0x000fc60000800000 */
[----:B------:R-:W-:Y:S01]  /*2800*/  IMAD.U32 R7, R7, 0x10000, RZ ;  /* 0x0001000007077824 */ /* 0x000fe200078e00ff */
        /* <DEDUP_REMOVED lines=23> */
.L_x_19994:
[----:B------:R-:W-:Y:S05]  /*2980*/  BSYNC B0 ;  /* 0x0000000000007941 */ /* 0x000fea0003800000 */
.L_x_19993:
        /* <DEDUP_REMOVED lines=25> */
.L_x_20000:
[----:B------:R-:W-:Y:S01]  /*2b20*/  FSETP.GEU.FTZ.AND P1, PT, R17, -R5, PT ;  /* 0x800000051100720b */ /* 0x000fe20003f3e000 */
[----:B------:R-:W-:-:S12]  /*2b30*/  FADD.FTZ R15, R15, -1 ;  /* 0xbf8000000f0f7421 */ /* 0x000fd80000010000 */
[----:B------:R-:W-:-:S07]  /*2b40*/  @!P1 FADD.FTZ R15, R15, -1 ;  /* 0xbf8000000f0f9421 */ /* 0x000fce0000010000 */
.L_x_19999:
[----:B------:R-:W-:Y:S05]  /*2b50*/  BSYNC B1 ;  /* 0x0000000000017941 */ /* 0x000fea0003800000 */
.L_x_19998:
[----:B------:R-:W-:Y:S01]  /*2b60*/  FFMA.FTZ R0, -R5, R15, R0 ;  /* 0x0000000f05007223 */ /* 0x000fe20000010100 */
[----:B------:R-:W-:Y:S06]  /*2b70*/  BRA `(.L_x_19996) ;  /* 0x00000000007c7947 */ /* 0x000fec0003800000 */
.L_x_19997:
        /* <DEDUP_REMOVED lines=15> */
.L_x_20003:
        /* <DEDUP_REMOVED lines=13> */
.L_x_20002:
[----:B------:R-:W-:Y:S05]  /*2d40*/  BSYNC B1 ;  /* 0x0000000000017941 */ /* 0x000fea0003800000 */
.L_x_20001:
[----:B------:R-:W-:-:S04]  /*2d50*/  FMUL.FTZ R5, R4, 1.1920928955078125e-07 ;  /* 0x3400000004057820 */ /* 0x000fc80000410000 */
[----:B------:R-:W-:-:S07]  /*2d60*/  FMUL.FTZ R0, R16, R5 ;  /* 0x0000000510007220 */ /* 0x000fce0000410000 */
.L_x_19996:
[----:B------:R-:W-:Y:S05]  /*2d70*/  BSYNC B0 ;  /* 0x0000000000007941 */ /* 0x000fea0003800000 */
.L_x_19995:
[C---:B------:R-:W-:Y:S01]  /*2d80*/  FSETP.GTU.FTZ.AND P1, PT, |R0|.reuse, +INF , PT ;  /* 0x7f8000000000780b */ /* 0x040fe20003f3c200 */
[----:B------:R-:W-:Y:S01]  /*2d90*/  BSSY B0, `(.L_x_20004) ;  /* 0x000001f000007945 */ /* 0x000fe20003800000 */
[----:B------:R-:W-:Y:S02]  /*2da0*/  LOP3.LUT R5, R0, 0x80000000, R7, 0xb8, !PT ;  /* 0x8000000000057812 */ /* 0x000fe400078eb807 */
[----:B------:R-:W-:Y:S02]  /*2db0*/  PRMT R9, R6, 0x5410, R9 ;  /* 0x0000541006097816 */ /* 0x000fe40000000009 */
[----:B------:R-:W-:Y:S02]  /*2dc0*/  FSEL R0, R0, R5, P1 ;  /* 0x0000000500007208 */ /* 0x000fe40000800000 */
[----:B------:R-:W1:Y:S01]  /*2dd0*/  LDC.64 R4, c[0x0][0x228] ;  /* 0x00008a00ff047b82 */ /* 0x000e620000000a00 */
[----:B------:R-:W-:Y:S02]  /*2de0*/  PRMT R11, R8, 0x5410, R11 ;  /* 0x00005410080b7816 */ /* 0x000fe4000000000b */
[----:B------:R-:W-:-:S02]  /*2df0*/  FSETP.NEU.FTZ.AND P1, PT, R0, RZ, PT ;  /* 0x000000ff0000720b */ /* 0x000fc40003f3d000 */
[----:B------:R-:W-:Y:S01]  /*2e00*/  FSETP.GEU.FTZ.AND P2, PT, R0, RZ, PT ;  /* 0x000000ff0000720b */ /* 0x000fe20003f5e000 */
[----:B------:R-:W-:Y:S01]  /*2e10*/  FADD.FTZ R0, R7, -R0 ;  /* 0x8000000007007221 */ /* 0x000fe20000010000 */
[----:B------:R-:W-:Y:S02]  /*2e20*/  PRMT R13, R10, 0x5410, R13 ;  /* 0x000054100a0d7816 */ /* 0x000fe4000000000d */
[----:B------:R-:W-:Y:S01]  /*2e30*/  PLOP3.LUT P0, PT, P1, P0, P2, 0x9f, 0x0 ;  /* 0x000000000000781c */ /* 0x000fe20000f01327 */
[----:B------:R-:W-:-:S12]  /*2e40*/  FMUL.FTZ R0, R0, UR6 ;  /* 0x0000000600007c20 */ /* 0x000fd80008410000 */
[----:B------:R-:W-:Y:S01]  /*2e50*/  @!P0 FADD.FTZ R0, R0, -1 ;  /* 0xbf80000000008421 */ /* 0x000fe20000010000 */
[----:B-1----:R-:W-:-:S04]  /*2e60*/  IMAD.WIDE.U32 R4, R2, 0x2, R4 ;  /* 0x0000000202047825 */ /* 0x002fc800078e0004 */
[----:B------:R-:W-:Y:S01]  /*2e70*/  FSETP.NEU.FTZ.AND P0, PT, R0, RZ, PT ;  /* 0x000000ff0000720b */ /* 0x000fe20003f1d000 */
[----:B------:R-:W-:-:S12]  /*2e80*/  IMAD.WIDE R2, R3, 0x4, R4 ;  /* 0x0000000403027825 */ /* 0x000fd800078e0204 */
        /* <DEDUP_REMOVED lines=15> */
.L_x_20005:
[----:B------:R-:W-:Y:S05]  /*2f80*/  BSYNC B0 ;  /* 0x0000000000007941 */ /* 0x000fea0003800000 */
.L_x_20004:
[----:B------:R-:W-:Y:S01]  /*2f90*/  PRMT R5, R12, 0x5410, R5 ;  /* 0x000054100c057816 */ /* 0x000fe20000000005 */
[----:B------:R-:W-:Y:S04]  /*2fa0*/  STG.E desc[UR4][R2.64], R9 ;  /* 0x0000000902007986 */ /* 0x000fe8000c101904 */
[----:B------:R-:W-:Y:S04]  /*2fb0*/  STG.E desc[UR4][R2.64+0x200], R11 ;  /* 0x0002000b02007986 */ /* 0x000fe8000c101904 */
[----:B------:R-:W-:Y:S04]  /*2fc0*/  STG.E desc[UR4][R2.64+0x400], R13 ;  /* 0x0004000d02007986 */ /* 0x000fe8000c101904 */
[----:B------:R-:W-:Y:S01]  /*2fd0*/  STG.E desc[UR4][R2.64+0x600], R5 ;  /* 0x0006000502007986 */ /* 0x000fe2000c101904 */
[----:B------:R-:W-:Y:S05]  /*2fe0*/  EXIT ;  /* 0x000000000000794d */ /* 0x000fea0003800000 */
.L_x_19917:
        /* <DEDUP_REMOVED lines=23> */
[----:B-1----:R-:W1:Y:S01]  /*3160*/  @!P3 LDC.64 R6, c[0x0][0x230] ;  /* 0x00008c00ff06bb82 */ /* 0x002e620000000a00 */
[----:B------:R-:W-:-:S05]  /*3170*/  @!P3 VIADD R27, R27, 0x80 ;  /* 0x000000801b1bb836 */ /* 0x000fca0000000000 */
[----:B------:R-:W-:-:S13]  /*3180*/  ISETP.GE.AND P2, PT, R27, R3, PT ;  /* 0x000000031b00720c */ /* 0x000fda0003f46270 */
[----:B------:R-:W-:Y:S01]  /*3190*/  @!P2 IMAD.IADD R23, R2, 0x1, R27 ;  /* 0x000000010217a824 */ /* 0x000fe200078e021b */
[----:B------:R-:W4:Y:S01]  /*31a0*/  @!P2 LDC.64 R8, c[0x0][0x230] ;  /* 0x00008c00ff08ab82 */ /* 0x000f220000000a00 */
[----:B------:R-:W-:-:S05]  /*31b0*/  @!P2 VIADD R27, R27, 0x80 ;  /* 0x000000801b1ba836 */ /* 0x000fca0000000000 */
[----:B------:R-:W-:-:S13]  /*31c0*/  ISETP.GE.AND P1, PT, R27, R3, PT ;  /* 0x000000031b00720c */ /* 0x000fda0003f26270 */
[----:B------:R-:W-:Y:S01]  /*31d0*/  @!P1 IMAD.IADD R21, R2, 0x1, R27 ;  /* 0x0000000102159824 */ /* 0x000fe200078e021b */
[----:B------:R-:W2:Y:S01]  /*31e0*/  @!P1 LDC.64 R10, c[0x0][0x230] ;  /* 0x00008c00ff0a9b82 */ /* 0x000ea20000000a00 */
[----:B------:R-:W-:-:S05]  /*31f0*/  @!P1 VIADD R27, R27, 0x80 ;  /* 0x000000801b1b9836 */ /* 0x000fca0000000000 */
[----:B------:R-:W-:-:S13]  /*3200*/  ISETP.GE.AND P6, PT, R27, R3, PT ;  /* 0x000000031b00720c */ /* 0x000fda0003fc6270 */
[----:B------:R-:W1:Y:S01]  /*3210*/  @!P6 LDC.64 R12, c[0x0][0x230] ;  /* 0x00008c00ff0ceb82 */ /* 0x000e620000000a00 */
[----:B------:R-:W-:Y:S01]  /*3220*/  PRMT R22, RZ, 0x7610, R22 ;  /* 0x00007610ff167816 */ /* 0x000fe20000000016 */
[----:B0-----:R-:W-:Y:S01]  /*3230*/  @!P0 IMAD.WIDE.U32 R16, R20, 0x2, R16 ;  /* 0x0000000214108825 */ /* 0x001fe200078e0010 */
[----:B------:R-:W-:Y:S02]  /*3240*/  @!P6 IADD3 R27, R2, R27, RZ ;  /* 0x0000001b021be210 */ /* 0x000fe40007ffe0ff */
[----:B------:R-:W-:Y:S01]  /*3250*/  PRMT R20, RZ, 0x7610, R20 ;  /* 0x00007610ff147816 */ /* 0x000fe20000000014 */
[----:B----4-:R-:W-:Y:S01]  /*3260*/  @!P2 IMAD.WIDE.U32 R8, R23, 0x2, R8 ;  /* 0x000000021708a825 */ /* 0x010fe200078e0008 */
[----:B------:R0:W5:Y:S01]  /*3270*/  @!P0 LDG.E.U16 R22, desc[UR4][R16.64] ;  /* 0x0000000410168981 */ /* 0x000162000c1e1500 */
[----:B------:R-:W-:Y:S02]  /*3280*/  PRMT R24, RZ, 0x7610, R24 ;  /* 0x00007610ff187816 */ /* 0x000fe40000000018 */
[----:B--2---:R-:W-:Y:S01]  /*3290*/  @!P1 IMAD.WIDE.U32 R10, R21, 0x2, R10 ;  /* 0x00000002150a9825 */ /* 0x004fe200078e000a */
[----:B------:R-:W-:-:S02]  /*32a0*/  PRMT R23, RZ, 0x7610, R23 ;  /* 0x00007610ff177816 */ /* 0x000fc40000000017 */
[----:B------:R-:W-:Y:S01]  /*32b0*/  PRMT R21, RZ, 0x7610, R21 ;  /* 0x00007610ff157816 */ /* 0x000fe20000000015 */
[----:B------:R-:W-:Y:S01]  /*32c0*/  @!P5 IMAD.WIDE.U32 R18, R0, 0x2, R18 ;  /* 0x000000020012d825 */ /* 0x000fe200078e0012 */
[----:B0-----:R-:W-:-:S03]  /*32d0*/  PRMT R17, RZ, 0x7610, R17 ;  /* 0x00007610ff117816 */ /* 0x001fc60000000011 */
[----:B---3--:R-:W-:Y:S01]  /*32e0*/  @!P4 IMAD.WIDE.U32 R14, R29, 0x2, R14 ;  /* 0x000000021d0ec825 */ /* 0x008fe200078e000e */
[----:B------:R-:W-:Y:S01]  /*32f0*/  PRMT R16, RZ, 0x7610, R16 ;  /* 0x00007610ff107816 */ /* 0x000fe20000000010 */
[----:B------:R0:W5:Y:S02]  /*3300*/  @!P5 LDG.E.U16 R20, desc[UR4][R18.64] ;  /* 0x000000041214d981 */ /* 0x000164000c1e1500 */
[----:B-1----:R-:W-:Y:S02]  /*3310*/  @!P3 IMAD.WIDE.U32 R6, R25, 0x2, R6 ;  /* 0x000000021906b825 */ /* 0x002fe400078e0006 */
[----:B------:R0:W5:Y:S02]  /*3320*/  @!P4 LDG.E.U16 R24, desc[UR4][R14.64] ;  /* 0x000000040e18c981 */ /* 0x000164000c1e1500 */
[----:B------:R-:W-:Y:S02]  /*3330*/  @!P6 IMAD.WIDE.U32 R12, R27, 0x2, R12 ;  /* 0x000000021b0ce825 */ /* 0x000fe400078e000c */
[----:B------:R0:W5:Y:S04]  /*3340*/  @!P3 LDG.E.U16 R23, desc[UR4][R6.64] ;  /* 0x000000040617b981 */ /* 0x000168000c1e1500 */
        /* <DEDUP_REMOVED lines=34> */
.L_x_20013:
[----:B------:R-:W-:Y:S01]  /*3570*/  FSETP.GEU.FTZ.AND P0, PT, R11, -R10, PT ;  /* 0x8000000a0b00720b */ /* 0x000fe20003f1e000 */
[----:B------:R-:W-:-:S12]  /*3580*/  FADD.FTZ R9, R9, -1 ;  /* 0xbf80000009097421 */ /* 0x000fd80000010000 */
[----:B------:R-:W-:-:S07]  /*3590*/  @!P0 FADD.FTZ R9, R9, -1 ;  /* 0xbf80000009098421 */ /* 0x000fce0000010000 */
.L_x_20012:
[----:B------:R-:W-:Y:S05]  /*35a0*/  BSYNC B2 ;  /* 0x0000000000027941 */ /* 0x000fea0003800000 */
.L_x_20011:
[----:B------:R-:W-:Y:S01]  /*35b0*/  FFMA.FTZ R8, -R10, R9, R8 ;  /* 0x000000090a087223 */ /* 0x000fe20000010108 */
[----:B------:R-:W-:Y:S06]  /*35c0*/  BRA `(.L_x_20009) ;  /* 0x00000000007c7947 */ /* 0x000fec0003800000 */
.L_x_20010:
        /* <DEDUP_REMOVED lines=15> */
.L_x_20016:
        /* <DEDUP_REMOVED lines=13> */
.L_x_20015:
[----:B------:R-:W-:Y:S05]  /*3790*/  BSYNC B2 ;  /* 0x0000000000027941 */ /* 0x000fea0003800000 */
.L_x_20014:
[----:B------:R-:W-:-:S04]  /*37a0*/  FMUL.FTZ R9, R0, 1.1920928955078125e-07 ;  /* 0x3400000000097820 */ /* 0x000fc80000410000 */
[----:B------:R-:W-:-:S07]  /*37b0*/  FMUL.FTZ R8, R8, R9 ;  /* 0x0000000908087220 */ /* 0x000fce0000410000 */
.L_x_20009:
[----:B------:R-:W-:Y:S05]  /*37c0*/  BSYNC B0 ;  /* 0x0000000000007941 */ /* 0x000fea0003800000 */
.L_x_20008:
        /* <DEDUP_REMOVED lines=28> */
.L_x_20007:
[----:B------:R-:W-:Y:S05]  /*3990*/  BSYNC B1 ;  /* 0x0000000000017941 */ /* 0x000fea0003800000 */
.L_x_20006:
[----:B0-----:R-:W-:Y:S01]  /*39a0*/  IADD3 R6, R4, 0x80, RZ ;  /* 0x0000008004067810 */ /* 0x001fe20007ffe0ff */
[----:B------:R-:W-:Y:S03]  /*39b0*/  BSSY B1, `(.L_x_20017) ;  /* 0x0000062000017945 */ /* 0x000fe60003800000 */
[----:B------:R-:W-:-:S13]  /*39c0*/  ISETP.GE.AND P0, PT, R6, R3, PT ;  /* 0x000000030600720c */ /* 0x000fda0003f06270 */
[----:B------:R-:W-:Y:S05]  /*39d0*/  @P0 BRA `(.L_x_20018) ;  /* 0x00000004007c0947 */ /* 0x000fea0003800000 */
[----:B------:R-:W0:Y:S01]  /*39e0*/  LDC R8, c[0x0][0x218] ;  /* 0x00008600ff087b82 */ /* 0x000e220000000800 */
        /* <DEDUP_REMOVED lines=28> */
.L_x_20024:
[----:B------:R-:W-:Y:S01]  /*3bb0*/  FSETP.GEU.FTZ.AND P0, PT, R13, -R12, PT ;  /* 0x8000000c0d00720b */ /* 0x000fe20003f1e000 */
[----:B------:R-:W-:-:S12]  /*3bc0*/  FADD.FTZ R11, R11, -1 ;  /* 0xbf8000000b0b7421 */ /* 0x000fd80000010000 */
[----:B------:R-:W-:-:S07]  /*3bd0*/  @!P0 FADD.FTZ R11, R11, -1 ;  /* 0xbf8000000b0b8421 */ /* 0x000fce0000010000 */
.L_x_20023:
[----:B------:R-:W-:Y:S05]  /*3be0*/  BSYNC B2 ;  /* 0x0000000000027941 */ /* 0x000fea0003800000 */
.L_x_20022:
[----:B------:R-:W-:Y:S01]  /*3bf0*/  FFMA.FTZ R10, -R12, R11, R10 ;  /* 0x0000000b0c0a7223 */ /* 0x000fe2000001010a */
[----:B------:R-:W-:Y:S06]  /*3c00*/  BRA `(.L_x_20020) ;  /* 0x00000000007c7947 */ /* 0x000fec0003800000 */
.L_x_20021:
        /* <DEDUP_REMOVED lines=15> */
.L_x_20027:
        /* <DEDUP_REMOVED lines=13> */
.L_x_20026:
[----:B------:R-:W-:Y:S05]  /*3dd0*/  BSYNC B2 ;  /* 0x0000000000027941 */ /* 0x000fea0003800000 */
.L_x_20025:
[----:B0-----:R-:W-:-:S04]  /*3de0*/  FMUL.FTZ R11, R12, 1.1920928955078125e-07 ;  /* 0x340000000c0b7820 */ /* 0x001fc80000410000 */
[----:B------:R-:W-:-:S07]  /*3df0*/  FMUL.FTZ R10, R10, R11 ;  /* 0x0000000b0a0a7220 */ /* 0x000fce0000410000 */
.L_x_20020:
[----:B------:R-:W-:Y:S05]  /*3e00*/  BSYNC B0 ;  /* 0x0000000000007941 */ /* 0x000fea0003800000 */
.L_x_20019:
        /* <DEDUP_REMOVED lines=28> */
.L_x_20018:
[----:B------:R-:W-:Y:S05]  /*3fd0*/  BSYNC B1 ;  /* 0x0000000000017941 */ /* 0x000fea0003800000 */
.L_x_20017:
[----:B------:R-:W-:Y:S01]  /*3fe0*/  IADD3 R0, R4, 0x100, RZ ;  /* 0x0000010004007810 */ /* 0x000fe20007ffe0ff */
        /* <DEDUP_REMOVED lines=32> */
.L_x_20035:
[----:B------:R-:W-:Y:S01]  /*41f0*/  FSETP.GEU.FTZ.AND P0, PT, R13, -R12, PT ;  /* 0x8000000c0d00720b */ /* 0x000fe20003f1e000 */
[----:B------:R-:W-:-:S12]  /*4200*/  FADD.FTZ R11, R11, -1 ;  /* 0xbf8000000b0b7421 */ /* 0x000fd80000010000 */
[----:B------:R-:W-:-:S07]  /*4210*/  @!P0 FADD.FTZ R11, R11, -1 ;  /* 0xbf8000000b0b8421 */ /* 0x000fce0000010000 */
.L_x_20034:
[----:B------:R-:W-:Y:S05]  /*4220*/  BSYNC B2 ;  /* 0x0000000000027941 */ /* 0x000fea0003800000 */
.L_x_20033:
[----:B------:R-:W-:Y:S01]  /*4230*/  FFMA.FTZ R10, -R12, R11, R10 ;  /* 0x0000000b0c0a7223 */ /* 0x000fe2000001010a */
[----:B------:R-:W-:Y:S06]  /*4240*/  BRA `(.L_x_20031) ;  /* 0x00000000007c7947 */ /* 0x000fec0003800000 */
.L_x_20032:
        /* <DEDUP_REMOVED lines=15> */
.L_x_20038:
        /* <DEDUP_REMOVED lines=13> */
.L_x_20037:
[----:B------:R-:W-:Y:S05]  /*4410*/  BSYNC B2 ;  /* 0x0000000000027941 */ /* 0x000fea0003800000 */
.L_x_20036:
[----:B0-----:R-:W-:-:S04]  /*4420*/  FMUL.FTZ R11, R12, 1.1920928955078125e-07 ;  /* 0x340000000c0b7820 */ /* 0x001fc80000410000 */
[----:B------:R-:W-:-:S07]  /*4430*/  FMUL.FTZ R10, R10, R11 ;  /* 0x0000000b0a0a7220 */ /* 0x000fce0000410000 */
.L_x_20031:
[----:B------:R-:W-:Y:S05]  /*4440*/  BSYNC B0 ;  /* 0x0000000000007941 */ /* 0x000fea0003800000 */
.L_x_20030:
        /* <DEDUP_REMOVED lines=28> */
.L_x_20029:
[----:B------:R-:W-:Y:S05]  /*4610*/  BSYNC B1 ;  /* 0x0000000000017941 */ /* 0x000fea0003800000 */
.L_x_20028:
        /* <DEDUP_REMOVED lines=33> */
.L_x_20046:
[----:B------:R-:W-:Y:S01]  /*4830*/  FSETP.GEU.FTZ.AND P0, PT, R12, -R13, PT ;  /* 0x8000000d0c00720b */ /* 0x000fe20003f1e000 */
[----:B------:R-:W-:-:S12]  /*4840*/  FADD.FTZ R0, R0, -1 ;  /* 0xbf80000000007421 */ /* 0x000fd80000010000 */
[----:B------:R-:W-:-:S07]  /*4850*/  @!P0 FADD.FTZ R0, R0, -1 ;  /* 0xbf80000000008421 */ /* 0x000fce0000010000 */
.L_x_20045:
[----:B------:R-:W-:Y:S05]  /*4860*/  BSYNC B2 ;  /* 0x0000000000027941 */ /* 0x000fea0003800000 */
.L_x_20044:
[----:B------:R-:W-:Y:S01]  /*4870*/  FFMA.FTZ R11, -R13, R0, R11 ;  /* 0x000000000d0b7223 */ /* 0x000fe2000001010b */
[----:B------:R-:W-:Y:S06]  /*4880*/  BRA `(.L_x_20042) ;  /* 0x00000000007c7947 */ /* 0x000fec0003800000 */
.L_x_20043:
        /* <DEDUP_REMOVED lines=15> */
.L_x_20049:
        /* <DEDUP_REMOVED lines=13> */
.L_x_20048:
[----:B------:R-:W-:Y:S05]  /*4a50*/  BSYNC B2 ;  /* 0x0000000000027941 */ /* 0x000fea0003800000 */
.L_x_20047:
[----:B------:R-:W-:-:S04]  /*4a60*/  FMUL.FTZ R0, R13, 1.1920928955078125e-07 ;  /* 0x340000000d007820 */ /* 0x000fc80000410000 */
[----:B------:R-:W-:-:S07]  /*4a70*/  FMUL.FTZ R11, R11, R0 ;  /* 0x000000000b0b7220 */ /* 0x000fce0000410000 */
.L_x_20042:
[----:B------:R-:W-:Y:S05]  /*4a80*/  BSYNC B0 ;  /* 0x0000000000007941 */ /* 0x000fea0003800000 */
.L_x_20041:
        /* <DEDUP_REMOVED lines=28> */
.L_x_20040:
[----:B------:R-:W-:Y:S05]  /*4c50*/  BSYNC B1 ;  /* 0x0000000000017941 */ /* 0x000fea0003800000 */
.L_x_20039:
[----:B------:R-:W-:Y:S01]  /*4c60*/  IADD3 R0, R4, 0x200, RZ ;  /* 0x0000020004007810 */ /* 0x000fe20007ffe0ff */
[----:B------:R-:W-:Y:S03]  /*4c70*/  BSSY B1, `(.L_x_20050) ;  /* 0x0000062000017945 */ /* 0x000fe60003800000 */
[----:B------:R-:W-:-:S13]  /*4c80*/  ISETP.GE.AND P0, PT, R0, R3, PT ;  /* 0x000000030000720c */ /* 0x000fda0003f06270 */
[----:B------:R-:W-:Y:S05]  /*4c90*/  @P0 BRA `(.L_x_20051) ;  /* 0x00000004007c0947 */ /* 0x000fea0003800000 */
[----:B------:R-:W1:Y:S01]  /*4ca0*/  LDC R10, c[0x0][0x218] ;  /* 0x00008600ff0a7b82 */ /* 0x000e620000000800 */
[----:B-----5:R-:W-:Y:S01]  /*4cb0*/  IMAD.U32 R11, R23, 0x10000, RZ ;  /* 0x00010000170b7824 */ /* 0x020fe200078e00ff */
[----:B------:R-:W-:Y:S03]  /*4cc0*/  BSSY B0, `(.L_x_20052) ;  /* 0x0000040000007945 */ /* 0x000fe60003800000 */
[C---:B0-----:R-:W-:Y:S01]  /*4cd0*/  FADD.FTZ R12, |R11|.reuse, -RZ ;  /* 0x800000ff0b0c7221 */ /* 0x041fe20000010200 */
        /* <DEDUP_REMOVED lines=25> */
.L_x_20057:
[----:B------:R-:W-:Y:S01]  /*4e70*/  FSETP.GEU.FTZ.AND P0, PT, R15, -R14, PT ;  /* 0x8000000e0f00720b */ /* 0x000fe20003f1e000 */
[----:B------:R-:W-:-:S12]  /*4e80*/  FADD.FTZ R13, R13, -1 ;  /* 0xbf8000000d0d7421 */ /* 0x000fd80000010000 */
[----:B------:R-:W-:-:S07]  /*4e90*/  @!P0 FADD.FTZ R13, R13, -1 ;  /* 0xbf8000000d0d8421 */ /* 0x000fce0000010000 */
.L_x_20056:
[----:B------:R-:W-:Y:S05]  /*4ea0*/  BSYNC B2 ;  /* 0x0000000000027941 */ /* 0x000fea0003800000 */
.L_x_20055:
[----:B------:R-:W-:Y:S01]  /*4eb0*/  FFMA.FTZ R12, -R14, R13, R12 ;  /* 0x0000000d0e0c7223 */ /* 0x000fe2000001010c */
[----:B------:R-:W-:Y:S06]  /*4ec0*/  BRA `(.L_x_20053) ;  /* 0x00000000007c7947 */ /* 0x000fec0003800000 */
.L_x_20054:
        /* <DEDUP_REMOVED lines=15> */
.L_x_20060:
        /* <DEDUP_REMOVED lines=13> */
.L_x_20059:
[----:B------:R-:W-:Y:S05]  /*5090*/  BSYNC B2 ;  /* 0x0000000000027941 */ /* 0x000fea0003800000 */
.L_x_20058:
[----:B0-----:R-:W-:-:S04]  /*50a0*/  FMUL.FTZ R13, R14, 1.1920928955078125e-07 ;  /* 0x340000000e0d7820 */ /* 0x001fc80000410000 */
[----:B------:R-:W-:-:S07]  /*50b0*/  FMUL.FTZ R12, R12, R13 ;  /* 0x0000000d0c0c7220 */ /* 0x000fce0000410000 */
.L_x_20053:
[----:B------:R-:W-:Y:S05]  /*50c0*/  BSYNC B0 ;  /* 0x0000000000007941 */ /* 0x000fea0003800000 */
.L_x_20052:
        /* <DEDUP_REMOVED lines=28> */
.L_x_20051:
[----:B------:R-:W-:Y:S05]  /*5290*/  BSYNC B1 ;  /* 0x0000000000017941 */ /* 0x000fea0003800000 */
.L_x_20050:
[----:B------:R-:W-:Y:S01]  /*52a0*/  IADD3 R0, R4, 0x280, RZ ;  /* 0x0000028004007810 */ /* 0x000fe20007ffe0ff */
[----:B------:R-:W-:Y:S03]  /*52b0*/  BSSY B1, `(.L_x_20061) ;  /* 0x0000062000017945 */ /* 0x000fe60003800000 */
[----:B------:R-:W-:-:S13]  /*52c0*/  ISETP.GE.AND P0, PT, R0, R3, PT ;  /* 0x000000030000720c */ /* 0x000fda0003f06270 */
[----:B------:R-:W-:Y:S05]  /*52d0*/  @P0 BRA `(.L_x_20062) ;  /* 0x00000004007c0947 */ /* 0x000fea0003800000 */
        /* <DEDUP_REMOVED lines=29> */
.L_x_20068:
[----:B------:R-:W-:Y:S01]  /*54b0*/  FSETP.GEU.FTZ.AND P0, PT, R14, -R15, PT ;  /* 0x8000000f0e00720b */ /* 0x000fe20003f1e000 */
[----:B------:R-:W-:-:S12]  /*54c0*/  FADD.FTZ R0, R0, -1 ;  /* 0xbf80000000007421 */ /* 0x000fd80000010000 */
[----:B------:R-:W-:-:S07]  /*54d0*/  @!P0 FADD.FTZ R0, R0, -1 ;  /* 0xbf80000000008421 */ /* 0x000fce0000010000 */
.L_x_20067:
[----:B------:R-:W-:Y:S05]  /*54e0*/  BSYNC B2 ;  /* 0x0000000000027941 */ /* 0x000fea0003800000 */
.L_x_20066:
[----:B------:R-:W-:Y:S01]  /*54f0*/  FFMA.FTZ R13, -R15, R0, R13 ;  /* 0x000000000f0d7223 */ /* 0x000fe2000001010d */
[----:B------:R-:W-:Y:S06]  /*5500*/  BRA `(.L_x_20064) ;  /* 0x00000000007c7947 */ /* 0x000fec0003800000 */
.L_x_20065:
        /* <DEDUP_REMOVED lines=15> */
.L_x_20071:
        /* <DEDUP_REMOVED lines=13> */
.L_x_20070:
[----:B------:R-:W-:Y:S05]  /*56d0*/  BSYNC B2 ;  /* 0x0000000000027941 */ /* 0x000fea0003800000 */
.L_x_20069:
[----:B------:R-:W-:-:S04]  /*56e0*/  FMUL.FTZ R0, R15, 1.1920928955078125e-07 ;  /* 0x340000000f007820 */ /* 0x000fc80000410000 */
[----:B------:R-:W-:-:S07]  /*56f0*/  FMUL.FTZ R13, R13, R0 ;  /* 0x000000000d0d7220 */ /* 0x000fce0000410000 */
.L_x_20064:
[----:B------:R-:W-:Y:S05]  /*5700*/  BSYNC B0 ;  /* 0x0000000000007941 */ /* 0x000fea0003800000 */
.L_x_20063:
        /* <DEDUP_REMOVED lines=28> */
.L_x_20062:
[----:B------:R-:W-:Y:S05]  /*58d0*/  BSYNC B1 ;  /* 0x0000000000017941 */ /* 0x000fea0003800000 */
.L_x_20061:
[----:B------:R-:W-:Y:S01]  /*58e0*/  IADD3 R0, R4, 0x300, RZ ;  /* 0x0000030004007810 */ /* 0x000fe20007ffe0ff */
[----:B------:R-:W-:Y:S03]  /*58f0*/  BSSY B1, `(.L_x_20072) ;  /* 0x0000062000017945 */ /* 0x000fe60003800000 */
[----:B------:R-:W-:-:S13]  /*5900*/  ISETP.GE.AND P0, PT, R0, R3, PT ;  /* 0x000000030000720c */ /* 0x000fda0003f06270 */
        /* <DEDUP_REMOVED lines=30> */
.L_x_20079:
[----:B------:R-:W-:Y:S01]  /*5af0*/  FSETP.GEU.FTZ.AND P0, PT, R19, -R18, PT ;  /* 0x800000121300720b */ /* 0x000fe20003f1e000 */
[----:B------:R-:W-:-:S12]  /*5b00*/  FADD.FTZ R15, R15, -1 ;  /* 0xbf8000000f0f7421 */ /* 0x000fd80000010000 */
[----:B------:R-:W-:-:S07]  /*5b10*/  @!P0 FADD.FTZ R15, R15, -1 ;  /* 0xbf8000000f0f8421 */ /* 0x000fce0000010000 */
.L_x_20078:
[----:B------:R-:W-:Y:S05]  /*5b20*/  BSYNC B2 ;  /* 0x0000000000027941 */ /* 0x000fea0003800000 */
.L_x_20077:
[----:B------:R-:W-:Y:S01]  /*5b30*/  FFMA.FTZ R14, -R18, R15, R14 ;  /* 0x0000000f120e7223 */ /* 0x000fe2000001010e */
[----:B------:R-:W-:Y:S06]  /*5b40*/  BRA `(.L_x_20075) ;  /* 0x00000000007c7947 */ /* 0x000fec0003800000 */
.L_x_20076:
        /* <DEDUP_REMOVED lines=15> */
.L_x_20082:
        /* <DEDUP_REMOVED lines=13> */
.L_x_20081:
[----:B------:R-:W-:Y:S05]  /*5d10*/  BSYNC B2 ;  /* 0x0000000000027941 */ /* 0x000fea0003800000 */
.L_x_20080:
[----:B0-----:R-:W-:-:S04]  /*5d20*/  FMUL.FTZ R15, R18, 1.1920928955078125e-07 ;  /* 0x34000000120f7820 */ /* 0x001fc80000410000 */
[----:B------:R-:W-:-:S07]  /*5d30*/  FMUL.FTZ R14, R14, R15 ;  /* 0x0000000f0e0e7220 */ /* 0x000fce0000410000 */
.L_x_20075:
[----:B------:R-:W-:Y:S05]  /*5d40*/  BSYNC B0 ;  /* 0x0000000000007941 */ /* 0x000fea0003800000 */
.L_x_20074:
        /* <DEDUP_REMOVED lines=28> */
.L_x_20073:
[----:B------:R-:W-:Y:S05]  /*5f10*/  BSYNC B1 ;  /* 0x0000000000017941 */ /* 0x000fea0003800000 */
.L_x_20072:
        /* <DEDUP_REMOVED lines=33> */
.L_x_20090:
[----:B------:R-:W-:Y:S01]  /*6130*/  FSETP.GEU.FTZ.AND P0, PT, R18, -R19, PT ;  /* 0x800000131200720b */ /* 0x000fe20003f1e000 */
[----:B------:R-:W-:-:S12]  /*6140*/  FADD.FTZ R0, R0, -1 ;  /* 0xbf80000000007421 */ /* 0x000fd80000010000 */
[----:B------:R-:W-:-:S07]  /*6150*/  @!P0 FADD.FTZ R0, R0, -1 ;  /* 0xbf80000000008421 */ /* 0x000fce0000010000 */
.L_x_20089:
[----:B------:R-:W-:Y:S05]  /*6160*/  BSYNC B2 ;  /* 0x0000000000027941 */ /* 0x000fea0003800000 */
.L_x_20088:
[----:B------:R-:W-:Y:S01]  /*6170*/  FFMA.FTZ R15, -R19, R0, R15 ;  /* 0x00000000130f7223 */ /* 0x000fe2000001010f */
[----:B------:R-:W-:Y:S06]  /*6180*/  BRA `(.L_x_20086) ;  /* 0x00000000007c7947 */ /* 0x000fec0003800000 */
.L_x_20087:
        /* <DEDUP_REMOVED lines=15> */
.L_x_20093:
        /* <DEDUP_REMOVED lines=13> */
.L_x_20092:
[----:B------:R-:W-:Y:S05]  /*6350*/  BSYNC B2 ;  /* 0x0000000000027941 */ /* 0x000fea0003800000 */
.L_x_20091:
[----:B------:R-:W-:-:S04]  /*6360*/  FMUL.FTZ R18, R18, 1.1920928955078125e-07 ;  /* 0x3400000012127820 */ /* 0x000fc80000410000 */
[----:B------:R-:W-:-:S07]  /*6370*/  FMUL.FTZ R15, R15, R18 ;  /* 0x000000120f0f7220 */ /* 0x000fce0000410000 */
.L_x_20086:
[----:B------:R-:W-:Y:S05]  /*6380*/  BSYNC B0 ;  /* 0x0000000000007941 */ /* 0x000fea0003800000 */
.L_x_20085:
        /* <DEDUP_REMOVED lines=27> */
.L_x_20084:
[----:B------:R-:W-:Y:S05]  /*6540*/  BSYNC B1 ;  /* 0x0000000000017941 */ /* 0x000fea0003800000 */
.L_x_20083:
[----:B------:R-:W-:Y:S01]  /*6550*/  ISETP.GE.AND P0, PT, R4, R3, PT ;  /* 0x000000030400720c */ /* 0x000fe20003f06270 */
[----:B------:R-:W-:Y:S04]  /*6560*/  BSSY B0, `(.L_x_20094) ;  /* 0x0000033000007945 */ /* 0x000fe80003800000 */
[----:B------:R-:W-:Y:S08]  /*6570*/  BSSY B1, `(.L_x_20095) ;  /* 0x000002b000017945 */ /* 0x000ff00003800000 */
[----:B------:R-:W-:Y:S05]  /*6580*/  @P0 BRA `(.L_x_20096) ;  /* 0x0000000000300947 */ /* 0x000fea0003800000 */
[----:B0-----:R-:W0:Y:S01]  /*6590*/  LDC.64 R14, c[0x0][0x228] ;  /* 0x00008a00ff0e7b82 */ /* 0x001e220000000a00 */
[----:B------:R-:W-:Y:S01]  /*65a0*/  IADD3 R13, R2, R4, RZ ;  /* 0x00000004020d7210 */ /* 0x000fe20007ffe0ff */
        /* <DEDUP_REMOVED lines=9> */
[----:B-----5:R1:W-:Y:S02]  /*6640*/  STG.E.U16 desc[UR4][R6.64], R5 ;  /* 0x0000000506007986 */ /* 0x0203e4000c101504 */
.L_x_20096:
[----:B------:R-:W-:-:S13]  /*6650*/  ISETP.GE.AND P0, PT, R4, R3, PT ;  /* 0x000000030400720c */ /* 0x000fda0003f06270 */
[----:B------:R-:W-:Y:S05]  /*6660*/  @P0 BRA `(.L_x_20098) ;  /* 0x0000000000300947 */ /* 0x000fea0003800000 */
[----:B-1----:R-:W1:Y:S01]  /*6670*/  LDC.64 R6, c[0x0][0x228] ;  /* 0x00008a00ff067b82 */ /* 0x002e620000000a00 */
[----:B-----5:R-:W-:Y:S02]  /*6680*/  IMAD.IADD R5, R2, 0x1, R4 ;  /* 0x0000000102057824 */ /* 0x020fe400078e0204 */
[----:B------:R-:W-:Y:S02]  /*6690*/  VIADD R4, R4, 0x80 ;  /* 0x0000008004047836 */ /* 0x000fe40000000000 */
[----:B-1----:R-:W-:-:S05]  /*66a0*/  IMAD.WIDE.U32 R6, R5, 0x2, R6 ;  /* 0x0000000205067825 */ /* 0x002fca00078e0006 */
[----:B------:R1:W-:Y:S02]  /*66b0*/  STG.E.U16 desc[UR4][R6.64], R8 ;  /* 0x0000000806007986 */ /* 0x0003e4000c101504 */
.L_x_20097:
[----:B------:R-:W-:-:S13]  /*66c0*/  ISETP.GE.AND P0, PT, R4, R3, PT ;  /* 0x000000030400720c */ /* 0x000fda0003f06270 */
[----:B------:R-:W-:Y:S05]  /*66d0*/  @P0 BRA `(.L_x_20099) ;  /* 0x0000000000300947 */ /* 0x000fea0003800000 */
[----:B01----:R-:W0:Y:S01]  /*66e0*/  LDC.64 R6, c[0x0][0x228] ;  /* 0x00008a00ff067b82 */ /* 0x003e220000000a00 */
[----:B-----5:R-:W-:Y:S02]  /*66f0*/  IMAD.IADD R5, R2, 0x1, R4 ;  /* 0x0000000102057824 */ /* 0x020fe400078e0204 */
[----:B------:R-:W-:Y:S02]  /*6700*/  VIADD R4, R4, 0x80 ;  /* 0x0000008004047836 */ /* 0x000fe40000000000 */
[----:B0-----:R-:W-:-:S05]  /*6710*/  IMAD.WIDE.U32 R6, R5, 0x2, R6 ;  /* 0x0000000205067825 */ /* 0x001fca00078e0006 */
[----:B------:R2:W-:Y:S02]  /*6720*/  STG.E.U16 desc[UR4][R6.64], R9 ;  /* 0x0000000906007986 */ /* 0x0005e4000c101504 */
.L_x_20098:
[----:B------:R-:W-:-:S13]  /*6730*/  ISETP.GE.AND P0, PT, R4, R3, PT ;  /* 0x000000030400720c */ /* 0x000fda0003f06270 */
[----:B------:R-:W-:Y:S05]  /*6740*/  @P0 BRA `(.L_x_20100) ;  /* 0x0000000000340947 */ /* 0x000fea0003800000 */
[----:B-12---:R-:W1:Y:S01]  /*6750*/  LDC.64 R6, c[0x0][0x228] ;  /* 0x00008a00ff067b82 */ /* 0x006e620000000a00 */
[----:B-----5:R-:W-:Y:S01]  /*6760*/  IADD3 R5, R2, R4, RZ ;  /* 0x0000000402057210 */ /* 0x020fe20007ffe0ff */
[----:B------:R-:W-:-:S04]  /*6770*/  VIADD R4, R4, 0x80 ;  /* 0x0000008004047836 */ /* 0x000fc80000000000 */
[----:B-1----:R-:W-:-:S05]  /*6780*/  IMAD.WIDE.U32 R6, R5, 0x2, R6 ;  /* 0x0000000205067825 */ /* 0x002fca00078e0006 */
[----:B------:R2:W-:Y:S02]  /*6790*/  STG.E.U16 desc[UR4][R6.64], R10 ;  /* 0x0000000a06007986 */ /* 0x0005e4000c101504 */
.L_x_20099:
[----:B------:R-:W-:-:S13]  /*67a0*/  ISETP.GE.AND P0, PT, R4, R3, PT ;  /* 0x000000030400720c */ /* 0x000fda0003f06270 */
[----:B------:R-:W-:Y:S05]  /*67b0*/  @P0 BREAK B1 ;  /* 0x0000000000010942 */ /* 0x000fea0003800000 */
[----:B------:R-:W-:Y:S05]  /*67c0*/  @P0 BRA `(.L_x_20101) ;  /* 0x0000000000300947 */ /* 0x000fea0003800000 */
[----:B012---:R-:W0:Y:S01]  /*67d0*/  LDC.64 R6, c[0x0][0x228] ;  /* 0x00008a00ff067b82 */ /* 0x007e220000000a00 */
[----:B-----5:R-:W-:Y:S02]  /*67e0*/  IMAD.IADD R5, R2, 0x1, R4 ;  /* 0x0000000102057824 */ /* 0x020fe400078e0204 */
[----:B------:R-:W-:Y:S02]  /*67f0*/  VIADD R4, R4, 0x80 ;  /* 0x0000008004047836 */ /* 0x000fe40000000000 */
[----:B0-----:R-:W-:-:S05]  /*6800*/  IMAD.WIDE.U32 R6, R5, 0x2, R6 ;  /* 0x0000000205067825 */ /* 0x001fca00078e0006 */
[----:B------:R3:W-:Y:S02]  /*6810*/  STG.E.U16 desc[UR4][R6.64], R11 ;  /* 0x0000000b06007986 */ /* 0x0007e4000c101504 */
.L_x_20100:
[----:B------:R-:W-:Y:S05]  /*6820*/  BSYNC B1 ;  /* 0x0000000000017941 */ /* 0x000fea0003800000 */
.L_x_20095:
[----:B------:R-:W-:-:S13]  /*6830*/  ISETP.GE.AND P0, PT, R4, R3, PT ;  /* 0x000000030400720c */ /* 0x000fda0003f06270 */
[----:B-123--:R-:W1:Y:S01]  /*6840*/  @!P0 LDC.64 R6, c[0x0][0x228] ;  /* 0x00008a00ff068b82 */ /* 0x00ee620000000a00 */
[----:B-----5:R-:W-:Y:S02]  /*6850*/  @!P0 IMAD.IADD R5, R2, 0x1, R4 ;  /* 0x0000000102058824 */ /* 0x020fe400078e0204 */
[----:B------:R-:W-:Y:S02]  /*6860*/  @!P0 VIADD R4, R4, 0x80 ;  /* 0x0000008004048836 */ /* 0x000fe40000000000 */
[----:B-1----:R-:W-:-:S05]  /*6870*/  @!P0 IMAD.WIDE.U32 R6, R5, 0x2, R6 ;  /* 0x0000000205068825 */ /* 0x002fca00078e0006 */
[----:B------:R3:W-:Y:S02]  /*6880*/  @!P0 STG.E.U16 desc[UR4][R6.64], R12 ;  /* 0x0000000c06008986 */ /* 0x0007e4000c101504 */
.L_x_20101:
[----:B------:R-:W-:Y:S05]  /*6890*/  BSYNC B0 ;  /* 0x0000000000007941 */ /* 0x000fea0003800000 */
.L_x_20094:
        /* <DEDUP_REMOVED lines=8> */
.L_x_20102:
        /* <DEDUP_REMOVED lines=14> */
.L_x_37850:


//--------------------- .text._ZN2at6native29vectorized_elementwise_kernelILi4EZZZNS0_15binary_internal21div_floor_kernel_cudaERNS_18TensorIteratorBaseEENKUlvE0_clEvENKUlvE2_clEvEUlN3c108BFloat16EE_St5arrayIPcLm2EEEEviT0_T1_ --------------------------
	.section	.text._ZN2at6native29vectorized_elementwise_kernelILi4EZZZNS0_15binary_internal21div_floor_kernel_cudaERNS_18TensorIteratorBaseEENKUlvE0_clEvENKUlvE2_clEvEUlN3c108BFloat16EE_St5arrayIPcLm2EEEEviT0_T1_,"ax",@progbits
	.align	128
        .global         _ZN2at6native29vectorized_elementwise_kernelILi4EZZZNS0_15binary_internal21div_floor_kernel_cudaERNS_18TensorIteratorBaseEENKUlvE0_clEvENKUlvE2_clEvEUlN3c108BFloat16EE_St5arrayIPcLm2EEEEviT0_T1_
        .type           _ZN2at6native29vectorized_elementwise_kernelILi4EZZZNS0_15binary_internal21div_floor_kernel_cudaERNS_18TensorIteratorBaseEENKUlvE0_clEvENKUlvE2_clEvEUlN3c108BFloat16EE_St5arrayIPcLm2EEEEviT0_T1_,@function
        .size           _ZN2at6native29vectorized_elementwise_kernelILi4EZZZNS0_15binary_internal21div_floor_kernel_cudaERNS_18TensorIteratorBaseEENKUlvE0_clEvENKUlvE2_clEvEUlN3c108BFloat16EE_St5arrayIPcLm2EEEEviT0_T1_,(.L_x_37851 - _ZN2at6native29vectorized_elementwise_kernelILi4EZZZNS0_15binary_internal21div_floor_kernel_cudaERNS_18TensorIteratorBaseEENKUlvE0_clEvENKUlvE2_clEvEUlN3c108BFloat16EE_St5arrayIPcLm2EEEEviT0_T1_)
        .other          _ZN2at6native29vectorized_elementwise_kernelILi4EZZZNS0_15binary_internal21div_floor_kernel_cudaERNS_18TensorIteratorBaseEENKUlvE0_clEvENKUlvE2_clEvEUlN3c108BFloat16EE_St5arrayIPcLm2EEEEviT0_T1_,@"STO_CUDA_ENTRY STV_DEFAULT"
_ZN2at6native29vectorized_elementwise_kernelILi4EZZZNS0_15binary_internal21div_floor_kernel_cudaERNS_18TensorIteratorBaseEENKUlvE0_clEvENKUlvE2_clEvEUlN3c108BFloat16EE_St5arrayIPcLm2EEEEviT0_T1_:
.text._ZN2at6native29vectorized_elementwise_kernelILi4EZZZNS0_15binary_internal21div_floor_kernel_cudaERNS_18TensorIteratorBaseEENKUlvE0_clEvENKUlvE2_clEvEUlN3c108BFloat16EE_St5arrayIPcLm2EEEEviT0_T1_:
        /* <DEDUP_REMOVED lines=13> */
[----:B------:R-:W3:Y:S04]  /*00d0*/  LDG.E.64 R10, desc[UR4][R12.64] ;  /* 0x000000040c0a7981 */ /* 0x000ee8000c1e1b00 */
[----:B------:R0:W5:Y:S01]  /*00e0*/  LDG.E.64 R4, desc[UR4][R12.64+0x400] ;  /* 0x000400040c047981 */ /* 0x000162000c1e1b00 */
[----:B------:R-:W-:Y:S01]  /*00f0*/  BSSY B0, `(.L_x_20104) ;  /* 0x0000041000007945 */ /* 0x000fe20003800000 */
[----:B--2---:R-:W-:Y:S01]  /*0100*/  FADD.FTZ R7, |R6|, -RZ ;  /* 0x800000ff06077221 */ /* 0x004fe20000010200 */
[----:B---3--:R-:W-:-:S04]  /*0110*/  IMAD.U32 R9, R10, 0x10000, RZ ;  /* 0x000100000a097824 */ /* 0x008fc800078e00ff */
[C---:B------:R-:W-:Y:S01]  /*0120*/  FADD.FTZ R0, |R9|.reuse, -RZ ;  /* 0x800000ff09007221 */ /* 0x040fe20000010200 */
[----:B------:R-:W-:-:S13]  /*0130*/  FSETP.GEU.FTZ.AND P0, PT, |R9|, |R6|, PT ;  /* 0x400000060900720b */ /* 0x000fda0003f1e200 */
[----:B0-----:R-:W-:Y:S05]  /*0140*/  @!P0 BRA `(.L_x_20105) ;  /* 0x0000000000ec8947 */ /* 0x001fea0003800000 */
[----:B------:R-:W-:-:S05]  /*0150*/  FMUL.FTZ R13, |R6|, 8388608 ;  /* 0x4b000000060d7820 */ /* 0x000fca0000410200 */
[----:B------:R-:W-:-:S13]  /*0160*/  FSETP.GTU.FTZ.AND P0, PT, R0, R13, PT ;  /* 0x0000000d0000720b */ /* 0x000fda0003f1c000 */
[----:B------:R-:W-:Y:S05]  /*0170*/  @P0 BRA `(.L_x_20106) ;  /* 0x0000000000640947 */ /* 0x000fea0003800000 */
[----:B------:R-:W0:Y:S01]  /*0180*/  MUFU.RCP R13, R7 ;  /* 0x00000007000d7308 */ /* 0x000e220000001000 */
[----:B------:R-:W-:Y:S01]  /*0190*/  BSSY B1, `(.L_x_20107) ;  /* 0x0000015000017945 */ /* 0x000fe20003800000 */
        /* <DEDUP_REMOVED lines=17> */
.L_x_20109:
[----:B------:R-:W-:Y:S01]  /*02b0*/  FSETP.GEU.FTZ.AND P0, PT, R13, -R7, PT ;  /* 0x800000070d00720b */ /* 0x000fe20003f1e000 */
[----:B------:R-:W-:-:S12]  /*02c0*/  FADD.FTZ R15, R15, -1 ;  /* 0xbf8000000f0f7421 */ /* 0x000fd80000010000 */
[----:B------:R-:W-:-:S07]  /*02d0*/  @!P0 FADD.FTZ R15, R15, -1 ;  /* 0xbf8000000f0f8421 */ /* 0x000fce0000010000 */
.L_x_20108:
[----:B------:R-:W-:Y:S05]  /*02e0*/  BSYNC B1 ;  /* 0x0000000000017941 */ /* 0x000fea0003800000 */
.L_x_20107:
[----:B------:R-:W-:Y:S01]  /*02f0*/  FFMA.FTZ R0, -R7, R15, R0 ;  /* 0x0000000f07007223 */ /* 0x000fe20000010100 */
[----:B------:R-:W-:Y:S06]  /*0300*/  BRA `(.L_x_20105) ;  /* 0x00000000007c7947 */ /* 0x000fec0003800000 */
.L_x_20106:
        /* <DEDUP_REMOVED lines=15> */
.L_x_20112:
        /* <DEDUP_REMOVED lines=13> */
.L_x_20111:
[----:B------:R-:W-:Y:S05]  /*04d0*/  BSYNC B1 ;  /* 0x0000000000017941 */ /* 0x000fea0003800000 */
.L_x_20110:
[----:B0-----:R-:W-:-:S04]  /*04e0*/  FMUL.FTZ R13, R8, 1.1920928955078125e-07 ;  /* 0x34000000080d7820 */ /* 0x001fc80000410000 */
[----:B------:R-:W-:-:S07]  /*04f0*/  FMUL.FTZ R0, R16, R13 ;  /* 0x0000000d10007220 */ /* 0x000fce0000410000 */
.L_x_20105:
[----:B------:R-:W-:Y:S05]  /*0500*/  BSYNC B0 ;  /* 0x0000000000007941 */ /* 0x000fea0003800000 */
.L_x_20104:
[C---:B------:R-:W-:Y:S01]  /*0510*/  FSETP.GTU.FTZ.AND P0, PT, |R0|.reuse, +INF , PT ;  /* 0x7f8000000000780b */ /* 0x040fe20003f1c200 */
[----:B------:R-:W-:Y:S01]  /*0520*/  ULDC UR6, c[0x0][0x21c] ;  /* 0x0000870000067ab9 */ /* 0x000fe20000000800 */
[----:B------:R-:W-:Y:S01]  /*0530*/  LOP3.LUT R13, R0, 0x80000000, R9, 0xb8, !PT ;  /* 0x80000000000d7812 */ /* 0x000fe200078eb809 */
[----:B------:R-:W-:Y:S01]  /*0540*/  BSSY B0, `(.L_x_20113) ;  /* 0x000001b000007945 */ /* 0x000fe20003800000 */
[----:B------:R-:W-:Y:S02]  /*0550*/  PRMT R10, R10, 0x7632, R10 ;  /* 0x000076320a0a7816 */ /* 0x000fe4000000000a */
[----:B------:R-:W-:Y:S02]  /*0560*/  FSEL R0, R0, R13, P0 ;  /* 0x0000000d00007208 */ /* 0x000fe40000000000 */
[----:B------:R-:W-:Y:S02]  /*0570*/  FSETP.GEU.FTZ.AND P0, PT, R6, RZ, PT ;  /* 0x000000ff0600720b */ /* 0x000fe40003f1e000 */
[----:B------:R-:W-:-:S02]  /*0580*/  FSETP.NEU.FTZ.AND P1, PT, R0, RZ, PT ;  /* 0x000000ff0000720b */ /* 0x000fc40003f3d000 */
        /* <DEDUP_REMOVED lines=22> */
.L_x_20114:
[----:B------:R-:W-:Y:S05]  /*06f0*/  BSYNC B0 ;  /* 0x0000000000007941 */ /* 0x000fea0003800000 */
.L_x_20113:
        /* <DEDUP_REMOVED lines=9> */
[----:B0-----:R-:W-:-:S05]  /*0790*/  FMUL.FTZ R10, R0, R13 ;  /* 0x0000000d000a7220 */ /* 0x001fca0000410000 */
        /* <DEDUP_REMOVED lines=15> */
.L_x_20120:
[----:B------:R-:W-:Y:S01]  /*0890*/  FSETP.GEU.FTZ.AND P1, PT, R15, -R7, PT ;  /* 0x800000070f00720b */ /* 0x000fe20003f3e000 */
[----:B------:R-:W-:-:S12]  /*08a0*/  FADD.FTZ R13, R13, -1 ;  /* 0xbf8000000d0d7421 */ /* 0x000fd80000010000 */
[----:B------:R-:W-:-:S07]  /*08b0*/  @!P1 FADD.FTZ R13, R13, -1 ;  /* 0xbf8000000d0d9421 */ /* 0x000fce0000010000 */
.L_x_20119:
[----:B------:R-:W-:Y:S05]  /*08c0*/  BSYNC B1 ;  /* 0x0000000000017941 */ /* 0x000fea0003800000 */
.L_x_20118:
[----:B------:R-:W-:Y:S01]  /*08d0*/  FFMA.FTZ R0, -R7, R13, R0 ;  /* 0x0000000d07007223 */ /* 0x000fe20000010100 */
[----:B------:R-:W-:Y:S06]  /*08e0*/  BRA `(.L_x_20116) ;  /* 0x00000000007c7947 */ /* 0x000fec0003800000 */
.L_x_20117:
        /* <DEDUP_REMOVED lines=15> */
.L_x_20123:
        /* <DEDUP_REMOVED lines=13> */
.L_x_20122:
[----:B------:R-:W-:Y:S05]  /*0ab0*/  BSYNC B1 ;  /* 0x0000000000017941 */ /* 0x000fea0003800000 */
.L_x_20121:
[----:B------:R-:W-:-:S04]  /*0ac0*/  FMUL.FTZ R13, R10, 1.1920928955078125e-07 ;  /* 0x340000000a0d7820 */ /* 0x000fc80000410000 */
[----:B------:R-:W-:-:S07]  /*0ad0*/  FMUL.FTZ R0, R14, R13 ;  /* 0x0000000d0e007220 */ /* 0x000fce0000410000 */
.L_x_20116:
[----:B------:R-:W-:Y:S05]  /*0ae0*/  BSYNC B0 ;  /* 0x0000000000007941 */ /* 0x000fea0003800000 */
.L_x_20115:
        /* <DEDUP_REMOVED lines=27> */
.L_x_20125:
[----:B------:R-:W-:Y:S05]  /*0ca0*/  BSYNC B0 ;  /* 0x0000000000007941 */ /* 0x000fea0003800000 */
.L_x_20124:
        /* <DEDUP_REMOVED lines=25> */
.L_x_20131:
[----:B------:R-:W-:Y:S01]  /*0e40*/  FSETP.GEU.FTZ.AND P1, PT, R17, -R7, PT ;  /* 0x800000071100720b */ /* 0x000fe20003f3e000 */
[----:B------:R-:W-:-:S12]  /*0e50*/  FADD.FTZ R15, R15, -1 ;  /* 0xbf8000000f0f7421 */ /* 0x000fd80000010000 */
[----:B------:R-:W-:-:S07]  /*0e60*/  @!P1 FADD.FTZ R15, R15, -1 ;  /* 0xbf8000000f0f9421 */ /* 0x000fce0000010000 */
.L_x_20130:
[----:B------:R-:W-:Y:S05]  /*0e70*/  BSYNC B1 ;  /* 0x0000000000017941 */ /* 0x000fea0003800000 */
.L_x_20129:
[----:B------:R-:W-:Y:S01]  /*0e80*/  FFMA.FTZ R0, -R7, R15, R0 ;  /* 0x0000000f07007223 */ /* 0x000fe20000010100 */
[----:B------:R-:W-:Y:S06]  /*0e90*/  BRA `(.L_x_20127) ;  /* 0x00000000007c7947 */ /* 0x000fec0003800000 */
.L_x_20128:
        /* <DEDUP_REMOVED lines=15> */
.L_x_20134:
        /* <DEDUP_REMOVED lines=13> */
.L_x_20133:
[----:B------:R-:W-:Y:S05]  /*1060*/  BSYNC B1 ;  /* 0x0000000000017941 */ /* 0x000fea0003800000 */
.L_x_20132:
[----:B------:R-:W-:-:S04]  /*1070*/  FMUL.FTZ R15, R10, 1.1920928955078125e-07 ;  /* 0x340000000a0f7820 */ /* 0x000fc80000410000 */
[----:B------:R-:W-:-:S07]  /*1080*/  FMUL.FTZ R0, R14, R15 ;  /* 0x0000000f0e007220 */ /* 0x000fce0000410000 */
.L_x_20127:
[----:B------:R-:W-:Y:S05]  /*1090*/  BSYNC B0 ;  /* 0x0000000000007941 */ /* 0x000fea0003800000 */
.L_x_20126:
        /* <DEDUP_REMOVED lines=29> */
.L_x_20136:
[----:B------:R-:W-:Y:S05]  /*1270*/  BSYNC B0 ;  /* 0x0000000000007941 */ /* 0x000fea0003800000 */
.L_x_20135:
        /* <DEDUP_REMOVED lines=25> */
.L_x_20142:
[----:B------:R-:W-:Y:S01]  /*1410*/  FSETP.GEU.FTZ.AND P1, PT, R15, -R7, PT ;  /* 0x800000070f00720b */ /* 0x000fe20003f3e000 */
[----:B------:R-:W-:-:S12]  /*1420*/  FADD.FTZ R13, R13, -1 ;  /* 0xbf8000000d0d7421 */ /* 0x000fd80000010000 */
[----:B------:R-:W-:-:S07]  /*1430*/  @!P1 FADD.FTZ R13, R13, -1 ;  /* 0xbf8000000d0d9421 */ /* 0x000fce0000010000 */
.L_x_20141:
[----:B------:R-:W-:Y:S05]  /*1440*/  BSYNC B1 ;  /* 0x0000000000017941 */ /* 0x000fea0003800000 */
.L_x_20140:
[----:B------:R-:W-:Y:S01]  /*1450*/  FFMA.FTZ R0, -R7, R13, R0 ;  /* 0x0000000d07007223 */ /* 0x000fe20000010100 */
[----:B------:R-:W-:Y:S06]  /*1460*/  BRA `(.L_x_20138) ;  /* 0x00000000007c7947 */ /* 0x000fec0003800000 */
.L_x_20139:
[C---:B------:R-:W-:Y:S01]  /*1470*/  VIADD R12, R15.reuse, 0xf4800000 ;  /* 0xf48000000f0c7836 */ /* 0x040fe20000000000 */
[----:B------:R-:W-:Y:S01]  /*1480*/  FSETP.GT.FTZ.AND P1, PT, |R6|, RZ, PT ;  /* 0x000000ff0600720b */ /* 0x000fe20003f34200 */
[----:B------:R-:W-:Y:S01]  /*1490*/  BSSY B1, `(.L_x_20143) ;  /* 0x000001a000017945 */ /* 0x000fe20003800000 */
[----:B0-----:R-:W-:Y:S02]  /*14a0*/  LOP3.LUT R16, R15, 0xff800000, RZ, 0xc0, !PT ;  /* 0xff8000000f107812 */ /* 0x001fe400078ec0ff */
        /* <DEDUP_REMOVED lines=11> */
.L_x_20145:
        /* <DEDUP_REMOVED lines=13> */
.L_x_20144:
[----:B------:R-:W-:Y:S05]  /*1630*/  BSYNC B1 ;  /* 0x0000000000017941 */ /* 0x000fea0003800000 */
.L_x_20143:
[----:B------:R-:W-:-:S04]  /*1640*/  FMUL.FTZ R13, R12, 1.1920928955078125e-07 ;  /* 0x340000000c0d7820 */ /* 0x000fc80000410000 */
[----:B------:R-:W-:-:S07]  /*1650*/  FMUL.FTZ R0, R16, R13 ;  /* 0x0000000d10007220 */ /* 0x000fce0000410000 */
.L_x_20138:
[----:B------:R-:W-:Y:S05]  /*1660*/  BSYNC B0 ;  /* 0x0000000000007941 */ /* 0x000fea0003800000 */
.L_x_20137:
[C---:B------:R-:W-:Y:S01]  /*1670*/  FSETP.GTU.FTZ.AND P1, PT, |R0|.reuse, +INF , PT ;  /* 0x7f8000000000780b */ /* 0x040fe20003f3c200 */
[----:B------:R-:W-:Y:S01]  /*1680*/  BSSY B0, `(.L_x_20146) ;  /* 0x000001a000007945 */ /* 0x000fe20003800000 */
[----:B------:R-:W-:-:S04]  /*1690*/  LOP3.LUT R13, R0, 0x80000000, R11, 0xb8, !PT ;  /* 0x80000000000d7812 */ /* 0x000fc800078eb80b */
[----:B------:R-:W-:Y:S02]  /*16a0*/  FSEL R0, R0, R13, P1 ;  /* 0x0000000d00007208 */ /* 0x000fe40000800000 */
[----:B-----5:R-:W-:Y:S02]  /*16b0*/  SHF.L.U32 R13, R4, 0x10, RZ ;  /* 0x00000010040d7819 */ /* 0x020fe400000006ff */
        /* <DEDUP_REMOVED lines=22> */
.L_x_20147:
[----:B------:R-:W-:Y:S05]  /*1820*/  BSYNC B0 ;  /* 0x0000000000007941 */ /* 0x000fea0003800000 */
.L_x_20146:
        /* <DEDUP_REMOVED lines=25> */
.L_x_20153:
[----:B------:R-:W-:Y:S01]  /*19c0*/  FSETP.GEU.FTZ.AND P1, PT, R17, -R7, PT ;  /* 0x800000071100720b */ /* 0x000fe20003f3e000 */
[----:B------:R-:W-:-:S12]  /*19d0*/  FADD.FTZ R15, R15, -1 ;  /* 0xbf8000000f0f7421 */ /* 0x000fd80000010000 */
[----:B------:R-:W-:-:S07]  /*19e0*/  @!P1 FADD.FTZ R15, R15, -1 ;  /* 0xbf8000000f0f9421 */ /* 0x000fce0000010000 */
.L_x_20152:
[----:B------:R-:W-:Y:S05]  /*19f0*/  BSYNC B1 ;  /* 0x0000000000017941 */ /* 0x000fea0003800000 */
.L_x_20151:
[----:B------:R-:W-:Y:S01]  /*1a00*/  FFMA.FTZ R12, -R7, R15, R12 ;  /* 0x0000000f070c7223 */ /* 0x000fe2000001010c */
[----:B------:R-:W-:Y:S06]  /*1a10*/  BRA `(.L_x_20149) ;  /* 0x00000000007c7947 */ /* 0x000fec0003800000 */
.L_x_20150:
        /* <DEDUP_REMOVED lines=15> */
.L_x_20156:
        /* <DEDUP_REMOVED lines=13> */
.L_x_20155:
[----:B------:R-:W-:Y:S05]  /*1be0*/  BSYNC B1 ;  /* 0x0000000000017941 */ /* 0x000fea0003800000 */
.L_x_20154:
[----:B------:R-:W-:-:S04]  /*1bf0*/  FMUL.FTZ R15, R14, 1.1920928955078125e-07 ;  /* 0x340000000e0f7820 */ /* 0x000fc80000410000 */
[----:B------:R-:W-:-:S07]  /*1c00*/  FMUL.FTZ R12, R12, R15 ;  /* 0x0000000f0c0c7220 */ /* 0x000fce0000410000 */
.L_x_20149:
[----:B------:R-:W-:Y:S05]  /*1c10*/  BSYNC B0 ;  /* 0x0000000000007941 */ /* 0x000fea0003800000 */
.L_x_20148:
        /* <DEDUP_REMOVED lines=29> */
.L_x_20158:
[----:B------:R-:W-:Y:S05]  /*1df0*/  BSYNC B0 ;  /* 0x0000000000007941 */ /* 0x000fea0003800000 */
.L_x_20157:
        /* <DEDUP_REMOVED lines=25> */
.L_x_20164:
[----:B------:R-:W-:Y:S01]  /*1f90*/  FSETP.GEU.FTZ.AND P1, PT, R17, -R7, PT ;  /* 0x800000071100720b */ /* 0x000fe20003f3e000 */
[----:B------:R-:W-:-:S12]  /*1fa0*/  FADD.FTZ R15, R15, -1 ;  /* 0xbf8000000f0f7421 */ /* 0x000fd80000010000 */
[----:B------:R-:W-:-:S07]  /*1fb0*/  @!P1 FADD.FTZ R15, R15, -1 ;  /* 0xbf8000000f0f9421 */ /* 0x000fce0000010000 */
.L_x_20163:
[----:B------:R-:W-:Y:S05]  /*1fc0*/  BSYNC B1 ;  /* 0x0000000000017941 */ /* 0x000fea0003800000 */
.L_x_20162:
[----:B------:R-:W-:Y:S01]  /*1fd0*/  FFMA.FTZ R12, -R7, R15, R12 ;  /* 0x0000000f070c7223 */ /* 0x000fe2000001010c */
[----:B------:R-:W-:Y:S06]  /*1fe0*/  BRA `(.L_x_20160) ;  /* 0x00000000007c7947 */ /* 0x000fec0003800000 */
.L_x_20161:
        /* <DEDUP_REMOVED lines=15> */
.L_x_20167:
        /* <DEDUP_REMOVED lines=13> */
.L_x_20166:
[----:B------:R-:W-:Y:S05]  /*21b0*/  BSYNC B1 ;  /* 0x0000000000017941 */ /* 0x000fea0003800000 */
.L_x_20165:
[----:B------:R-:W-:-:S04]  /*21c0*/  FMUL.FTZ R15, R14, 1.1920928955078125e-07 ;  /* 0x340000000e0f7820 */ /* 0x000fc80000410000 */
[----:B------:R-:W-:-:S07]  /*21d0*/  FMUL.FTZ R12, R12, R15 ;  /* 0x0000000f0c0c7220 */ /* 0x000fce0000410000 */
.L_x_20160:
[----:B------:R-:W-:Y:S05]  /*21e0*/  BSYNC B0 ;  /* 0x0000000000007941 */ /* 0x000fea0003800000 */
.L_x_20159:
        /* <DEDUP_REMOVED lines=27> */
.L_x_20169:
[----:B------:R-:W-:Y:S05]  /*23a0*/  BSYNC B0 ;  /* 0x0000000000007941 */ /* 0x000fea0003800000 */
.L_x_20168:
        /* <DEDUP_REMOVED lines=25> */
.L_x_20175:
[----:B------:R-:W-:Y:S01]  /*2540*/  FSETP.GEU.FTZ.AND P1, PT, R19, -R7, PT ;  /* 0x800000071300720b */ /* 0x000fe20003f3e000 */
[----:B------:R-:W-:-:S12]  /*2550*/  FADD.FTZ R17, R17, -1 ;  /* 0xbf80000011117421 */ /* 0x000fd80000010000 */
[----:B------:R-:W-:-:S07]  /*2560*/  @!P1 FADD.FTZ R17, R17, -1 ;  /* 0xbf80000011119421 */ /* 0x000fce0000010000 */
.L_x_20174:
[----:B------:R-:W-:Y:S05]  /*2570*/  BSYNC B1 ;  /* 0x0000000000017941 */ /* 0x000fea0003800000 */
.L_x_20173:
[----:B------:R-:W-:Y:S01]  /*2580*/  FFMA.FTZ R12, -R7, R17, R12 ;  /* 0x00000011070c7223 */ /* 0x000fe2000001010c */
[----:B------:R-:W-:Y:S06]  /*2590*/  BRA `(.L_x_20171) ;  /* 0x00000000007c7947 */ /* 0x000fec0003800000 */
.L_x_20172:
        /* <DEDUP_REMOVED lines=15> */
.L_x_20178:
        /* <DEDUP_REMOVED lines=13> */
.L_x_20177:
[----:B------:R-:W-:Y:S05]  /*2760*/  BSYNC B1 ;  /* 0x0000000000017941 */ /* 0x000fea0003800000 */
.L_x_20176:
[----:B------:R-:W-:-:S04]  /*2770*/  FMUL.FTZ R17, R14, 1.1920928955078125e-07 ;  /* 0x340000000e117820 */ /* 0x000fc80000410000 */
[----:B------:R-:W-:-:S07]  /*2780*/  FMUL.FTZ R12, R12, R17 ;  /* 0x000000110c0c7220 */ /* 0x000fce0000410000 */
.L_x_20171:
[----:B------:R-:W-:Y:S05]  /*2790*/  BSYNC B0 ;  /* 0x0000000000007941 */ /* 0x000fea0003800000 */
.L_x_20170:
        /* <DEDUP_REMOVED lines=29> */
.L_x_20180:
[----:B------:R-:W-:Y:S05]  /*2970*/  BSYNC B0 ;  /* 0x0000000000007941 */ /* 0x000fea0003800000 */
.L_x_20179:
        /* <DEDUP_REMOVED lines=25> */
.L_x_20186:
[----:B------:R-:W-:Y:S01]  /*2b10*/  FSETP.GEU.FTZ.AND P1, PT, R17, -R7, PT ;  /* 0x800000071100720b */ /* 0x000fe20003f3e000 */
[----:B------:R-:W-:-:S12]  /*2b20*/  FADD.FTZ R15, R15, -1 ;  /* 0xbf8000000f0f7421 */ /* 0x000fd80000010000 */
[----:B------:R-:W-:-:S07]  /*2b30*/  @!P1 FADD.FTZ R15, R15, -1 ;  /* 0xbf8000000f0f9421 */ /* 0x000fce0000010000 */
.L_x_20185:
[----:B------:R-:W-:Y:S05]  /*2b40*/  BSYNC B1 ;  /* 0x0000000000017941 */ /* 0x000fea0003800000 */
.L_x_20184:
[----:B------:R-:W-:Y:S01]  /*2b50*/  FFMA.FTZ R0, -R7, R15, R0 ;  /* 0x0000000f07007223 */ /* 0x000fe20000010100 */
[----:B------:R-:W-:Y:S06]  /*2b60*/  BRA `(.L_x_20182) ;  /* 0x00000000007c7947 */ /* 0x000fec0003800000 */
.L_x_20183:
[----:B------:R-:W-:Y:S01]  /*2b70*/  VIADD R7, R15, 0xf4800000 ;  /* 0xf48000000f077836 */ /* 0x000fe20000000000 */
[----:B------:R-:W-:Y:S01]  /*2b80*/  FSETP.GT.FTZ.AND P1, PT, |R6|, RZ, PT ;  /* 0x000000ff0600720b */ /* 0x000fe20003f34200 */
[----:B------:R-:W-:Y:S01]  /*2b90*/  BSSY B1, `(.L_x_20187) ;  /* 0x000001a000017945 */ /* 0x000fe20003800000 */
[C---:B------:R-:W-:Y:S02]  /*2ba0*/  LOP3.LUT R6, R0.reuse, 0x7fffff, RZ, 0xc0, !PT ;  /* 0x007fffff00067812 */ /* 0x040fe400078ec0ff */
[----:B------:R-:W-:Y:S02]  /*2bb0*/  LOP3.LUT R7, R7, 0xff800000, RZ, 0xc0, !PT ;  /* 0xff80000007077812 */ /* 0x000fe400078ec0ff */
[C---:B------:R-:W-:Y:S02]  /*2bc0*/  ISETP.GT.U32.OR P1, PT, R0.reuse, 0x7f7fffff, !P1 ;  /* 0x7f7fffff0000780c */ /* 0x040fe40004f24470 */
[----:B0-----:R-:W-:Y:S01]  /*2bd0*/  LOP3.LUT R16, R15, 0xff800000, RZ, 0xc0, !PT ;  /* 0xff8000000f107812 */ /* 0x001fe200078ec0ff */
        /* <DEDUP_REMOVED lines=8> */
.L_x_20189:
        /* <DEDUP_REMOVED lines=13> */
.L_x_20188:
[----:B------:R-:W-:Y:S05]  /*2d30*/  BSYNC B1 ;  /* 0x0000000000017941 */ /* 0x000fea0003800000 */
.L_x_20187:
[----:B------:R-:W-:-:S04]  /*2d40*/  FMUL.FTZ R7, R6, 1.1920928955078125e-07 ;  /* 0x3400000006077820 */ /* 0x000fc80000410000 */
[----:B------:R-:W-:-:S07]  /*2d50*/  FMUL.FTZ R0, R16, R7 ;  /* 0x0000000710007220 */ /* 0x000fce0000410000 */
.L_x_20182:
[----:B------:R-:W-:Y:S05]  /*2d60*/  BSYNC B0 ;  /* 0x0000000000007941 */ /* 0x000fea0003800000 */
.L_x_20181:
[C---:B------:R-:W-:Y:S01]  /*2d70*/  FSETP.GTU.FTZ.AND P1, PT, |R0|.reuse, +INF , PT ;  /* 0x7f8000000000780b */ /* 0x040fe20003f3c200 */
[----:B------:R-:W1:Y:S01]  /*2d80*/  LDC.64 R6, c[0x0][0x228] ;  /* 0x00008a00ff067b82 */ /* 0x000e620000000a00 */
[----:B------:R-:W-:Y:S01]  /*2d90*/  LOP3.LUT R15, R0, 0x80000000, R5, 0xb8, !PT ;  /* 0x80000000000f7812 */ /* 0x000fe200078eb805 */
[----:B------:R-:W-:Y:S01]  /*2da0*/  BSSY B0, `(.L_x_20190) ;  /* 0x000001d000007945 */ /* 0x000fe20003800000 */
[----:B------:R-:W-:Y:S02]  /*2db0*/  PRMT R8, R8, 0x5410, R9 ;  /* 0x0000541008087816 */ /* 0x000fe40000000009 */
[----:B------:R-:W-:Y:S02]  /*2dc0*/  FSEL R0, R0, R15, P1 ;  /* 0x0000000f00007208 */ /* 0x000fe40000800000 */
[----:B------:R-:W-:Y:S02]  /*2dd0*/  PRMT R9, R10, 0x5410, R11 ;  /* 0x000054100a097816 */ /* 0x000fe4000000000b */
[----:B------:R-:W-:-:S02]  /*2de0*/  FSETP.NEU.FTZ.AND P1, PT, R0, RZ, PT ;  /* 0x000000ff0000720b */ /* 0x000fc40003f3d000 */
[----:B------:R-:W-:Y:S01]  /*2df0*/  FSETP.GEU.FTZ.AND P2, PT, R0, RZ, PT ;  /* 0x000000ff0000720b */ /* 0x000fe20003f5e000 */
[----:B------:R-:W-:-:S03]  /*2e00*/  FADD.FTZ R0, R5, -R0 ;  /* 0x8000000005007221 */ /* 0x000fc60000010000 */
[----:B------:R-:W-:Y:S01]  /*2e10*/  PLOP3.LUT P0, PT, P1, P0, P2, 0x9f, 0x0 ;  /* 0x000000000000781c */ /* 0x000fe20000f01327 */
[----:B------:R-:W-:Y:S01]  /*2e20*/  FMUL.FTZ R0, R0, UR6 ;  /* 0x0000000600007c20 */ /* 0x000fe20008410000 */
[----:B-1----:R-:W-:-:S11]  /*2e30*/  IMAD.WIDE.U32 R6, R2, 0x2, R6 ;  /* 0x0000000202067825 */ /* 0x002fd600078e0006 */
[----:B------:R-:W-:Y:S01]  /*2e40*/  @!P0 FADD.FTZ R0, R0, -1 ;  /* 0xbf80000000008421 */ /* 0x000fe20000010000 */
[----:B------:R-:W-:-:S04]  /*2e50*/  IMAD.WIDE R2, R3, 0x8, R6 ;  /* 0x0000000803027825 */ /* 0x000fc800078e0206 */
[----:B------:R-:W-:Y:S01]  /*2e60*/  FSETP.NEU.FTZ.AND P0, PT, R0, RZ, PT ;  /* 0x000000ff0000720b */ /* 0x000fe20003f1d000 */
[----:B------:R1:W-:-:S12]  /*2e70*/  STG.E.64 desc[UR4][R2.64], R8 ;  /* 0x0000000802007986 */ /* 0x0003d8000c101b04 */
[----:B------:R-:W-:Y:S01]  /*2e80*/  @!P0 FMUL.FTZ R5, R5, UR6 ;  /* 0x0000000605058c20 */ /* 0x000fe20008410000 */
[----:B-1----:R-:W-:-:S04]  /*2e90*/  PRMT R8, R4, 0x5410, R13 ;  /* 0x0000541004087816 */ /* 0x002fc8000000000d */
        /* <DEDUP_REMOVED lines=13> */
.L_x_20191:
[----:B------:R-:W-:Y:S05]  /*2f70*/  BSYNC B0 ;  /* 0x0000000000007941 */ /* 0x000fea0003800000 */
.L_x_20190:
[----:B------:R-:W-:-:S05]  /*2f80*/  PRMT R9, R12, 0x5410, R5 ;  /* 0x000054100c097816 */ /* 0x000fca0000000005 */
[----:B------:R-:W-:Y:S01]  /*2f90*/  STG.E.64 desc[UR4][R2.64+0x400], R8 ;  /* 0x0004000802007986 */ /* 0x000fe2000c101b04 */
[----:B------:R-:W-:Y:S05]  /*2fa0*/  EXIT ;  /* 0x000000000000794d */ /* 0x000fea0003800000 */
.L_x_20103:
        /* <DEDUP_REMOVED lines=88> */
.L_x_20199:
[----:B------:R-:W-:Y:S01]  /*3530*/  FSETP.GEU.FTZ.AND P0, PT, R11, -R10, PT ;  /* 0x8000000a0b00720b */ /* 0x000fe20003f1e000 */
[----:B------:R-:W-:-:S12]  /*3540*/  FADD.FTZ R9, R9, -1 ;  /* 0xbf80000009097421 */ /* 0x000fd80000010000 */
[----:B------:R-:W-:-:S07]  /*3550*/  @!P0 FADD.FTZ R9, R9, -1 ;  /* 0xbf80000009098421 */ /* 0x000fce0000010000 */
.L_x_20198:
[----:B------:R-:W-:Y:S05]  /*3560*/  BSYNC B2 ;  /* 0x0000000000027941 */ /* 0x000fea0003800000 */
.L_x_20197:
[----:B------:R-:W-:Y:S01]  /*3570*/  FFMA.FTZ R8, -R10, R9, R8 ;  /* 0x000000090a087223 */ /* 0x000fe20000010108 */
[----:B------:R-:W-:Y:S06]  /*3580*/  BRA `(.L_x_20195) ;  /* 0x00000000007c7947 */ /* 0x000fec0003800000 */
.L_x_20196:
        /* <DEDUP_REMOVED lines=15> */
.L_x_20202:
        /* <DEDUP_REMOVED lines=13> */
.L_x_20201:
[----:B------:R-:W-:Y:S05]  /*3750*/  BSYNC B2 ;  /* 0x0000000000027941 */ /* 0x000fea0003800000 */
.L_x_20200:
[----:B------:R-:W-:-:S04]  /*3760*/  FMUL.FTZ R9, R0, 1.1920928955078125e-07 ;  /* 0x3400000000097820 */ /* 0x000fc80000410000 */
[----:B------:R-:W-:-:S07]  /*3770*/  FMUL.FTZ R8, R8, R9 ;  /* 0x0000000908087220 */ /* 0x000fce0000410000 */
.L_x_20195:
[----:B------:R-:W-:Y:S05]  /*3780*/  BSYNC B0 ;  /* 0x0000000000007941 */ /* 0x000fea0003800000 */
.L_x_20194:
        /* <DEDUP_REMOVED lines=28> */
.L_x_20193:
[----:B------:R-:W-:Y:S05]  /*3950*/  BSYNC B1 ;  /* 0x0000000000017941 */ /* 0x000fea0003800000 */
.L_x_20192:
        /* <DEDUP_REMOVED lines=33> */
.L_x_20210:
[----:B------:R-:W-:Y:S01]  /*3b70*/  FSETP.GEU.FTZ.AND P0, PT, R13, -R12, PT ;  /* 0x8000000c0d00720b */ /* 0x000fe20003f1e000 */
[----:B------:R-:W-:-:S12]  /*3b80*/  FADD.FTZ R11, R11, -1 ;  /* 0xbf8000000b0b7421 */ /* 0x000fd80000010000 */
[----:B------:R-:W-:-:S07]  /*3b90*/  @!P0 FADD.FTZ R11, R11, -1 ;  /* 0xbf8000000b0b8421 */ /* 0x000fce0000010000 */
.L_x_20209:
[----:B------:R-:W-:Y:S05]  /*3ba0*/  BSYNC B2 ;  /* 0x0000000000027941 */ /* 0x000fea0003800000 */
.L_x_20208:
[----:B------:R-:W-:Y:S01]  /*3bb0*/  FFMA.FTZ R10, -R12, R11, R10 ;  /* 0x0000000b0c0a7223 */ /* 0x000fe2000001010a */
[----:B------:R-:W-:Y:S06]  /*3bc0*/  BRA `(.L_x_20206) ;  /* 0x00000000007c7947 */ /* 0x000fec0003800000 */
.L_x_20207:
        /* <DEDUP_REMOVED lines=15> */
.L_x_20213:
        /* <DEDUP_REMOVED lines=13> */
.L_x_20212:
[----:B------:R-:W-:Y:S05]  /*3d90*/  BSYNC B2 ;  /* 0x0000000000027941 */ /* 0x000fea0003800000 */
.L_x_20211:
[----:B0-----:R-:W-:-:S04]  /*3da0*/  FMUL.FTZ R11, R12, 1.1920928955078125e-07 ;  /* 0x340000000c0b7820 */ /* 0x001fc80000410000 */
[----:B------:R-:W-:-:S07]  /*3db0*/  FMUL.FTZ R10, R10, R11 ;  /* 0x0000000b0a0a7220 */ /* 0x000fce0000410000 */
.L_x_20206:
[----:B------:R-:W-:Y:S05]  /*3dc0*/  BSYNC B0 ;  /* 0x0000000000007941 */ /* 0x000fea0003800000 */
.L_x_20205:
        /* <DEDUP_REMOVED lines=28> */
.L_x_20204:
[----:B------:R-:W-:Y:S05]  /*3f90*/  BSYNC B1 ;  /* 0x0000000000017941 */ /* 0x000fea0003800000 */
.L_x_20203:
        /* <DEDUP_REMOVED lines=33> */
.L_x_20221:
[----:B------:R-:W-:Y:S01]  /*41b0*/  FSETP.GEU.FTZ.AND P0, PT, R13, -R12, PT ;  /* 0x8000000c0d00720b */ /* 0x000fe20003f1e000 */
[----:B------:R-:W-:-:S12]  /*41c0*/  FADD.FTZ R11, R11, -1 ;  /* 0xbf8000000b0b7421 */ /* 0x000fd80000010000 */
[----:B------:R-:W-:-:S07]  /*41d0*/  @!P0 FADD.FTZ R11, R11, -1 ;  /* 0xbf8000000b0b8421 */ /* 0x000fce0000010000 */
.L_x_20220:
[----:B------:R-:W-:Y:S05]  /*41e0*/  BSYNC B2 ;  /* 0x0000000000027941 */ /* 0x000fea0003800000 */
.L_x_20219:
[----:B------:R-:W-:Y:S01]  /*41f0*/  FFMA.FTZ R10, -R12, R11, R10 ;  /* 0x0000000b0c0a7223 */ /* 0x000fe2000001010a */
[----:B------:R-:W-:Y:S06]  /*4200*/  BRA `(.L_x_20217) ;  /* 0x00000000007c7947 */ /* 0x000fec0003800000 */
.L_x_20218:
        /* <DEDUP_REMOVED lines=15> */
.L_x_20224:
        /* <DEDUP_REMOVED lines=13> */
.L_x_20223:
[----:B------:R-:W-:Y:S05]  /*43d0*/  BSYNC B2 ;  /* 0x0000000000027941 */ /* 0x000fea0003800000 */
.L_x_20222:
[----:B0-----:R-:W-:-:S04]  /*43e0*/  FMUL.FTZ R11, R12, 1.1920928955078125e-07 ;  /* 0x340000000c0b7820 */ /* 0x001fc80000410000 */
[----:B------:R-:W-:-:S07]  /*43f0*/  FMUL.FTZ R10, R10, R11 ;  /* 0x0000000b0a0a7220 */ /* 0x000fce0000410000 */
.L_x_20217:
[----:B------:R-:W-:Y:S05]  /*4400*/  BSYNC B0 ;  /* 0x0000000000007941 */ /* 0x000fea0003800000 */
.L_x_20216:
        /* <DEDUP_REMOVED lines=28> */
.L_x_20215:
[----:B------:R-:W-:Y:S05]  /*45d0*/  BSYNC B1 ;  /* 0x0000000000017941 */ /* 0x000fea0003800000 */
.L_x_20214:
        /* <DEDUP_REMOVED lines=33> */
.L_x_20232:
[----:B------:R-:W-:Y:S01]  /*47f0*/  FSETP.GEU.FTZ.AND P0, PT, R12, -R13, PT ;  /* 0x8000000d0c00720b */ /* 0x000fe20003f1e000 */
[----:B------:R-:W-:-:S12]  /*4800*/  FADD.FTZ R0, R0, -1 ;  /* 0xbf80000000007421 */ /* 0x000fd80000010000 */
[----:B------:R-:W-:-:S07]  /*4810*/  @!P0 FADD.FTZ R0, R0, -1 ;  /* 0xbf80000000008421 */ /* 0x000fce0000010000 */
.L_x_20231:
[----:B------:R-:W-:Y:S05]  /*4820*/  BSYNC B2 ;  /* 0x0000000000027941 */ /* 0x000fea0003800000 */
.L_x_20230:
[----:B------:R-:W-:Y:S01]  /*4830*/  FFMA.FTZ R11, -R13, R0, R11 ;  /* 0x000000000d0b7223 */ /* 0x000fe2000001010b */
[----:B------:R-:W-:Y:S06]  /*4840*/  BRA `(.L_x_20228) ;  /* 0x00000000007c7947 */ /* 0x000fec0003800000 */
.L_x_20229:
        /* <DEDUP_REMOVED lines=15> */
.L_x_20235:
        /* <DEDUP_REMOVED lines=13> */
.L_x_20234:
[----:B------:R-:W-:Y:S05]  /*4a10*/  BSYNC B2 ;  /* 0x0000000000027941 */ /* 0x000fea0003800000 */
.L_x_20233:
[----:B------:R-:W-:-:S04]  /*4a20*/  FMUL.FTZ R0, R13, 1.1920928955078125e-07 ;  /* 0x340000000d007820 */ /* 0x000fc80000410000 */
[----:B------:R-:W-:-:S07]  /*4a30*/  FMUL.FTZ R11, R11, R0 ;  /* 0x000000000b0b7220 */ /* 0x000fce0000410000 */
.L_x_20228:
[----:B------:R-:W-:Y:S05]  /*4a40*/  BSYNC B0 ;  /* 0x0000000000007941 */ /* 0x000fea0003800000 */
.L_x_20227:
        /* <DEDUP_REMOVED lines=28> */
.L_x_20226:
[----:B------:R-:W-:Y:S05]  /*4c10*/  BSYNC B1 ;  /* 0x0000000000017941 */ /* 0x000fea0003800000 */
.L_x_20225:
        /* <DEDUP_REMOVED lines=33> */
.L_x_20243:
[----:B------:R-:W-:Y:S01]  /*4e30*/  FSETP.GEU.FTZ.AND P0, PT, R15, -R14, PT ;  /* 0x8000000e0f00720b */ /* 0x000fe20003f1e000 */
[----:B------:R-:W-:-:S12]  /*4e40*/  FADD.FTZ R13, R13, -1 ;  /* 0xbf8000000d0d7421 */ /* 0x000fd80000010000 */
[----:B------:R-:W-:-:S07]  /*4e50*/  @!P0 FADD.FTZ R13, R13, -1 ;  /* 0xbf8000000d0d8421 */ /* 0x000fce0000010000 */
.L_x_20242:
[----:B------:R-:W-:Y:S05]  /*4e60*/  BSYNC B2 ;  /* 0x0000000000027941 */ /* 0x000fea0003800000 */
.L_x_20241:
[----:B------:R-:W-:Y:S01]  /*4e70*/  FFMA.FTZ R12, -R14, R13, R12 ;  /* 0x0000000d0e0c7223 */ /* 0x000fe2000001010c */
[----:B------:R-:W-:Y:S06]  /*4e80*/  BRA `(.L_x_20239) ;  /* 0x00000000007c7947 */ /* 0x000fec0003800000 */
.L_x_20240:
        /* <DEDUP_REMOVED lines=15> */
.L_x_20246:
        /* <DEDUP_REMOVED lines=13> */
.L_x_20245:
[----:B------:R-:W-:Y:S05]  /*5050*/  BSYNC B2 ;  /* 0x0000000000027941 */ /* 0x000fea0003800000 */
.L_x_20244:
[----:B0-----:R-:W-:-:S04]  /*5060*/  FMUL.FTZ R13, R14, 1.1920928955078125e-07 ;  /* 0x340000000e0d7820 */ /* 0x001fc80000410000 */
[----:B------:R-:W-:-:S07]  /*5070*/  FMUL.FTZ R12, R12, R13 ;  /* 0x0000000d0c0c7220 */ /* 0x000fce0000410000 */
.L_x_20239:
[----:B------:R-:W-:Y:S05]  /*5080*/  BSYNC B0 ;  /* 0x0000000000007941 */ /* 0x000fea0003800000 */
.L_x_20238:
        /* <DEDUP_REMOVED lines=28> */
.L_x_20237:
[----:B------:R-:W-:Y:S05]  /*5250*/  BSYNC B1 ;  /* 0x0000000000017941 */ /* 0x000fea0003800000 */
.L_x_20236:
        /* <DEDUP_REMOVED lines=33> */
.L_x_20254:
[----:B------:R-:W-:Y:S01]  /*5470*/  FSETP.GEU.FTZ.AND P0, PT, R14, -R15, PT ;  /* 0x8000000f0e00720b */ /* 0x000fe20003f1e000 */
[----:B------:R-:W-:-:S12]  /*5480*/  FADD.FTZ R0, R0, -1 ;  /* 0xbf80000000007421 */ /* 0x000fd80000010000 */
[----:B------:R-:W-:-:S07]  /*5490*/  @!P0 FADD.FTZ R0, R0, -1 ;  /* 0xbf80000000008421 */ /* 0x000fce0000010000 */
.L_x_20253:
[----:B------:R-:W-:Y:S05]  /*54a0*/  BSYNC B2 ;  /* 0x0000000000027941 */ /* 0x000fea0003800000 */
.L_x_20252:
[----:B------:R-:W-:Y:S01]  /*54b0*/  FFMA.FTZ R13, -R15, R0, R13 ;  /* 0x000000000f0d7223 */ /* 0x000fe2000001010d */
[----:B------:R-:W-:Y:S06]  /*54c0*/  BRA `(.L_x_20250) ;  /* 0x00000000007c7947 */ /* 0x000fec0003800000 */
.L_x_20251:
        /* <DEDUP_REMOVED lines=15> */
.L_x_20257:
        /* <DEDUP_REMOVED lines=13> */
.L_x_20256:
[----:B------:R-:W-:Y:S05]  /*5690*/  BSYNC B2 ;  /* 0x0000000000027941 */ /* 0x000fea0003800000 */
.L_x_20255:
[----:B------:R-:W-:-:S04]  /*56a0*/  FMUL.FTZ R0, R15, 1.1920928955078125e-07 ;  /* 0x340000000f007820 */ /* 0x000fc80000410000 */
[----:B------:R-:W-:-:S07]  /*56b0*/  FMUL.FTZ R13, R13, R0 ;  /* 0x000000000d0d7220 */ /* 0x000fce0000410000 */
.L_x_20250:
[----:B------:R-:W-:Y:S05]  /*56c0*/  BSYNC B0 ;  /* 0x0000000000007941 */ /* 0x000fea0003800000 */
.L_x_20249:
        /* <DEDUP_REMOVED lines=28> */
.L_x_20248:
[----:B------:R-:W-:Y:S05]  /*5890*/  BSYNC B1 ;  /* 0x0000000000017941 */ /* 0x000fea0003800000 */
.L_x_20247:
        /* <DEDUP_REMOVED lines=33> */
.L_x_20265:
[----:B------:R-:W-:Y:S01]  /*5ab0*/  FSETP.GEU.FTZ.AND P0, PT, R19, -R18, PT ;  /* 0x800000121300720b */ /* 0x000fe20003f1e000 */
[----:B------:R-:W-:-:S12]  /*5ac0*/  FADD.FTZ R15, R15, -1 ;  /* 0xbf8000000f0f7421 */ /* 0x000fd80000010000 */
[----:B------:R-:W-:-:S07]  /*5ad0*/  @!P0 FADD.FTZ R15, R15, -1 ;  /* 0xbf8000000f0f8421 */ /* 0x000fce0000010000 */
.L_x_20264:
[----:B------:R-:W-:Y:S05]  /*5ae0*/  BSYNC B2 ;  /* 0x0000000000027941 */ /* 0x000fea0003800000 */
.L_x_20263:
[----:B------:R-:W-:Y:S01]  /*5af0*/  FFMA.FTZ R14, -R18, R15, R14 ;  /* 0x0000000f120e7223 */ /* 0x000fe2000001010e */
[----:B------:R-:W-:Y:S06]  /*5b00*/  BRA `(.L_x_20261) ;  /* 0x00000000007c7947 */ /* 0x000fec0003800000 */
.L_x_20262:
        /* <DEDUP_REMOVED lines=15> */
.L_x_20268:
        /* <DEDUP_REMOVED lines=13> */
.L_x_20267:
[----:B------:R-:W-:Y:S05]  /*5cd0*/  BSYNC B2 ;  /* 0x0000000000027941 */ /* 0x000fea0003800000 */
.L_x_20266:
[----:B0-----:R-:W-:-:S04]  /*5ce0*/  FMUL.FTZ R15, R18, 1.1920928955078125e-07 ;  /* 0x34000000120f7820 */ /* 0x001fc80000410000 */
[----:B------:R-:W-:-:S07]  /*5cf0*/  FMUL.FTZ R14, R14, R15 ;  /* 0x0000000f0e0e7220 */ /* 0x000fce0000410000 */
.L_x_20261:
[----:B------:R-:W-:Y:S05]  /*5d00*/  BSYNC B0 ;  /* 0x0000000000007941 */ /* 0x000fea0003800000 */
.L_x_20260:
        /* <DEDUP_REMOVED lines=28> */
.L_x_20259:
[----:B------:R-:W-:Y:S05]  /*5ed0*/  BSYNC B1 ;  /* 0x0000000000017941 */ /* 0x000fea0003800000 */
.L_x_20258:
        /* <DEDUP_REMOVED lines=33> */
.L_x_20276:
[----:B------:R-:W-:Y:S01]  /*60f0*/  FSETP.GEU.FTZ.AND P0, PT, R18, -R19, PT ;  /* 0x800000131200720b */ /* 0x000fe20003f1e000 */
[----:B------:R-:W-:-:S12]  /*6100*/  FADD.FTZ R0, R0, -1 ;  /* 0xbf80000000007421 */ /* 0x000fd80000010000 */
[----:B------:R-:W-:-:S07]  /*6110*/  @!P0 FADD.FTZ R0, R0, -1 ;  /* 0xbf80000000008421 */ /* 0x000fce0000010000 */
.L_x_20275:
[----:B------:R-:W-:Y:S05]  /*6120*/  BSYNC B2 ;  /* 0x0000000000027941 */ /* 0x000fea0003800000 */
.L_x_20274:
[----:B------:R-:W-:Y:S01]  /*6130*/  FFMA.FTZ R15, -R19, R0, R15 ;  /* 0x00000000130f7223 */ /* 0x000fe2000001010f */
[----:B------:R-:W-:Y:S06]  /*6140*/  BRA `(.L_x_20272) ;  /* 0x00000000007c7947 */ /* 0x000fec0003800000 */
.L_x_20273:
        /* <DEDUP_REMOVED lines=15> */
.L_x_20279:
        /* <DEDUP_REMOVED lines=13> */
.L_x_20278:
[----:B------:R-:W-:Y:S05]  /*6310*/  BSYNC B2 ;  /* 0x0000000000027941 */ /* 0x000fea0003800000 */
.L_x_20277:
[----:B------:R-:W-:-:S04]  /*6320*/  FMUL.FTZ R18, R18, 1.1920928955078125e-07 ;  /* 0x3400000012127820 */ /* 0x000fc80000410000 */
[----:B------:R-:W-:-:S07]  /*6330*/  FMUL.FTZ R15, R15, R18 ;  /* 0x000000120f0f7220 */ /* 0x000fce0000410000 */
.L_x_20272:
[----:B------:R-:W-:Y:S05]  /*6340*/  BSYNC B0 ;  /* 0x0000000000007941 */ /* 0x000fea0003800000 */
.L_x_20271:
        /* <DEDUP_REMOVED lines=27> */
.L_x_20270:
[----:B------:R-:W-:Y:S05]  /*6500*/  BSYNC B1 ;  /* 0x0000000000017941 */ /* 0x000fea0003800000 */
.L_x_20269:
        /* <DEDUP_REMOVED lines=16> */
.L_x_20282:
[----:B------:R-:W-:-:S13]  /*6610*/  ISETP.GE.AND P0, PT, R4, R3, PT ;  /* 0x000000030400720c */ /* 0x000fda0003f06270 */
[----:B------:R-:W-:Y:S05]  /*6620*/  @P0 BRA `(.L_x_20284) ;  /* 0x0000000000300947 */ /* 0x000fea0003800000 */
[----:B-1----:R-:W1:Y:S01]  /*6630*/  LDC.64 R6, c[0x0][0x228] ;  /* 0x00008a00ff067b82 */ /* 0x002e620000000a00 */
[----:B-----5:R-:W-:Y:S02]  /*6640*/  IMAD.IADD R5, R2, 0x1, R4 ;  /* 0x0000000102057824 */ /* 0x020fe400078e0204 */
[----:B------:R-:W-:Y:S02]  /*6650*/  VIADD R4, R4, 0x80 ;  /* 0x0000008004047836 */ /* 0x000fe40000000000 */
[----:B-1----:R-:W-:-:S05]  /*6660*/  IMAD.WIDE.U32 R6, R5, 0x2, R6 ;  /* 0x0000000205067825 */ /* 0x002fca00078e0006 */
[----:B------:R1:W-:Y:S02]  /*6670*/  STG.E.U16 desc[UR4][R6.64], R8 ;  /* 0x0000000806007986 */ /* 0x0003e4000c101504 */
.L_x_20283:
[----:B------:R-:W-:-:S13]  /*6680*/  ISETP.GE.AND P0, PT, R4, R3, PT ;  /* 0x000000030400720c */ /* 0x000fda0003f06270 */
[----:B------:R-:W-:Y:S05]  /*6690*/  @P0 BRA `(.L_x_20285) ;  /* 0x0000000000300947 */ /* 0x000fea0003800000 */
[----:B01----:R-:W0:Y:S01]  /*66a0*/  LDC.64 R6, c[0x0][0x228] ;  /* 0x00008a00ff067b82 */ /* 0x003e220000000a00 */
[----:B-----5:R-:W-:Y:S02]  /*66b0*/  IMAD.IADD R5, R2, 0x1, R4 ;  /* 0x0000000102057824 */ /* 0x020fe400078e0204 */
[----:B------:R-:W-:Y:S02]  /*66c0*/  VIADD R4, R4, 0x80 ;  /* 0x0000008004047836 */ /* 0x000fe40000000000 */
[----:B0-----:R-:W-:-:S05]  /*66d0*/  IMAD.WIDE.U32 R6, R5, 0x2, R6 ;  /* 0x0000000205067825 */ /* 0x001fca00078e0006 */
[----:B------:R2:W-:Y:S02]  /*66e0*/  STG.E.U16 desc[UR4][R6.64], R9 ;  /* 0x0000000906007986 */ /* 0x0005e4000c101504 */
.L_x_20284:
[----:B------:R-:W-:-:S13]  /*66f0*/  ISETP.GE.AND P0, PT, R4, R3, PT ;  /* 0x000000030400720c */ /* 0x000fda0003f06270 */
[----:B------:R-:W-:Y:S05]  /*6700*/  @P0 BRA `(.L_x_20286) ;  /* 0x0000000000340947 */ /* 0x000fea0003800000 */
[----:B-12---:R-:W1:Y:S01]  /*6710*/  LDC.64 R6, c[0x0][0x228] ;  /* 0x00008a00ff067b82 */ /* 0x006e620000000a00 */
[----:B-----5:R-:W-:Y:S01]  /*6720*/  IADD3 R5, R2, R4, RZ ;  /* 0x0000000402057210 */ /* 0x020fe20007ffe0ff */
[----:B------:R-:W-:-:S04]  /*6730*/  VIADD R4, R4, 0x80 ;  /* 0x0000008004047836 */ /* 0x000fc80000000000 */
[----:B-1----:R-:W-:-:S05]  /*6740*/  IMAD.WIDE.U32 R6, R5, 0x2, R6 ;  /* 0x0000000205067825 */ /* 0x002fca00078e0006 */
[----:B------:R2:W-:Y:S02]  /*6750*/  STG.E.U16 desc[UR4][R6.64], R10 ;  /* 0x0000000a06007986 */ /* 0x0005e4000c101504 */
.L_x_20285:
        /* <DEDUP_REMOVED lines=8> */
.L_x_20286:
[----:B------:R-:W-:Y:S05]  /*67e0*/  BSYNC B1 ;  /* 0x0000000000017941 */ /* 0x000fea0003800000 */
.L_x_20281:
[----:B------:R-:W-:-:S13]  /*67f0*/  ISETP.GE.AND P0, PT, R4, R3, PT ;  /* 0x000000030400720c */ /* 0x000fda0003f06270 */
[----:B-123--:R-:W1:Y:S01]  /*6800*/  @!P0 LDC.64 R6, c[0x0][0x228] ;  /* 0x00008a00ff068b82 */ /* 0x00ee620000000a00 */
[----:B-----5:R-:W-:Y:S02]  /*6810*/  @!P0 IMAD.IADD R5, R2, 0x1, R4 ;  /* 0x0000000102058824 */ /* 0x020fe400078e0204 */
[----:B------:R-:W-:Y:S02]  /*6820*/  @!P0 VIADD R4, R4, 0x80 ;  /* 0x0000008004048836 */ /* 0x000fe40000000000 */
[----:B-1----:R-:W-:-:S05]  /*6830*/  @!P0 IMAD.WIDE.U32 R6, R5, 0x2, R6 ;  /* 0x0000000205068825 */ /* 0x002fca00078e0006 */
[----:B------:R3:W-:Y:S02]  /*6840*/  @!P0 STG.E.U16 desc[UR4][R6.64], R12 ;  /* 0x0000000c06008986 */ /* 0x0007e4000c101504 */
.L_x_20287:
[----:B------:R-:W-:Y:S05]  /*6850*/  BSYNC B0 ;  /* 0x0000000000007941 */ /* 0x000fea0003800000 */
.L_x_20280:
        /* <DEDUP_REMOVED lines=8> */
.L_x_20288:
        /* <DEDUP_REMOVED lines=10> */
.L_x_37851:


//--------------------- .text._ZN2at6native29vectorized_elementwise_kernelILi8EZZZNS0_15binary_internal21div_floor_kernel_cudaERNS_18TensorIteratorBaseEENKUlvE0_clEvENKUlvE2_clEvEUlN3c108BFloat16EE_St5arrayIPcLm2EEEEviT0_T1_ --------------------------
	.section	.text._ZN2at6native29vectorized_elementwise_kernelILi8EZZZNS0_15binary_internal21div_floor_kernel_cudaERNS_18TensorIteratorBaseEENKUlvE0_clEvENKUlvE2_clEvEUlN3c108BFloat16EE_St5arrayIPcLm2EEEEviT0_T1_,"ax",@progbits
	.align	128
        .global         _ZN2at6native29vectorized_elementwise_kernelILi8EZZZNS0_15binary_internal21div_floor_kernel_cudaERNS_18TensorIteratorBaseEENKUlvE0_clEvENKUlvE2_clEvEUlN3c108BFloat16EE_St5arrayIPcLm2EEEEviT0_T1_
        .type           _ZN2at6native29vectorized_elementwise_kernelILi8EZZZNS0_15binary_internal21div_floor_kernel_cudaERNS_18TensorIteratorBaseEENKUlvE0_clEvENKUlvE2_clEvEUlN3c108BFloat16EE_St5arrayIPcLm2EEEEviT0_T1_,@function
        .size           _ZN2at6native29vectorized_elementwise_kernelILi8EZZZNS0_15binary_internal21div_floor_kernel_cudaERNS_18TensorIteratorBaseEENKUlvE0_clEvENKUlvE2_clEvEUlN3c108BFloat16EE_St5arrayIPcLm2EEEEviT0_T1_,(.L_x_37852 - _ZN2at6native29vectorized_elementwise_kernelILi8EZZZNS0_15binary_internal21div_floor_kernel_cudaERNS_18TensorIteratorBaseEENKUlvE0_clEvENKUlvE2_clEvEUlN3c108BFloat16EE_St5arrayIPcLm2EEEEviT0_T1_)
        .other          _ZN2at6native29vectorized_elementwise_kernelILi8EZZZNS0_15binary_internal21div_floor_kernel_cudaERNS_18TensorIteratorBaseEENKUlvE0_clEvENKUlvE2_clEvEUlN3c108BFloat16EE_St5arrayIPcLm2EEEEviT0_T1_,@"STO_CUDA_ENTRY STV_DEFAULT"
_ZN2at6native29vectorized_elementwise_kernelILi8EZZZNS0_15binary_internal21div_floor_kernel_cudaERNS_18TensorIteratorBaseEENKUlvE0_clEvENKUlvE2_clEvEUlN3c108BFloat16EE_St5arrayIPcLm2EEEEviT0_T1_:
.text._ZN2at6native29vectorized_elementwise_kernelILi8EZZZNS0_15binary_internal21div_floor_kernel_cudaERNS_18TensorIteratorBaseEENKUlvE0_clEvENKUlvE2_clEvEUlN3c108BFloat16EE_St5arrayIPcLm2EEEEviT0_T1_:
        /* <DEDUP_REMOVED lines=12> */
[----:B0-----:R-:W-:-:S06]  /*00c0*/  IMAD.WIDE.U32 R4, R3, 0x10, R4 ;  /* 0x0000001003047825 */ /* 0x001fcc00078e0004 */
[----:B------:R-:W3:Y:S01]  /*00d0*/  LDG.E.128 R4, desc[UR4][R4.64] ;  /* 0x0000000404047981 */ /* 0x000ee2000c1e1d00 */
[----:B------:R-:W-:Y:S01]  /*00e0*/  BSSY B0, `(.L_x_20290) ;  /* 0x0000041000007945 */ /* 0x000fe20003800000 */
[----:B--2---:R-:W-:Y:S01]  /*00f0*/  FADD.FTZ R8, |R9|, -RZ ;  /* 0x800000ff09087221 */ /* 0x004fe20000010200 */
[----:B---3--:R-:W-:-:S04]  /*0100*/  IMAD.U32 R10, R4, 0x10000, RZ ;  /* 0x00010000040a7824 */ /* 0x008fc800078e00ff */
[C---:B------:R-:W-:Y:S01]  /*0110*/  FADD.FTZ R11, |R10|.reuse, -RZ ;  /* 0x800000ff0a0b7221 */ /* 0x040fe20000010200 */
[----:B------:R-:W-:-:S13]  /*0120*/  FSETP.GEU.FTZ.AND P0, PT, |R10|, |R9|, PT ;  /* 0x400000090a00720b */ /* 0x000fda0003f1e200 */
        /* <DEDUP_REMOVED lines=23> */
.L_x_20295:
[----:B------:R-:W-:Y:S01]  /*02a0*/  FSETP.GEU.FTZ.AND P0, PT, R13, -R8, PT ;  /* 0x800000080d00720b */ /* 0x000fe20003f1e000 */
[----:B------:R-:W-:-:S12]  /*02b0*/  FADD.FTZ R0, R0, -1 ;  /* 0xbf80000000007421 */ /* 0x000fd80000010000 */
[----:B------:R-:W-:-:S07]  /*02c0*/  @!P0 FADD.FTZ R0, R0, -1 ;  /* 0xbf80000000008421 */ /* 0x000fce0000010000 */
.L_x_20294:
[----:B------:R-:W-:Y:S05]  /*02d0*/  BSYNC B1 ;  /* 0x0000000000017941 */ /* 0x000fea0003800000 */
.L_x_20293:
[----:B------:R-:W-:Y:S01]  /*02e0*/  FFMA.FTZ R11, -R8, R0, R11 ;  /* 0x00000000080b7223 */ /* 0x000fe2000001010b */
[----:B------:R-:W-:Y:S06]  /*02f0*/  BRA `(.L_x_20291) ;  /* 0x00000000007c7947 */ /* 0x000fec0003800000 */
.L_x_20292:
        /* <DEDUP_REMOVED lines=15> */
.L_x_20298:
        /* <DEDUP_REMOVED lines=13> */
.L_x_20297:
[----:B------:R-:W-:Y:S05]  /*04c0*/  BSYNC B1 ;  /* 0x0000000000017941 */ /* 0x000fea0003800000 */
.L_x_20296:
[----:B------:R-:W-:-:S04]  /*04d0*/  FMUL.FTZ R12, R12, 1.1920928955078125e-07 ;  /* 0x340000000c0c7820 */ /* 0x000fc80000410000 */
[----:B0-----:R-:W-:-:S07]  /*04e0*/  FMUL.FTZ R11, R17, R12 ;  /* 0x0000000c110b7220 */ /* 0x001fce0000410000 */
.L_x_20291:
[----:B------:R-:W-:Y:S05]  /*04f0*/  BSYNC B0 ;  /* 0x0000000000007941 */ /* 0x000fea0003800000 */
.L_x_20290:
[C---:B------:R-:W-:Y:S01]  /*0500*/  FSETP.GTU.FTZ.AND P0, PT, |R11|.reuse, +INF , PT ;  /* 0x7f8000000b00780b */ /* 0x040fe20003f1c200 */
[----:B------:R-:W-:Y:S01]  /*0510*/  ULDC UR6, c[0x0][0x21c] ;  /* 0x0000870000067ab9 */ /* 0x000fe20000000800 */
[C---:B------:R-:W-:Y:S01]  /*0520*/  LOP3.LUT R0, R11.reuse, 0x80000000, R10, 0xb8, !PT ;  /* 0x800000000b007812 */ /* 0x040fe200078eb80a */
        /* <DEDUP_REMOVED lines=28> */
.L_x_20300:
[----:B------:R-:W-:Y:S05]  /*06f0*/  BSYNC B0 ;  /* 0x0000000000007941 */ /* 0x000fea0003800000 */
.L_x_20299:
        /* <DEDUP_REMOVED lines=25> */
.L_x_20306:
[----:B------:R-:W-:Y:S01]  /*0890*/  FSETP.GEU.FTZ.AND P1, PT, R12, -R8, PT ;  /* 0x800000080c00720b */ /* 0x000fe20003f3e000 */
[----:B------:R-:W-:-:S12]  /*08a0*/  FADD.FTZ R0, R0, -1 ;  /* 0xbf80000000007421 */ /* 0x000fd80000010000 */
[----:B------:R-:W-:-:S07]  /*08b0*/  @!P1 FADD.FTZ R0, R0, -1 ;  /* 0xbf80000000009421 */ /* 0x000fce0000010000 */
.L_x_20305:
[----:B------:R-:W-:Y:S05]  /*08c0*/  BSYNC B1 ;  /* 0x0000000000017941 */ /* 0x000fea0003800000 */
.L_x_20304:
[----:B------:R-:W-:Y:S01]  /*08d0*/  FFMA.FTZ R11, -R8, R0, R11 ;  /* 0x00000000080b7223 */ /* 0x000fe2000001010b */
[----:B------:R-:W-:Y:S06]  /*08e0*/  BRA `(.L_x_20302) ;  /* 0x00000000007c7947 */ /* 0x000fec0003800000 */
.L_x_20303:
        /* <DEDUP_REMOVED lines=15> */
.L_x_20309:
        /* <DEDUP_REMOVED lines=13> */
.L_x_20308:
[----:B------:R-:W-:Y:S05]  /*0ab0*/  BSYNC B1 ;  /* 0x0000000000017941 */ /* 0x000fea0003800000 */
.L_x_20307:
[----:B------:R-:W-:-:S04]  /*0ac0*/  FMUL.FTZ R11, R11, 1.1920928955078125e-07 ;  /* 0x340000000b0b7820 */ /* 0x000fc80000410000 */
[----:B------:R-:W-:-:S07]  /*0ad0*/  FMUL.FTZ R11, R16, R11 ;  /* 0x0000000b100b7220 */ /* 0x000fce0000410000 */
.L_x_20302:
[----:B------:R-:W-:Y:S05]  /*0ae0*/  BSYNC B0 ;  /* 0x0000000000007941 */ /* 0x000fea0003800000 */
.L_x_20301:
        /* <DEDUP_REMOVED lines=27> */
.L_x_20311:
[----:B------:R-:W-:Y:S05]  /*0ca0*/  BSYNC B0 ;  /* 0x0000000000007941 */ /* 0x000fea0003800000 */
.L_x_20310:
[----:B------:R-:W-:Y:S01]  /*0cb0*/  BSSY B0, `(.L_x_20312) ;  /* 0x000003e000007945 */ /* 0x000fe20003800000 */
[----:B------:R-:W-:-:S03]  /*0cc0*/  FADD.FTZ R13, |R10|, -RZ ;  /* 0x800000ff0a0d7221 */ /* 0x000fc60000010200 */
[----:B------:R-:W-:Y:S05]  /*0cd0*/  @!P2 BRA `(.L_x_20313) ;  /* 0x0000000000eca947 */ /* 0x000fea0003800000 */
        /* <DEDUP_REMOVED lines=22> */
.L_x_20317:
[----:B------:R-:W-:Y:S01]  /*0e40*/  FSETP.GEU.FTZ.AND P1, PT, R12, -R8, PT ;  /* 0x800000080c00720b */ /* 0x000fe20003f3e000 */
[----:B------:R-:W-:-:S12]  /*0e50*/  FADD.FTZ R0, R0, -1 ;  /* 0xbf80000000007421 */ /* 0x000fd80000010000 */
[----:B------:R-:W-:-:S07]  /*0e60*/  @!P1 FADD.FTZ R0, R0, -1 ;  /* 0xbf80000000009421 */ /* 0x000fce0000010000 */
.L_x_20316:
[----:B------:R-:W-:Y:S05]  /*0e70*/  BSYNC B1 ;  /* 0x0000000000017941 */ /* 0x000fea0003800000 */
.L_x_20315:
[----:B------:R-:W-:Y:S01]  /*0e80*/  FFMA.FTZ R13, -R8, R0, R13 ;  /* 0x00000000080d7223 */ /* 0x000fe2000001010d */
[----:B------:R-:W-:Y:S06]  /*0e90*/  BRA `(.L_x_20313) ;  /* 0x00000000007c7947 */ /* 0x000fec0003800000 */
.L_x_20314:
        /* <DEDUP_REMOVED lines=15> */
.L_x_20320:
        /* <DEDUP_REMOVED lines=13> */
.L_x_20319:
[----:B------:R-:W-:Y:S05]  /*1060*/  BSYNC B1 ;  /* 0x0000000000017941 */ /* 0x000fea0003800000 */
.L_x_20318:
[----:B------:R-:W-:-:S04]  /*1070*/  FMUL.FTZ R13, R12, 1.1920928955078125e-07 ;  /* 0x340000000c0d7820 */ /* 0x000fc80000410000 */
[----:B------:R-:W-:-:S07]  /*1080*/  FMUL.FTZ R13, R16, R13 ;  /* 0x0000000d100d7220 */ /* 0x000fce0000410000 */
.L_x_20313:
[----:B------:R-:W-:Y:S05]  /*1090*/  BSYNC B0 ;  /* 0x0000000000007941 */ /* 0x000fea0003800000 */
.L_x_20312:
        /* <DEDUP_REMOVED lines=29> */
.L_x_20322:
[----:B------:R-:W-:Y:S05]  /*1270*/  BSYNC B0 ;  /* 0x0000000000007941 */ /* 0x000fea0003800000 */
.L_x_20321:
        /* <DEDUP_REMOVED lines=25> */
.L_x_20328:
[----:B------:R-:W-:Y:S01]  /*1410*/  FSETP.GEU.FTZ.AND P1, PT, R12, -R8, PT ;  /* 0x800000080c00720b */ /* 0x000fe20003f3e000 */
[----:B------:R-:W-:-:S12]  /*1420*/  FADD.FTZ R0, R0, -1 ;  /* 0xbf80000000007421 */ /* 0x000fd80000010000 */
[----:B------:R-:W-:-:S07]  /*1430*/  @!P1 FADD.FTZ R0, R0, -1 ;  /* 0xbf80000000009421 */ /* 0x000fce0000010000 */
.L_x_20327:
[----:B------:R-:W-:Y:S05]  /*1440*/  BSYNC B1 ;  /* 0x0000000000017941 */ /* 0x000fea0003800000 */
.L_x_20326:
[----:B------:R-:W-:Y:S01]  /*1450*/  FFMA.FTZ R13, -R8, R0, R13 ;  /* 0x00000000080d7223 */ /* 0x000fe2000001010d */
[----:B------:R-:W-:Y:S06]  /*1460*/  BRA `(.L_x_20324) ;  /* 0x00000000007c7947 */ /* 0x000fec0003800000 */
.L_x_20325:
        /* <DEDUP_REMOVED lines=15> */
.L_x_20331:
        /* <DEDUP_REMOVED lines=13> */
.L_x_20330:
[----:B------:R-:W-:Y:S05]  /*1630*/  BSYNC B1 ;  /* 0x0000000000017941 */ /* 0x000fea0003800000 */
.L_x_20329:
[----:B------:R-:W-:-:S04]  /*1640*/  FMUL.FTZ R13, R12, 1.1920928955078125e-07 ;  /* 0x340000000c0d7820 */ /* 0x000fc80000410000 */
[----:B------:R-:W-:-:S07]  /*1650*/  FMUL.FTZ R13, R16, R13 ;  /* 0x0000000d100d7220 */ /* 0x000fce0000410000 */
.L_x_20324:
[----:B------:R-:W-:Y:S05]  /*1660*/  BSYNC B0 ;  /* 0x0000000000007941 */ /* 0x000fea0003800000 */
.L_x_20323:
[C---:B------:R-:W-:Y:S01]  /*1670*/  FSETP.GTU.FTZ.AND P1, PT, |R13|.reuse, +INF , PT ;  /* 0x7f8000000d00780b */ /* 0x040fe20003f3c200 */
[----:B------:R-:W-:Y:S01]  /*1680*/  IMAD.U32 R12, R6, 0x10000, RZ ;  /* 0x00010000060c7824 */ /* 0x000fe200078e00ff */
[C---:B------:R-:W-:Y:S01]  /*1690*/  LOP3.LUT R0, R13.reuse, 0x80000000, R10, 0xb8, !PT ;  /* 0x800000000d007812 */ /* 0x040fe200078eb80a */
[----:B------:R-:W-:Y:S03]  /*16a0*/  BSSY B0, `(.L_x_20332) ;  /* 0x0000018000007945 */ /* 0x000fe60003800000 */
[----:B------:R-:W-:-:S04]  /*16b0*/  FSEL R13, R13, R0, P1 ;  /* 0x000000000d0d7208 */ /* 0x000fc80000800000 */
        /* <DEDUP_REMOVED lines=22> */
.L_x_20333:
[----:B------:R-:W-:Y:S05]  /*1820*/  BSYNC B0 ;  /* 0x0000000000007941 */ /* 0x000fea0003800000 */
.L_x_20332:
        /* <DEDUP_REMOVED lines=25> */
.L_x_20339:
[----:B------:R-:W-:Y:S01]  /*19c0*/  FSETP.GEU.FTZ.AND P1, PT, R14, -R8, PT ;  /* 0x800000080e00720b */ /* 0x000fe20003f3e000 */
[----:B------:R-:W-:-:S12]  /*19d0*/  FADD.FTZ R0, R0, -1 ;  /* 0xbf80000000007421 */ /* 0x000fd80000010000 */
[----:B------:R-:W-:-:S07]  /*19e0*/  @!P1 FADD.FTZ R0, R0, -1 ;  /* 0xbf80000000009421 */ /* 0x000fce0000010000 */
.L_x_20338:
[----:B------:R-:W-:Y:S05]  /*19f0*/  BSYNC B1 ;  /* 0x0000000000017941 */ /* 0x000fea0003800000 */
.L_x_20337:
[----:B------:R-:W-:Y:S01]  /*1a00*/  FFMA.FTZ R13, -R8, R0, R13 ;  /* 0x00000000080d7223 */ /* 0x000fe2000001010d */
[----:B------:R-:W-:Y:S06]  /*1a10*/  BRA `(.L_x_20335) ;  /* 0x00000000007c7947 */ /* 0x000fec0003800000 */
.L_x_20336:
        /* <DEDUP_REMOVED lines=15> */
.L_x_20342:
        /* <DEDUP_REMOVED lines=13> */
.L_x_20341:
[----:B------:R-:W-:Y:S05]  /*1be0*/  BSYNC B1 ;  /* 0x0000000000017941 */ /* 0x000fea0003800000 */
.L_x_20340:
[----:B------:R-:W-:-:S04]  /*1bf0*/  FMUL.FTZ R14, R14, 1.1920928955078125e-07 ;  /* 0x340000000e0e7820 */ /* 0x000fc80000410000 */
[----:B------:R-:W-:-:S07]  /*1c00*/  FMUL.FTZ R13, R13, R14 ;  /* 0x0000000e0d0d7220 */ /* 0x000fce0000410000 */
.L_x_20335:
[----:B------:R-:W-:Y:S05]  /*1c10*/  BSYNC B0 ;  /* 0x0000000000007941 */ /* 0x000fea0003800000 */
.L_x_20334:
[C---:B------:R-:W-:Y:S01]  /*1c20*/  FSETP.GTU.FTZ.AND P1, PT, |R13|.reuse, +INF , PT ;  /* 0x7f8000000d00780b */ /* 0x040fe20003f3c200 */
[----:B------:R-:W-:Y:S01]  /*1c30*/  BSSY B0, `(.L_x_20343) ;  /* 0x000001c000007945 */ /* 0x000fe20003800000 */
[C---:B------:R-:W-:Y:S02]  /*1c40*/  LOP3.LUT R0, R13.reuse, 0x80000000, R12, 0xb8, !PT ;  /* 0x800000000d007812 */ /* 0x040fe400078eb80c */
        /* <DEDUP_REMOVED lines=26> */
.L_x_20344:
[----:B------:R-:W-:Y:S05]  /*1df0*/  BSYNC B0 ;  /* 0x0000000000007941 */ /* 0x000fea0003800000 */
.L_x_20343:
        /* <DEDUP_REMOVED lines=25> */
.L_x_20350:
[----:B------:R-:W-:Y:S01]  /*1f90*/  FSETP.GEU.FTZ.AND P1, PT, R14, -R8, PT ;  /* 0x800000080e00720b */ /* 0x000fe20003f3e000 */
[----:B------:R-:W-:-:S12]  /*1fa0*/  FADD.FTZ R0, R0, -1 ;  /* 0xbf80000000007421 */ /* 0x000fd80000010000 */
[----:B------:R-:W-:-:S07]  /*1fb0*/  @!P1 FADD.FTZ R0, R0, -1 ;  /* 0xbf80000000009421 */ /* 0x000fce0000010000 */
.L_x_20349:
[----:B------:R-:W-:Y:S05]  /*1fc0*/  BSYNC B1 ;  /* 0x0000000000017941 */ /* 0x000fea0003800000 */
.L_x_20348:
[----:B------:R-:W-:Y:S01]  /*1fd0*/  FFMA.FTZ R13, -R8, R0, R13 ;  /* 0x00000000080d7223 */ /* 0x000fe2000001010d */
[----:B------:R-:W-:Y:S06]  /*1fe0*/  BRA `(.L_x_20346) ;  /* 0x00000000007c7947 */ /* 0x000fec0003800000 */
.L_x_20347:
        /* <DEDUP_REMOVED lines=15> */
.L_x_20353:
        /* <DEDUP_REMOVED lines=13> */
.L_x_20352:
[----:B------:R-:W-:Y:S05]  /*21b0*/  BSYNC B1 ;  /* 0x0000000000017941 */ /* 0x000fea0003800000 */
.L_x_20351:
[----:B------:R-:W-:-:S04]  /*21c0*/  FMUL.FTZ R14, R14, 1.1920928955078125e-07 ;  /* 0x340000000e0e7820 */ /* 0x000fc80000410000 */
[----:B------:R-:W-:-:S07]  /*21d0*/  FMUL.FTZ R13, R13, R14 ;  /* 0x0000000e0d0d7220 */ /* 0x000fce0000410000 */
.L_x_20346:
[----:B------:R-:W-:Y:S05]  /*21e0*/  BSYNC B0 ;  /* 0x0000000000007941 */ /* 0x000fea0003800000 */
.L_x_20345:
        /* <DEDUP_REMOVED lines=27> */
.L_x_20355:
[----:B------:R-:W-:Y:S05]  /*23a0*/  BSYNC B0 ;  /* 0x0000000000007941 */ /* 0x000fea0003800000 */
.L_x_20354:
        /* <DEDUP_REMOVED lines=25> */
.L_x_20361:
[----:B------:R-:W-:Y:S01]  /*2540*/  FSETP.GEU.FTZ.AND P1, PT, R14, -R8, PT ;  /* 0x800000080e00720b */ /* 0x000fe20003f3e000 */
[----:B------:R-:W-:-:S12]  /*2550*/  FADD.FTZ R0, R0, -1 ;  /* 0xbf80000000007421 */ /* 0x000fd80000010000 */
[----:B------:R-:W-:-:S07]  /*2560*/  @!P1 FADD.FTZ R0, R0, -1 ;  /* 0xbf80000000009421 */ /* 0x000fce0000010000 */
.L_x_20360:
[----:B------:R-:W-:Y:S05]  /*2570*/  BSYNC B1 ;  /* 0x0000000000017941 */ /* 0x000fea0003800000 */
.L_x_20359:
[----:B------:R-:W-:Y:S01]  /*2580*/  FFMA.FTZ R15, -R8, R0, R15 ;  /* 0x00000000080f7223 */ /* 0x000fe2000001010f */
[----:B------:R-:W-:Y:S06]  /*2590*/  BRA `(.L_x_20357) ;  /* 0x00000000007c7947 */ /* 0x000fec0003800000 */
.L_x_20358:
        /* <DEDUP_REMOVED lines=15> */
.L_x_20364:
        /* <DEDUP_REMOVED lines=13> */
.L_x_20363:
[----:B------:R-:W-:Y:S05]  /*2760*/  BSYNC B1 ;  /* 0x0000000000017941 */ /* 0x000fea0003800000 */
.L_x_20362:
[----:B------:R-:W-:-:S04]  /*2770*/  FMUL.FTZ R15, R15, 1.1920928955078125e-07 ;  /* 0x340000000f0f7820 */ /* 0x000fc80000410000 */
[----:B------:R-:W-:-:S07]  /*2780*/  FMUL.FTZ R15, R14, R15 ;  /* 0x0000000f0e0f7220 */ /* 0x000fce0000410000 */
.L_x_20357:
[----:B------:R-:W-:Y:S05]  /*2790*/  BSYNC B0 ;  /* 0x0000000000007941 */ /* 0x000fea0003800000 */
.L_x_20356:
        /* <DEDUP_REMOVED lines=29> */
.L_x_20366:
[----:B------:R-:W-:Y:S05]  /*2970*/  BSYNC B0 ;  /* 0x0000000000007941 */ /* 0x000fea0003800000 */
.L_x_20365:
        /* <DEDUP_REMOVED lines=25> */
.L_x_20372:
[----:B------:R-:W-:Y:S01]  /*2b10*/  FSETP.GEU.FTZ.AND P1, PT, R14, -R8, PT ;  /* 0x800000080e00720b */ /* 0x000fe20003f3e000 */
[----:B------:R-:W-:-:S12]  /*2b20*/  FADD.FTZ R0, R0, -1 ;  /* 0xbf80000000007421 */ /* 0x000fd80000010000 */
[----:B------:R-:W-:-:S07]  /*2b30*/  @!P1 FADD.FTZ R0, R0, -1 ;  /* 0xbf80000000009421 */ /* 0x000fce0000010000 */
.L_x_20371:
[----:B------:R-:W-:Y:S05]  /*2b40*/  BSYNC B1 ;  /* 0x0000000000017941 */ /* 0x000fea0003800000 */
.L_x_20370:
[----:B------:R-:W-:Y:S01]  /*2b50*/  FFMA.FTZ R15, -R8, R0, R15 ;  /* 0x00000000080f7223 */ /* 0x000fe2000001010f */
[----:B------:R-:W-:Y:S06]  /*2b60*/  BRA `(.L_x_20368) ;  /* 0x00000000007c7947 */ /* 0x000fec0003800000 */
.L_x_20369:
        /* <DEDUP_REMOVED lines=14> */
[----:B------:R0:W1:Y:S03]  /*2c50*/  MUFU.RCP R0, R18 ;  /* 0x0000001200007308 */ /* 0x0000660000001000 */
.L_x_20375:
        /* <DEDUP_REMOVED lines=13> */
.L_x_20374:
[----:B------:R-:W-:Y:S05]  /*2d30*/  BSYNC B1 ;  /* 0x0000000000017941 */ /* 0x000fea0003800000 */
.L_x_20373:
[----:B------:R-:W-:-:S04]  /*2d40*/  FMUL.FTZ R15, R8, 1.1920928955078125e-07 ;  /* 0x34000000080f7820 */ /* 0x000fc80000410000 */
[----:B------:R-:W-:-:S07]  /*2d50*/  FMUL.FTZ R15, R16, R15 ;  /* 0x0000000f100f7220 */ /* 0x000fce0000410000 */
.L_x_20368:
[----:B------:R-:W-:Y:S05]  /*2d60*/  BSYNC B0 ;  /* 0x0000000000007941 */ /* 0x000fea0003800000 */
.L_x_20367:
[C---:B------:R-:W-:Y:S01]  /*2d70*/  FSETP.GTU.FTZ.AND P1, PT, |R15|.reuse, +INF , PT ;  /* 0x7f8000000f00780b */ /* 0x040fe20003f3c200 */
[----:B------:R-:W1:Y:S01]  /*2d80*/  LDC.64 R8, c[0x0][0x228] ;  /* 0x00008a00ff087b82 */ /* 0x000e620000000a00 */
[C---:B------:R-:W-:Y:S01]  /*2d90*/  LOP3.LUT R0, R15.reuse, 0x80000000, R12, 0xb8, !PT ;  /* 0x800000000f007812 */ /* 0x040fe200078eb80c */
[----:B------:R-:W-:Y:S01]  /*2da0*/  BSSY B0, `(.L_x_20376) ;  /* 0x000001b000007945 */ /* 0x000fe20003800000 */
[----:B------:R-:W-:Y:S02]  /*2db0*/  PRMT R6, R6, 0x5410, R13 ;  /* 0x0000541006067816 */ /* 0x000fe4000000000d */
[----:B------:R-:W-:-:S04]  /*2dc0*/  FSEL R15, R15, R0, P1 ;  /* 0x000000000f0f7208 */ /* 0x000fc80000800000 */
[C---:B------:R-:W-:Y:S02]  /*2dd0*/  FSETP.NEU.FTZ.AND P1, PT, R15.reuse, RZ, PT ;  /* 0x000000ff0f00720b */ /* 0x040fe40003f3d000 */
[----:B------:R-:W-:Y:S01]  /*2de0*/  FSETP.GEU.FTZ.AND P2, PT, R15, RZ, PT ;  /* 0x000000ff0f00720b */ /* 0x000fe20003f5e000 */
[----:B------:R-:W-:-:S03]  /*2df0*/  FADD.FTZ R15, R12, -R15 ;  /* 0x8000000f0c0f7221 */ /* 0x000fc60000010000 */
[----:B------:R-:W-:Y:S01]  /*2e00*/  PLOP3.LUT P0, PT, P1, P0, P2, 0x9f, 0x0 ;  /* 0x000000000000781c */ /* 0x000fe20000f01327 */
[----:B------:R-:W-:Y:S01]  /*2e10*/  FMUL.FTZ R15, R15, UR6 ;  /* 0x000000060f0f7c20 */ /* 0x000fe20008410000 */
[----:B-1----:R-:W-:-:S11]  /*2e20*/  IMAD.WIDE.U32 R8, R2, 0x2, R8 ;  /* 0x0000000202087825 */ /* 0x002fd600078e0008 */
[----:B------:R-:W-:Y:S01]  /*2e30*/  @!P0 FADD.FTZ R15, R15, -1 ;  /* 0xbf8000000f0f8421 */ /* 0x000fe20000010000 */
[----:B------:R-:W-:-:S04]  /*2e40*/  IMAD.WIDE R2, R3, 0x10, R8 ;  /* 0x0000001003027825 */ /* 0x000fc800078e0208 */
        /* <DEDUP_REMOVED lines=16> */
.L_x_20377:
[----:B------:R-:W-:Y:S05]  /*2f50*/  BSYNC B0 ;  /* 0x0000000000007941 */ /* 0x000fea0003800000 */
.L_x_20376:
[----:B------:R-:W-:Y:S02]  /*2f60*/  PRMT R5, R5, 0x5410, R10 ;  /* 0x0000541005057816 */ /* 0x000fe4000000000a */
[----:B------:R-:W-:Y:S02]  /*2f70*/  PRMT R4, R4, 0x5410, R11 ;  /* 0x0000541004047816 */ /* 0x000fe4000000000b */
[----:B------:R-:W-:-:S05]  /*2f80*/  PRMT R7, R7, 0x5410, R8 ;  /* 0x0000541007077816 */ /* 0x000fca0000000008 */
[----:B------:R-:W-:Y:S01]  /*2f90*/  STG.E.128 desc[UR4][R2.64], R4 ;  /* 0x0000000402007986 */ /* 0x000fe2000c101d04 */
[----:B------:R-:W-:Y:S05]  /*2fa0*/  EXIT ;  /* 0x000000000000794d */ /* 0x000fea0003800000 */
.L_x_20289:
        /* <DEDUP_REMOVED lines=13> */
[----:B------:R-:W2:Y:S01]  /*3080*/  @!P5 LDC.64 R18, c[0x0][0x230] ;  /* 0x00008c00ff12db82 */ /* 0x000ea20000000a00 */
[----:B------:R-:W-:Y:S02]  /*3090*/  @!P5 VIADD R27, R27, 0x80 ;  /* 0x000000801b1bd836 */ /* 0x000fe40000000000 */
[----:B-1----:R-:W-:-:S03]  /*30a0*/  @!P6 IMAD.WIDE.U32 R6, R9, 0x2, R6 ;  /* 0x000000020906e825 */ /* 0x002fc600078e0006 */
[C---:B------:R-:W-:Y:S02]  /*30b0*/  ISETP.GE.AND P4, PT, R27.reuse, R3, PT ;  /* 0x000000031b00720c */ /* 0x040fe40003f86270 */
[----:B------:R1:W5:Y:S11]  /*30c0*/  @!P6 LDG.E.U16 R5, desc[UR4][R6.64] ;  /* 0x000000040605e981 */ /* 0x000376000c1e1500 */
        /* <DEDUP_REMOVED lines=9> */
[----:B------:R-:W-:Y:S01]  /*3160*/  @!P2 IADD3 R27, R27, 0x80, RZ ;  /* 0x000000801b1ba810 */ /* 0x000fe20007ffe0ff */
[----:B------:R-:W4:Y:S03]  /*3170*/  @!P2 LDC.64 R8, c[0x0][0x230] ;  /* 0x00008c00ff08ab82 */ /* 0x000f260000000a00 */
        /* <DEDUP_REMOVED lines=59> */
.L_x_20385:
[----:B------:R-:W-:Y:S01]  /*3530*/  FSETP.GEU.FTZ.AND P0, PT, R11, -R10, PT ;  /* 0x8000000a0b00720b */ /* 0x000fe20003f1e000 */
[----:B------:R-:W-:-:S12]  /*3540*/  FADD.FTZ R9, R9, -1 ;  /* 0xbf80000009097421 */ /* 0x000fd80000010000 */
[----:B------:R-:W-:-:S07]  /*3550*/  @!P0 FADD.FTZ R9, R9, -1 ;  /* 0xbf80000009098421 */ /* 0x000fce0000010000 */
.L_x_20384:
[----:B------:R-:W-:Y:S05]  /*3560*/  BSYNC B2 ;  /* 0x0000000000027941 */ /* 0x000fea0003800000 */
.L_x_20383:
[----:B------:R-:W-:Y:S01]  /*3570*/  FFMA.FTZ R8, -R10, R9, R8 ;  /* 0x000000090a087223 */ /* 0x000fe20000010108 */
[----:B------:R-:W-:Y:S06]  /*3580*/  BRA `(.L_x_20381) ;  /* 0x00000000007c7947 */ /* 0x000fec0003800000 */
.L_x_20382:
        /* <DEDUP_REMOVED lines=15> */
.L_x_20388:
        /* <DEDUP_REMOVED lines=13> */
.L_x_20387:
[----:B------:R-:W-:Y:S05]  /*3750*/  BSYNC B2 ;  /* 0x0000000000027941 */ /* 0x000fea0003800000 */
.L_x_20386:
[----:B------:R-:W-:-:S04]  /*3760*/  FMUL.FTZ R9, R0, 1.1920928955078125e-07 ;  /* 0x3400000000097820 */ /* 0x000fc80000410000 */
[----:B------:R-:W-:-:S07]  /*3770*/  FMUL.FTZ R8, R8, R9 ;  /* 0x0000000908087220 */ /* 0x000fce0000410000 */
.L_x_20381:
[----:B------:R-:W-:Y:S05]  /*3780*/  BSYNC B0 ;  /* 0x0000000000007941 */ /* 0x000fea0003800000 */
.L_x_20380:
        /* <DEDUP_REMOVED lines=28> */
.L_x_20379:
[----:B------:R-:W-:Y:S05]  /*3950*/  BSYNC B1 ;  /* 0x0000000000017941 */ /* 0x000fea0003800000 */
.L_x_20378:
[----:B0-----:R-:W-:Y:S01]  /*3960*/  VIADD R6, R4, 0x80 ;  /* 0x0000008004067836 */ /* 0x001fe20000000000 */
[----:B------:R-:W-:Y:S04]  /*3970*/  BSSY B1, `(.L_x_20389) ;  /* 0x0000062000017945 */ /* 0x000fe80003800000 */
        /* <DEDUP_REMOVED lines=31> */
.L_x_20396:
[----:B------:R-:W-:Y:S01]  /*3b70*/  FSETP.GEU.FTZ.AND P0, PT, R13, -R12, PT ;  /* 0x8000000c0d00720b */ /* 0x000fe20003f1e000 */
[----:B------:R-:W-:-:S12]  /*3b80*/  FADD.FTZ R11, R11, -1 ;  /* 0xbf8000000b0b7421 */ /* 0x000fd80000010000 */
[----:B------:R-:W-:-:S07]  /*3b90*/  @!P0 FADD.FTZ R11, R11, -1 ;  /* 0xbf8000000b0b8421 */ /* 0x000fce0000010000 */
.L_x_20395:
[----:B------:R-:W-:Y:S05]  /*3ba0*/  BSYNC B2 ;  /* 0x0000000000027941 */ /* 0x000fea0003800000 */
.L_x_20394:
[----:B------:R-:W-:Y:S01]  /*3bb0*/  FFMA.FTZ R10, -R12, R11, R10 ;  /* 0x0000000b0c0a7223 */ /* 0x000fe2000001010a */
[----:B------:R-:W-:Y:S06]  /*3bc0*/  BRA `(.L_x_20392) ;  /* 0x00000000007c7947 */ /* 0x000fec0003800000 */
.L_x_20393:
        /* <DEDUP_REMOVED lines=15> */
.L_x_20399:
        /* <DEDUP_REMOVED lines=13> */
.L_x_20398:
[----:B------:R-:W-:Y:S05]  /*3d90*/  BSYNC B2 ;  /* 0x0000000000027941 */ /* 0x000fea0003800000 */
.L_x_20397:
[----:B0-----:R-:W-:-:S04]  /*3da0*/  FMUL.FTZ R11, R12, 1.1920928955078125e-07 ;  /* 0x340000000c0b7820 */ /* 0x001fc80000410000 */
[----:B------:R-:W-:-:S07]  /*3db0*/  FMUL.FTZ R10, R10, R11 ;  /* 0x0000000b0a0a7220 */ /* 0x000fce0000410000 */
.L_x_20392:
[----:B------:R-:W-:Y:S05]  /*3dc0*/  BSYNC B0 ;  /* 0x0000000000007941 */ /* 0x000fea0003800000 */
.L_x_20391:
        /* <DEDUP_REMOVED lines=28> */
.L_x_20390:
[----:B------:R-:W-:Y:S05]  /*3f90*/  BSYNC B1 ;  /* 0x0000000000017941 */ /* 0x000fea0003800000 */
.L_x_20389:
[----:B------:R-:W-:Y:S01]  /*3fa0*/  VIADD R0, R4, 0x100 ;  /* 0x0000010004007836 */ /* 0x000fe20000000000 */
        /* <DEDUP_REMOVED lines=32> */
.L_x_20407:
[----:B------:R-:W-:Y:S01]  /*41b0*/  FSETP.GEU.FTZ.AND P0, PT, R13, -R12, PT ;  /* 0x8000000c0d00720b */ /* 0x000fe20003f1e000 */
[----:B------:R-:W-:-:S12]  /*41c0*/  FADD.FTZ R11, R11, -1 ;  /* 0xbf8000000b0b7421 */ /* 0x000fd80000010000 */
[----:B------:R-:W-:-:S07]  /*41d0*/  @!P0 FADD.FTZ R11, R11, -1 ;  /* 0xbf8000000b0b8421 */ /* 0x000fce0000010000 */
.L_x_20406:
[----:B------:R-:W-:Y:S05]  /*41e0*/  BSYNC B2 ;  /* 0x0000000000027941 */ /* 0x000fea0003800000 */
.L_x_20405:
[----:B------:R-:W-:Y:S01]  /*41f0*/  FFMA.FTZ R10, -R12, R11, R10 ;  /* 0x0000000b0c0a7223 */ /* 0x000fe2000001010a */
[----:B------:R-:W-:Y:S06]  /*4200*/  BRA `(.L_x_20403) ;  /* 0x00000000007c7947 */ /* 0x000fec0003800000 */
.L_x_20404:
        /* <DEDUP_REMOVED lines=15> */
.L_x_20410:
        /* <DEDUP_REMOVED lines=13> */
.L_x_20409:
[----:B------:R-:W-:Y:S05]  /*43d0*/  BSYNC B2 ;  /* 0x0000000000027941 */ /* 0x000fea0003800000 */
.L_x_20408:
[----:B0-----:R-:W-:-:S04]  /*43e0*/  FMUL.FTZ R11, R12, 1.1920928955078125e-07 ;  /* 0x340000000c0b7820 */ /* 0x001fc80000410000 */
[----:B------:R-:W-:-:S07]  /*43f0*/  FMUL.FTZ R10, R10, R11 ;  /* 0x0000000b0a0a7220 */ /* 0x000fce0000410000 */
.L_x_20403:
[----:B------:R-:W-:Y:S05]  /*4400*/  BSYNC B0 ;  /* 0x0000000000007941 */ /* 0x000fea0003800000 */
.L_x_20402:
        /* <DEDUP_REMOVED lines=20> */
[----:B0-----:R-:W-:-:S05]  /*4550*/  SHF.L.U32 R8, R0, 0x10, RZ ;  /* 0x0000001000087819 */ /* 0x001fca00000006ff */
[----:B------:R-:W-:-:S05]  /*4560*/  FADD.FTZ R8, -R8, R9 ;  /* 0x0000000908087221 */ /* 0x000fca0000010100 */
[----:B------:R-:W-:Y:S02]  /*4570*/  FSETP.GT.FTZ.AND P0, PT, R8, 0.5, PT ;  /* 0x3f0000000800780b */ /* 0x000fe40003f14000 */
[----:B------:R-:W-:-:S11]  /*4580*/  PRMT R8, R0, 0x7610, R8 ;  /* 0x0000761000087816 */ /* 0x000fd60000000008 */
[----:B------:R-:W-:-:S04]  /*4590*/  @P0 IMAD.U32 R10, R8, 0x10000, RZ ;  /* 0x00010000080a0824 */ /* 0x000fc800078e00ff */
[----:B------:R-:W-:-:S05]  /*45a0*/  @P0 FADD.FTZ R10, R10, 1 ;  /* 0x3f8000000a0a0421 */ /* 0x000fca0000010000 */
[----:B------:R-:W-:-:S04]  /*45b0*/  @P0 F2FP.BF16.F32.PACK_AB R10, RZ, R10 ;  /* 0x0000000aff0a023e */ /* 0x000fc800000010ff */
[----:B------:R-:W-:-:S07]  /*45c0*/  @P0 PRMT R8, R10, 0x7610, R8 ;  /* 0x000076100a080816 */ /* 0x000fce0000000008 */
.L_x_20401:
[----:B------:R-:W-:Y:S05]  /*45d0*/  BSYNC B1 ;  /* 0x0000000000017941 */ /* 0x000fea0003800000 */
.L_x_20400:
        /* <DEDUP_REMOVED lines=33> */
.L_x_20418:
[----:B------:R-:W-:Y:S01]  /*47f0*/  FSETP.GEU.FTZ.AND P0, PT, R12, -R13, PT ;  /* 0x8000000d0c00720b */ /* 0x000fe20003f1e000 */
[----:B------:R-:W-:-:S12]  /*4800*/  FADD.FTZ R0, R0, -1 ;  /* 0xbf80000000007421 */ /* 0x000fd80000010000 */
[----:B------:R-:W-:-:S07]  /*4810*/  @!P0 FADD.FTZ R0, R0, -1 ;  /* 0xbf80000000008421 */ /* 0x000fce0000010000 */
.L_x_20417:
[----:B------:R-:W-:Y:S05]  /*4820*/  BSYNC B2 ;  /* 0x0000000000027941 */ /* 0x000fea0003800000 */
.L_x_20416:
[----:B------:R-:W-:Y:S01]  /*4830*/  FFMA.FTZ R11, -R13, R0, R11 ;  /* 0x000000000d0b7223 */ /* 0x000fe2000001010b */
[----:B------:R-:W-:Y:S06]  /*4840*/  BRA `(.L_x_20414) ;  /* 0x00000000007c7947 */ /* 0x000fec0003800000 */
.L_x_20415:
        /* <DEDUP_REMOVED lines=15> */
.L_x_20421:
        /* <DEDUP_REMOVED lines=13> */
.L_x_20420:
[----:B------:R-:W-:Y:S05]  /*4a10*/  BSYNC B2 ;  /* 0x0000000000027941 */ /* 0x000fea0003800000 */
.L_x_20419:
[----:B------:R-:W-:-:S04]  /*4a20*/  FMUL.FTZ R0, R13, 1.1920928955078125e-07 ;  /* 0x340000000d007820 */ /* 0x000fc80000410000 */
[----:B------:R-:W-:-:S07]  /*4a30*/  FMUL.FTZ R11, R11, R0 ;  /* 0x000000000b0b7220 */ /* 0x000fce0000410000 */
.L_x_20414:
[----:B------:R-:W-:Y:S05]  /*4a40*/  BSYNC B0 ;  /* 0x0000000000007941 */ /* 0x000fea0003800000 */
.L_x_20413:
        /* <DEDUP_REMOVED lines=28> */
.L_x_20412:
[----:B------:R-:W-:Y:S05]  /*4c10*/  BSYNC B1 ;  /* 0x0000000000017941 */ /* 0x000fea0003800000 */
.L_x_20411:
[----:B------:R-:W-:Y:S01]  /*4c20*/  VIADD R0, R4, 0x200 ;  /* 0x0000020004007836 */ /* 0x000fe20000000000 */
[----:B------:R-:W-:Y:S04]  /*4c30*/  BSSY B1, `(.L_x_20422) ;  /* 0x0000062000017945 */ /* 0x000fe80003800000 */
        /* <DEDUP_REMOVED lines=31> */
.L_x_20429:
[----:B------:R-:W-:Y:S01]  /*4e30*/  FSETP.GEU.FTZ.AND P0, PT, R15, -R14, PT ;  /* 0x8000000e0f00720b */ /* 0x000fe20003f1e000 */
[----:B------:R-:W-:-:S12]  /*4e40*/  FADD.FTZ R13, R13, -1 ;  /* 0xbf8000000d0d7421 */ /* 0x000fd80000010000 */
[----:B------:R-:W-:-:S07]  /*4e50*/  @!P0 FADD.FTZ R13, R13, -1 ;  /* 0xbf8000000d0d8421 */ /* 0x000fce0000010000 */
.L_x_20428:
[----:B------:R-:W-:Y:S05]  /*4e60*/  BSYNC B2 ;  /* 0x0000000000027941 */ /* 0x000fea0003800000 */
.L_x_20427:
[----:B------:R-:W-:Y:S01]  /*4e70*/  FFMA.FTZ R12, -R14, R13, R12 ;  /* 0x0000000d0e0c7223 */ /* 0x000fe2000001010c */
[----:B------:R-:W-:Y:S06]  /*4e80*/  BRA `(.L_x_20425) ;  /* 0x00000000007c7947 */ /* 0x000fec0003800000 */
.L_x_20426:
        /* <DEDUP_REMOVED lines=15> */
.L_x_20432:
        /* <DEDUP_REMOVED lines=13> */
.L_x_20431:
[----:B------:R-:W-:Y:S05]  /*5050*/  BSYNC B2 ;  /* 0x0000000000027941 */ /* 0x000fea0003800000 */
.L_x_20430:
[----:B0-----:R-:W-:-:S04]  /*5060*/  FMUL.FTZ R13, R14, 1.1920928955078125e-07 ;  /* 0x340000000e0d7820 */ /* 0x001fc80000410000 */
[----:B------:R-:W-:-:S07]  /*5070*/  FMUL.FTZ R12, R12, R13 ;  /* 0x0000000d0c0c7220 */ /* 0x000fce0000410000 */
.L_x_20425:
[----:B------:R-:W-:Y:S05]  /*5080*/  BSYNC B0 ;  /* 0x0000000000007941 */ /* 0x000fea0003800000 */
.L_x_20424:
        /* <DEDUP_REMOVED lines=28> */
.L_x_20423:
[----:B------:R-:W-:Y:S05]  /*5250*/  BSYNC B1 ;  /* 0x0000000000017941 */ /* 0x000fea0003800000 */
.L_x_20422:
[----:B------:R-:W-:Y:S01]  /*5260*/  VIADD R0, R4, 0x280 ;  /* 0x0000028004007836 */ /* 0x000fe20000000000 */
[----:B------:R-:W-:Y:S04]  /*5270*/  BSSY B1, `(.L_x_20433) ;  /* 0x0000062000017945 */ /* 0x000fe80003800000 */
        /* <DEDUP_REMOVED lines=31> */
.L_x_20440:
[----:B------:R-:W-:Y:S01]  /*5470*/  FSETP.GEU.FTZ.AND P0, PT, R14, -R15, PT ;  /* 0x8000000f0e00720b */ /* 0x000fe20003f1e000 */
[----:B------:R-:W-:-:S12]  /*5480*/  FADD.FTZ R0, R0, -1 ;  /* 0xbf80000000007421 */ /* 0x000fd80000010000 */
[----:B------:R-:W-:-:S07]  /*5490*/  @!P0 FADD.FTZ R0, R0, -1 ;  /* 0xbf80000000008421 */ /* 0x000fce0000010000 */
.L_x_20439:
[----:B------:R-:W-:Y:S05]  /*54a0*/  BSYNC B2 ;  /* 0x0000000000027941 */ /* 0x000fea0003800000 */
.L_x_20438:
[----:B------:R-:W-:Y:S01]  /*54b0*/  FFMA.FTZ R13, -R15, R0, R13 ;  /* 0x000000000f0d7223 */ /* 0x000fe2000001010d */
[----:B------:R-:W-:Y:S06]  /*54c0*/  BRA `(.L_x_20436) ;  /* 0x00000000007c7947 */ /* 0x000fec0003800000 */
.L_x_20437:
        /* <DEDUP_REMOVED lines=15> */
.L_x_20443:
        /* <DEDUP_REMOVED lines=13> */
.L_x_20442:
[----:B------:R-:W-:Y:S05]  /*5690*/  BSYNC B2 ;  /* 0x0000000000027941 */ /* 0x000fea0003800000 */
.L_x_20441:
[----:B------:R-:W-:-:S04]  /*56a0*/  FMUL.FTZ R0, R15, 1.1920928955078125e-07 ;  /* 0x340000000f007820 */ /* 0x000fc80000410000 */
[----:B------:R-:W-:-:S07]  /*56b0*/  FMUL.FTZ R13, R13, R0 ;  /* 0x000000000d0d7220 */ /* 0x000fce0000410000 */
.L_x_20436:
[----:B------:R-:W-:Y:S05]  /*56c0*/  BSYNC B0 ;  /* 0x0000000000007941 */ /* 0x000fea0003800000 */
.L_x_20435:
        /* <DEDUP_REMOVED lines=28> */
.L_x_20434:
[----:B------:R-:W-:Y:S05]  /*5890*/  BSYNC B1 ;  /* 0x0000000000017941 */ /* 0x000fea0003800000 */
.L_x_20433:
[----:B------:R-:W-:Y:S01]  /*58a0*/  VIADD R0, R4, 0x300 ;  /* 0x0000030004007836 */ /* 0x000fe20000000000 */
[----:B------:R-:W-:Y:S04]  /*58b0*/  BSSY B1, `(.L_x_20444) ;  /* 0x0000062000017945 */ /* 0x000fe80003800000 */
        /* <DEDUP_REMOVED lines=31> */
.L_x_20451:
[----:B------:R-:W-:Y:S01]  /*5ab0*/  FSETP.GEU.FTZ.AND P0, PT, R19, -R18, PT ;  /* 0x800000121300720b */ /* 0x000fe20003f1e000 */
[----:B------:R-:W-:-:S12]  /*5ac0*/  FADD.FTZ R15, R15, -1 ;  /* 0xbf8000000f0f7421 */ /* 0x000fd80000010000 */
[----:B------:R-:W-:-:S07]  /*5ad0*/  @!P0 FADD.FTZ R15, R15, -1 ;  /* 0xbf8000000f0f8421 */ /* 0x000fce0000010000 */
.L_x_20450:
[----:B------:R-:W-:Y:S05]  /*5ae0*/  BSYNC B2 ;  /* 0x0000000000027941 */ /* 0x000fea0003800000 */
.L_x_20449:
[----:B------:R-:W-:Y:S01]  /*5af0*/  FFMA.FTZ R14, -R18, R15, R14 ;  /* 0x0000000f120e7223 */ /* 0x000fe2000001010e */
[----:B------:R-:W-:Y:S06]  /*5b00*/  BRA `(.L_x_20447) ;  /* 0x00000000007c7947 */ /* 0x000fec0003800000 */
.L_x_20448:
        /* <DEDUP_REMOVED lines=15> */
.L_x_20454:
        /* <DEDUP_REMOVED lines=13> */
.L_x_20453:
[----:B------:R-:W-:Y:S05]  /*5cd0*/  BSYNC B2 ;  /* 0x0000000000027941 */ /* 0x000fea0003800000 */
.L_x_20452:
[----:B0-----:R-:W-:-:S04]  /*5ce0*/  FMUL.FTZ R15, R18, 1.1920928955078125e-07 ;  /* 0x34000000120f7820 */ /* 0x001fc80000410000 */
[----:B------:R-:W-:-:S07]  /*5cf0*/  FMUL.FTZ R14, R14, R15 ;  /* 0x0000000f0e0e7220 */ /* 0x000fce0000410000 */
.L_x_20447:
[----:B------:R-:W-:Y:S05]  /*5d00*/  BSYNC B0 ;  /* 0x0000000000007941 */ /* 0x000fea0003800000 */
.L_x_20446:
        /* <DEDUP_REMOVED lines=28> */
.L_x_20445:
[----:B------:R-:W-:Y:S05]  /*5ed0*/  BSYNC B1 ;  /* 0x0000000000017941 */ /* 0x000fea0003800000 */
.L_x_20444:
        /* <DEDUP_REMOVED lines=33> */
.L_x_20462:
[----:B------:R-:W-:Y:S01]  /*60f0*/  FSETP.GEU.FTZ.AND P0, PT, R18, -R19, PT ;  /* 0x800000131200720b */ /* 0x000fe20003f1e000 */
[----:B------:R-:W-:-:S12]  /*6100*/  FADD.FTZ R0, R0, -1 ;  /* 0xbf80000000007421 */ /* 0x000fd80000010000 */
[----:B------:R-:W-:-:S07]  /*6110*/  @!P0 FADD.FTZ R0, R0, -1 ;  /* 0xbf80000000008421 */ /* 0x000fce0000010000 */
.L_x_20461:
[----:B------:R-:W-:Y:S05]  /*6120*/  BSYNC B2 ;  /* 0x0000000000027941 */ /* 0x000fea0003800000 */
.L_x_20460:
[----:B------:R-:W-:Y:S01]  /*6130*/  FFMA.FTZ R15, -R19, R0, R15 ;  /* 0x00000000130f7223 */ /* 0x000fe2000001010f */
[----:B------:R-:W-:Y:S06]  /*6140*/  BRA `(.L_x_20458) ;  /* 0x00000000007c7947 */ /* 0x000fec0003800000 */
.L_x_20459:
        /* <DEDUP_REMOVED lines=15> */
.L_x_20465:
        /* <DEDUP_REMOVED lines=13> */
.L_x_20464:
[----:B------:R-:W-:Y:S05]  /*6310*/  BSYNC B2 ;  /* 0x0000000000027941 */ /* 0x000fea0003800000 */
.L_x_20463:
[----:B------:R-:W-:-:S04]  /*6320*/  FMUL.FTZ R18, R18, 1.1920928955078125e-07 ;  /* 0x3400000012127820 */ /* 0x000fc80000410000 */
[----:B------:R-:W-:-:S07]  /*6330*/  FMUL.FTZ R15, R15, R18 ;  /* 0x000000120f0f7220 */ /* 0x000fce0000410000 */
.L_x_20458:
[----:B------:R-:W-:Y:S05]  /*6340*/  BSYNC B0 ;  /* 0x0000000000007941 */ /* 0x000fea0003800000 */
.L_x_20457:
        /* <DEDUP_REMOVED lines=27> */
.L_x_20456:
[----:B------:R-:W-:Y:S05]  /*6500*/  BSYNC B1 ;  /* 0x0000000000017941 */ /* 0x000fea0003800000 */
.L_x_20455:
        /* <DEDUP_REMOVED lines=16> */
.L_x_20468:
[----:B------:R-:W-:-:S13]  /*6610*/  ISETP.GE.AND P0, PT, R4, R3, PT ;  /* 0x000000030400720c */ /* 0x000fda0003f06270 */
[----:B------:R-:W-:Y:S05]  /*6620*/  @P0 BRA `(.L_x_20470) ;  /* 0x0000000000300947 */ /* 0x000fea0003800000 */
[----:B-1----:R-:W1:Y:S01]  /*6630*/  LDC.64 R6, c[0x0][0x228] ;  /* 0x00008a00ff067b82 */ /* 0x002e620000000a00 */
[----:B-----5:R-:W-:Y:S02]  /*6640*/  IMAD.IADD R5, R2, 0x1, R4 ;  /* 0x0000000102057824 */ /* 0x020fe400078e0204 */
[----:B------:R-:W-:Y:S02]  /*6650*/  VIADD R4, R4, 0x80 ;  /* 0x0000008004047836 */ /* 0x000fe40000000000 */
[----:B-1----:R-:W-:-:S05]  /*6660*/  IMAD.WIDE.U32 R6, R5, 0x2, R6 ;  /* 0x0000000205067825 */ /* 0x002fca00078e0006 */
[----:B------:R1:W-:Y:S02]  /*6670*/  STG.E.U16 desc[UR4][R6.64], R8 ;  /* 0x0000000806007986 */ /* 0x0003e4000c101504 */
.L_x_20469:
[----:B------:R-:W-:-:S13]  /*6680*/  ISETP.GE.AND P0, PT, R4, R3, PT ;  /* 0x000000030400720c */ /* 0x000fda0003f06270 */
[----:B------:R-:W-:Y:S05]  /*6690*/  @P0 BRA `(.L_x_20471) ;  /* 0x0000000000300947 */ /* 0x000fea0003800000 */
[----:B01----:R-:W0:Y:S01]  /*66a0*/  LDC.64 R6, c[0x0][0x228] ;  /* 0x00008a00ff067b82 */ /* 0x003e220000000a00 */
[----:B-----5:R-:W-:Y:S01]  /*66b0*/  IMAD.IADD R5, R2, 0x1, R4 ;  /* 0x0000000102057824 */ /* 0x020fe200078e0204 */
[----:B------:R-:W-:-:S03]  /*66c0*/  IADD3 R4, R4, 0x80, RZ ;  /* 0x0000008004047810 */ /* 0x000fc60007ffe0ff */
[----:B0-----:R-:W-:-:S05]  /*66d0*/  IMAD.WIDE.U32 R6, R5, 0x2, R6 ;  /* 0x0000000205067825 */ /* 0x001fca00078e0006 */
[----:B------:R2:W-:Y:S02]  /*66e0*/  STG.E.U16 desc[UR4][R6.64], R9 ;  /* 0x0000000906007986 */ /* 0x0005e4000c101504 */
.L_x_20470:
[----:B------:R-:W-:-:S13]  /*66f0*/  ISETP.GE.AND P0, PT, R4, R3, PT ;  /* 0x000000030400720c */ /* 0x000fda0003f06270 */
[----:B------:R-:W-:Y:S05]  /*6700*/  @P0 BRA `(.L_x_20472) ;  /* 0x0000000000340947 */ /* 0x000fea0003800000 */
[----:B-12---:R-:W1:Y:S01]  /*6710*/  LDC.64 R6, c[0x0][0x228] ;  /* 0x00008a00ff067b82 */ /* 0x006e620000000a00 */
[----:B-----5:R-:W-:Y:S02]  /*6720*/  IMAD.IADD R5, R2, 0x1, R4 ;  /* 0x0000000102057824 */ /* 0x020fe400078e0204 */
[----:B------:R-:W-:Y:S02]  /*6730*/  VIADD R4, R4, 0x80 ;  /* 0x0000008004047836 */ /* 0x000fe40000000000 */
[----:B-1----:R-:W-:-:S05]  /*6740*/  IMAD.WIDE.U32 R6, R5, 0x2, R6 ;  /* 0x0000000205067825 */ /* 0x002fca00078e0006 */
[----:B------:R2:W-:Y:S02]  /*6750*/  STG.E.U16 desc[UR4][R6.64], R10 ;  /* 0x0000000a06007986 */ /* 0x0005e4000c101504 */
.L_x_20471:
        /* <DEDUP_REMOVED lines=8> */
.L_x_20472:
[----:B------:R-:W-:Y:S05]  /*67e0*/  BSYNC B1 ;  /* 0x0000000000017941 */ /* 0x000fea0003800000 */
.L_x_20467:
[----:B------:R-:W-:-:S13]  /*67f0*/  ISETP.GE.AND P0, PT, R4, R3, PT ;  /* 0x000000030400720c */ /* 0x000fda0003f06270 */
[----:B-123--:R-:W1:Y:S01]  /*6800*/  @!P0 LDC.64 R6, c[0x0][0x228] ;  /* 0x00008a00ff068b82 */ /* 0x00ee620000000a00 */
[----:B-----5:R-:W-:Y:S02]  /*6810*/  @!P0 IMAD.IADD R5, R2, 0x1, R4 ;  /* 0x0000000102058824 */ /* 0x020fe400078e0204 */
[----:B------:R-:W-:Y:S02]  /*6820*/  @!P0 VIADD R4, R4, 0x80 ;  /* 0x0000008004048836 */ /* 0x000fe40000000000 */
[----:B-1----:R-:W-:-:S05]  /*6830*/  @!P0 IMAD.WIDE.U32 R6, R5, 0x2, R6 ;  /* 0x0000000205068825 */ /* 0x002fca00078e0006 */
[----:B------:R3:W-:Y:S02]  /*6840*/  @!P0 STG.E.U16 desc[UR4][R6.64], R12 ;  /* 0x0000000c06008986 */ /* 0x0007e4000c101504 */
.L_x_20473:
[----:B------:R-:W-:Y:S05]  /*6850*/  BSYNC B0 ;  /* 0x0000000000007941 */ /* 0x000fea0003800000 */
.L_x_20466:
        /* <DEDUP_REMOVED lines=8> */
.L_x_20474:
        /* <DEDUP_REMOVED lines=10> */
.L_x_37852:


//--------------------- .text._ZN2at6native18elementwise_kernelILi128ELi4EZNS0_15gpu_kernel_implIZZZNS0_15binary_internal21div_floor_kernel_cudaERNS_18TensorIteratorBaseEENKUlvE0_clEvENKUlvE1_clEvEUlN3c104HalfEE_EEvS5_RKT_EUliE_EEviT1_ --------------------------
	.section	.text._ZN2at6native18elementwise_kernelILi128ELi4EZNS0_15gpu_kernel_implIZZZNS0_15binary_internal21div_floor_kernel_cudaERNS_18TensorIteratorBaseEENKUlvE0_clEvENKUlvE1_clEvEUlN3c104HalfEE_EEvS5_RKT_EUliE_EEviT1_,"ax",@progbits
	.align	128
        .global         _ZN2at6native18elementwise_kernelILi128ELi4EZNS0_15gpu_kernel_implIZZZNS0_15binary_internal21div_floor_kernel_cudaERNS_18TensorIteratorBaseEENKUlvE0_clEvENKUlvE1_clEvEUlN3c104HalfEE_EEvS5_RKT_EUliE_EEviT1_
        .type           _ZN2at6native18elementwise_kernelILi128ELi4EZNS0_15gpu_kernel_implIZZZNS0_15binary_internal21div_floor_kernel_cudaERNS_18TensorIteratorBaseEENKUlvE0_clEvENKUlvE1_clEvEUlN3c104HalfEE_EEvS5_RKT_EUliE_EEviT1_,@function
        .size           _ZN2at6native18elementwise_kernelILi128ELi4EZNS0_15gpu_kernel_implIZZZNS0_15binary_internal21div_floor_kernel_cudaERNS_18TensorIteratorBaseEENKUlvE0_clEvENKUlvE1_clEvEUlN3c104HalfEE_EEvS5_RKT_EUliE_EEviT1_,(.L_x_37853 - _ZN2at6native18elementwise_kernelILi128ELi4EZNS0_15gpu_kernel_implIZZZNS0_15binary_internal21div_floor_kernel_cudaERNS_18TensorIteratorBaseEENKUlvE0_clEvENKUlvE1_clEvEUlN3c104HalfEE_EEvS5_RKT_EUliE_EEviT1_)
        .other          _ZN2at6native18elementwise_kernelILi128ELi4EZNS0_15gpu_kernel_implIZZZNS0_15binary_internal21div_floor_kernel_cudaERNS_18TensorIteratorBaseEENKUlvE0_clEvENKUlvE1_clEvEUlN3c104HalfEE_EEvS5_RKT_EUliE_EEviT1_,@"STO_CUDA_ENTRY STV_DEFAULT"
_ZN2at6native18elementwise_kernelILi128ELi4EZNS0_15gpu_kernel_implIZZZNS0_15binary_internal21div_floor_kernel_cudaERNS_18TensorIteratorBaseEENKUlvE0_clEvENKUlvE1_clEvEUlN3c104HalfEE_EEvS5_RKT_EUliE_EEviT1_:
.text._ZN2at6native18elementwise_kernelILi128ELi4EZNS0_15gpu_kernel_implIZZZNS0_15binary_internal21div_floor_kernel_cudaERNS_18TensorIteratorBaseEENKUlvE0_clEvENKUlvE1_clEvEUlN3c104HalfEE_EEvS5_RKT_EUliE_EEviT1_:
        /* <DEDUP_REMOVED lines=312> */
.L_x_20477:
        /* <DEDUP_REMOVED lines=23> */
.L_x_20481:
[----:B------:R-:W2:Y:S02]  /*14f0*/  LDG.E.U8 R4, desc[UR36][R4.64] ;  /* 0x0000002404047981 */ /* 0x000ea4000c1e1100 */
[----:B--2---:R-:W-:-:S04]  /*1500*/  I2FP.F32.U32 R0, R4 ;  /* 0x0000000400007245 */ /* 0x004fc80000201000 */
[----:B------:R-:W-:-:S04]  /*1510*/  F2FP.F16.F32.PACK_AB R0, RZ, R0 ;  /* 0x00000000ff00723e */ /* 0x000fc800000000ff */
[----:B------:R-:W-:Y:S01]  /*1520*/  PRMT R2, R0, 0x7610, R2 ;  /* 0x0000761000027816 */ /* 0x000fe20000000002 */
[----:B------:R-:W-:Y:S06]  /*1530*/  BRA `(.L_x_20483) ;  /* 0x0000000c00b87947 */ /* 0x000fec0003800000 */
.L_x_20480:
        /* <DEDUP_REMOVED lines=11> */
.L_x_20485:
[----:B------:R-:W2:Y:S02]  /*15f0*/  LDG.E R4, desc[UR36][R4.64] ;  /* 0x0000002404047981 */ /* 0x000ea4000c1e1900 */
[----:B--2---:R-:W-:-:S04]  /*1600*/  I2FP.F32.S32 R0, R4 ;  /* 0x0000000400007245 */ /* 0x004fc80000201400 */
[----:B------:R-:W-:-:S04]  /*1610*/  F2FP.F16.F32.PACK_AB R0, RZ, R0 ;  /* 0x00000000ff00723e */ /* 0x000fc800000000ff */
[----:B------:R-:W-:Y:S01]  /*1620*/  PRMT R2, R0, 0x7610, R2 ;  /* 0x0000761000027816 */ /* 0x000fe20000000002 */
[----:B------:R-:W-:Y:S06]  /*1630*/  BRA `(.L_x_20483) ;  /* 0x0000000c00787947 */ /* 0x000fec0003800000 */
.L_x_20484:
[----:B------:R-:W2:Y:S02]  /*1640*/  LDG.E.U16 R4, desc[UR36][R4.64] ;  /* 0x0000002404047981 */ /* 0x000ea4000c1e1500 */
[----:B--2---:R-:W0:Y:S02]  /*1650*/  I2F.S16 R0, R4 ;  /* 0x0000000400007306 */ /* 0x004e240000101400 */
[----:B0-----:R-:W-:-:S04]  /*1660*/  F2FP.F16.F32.PACK_AB R0, RZ, R0 ;  /* 0x00000000ff00723e */ /* 0x001fc800000000ff */
[----:B------:R-:W-:Y:S01]  /*1670*/  PRMT R2, R0, 0x7610, R2 ;  /* 0x0000761000027816 */ /* 0x000fe20000000002 */
[----:B------:R-:W-:Y:S06]  /*1680*/  BRA `(.L_x_20483) ;  /* 0x0000000c00647947 */ /* 0x000fec0003800000 */
.L_x_20479:
        /* <DEDUP_REMOVED lines=9> */
.L_x_20487:
[----:B------:R0:W5:Y:S01]  /*1720*/  LDG.E.U16 R2, desc[UR36][R4.64] ;  /* 0x0000002404027981 */ /* 0x000162000c1e1500 */
[----:B------:R-:W-:Y:S05]  /*1730*/  BRA `(.L_x_20483) ;  /* 0x0000000c00387947 */ /* 0x000fea0003800000 */
.L_x_20486:
        /* <DEDUP_REMOVED lines=9> */
.L_x_20489:
[----:B------:R1:W5:Y:S01]  /*17d0*/  LDG.E.U16 R2, desc[UR36][R4.64] ;  /* 0x0000002404027981 */ /* 0x000362000c1e1500 */
[----:B------:R-:W-:Y:S05]  /*17e0*/  BRA `(.L_x_20483) ;  /* 0x0000000c000c7947 */ /* 0x000fea0003800000 */
.L_x_20488:
        /* <DEDUP_REMOVED lines=9> */
.L_x_20478:
        /* <DEDUP_REMOVED lines=14> */
.L_x_20492:
        /* <DEDUP_REMOVED lines=9> */
.L_x_20491:
        /* <DEDUP_REMOVED lines=28> */
.L_x_20494:
        /* <DEDUP_REMOVED lines=14> */
.L_x_20493:
[----:B------:R-:W2:Y:S02]  /*1c90*/  LDG.E.U16 R0, desc[UR36][R4.64] ;  /* 0x0000002404007981 */ /* 0x000ea4000c1e1500 */
[----:B--2---:R-:W-:-:S05]  /*1ca0*/  IMAD.U32 R0, R0, 0x10000, RZ ;  /* 0x0001000000007824 */ /* 0x004fca00078e00ff */
[----:B------:R-:W-:-:S04]  /*1cb0*/  F2FP.F16.F32.PACK_AB R0, RZ, R0 ;  /* 0x00000000ff00723e */ /* 0x000fc800000000ff */
[----:B------:R-:W-:Y:S01]  /*1cc0*/  PRMT R2, R0, 0x7610, R2 ;  /* 0x0000761000027816 */ /* 0x000fe20000000002 */
[----:B------:R-:W-:Y:S06]  /*1cd0*/  BRA `(.L_x_20483) ;  /* 0x0000000400d07947 */ /* 0x000fec0003800000 */
.L_x_20490:
        /* <DEDUP_REMOVED lines=13> */
.L_x_20497:
        /* <DEDUP_REMOVED lines=21> */
.L_x_20501:
[----:B------:R-:W-:Y:S05]  /*1f00*/  BSYNC B1 ;  /* 0x0000000000017941 */ /* 0x000fea0003800000 */
.L_x_20500:
[----:B------:R-:W-:Y:S01]  /*1f10*/  LEA R3, R0, 0x3b800000, 0x17 ;  /* 0x3b80000000037811 */ /* 0x000fe200078eb8ff */
[----:B------:R-:W-:-:S05]  /*1f20*/  IMAD.SHL.U32 R0, R2, 0x100000, RZ ;  /* 0x0010000002007824 */ /* 0x000fca00078e00ff */
[----:B------:R-:W-:-:S07]  /*1f30*/  LOP3.LUT R0, R3, R0, R4, 0xfe, !PT ;  /* 0x0000000003007212 */ /* 0x000fce00078efe04 */
.L_x_20499:
[----:B------:R-:W-:Y:S05]  /*1f40*/  BSYNC B0 ;  /* 0x0000000000007941 */ /* 0x000fea0003800000 */
.L_x_20498:
[----:B------:R-:W-:-:S04]  /*1f50*/  F2FP.F16.F32.PACK_AB R0, RZ, R0 ;  /* 0x00000000ff00723e */ /* 0x000fc800000000ff */
[----:B------:R-:W-:Y:S01]  /*1f60*/  PRMT R2, R0, 0x7610, R2 ;  /* 0x0000761000027816 */ /* 0x000fe20000000002 */
[----:B------:R-:W-:Y:S06]  /*1f70*/  BRA `(.L_x_20483) ;  /* 0x0000000400287947 */ /* 0x000fec0003800000 */
.L_x_20496:
        /* <DEDUP_REMOVED lines=21> */
.L_x_20505:
[----:B------:R-:W-:Y:S05]  /*20d0*/  BSYNC B1 ;  /* 0x0000000000017941 */ /* 0x000fea0003800000 */
.L_x_20504:
[----:B------:R-:W-:Y:S01]  /*20e0*/  LEA R3, R0, 0x37800000, 0x17 ;  /* 0x3780000000037811 */ /* 0x000fe200078eb8ff */
[----:B------:R-:W-:-:S05]  /*20f0*/  IMAD.SHL.U32 R0, R2, 0x200000, RZ ;  /* 0x0020000002007824 */ /* 0x000fca00078e00ff */
[----:B------:R-:W-:-:S07]  /*2100*/  LOP3.LUT R0, R3, R0, R4, 0xfe, !PT ;  /* 0x0000000003007212 */ /* 0x000fce00078efe04 */
.L_x_20503:
[----:B------:R-:W-:Y:S05]  /*2110*/  BSYNC B0 ;  /* 0x0000000000007941 */ /* 0x000fea0003800000 */
.L_x_20502:
[----:B------:R-:W-:-:S04]  /*2120*/  F2FP.F16.F32.PACK_AB R0, RZ, R0 ;  /* 0x00000000ff00723e */ /* 0x000fc800000000ff */
[----:B------:R-:W-:Y:S01]  /*2130*/  PRMT R2, R0, 0x7610, R2 ;  /* 0x0000761000027816 */ /* 0x000fe20000000002 */
[----:B------:R-:W-:Y:S06]  /*2140*/  BRA `(.L_x_20483) ;  /* 0x0000000000b47947 */ /* 0x000fec0003800000 */
.L_x_20495:
        /* <DEDUP_REMOVED lines=14> */
.L_x_20509:
[----:B------:R-:W-:Y:S05]  /*2230*/  BSYNC B0 ;  /* 0x0000000000007941 */ /* 0x000fea0003800000 */
.L_x_20508:
[----:B------:R-:W-:-:S04]  /*2240*/  F2FP.F16.F32.PACK_AB R0, RZ, R0 ;  /* 0x00000000ff00723e */ /* 0x000fc800000000ff */
[----:B------:R-:W-:Y:S01]  /*2250*/  PRMT R2, R0, 0x7610, R2 ;  /* 0x0000761000027816 */ /* 0x000fe20000000002 */
[----:B------:R-:W-:Y:S06]  /*2260*/  BRA `(.L_x_20483) ;  /* 0x00000000006c7947 */ /* 0x000fec0003800000 */
.L_x_20482:
        /* <DEDUP_REMOVED lines=16> */
.L_x_20510:
[----:B------:R-:W-:Y:S01]  /*2370*/  PRMT R2, RZ, 0x7610, R2 ;  /* 0x00007610ff027816 */ /* 0x000fe20000000002 */
[----:B------:R-:W-:Y:S06]  /*2380*/  BRA `(.L_x_20483) ;  /* 0x0000000000247947 */ /* 0x000fec0003800000 */
.L_x_20507:
[----:B------:R-:W2:Y:S02]  /*2390*/  LDG.E.64 R4, desc[UR36][R4.64] ;  /* 0x0000002404047981 */ /* 0x000ea4000c1e1b00 */
[----:B--2---:R-:W0:Y:S02]  /*23a0*/  I2F.U64 R0, R4 ;  /* 0x0000000400007312 */ /* 0x004e240000301000 */
[----:B0-----:R-:W-:-:S04]  /*23b0*/  F2FP.F16.F32.PACK_AB R0, RZ, R0 ;  /* 0x00000000ff00723e */ /* 0x001fc800000000ff */
[----:B------:R-:W-:Y:S01]  /*23c0*/  PRMT R2, R0, 0x7610, R2 ;  /* 0x0000761000027816 */ /* 0x000fe20000000002 */
[----:B------:R-:W-:Y:S06]  /*23d0*/  BRA `(.L_x_20483) ;  /* 0x0000000000107947 */ /* 0x000fec0003800000 */
.L_x_20506:
[----:B------:R-:W2:Y:S02]  /*23e0*/  LDG.E R4, desc[UR36][R4.64] ;  /* 0x0000002404047981 */ /* 0x000ea4000c1e1900 */
[----:B--2---:R-:W-:-:S04]  /*23f0*/  I2FP.F32.U32 R0, R4 ;  /* 0x0000000400007245 */ /* 0x004fc80000201000 */
[----:B------:R-:W-:-:S04]  /*2400*/  F2FP.F16.F32.PACK_AB R0, RZ, R0 ;  /* 0x00000000ff00723e */ /* 0x000fc800000000ff */
[----:B------:R-:W-:-:S07]  /*2410*/  PRMT R2, R0, 0x7610, R2 ;  /* 0x0000761000027816 */ /* 0x000fce0000000002 */
.L_x_20483:
[----:B------:R-:W2:Y:S01]  /*2420*/  LDC R3, c[0x0][0x420] ;  /* 0x00010800ff037b82 */ /* 0x000ea20000000800 */
[----:B01---5:R-:W-:Y:S01]  /*2430*/  HADD2.F32 R4, -RZ, R2.H0_H0 ;  /* 0x20000002ff047230 */ /* 0x023fe20000004100 */
[----:B------:R-:W-:Y:S04]  /*2440*/  BSSY B0, `(.L_x_20511) ;  /* 0x0000040000007945 */ /* 0x000fe80003800000 */
        /* <DEDUP_REMOVED lines=26> */
.L_x_20516:
[----:B------:R-:W-:Y:S01]  /*25f0*/  FSETP.GEU.FTZ.AND P0, PT, R8, -R0, PT ;  /* 0x800000000800720b */ /* 0x000fe20003f1e000 */
[----:B------:R-:W-:-:S12]  /*2600*/  FADD.FTZ R6, R6, -1 ;  /* 0xbf80000006067421 */ /* 0x000fd80000010000 */
[----:B------:R-:W-:-:S07]  /*2610*/  @!P0 FADD.FTZ R6, R6, -1 ;  /* 0xbf80000006068421 */ /* 0x000fce0000010000 */
.L_x_20515:
[----:B------:R-:W-:Y:S05]  /*2620*/  BSYNC B1 ;  /* 0x0000000000017941 */ /* 0x000fea0003800000 */
.L_x_20514:
[----:B------:R-:W-:Y:S01]  /*2630*/  FFMA.FTZ R5, -R0, R6, R5 ;  /* 0x0000000600057223 */ /* 0x000fe20000010105 */
[----:B------:R-:W-:Y:S06]  /*2640*/  BRA `(.L_x_20512) ;  /* 0x00000000007c7947 */ /* 0x000fec0003800000 */
.L_x_20513:
        /* <DEDUP_REMOVED lines=15> */
.L_x_20519:
        /* <DEDUP_REMOVED lines=13> */
.L_x_20518:
[----:B------:R-:W-:Y:S05]  /*2810*/  BSYNC B1 ;  /* 0x0000000000017941 */ /* 0x000fea0003800000 */
.L_x_20517:
[----:B------:R-:W-:-:S04]  /*2820*/  FMUL.FTZ R6, R6, 1.1920928955078125e-07 ;  /* 0x3400000006067820 */ /* 0x000fc80000410000 */
[----:B0-----:R-:W-:-:S07]  /*2830*/  FMUL.FTZ R5, R11, R6 ;  /* 0x000000060b057220 */ /* 0x001fce0000410000 */
.L_x_20512:
[----:B------:R-:W-:Y:S05]  /*2840*/  BSYNC B0 ;  /* 0x0000000000007941 */ /* 0x000fea0003800000 */
.L_x_20511:
[C---:B------:R-:W-:Y:S01]  /*2850*/  FSETP.GTU.FTZ.AND P0, PT, |R5|.reuse, +INF , PT ;  /* 0x7f8000000500780b */ /* 0x040fe20003f1c200 */
[----:B------:R-:W-:Y:S01]  /*2860*/  ULDC UR4, c[0x0][0x424] ;  /* 0x0001090000047ab9 */ /* 0x000fe20000000800 */
[----:B------:R-:W-:Y:S01]  /*2870*/  LOP3.LUT R4, R5, 0x80000000, R4, 0xb8, !PT ;  /* 0x8000000005047812 */ /* 0x000fe200078eb804 */
[----:B------:R-:W0:Y:S01]  /*2880*/  LDC.U8 R6, c[0x0][0x430] ;  /* 0x00010c00ff067b82 */ /* 0x000e220000000000 */
[----:B------:R-:W-:Y:S01]  /*2890*/  FSETP.GEU.FTZ.AND P1, PT, R3, RZ, PT ;  /* 0x000000ff0300720b */ /* 0x000fe20003f3e000 */
[----:B------:R-:W-:Y:S01]  /*28a0*/  HADD2.F32 R3, -RZ, R2.H0_H0 ;  /* 0x20000002ff037230 */ /* 0x000fe20000004100 */
        /* <DEDUP_REMOVED lines=23> */
.L_x_20521:
[----:B------:R-:W-:Y:S05]  /*2a20*/  BSYNC B0 ;  /* 0x0000000000007941 */ /* 0x000fea0003800000 */
.L_x_20520:
        /* <DEDUP_REMOVED lines=13> */
.L_x_20525:
[----:B------:R-:W-:-:S06]  /*2b00*/  HADD2.F32 R3, -RZ, R0.H0_H0 ;  /* 0x20000000ff037230 */ /* 0x000fcc0000004100 */
[----:B------:R-:W0:Y:S02]  /*2b10*/  F2I.S64.TRUNC R2, R3 ;  /* 0x0000000300027311 */ /* 0x000e24000020d900 */
[----:B0-----:R0:W-:Y:S01]  /*2b20*/  STG.E.U8 desc[UR36][R16.64], R2 ;  /* 0x0000000210007986 */ /* 0x0011e2000c101124 */
[----:B------:R-:W-:Y:S05]  /*2b30*/  BRA `(.L_x_20527) ;  /* 0x0000000c00847947 */ /* 0x000fea0003800000 */
.L_x_20524:
        /* <DEDUP_REMOVED lines=10> */
.L_x_20529:
[----:B------:R-:W-:-:S04]  /*2be0*/  HADD2.F32 R0, -RZ, R0.H0_H0 ;  /* 0x20000000ff007230 */ /* 0x000fc80000004100 */
[----:B------:R-:W0:Y:S02]  /*2bf0*/  F2I.FTZ.TRUNC.NTZ R3, R0 ;  /* 0x0000000000037305 */ /* 0x000e24000021f100 */
[----:B0-----:R0:W-:Y:S01]  /*2c00*/  STG.E desc[UR36][R16.64], R3 ;  /* 0x0000000310007986 */ /* 0x0011e2000c101924 */
[----:B------:R-:W-:Y:S05]  /*2c10*/  BRA `(.L_x_20527) ;  /* 0x0000000c004c7947 */ /* 0x000fea0003800000 */
.L_x_20528:
[----:B------:R-:W-:-:S04]  /*2c20*/  HADD2.F32 R0, -RZ, R0.H0_H0 ;  /* 0x20000000ff007230 */ /* 0x000fc80000004100 */
[----:B------:R-:W0:Y:S02]  /*2c30*/  F2I.FTZ.TRUNC.NTZ R3, R0 ;  /* 0x0000000000037305 */ /* 0x000e24000021f100 */
[----:B0-----:R0:W-:Y:S01]  /*2c40*/  STG.E.U16 desc[UR36][R16.64], R3 ;  /* 0x0000000310007986 */ /* 0x0011e2000c101524 */
[----:B------:R-:W-:Y:S05]  /*2c50*/  BRA `(.L_x_20527) ;  /* 0x0000000c003c7947 */ /* 0x000fea0003800000 */
.L_x_20523:
        /* <DEDUP_REMOVED lines=9> */
.L_x_20531:
[----:B------:R0:W-:Y:S01]  /*2cf0*/  STG.E.U16 desc[UR36][R16.64], R0 ;  /* 0x0000000010007986 */ /* 0x0001e2000c101524 */
[----:B------:R-:W-:Y:S05]  /*2d00*/  BRA `(.L_x_20527) ;  /* 0x0000000c00107947 */ /* 0x000fea0003800000 */
.L_x_20530:
        /* <DEDUP_REMOVED lines=10> */
.L_x_20533:
[----:B------:R-:W-:-:S05]  /*2db0*/  HADD2.F32 R0, -RZ, R0.H0_H0 ;  /* 0x20000000ff007230 */ /* 0x000fca0000004100 */
[----:B------:R-:W-:-:S04]  /*2dc0*/  F2FP.F16.F32.PACK_AB R0, RZ, R0 ;  /* 0x00000000ff00723e */ /* 0x000fc800000000ff */
[----:B------:R-:W-:-:S05]  /*2dd0*/  PRMT R0, R0, 0x5410, RZ ;  /* 0x0000541000007816 */ /* 0x000fca00000000ff */
[----:B------:R0:W-:Y:S01]  /*2de0*/  STG.E desc[UR36][R16.64], R0 ;  /* 0x0000000010007986 */ /* 0x0001e2000c101924 */
[----:B------:R-:W-:Y:S05]  /*2df0*/  BRA `(.L_x_20527) ;  /* 0x0000000800d47947 */ /* 0x000fea0003800000 */
.L_x_20532:
[----:B------:R-:W-:-:S05]  /*2e00*/  HADD2.F32 R2, -RZ, R0.H0_H0 ;  /* 0x20000000ff027230 */ /* 0x000fca0000004100 */
[----:B------:R-:W-:-:S06]  /*2e10*/  FMUL.FTZ R2, R2, 1 ;  /* 0x3f80000002027820 */ /* 0x000fcc0000410000 */
[----:B------:R-:W0:Y:S02]  /*2e20*/  F2F.F64.F32 R2, R2 ;  /* 0x0000000200027310 */ /* 0x000e240000201800 */
[----:B0-----:R0:W-:Y:S01]  /*2e30*/  STG.E.64 desc[UR36][R16.64], R2 ;  /* 0x0000000210007986 */ /* 0x0011e2000c101b24 */
[----:B------:R-:W-:Y:S05]  /*2e40*/  BRA `(.L_x_20527) ;  /* 0x0000000800c07947 */ /* 0x000fea0003800000 */
.L_x_20522:
        /* <DEDUP_REMOVED lines=13> */
.L_x_20536:
[----:B------:R-:W-:Y:S01]  /*2f20*/  HADD2.F32 R0, -RZ, R0.H0_H0 ;  /* 0x20000000ff007230 */ /* 0x000fe20000004100 */
[----:B------:R-:W-:-:S04]  /*2f30*/  CS2R R6, SRZ ;  /* 0x0000000000067805 */ /* 0x000fc8000001ff00 */
[----:B------:R-:W-:-:S04]  /*2f40*/  FMUL.FTZ R0, R0, 1 ;  /* 0x3f80000000007820 */ /* 0x000fc80000410000 */
[----:B------:R-:W0:Y:S02]  /*2f50*/  F2F.F64.F32 R4, R0 ;  /* 0x0000000000047310 */ /* 0x000e240000201800 */
[----:B0-----:R0:W-:Y:S01]  /*2f60*/  STG.E.128 desc[UR36][R16.64], R4 ;  /* 0x0000000410007986 */ /* 0x0011e2000c101d24 */
[----:B------:R-:W-:Y:S05]  /*2f70*/  BRA `(.L_x_20527) ;  /* 0x0000000800747947 */ /* 0x000fea0003800000 */
.L_x_20535:
        /* <DEDUP_REMOVED lines=21> */
.L_x_20540:
[----:B------:R-:W-:Y:S05]  /*30d0*/  BSYNC B0 ;  /* 0x0000000000007941 */ /* 0x000fea0003800000 */
.L_x_20539:
[----:B------:R-:W-:-:S05]  /*30e0*/  LOP3.LUT R3, R0, R3, RZ, 0xfc, !PT ;  /* 0x0000000300037212 */ /* 0x000fca00078efcff */
[----:B------:R0:W-:Y:S01]  /*30f0*/  STG.E.U8 desc[UR36][R16.64], R3 ;  /* 0x0000000310007986 */ /* 0x0001e2000c101124 */
[----:B------:R-:W-:Y:S05]  /*3100*/  BRA `(.L_x_20527) ;  /* 0x0000000800107947 */ /* 0x000fea0003800000 */
.L_x_20538:
        /* <DEDUP_REMOVED lines=13> */
.L_x_20542:
[----:B------:R-:W-:Y:S01]  /*31e0*/  IMAD.MOV.U32 R0, RZ, RZ, 0x7f ;  /* 0x0000007fff007424 */ /* 0x000fe200078e00ff */
[----:B------:R-:W-:-:S04]  /*31f0*/  ISETP.GT.U32.AND P0, PT, R2, 0x7f800000, PT ;  /* 0x7f8000000200780c */ /* 0x000fc80003f04070 */
[----:B------:R-:W-:-:S09]  /*3200*/  SEL R0, R0, 0x7c, P0 ;  /* 0x0000007c00007807 */ /* 0x000fd20000000000 */
.L_x_20543:
[----:B------:R-:W-:Y:S05]  /*3210*/  BSYNC B0 ;  /* 0x0000000000007941 */ /* 0x000fea0003800000 */
.L_x_20541:
[----:B------:R-:W-:-:S04]  /*3220*/  LOP3.LUT R2, R3, 0x80000000, RZ, 0xc0, !PT ;  /* 0x8000000003027812 */ /* 0x000fc800078ec0ff */
[----:B------:R-:W-:-:S04]  /*3230*/  SHF.R.U32.HI R3, RZ, 0x18, R2 ;  /* 0x00000018ff037819 */ /* 0x000fc80000011602 */
[----:B------:R-:W-:-:S05]  /*3240*/  LOP3.LUT R3, R0, R3, RZ, 0xfc, !PT ;  /* 0x0000000300037212 */ /* 0x000fca00078efcff */
[----:B------:R0:W-:Y:S01]  /*3250*/  STG.E.U8 desc[UR36][R16.64], R3 ;  /* 0x0000000310007986 */ /* 0x0001e2000c101124 */
[----:B------:R-:W-:Y:S05]  /*3260*/  BRA `(.L_x_20527) ;  /* 0x0000000400b87947 */ /* 0x000fea0003800000 */
.L_x_20537:
[----:B------:R-:W-:-:S05]  /*3270*/  HADD2.F32 R0, -RZ, R0.H0_H0 ;  /* 0x20000000ff007230 */ /* 0x000fca0000004100 */
[----:B------:R-:W-:-:S05]  /*3280*/  F2FP.BF16.F32.PACK_AB R0, RZ, R0 ;  /* 0x00000000ff00723e */ /* 0x000fca00000010ff */
[----:B------:R0:W-:Y:S01]  /*3290*/  STG.E.U16 desc[UR36][R16.64], R0 ;  /* 0x0000000010007986 */ /* 0x0001e2000c101524 */
[----:B------:R-:W-:Y:S05]  /*32a0*/  BRA `(.L_x_20527) ;  /* 0x0000000400a87947 */ /* 0x000fea0003800000 */
.L_x_20534:
        /* <DEDUP_REMOVED lines=12> */
.L_x_20546:
        /* <DEDUP_REMOVED lines=17> */
.L_x_20549:
[----:B------:R-:W-:-:S04]  /*3480*/  LOP3.LUT R2, R3, 0x80000000, RZ, 0xc0, !PT ;  /* 0x8000000003027812 */ /* 0x000fc800078ec0ff */
[----:B------:R-:W-:-:S04]  /*3490*/  SHF.R.U32.HI R3, RZ, 0x18, R2 ;  /* 0x00000018ff037819 */ /* 0x000fc80000011602 */
[----:B------:R-:W-:-:S04]  /*34a0*/  LOP3.LUT R0, R0, R3, RZ, 0xfc, !PT ;  /* 0x0000000300007212 */ /* 0x000fc800078efcff */
[----:B------:R-:W-:-:S07]  /*34b0*/  PRMT R8, R0, 0x7610, R8 ;  /* 0x0000761000087816 */ /* 0x000fce0000000008 */
.L_x_20548:
[----:B------:R-:W-:Y:S05]  /*34c0*/  BSYNC B0 ;  /* 0x0000000000007941 */ /* 0x000fea0003800000 */
.L_x_20547:
[----:B------:R3:W-:Y:S01]  /*34d0*/  STG.E.U8 desc[UR36][R16.64], R8 ;  /* 0x0000000810007986 */ /* 0x0007e2000c101124 */
[----:B------:R-:W-:Y:S05]  /*34e0*/  BRA `(.L_x_20527) ;  /* 0x0000000400187947 */ /* 0x000fea0003800000 */
.L_x_20545:
        /* <DEDUP_REMOVED lines=17> */
.L_x_20552:
[----:B------:R-:W-:-:S04]  /*3600*/  LOP3.LUT R2, R3, 0x80000000, RZ, 0xc0, !PT ;  /* 0x8000000003027812 */ /* 0x000fc800078ec0ff */
[----:B------:R-:W-:-:S04]  /*3610*/  SHF.R.U32.HI R3, RZ, 0x18, R2 ;  /* 0x00000018ff037819 */ /* 0x000fc80000011602 */
[----:B------:R-:W-:-:S04]  /*3620*/  LOP3.LUT R0, R0, R3, RZ, 0xfc, !PT ;  /* 0x0000000300007212 */ /* 0x000fc800078efcff */
[----:B------:R-:W-:-:S07]  /*3630*/  PRMT R8, R0, 0x7610, R8 ;  /* 0x0000761000087816 */ /* 0x000fce0000000008 */
.L_x_20551:
[----:B------:R-:W-:Y:S05]  /*3640*/  BSYNC B0 ;  /* 0x0000000000007941 */ /* 0x000fea0003800000 */
.L_x_20550:
[----:B------:R0:W-:Y:S01]  /*3650*/  STG.E.U8 desc[UR36][R16.64], R8 ;  /* 0x0000000810007986 */ /* 0x0001e2000c101124 */
[----:B------:R-:W-:Y:S05]  /*3660*/  BRA `(.L_x_20527) ;  /* 0x0000000000b87947 */ /* 0x000fea0003800000 */
.L_x_20544:
        /* <DEDUP_REMOVED lines=22> */
.L_x_20526:
        /* <DEDUP_REMOVED lines=16> */
.L_x_20555:
[----:B------:R-:W-:Y:S05]  /*38d0*/  BRA `(.L_x_20527) ;  /* 0x00000000001c7947 */ /* 0x000fea0003800000 */
.L_x_20554:
[----:B------:R-:W-:-:S06]  /*38e0*/  HADD2.F32 R2, -RZ, R0.H0_H0 ;  /* 0x20000000ff027230 */ /* 0x000fcc0000004100 */
[----:B------:R-:W0:Y:S02]  /*38f0*/  F2I.U64.TRUNC R2, R2 ;  /* 0x0000000200027311 */ /* 0x000e24000020d800 */
[----:B0-----:R2:W-:Y:S01]  /*3900*/  STG.E.64 desc[UR36][R16.64], R2 ;  /* 0x0000000210007986 */ /* 0x0015e2000c101b24 */
[----:B------:R-:W-:Y:S05]  /*3910*/  BRA `(.L_x_20527) ;  /* 0x00000000000c7947 */ /* 0x000fea0003800000 */
.L_x_20553:
[----:B------:R-:W-:-:S04]  /*3920*/  HADD2.F32 R0, -RZ, R0.H0_H0 ;  /* 0x20000000ff007230 */ /* 0x000fc80000004100 */
[----:B------:R-:W0:Y:S02]  /*3930*/  F2I.FTZ.U32.TRUNC.NTZ R3, R0 ;  /* 0x0000000000037305 */ /* 0x000e24000021f000 */
[----:B0-----:R0:W-:Y:S02]  /*3940*/  STG.E desc[UR36][R16.64], R3 ;  /* 0x0000000310007986 */ /* 0x0011e4000c101924 */
.L_x_20527:
[----:B------:R-:W-:-:S07]  /*3950*/  VIADD R19, R19, 0x80 ;  /* 0x0000008013137836 */ /* 0x000fce0000000000 */
.L_x_20476:
[----:B------:R-:W-:Y:S05]  /*3960*/  BSYNC B6 ;  /* 0x0000000000067941 */ /* 0x000fea0003800000 */
.L_x_20475:
        /* <DEDUP_REMOVED lines=307> */
.L_x_20558:
        /* <DEDUP_REMOVED lines=23> */
.L_x_20562:
[----:B------:R-:W2:Y:S02]  /*4e10*/  LDG.E.U8 R4, desc[UR36][R4.64] ;  /* 0x0000002404047981 */ /* 0x000ea4000c1e1100 */
[----:B--2---:R-:W-:-:S04]  /*4e20*/  I2FP.F32.U32 R0, R4 ;  /* 0x0000000400007245 */ /* 0x004fc80000201000 */
[----:B------:R-:W-:-:S04]  /*4e30*/  F2FP.F16.F32.PACK_AB R0, RZ, R0 ;  /* 0x00000000ff00723e */ /* 0x000fc800000000ff */
[----:B------:R-:W-:Y:S01]  /*4e40*/  PRMT R2, R0, 0x7610, R2 ;  /* 0x0000761000027816 */ /* 0x000fe20000000002 */
[----:B------:R-:W-:Y:S06]  /*4e50*/  BRA `(.L_x_20564) ;  /* 0x0000000c00b87947 */ /* 0x000fec0003800000 */
.L_x_20561:
        /* <DEDUP_REMOVED lines=11> */
.L_x_20566:
[----:B------:R-:W2:Y:S02]  /*4f10*/  LDG.E R4, desc[UR36][R4.64] ;  /* 0x0000002404047981 */ /* 0x000ea4000c1e1900 */
[----:B--2---:R-:W-:-:S04]  /*4f20*/  I2FP.F32.S32 R0, R4 ;  /* 0x0000000400007245 */ /* 0x004fc80000201400 */
[----:B------:R-:W-:-:S04]  /*4f30*/  F2FP.F16.F32.PACK_AB R0, RZ, R0 ;  /* 0x00000000ff00723e */ /* 0x000fc800000000ff */
[----:B------:R-:W-:Y:S01]  /*4f40*/  PRMT R2, R0, 0x7610, R2 ;  /* 0x0000761000027816 */ /* 0x000fe20000000002 */
[----:B------:R-:W-:Y:S06]  /*4f50*/  BRA `(.L_x_20564) ;  /* 0x0000000c00787947 */ /* 0x000fec0003800000 */
.L_x_20565:
[----:B------:R-:W2:Y:S02]  /*4f60*/  LDG.E.U16 R4, desc[UR36][R4.64] ;  /* 0x0000002404047981 */ /* 0x000ea4000c1e1500 */
[----:B--2---:R-:W0:Y:S02]  /*4f70*/  I2F.S16 R0, R4 ;  /* 0x0000000400007306 */ /* 0x004e240000101400 */
[----:B0-----:R-:W-:-:S04]  /*4f80*/  F2FP.F16.F32.PACK_AB R0, RZ, R0 ;  /* 0x00000000ff00723e */ /* 0x001fc800000000ff */
[----:B------:R-:W-:Y:S01]  /*4f90*/  PRMT R2, R0, 0x7610, R2 ;  /* 0x0000761000027816 */ /* 0x000fe20000000002 */
[----:B------:R-:W-:Y:S06]  /*4fa0*/  BRA `(.L_x_20564) ;  /* 0x0000000c00647947 */ /* 0x000fec0003800000 */
.L_x_20560:
        /* <DEDUP_REMOVED lines=9> */
.L_x_20568:
[----:B------:R1:W5:Y:S01]  /*5040*/  LDG.E.U16 R2, desc[UR36][R4.64] ;  /* 0x0000002404027981 */ /* 0x000362000c1e1500 */
[----:B------:R-:W-:Y:S05]  /*5050*/  BRA `(.L_x_20564) ;  /* 0x0000000c00387947 */ /* 0x000fea0003800000 */
.L_x_20567:
        /* <DEDUP_REMOVED lines=9> */
.L_x_20570:
[----:B------:R0:W5:Y:S01]  /*50f0*/  LDG.E.U16 R2, desc[UR36][R4.64] ;  /* 0x0000002404027981 */ /* 0x000162000c1e1500 */
[----:B------:R-:W-:Y:S05]  /*5100*/  BRA `(.L_x_20564) ;  /* 0x0000000c000c7947 */ /* 0x000fea0003800000 */
.L_x_20569:
        /* <DEDUP_REMOVED lines=9> */
.L_x_20559:
        /* <DEDUP_REMOVED lines=14> */
.L_x_20573:
        /* <DEDUP_REMOVED lines=9> */
.L_x_20572:
        /* <DEDUP_REMOVED lines=28> */
.L_x_20575:
        /* <DEDUP_REMOVED lines=14> */
.L_x_20574:
[----:B------:R-:W2:Y:S02]  /*55b0*/  LDG.E.U16 R0, desc[UR36][R4.64] ;  /* 0x0000002404007981 */ /* 0x000ea4000c1e1500 */
[----:B--2---:R-:W-:-:S05]  /*55c0*/  IMAD.U32 R0, R0, 0x10000, RZ ;  /* 0x0001000000007824 */ /* 0x004fca00078e00ff */
[----:B------:R-:W-:-:S04]  /*55d0*/  F2FP.F16.F32.PACK_AB R0, RZ, R0 ;  /* 0x00000000ff00723e */ /* 0x000fc800000000ff */
[----:B------:R-:W-:Y:S01]  /*55e0*/  PRMT R2, R0, 0x7610, R2 ;  /* 0x0000761000027816 */ /* 0x000fe20000000002 */
[----:B------:R-:W-:Y:S06]  /*55f0*/  BRA `(.L_x_20564) ;  /* 0x0000000400d07947 */ /* 0x000fec0003800000 */
.L_x_20571:
        /* <DEDUP_REMOVED lines=13> */
.L_x_20578:
        /* <DEDUP_REMOVED lines=21> */
.L_x_20582:
[----:B------:R-:W-:Y:S05]  /*5820*/  BSYNC B1 ;  /* 0x0000000000017941 */ /* 0x000fea0003800000 */
.L_x_20581:
[----:B------:R-:W-:Y:S01]  /*5830*/  LEA R3, R0, 0x3b800000, 0x17 ;  /* 0x3b80000000037811 */ /* 0x000fe200078eb8ff */
[----:B------:R-:W-:-:S05]  /*5840*/  IMAD.SHL.U32 R0, R2, 0x100000, RZ ;  /* 0x0010000002007824 */ /* 0x000fca00078e00ff */
[----:B------:R-:W-:-:S07]  /*5850*/  LOP3.LUT R0, R3, R0, R4, 0xfe, !PT ;  /* 0x0000000003007212 */ /* 0x000fce00078efe04 */
.L_x_20580:
[----:B------:R-:W-:Y:S05]  /*5860*/  BSYNC B0 ;  /* 0x0000000000007941 */ /* 0x000fea0003800000 */
.L_x_20579:
[----:B------:R-:W-:-:S04]  /*5870*/  F2FP.F16.F32.PACK_AB R0, RZ, R0 ;  /* 0x00000000ff00723e */ /* 0x000fc800000000ff */
[----:B------:R-:W-:Y:S01]  /*5880*/  PRMT R2, R0, 0x7610, R2 ;  /* 0x0000761000027816 */ /* 0x000fe20000000002 */
[----:B------:R-:W-:Y:S06]  /*5890*/  BRA `(.L_x_20564) ;  /* 0x0000000400287947 */ /* 0x000fec0003800000 */
.L_x_20577:
        /* <DEDUP_REMOVED lines=21> */
.L_x_20586:
[----:B------:R-:W-:Y:S05]  /*59f0*/  BSYNC B1 ;  /* 0x0000000000017941 */ /* 0x000fea0003800000 */
.L_x_20585:
[----:B------:R-:W-:Y:S01]  /*5a00*/  LEA R3, R0, 0x37800000, 0x17 ;  /* 0x3780000000037811 */ /* 0x000fe200078eb8ff */
[----:B------:R-:W-:-:S05]  /*5a10*/  IMAD.SHL.U32 R0, R2, 0x200000, RZ ;  /* 0x0020000002007824 */ /* 0x000fca00078e00ff */
[----:B------:R-:W-:-:S07]  /*5a20*/  LOP3.LUT R0, R3, R0, R4, 0xfe, !PT ;  /* 0x0000000003007212 */ /* 0x000fce00078efe04 */
.L_x_20584:
[----:B------:R-:W-:Y:S05]  /*5a30*/  BSYNC B0 ;  /* 0x0000000000007941 */ /* 0x000fea0003800000 */
.L_x_20583:
[----:B------:R-:W-:-:S04]  /*5a40*/  F2FP.F16.F32.PACK_AB R0, RZ, R0 ;  /* 0x00000000ff00723e */ /* 0x000fc800000000ff */
[----:B------:R-:W-:Y:S01]  /*5a50*/  PRMT R2, R0, 0x7610, R2 ;  /* 0x0000761000027816 */ /* 0x000fe20000000002 */
[----:B------:R-:W-:Y:S06]  /*5a60*/  BRA `(.L_x_20564) ;  /* 0x0000000000b47947 */ /* 0x000fec0003800000 */
.L_x_20576:
        /* <DEDUP_REMOVED lines=14> */
.L_x_20590:
[----:B------:R-:W-:Y:S05]  /*5b50*/  BSYNC B0 ;  /* 0x0000000000007941 */ /* 0x000fea0003800000 */
.L_x_20589:
[----:B------:R-:W-:-:S04]  /*5b60*/  F2FP.F16.F32.PACK_AB R0, RZ, R0 ;  /* 0x00000000ff00723e */ /* 0x000fc800000000ff */
[----:B------:R-:W-:Y:S01]  /*5b70*/  PRMT R2, R0, 0x7610, R2 ;  /* 0x0000761000027816 */ /* 0x000fe20000000002 */
[----:B------:R-:W-:Y:S06]  /*5b80*/  BRA `(.L_x_20564) ;  /* 0x00000000006c7947 */ /* 0x000fec0003800000 */
.L_x_20563:
        /* <DEDUP_REMOVED lines=16> */
.L_x_20591:
[----:B------:R-:W-:Y:S01]  /*5c90*/  PRMT R2, RZ, 0x7610, R2 ;  /* 0x00007610ff027816 */ /* 0x000fe20000000002 */
[----:B------:R-:W-:Y:S06]  /*5ca0*/  BRA `(.L_x_20564) ;  /* 0x0000000000247947 */ /* 0x000fec0003800000 */
.L_x_20588:
[----:B------:R-:W2:Y:S02]  /*5cb0*/  LDG.E.64 R4, desc[UR36][R4.64] ;  /* 0x0000002404047981 */ /* 0x000ea4000c1e1b00 */
[----:B--2---:R-:W0:Y:S02]  /*5cc0*/  I2F.U64 R0, R4 ;  /* 0x0000000400007312 */ /* 0x004e240000301000 */
[----:B0-----:R-:W-:-:S04]  /*5cd0*/  F2FP.F16.F32.PACK_AB R0, RZ, R0 ;  /* 0x00000000ff00723e */ /* 0x001fc800000000ff */
[----:B------:R-:W-:Y:S01]  /*5ce0*/  PRMT R2, R0, 0x7610, R2 ;  /* 0x0000761000027816 */ /* 0x000fe20000000002 */
[----:B------:R-:W-:Y:S06]  /*5cf0*/  BRA `(.L_x_20564) ;  /* 0x0000000000107947 */ /* 0x000fec0003800000 */
.L_x_20587:
[----:B------:R-:W2:Y:S02]  /*5d00*/  LDG.E R4, desc[UR36][R4.64] ;  /* 0x0000002404047981 */ /* 0x000ea4000c1e1900 */
[----:B--2---:R-:W-:-:S04]  /*5d10*/  I2FP.F32.U32 R0, R4 ;  /* 0x0000000400007245 */ /* 0x004fc80000201000 */
[----:B------:R-:W-:-:S04]  /*5d20*/  F2FP.F16.F32.PACK_AB R0, RZ, R0 ;  /* 0x00000000ff00723e */ /* 0x000fc800000000ff */
[----:B------:R-:W-:-:S07]  /*5d30*/  PRMT R2, R0, 0x7610, R2 ;  /* 0x0000761000027816 */ /* 0x000fce0000000002 */
.L_x_20564:
        /* <DEDUP_REMOVED lines=29> */
.L_x_20597:
[----:B------:R-:W-:Y:S01]  /*5f10*/  FSETP.GEU.FTZ.AND P0, PT, R6, -R7, PT ;  /* 0x800000070600720b */ /* 0x000fe20003f1e000 */
[----:B------:R-:W-:-:S12]  /*5f20*/  FADD.FTZ R0, R0, -1 ;  /* 0xbf80000000007421 */ /* 0x000fd80000010000 */
[----:B------:R-:W-:-:S07]  /*5f30*/  @!P0 FADD.FTZ R0, R0, -1 ;  /* 0xbf80000000008421 */ /* 0x000fce0000010000 */
.L_x_20596:
[----:B------:R-:W-:Y:S05]  /*5f40*/  BSYNC B1 ;  /* 0x0000000000017941 */ /* 0x000fea0003800000 */
.L_x_20595:
[----:B------:R-:W-:Y:S01]  /*5f50*/  FFMA.FTZ R5, -R7, R0, R5 ;  /* 0x0000000007057223 */ /* 0x000fe20000010105 */
[----:B------:R-:W-:Y:S06]  /*5f60*/  BRA `(.L_x_20593) ;  /* 0x00000000007c7947 */ /* 0x000fec0003800000 */
.L_x_20594:
        /* <DEDUP_REMOVED lines=15> */
.L_x_20600:
        /* <DEDUP_REMOVED lines=13> */
.L_x_20599:
[----:B------:R-:W-:Y:S05]  /*6130*/  BSYNC B1 ;  /* 0x0000000000017941 */ /* 0x000fea0003800000 */
.L_x_20598:
[----:B------:R-:W-:-:S04]  /*6140*/  FMUL.FTZ R5, R5, 1.1920928955078125e-07 ;  /* 0x3400000005057820 */ /* 0x000fc80000410000 */
[----:B------:R-:W-:-:S07]  /*6150*/  FMUL.FTZ R5, R10, R5 ;  /* 0x000000050a057220 */ /* 0x000fce0000410000 */
.L_x_20593:
[----:B------:R-:W-:Y:S05]  /*6160*/  BSYNC B0 ;  /* 0x0000000000007941 */ /* 0x000fea0003800000 */
.L_x_20592:
[C---:B------:R-:W-:Y:S01]  /*6170*/  FSETP.GTU.FTZ.AND P0, PT, |R5|.reuse, +INF , PT ;  /* 0x7f8000000500780b */ /* 0x040fe20003f1c200 */
[----:B------:R-:W-:Y:S01]  /*6180*/  ULDC UR4, c[0x0][0x424] ;  /* 0x0001090000047ab9 */ /* 0x000fe20000000800 */
[----:B------:R-:W-:Y:S01]  /*6190*/  LOP3.LUT R4, R5, 0x80000000, R4, 0xb8, !PT ;  /* 0x8000000005047812 */ /* 0x000fe200078eb804 */
[----:B------:R-:W1:Y:S01]  /*61a0*/  LDC.U8 R6, c[0x0][0x430] ;  /* 0x00010c00ff067b82 */ /* 0x000e620000000000 */
        /* <DEDUP_REMOVED lines=25> */
.L_x_20602:
[----:B------:R-:W-:Y:S05]  /*6340*/  BSYNC B0 ;  /* 0x0000000000007941 */ /* 0x000fea0003800000 */
.L_x_20601:
        /* <DEDUP_REMOVED lines=13> */
.L_x_20606:
[----:B------:R-:W-:-:S06]  /*6420*/  HADD2.F32 R3, -RZ, R0.H0_H0 ;  /* 0x20000000ff037230 */ /* 0x000fcc0000004100 */
[----:B------:R-:W1:Y:S02]  /*6430*/  F2I.S64.TRUNC R2, R3 ;  /* 0x0000000300027311 */ /* 0x000e64000020d900 */
[----:B-1----:R1:W-:Y:S01]  /*6440*/  STG.E.U8 desc[UR36][R16.64], R2 ;  /* 0x0000000210007986 */ /* 0x0023e2000c101124 */
[----:B------:R-:W-:Y:S05]  /*6450*/  BRA `(.L_x_20608) ;  /* 0x0000000c00847947 */ /* 0x000fea0003800000 */
.L_x_20605:
        /* <DEDUP_REMOVED lines=10> */
.L_x_20610:
[----:B------:R-:W-:-:S04]  /*6500*/  HADD2.F32 R0, -RZ, R0.H0_H0 ;  /* 0x20000000ff007230 */ /* 0x000fc80000004100 */
[----:B------:R-:W1:Y:S02]  /*6510*/  F2I.FTZ.TRUNC.NTZ R3, R0 ;  /* 0x0000000000037305 */ /* 0x000e64000021f100 */
[----:B-1----:R4:W-:Y:S01]  /*6520*/  STG.E desc[UR36][R16.64], R3 ;  /* 0x0000000310007986 */ /* 0x0029e2000c101924 */
[----:B------:R-:W-:Y:S05]  /*6530*/  BRA `(.L_x_20608) ;  /* 0x0000000c004c7947 */ /* 0x000fea0003800000 */
.L_x_20609:
[----:B------:R-:W-:-:S04]  /*6540*/  HADD2.F32 R0, -RZ, R0.H0_H0 ;  /* 0x20000000ff007230 */ /* 0x000fc80000004100 */
[----:B------:R-:W1:Y:S02]  /*6550*/  F2I.FTZ.TRUNC.NTZ R3, R0 ;  /* 0x0000000000037305 */ /* 0x000e64000021f100 */
[----:B-1----:R3:W-:Y:S01]  /*6560*/  STG.E.U16 desc[UR36][R16.64], R3 ;  /* 0x0000000310007986 */ /* 0x0027e2000c101524 */
[----:B------:R-:W-:Y:S05]  /*6570*/  BRA `(.L_x_20608) ;  /* 0x0000000c003c7947 */ /* 0x000fea0003800000 */
.L_x_20604:
        /* <DEDUP_REMOVED lines=9> */
.L_x_20612:
[----:B------:R1:W-:Y:S01]  /*6610*/  STG.E.U16 desc[UR36][R16.64], R0 ;  /* 0x0000000010007986 */ /* 0x0003e2000c101524 */
[----:B------:R-:W-:Y:S05]  /*6620*/  BRA `(.L_x_20608) ;  /* 0x0000000c00107947 */ /* 0x000fea0003800000 */
.L_x_20611:
        /* <DEDUP_REMOVED lines=10> */
.L_x_20614:
[----:B------:R-:W-:-:S05]  /*66d0*/  HADD2.F32 R0, -RZ, R0.H0_H0 ;  /* 0x20000000ff007230 */ /* 0x000fca0000004100 */
[----:B------:R-:W-:-:S04]  /*66e0*/  F2FP.F16.F32.PACK_AB R0, RZ, R0 ;  /* 0x00000000ff00723e */ /* 0x000fc800000000ff */
[----:B------:R-:W-:-:S05]  /*66f0*/  PRMT R0, R0, 0x5410, RZ ;  /* 0x0000541000007816 */ /* 0x000fca00000000ff */
[----:B------:R1:W-:Y:S01]  /*6700*/  STG.E desc[UR36][R16.64], R0 ;  /* 0x0000000010007986 */ /* 0x0003e2000c101924 */
[----:B------:R-:W-:Y:S05]  /*6710*/  BRA `(.L_x_20608) ;  /* 0x0000000800d47947 */ /* 0x000fea0003800000 */
.L_x_20613:
[----:B------:R-:W-:-:S05]  /*6720*/  HADD2.F32 R2, -RZ, R0.H0_H0 ;  /* 0x20000000ff027230 */ /* 0x000fca0000004100 */
[----:B------:R-:W-:-:S06]  /*6730*/  FMUL.FTZ R2, R2, 1 ;  /* 0x3f80000002027820 */ /* 0x000fcc0000410000 */
[----:B------:R-:W1:Y:S02]  /*6740*/  F2F.F64.F32 R2, R2 ;  /* 0x0000000200027310 */ /* 0x000e640000201800 */
[----:B-1----:R1:W-:Y:S01]  /*6750*/  STG.E.64 desc[UR36][R16.64], R2 ;  /* 0x0000000210007986 */ /* 0x0023e2000c101b24 */
[----:B------:R-:W-:Y:S05]  /*6760*/  BRA `(.L_x_20608) ;  /* 0x0000000800c07947 */ /* 0x000fea0003800000 */
.L_x_20603:
        /* <DEDUP_REMOVED lines=13> */
.L_x_20617:
[----:B------:R-:W-:Y:S01]  /*6840*/  HADD2.F32 R0, -RZ, R0.H0_H0 ;  /* 0x20000000ff007230 */ /* 0x000fe20000004100 */
[----:B------:R-:W-:-:S04]  /*6850*/  CS2R R6, SRZ ;  /* 0x0000000000067805 */ /* 0x000fc8000001ff00 */
[----:B------:R-:W-:-:S04]  /*6860*/  FMUL.FTZ R0, R0, 1 ;  /* 0x3f80000000007820 */ /* 0x000fc80000410000 */
[----:B------:R-:W1:Y:S02]  /*6870*/  F2F.F64.F32 R4, R0 ;  /* 0x0000000000047310 */ /* 0x000e640000201800 */
[----:B-1----:R1:W-:Y:S01]  /*6880*/  STG.E.128 desc[UR36][R16.64], R4 ;  /* 0x0000000410007986 */ /* 0x0023e2000c101d24 */
[----:B------:R-:W-:Y:S05]  /*6890*/  BRA `(.L_x_20608) ;  /* 0x0000000800747947 */ /* 0x000fea0003800000 */
.L_x_20616:
        /* <DEDUP_REMOVED lines=21> */
.L_x_20621:
[----:B------:R-:W-:Y:S05]  /*69f0*/  BSYNC B0 ;  /* 0x0000000000007941 */ /* 0x000fea0003800000 */
.L_x_20620:
[----:B------:R-:W-:-:S05]  /*6a00*/  LOP3.LUT R3, R0, R3, RZ, 0xfc, !PT ;  /* 0x0000000300037212 */ /* 0x000fca00078efcff */
[----:B------:R1:W-:Y:S01]  /*6a10*/  STG.E.U8 desc[UR36][R16.64], R3 ;  /* 0x0000000310007986 */ /* 0x0003e2000c101124 */
[----:B------:R-:W-:Y:S05]  /*6a20*/  BRA `(.L_x_20608) ;  /* 0x0000000800107947 */ /* 0x000fea0003800000 */
.L_x_20619:
        /* <DEDUP_REMOVED lines=13> */
.L_x_20623:
[----:B------:R-:W-:Y:S01]  /*6b00*/  IMAD.MOV.U32 R0, RZ, RZ, 0x7f ;  /* 0x0000007fff007424 */ /* 0x000fe200078e00ff */
[----:B------:R-:W-:-:S04]  /*6b10*/  ISETP.GT.U32.AND P0, PT, R2, 0x7f800000, PT ;  /* 0x7f8000000200780c */ /* 0x000fc80003f04070 */
[----:B------:R-:W-:-:S09]  /*6b20*/  SEL R0, R0, 0x7c, P0 ;  /* 0x0000007c00007807 */ /* 0x000fd20000000000 */
.L_x_20624:
[----:B------:R-:W-:Y:S05]  /*6b30*/  BSYNC B0 ;  /* 0x0000000000007941 */ /* 0x000fea0003800000 */
.L_x_20622:
[----:B------:R-:W-:-:S04]  /*6b40*/  LOP3.LUT R2, R3, 0x80000000, RZ, 0xc0, !PT ;  /* 0x8000000003027812 */ /* 0x000fc800078ec0ff */
[----:B------:R-:W-:-:S04]  /*6b50*/  SHF.R.U32.HI R3, RZ, 0x18, R2 ;  /* 0x00000018ff037819 */ /* 0x000fc80000011602 */
[----:B------:R-:W-:-:S05]  /*6b60*/  LOP3.LUT R3, R0, R3, RZ, 0xfc, !PT ;  /* 0x0000000300037212 */ /* 0x000fca00078efcff */
[----:B------:R1:W-:Y:S01]  /*6b70*/  STG.E.U8 desc[UR36][R16.64], R3 ;  /* 0x0000000310007986 */ /* 0x0003e2000c101124 */
[----:B------:R-:W-:Y:S05]  /*6b80*/  BRA `(.L_x_20608) ;  /* 0x0000000400b87947 */ /* 0x000fea0003800000 */
.L_x_20618:
[----:B------:R-:W-:-:S05]  /*6b90*/  HADD2.F32 R0, -RZ, R0.H0_H0 ;  /* 0x20000000ff007230 */ /* 0x000fca0000004100 */
[----:B------:R-:W-:-:S05]  /*6ba0*/  F2FP.BF16.F32.PACK_AB R0, RZ, R0 ;  /* 0x00000000ff00723e */ /* 0x000fca00000010ff */
[----:B------:R1:W-:Y:S01]  /*6bb0*/  STG.E.U16 desc[UR36][R16.64], R0 ;  /* 0x0000000010007986 */ /* 0x0003e2000c101524 */
[----:B------:R-:W-:Y:S05]  /*6bc0*/  BRA `(.L_x_20608) ;  /* 0x0000000400a87947 */ /* 0x000fea0003800000 */
.L_x_20615:
        /* <DEDUP_REMOVED lines=12> */
.L_x_20627:
        /* <DEDUP_REMOVED lines=17> */
.L_x_20630:
[----:B------:R-:W-:-:S04]  /*6da0*/  LOP3.LUT R2, R3, 0x80000000, RZ, 0xc0, !PT ;  /* 0x8000000003027812 */ /* 0x000fc800078ec0ff */
[----:B------:R-:W-:-:S04]  /*6db0*/  SHF.R.U32.HI R3, RZ, 0x18, R2 ;  /* 0x00000018ff037819 */ /* 0x000fc80000011602 */
[----:B------:R-:W-:-:S04]  /*6dc0*/  LOP3.LUT R0, R0, R3, RZ, 0xfc, !PT ;  /* 0x0000000300007212 */ /* 0x000fc800078efcff */
[----:B------:R-:W-:-:S07]  /*6dd0*/  PRMT R8, R0, 0x7610, R8 ;  /* 0x0000761000087816 */ /* 0x000fce0000000008 */
.L_x_20629:
[----:B------:R-:W-:Y:S05]  /*6de0*/  BSYNC B0 ;  /* 0x0000000000007941 */ /* 0x000fea0003800000 */
.L_x_20628:
[----:B------:R1:W-:Y:S01]  /*6df0*/  STG.E.U8 desc[UR36][R16.64], R8 ;  /* 0x0000000810007986 */ /* 0x0003e2000c101124 */
[----:B------:R-:W-:Y:S05]  /*6e00*/  BRA `(.L_x_20608) ;  /* 0x0000000400187947 */ /* 0x000fea0003800000 */
.L_x_20626:
        /* <DEDUP_REMOVED lines=17> */
.L_x_20633:
[----:B------:R-:W-:-:S04]  /*6f20*/  LOP3.LUT R2, R3, 0x80000000, RZ, 0xc0, !PT ;  /* 0x8000000003027812 */ /* 0x000fc800078ec0ff */
[----:B------:R-:W-:-:S04]  /*6f30*/  SHF.R.U32.HI R3, RZ, 0x18, R2 ;  /* 0x00000018ff037819 */ /* 0x000fc80000011602 */
[----:B------:R-:W-:-:S04]  /*6f40*/  LOP3.LUT R0, R0, R3, RZ, 0xfc, !PT ;  /* 0x0000000300007212 */ /* 0x000fc800078efcff */
[----:B------:R-:W-:-:S07]  /*6f50*/  PRMT R8, R0, 0x7610, R8 ;  /* 0x0000761000087816 */ /* 0x000fce0000000008 */
.L_x_20632:
[----:B------:R-:W-:Y:S05]  /*6f60*/  BSYNC B0 ;  /* 0x0000000000007941 */ /* 0x000fea0003800000 */
.L_x_20631:
[----:B------:R1:W-:Y:S01]  /*6f70*/  STG.E.U8 desc[UR36][R16.64], R8 ;  /* 0x0000000810007986 */ /* 0x0003e2000c101124 */
[----:B------:R-:W-:Y:S05]  /*6f80*/  BRA `(.L_x_20608) ;  /* 0x0000000000b87947 */ /* 0x000fea0003800000 */
.L_x_20625:
        /* <DEDUP_REMOVED lines=22> */
.L_x_20607:
        /* <DEDUP_REMOVED lines=16> */
.L_x_20636:
[----:B------:R-:W-:Y:S05]  /*71f0*/  BRA `(.L_x_20608) ;  /* 0x00000000001c7947 */ /* 0x000fea0003800000 */
.L_x_20635:
[----:B------:R-:W-:-:S06]  /*7200*/  HADD2.F32 R2, -RZ, R0.H0_H0 ;  /* 0x20000000ff027230 */ /* 0x000fcc0000004100 */
[----:B------:R-:W1:Y:S02]  /*7210*/  F2I.U64.TRUNC R2, R2 ;  /* 0x0000000200027311 */ /* 0x000e64000020d800 */
[----:B-1----:R1:W-:Y:S01]  /*7220*/  STG.E.64 desc[UR36][R16.64], R2 ;  /* 0x0000000210007986 */ /* 0x0023e2000c101b24 */
[----:B------:R-:W-:Y:S05]  /*7230*/  BRA `(.L_x_20608) ;  /* 0x00000000000c7947 */ /* 0x000fea0003800000 */
.L_x_20634:
[----:B------:R-:W-:-:S04]  /*7240*/  HADD2.F32 R0, -RZ, R0.H0_H0 ;  /* 0x20000000ff007230 */ /* 0x000fc80000004100 */
[----:B------:R-:W1:Y:S02]  /*7250*/  F2I.FTZ.U32.TRUNC.NTZ R3, R0 ;  /* 0x0000000000037305 */ /* 0x000e64000021f000 */
[----:B-1----:R1:W-:Y:S02]  /*7260*/  STG.E desc[UR36][R16.64], R3 ;  /* 0x0000000310007986 */ /* 0x0023e4000c101924 */
.L_x_20608:
[----:B------:R-:W-:-:S07]  /*7270*/  VIADD R19, R19, 0x80 ;  /* 0x0000008013137836 */ /* 0x000fce0000000000 */
.L_x_20557:
[----:B------:R-:W-:Y:S05]  /*7280*/  BSYNC B6 ;  /* 0x0000000000067941 */ /* 0x000fea0003800000 */
.L_x_20556:
        /* <DEDUP_REMOVED lines=307> */
.L_x_20639:
        /* <DEDUP_REMOVED lines=23> */
.L_x_20643:
[----:B------:R-:W2:Y:S02]  /*8730*/  LDG.E.U8 R4, desc[UR36][R4.64] ;  /* 0x0000002404047981 */ /* 0x000ea4000c1e1100 */
[----:B--2---:R-:W-:-:S04]  /*8740*/  I2FP.F32.U32 R0, R4 ;  /* 0x0000000400007245 */ /* 0x004fc80000201000 */
[----:B------:R-:W-:-:S04]  /*8750*/  F2FP.F16.F32.PACK_AB R0, RZ, R0 ;  /* 0x00000000ff00723e */ /* 0x000fc800000000ff */
[----:B------:R-:W-:Y:S01]  /*8760*/  PRMT R2, R0, 0x7610, R2 ;  /* 0x0000761000027816 */ /* 0x000fe20000000002 */
[----:B------:R-:W-:Y:S06]  /*8770*/  BRA `(.L_x_20645) ;  /* 0x0000000c00b87947 */ /* 0x000fec0003800000 */
.L_x_20642:
        /* <DEDUP_REMOVED lines=11> */
.L_x_20647:
[----:B------:R-:W2:Y:S02]  /*8830*/  LDG.E R4, desc[UR36][R4.64] ;  /* 0x0000002404047981 */ /* 0x000ea4000c1e1900 */
[----:B--2---:R-:W-:-:S04]  /*8840*/  I2FP.F32.S32 R0, R4 ;  /* 0x0000000400007245 */ /* 0x004fc80000201400 */
[----:B------:R-:W-:-:S04]  /*8850*/  F2FP.F16.F32.PACK_AB R0, RZ, R0 ;  /* 0x00000000ff00723e */ /* 0x000fc800000000ff */
[----:B------:R-:W-:Y:S01]  /*8860*/  PRMT R2, R0, 0x7610, R2 ;  /* 0x0000761000027816 */ /* 0x000fe20000000002 */
[----:B------:R-:W-:Y:S06]  /*8870*/  BRA `(.L_x_20645) ;  /* 0x0000000c00787947 */ /* 0x000fec0003800000 */
.L_x_20646:
[----:B------:R-:W2:Y:S02]  /*8880*/  LDG.E.U16 R4, desc[UR36][R4.64] ;  /* 0x0000002404047981 */ /* 0x000ea4000c1e1500 */
[----:B--2---:R-:W0:Y:S02]  /*8890*/  I2F.S16 R0, R4 ;  /* 0x0000000400007306 */ /* 0x004e240000101400 */
[----:B0-----:R-:W-:-:S04]  /*88a0*/  F2FP.F16.F32.PACK_AB R0, RZ, R0 ;  /* 0x00000000ff00723e */ /* 0x001fc800000000ff */
[----:B------:R-:W-:Y:S01]  /*88b0*/  PRMT R2, R0, 0x7610, R2 ;  /* 0x0000761000027816 */ /* 0x000fe20000000002 */
[----:B------:R-:W-:Y:S06]  /*88c0*/  BRA `(.L_x_20645) ;  /* 0x0000000c00647947 */ /* 0x000fec0003800000 */
.L_x_20641:
        /* <DEDUP_REMOVED lines=9> */
.L_x_20649:
[----:B------:R0:W5:Y:S01]  /*8960*/  LDG.E.U16 R2, desc[UR36][R4.64] ;  /* 0x0000002404027981 */ /* 0x000162000c1e1500 */
[----:B------:R-:W-:Y:S05]  /*8970*/  BRA `(.L_x_20645) ;  /* 0x0000000c00387947 */ /* 0x000fea0003800000 */
.L_x_20648:
        /* <DEDUP_REMOVED lines=9> */
.L_x_20651:
[----:B------:R1:W5:Y:S01]  /*8a10*/  LDG.E.U16 R2, desc[UR36][R4.64] ;  /* 0x0000002404027981 */ /* 0x000362000c1e1500 */
[----:B------:R-:W-:Y:S05]  /*8a20*/  BRA `(.L_x_20645) ;  /* 0x0000000c000c7947 */ /* 0x000fea0003800000 */
.L_x_20650:
        /* <DEDUP_REMOVED lines=9> */
.L_x_20640:
        /* <DEDUP_REMOVED lines=14> */
.L_x_20654:
        /* <DEDUP_REMOVED lines=9> */
.L_x_20653:
        /* <DEDUP_REMOVED lines=28> */
.L_x_20656:
        /* <DEDUP_REMOVED lines=14> */
.L_x_20655:
[----:B------:R-:W2:Y:S02]  /*8ed0*/  LDG.E.U16 R0, desc[UR36][R4.64] ;  /* 0x0000002404007981 */ /* 0x000ea4000c1e1500 */
[----:B--2---:R-:W-:-:S05]  /*8ee0*/  IMAD.U32 R0, R0, 0x10000, RZ ;  /* 0x0001000000007824 */ /* 0x004fca00078e00ff */
[----:B------:R-:W-:-:S04]  /*8ef0*/  F2FP.F16.F32.PACK_AB R0, RZ, R0 ;  /* 0x00000000ff00723e */ /* 0x000fc800000000ff */
[----:B------:R-:W-:Y:S01]  /*8f00*/  PRMT R2, R0, 0x7610, R2 ;  /* 0x0000761000027816 */ /* 0x000fe20000000002 */
[----:B------:R-:W-:Y:S06]  /*8f10*/  BRA `(.L_x_20645) ;  /* 0x0000000400d07947 */ /* 0x000fec0003800000 */
.L_x_20652:
        /* <DEDUP_REMOVED lines=13> */
.L_x_20659:
        /* <DEDUP_REMOVED lines=21> */
.L_x_20663:
[----:B------:R-:W-:Y:S05]  /*9140*/  BSYNC B1 ;  /* 0x0000000000017941 */ /* 0x000fea0003800000 */
.L_x_20662:
[----:B------:R-:W-:Y:S01]  /*9150*/  LEA R3, R0, 0x3b800000, 0x17 ;  /* 0x3b80000000037811 */ /* 0x000fe200078eb8ff */
[----:B------:R-:W-:-:S05]  /*9160*/  IMAD.SHL.U32 R0, R2, 0x100000, RZ ;  /* 0x0010000002007824 */ /* 0x000fca00078e00ff */
[----:B------:R-:W-:-:S07]  /*9170*/  LOP3.LUT R0, R3, R0, R4, 0xfe, !PT ;  /* 0x0000000003007212 */ /* 0x000fce00078efe04 */
.L_x_20661:
[----:B------:R-:W-:Y:S05]  /*9180*/  BSYNC B0 ;  /* 0x0000000000007941 */ /* 0x000fea0003800000 */
.L_x_20660:
[----:B------:R-:W-:-:S04]  /*9190*/  F2FP.F16.F32.PACK_AB R0, RZ, R0 ;  /* 0x00000000ff00723e */ /* 0x000fc800000000ff */
[----:B------:R-:W-:Y:S01]  /*91a0*/  PRMT R2, R0, 0x7610, R2 ;  /* 0x0000761000027816 */ /* 0x000fe20000000002 */
[----:B------:R-:W-:Y:S06]  /*91b0*/  BRA `(.L_x_20645) ;  /* 0x0000000400287947 */ /* 0x000fec0003800000 */
.L_x_20658:
        /* <DEDUP_REMOVED lines=21> */
.L_x_20667:
[----:B------:R-:W-:Y:S05]  /*9310*/  BSYNC B1 ;  /* 0x0000000000017941 */ /* 0x000fea0003800000 */
.L_x_20666:
[----:B------:R-:W-:Y:S01]  /*9320*/  LEA R3, R0, 0x37800000, 0x17 ;  /* 0x3780000000037811 */ /* 0x000fe200078eb8ff */
[----:B------:R-:W-:-:S05]  /*9330*/  IMAD.SHL.U32 R0, R2, 0x200000, RZ ;  /* 0x0020000002007824 */ /* 0x000fca00078e00ff */
[----:B------:R-:W-:-:S07]  /*9340*/  LOP3.LUT R0, R3, R0, R4, 0xfe, !PT ;  /* 0x0000000003007212 */ /* 0x000fce00078efe04 */
.L_x_20665:
[----:B------:R-:W-:Y:S05]  /*9350*/  BSYNC B0 ;  /* 0x0000000000007941 */ /* 0x000fea0003800000 */
.L_x_20664:
[----:B------:R-:W-:-:S04]  /*9360*/  F2FP.F16.F32.PACK_AB R0, RZ, R0 ;  /* 0x00000000ff00723e */ /* 0x000fc800000000ff */
[----:B------:R-:W-:Y:S01]  /*9370*/  PRMT R2, R0, 0x7610, R2 ;  /* 0x0000761000027816 */ /* 0x000fe20000000002 */
[----:B------:R-:W-:Y:S06]  /*9380*/  BRA `(.L_x_20645) ;  /* 0x0000000000b47947 */ /* 0x000fec0003800000 */
.L_x_20657:
        /* <DEDUP_REMOVED lines=14> */
.L_x_20671:
[----:B------:R-:W-:Y:S05]  /*9470*/  BSYNC B0 ;  /* 0x0000000000007941 */ /* 0x000fea0003800000 */
.L_x_20670:
[----:B------:R-:W-:-:S04]  /*9480*/  F2FP.F16.F32.PACK_AB R0, RZ, R0 ;  /* 0x00000000ff00723e */ /* 0x000fc800000000ff */
[----:B------:R-:W-:Y:S01]  /*9490*/  PRMT R2, R0, 0x7610, R2 ;  /* 0x0000761000027816 */ /* 0x000fe20000000002 */
[----:B------:R-:W-:Y:S06]  /*94a0*/  BRA `(.L_x_20645) ;  /* 0x00000000006c7947 */ /* 0x000fec0003800000 */
.L_x_20644:
        /* <DEDUP_REMOVED lines=16> */
.L_x_20672:
[----:B------:R-:W-:Y:S01]  /*95b0*/  PRMT R2, RZ, 0x7610, R2 ;  /* 0x00007610ff027816 */ /* 0x000fe20000000002 */
[----:B------:R-:W-:Y:S06]  /*95c0*/  BRA `(.L_x_20645) ;  /* 0x0000000000247947 */ /* 0x000fec0003800000 */
.L_x_20669:
[----:B------:R-:W2:Y:S02]  /*95d0*/  LDG.E.64 R4, desc[UR36][R4.64] ;  /* 0x0000002404047981 */ /* 0x000ea4000c1e1b00 */
[----:B--2---:R-:W0:Y:S02]  /*95e0*/  I2F.U64 R0, R4 ;  /* 0x0000000400007312 */ /* 0x004e240000301000 */
[----:B0-----:R-:W-:-:S04]  /*95f0*/  F2FP.F16.F32.PACK_AB R0, RZ, R0 ;  /* 0x00000000ff00723e */ /* 0x001fc800000000ff */
[----:B------:R-:W-:Y:S01]  /*9600*/  PRMT R2, R0, 0x7610, R2 ;  /* 0x0000761000027816 */ /* 0x000fe20000000002 */
[----:B------:R-:W-:Y:S06]  /*9610*/  BRA `(.L_x_20645) ;  /* 0x0000000000107947 */ /* 0x000fec0003800000 */
.L_x_20668:
[----:B------:R-:W2:Y:S02]  /*9620*/  LDG.E R4, desc[UR36][R4.64] ;  /* 0x0000002404047981 */ /* 0x000ea4000c1e1900 */
[----:B--2---:R-:W-:-:S04]  /*9630*/  I2FP.F32.U32 R0, R4 ;  /* 0x0000000400007245 */ /* 0x004fc80000201000 */
[----:B------:R-:W-:-:S04]  /*9640*/  F2FP.F16.F32.PACK_AB R0, RZ, R0 ;  /* 0x00000000ff00723e */ /* 0x000fc800000000ff */
[----:B------:R-:W-:-:S07]  /*9650*/  PRMT R2, R0, 0x7610, R2 ;  /* 0x0000761000027816 */ /* 0x000fce0000000002 */
.L_x_20645:
        /* <DEDUP_REMOVED lines=29> */
.L_x_20678:
[----:B------:R-:W-:Y:S01]  /*9830*/  FSETP.GEU.FTZ.AND P0, PT, R6, -R7, PT ;  /* 0x800000070600720b */ /* 0x000fe20003f1e000 */
[----:B------:R-:W-:-:S12]  /*9840*/  FADD.FTZ R0, R0, -1 ;  /* 0xbf80000000007421 */ /* 0x000fd80000010000 */
[----:B------:R-:W-:-:S07]  /*9850*/  @!P0 FADD.FTZ R0, R0, -1 ;  /* 0xbf80000000008421 */ /* 0x000fce0000010000 */
.L_x_20677:
[----:B------:R-:W-:Y:S05]  /*9860*/  BSYNC B1 ;  /* 0x0000000000017941 */ /* 0x000fea0003800000 */
.L_x_20676:
[----:B------:R-:W-:Y:S01]  /*9870*/  FFMA.FTZ R5, -R7, R0, R5 ;  /* 0x0000000007057223 */ /* 0x000fe20000010105 */
[----:B------:R-:W-:Y:S06]  /*9880*/  BRA `(.L_x_20674) ;  /* 0x00000000007c7947 */ /* 0x000fec0003800000 */
.L_x_20675:
        /* <DEDUP_REMOVED lines=15> */
.L_x_20681:
        /* <DEDUP_REMOVED lines=13> */
.L_x_20680:
[----:B------:R-:W-:Y:S05]  /*9a50*/  BSYNC B1 ;  /* 0x0000000000017941 */ /* 0x000fea0003800000 */
.L_x_20679:
[----:B------:R-:W-:-:S04]  /*9a60*/  FMUL.FTZ R5, R5, 1.1920928955078125e-07 ;  /* 0x3400000005057820 */ /* 0x000fc80000410000 */
[----:B------:R-:W-:-:S07]  /*9a70*/  FMUL.FTZ R5, R10, R5 ;  /* 0x000000050a057220 */ /* 0x000fce0000410000 */
.L_x_20674:
[----:B------:R-:W-:Y:S05]  /*9a80*/  BSYNC B0 ;  /* 0x0000000000007941 */ /* 0x000fea0003800000 */
.L_x_20673:
        /* <DEDUP_REMOVED lines=29> */
.L_x_20683:
[----:B------:R-:W-:Y:S05]  /*9c60*/  BSYNC B0 ;  /* 0x0000000000007941 */ /* 0x000fea0003800000 */
.L_x_20682:
        /* <DEDUP_REMOVED lines=13> */
.L_x_20687:
[----:B------:R-:W-:-:S06]  /*9d40*/  HADD2.F32 R3, -RZ, R0.H0_H0 ;  /* 0x20000000ff037230 */ /* 0x000fcc0000004100 */
[----:B------:R-:W1:Y:S02]  /*9d50*/  F2I.S64.TRUNC R2, R3 ;  /* 0x0000000300027311 */ /* 0x000e64000020d900 */
[----:B-1----:R1:W-:Y:S01]  /*9d60*/  STG.E.U8 desc[UR36][R16.64], R2 ;  /* 0x0000000210007986 */ /* 0x0023e2000c101124 */
[----:B------:R-:W-:Y:S05]  /*9d70*/  BRA `(.L_x_20689) ;  /* 0x0000000c00847947 */ /* 0x000fea0003800000 */
.L_x_20686:
        /* <DEDUP_REMOVED lines=10> */
.L_x_20691:
[----:B------:R-:W-:-:S04]  /*9e20*/  HADD2.F32 R0, -RZ, R0.H0_H0 ;  /* 0x20000000ff007230 */ /* 0x000fc80000004100 */
[----:B------:R-:W1:Y:S02]  /*9e30*/  F2I.FTZ.TRUNC.NTZ R3, R0 ;  /* 0x0000000000037305 */ /* 0x000e64000021f100 */
[----:B-1----:R3:W-:Y:S01]  /*9e40*/  STG.E desc[UR36][R16.64], R3 ;  /* 0x0000000310007986 */ /* 0x0027e2000c101924 */
[----:B------:R-:W-:Y:S05]  /*9e50*/  BRA `(.L_x_20689) ;  /* 0x0000000c004c7947 */ /* 0x000fea0003800000 */
.L_x_20690:
[----:B------:R-:W-:-:S04]  /*9e60*/  HADD2.F32 R0, -RZ, R0.H0_H0 ;  /* 0x20000000ff007230 */ /* 0x000fc80000004100 */
[----:B------:R-:W1:Y:S02]  /*9e70*/  F2I.FTZ.TRUNC.NTZ R3, R0 ;  /* 0x0000000000037305 */ /* 0x000e64000021f100 */
[----:B-1----:R1:W-:Y:S01]  /*9e80*/  STG.E.U16 desc[UR36][R16.64], R3 ;  /* 0x0000000310007986 */ /* 0x0023e2000c101524 */
[----:B------:R-:W-:Y:S05]  /*9e90*/  BRA `(.L_x_20689) ;  /* 0x0000000c003c7947 */ /* 0x000fea0003800000 */
.L_x_20685:
        /* <DEDUP_REMOVED lines=9> */
.L_x_20693:
[----:B------:R1:W-:Y:S01]  /*9f30*/  STG.E.U16 desc[UR36][R16.64], R0 ;  /* 0x0000000010007986 */ /* 0x0003e2000c101524 */
[----:B------:R-:W-:Y:S05]  /*9f40*/  BRA `(.L_x_20689) ;  /* 0x0000000c00107947 */ /* 0x000fea0003800000 */
.L_x_20692:
        /* <DEDUP_REMOVED lines=10> */
.L_x_20695:
[----:B------:R-:W-:-:S05]  /*9ff0*/  HADD2.F32 R0, -RZ, R0.H0_H0 ;  /* 0x20000000ff007230 */ /* 0x000fca0000004100 */
[----:B------:R-:W-:-:S04]  /*a000*/  F2FP.F16.F32.PACK_AB R0, RZ, R0 ;  /* 0x00000000ff00723e */ /* 0x000fc800000000ff */
[----:B------:R-:W-:-:S05]  /*a010*/  PRMT R0, R0, 0x5410, RZ ;  /* 0x0000541000007816 */ /* 0x000fca00000000ff */
[----:B------:R1:W-:Y:S01]  /*a020*/  STG.E desc[UR36][R16.64], R0 ;  /* 0x0000000010007986 */ /* 0x0003e2000c101924 */
[----:B------:R-:W-:Y:S05]  /*a030*/  BRA `(.L_x_20689) ;  /* 0x0000000800d47947 */ /* 0x000fea0003800000 */
.L_x_20694:
[----:B------:R-:W-:-:S05]  /*a040*/  HADD2.F32 R2, -RZ, R0.H0_H0 ;  /* 0x20000000ff027230 */ /* 0x000fca0000004100 */
[----:B------:R-:W-:-:S06]  /*a050*/  FMUL.FTZ R2, R2, 1 ;  /* 0x3f80000002027820 */ /* 0x000fcc0000410000 */
[----:B------:R-:W1:Y:S02]  /*a060*/  F2F.F64.F32 R2, R2 ;  /* 0x0000000200027310 */ /* 0x000e640000201800 */
[----:B-1----:R1:W-:Y:S01]  /*a070*/  STG.E.64 desc[UR36][R16.64], R2 ;  /* 0x0000000210007986 */ /* 0x0023e2000c101b24 */
[----:B------:R-:W-:Y:S05]  /*a080*/  BRA `(.L_x_20689) ;  /* 0x0000000800c07947 */ /* 0x000fea0003800000 */
.L_x_20684:
        /* <DEDUP_REMOVED lines=13> */
.L_x_20698:
[----:B------:R-:W-:Y:S01]  /*a160*/  HADD2.F32 R0, -RZ, R0.H0_H0 ;  /* 0x20000000ff007230 */ /* 0x000fe20000004100 */
[----:B------:R-:W-:-:S04]  /*a170*/  CS2R R6, SRZ ;  /* 0x0000000000067805 */ /* 0x000fc8000001ff00 */
[----:B------:R-:W-:-:S04]  /*a180*/  FMUL.FTZ R0, R0, 1 ;  /* 0x3f80000000007820 */ /* 0x000fc80000410000 */
[----:B------:R-:W1:Y:S02]  /*a190*/  F2F.F64.F32 R4, R0 ;  /* 0x0000000000047310 */ /* 0x000e640000201800 */
[----:B-1----:R1:W-:Y:S01]  /*a1a0*/  STG.E.128 desc[UR36][R16.64], R4 ;  /* 0x0000000410007986 */ /* 0x0023e2000c101d24 */
[----:B------:R-:W-:Y:S05]  /*a1b0*/  BRA `(.L_x_20689) ;  /* 0x0000000800747947 */ /* 0x000fea0003800000 */
.L_x_20697:
        /* <DEDUP_REMOVED lines=21> */
.L_x_20702:
[----:B------:R-:W-:Y:S05]  /*a310*/  BSYNC B0 ;  /* 0x0000000000007941 */ /* 0x000fea0003800000 */
.L_x_20701:
[----:B------:R-:W-:-:S05]  /*a320*/  LOP3.LUT R3, R0, R3, RZ, 0xfc, !PT ;  /* 0x0000000300037212 */ /* 0x000fca00078efcff */
[----:B------:R1:W-:Y:S01]  /*a330*/  STG.E.U8 desc[UR36][R16.64], R3 ;  /* 0x0000000310007986 */ /* 0x0003e2000c101124 */
[----:B------:R-:W-:Y:S05]  /*a340*/  BRA `(.L_x_20689) ;  /* 0x0000000800107947 */ /* 0x000fea0003800000 */
.L_x_20700:
        /* <DEDUP_REMOVED lines=13> */
.L_x_20704:
[----:B------:R-:W-:Y:S01]  /*a420*/  IMAD.MOV.U32 R0, RZ, RZ, 0x7f ;  /* 0x0000007fff007424 */ /* 0x000fe200078e00ff */
[----:B------:R-:W-:-:S04]  /*a430*/  ISETP.GT.U32.AND P0, PT, R2, 0x7f800000, PT ;  /* 0x7f8000000200780c */ /* 0x000fc80003f04070 */
[----:B------:R-:W-:-:S09]  /*a440*/  SEL R0, R0, 0x7c, P0 ;  /* 0x0000007c00007807 */ /* 0x000fd20000000000 */
.L_x_20705:
[----:B------:R-:W-:Y:S05]  /*a450*/  BSYNC B0 ;  /* 0x0000000000007941 */ /* 0x000fea0003800000 */
.L_x_20703:
[----:B------:R-:W-:-:S04]  /*a460*/  LOP3.LUT R2, R3, 0x80000000, RZ, 0xc0, !PT ;  /* 0x8000000003027812 */ /* 0x000fc800078ec0ff */
[----:B------:R-:W-:-:S04]  /*a470*/  SHF.R.U32.HI R3, RZ, 0x18, R2 ;  /* 0x00000018ff037819 */ /* 0x000fc80000011602 */
[----:B------:R-:W-:-:S05]  /*a480*/  LOP3.LUT R3, R0, R3, RZ, 0xfc, !PT ;  /* 0x0000000300037212 */ /* 0x000fca00078efcff */
[----:B------:R1:W-:Y:S01]  /*a490*/  STG.E.U8 desc[UR36][R16.64], R3 ;  /* 0x0000000310007986 */ /* 0x0003e2000c101124 */
[----:B------:R-:W-:Y:S05]  /*a4a0*/  BRA `(.L_x_20689) ;  /* 0x0000000400b87947 */ /* 0x000fea0003800000 */
.L_x_20699:
[----:B------:R-:W-:-:S05]  /*a4b0*/  HADD2.F32 R0, -RZ, R0.H0_H0 ;  /* 0x20000000ff007230 */ /* 0x000fca0000004100 */
[----:B------:R-:W-:-:S05]  /*a4c0*/  F2FP.BF16.F32.PACK_AB R0, RZ, R0 ;  /* 0x00000000ff00723e */ /* 0x000fca00000010ff */
[----:B------:R1:W-:Y:S01]  /*a4d0*/  STG.E.U16 desc[UR36][R16.64], R0 ;  /* 0x0000000010007986 */ /* 0x0003e2000c101524 */
[----:B------:R-:W-:Y:S05]  /*a4e0*/  BRA `(.L_x_20689) ;  /* 0x0000000400a87947 */ /* 0x000fea0003800000 */
.L_x_20696:
        /* <DEDUP_REMOVED lines=12> */
.L_x_20708:
        /* <DEDUP_REMOVED lines=17> */
.L_x_20711:
[----:B------:R-:W-:-:S04]  /*a6c0*/  LOP3.LUT R2, R3, 0x80000000, RZ, 0xc0, !PT ;  /* 0x8000000003027812 */ /* 0x000fc800078ec0ff */
[----:B------:R-:W-:-:S04]  /*a6d0*/  SHF.R.U32.HI R3, RZ, 0x18, R2 ;  /* 0x00000018ff037819 */ /* 0x000fc80000011602 */
[----:B------:R-:W-:-:S04]  /*a6e0*/  LOP3.LUT R0, R0, R3, RZ, 0xfc, !PT ;  /* 0x0000000300007212 */ /* 0x000fc800078efcff */
[----:B------:R-:W-:-:S07]  /*a6f0*/  PRMT R8, R0, 0x7610, R8 ;  /* 0x0000761000087816 */ /* 0x000fce0000000008 */
.L_x_20710:
[----:B------:R-:W-:Y:S05]  /*a700*/  BSYNC B0 ;  /* 0x0000000000007941 */ /* 0x000fea0003800000 */
.L_x_20709:
[----:B------:R1:W-:Y:S01]  /*a710*/  STG.E.U8 desc[UR36][R16.64], R8 ;  /* 0x0000000810007986 */ /* 0x0003e2000c101124 */
[----:B------:R-:W-:Y:S05]  /*a720*/  BRA `(.L_x_20689) ;  /* 0x0000000400187947 */ /* 0x000fea0003800000 */
.L_x_20707:
        /* <DEDUP_REMOVED lines=17> */
.L_x_20714:
[----:B------:R-:W-:-:S04]  /*a840*/  LOP3.LUT R2, R3, 0x80000000, RZ, 0xc0, !PT ;  /* 0x8000000003027812 */ /* 0x000fc800078ec0ff */
[----:B------:R-:W-:-:S04]  /*a850*/  SHF.R.U32.HI R3, RZ, 0x18, R2 ;  /* 0x00000018ff037819 */ /* 0x000fc80000011602 */
[----:B------:R-:W-:-:S04]  /*a860*/  LOP3.LUT R0, R0, R3, RZ, 0xfc, !PT ;  /* 0x0000000300007212 */ /* 0x000fc800078efcff */
[----:B------:R-:W-:-:S07]  /*a870*/  PRMT R8, R0, 0x7610, R8 ;  /* 0x0000761000087816 */ /* 0x000fce0000000008 */
.L_x_20713:
[----:B------:R-:W-:Y:S05]  /*a880*/  BSYNC B0 ;  /* 0x0000000000007941 */ /* 0x000fea0003800000 */
.L_x_20712:
[----:B------:R1:W-:Y:S01]  /*a890*/  STG.E.U8 desc[UR36][R16.64], R8 ;  /* 0x0000000810007986 */ /* 0x0003e2000c101124 */
[----:B------:R-:W-:Y:S05]  /*a8a0*/  BRA `(.L_x_20689) ;  /* 0x0000000000b87947 */ /* 0x000fea0003800000 */
.L_x_20706:
        /* <DEDUP_REMOVED lines=22> */
.L_x_20688:
        /* <DEDUP_REMOVED lines=16> */
.L_x_20717:
[----:B------:R-:W-:Y:S05]  /*ab10*/  BRA `(.L_x_20689) ;  /* 0x00000000001c7947 */ /* 0x000fea0003800000 */
.L_x_20716:
[----:B------:R-:W-:-:S06]  /*ab20*/  HADD2.F32 R2, -RZ, R0.H0_H0 ;  /* 0x20000000ff027230 */ /* 0x000fcc0000004100 */
[----:B------:R-:W1:Y:S02]  /*ab30*/  F2I.U64.TRUNC R2, R2 ;  /* 0x0000000200027311 */ /* 0x000e64000020d800 */
[----:B-1----:R1:W-:Y:S01]  /*ab40*/  STG.E.64 desc[UR36][R16.64], R2 ;  /* 0x0000000210007986 */ /* 0x0023e2000c101b24 */
[----:B------:R-:W-:Y:S05]  /*ab50*/  BRA `(.L_x_20689) ;  /* 0x00000000000c7947 */ /* 0x000fea0003800000 */
.L_x_20715:
[----:B------:R-:W-:-:S04]  /*ab60*/  HADD2.F32 R0, -RZ, R0.H0_H0 ;  /* 0x20000000ff007230 */ /* 0x000fc80000004100 */
[----:B------:R-:W1:Y:S02]  /*ab70*/  F2I.FTZ.U32.TRUNC.NTZ R3, R0 ;  /* 0x0000000000037305 */ /* 0x000e64000021f000 */
[----:B-1----:R1:W-:Y:S02]  /*ab80*/  STG.E desc[UR36][R16.64], R3 ;  /* 0x0000000310007986 */ /* 0x0023e4000c101924 */
.L_x_20689:
[----:B------:R-:W-:-:S07]  /*ab90*/  VIADD R19, R19, 0x80 ;  /* 0x0000008013137836 */ /* 0x000fce0000000000 */
.L_x_20638:
[----:B------:R-:W-:Y:S05]  /*aba0*/  BSYNC B6 ;  /* 0x0000000000067941 */ /* 0x000fea0003800000 */
.L_x_20637:
        /* <DEDUP_REMOVED lines=306> */
.L_x_20718:
        /* <DEDUP_REMOVED lines=23> */
.L_x_20722:
[----:B------:R-:W2:Y:S02]  /*c040*/  LDG.E.U8 R4, desc[UR36][R4.64] ;  /* 0x0000002404047981 */ /* 0x000ea4000c1e1100 */
[----:B--2---:R-:W-:-:S04]  /*c050*/  I2FP.F32.U32 R0, R4 ;  /* 0x0000000400007245 */ /* 0x004fc80000201000 */
[----:B------:R-:W-:-:S04]  /*c060*/  F2FP.F16.F32.PACK_AB R0, RZ, R0 ;  /* 0x00000000ff00723e */ /* 0x000fc800000000ff */
[----:B------:R-:W-:Y:S01]  /*c070*/  PRMT R3, R0, 0x7610, R3 ;  /* 0x0000761000037816 */ /* 0x000fe20000000003 */
[----:B------:R-:W-:Y:S06]  /*c080*/  BRA `(.L_x_20724) ;  /* 0x0000000c00b87947 */ /* 0x000fec0003800000 */
.L_x_20721:
        /* <DEDUP_REMOVED lines=11> */
.L_x_20726:
[----:B------:R-:W2:Y:S02]  /*c140*/  LDG.E R4, desc[UR36][R4.64] ;  /* 0x0000002404047981 */ /* 0x000ea4000c1e1900 */
[----:B--2---:R-:W-:-:S04]  /*c150*/  I2FP.F32.S32 R0, R4 ;  /* 0x0000000400007245 */ /* 0x004fc80000201400 */
[----:B------:R-:W-:-:S04]  /*c160*/  F2FP.F16.F32.PACK_AB R0, RZ, R0 ;  /* 0x00000000ff00723e */ /* 0x000fc800000000ff */
[----:B------:R-:W-:Y:S01]  /*c170*/  PRMT R3, R0, 0x7610, R3 ;  /* 0x0000761000037816 */ /* 0x000fe20000000003 */
[----:B------:R-:W-:Y:S06]  /*c180*/  BRA `(.L_x_20724) ;  /* 0x0000000c00787947 */ /* 0x000fec0003800000 */
.L_x_20725:
[----:B------:R-:W2:Y:S02]  /*c190*/  LDG.E.U16 R4, desc[UR36][R4.64] ;  /* 0x0000002404047981 */ /* 0x000ea4000c1e1500 */
[----:B--2---:R-:W0:Y:S02]  /*c1a0*/  I2F.S16 R0, R4 ;  /* 0x0000000400007306 */ /* 0x004e240000101400 */
[----:B0-----:R-:W-:-:S04]  /*c1b0*/  F2FP.F16.F32.PACK_AB R0, RZ, R0 ;  /* 0x00000000ff00723e */ /* 0x001fc800000000ff */
[----:B------:R-:W-:Y:S01]  /*c1c0*/  PRMT R3, R0, 0x7610, R3 ;  /* 0x0000761000037816 */ /* 0x000fe20000000003 */
[----:B------:R-:W-:Y:S06]  /*c1d0*/  BRA `(.L_x_20724) ;  /* 0x0000000c00647947 */ /* 0x000fec0003800000 */
.L_x_20720:
        /* <DEDUP_REMOVED lines=9> */
.L_x_20728:
[----:B------:R0:W5:Y:S01]  /*c270*/  LDG.E.U16 R3, desc[UR36][R4.64] ;  /* 0x0000002404037981 */ /* 0x000162000c1e1500 */
[----:B------:R-:W-:Y:S05]  /*c280*/  BRA `(.L_x_20724) ;  /* 0x0000000c00387947 */ /* 0x000fea0003800000 */
.L_x_20727:
        /* <DEDUP_REMOVED lines=9> */
.L_x_20730:
[----:B------:R1:W5:Y:S01]  /*c320*/  LDG.E.U16 R3, desc[UR36][R4.64] ;  /* 0x0000002404037981 */ /* 0x000362000c1e1500 */
[----:B------:R-:W-:Y:S05]  /*c330*/  BRA `(.L_x_20724) ;  /* 0x0000000c000c7947 */ /* 0x000fea0003800000 */
.L_x_20729:
        /* <DEDUP_REMOVED lines=9> */
.L_x_20719:
        /* <DEDUP_REMOVED lines=14> */
.L_x_20733:
        /* <DEDUP_REMOVED lines=9> */
.L_x_20732:
        /* <DEDUP_REMOVED lines=27> */
.L_x_20735:
        /* <DEDUP_REMOVED lines=15> */
.L_x_20734:
[----:B------:R-:W2:Y:S02]  /*c7e0*/  LDG.E.U16 R0, desc[UR36][R4.64] ;  /* 0x0000002404007981 */ /* 0x000ea4000c1e1500 */
[----:B--2---:R-:W-:-:S05]  /*c7f0*/  IMAD.U32 R0, R0, 0x10000, RZ ;  /* 0x0001000000007824 */ /* 0x004fca00078e00ff */
[----:B------:R-:W-:-:S04]  /*c800*/  F2FP.F16.F32.PACK_AB R0, RZ, R0 ;  /* 0x00000000ff00723e */ /* 0x000fc800000000ff */
[----:B------:R-:W-:Y:S01]  /*c810*/  PRMT R3, R0, 0x7610, R3 ;  /* 0x0000761000037816 */ /* 0x000fe20000000003 */
[----:B------:R-:W-:Y:S06]  /*c820*/  BRA `(.L_x_20724) ;  /* 0x0000000400d07947 */ /* 0x000fec0003800000 */
.L_x_20731:
        /* <DEDUP_REMOVED lines=13> */
.L_x_20738:
        /* <DEDUP_REMOVED lines=21> */
.L_x_20742:
[----:B------:R-:W-:Y:S05]  /*ca50*/  BSYNC B1 ;  /* 0x0000000000017941 */ /* 0x000fea0003800000 */
.L_x_20741:
[----:B------:R-:W-:Y:S01]  /*ca60*/  LEA R3, R0, 0x3b800000, 0x17 ;  /* 0x3b80000000037811 */ /* 0x000fe200078eb8ff */
[----:B------:R-:W-:-:S05]  /*ca70*/  IMAD.SHL.U32 R0, R2, 0x100000, RZ ;  /* 0x0010000002007824 */ /* 0x000fca00078e00ff */
[----:B------:R-:W-:-:S07]  /*ca80*/  LOP3.LUT R0, R3, R0, R4, 0xfe, !PT ;  /* 0x0000000003007212 */ /* 0x000fce00078efe04 */
.L_x_20740:
[----:B------:R-:W-:Y:S05]  /*ca90*/  BSYNC B0 ;  /* 0x0000000000007941 */ /* 0x000fea0003800000 */
.L_x_20739:
[----:B------:R-:W-:-:S04]  /*caa0*/  F2FP.F16.F32.PACK_AB R0, RZ, R0 ;  /* 0x00000000ff00723e */ /* 0x000fc800000000ff */
[----:B------:R-:W-:Y:S01]  /*cab0*/  PRMT R3, R0, 0x7610, R3 ;  /* 0x0000761000037816 */ /* 0x000fe20000000003 */
[----:B------:R-:W-:Y:S06]  /*cac0*/  BRA `(.L_x_20724) ;  /* 0x0000000400287947 */ /* 0x000fec0003800000 */
.L_x_20737:
        /* <DEDUP_REMOVED lines=21> */
.L_x_20746:
[----:B------:R-:W-:Y:S05]  /*cc20*/  BSYNC B1 ;  /* 0x0000000000017941 */ /* 0x000fea0003800000 */
.L_x_20745:
[----:B------:R-:W-:Y:S01]  /*cc30*/  LEA R3, R0, 0x37800000, 0x17 ;  /* 0x3780000000037811 */ /* 0x000fe200078eb8ff */
[----:B------:R-:W-:-:S05]  /*cc40*/  IMAD.SHL.U32 R0, R2, 0x200000, RZ ;  /* 0x0020000002007824 */ /* 0x000fca00078e00ff */
[----:B------:R-:W-:-:S07]  /*cc50*/  LOP3.LUT R0, R3, R0, R4, 0xfe, !PT ;  /* 0x0000000003007212 */ /* 0x000fce00078efe04 */
.L_x_20744:
[----:B------:R-:W-:Y:S05]  /*cc60*/  BSYNC B0 ;  /* 0x0000000000007941 */ /* 0x000fea0003800000 */
.L_x_20743:
[----:B------:R-:W-:-:S04]  /*cc70*/  F2FP.F16.F32.PACK_AB R0, RZ, R0 ;  /* 0x00000000ff00723e */ /* 0x000fc800000000ff */
[----:B------:R-:W-:Y:S01]  /*cc80*/  PRMT R3, R0, 0x7610, R3 ;  /* 0x0000761000037816 */ /* 0x000fe20000000003 */
[----:B------:R-:W-:Y:S06]  /*cc90*/  BRA `(.L_x_20724) ;  /* 0x0000000000b47947 */ /* 0x000fec0003800000 */
.L_x_20736:
        /* <DEDUP_REMOVED lines=14> */
.L_x_20750:
[----:B------:R-:W-:Y:S05]  /*cd80*/  BSYNC B0 ;  /* 0x0000000000007941 */ /* 0x000fea0003800000 */
.L_x_20749:
[----:B------:R-:W-:-:S04]  /*cd90*/  F2FP.F16.F32.PACK_AB R0, RZ, R0 ;  /* 0x00000000ff00723e */ /* 0x000fc800000000ff */
[----:B------:R-:W-:Y:S01]  /*cda0*/  PRMT R3, R0, 0x7610, R3 ;  /* 0x0000761000037816 */ /* 0x000fe20000000003 */
[----:B------:R-:W-:Y:S06]  /*cdb0*/  BRA `(.L_x_20724) ;  /* 0x00000000006c7947 */ /* 0x000fec0003800000 */
.L_x_20723:
        /* <DEDUP_REMOVED lines=16> */
.L_x_20751:
[----:B------:R-:W-:Y:S01]  /*cec0*/  PRMT R3, RZ, 0x7610, R3 ;  /* 0x00007610ff037816 */ /* 0x000fe20000000003 */
[----:B------:R-:W-:Y:S06]  /*ced0*/  BRA `(.L_x_20724) ;  /* 0x0000000000247947 */ /* 0x000fec0003800000 */
.L_x_20748:
[----:B------:R-:W2:Y:S02]  /*cee0*/  LDG.E.64 R4, desc[UR36][R4.64] ;  /* 0x0000002404047981 */ /* 0x000ea4000c1e1b00 */
[----:B--2---:R-:W0:Y:S02]  /*cef0*/  I2F.U64 R0, R4 ;  /* 0x0000000400007312 */ /* 0x004e240000301000 */
[----:B0-----:R-:W-:-:S04]  /*cf00*/  F2FP.F16.F32.PACK_AB R0, RZ, R0 ;  /* 0x00000000ff00723e */ /* 0x001fc800000000ff */
[----:B------:R-:W-:Y:S01]  /*cf10*/  PRMT R3, R0, 0x7610, R3 ;  /* 0x0000761000037816 */ /* 0x000fe20000000003 */
[----:B------:R-:W-:Y:S06]  /*cf20*/  BRA `(.L_x_20724) ;  /* 0x0000000000107947 */ /* 0x000fec0003800000 */
.L_x_20747:
[----:B------:R-:W2:Y:S02]  /*cf30*/  LDG.E R4, desc[UR36][R4.64] ;  /* 0x0000002404047981 */ /* 0x000ea4000c1e1900 */
[----:B--2---:R-:W-:-:S04]  /*cf40*/  I2FP.F32.U32 R0, R4 ;  /* 0x0000000400007245 */ /* 0x004fc80000201000 */
[----:B------:R-:W-:-:S04]  /*cf50*/  F2FP.F16.F32.PACK_AB R0, RZ, R0 ;  /* 0x00000000ff00723e */ /* 0x000fc800000000ff */
[----:B------:R-:W-:-:S07]  /*cf60*/  PRMT R3, R0, 0x7610, R3 ;  /* 0x0000761000037816 */ /* 0x000fce0000000003 */
.L_x_20724:
        /* <DEDUP_REMOVED lines=29> */
.L_x_20757:
[----:B------:R-:W-:Y:S01]  /*d140*/  FSETP.GEU.FTZ.AND P0, PT, R9, -R6, PT ;  /* 0x800000060900720b */ /* 0x000fe20003f1e000 */
[----:B------:R-:W-:-:S12]  /*d150*/  FADD.FTZ R7, R7, -1 ;  /* 0xbf80000007077421 */ /* 0x000fd80000010000 */
[----:B------:R-:W-:-:S07]  /*d160*/  @!P0 FADD.FTZ R7, R7, -1 ;  /* 0xbf80000007078421 */ /* 0x000fce0000010000 */
.L_x_20756:
[----:B------:R-:W-:Y:S05]  /*d170*/  BSYNC B1 ;  /* 0x0000000000017941 */ /* 0x000fea0003800000 */
.L_x_20755:
[----:B------:R-:W-:Y:S01]  /*d180*/  FFMA.FTZ R0, -R6, R7, R0 ;  /* 0x0000000706007223 */ /* 0x000fe20000010100 */
[----:B------:R-:W-:Y:S06]  /*d190*/  BRA `(.L_x_20753) ;  /* 0x00000000007c7947 */ /* 0x000fec0003800000 */
.L_x_20754:
        /* <DEDUP_REMOVED lines=15> */
.L_x_20760:
        /* <DEDUP_REMOVED lines=13> */
.L_x_20759:
[----:B------:R-:W-:Y:S05]  /*d360*/  BSYNC B1 ;  /* 0x0000000000017941 */ /* 0x000fea0003800000 */
.L_x_20758:
[----:B------:R-:W-:-:S04]  /*d370*/  FMUL.FTZ R7, R4, 1.1920928955078125e-07 ;  /* 0x3400000004077820 */ /* 0x000fc80000410000 */
[----:B------:R-:W-:-:S07]  /*d380*/  FMUL.FTZ R0, R8, R7 ;  /* 0x0000000708007220 */ /* 0x000fce0000410000 */
.L_x_20753:
[----:B------:R-:W-:Y:S05]  /*d390*/  BSYNC B0 ;  /* 0x0000000000007941 */ /* 0x000fea0003800000 */
.L_x_20752:
[C---:B------:R-:W-:Y:S01]  /*d3a0*/  FSETP.GTU.FTZ.AND P0, PT, |R0|.reuse, +INF , PT ;  /* 0x7f8000000000780b */ /* 0x040fe20003f1c200 */
[----:B------:R-:W-:Y:S01]  /*d3b0*/  ULDC UR4, c[0x0][0x424] ;  /* 0x0001090000047ab9 */ /* 0x000fe20000000800 */
[----:B------:R-:W-:Y:S01]  /*d3c0*/  LOP3.LUT R5, R0, 0x80000000, R5, 0xb8, !PT ;  /* 0x8000000000057812 */ /* 0x000fe200078eb805 */
[----:B------:R-:W1:Y:S01]  /*d3d0*/  LDC.U8 R4, c[0x0][0x430] ;  /* 0x00010c00ff047b82 */ /* 0x000e620000000000 */
[----:B------:R-:W-:Y:S01]  /*d3e0*/  FSETP.GEU.FTZ.AND P2, PT, R2, RZ, PT ;  /* 0x000000ff0200720b */ /* 0x000fe20003f5e000 */
[----:B------:R-:W-:Y:S01]  /*d3f0*/  BSSY B0, `(.L_x_20761) ;  /* 0x0000018000007945 */ /* 0x000fe20003800000 */
[----:B------:R-:W-:Y:S01]  /*d400*/  FSEL R5, R0, R5, P0 ;  /* 0x0000000500057208 */ /* 0x000fe20000000000 */
[----:B------:R-:W-:-:S03]  /*d410*/  HADD2.F32 R0, -RZ, R3.H0_H0 ;  /* 0x20000003ff007230 */ /* 0x000fc60000004100 */
        /* <DEDUP_REMOVED lines=21> */
.L_x_20762:
[----:B------:R-:W-:Y:S05]  /*d570*/  BSYNC B0 ;  /* 0x0000000000007941 */ /* 0x000fea0003800000 */
.L_x_20761:
        /* <DEDUP_REMOVED lines=13> */
.L_x_20766:
[----:B------:R-:W-:-:S06]  /*d650*/  HADD2.F32 R3, -RZ, R2.H0_H0 ;  /* 0x20000002ff037230 */ /* 0x000fcc0000004100 */
[----:B------:R-:W1:Y:S02]  /*d660*/  F2I.S64.TRUNC R2, R3 ;  /* 0x0000000300027311 */ /* 0x000e64000020d900 */
[----:B-1----:R-:W-:Y:S01]  /*d670*/  STG.E.U8 desc[UR36][R16.64], R2 ;  /* 0x0000000210007986 */ /* 0x002fe2000c101124 */
[----:B------:R-:W-:Y:S05]  /*d680*/  EXIT ;  /* 0x000000000000794d */ /* 0x000fea0003800000 */
.L_x_20765:
        /* <DEDUP_REMOVED lines=10> */
.L_x_20769:
[----:B------:R-:W-:-:S04]  /*d730*/  HADD2.F32 R2, -RZ, R2.H0_H0 ;  /* 0x20000002ff027230 */ /* 0x000fc80000004100 */
[----:B------:R-:W1:Y:S02]  /*d740*/  F2I.FTZ.TRUNC.NTZ R3, R2 ;  /* 0x0000000200037305 */ /* 0x000e64000021f100 */
[----:B-1----:R-:W-:Y:S01]  /*d750*/  STG.E desc[UR36][R16.64], R3 ;  /* 0x0000000310007986 */ /* 0x002fe2000c101924 */
[----:B------:R-:W-:Y:S05]  /*d760*/  EXIT ;  /* 0x000000000000794d */ /* 0x000fea0003800000 */
.L_x_20768:
[----:B------:R-:W-:-:S04]  /*d770*/  HADD2.F32 R2, -RZ, R2.H0_H0 ;  /* 0x20000002ff027230 */ /* 0x000fc80000004100 */
[----:B------:R-:W1:Y:S02]  /*d780*/  F2I.FTZ.TRUNC.NTZ R3, R2 ;  /* 0x0000000200037305 */ /* 0x000e64000021f100 */
[----:B-1----:R-:W-:Y:S01]  /*d790*/  STG.E.U16 desc[UR36][R16.64], R3 ;  /* 0x0000000310007986 */ /* 0x002fe2000c101524 */
[----:B------:R-:W-:Y:S05]  /*d7a0*/  EXIT ;  /* 0x000000000000794d */ /* 0x000fea0003800000 */
.L_x_20764:
        /* <DEDUP_REMOVED lines=9> */
.L_x_20771:
[----:B------:R-:W-:Y:S01]  /*d840*/  STG.E.U16 desc[UR36][R16.64], R2 ;  /* 0x0000000210007986 */ /* 0x000fe2000c101524 */
[----:B------:R-:W-:Y:S05]  /*d850*/  EXIT ;  /* 0x000000000000794d */ /* 0x000fea0003800000 */
.L_x_20770:
        /* <DEDUP_REMOVED lines=10> */
.L_x_20773:
[----:B------:R-:W-:-:S05]  /*d900*/  HADD2.F32 R0, -RZ, R2.H0_H0 ;  /* 0x20000002ff007230 */ /* 0x000fca0000004100 */
[----:B------:R-:W-:-:S04]  /*d910*/  F2FP.F16.F32.PACK_AB R0, RZ, R0 ;  /* 0x00000000ff00723e */ /* 0x000fc800000000ff */
[----:B------:R-:W-:-:S05]  /*d920*/  PRMT R0, R0, 0x5410, RZ ;  /* 0x0000541000007816 */ /* 0x000fca00000000ff */
[----:B------:R-:W-:Y:S01]  /*d930*/  STG.E desc[UR36][R16.64], R0 ;  /* 0x0000000010007986 */ /* 0x000fe2000c101924 */
[----:B------:R-:W-:Y:S05]  /*d940*/  EXIT ;  /* 0x000000000000794d */ /* 0x000fea0003800000 */
.L_x_20772:
[----:B------:R-:W-:-:S05]  /*d950*/  HADD2.F32 R2, -RZ, R2.H0_H0 ;  /* 0x20000002ff027230 */ /* 0x000fca0000004100 */
[----:B------:R-:W-:-:S06]  /*d960*/  FMUL.FTZ R2, R2, 1 ;  /* 0x3f80000002027820 */ /* 0x000fcc0000410000 */
[----:B------:R-:W1:Y:S02]  /*d970*/  F2F.F64.F32 R2, R2 ;  /* 0x0000000200027310 */ /* 0x000e640000201800 */
[----:B-1----:R-:W-:Y:S01]  /*d980*/  STG.E.64 desc[UR36][R16.64], R2 ;  /* 0x0000000210007986 */ /* 0x002fe2000c101b24 */
[----:B------:R-:W-:Y:S05]  /*d990*/  EXIT ;  /* 0x000000000000794d */ /* 0x000fea0003800000 */
.L_x_20763:
        /* <DEDUP_REMOVED lines=13> */
.L_x_20776:
[----:B------:R-:W-:Y:S01]  /*da70*/  HADD2.F32 R2, -RZ, R2.H0_H0 ;  /* 0x20000002ff027230 */ /* 0x000fe20000004100 */
[----:B------:R-:W-:-:S04]  /*da80*/  CS2R R6, SRZ ;  /* 0x0000000000067805 */ /* 0x000fc8000001ff00 */
[----:B------:R-:W-:-:S04]  /*da90*/  FMUL.FTZ R2, R2, 1 ;  /* 0x3f80000002027820 */ /* 0x000fc80000410000 */
[----:B------:R-:W1:Y:S02]  /*daa0*/  F2F.F64.F32 R4, R2 ;  /* 0x0000000200047310 */ /* 0x000e640000201800 */
[----:B-1----:R-:W-:Y:S01]  /*dab0*/  STG.E.128 desc[UR36][R16.64], R4 ;  /* 0x0000000410007986 */ /* 0x002fe2000c101d24 */
[----:B------:R-:W-:Y:S05]  /*dac0*/  EXIT ;  /* 0x000000000000794d */ /* 0x000fea0003800000 */
.L_x_20775:
        /* <DEDUP_REMOVED lines=21> */
.L_x_20780:
[----:B------:R-:W-:Y:S05]  /*dc20*/  BSYNC B0 ;  /* 0x0000000000007941 */ /* 0x000fea0003800000 */
.L_x_20779:
[----:B------:R-:W-:-:S05]  /*dc30*/  LOP3.LUT R3, R0, R3, RZ, 0xfc, !PT ;  /* 0x0000000300037212 */ /* 0x000fca00078efcff */
[----:B------:R-:W-:Y:S01]  /*dc40*/  STG.E.U8 desc[UR36][R16.64], R3 ;  /* 0x0000000310007986 */ /* 0x000fe2000c101124 */
[----:B------:R-:W-:Y:S05]  /*dc50*/  EXIT ;  /* 0x000000000000794d */ /* 0x000fea0003800000 */
.L_x_20778:
        /* <DEDUP_REMOVED lines=13> */
.L_x_20782:
[----:B------:R-:W-:Y:S01]  /*dd30*/  IMAD.MOV.U32 R0, RZ, RZ, 0x7f ;  /* 0x0000007fff007424 */ /* 0x000fe200078e00ff */
[----:B------:R-:W-:-:S04]  /*dd40*/  ISETP.GT.U32.AND P0, PT, R2, 0x7f800000, PT ;  /* 0x7f8000000200780c */ /* 0x000fc80003f04070 */
[----:B------:R-:W-:-:S09]  /*dd50*/  SEL R0, R0, 0x7c, P0 ;  /* 0x0000007c00007807 */ /* 0x000fd20000000000 */
.L_x_20783:
[----:B------:R-:W-:Y:S05]  /*dd60*/  BSYNC B0 ;  /* 0x0000000000007941 */ /* 0x000fea0003800000 */
.L_x_20781:
[----:B------:R-:W-:-:S04]  /*dd70*/  LOP3.LUT R2, R3, 0x80000000, RZ, 0xc0, !PT ;  /* 0x8000000003027812 */ /* 0x000fc800078ec0ff */
[----:B------:R-:W-:-:S04]  /*dd80*/  SHF.R.U32.HI R3, RZ, 0x18, R2 ;  /* 0x00000018ff037819 */ /* 0x000fc80000011602 */
[----:B------:R-:W-:-:S05]  /*dd90*/  LOP3.LUT R3, R0, R3, RZ, 0xfc, !PT ;  /* 0x0000000300037212 */ /* 0x000fca00078efcff */
[----:B------:R-:W-:Y:S01]  /*dda0*/  STG.E.U8 desc[UR36][R16.64], R3 ;  /* 0x0000000310007986 */ /* 0x000fe2000c101124 */
[----:B------:R-:W-:Y:S05]  /*ddb0*/  EXIT ;  /* 0x000000000000794d */ /* 0x000fea0003800000 */
.L_x_20777:
[----:B------:R-:W-:-:S05]  /*ddc0*/  HADD2.F32 R0, -RZ, R2.H0_H0 ;  /* 0x20000002ff007230 */ /* 0x000fca0000004100 */
[----:B------:R-:W-:-:S05]  /*ddd0*/  F2FP.BF16.F32.PACK_AB R0, RZ, R0 ;  /* 0x00000000ff00723e */ /* 0x000fca00000010ff */
[----:B------:R-:W-:Y:S01]  /*dde0*/  STG.E.U16 desc[UR36][R16.64], R0 ;  /* 0x0000000010007986 */ /* 0x000fe2000c101524 */
[----:B------:R-:W-:Y:S05]  /*ddf0*/  EXIT ;  /* 0x000000000000794d */ /* 0x000fea0003800000 */
.L_x_20774:
        /* <DEDUP_REMOVED lines=12> */
.L_x_20786:
        /* <DEDUP_REMOVED lines=17> */
.L_x_20789:
[----:B------:R-:W-:-:S04]  /*dfd0*/  LOP3.LUT R2, R3, 0x80000000, RZ, 0xc0, !PT ;  /* 0x8000000003027812 */ /* 0x000fc800078ec0ff */
[----:B------:R-:W-:-:S04]  /*dfe0*/  SHF.R.U32.HI R3, RZ, 0x18, R2 ;  /* 0x00000018ff037819 */ /* 0x000fc80000011602 */
[----:B------:R-:W-:-:S04]  /*dff0*/  LOP3.LUT R0, R0, R3, RZ, 0xfc, !PT ;  /* 0x0000000300007212 */ /* 0x000fc800078efcff */
[----:B------:R-:W-:-:S07]  /*e000*/  PRMT R8, R0, 0x7610, R8 ;  /* 0x0000761000087816 */ /* 0x000fce0000000008 */
.L_x_20788:
[----:B------:R-:W-:Y:S05]  /*e010*/  BSYNC B0 ;  /* 0x0000000000007941 */ /* 0x000fea0003800000 */
.L_x_20787:
[----:B------:R-:W-:Y:S01]  /*e020*/  STG.E.U8 desc[UR36][R16.64], R8 ;  /* 0x0000000810007986 */ /* 0x000fe2000c101124 */
[----:B------:R-:W-:Y:S05]  /*e030*/  EXIT ;  /* 0x000000000000794d */ /* 0x000fea0003800000 */
.L_x_20785:
        /* <DEDUP_REMOVED lines=17> */
.L_x_20792:
[----:B------:R-:W-:-:S04]  /*e150*/  LOP3.LUT R2, R3, 0x80000000, RZ, 0xc0, !PT ;  /* 0x8000000003027812 */ /* 0x000fc800078ec0ff */
[----:B------:R-:W-:-:S04]  /*e160*/  SHF.R.U32.HI R3, RZ, 0x18, R2 ;  /* 0x00000018ff037819 */ /* 0x000fc80000011602 */
[----:B------:R-:W-:-:S04]  /*e170*/  LOP3.LUT R0, R0, R3, RZ, 0xfc, !PT ;  /* 0x0000000300007212 */ /* 0x000fc800078efcff */
[----:B------:R-:W-:-:S07]  /*e180*/  PRMT R8, R0, 0x7610, R8 ;  /* 0x0000761000087816 */ /* 0x000fce0000000008 */
.L_x_20791:
[----:B------:R-:W-:Y:S05]  /*e190*/  BSYNC B0 ;  /* 0x0000000000007941 */ /* 0x000fea0003800000 */
.L_x_20790:
[----:B------:R-:W-:Y:S01]  /*e1a0*/  STG.E.U8 desc[UR36][R16.64], R8 ;  /* 0x0000000810007986 */ /* 0x000fe2000c101124 */
[----:B------:R-:W-:Y:S05]  /*e1b0*/  EXIT ;  /* 0x000000000000794d */ /* 0x000fea0003800000 */
.L_x_20784:
        /* <DEDUP_REMOVED lines=22> */
.L_x_20767:
        /* <DEDUP_REMOVED lines=16> */
.L_x_20795:
[----:B------:R-:W-:Y:S05]  /*e420*/  EXIT ;  /* 0x000000000000794d */ /* 0x000fea0003800000 */
.L_x_20794:
[----:B------:R-:W-:-:S06]  /*e430*/  HADD2.F32 R2, -RZ, R2.H0_H0 ;  /* 0x20000002ff027230 */ /* 0x000fcc0000004100 */
[----:B------:R-:W1:Y:S02]  /*e440*/  F2I.U64.TRUNC R2, R2 ;  /* 0x0000000200027311 */ /* 0x000e64000020d800 */
[----:B-1----:R-:W-:Y:S01]  /*e450*/  STG.E.64 desc[UR36][R16.64], R2 ;  /* 0x0000000210007986 */ /* 0x002fe2000c101b24 */
[----:B------:R-:W-:Y:S05]  /*e460*/  EXIT ;  /* 0x000000000000794d */ /* 0x000fea0003800000 */
.L_x_20793:
[----:B------:R-:W-:-:S04]  /*e470*/  HADD2.F32 R2, -RZ, R2.H0_H0 ;  /* 0x20000002ff027230 */ /* 0x000fc80000004100 */
[----:B------:R-:W1:Y:S02]  /*e480*/  F2I.FTZ.U32.TRUNC.NTZ R3, R2 ;  /* 0x0000000200037305 */ /* 0x000e64000021f000 */
[----:B-1----:R-:W-:Y:S01]  /*e490*/  STG.E desc[UR36][R16.64], R3 ;  /* 0x0000000310007986 */ /* 0x002fe2000c101924 */
[----:B------:R-:W-:Y:S05]  /*e4a0*/  EXIT ;  /* 0x000000000000794d */ /* 0x000fea0003800000 */
.L_x_20796:
        /* <DEDUP_REMOVED lines=13> */
.L_x_37853:


//--------------------- .text._ZN2at6native27unrolled_elementwise_kernelIZZZNS0_15binary_internal21div_floor_kernel_cudaERNS_18TensorIteratorBaseEENKUlvE0_clEvENKUlvE1_clEvEUlN3c104HalfEE_St5arrayIPcLm2EELi4E23TrivialOffsetCalculatorILi1EjESE_NS0_6memory12LoadWithCastILi1EEENSF_13StoreWithCastILi1EEEEEviT_T0_T2_T3_T4_T5_ --------------------------
	.section	.text._ZN2at6native27unrolled_elementwise_kernelIZZZNS0_15binary_internal21div_floor_kernel_cudaERNS_18TensorIteratorBaseEENKUlvE0_clEvENKUlvE1_clEvEUlN3c104HalfEE_St5arrayIPcLm2EELi4E23TrivialOffsetCalculatorILi1EjESE_NS0_6memory12LoadWithCastILi1EEENSF_13StoreWithCastILi1EEEEEviT_T0_T2_T3_T4_T5_,"ax",@progbits
	.align	128
        .global         _ZN2at6native27unrolled_elementwise_kernelIZZZNS0_15binary_internal21div_floor_kernel_cudaERNS_18TensorIteratorBaseEENKUlvE0_clEvENKUlvE1_clEvEUlN3c104HalfEE_St5arrayIPcLm2EELi4E23TrivialOffsetCalculatorILi1EjESE_NS0_6memory12LoadWithCastILi1EEENSF_13StoreWithCastILi1EEEEEviT_T0_T2_T3_T4_T5_
        .type           _ZN2at6native27unrolled_elementwise_kernelIZZZNS0_15binary_internal21div_floor_kernel_cudaERNS_18TensorIteratorBaseEENKUlvE0_clEvENKUlvE1_clEvEUlN3c104HalfEE_St5arrayIPcLm2EELi4E23TrivialOffsetCalculatorILi1EjESE_NS0_6memory12LoadWithCastILi1EEENSF_13StoreWithCastILi1EEEEEviT_T0_T2_T3_T4_T5_,@function
        .size           _ZN2at6native27unrolled_elementwise_kernelIZZZNS0_15binary_internal21div_floor_kernel_cudaERNS_18TensorIteratorBaseEENKUlvE0_clEvENKUlvE1_clEvEUlN3c104HalfEE_St5arrayIPcLm2EELi4E23TrivialOffsetCalculatorILi1EjESE_NS0_6memory12LoadWithCastILi1EEENSF_13StoreWithCastILi1EEEEEviT_T0_T2_T3_T4_T5_,(.L_x_37854 - _ZN2at6native27unrolled_elementwise_kernelIZZZNS0_15binary_internal21div_floor_kernel_cudaERNS_18TensorIteratorBaseEENKUlvE0_clEvENKUlvE1_clEvEUlN3c104HalfEE_St5arrayIPcLm2EELi4E23TrivialOffsetCalculatorILi1EjESE_NS0_6memory12LoadWithCastILi1EEENSF_13StoreWithCastILi1EEEEEviT_T0_T2_T3_T4_T5_)
        .other          _ZN2at6native27unrolled_elementwise_kernelIZZZNS0_15binary_internal21div_floor_kernel_cudaERNS_18TensorIteratorBaseEENKUlvE0_clEvENKUlvE1_clEvEUlN3c104HalfEE_St5arrayIPcLm2EELi4E23TrivialOffsetCalculatorILi1EjESE_NS0_6memory12LoadWithCastILi1EEENSF_13StoreWithCastILi1EEEEEviT_T0_T2_T3_T4_T5_,@"STO_CUDA_ENTRY STV_DEFAULT"
_ZN2at6native27unrolled_elementwise_kernelIZZZNS0_15binary_internal21div_floor_kernel_cudaERNS_18TensorIteratorBaseEENKUlvE0_clEvENKUlvE1_clEvEUlN3c104HalfEE_St5arrayIPcLm2EELi4E23TrivialOffsetCalculatorILi1EjESE_NS0_6memory12LoadWithCastILi1EEENSF_13StoreWithCastILi1EEEEEviT_T0_T2_T3_T4_T5_:
.text._ZN2at6native27unrolled_elementwise_kernelIZZZNS0_15binary_internal21div_floor_kernel_cudaERNS_18TensorIteratorBaseEENKUlvE0_clEvENKUlvE1_clEvEUlN3c104HalfEE_St5arrayIPcLm2EELi4E23TrivialOffsetCalculatorILi1EjESE_NS0_6memory12LoadWithCastILi1EEENSF_13StoreWithCastILi1EEEEEviT_T0_T2_T3_T4_T5_:
        /* <DEDUP_REMOVED lines=36> */
.L_x_20802:
[----:B------:R-:W2:Y:S02]  /*0240*/  LDG.E.U8 R2, desc[UR36][R2.64] ;  /* 0x0000002402027981 */ /* 0x000ea4000c1e1100 */
[----:B--2---:R-:W-:-:S04]  /*0250*/  I2FP.F32.U32 R0, R2 ;  /* 0x0000000200007245 */ /* 0x004fc80000201000 */
[----:B------:R-:W-:-:S04]  /*0260*/  F2FP.F16.F32.PACK_AB R0, RZ, R0 ;  /* 0x00000000ff00723e */ /* 0x000fc800000000ff */
[----:B------:R-:W-:Y:S01]  /*0270*/  PRMT R23, R0, 0x7610, R23 ;  /* 0x0000761000177816 */ /* 0x000fe20000000017 */
[----:B------:R-:W-:Y:S06]  /*0280*/  BRA `(.L_x_20804) ;  /* 0x0000000c00bc7947 */ /* 0x000fec0003800000 */
.L_x_20801:
        /* <DEDUP_REMOVED lines=11> */
.L_x_20806:
[----:B------:R-:W2:Y:S02]  /*0340*/  LDG.E R2, desc[UR36][R2.64] ;  /* 0x0000002402027981 */ /* 0x000ea4000c1e1900 */
[----:B--2---:R-:W-:-:S04]  /*0350*/  I2FP.F32.S32 R0, R2 ;  /* 0x0000000200007245 */ /* 0x004fc80000201400 */
[----:B------:R-:W-:-:S04]  /*0360*/  F2FP.F16.F32.PACK_AB R0, RZ, R0 ;  /* 0x00000000ff00723e */ /* 0x000fc800000000ff */
[----:B------:R-:W-:Y:S01]  /*0370*/  PRMT R23, R0, 0x7610, R23 ;  /* 0x0000761000177816 */ /* 0x000fe20000000017 */
[----:B------:R-:W-:Y:S06]  /*0380*/  BRA `(.L_x_20804) ;  /* 0x0000000c007c7947 */ /* 0x000fec0003800000 */
.L_x_20805:
[----:B------:R-:W2:Y:S02]  /*0390*/  LDG.E.U16 R2, desc[UR36][R2.64] ;  /* 0x0000002402027981 */ /* 0x000ea4000c1e1500 */
[----:B--2---:R-:W0:Y:S02]  /*03a0*/  I2F.S16 R0, R2 ;  /* 0x0000000200007306 */ /* 0x004e240000101400 */
[----:B0-----:R-:W-:-:S04]  /*03b0*/  F2FP.F16.F32.PACK_AB R0, RZ, R0 ;  /* 0x00000000ff00723e */ /* 0x001fc800000000ff */
[----:B------:R-:W-:Y:S01]  /*03c0*/  PRMT R23, R0, 0x7610, R23 ;  /* 0x0000761000177816 */ /* 0x000fe20000000017 */
[----:B------:R-:W-:Y:S06]  /*03d0*/  BRA `(.L_x_20804) ;  /* 0x0000000c00687947 */ /* 0x000fec0003800000 */
.L_x_20800:
        /* <DEDUP_REMOVED lines=9> */
.L_x_20808:
[----:B------:R1:W5:Y:S01]  /*0470*/  LDG.E.U16 R23, desc[UR36][R2.64] ;  /* 0x0000002402177981 */ /* 0x000362000c1e1500 */
[----:B------:R-:W-:Y:S05]  /*0480*/  BRA `(.L_x_20804) ;  /* 0x0000000c003c7947 */ /* 0x000fea0003800000 */
.L_x_20807:
        /* <DEDUP_REMOVED lines=9> */
.L_x_20810:
[----:B------:R0:W5:Y:S01]  /*0520*/  LDG.E.U16 R23, desc[UR36][R2.64] ;  /* 0x0000002402177981 */ /* 0x000162000c1e1500 */
[----:B------:R-:W-:Y:S05]  /*0530*/  BRA `(.L_x_20804) ;  /* 0x0000000c00107947 */ /* 0x000fea0003800000 */
.L_x_20809:
        /* <DEDUP_REMOVED lines=9> */
.L_x_20799:
        /* <DEDUP_REMOVED lines=14> */
.L_x_20813:
        /* <DEDUP_REMOVED lines=9> */
.L_x_20812:
        /* <DEDUP_REMOVED lines=28> */
.L_x_20815:
        /* <DEDUP_REMOVED lines=15> */
.L_x_20814:
[----:B------:R-:W2:Y:S02]  /*09f0*/  LDG.E.U16 R0, desc[UR36][R2.64] ;  /* 0x0000002402007981 */ /* 0x000ea4000c1e1500 */
[----:B--2---:R-:W-:-:S05]  /*0a00*/  IMAD.U32 R0, R0, 0x10000, RZ ;  /* 0x0001000000007824 */ /* 0x004fca00078e00ff */
[----:B------:R-:W-:-:S04]  /*0a10*/  F2FP.F16.F32.PACK_AB R0, RZ, R0 ;  /* 0x00000000ff00723e */ /* 0x000fc800000000ff */
[----:B------:R-:W-:Y:S01]  /*0a20*/  PRMT R23, R0, 0x7610, R23 ;  /* 0x0000761000177816 */ /* 0x000fe20000000017 */
[----:B------:R-:W-:Y:S06]  /*0a30*/  BRA `(.L_x_20804) ;  /* 0x0000000400d07947 */ /* 0x000fec0003800000 */
.L_x_20811:
        /* <DEDUP_REMOVED lines=13> */
.L_x_20818:
        /* <DEDUP_REMOVED lines=21> */
.L_x_20822:
[----:B------:R-:W-:Y:S05]  /*0c60*/  BSYNC B1 ;  /* 0x0000000000017941 */ /* 0x000fea0003800000 */
.L_x_20821:
[----:B------:R-:W-:Y:S01]  /*0c70*/  LEA R3, R0, 0x3b800000, 0x17 ;  /* 0x3b80000000037811 */ /* 0x000fe200078eb8ff */
[----:B------:R-:W-:-:S05]  /*0c80*/  IMAD.SHL.U32 R0, R2, 0x100000, RZ ;  /* 0x0010000002007824 */ /* 0x000fca00078e00ff */
[----:B------:R-:W-:-:S07]  /*0c90*/  LOP3.LUT R0, R3, R0, R4, 0xfe, !PT ;  /* 0x0000000003007212 */ /* 0x000fce00078efe04 */
.L_x_20820:
[----:B------:R-:W-:Y:S05]  /*0ca0*/  BSYNC B0 ;  /* 0x0000000000007941 */ /* 0x000fea0003800000 */
.L_x_20819:
[----:B------:R-:W-:-:S04]  /*0cb0*/  F2FP.F16.F32.PACK_AB R0, RZ, R0 ;  /* 0x00000000ff00723e */ /* 0x000fc800000000ff */
[----:B------:R-:W-:Y:S01]  /*0cc0*/  PRMT R23, R0, 0x7610, R23 ;  /* 0x0000761000177816 */ /* 0x000fe20000000017 */
[----:B------:R-:W-:Y:S06]  /*0cd0*/  BRA `(.L_x_20804) ;  /* 0x0000000400287947 */ /* 0x000fec0003800000 */
.L_x_20817:
        /* <DEDUP_REMOVED lines=21> */
.L_x_20826:
[----:B------:R-:W-:Y:S05]  /*0e30*/  BSYNC B1 ;  /* 0x0000000000017941 */ /* 0x000fea0003800000 */
.L_x_20825:
[----:B------:R-:W-:Y:S01]  /*0e40*/  LEA R3, R0, 0x37800000, 0x17 ;  /* 0x3780000000037811 */ /* 0x000fe200078eb8ff */
[----:B------:R-:W-:-:S05]  /*0e50*/  IMAD.SHL.U32 R0, R2, 0x200000, RZ ;  /* 0x0020000002007824 */ /* 0x000fca00078e00ff */
[----:B------:R-:W-:-:S07]  /*0e60*/  LOP3.LUT R0, R3, R0, R4, 0xfe, !PT ;  /* 0x0000000003007212 */ /* 0x000fce00078efe04 */
.L_x_20824:
[----:B------:R-:W-:Y:S05]  /*0e70*/  BSYNC B0 ;  /* 0x0000000000007941 */ /* 0x000fea0003800000 */
.L_x_20823:
[----:B------:R-:W-:-:S04]  /*0e80*/  F2FP.F16.F32.PACK_AB R0, RZ, R0 ;  /* 0x00000000ff00723e */ /* 0x000fc800000000ff */
[----:B------:R-:W-:Y:S01]  /*0e90*/  PRMT R23, R0, 0x7610, R23 ;  /* 0x0000761000177816 */ /* 0x000fe20000000017 */
[----:B------:R-:W-:Y:S06]  /*0ea0*/  BRA `(.L_x_20804) ;  /* 0x0000000000b47947 */ /* 0x000fec0003800000 */
.L_x_20816:
        /* <DEDUP_REMOVED lines=14> */
.L_x_20830:
[----:B------:R-:W-:Y:S05]  /*0f90*/  BSYNC B0 ;  /* 0x0000000000007941 */ /* 0x000fea0003800000 */
.L_x_20829:
[----:B------:R-:W-:-:S04]  /*0fa0*/  F2FP.F16.F32.PACK_AB R0, RZ, R0 ;  /* 0x00000000ff00723e */ /* 0x000fc800000000ff */
[----:B------:R-:W-:Y:S01]  /*0fb0*/  PRMT R23, R0, 0x7610, R23 ;  /* 0x0000761000177816 */ /* 0x000fe20000000017 */
[----:B------:R-:W-:Y:S06]  /*0fc0*/  BRA `(.L_x_20804) ;  /* 0x00000000006c7947 */ /* 0x000fec0003800000 */
.L_x_20803:
        /* <DEDUP_REMOVED lines=16> */
.L_x_20831:
[----:B------:R-:W-:Y:S01]  /*10d0*/  PRMT R23, RZ, 0x7610, R23 ;  /* 0x00007610ff177816 */ /* 0x000fe20000000017 */
[----:B------:R-:W-:Y:S06]  /*10e0*/  BRA `(.L_x_20804) ;  /* 0x0000000000247947 */ /* 0x000fec0003800000 */
.L_x_20828:
[----:B------:R-:W2:Y:S02]  /*10f0*/  LDG.E.64 R2, desc[UR36][R2.64] ;  /* 0x0000002402027981 */ /* 0x000ea4000c1e1b00 */
[----:B--2---:R-:W0:Y:S02]  /*1100*/  I2F.U64 R0, R2 ;  /* 0x0000000200007312 */ /* 0x004e240000301000 */
[----:B0-----:R-:W-:-:S04]  /*1110*/  F2FP.F16.F32.PACK_AB R0, RZ, R0 ;  /* 0x00000000ff00723e */ /* 0x001fc800000000ff */
[----:B------:R-:W-:Y:S01]  /*1120*/  PRMT R23, R0, 0x7610, R23 ;  /* 0x0000761000177816 */ /* 0x000fe20000000017 */
[----:B------:R-:W-:Y:S06]  /*1130*/  BRA `(.L_x_20804) ;  /* 0x0000000000107947 */ /* 0x000fec0003800000 */
.L_x_20827:
[----:B------:R-:W2:Y:S02]  /*1140*/  LDG.E R2, desc[UR36][R2.64] ;  /* 0x0000002402027981 */ /* 0x000ea4000c1e1900 */
[----:B--2---:R-:W-:-:S04]  /*1150*/  I2FP.F32.U32 R0, R2 ;  /* 0x0000000200007245 */ /* 0x004fc80000201000 */
[----:B------:R-:W-:-:S04]  /*1160*/  F2FP.F16.F32.PACK_AB R0, RZ, R0 ;  /* 0x00000000ff00723e */ /* 0x000fc800000000ff */
[----:B------:R-:W-:-:S07]  /*1170*/  PRMT R23, R0, 0x7610, R23 ;  /* 0x0000761000177816 */ /* 0x000fce0000000017 */
.L_x_20804:
[----:B------:R-:W-:-:S07]  /*1180*/  VIADD R17, R17, 0x80 ;  /* 0x0000008011117836 */ /* 0x000fce0000000000 */
.L_x_20798:
[----:B------:R-:W-:Y:S05]  /*1190*/  BSYNC B6 ;  /* 0x0000000000067941 */ /* 0x000fea0003800000 */
.L_x_20797:
        /* <DEDUP_REMOVED lines=26> */
.L_x_20837:
[----:B------:R-:W2:Y:S02]  /*1340*/  LDG.E.U8 R2, desc[UR36][R2.64] ;  /* 0x0000002402027981 */ /* 0x000ea4000c1e1100 */
[----:B--2---:R-:W-:-:S04]  /*1350*/  I2FP.F32.U32 R0, R2 ;  /* 0x0000000200007245 */ /* 0x004fc80000201000 */
[----:B------:R-:W-:-:S04]  /*1360*/  F2FP.F16.F32.PACK_AB R0, RZ, R0 ;  /* 0x00000000ff00723e */ /* 0x000fc800000000ff */
[----:B------:R-:W-:Y:S01]  /*1370*/  PRMT R19, R0, 0x7610, R19 ;  /* 0x0000761000137816 */ /* 0x000fe20000000013 */
[----:B------:R-:W-:Y:S06]  /*1380*/  BRA `(.L_x_20839) ;  /* 0x0000000c00bc7947 */ /* 0x000fec0003800000 */
.L_x_20836:
        /* <DEDUP_REMOVED lines=11> */
.L_x_20841:
[----:B------:R-:W2:Y:S02]  /*1440*/  LDG.E R2, desc[UR36][R2.64] ;  /* 0x0000002402027981 */ /* 0x000ea4000c1e1900 */
[----:B--2---:R-:W-:-:S04]  /*1450*/  I2FP.F32.S32 R0, R2 ;  /* 0x0000000200007245 */ /* 0x004fc80000201400 */
[----:B------:R-:W-:-:S04]  /*1460*/  F2FP.F16.F32.PACK_AB R0, RZ, R0 ;  /* 0x00000000ff00723e */ /* 0x000fc800000000ff */
[----:B------:R-:W-:Y:S01]  /*1470*/  PRMT R19, R0, 0x7610, R19 ;  /* 0x0000761000137816 */ /* 0x000fe20000000013 */
[----:B------:R-:W-:Y:S06]  /*1480*/  BRA `(.L_x_20839) ;  /* 0x0000000c007c7947 */ /* 0x000fec0003800000 */
.L_x_20840:
[----:B------:R-:W2:Y:S02]  /*1490*/  LDG.E.U16 R2, desc[UR36][R2.64] ;  /* 0x0000002402027981 */ /* 0x000ea4000c1e1500 */
[----:B--2---:R-:W0:Y:S02]  /*14a0*/  I2F.S16 R0, R2 ;  /* 0x0000000200007306 */ /* 0x004e240000101400 */
[----:B0-----:R-:W-:-:S04]  /*14b0*/  F2FP.F16.F32.PACK_AB R0, RZ, R0 ;  /* 0x00000000ff00723e */ /* 0x001fc800000000ff */
[----:B------:R-:W-:Y:S01]  /*14c0*/  PRMT R19, R0, 0x7610, R19 ;  /* 0x0000761000137816 */ /* 0x000fe20000000013 */
[----:B------:R-:W-:Y:S06]  /*14d0*/  BRA `(.L_x_20839) ;  /* 0x0000000c00687947 */ /* 0x000fec0003800000 */
.L_x_20835:
        /* <DEDUP_REMOVED lines=9> */
.L_x_20843:
[----:B------:R0:W5:Y:S01]  /*1570*/  LDG.E.U16 R19, desc[UR36][R2.64] ;  /* 0x0000002402137981 */ /* 0x000162000c1e1500 */
[----:B------:R-:W-:Y:S05]  /*1580*/  BRA `(.L_x_20839) ;  /* 0x0000000c003c7947 */ /* 0x000fea0003800000 */
.L_x_20842:
        /* <DEDUP_REMOVED lines=9> */
.L_x_20845:
[----:B------:R1:W5:Y:S01]  /*1620*/  LDG.E.U16 R19, desc[UR36][R2.64] ;  /* 0x0000002402137981 */ /* 0x000362000c1e1500 */
[----:B------:R-:W-:Y:S05]  /*1630*/  BRA `(.L_x_20839) ;  /* 0x0000000c00107947 */ /* 0x000fea0003800000 */
.L_x_20844:
        /* <DEDUP_REMOVED lines=9> */
.L_x_20834:
        /* <DEDUP_REMOVED lines=14> */
.L_x_20848:
        /* <DEDUP_REMOVED lines=9> */
.L_x_20847:
        /* <DEDUP_REMOVED lines=28> */
.L_x_20850:
        /* <DEDUP_REMOVED lines=15> */
.L_x_20849:
[----:B------:R-:W2:Y:S02]  /*1af0*/  LDG.E.U16 R0, desc[UR36][R2.64] ;  /* 0x0000002402007981 */ /* 0x000ea4000c1e1500 */
[----:B--2---:R-:W-:-:S05]  /*1b00*/  IMAD.U32 R0, R0, 0x10000, RZ ;  /* 0x0001000000007824 */ /* 0x004fca00078e00ff */
[----:B------:R-:W-:-:S04]  /*1b10*/  F2FP.F16.F32.PACK_AB R0, RZ, R0 ;  /* 0x00000000ff00723e */ /* 0x000fc800000000ff */
[----:B------:R-:W-:Y:S01]  /*1b20*/  PRMT R19, R0, 0x7610, R19 ;  /* 0x0000761000137816 */ /* 0x000fe20000000013 */
[----:B------:R-:W-:Y:S06]  /*1b30*/  BRA `(.L_x_20839) ;  /* 0x0000000400d07947 */ /* 0x000fec0003800000 */
.L_x_20846:
        /* <DEDUP_REMOVED lines=13> */
.L_x_20853:
        /* <DEDUP_REMOVED lines=21> */
.L_x_20857:
[----:B------:R-:W-:Y:S05]  /*1d60*/  BSYNC B1 ;  /* 0x0000000000017941 */ /* 0x000fea0003800000 */
.L_x_20856:
[----:B------:R-:W-:Y:S01]  /*1d70*/  LEA R3, R0, 0x3b800000, 0x17 ;  /* 0x3b80000000037811 */ /* 0x000fe200078eb8ff */
[----:B------:R-:W-:-:S05]  /*1d80*/  IMAD.SHL.U32 R0, R2, 0x100000, RZ ;  /* 0x0010000002007824 */ /* 0x000fca00078e00ff */
[----:B------:R-:W-:-:S07]  /*1d90*/  LOP3.LUT R0, R3, R0, R4, 0xfe, !PT ;  /* 0x0000000003007212 */ /* 0x000fce00078efe04 */
.L_x_20855:
[----:B------:R-:W-:Y:S05]  /*1da0*/  BSYNC B0 ;  /* 0x0000000000007941 */ /* 0x000fea0003800000 */
.L_x_20854:
[----:B------:R-:W-:-:S04]  /*1db0*/  F2FP.F16.F32.PACK_AB R0, RZ, R0 ;  /* 0x00000000ff00723e */ /* 0x000fc800000000ff */
[----:B------:R-:W-:Y:S01]  /*1dc0*/  PRMT R19, R0, 0x7610, R19 ;  /* 0x0000761000137816 */ /* 0x000fe20000000013 */
[----:B------:R-:W-:Y:S06]  /*1dd0*/  BRA `(.L_x_20839) ;  /* 0x0000000400287947 */ /* 0x000fec0003800000 */
.L_x_20852:
        /* <DEDUP_REMOVED lines=21> */
.L_x_20861:
[----:B------:R-:W-:Y:S05]  /*1f30*/  BSYNC B1 ;  /* 0x0000000000017941 */ /* 0x000fea0003800000 */
.L_x_20860:
[----:B------:R-:W-:Y:S01]  /*1f40*/  LEA R3, R0, 0x37800000, 0x17 ;  /* 0x3780000000037811 */ /* 0x000fe200078eb8ff */
[----:B------:R-:W-:-:S05]  /*1f50*/  IMAD.SHL.U32 R0, R2, 0x200000, RZ ;  /* 0x0020000002007824 */ /* 0x000fca00078e00ff */
[----:B------:R-:W-:-:S07]  /*1f60*/  LOP3.LUT R0, R3, R0, R4, 0xfe, !PT ;  /* 0x0000000003007212 */ /* 0x000fce00078efe04 */
.L_x_20859:
[----:B------:R-:W-:Y:S05]  /*1f70*/  BSYNC B0 ;  /* 0x0000000000007941 */ /* 0x000fea0003800000 */
.L_x_20858:
[----:B------:R-:W-:-:S04]  /*1f80*/  F2FP.F16.F32.PACK_AB R0, RZ, R0 ;  /* 0x00000000ff00723e */ /* 0x000fc800000000ff */
[----:B------:R-:W-:Y:S01]  /*1f90*/  PRMT R19, R0, 0x7610, R19 ;  /* 0x0000761000137816 */ /* 0x000fe20000000013 */
[----:B------:R-:W-:Y:S06]  /*1fa0*/  BRA `(.L_x_20839) ;  /* 0x0000000000b47947 */ /* 0x000fec0003800000 */
.L_x_20851:
        /* <DEDUP_REMOVED lines=14> */
.L_x_20865:
[----:B------:R-:W-:Y:S05]  /*2090*/  BSYNC B0 ;  /* 0x0000000000007941 */ /* 0x000fea0003800000 */
.L_x_20864:
[----:B------:R-:W-:-:S04]  /*20a0*/  F2FP.F16.F32.PACK_AB R0, RZ, R0 ;  /* 0x00000000ff00723e */ /* 0x000fc800000000ff */
[----:B------:R-:W-:Y:S01]  /*20b0*/  PRMT R19, R0, 0x7610, R19 ;  /* 0x0000761000137816 */ /* 0x000fe20000000013 */
[----:B------:R-:W-:Y:S06]  /*20c0*/  BRA `(.L_x_20839) ;  /* 0x00000000006c7947 */ /* 0x000fec0003800000 */
.L_x_20838:
        /* <DEDUP_REMOVED lines=16> */
.L_x_20866:
[----:B------:R-:W-:Y:S01]  /*21d0*/  PRMT R19, RZ, 0x7610, R19 ;  /* 0x00007610ff137816 */ /* 0x000fe20000000013 */
[----:B------:R-:W-:Y:S06]  /*21e0*/  BRA `(.L_x_20839) ;  /* 0x0000000000247947 */ /* 0x000fec0003800000 */
.L_x_20863:
[----:B------:R-:W2:Y:S02]  /*21f0*/  LDG.E.64 R2, desc[UR36][R2.64] ;  /* 0x0000002402027981 */ /* 0x000ea4000c1e1b00 */
[----:B--2---:R-:W0:Y:S02]  /*2200*/  I2F.U64 R0, R2 ;  /* 0x0000000200007312 */ /* 0x004e240000301000 */
[----:B0-----:R-:W-:-:S04]  /*2210*/  F2FP.F16.F32.PACK_AB R0, RZ, R0 ;  /* 0x00000000ff00723e */ /* 0x001fc800000000ff */
[----:B------:R-:W-:Y:S01]  /*2220*/  PRMT R19, R0, 0x7610, R19 ;  /* 0x0000761000137816 */ /* 0x000fe20000000013 */
[----:B------:R-:W-:Y:S06]  /*2230*/  BRA `(.L_x_20839) ;  /* 0x0000000000107947 */ /* 0x000fec0003800000 */
.L_x_20862:
[----:B------:R-:W2:Y:S02]  /*2240*/  LDG.E R2, desc[UR36][R2.64] ;  /* 0x0000002402027981 */ /* 0x000ea4000c1e1900 */
[----:B--2---:R-:W-:-:S04]  /*2250*/  I2FP.F32.U32 R0, R2 ;  /* 0x0000000200007245 */ /* 0x004fc80000201000 */
[----:B------:R-:W-:-:S04]  /*2260*/  F2FP.F16.F32.PACK_AB R0, RZ, R0 ;  /* 0x00000000ff00723e */ /* 0x000fc800000000ff */
[----:B------:R-:W-:-:S07]  /*2270*/  PRMT R19, R0, 0x7610, R19 ;  /* 0x0000761000137816 */ /* 0x000fce0000000013 */
.L_x_20839:
[----:B------:R-:W-:-:S07]  /*2280*/  VIADD R17, R17, 0x80 ;  /* 0x0000008011117836 */ /* 0x000fce0000000000 */
.L_x_20833:
[----:B------:R-:W-:Y:S05]  /*2290*/  BSYNC B6 ;  /* 0x0000000000067941 */ /* 0x000fea0003800000 */
.L_x_20832:
        /* <DEDUP_REMOVED lines=28> */
.L_x_20872:
[----:B------:R-:W2:Y:S02]  /*2460*/  LDG.E.U8 R2, desc[UR36][R2.64] ;  /* 0x0000002402027981 */ /* 0x000ea4000c1e1100 */
[----:B--2---:R-:W-:-:S04]  /*2470*/  I2FP.F32.U32 R0, R2 ;  /* 0x0000000200007245 */ /* 0x004fc80000201000 */
[----:B------:R-:W-:-:S04]  /*2480*/  F2FP.F16.F32.PACK_AB R0, RZ, R0 ;  /* 0x00000000ff00723e */ /* 0x000fc800000000ff */
[----:B------:R-:W-:Y:S01]  /*2490*/  PRMT R26, R0, 0x7610, R26 ;  /* 0x00007610001a7816 */ /* 0x000fe2000000001a */
[----:B------:R-:W-:Y:S06]  /*24a0*/  BRA `(.L_x_20874) ;  /* 0x0000000c00bc7947 */ /* 0x000fec0003800000 */
.L_x_20871:
        /* <DEDUP_REMOVED lines=11> */
.L_x_20876:
[----:B------:R-:W2:Y:S02]  /*2560*/  LDG.E R2, desc[UR36][R2.64] ;  /* 0x0000002402027981 */ /* 0x000ea4000c1e1900 */
[----:B--2---:R-:W-:-:S04]  /*2570*/  I2FP.F32.S32 R0, R2 ;  /* 0x0000000200007245 */ /* 0x004fc80000201400 */
[----:B------:R-:W-:-:S04]  /*2580*/  F2FP.F16.F32.PACK_AB R0, RZ, R0 ;  /* 0x00000000ff00723e */ /* 0x000fc800000000ff */
[----:B------:R-:W-:Y:S01]  /*2590*/  PRMT R26, R0, 0x7610, R26 ;  /* 0x00007610001a7816 */ /* 0x000fe2000000001a */
[----:B------:R-:W-:Y:S06]  /*25a0*/  BRA `(.L_x_20874) ;  /* 0x0000000c007c7947 */ /* 0x000fec0003800000 */
.L_x_20875:
[----:B------:R-:W2:Y:S02]  /*25b0*/  LDG.E.U16 R2, desc[UR36][R2.64] ;  /* 0x0000002402027981 */ /* 0x000ea4000c1e1500 */
[----:B--2---:R-:W0:Y:S02]  /*25c0*/  I2F.S16 R0, R2 ;  /* 0x0000000200007306 */ /* 0x004e240000101400 */
[----:B0-----:R-:W-:-:S04]  /*25d0*/  F2FP.F16.F32.PACK_AB R0, RZ, R0 ;  /* 0x00000000ff00723e */ /* 0x001fc800000000ff */
[----:B------:R-:W-:Y:S01]  /*25e0*/  PRMT R26, R0, 0x7610, R26 ;  /* 0x00007610001a7816 */ /* 0x000fe2000000001a */
[----:B------:R-:W-:Y:S06]  /*25f0*/  BRA `(.L_x_20874) ;  /* 0x0000000c00687947 */ /* 0x000fec0003800000 */
.L_x_20870:
        /* <DEDUP_REMOVED lines=9> */
.L_x_20878:
[----:B------:R0:W5:Y:S01]  /*2690*/  LDG.E.U16 R26, desc[UR36][R2.64] ;  /* 0x00000024021a7981 */ /* 0x000162000c1e1500 */
[----:B------:R-:W-:Y:S05]  /*26a0*/  BRA `(.L_x_20874) ;  /* 0x0000000c003c7947 */ /* 0x000fea0003800000 */
.L_x_20877:
        /* <DEDUP_REMOVED lines=9> */
.L_x_20880:
[----:B------:R1:W5:Y:S01]  /*2740*/  LDG.E.U16 R26, desc[UR36][R2.64] ;  /* 0x00000024021a7981 */ /* 0x000362000c1e1500 */
[----:B------:R-:W-:Y:S05]  /*2750*/  BRA `(.L_x_20874) ;  /* 0x0000000c00107947 */ /* 0x000fea0003800000 */
.L_x_20879:
        /* <DEDUP_REMOVED lines=9> */
.L_x_20869:
        /* <DEDUP_REMOVED lines=14> */
.L_x_20883:
        /* <DEDUP_REMOVED lines=9> */
.L_x_20882:
        /* <DEDUP_REMOVED lines=28> */
.L_x_20885:
        /* <DEDUP_REMOVED lines=15> */
.L_x_20884:
[----:B------:R-:W2:Y:S02]  /*2c10*/  LDG.E.U16 R0, desc[UR36][R2.64] ;  /* 0x0000002402007981 */ /* 0x000ea4000c1e1500 */
[----:B--2---:R-:W-:-:S05]  /*2c20*/  IMAD.U32 R0, R0, 0x10000, RZ ;  /* 0x0001000000007824 */ /* 0x004fca00078e00ff */
[----:B------:R-:W-:-:S04]  /*2c30*/  F2FP.F16.F32.PACK_AB R0, RZ, R0 ;  /* 0x00000000ff00723e */ /* 0x000fc800000000ff */
[----:B------:R-:W-:Y:S01]  /*2c40*/  PRMT R26, R0, 0x7610, R26 ;  /* 0x00007610001a7816 */ /* 0x000fe2000000001a */
[----:B------:R-:W-:Y:S06]  /*2c50*/  BRA `(.L_x_20874) ;  /* 0x0000000400d07947 */ /* 0x000fec0003800000 */
.L_x_20881:
        /* <DEDUP_REMOVED lines=13> */
.L_x_20888:
        /* <DEDUP_REMOVED lines=21> */
.L_x_20892:
[----:B------:R-:W-:Y:S05]  /*2e80*/  BSYNC B1 ;  /* 0x0000000000017941 */ /* 0x000fea0003800000 */
.L_x_20891:
[----:B------:R-:W-:Y:S01]  /*2e90*/  LEA R3, R0, 0x3b800000, 0x17 ;  /* 0x3b80000000037811 */ /* 0x000fe200078eb8ff */
[----:B------:R-:W-:-:S05]  /*2ea0*/  IMAD.SHL.U32 R0, R2, 0x100000, RZ ;  /* 0x0010000002007824 */ /* 0x000fca00078e00ff */
[----:B------:R-:W-:-:S07]  /*2eb0*/  LOP3.LUT R0, R3, R0, R4, 0xfe, !PT ;  /* 0x0000000003007212 */ /* 0x000fce00078efe04 */
.L_x_20890:
[----:B------:R-:W-:Y:S05]  /*2ec0*/  BSYNC B0 ;  /* 0x0000000000007941 */ /* 0x000fea0003800000 */
.L_x_20889:
[----:B------:R-:W-:-:S04]  /*2ed0*/  F2FP.F16.F32.PACK_AB R0, RZ, R0 ;  /* 0x00000000ff00723e */ /* 0x000fc800000000ff */
[----:B------:R-:W-:Y:S01]  /*2ee0*/  PRMT R26, R0, 0x7610, R26 ;  /* 0x00007610001a7816 */ /* 0x000fe2000000001a */
[----:B------:R-:W-:Y:S06]  /*2ef0*/  BRA `(.L_x_20874) ;  /* 0x0000000400287947 */ /* 0x000fec0003800000 */
.L_x_20887:
        /* <DEDUP_REMOVED lines=21> */
.L_x_20896:
[----:B------:R-:W-:Y:S05]  /*3050*/  BSYNC B1 ;  /* 0x0000000000017941 */ /* 0x000fea0003800000 */
.L_x_20895:
[----:B------:R-:W-:Y:S01]  /*3060*/  LEA R3, R0, 0x37800000, 0x17 ;  /* 0x3780000000037811 */ /* 0x000fe200078eb8ff */
[----:B------:R-:W-:-:S05]  /*3070*/  IMAD.SHL.U32 R0, R2, 0x200000, RZ ;  /* 0x0020000002007824 */ /* 0x000fca00078e00ff */
[----:B------:R-:W-:-:S07]  /*3080*/  LOP3.LUT R0, R3, R0, R4, 0xfe, !PT ;  /* 0x0000000003007212 */ /* 0x000fce00078efe04 */
.L_x_20894:
[----:B------:R-:W-:Y:S05]  /*3090*/  BSYNC B0 ;  /* 0x0000000000007941 */ /* 0x000fea0003800000 */
.L_x_20893:
[----:B------:R-:W-:-:S04]  /*30a0*/  F2FP.F16.F32.PACK_AB R0, RZ, R0 ;  /* 0x00000000ff00723e */ /* 0x000fc800000000ff */
[----:B------:R-:W-:Y:S01]  /*30b0*/  PRMT R26, R0, 0x7610, R26 ;  /* 0x00007610001a7816 */ /* 0x000fe2000000001a */
[----:B------:R-:W-:Y:S06]  /*30c0*/  BRA `(.L_x_20874) ;  /* 0x0000000000b47947 */ /* 0x000fec0003800000 */
.L_x_20886:
        /* <DEDUP_REMOVED lines=14> */
.L_x_20900:
[----:B------:R-:W-:Y:S05]  /*31b0*/  BSYNC B0 ;  /* 0x0000000000007941 */ /* 0x000fea0003800000 */
.L_x_20899:
[----:B------:R-:W-:-:S04]  /*31c0*/  F2FP.F16.F32.PACK_AB R0, RZ, R0 ;  /* 0x00000000ff00723e */ /* 0x000fc800000000ff */
[----:B------:R-:W-:Y:S01]  /*31d0*/  PRMT R26, R0, 0x7610, R26 ;  /* 0x00007610001a7816 */ /* 0x000fe2000000001a */
[----:B------:R-:W-:Y:S06]  /*31e0*/  BRA `(.L_x_20874) ;  /* 0x00000000006c7947 */ /* 0x000fec0003800000 */
.L_x_20873:
        /* <DEDUP_REMOVED lines=16> */
.L_x_20901:
[----:B------:R-:W-:Y:S01]  /*32f0*/  PRMT R26, RZ, 0x7610, R26 ;  /* 0x00007610ff1a7816 */ /* 0x000fe2000000001a */
[----:B------:R-:W-:Y:S06]  /*3300*/  BRA `(.L_x_20874) ;  /* 0x0000000000247947 */ /* 0x000fec0003800000 */
.L_x_20898:
[----:B------:R-:W2:Y:S02]  /*3310*/  LDG.E.64 R2, desc[UR36][R2.64] ;  /* 0x0000002402027981 */ /* 0x000ea4000c1e1b00 */
[----:B--2---:R-:W0:Y:S02]  /*3320*/  I2F.U64 R0, R2 ;  /* 0x0000000200007312 */ /* 0x004e240000301000 */
[----:B0-----:R-:W-:-:S04]  /*3330*/  F2FP.F16.F32.PACK_AB R0, RZ, R0 ;  /* 0x00000000ff00723e */ /* 0x001fc800000000ff */
[----:B------:R-:W-:Y:S01]  /*3340*/  PRMT R26, R0, 0x7610, R26 ;  /* 0x00007610001a7816 */ /* 0x000fe2000000001a */
[----:B------:R-:W-:Y:S06]  /*3350*/  BRA `(.L_x_20874) ;  /* 0x0000000000107947 */ /* 0x000fec0003800000 */
.L_x_20897:
[----:B------:R-:W2:Y:S02]  /*3360*/  LDG.E R2, desc[UR36][R2.64] ;  /* 0x0000002402027981 */ /* 0x000ea4000c1e1900 */
[----:B--2---:R-:W-:-:S04]  /*3370*/  I2FP.F32.U32 R0, R2 ;  /* 0x0000000200007245 */ /* 0x004fc80000201000 */
[----:B------:R-:W-:-:S04]  /*3380*/  F2FP.F16.F32.PACK_AB R0, RZ, R0 ;  /* 0x00000000ff00723e */ /* 0x000fc800000000ff */
[----:B------:R-:W-:-:S07]  /*3390*/  PRMT R26, R0, 0x7610, R26 ;  /* 0x00007610001a7816 */ /* 0x000fce000000001a */
.L_x_20874:
[----:B------:R-:W-:-:S07]  /*33a0*/  VIADD R17, R17, 0x80 ;  /* 0x0000008011117836 */ /* 0x000fce0000000000 */
.L_x_20868:
[----:B------:R-:W-:Y:S05]  /*33b0*/  BSYNC B6 ;  /* 0x0000000000067941 */ /* 0x000fea0003800000 */
.L_x_20867:
        /* <DEDUP_REMOVED lines=25> */
.L_x_20907:
[----:B------:R-:W2:Y:S02]  /*3550*/  LDG.E.U8 R2, desc[UR36][R2.64] ;  /* 0x0000002402027981 */ /* 0x000ea4000c1e1100 */
[----:B--2---:R-:W-:-:S04]  /*3560*/  I2FP.F32.U32 R0, R2 ;  /* 0x0000000200007245 */ /* 0x004fc80000201000 */
[----:B------:R-:W-:-:S04]  /*3570*/  F2FP.F16.F32.PACK_AB R0, RZ, R0 ;  /* 0x00000000ff00723e */ /* 0x000fc800000000ff */
[----:B------:R-:W-:Y:S01]  /*3580*/  PRMT R24, R0, 0x7610, R24 ;  /* 0x0000761000187816 */ /* 0x000fe20000000018 */
[----:B------:R-:W-:Y:S06]  /*3590*/  BRA `(.L_x_20903) ;  /* 0x0000000c00bc7947 */ /* 0x000fec0003800000 */
.L_x_20906:
        /* <DEDUP_REMOVED lines=11> */
.L_x_20910:
[----:B------:R-:W2:Y:S02]  /*3650*/  LDG.E R2, desc[UR36][R2.64] ;  /* 0x0000002402027981 */ /* 0x000ea4000c1e1900 */
[----:B--2---:R-:W-:-:S04]  /*3660*/  I2FP.F32.S32 R0, R2 ;  /* 0x0000000200007245 */ /* 0x004fc80000201400 */
[----:B------:R-:W-:-:S04]  /*3670*/  F2FP.F16.F32.PACK_AB R0, RZ, R0 ;  /* 0x00000000ff00723e */ /* 0x000fc800000000ff */
[----:B------:R-:W-:Y:S01]  /*3680*/  PRMT R24, R0, 0x7610, R24 ;  /* 0x0000761000187816 */ /* 0x000fe20000000018 */
[----:B------:R-:W-:Y:S06]  /*3690*/  BRA `(.L_x_20903) ;  /* 0x0000000c007c7947 */ /* 0x000fec0003800000 */
.L_x_20909:
[----:B------:R-:W2:Y:S02]  /*36a0*/  LDG.E.U16 R2, desc[UR36][R2.64] ;  /* 0x0000002402027981 */ /* 0x000ea4000c1e1500 */
[----:B--2---:R-:W0:Y:S02]  /*36b0*/  I2F.S16 R0, R2 ;  /* 0x0000000200007306 */ /* 0x004e240000101400 */
[----:B0-----:R-:W-:-:S04]  /*36c0*/  F2FP.F16.F32.PACK_AB R0, RZ, R0 ;  /* 0x00000000ff00723e */ /* 0x001fc800000000ff */
[----:B------:R-:W-:Y:S01]  /*36d0*/  PRMT R24, R0, 0x7610, R24 ;  /* 0x0000761000187816 */ /* 0x000fe20000000018 */
[----:B------:R-:W-:Y:S06]  /*36e0*/  BRA `(.L_x_20903) ;  /* 0x0000000c00687947 */ /* 0x000fec0003800000 */
.L_x_20905:
        /* <DEDUP_REMOVED lines=9> */
.L_x_20912:
[----:B------:R2:W5:Y:S01]  /*3780*/  LDG.E.U16 R24, desc[UR36][R2.64] ;  /* 0x0000002402187981 */ /* 0x000562000c1e1500 */
[----:B------:R-:W-:Y:S05]  /*3790*/  BRA `(.L_x_20903) ;  /* 0x0000000c003c7947 */ /* 0x000fea0003800000 */
.L_x_20911:
        /* <DEDUP_REMOVED lines=9> */
.L_x_20914:
[----:B------:R3:W5:Y:S01]  /*3830*/  LDG.E.U16 R24, desc[UR36][R2.64] ;  /* 0x0000002402187981 */ /* 0x000762000c1e1500 */
[----:B------:R-:W-:Y:S05]  /*3840*/  BRA `(.L_x_20903) ;  /* 0x0000000c00107947 */ /* 0x000fea0003800000 */
.L_x_20913:
        /* <DEDUP_REMOVED lines=9> */
.L_x_20904:
        /* <DEDUP_REMOVED lines=14> */
.L_x_20917:
        /* <DEDUP_REMOVED lines=9> */
.L_x_20916:
        /* <DEDUP_REMOVED lines=28> */
.L_x_20919:
        /* <DEDUP_REMOVED lines=15> */
.L_x_20918:
[----:B------:R-:W2:Y:S02]  /*3d00*/  LDG.E.U16 R0, desc[UR36][R2.64] ;  /* 0x0000002402007981 */ /* 0x000ea4000c1e1500 */
[----:B--2---:R-:W-:-:S05]  /*3d10*/  IMAD.U32 R0, R0, 0x10000, RZ ;  /* 0x0001000000007824 */ /* 0x004fca00078e00ff */
[----:B------:R-:W-:-:S04]  /*3d20*/  F2FP.F16.F32.PACK_AB R0, RZ, R0 ;  /* 0x00000000ff00723e */ /* 0x000fc800000000ff */
[----:B------:R-:W-:Y:S01]  /*3d30*/  PRMT R24, R0, 0x7610, R24 ;  /* 0x0000761000187816 */ /* 0x000fe20000000018 */
[----:B------:R-:W-:Y:S06]  /*3d40*/  BRA `(.L_x_20903) ;  /* 0x0000000400d07947 */ /* 0x000fec0003800000 */
.L_x_20915:
        /* <DEDUP_REMOVED lines=13> */
.L_x_20922:
        /* <DEDUP_REMOVED lines=21> */
.L_x_20926:
[----:B------:R-:W-:Y:S05]  /*3f70*/  BSYNC B1 ;  /* 0x0000000000017941 */ /* 0x000fea0003800000 */
.L_x_20925:
[----:B------:R-:W-:Y:S01]  /*3f80*/  LEA R3, R0, 0x3b800000, 0x17 ;  /* 0x3b80000000037811 */ /* 0x000fe200078eb8ff */
[----:B------:R-:W-:-:S05]  /*3f90*/  IMAD.SHL.U32 R0, R2, 0x100000, RZ ;  /* 0x0010000002007824 */ /* 0x000fca00078e00ff */
[----:B------:R-:W-:-:S07]  /*3fa0*/  LOP3.LUT R0, R3, R0, R4, 0xfe, !PT ;  /* 0x0000000003007212 */ /* 0x000fce00078efe04 */
.L_x_20924:
[----:B------:R-:W-:Y:S05]  /*3fb0*/  BSYNC B0 ;  /* 0x0000000000007941 */ /* 0x000fea0003800000 */
.L_x_20923:
[----:B------:R-:W-:-:S04]  /*3fc0*/  F2FP.F16.F32.PACK_AB R0, RZ, R0 ;  /* 0x00000000ff00723e */ /* 0x000fc800000000ff */
[----:B------:R-:W-:Y:S01]  /*3fd0*/  PRMT R24, R0, 0x7610, R24 ;  /* 0x0000761000187816 */ /* 0x000fe20000000018 */
[----:B------:R-:W-:Y:S06]  /*3fe0*/  BRA `(.L_x_20903) ;  /* 0x0000000400287947 */ /* 0x000fec0003800000 */
.L_x_20921:
        /* <DEDUP_REMOVED lines=21> */
.L_x_20930:
[----:B------:R-:W-:Y:S05]  /*4140*/  BSYNC B1 ;  /* 0x0000000000017941 */ /* 0x000fea0003800000 */
.L_x_20929:
[----:B------:R-:W-:Y:S01]  /*4150*/  LEA R3, R0, 0x37800000, 0x17 ;  /* 0x3780000000037811 */ /* 0x000fe200078eb8ff */
[----:B------:R-:W-:-:S05]  /*4160*/  IMAD.SHL.U32 R0, R2, 0x200000, RZ ;  /* 0x0020000002007824 */ /* 0x000fca00078e00ff */
[----:B------:R-:W-:-:S07]  /*4170*/  LOP3.LUT R0, R3, R0, R4, 0xfe, !PT ;  /* 0x0000000003007212 */ /* 0x000fce00078efe04 */
.L_x_20928:
[----:B------:R-:W-:Y:S05]  /*4180*/  BSYNC B0 ;  /* 0x0000000000007941 */ /* 0x000fea0003800000 */
.L_x_20927:
[----:B------:R-:W-:-:S04]  /*4190*/  F2FP.F16.F32.PACK_AB R0, RZ, R0 ;  /* 0x00000000ff00723e */ /* 0x000fc800000000ff */
[----:B------:R-:W-:Y:S01]  /*41a0*/  PRMT R24, R0, 0x7610, R24 ;  /* 0x0000761000187816 */ /* 0x000fe20000000018 */
[----:B------:R-:W-:Y:S06]  /*41b0*/  BRA `(.L_x_20903) ;  /* 0x0000000000b47947 */ /* 0x000fec0003800000 */
.L_x_20920:
        /* <DEDUP_REMOVED lines=14> */
.L_x_20934:
[----:B------:R-:W-:Y:S05]  /*42a0*/  BSYNC B0 ;  /* 0x0000000000007941 */ /* 0x000fea0003800000 */
.L_x_20933:
[----:B------:R-:W-:-:S04]  /*42b0*/  F2FP.F16.F32.PACK_AB R0, RZ, R0 ;  /* 0x00000000ff00723e */ /* 0x000fc800000000ff */
[----:B------:R-:W-:Y:S01]  /*42c0*/  PRMT R24, R0, 0x7610, R24 ;  /* 0x0000761000187816 */ /* 0x000fe20000000018 */
[----:B------:R-:W-:Y:S06]  /*42d0*/  BRA `(.L_x_20903) ;  /* 0x00000000006c7947 */ /* 0x000fec0003800000 */
.L_x_20908:
        /* <DEDUP_REMOVED lines=16> */
.L_x_20935:
[----:B------:R-:W-:Y:S01]  /*43e0*/  PRMT R24, RZ, 0x7610, R24 ;  /* 0x00007610ff187816 */ /* 0x000fe20000000018 */
[----:B------:R-:W-:Y:S06]  /*43f0*/  BRA `(.L_x_20903) ;  /* 0x0000000000247947 */ /* 0x000fec0003800000 */
.L_x_20932:
[----:B------:R-:W2:Y:S02]  /*4400*/  LDG.E.64 R2, desc[UR36][R2.64] ;  /* 0x0000002402027981 */ /* 0x000ea4000c1e1b00 */
[----:B--2---:R-:W0:Y:S02]  /*4410*/  I2F.U64 R0, R2 ;  /* 0x0000000200007312 */ /* 0x004e240000301000 */
[----:B0-----:R-:W-:-:S04]  /*4420*/  F2FP.F16.F32.PACK_AB R0, RZ, R0 ;  /* 0x00000000ff00723e */ /* 0x001fc800000000ff */
[----:B------:R-:W-:Y:S01]  /*4430*/  PRMT R24, R0, 0x7610, R24 ;  /* 0x0000761000187816 */ /* 0x000fe20000000018 */
[----:B------:R-:W-:Y:S06]  /*4440*/  BRA `(.L_x_20903) ;  /* 0x0000000000107947 */ /* 0x000fec0003800000 */
.L_x_20931:
[----:B------:R-:W2:Y:S02]  /*4450*/  LDG.E R2, desc[UR36][R2.64] ;  /* 0x0000002402027981 */ /* 0x000ea4000c1e1900 */
[----:B--2---:R-:W-:-:S04]  /*4460*/  I2FP.F32.U32 R0, R2 ;  /* 0x0000000200007245 */ /* 0x004fc80000201000 */
[----:B------:R-:W-:-:S04]  /*4470*/  F2FP.F16.F32.PACK_AB R0, RZ, R0 ;  /* 0x00000000ff00723e */ /* 0x000fc800000000ff */
[----:B------:R-:W-:-:S07]  /*4480*/  PRMT R24, R0, 0x7610, R24 ;  /* 0x0000761000187816 */ /* 0x000fce0000000018 */
.L_x_20903:
[----:B------:R-:W-:Y:S05]  /*4490*/  BSYNC B6 ;  /* 0x0000000000067941 */ /* 0x000fea0003800000 */
.L_x_20902:
[----:B------:R-:W-:Y:S01]  /*44a0*/  ISETP.NE.AND P0, PT, R25, RZ, PT ;  /* 0x000000ff1900720c */ /* 0x000fe20003f05270 */
[----:B------:R-:W-:-:S12]  /*44b0*/  BSSY B1, `(.L_x_20936) ;  /* 0x000005e000017945 */ /* 0x000fd80003800000 */
[----:B------:R-:W-:Y:S05]  /*44c0*/  @P0 BRA `(.L_x_20937) ;  /* 0x0000000400700947 */ /* 0x000fea0003800000 */
[----:B0123--:R-:W0:Y:S01]  /*44d0*/  LDC R2, c[0x0][0x218] ;  /* 0x00008600ff027b82 */ /* 0x00fe220000000800 */
[----:B-----5:R-:W-:Y:S01]  /*44e0*/  HADD2.F32 R3, -RZ, R23.H0_H0 ;  /* 0x20000017ff037230 */ /* 0x020fe20000004100 */
[----:B------:R-:W-:Y:S04]  /*44f0*/  BSSY B0, `(.L_x_20938) ;  /* 0x0000040000007945 */ /* 0x000fe80003800000 */
        /* <DEDUP_REMOVED lines=26> */
.L_x_20943:
[----:B------:R-:W-:Y:S01]  /*46a0*/  FSETP.GEU.FTZ.AND P0, PT, R7, -R0, PT ;  /* 0x800000000700720b */ /* 0x000fe20003f1e000 */
[----:B------:R-:W-:-:S12]  /*46b0*/  FADD.FTZ R4, R4, -1 ;  /* 0xbf80000004047421 */ /* 0x000fd80000010000 */
[----:B------:R-:W-:-:S07]  /*46c0*/  @!P0 FADD.FTZ R4, R4, -1 ;  /* 0xbf80000004048421 */ /* 0x000fce0000010000 */
.L_x_20942:
[----:B------:R-:W-:Y:S05]  /*46d0*/  BSYNC B2 ;  /* 0x0000000000027941 */ /* 0x000fea0003800000 */
.L_x_20941:
[----:B------:R-:W-:Y:S01]  /*46e0*/  FFMA.FTZ R5, -R0, R4, R5 ;  /* 0x0000000400057223 */ /* 0x000fe20000010105 */
[----:B------:R-:W-:Y:S06]  /*46f0*/  BRA `(.L_x_20939) ;  /* 0x00000000007c7947 */ /* 0x000fec0003800000 */
.L_x_20940:
        /* <DEDUP_REMOVED lines=15> */
.L_x_20946:
        /* <DEDUP_REMOVED lines=13> */
.L_x_20945:
[----:B------:R-:W-:Y:S05]  /*48c0*/  BSYNC B2 ;  /* 0x0000000000027941 */ /* 0x000fea0003800000 */
.L_x_20944:
[----:B0-----:R-:W-:-:S04]  /*48d0*/  FMUL.FTZ R5, R4, 1.1920928955078125e-07 ;  /* 0x3400000004057820 */ /* 0x001fc80000410000 */
[----:B------:R-:W-:-:S07]  /*48e0*/  FMUL.FTZ R5, R10, R5 ;  /* 0x000000050a057220 */ /* 0x000fce0000410000 */
.L_x_20939:
[----:B------:R-:W-:Y:S05]  /*48f0*/  BSYNC B0 ;  /* 0x0000000000007941 */ /* 0x000fea0003800000 */
.L_x_20938:
[C---:B------:R-:W-:Y:S01]  /*4900*/  FSETP.GTU.FTZ.AND P0, PT, |R5|.reuse, +INF , PT ;  /* 0x7f8000000500780b */ /* 0x040fe20003f1c200 */
[----:B------:R-:W-:Y:S01]  /*4910*/  HADD2.F32 R23, -RZ, R23.H0_H0 ;  /* 0x20000017ff177230 */ /* 0x000fe20000004100 */
[C---:B------:R-:W-:Y:S01]  /*4920*/  LOP3.LUT R0, R5.reuse, 0x80000000, R3, 0xb8, !PT ;  /* 0x8000000005007812 */ /* 0x040fe200078eb803 */
        /* <DEDUP_REMOVED lines=22> */
.L_x_20937:
[----:B------:R-:W-:Y:S05]  /*4a90*/  BSYNC B1 ;  /* 0x0000000000017941 */ /* 0x000fea0003800000 */
.L_x_20936:
[----:B------:R-:W0:Y:S01]  /*4aa0*/  S2R R17, SR_TID.X ;  /* 0x0000000000117919 */ /* 0x000e220000002100 */
[----:B------:R-:W-:Y:S01]  /*4ab0*/  BSSY B1, `(.L_x_20947) ;  /* 0x0000060000017945 */ /* 0x000fe20003800000 */
[----:B0123--:R-:W-:-:S05]  /*4ac0*/  VIADD R3, R17, 0x80 ;  /* 0x0000008011037836 */ /* 0x00ffca0000000000 */
[----:B------:R-:W-:-:S13]  /*4ad0*/  ISETP.GE.AND P0, PT, R3, R22, PT ;  /* 0x000000160300720c */ /* 0x000fda0003f06270 */
[----:B------:R-:W-:Y:S05]  /*4ae0*/  @P0 BRA `(.L_x_20948) ;  /* 0x0000000400700947 */ /* 0x000fea0003800000 */
[----:B------:R-:W0:Y:S01]  /*4af0*/  LDC R4, c[0x0][0x218] ;  /* 0x00008600ff047b82 */ /* 0x000e220000000800 */
        /* <DEDUP_REMOVED lines=28> */
.L_x_20954:
[----:B------:R-:W-:Y:S01]  /*4cc0*/  FSETP.GEU.FTZ.AND P0, PT, R9, -R8, PT ;  /* 0x800000080900720b */ /* 0x000fe20003f1e000 */
[----:B------:R-:W-:-:S12]  /*4cd0*/  FADD.FTZ R7, R7, -1 ;  /* 0xbf80000007077421 */ /* 0x000fd80000010000 */
[----:B------:R-:W-:-:S07]  /*4ce0*/  @!P0 FADD.FTZ R7, R7, -1 ;  /* 0xbf80000007078421 */ /* 0x000fce0000010000 */
.L_x_20953:
[----:B------:R-:W-:Y:S05]  /*4cf0*/  BSYNC B2 ;  /* 0x0000000000027941 */ /* 0x000fea0003800000 */
.L_x_20952:
[----:B------:R-:W-:Y:S01]  /*4d00*/  FFMA.FTZ R6, -R8, R7, R6 ;  /* 0x0000000708067223 */ /* 0x000fe20000010106 */
[----:B------:R-:W-:Y:S06]  /*4d10*/  BRA `(.L_x_20950) ;  /* 0x00000000007c7947 */ /* 0x000fec0003800000 */
.L_x_20951:
        /* <DEDUP_REMOVED lines=15> */
.L_x_20957:
        /* <DEDUP_REMOVED lines=13> */
.L_x_20956:
[----:B------:R-:W-:Y:S05]  /*4ee0*/  BSYNC B2 ;  /* 0x0000000000027941 */ /* 0x000fea0003800000 */
.L_x_20955:
[----:B------:R-:W-:-:S04]  /*4ef0*/  FMUL.FTZ R7, R7, 1.1920928955078125e-07 ;  /* 0x3400000007077820 */ /* 0x000fc80000410000 */
[----:B------:R-:W-:-:S07]  /*4f00*/  FMUL.FTZ R6, R6, R7 ;  /* 0x0000000706067220 */ /* 0x000fce0000410000 */
.L_x_20950:
[----:B------:R-:W-:Y:S05]  /*4f10*/  BSYNC B0 ;  /* 0x0000000000007941 */ /* 0x000fea0003800000 */
.L_x_20949:
[C---:B------:R-:W-:Y:S01]  /*4f20*/  FSETP.GTU.FTZ.AND P0, PT, |R6|.reuse, +INF , PT ;  /* 0x7f8000000600780b */ /* 0x040fe20003f1c200 */
[----:B------:R-:W-:Y:S01]  /*4f30*/  HADD2.F32 R0, -RZ, R19.H0_H0 ;  /* 0x20000013ff007230 */ /* 0x000fe20000004100 */
        /* <DEDUP_REMOVED lines=23> */
.L_x_20948:
[----:B------:R-:W-:Y:S05]  /*50b0*/  BSYNC B1 ;  /* 0x0000000000017941 */ /* 0x000fea0003800000 */
.L_x_20947:
[----:B------:R-:W-:Y:S01]  /*50c0*/  VIADD R5, R17, 0x100 ;  /* 0x0000010011057836 */ /* 0x000fe20000000000 */
[----:B------:R-:W-:Y:S04]  /*50d0*/  BSSY B1, `(.L_x_20958) ;  /* 0x000005f000017945 */ /* 0x000fe80003800000 */
[----:B------:R-:W-:-:S13]  /*50e0*/  ISETP.GE.AND P0, PT, R5, R22, PT ;  /* 0x000000160500720c */ /* 0x000fda0003f06270 */
[----:B------:R-:W-:Y:S05]  /*50f0*/  @P0 BRA `(.L_x_20959) ;  /* 0x0000000400700947 */ /* 0x000fea0003800000 */
[----:B------:R-:W1:Y:S01]  /*5100*/  LDC R4, c[0x0][0x218] ;  /* 0x00008600ff047b82 */ /* 0x000e620000000800 */
[----:B-----5:R-:W-:Y:S01]  /*5110*/  HADD2.F32 R5, -RZ, R26.H0_H0 ;  /* 0x2000001aff057230 */ /* 0x020fe20000004100 */
        /* <DEDUP_REMOVED lines=27> */
.L_x_20965:
[----:B------:R-:W-:Y:S01]  /*52d0*/  FSETP.GEU.FTZ.AND P0, PT, R9, -R8, PT ;  /* 0x800000080900720b */ /* 0x000fe20003f1e000 */
[----:B------:R-:W-:-:S12]  /*52e0*/  FADD.FTZ R7, R7, -1 ;  /* 0xbf80000007077421 */ /* 0x000fd80000010000 */
[----:B------:R-:W-:-:S07]  /*52f0*/  @!P0 FADD.FTZ R7, R7, -1 ;  /* 0xbf80000007078421 */ /* 0x000fce0000010000 */
.L_x_20964:
[----:B------:R-:W-:Y:S05]  /*5300*/  BSYNC B2 ;  /* 0x0000000000027941 */ /* 0x000fea0003800000 */
.L_x_20963:
[----:B------:R-:W-:Y:S01]  /*5310*/  FFMA.FTZ R6, -R8, R7, R6 ;  /* 0x0000000708067223 */ /* 0x000fe20000010106 */
[----:B------:R-:W-:Y:S06]  /*5320*/  BRA `(.L_x_20961) ;  /* 0x00000000007c7947 */ /* 0x000fec0003800000 */
.L_x_20962:
        /* <DEDUP_REMOVED lines=15> */
.L_x_20968:
        /* <DEDUP_REMOVED lines=13> */
.L_x_20967:
[----:B------:R-:W-:Y:S05]  /*54f0*/  BSYNC B2 ;  /* 0x0000000000027941 */ /* 0x000fea0003800000 */
.L_x_20966:
[----:B------:R-:W-:-:S04]  /*5500*/  FMUL.FTZ R7, R7, 1.1920928955078125e-07 ;  /* 0x3400000007077820 */ /* 0x000fc80000410000 */
[----:B------:R-:W-:-:S07]  /*5510*/  FMUL.FTZ R6, R6, R7 ;  /* 0x0000000706067220 */ /* 0x000fce0000410000 */
.L_x_20961:
[----:B------:R-:W-:Y:S05]  /*5520*/  BSYNC B0 ;  /* 0x0000000000007941 */ /* 0x000fea0003800000 */
.L_x_20960:
        /* <DEDUP_REMOVED lines=25> */
.L_x_20959:
[----:B------:R-:W-:Y:S05]  /*56c0*/  BSYNC B1 ;  /* 0x0000000000017941 */ /* 0x000fea0003800000 */
.L_x_20958:
        /* <DEDUP_REMOVED lines=33> */
.L_x_20976:
[----:B------:R-:W-:Y:S01]  /*58e0*/  FSETP.GEU.FTZ.AND P0, PT, R9, -R8, PT ;  /* 0x800000080900720b */ /* 0x000fe20003f1e000 */
[----:B------:R-:W-:-:S12]  /*58f0*/  FADD.FTZ R7, R7, -1 ;  /* 0xbf80000007077421 */ /* 0x000fd80000010000 */
[----:B------:R-:W-:-:S07]  /*5900*/  @!P0 FADD.FTZ R7, R7, -1 ;  /* 0xbf80000007078421 */ /* 0x000fce0000010000 */
.L_x_20975:
[----:B------:R-:W-:Y:S05]  /*5910*/  BSYNC B2 ;  /* 0x0000000000027941 */ /* 0x000fea0003800000 */
.L_x_20974:
[----:B------:R-:W-:Y:S01]  /*5920*/  FFMA.FTZ R6, -R8, R7, R6 ;  /* 0x0000000708067223 */ /* 0x000fe20000010106 */
[----:B------:R-:W-:Y:S06]  /*5930*/  BRA `(.L_x_20972) ;  /* 0x00000000007c7947 */ /* 0x000fec0003800000 */
.L_x_20973:
        /* <DEDUP_REMOVED lines=15> */
.L_x_20979:
        /* <DEDUP_REMOVED lines=13> */
.L_x_20978:
[----:B------:R-:W-:Y:S05]  /*5b00*/  BSYNC B2 ;  /* 0x0000000000027941 */ /* 0x000fea0003800000 */
.L_x_20977:
[----:B------:R-:W-:-:S04]  /*5b10*/  FMUL.FTZ R7, R7, 1.1920928955078125e-07 ;  /* 0x3400000007077820 */ /* 0x000fc80000410000 */
[----:B------:R-:W-:-:S07]  /*5b20*/  FMUL.FTZ R6, R6, R7 ;  /* 0x0000000706067220 */ /* 0x000fce0000410000 */
.L_x_20972:
[----:B------:R-:W-:Y:S05]  /*5b30*/  BSYNC B0 ;  /* 0x0000000000007941 */ /* 0x000fea0003800000 */
.L_x_20971:
        /* <DEDUP_REMOVED lines=25> */
.L_x_20970:
[----:B------:R-:W-:Y:S05]  /*5cd0*/  BSYNC B1 ;  /* 0x0000000000017941 */ /* 0x000fea0003800000 */
.L_x_20969:
        /* <DEDUP_REMOVED lines=28> */
.L_x_20986:
[----:B------:R-:W-:Y:S02]  /*5ea0*/  HADD2.F32 R5, -RZ, R2.H0_H0 ;  /* 0x20000002ff057230 */ /* 0x000fe40000004100 */
[----:B------:R-:W-:-:S04]  /*5eb0*/  IMAD.MOV.U32 R17, RZ, RZ, R3 ;  /* 0x000000ffff117224 */ /* 0x000fc800078e0003 */
[----:B------:R-:W1:Y:S02]  /*5ec0*/  F2I.S64.TRUNC R4, R5 ;  /* 0x0000000500047311 */ /* 0x000e64000020d900 */
[----:B-1----:R1:W-:Y:S01]  /*5ed0*/  STG.E.U8 desc[UR36][R8.64], R4 ;  /* 0x0000000408007986 */ /* 0x0023e2000c101124 */
[----:B------:R-:W-:Y:S05]  /*5ee0*/  BRA `(.L_x_20988) ;  /* 0x0000000c00d47947 */ /* 0x000fea0003800000 */
.L_x_20985:
        /* <DEDUP_REMOVED lines=11> */
.L_x_20990:
[----:B------:R-:W-:Y:S02]  /*5fa0*/  HADD2.F32 R2, -RZ, R2.H0_H0 ;  /* 0x20000002ff027230 */ /* 0x000fe40000004100 */
[----:B------:R-:W-:Y:S02]  /*5fb0*/  IMAD.MOV.U32 R17, RZ, RZ, R3 ;  /* 0x000000ffff117224 */ /* 0x000fe400078e0003 */
[----:B------:R-:W1:Y:S02]  /*5fc0*/  F2I.FTZ.TRUNC.NTZ R5, R2 ;  /* 0x0000000200057305 */ /* 0x000e64000021f100 */
[----:B-1----:R3:W-:Y:S01]  /*5fd0*/  STG.E desc[UR36][R8.64], R5 ;  /* 0x0000000508007986 */ /* 0x0027e2000c101924 */
[----:B------:R-:W-:Y:S05]  /*5fe0*/  BRA `(.L_x_20988) ;  /* 0x0000000c00947947 */ /* 0x000fea0003800000 */
.L_x_20989:
[----:B------:R-:W-:Y:S02]  /*5ff0*/  HADD2.F32 R2, -RZ, R2.H0_H0 ;  /* 0x20000002ff027230 */ /* 0x000fe40000004100 */
[----:B------:R-:W-:Y:S02]  /*6000*/  IMAD.MOV.U32 R17, RZ, RZ, R3 ;  /* 0x000000ffff117224 */ /* 0x000fe400078e0003 */
[----:B------:R-:W1:Y:S02]  /*6010*/  F2I.FTZ.TRUNC.NTZ R5, R2 ;  /* 0x0000000200057305 */ /* 0x000e64000021f100 */
[----:B-1----:R1:W-:Y:S01]  /*6020*/  STG.E.U16 desc[UR36][R8.64], R5 ;  /* 0x0000000508007986 */ /* 0x0023e2000c101524 */
[----:B------:R-:W-:Y:S05]  /*6030*/  BRA `(.L_x_20988) ;  /* 0x0000000c00807947 */ /* 0x000fea0003800000 */
.L_x_20984:
        /* <DEDUP_REMOVED lines=10> */
.L_x_20992:
[----:B------:R1:W-:Y:S01]  /*60e0*/  STG.E.U16 desc[UR36][R8.64], R2 ;  /* 0x0000000208007986 */ /* 0x0003e2000c101524 */
[----:B------:R-:W-:Y:S01]  /*60f0*/  IMAD.MOV.U32 R17, RZ, RZ, R3 ;  /* 0x000000ffff117224 */ /* 0x000fe200078e0003 */
[----:B------:R-:W-:Y:S06]  /*6100*/  BRA `(.L_x_20988) ;  /* 0x0000000c004c7947 */ /* 0x000fec0003800000 */
.L_x_20991:
        /* <DEDUP_REMOVED lines=11> */
.L_x_20994:
[----:B------:R-:W-:Y:S02]  /*61c0*/  HADD2.F32 R0, -RZ, R2.H0_H0 ;  /* 0x20000002ff007230 */ /* 0x000fe40000004100 */
[----:B------:R-:W-:-:S03]  /*61d0*/  IMAD.MOV.U32 R17, RZ, RZ, R3 ;  /* 0x000000ffff117224 */ /* 0x000fc600078e0003 */
[----:B------:R-:W-:-:S04]  /*61e0*/  F2FP.F16.F32.PACK_AB R0, RZ, R0 ;  /* 0x00000000ff00723e */ /* 0x000fc800000000ff */
[----:B------:R-:W-:-:S05]  /*61f0*/  PRMT R0, R0, 0x5410, RZ ;  /* 0x0000541000007816 */ /* 0x000fca00000000ff */
[----:B------:R1:W-:Y:S01]  /*6200*/  STG.E desc[UR36][R8.64], R0 ;  /* 0x0000000008007986 */ /* 0x0003e2000c101924 */
[----:B------:R-:W-:Y:S05]  /*6210*/  BRA `(.L_x_20988) ;  /* 0x0000000c00087947 */ /* 0x000fea0003800000 */
.L_x_20993:
[----:B------:R-:W-:Y:S02]  /*6220*/  HADD2.F32 R4, -RZ, R2.H0_H0 ;  /* 0x20000002ff047230 */ /* 0x000fe40000004100 */
[----:B------:R-:W-:-:S03]  /*6230*/  IMAD.MOV.U32 R17, RZ, RZ, R3 ;  /* 0x000000ffff117224 */ /* 0x000fc600078e0003 */
[----:B------:R-:W-:-:S06]  /*6240*/  FMUL.FTZ R4, R4, 1 ;  /* 0x3f80000004047820 */ /* 0x000fcc0000410000 */
[----:B------:R-:W1:Y:S02]  /*6250*/  F2F.F64.F32 R4, R4 ;  /* 0x0000000400047310 */ /* 0x000e640000201800 */
[----:B-1----:R1:W-:Y:S01]  /*6260*/  STG.E.64 desc[UR36][R8.64], R4 ;  /* 0x0000000408007986 */ /* 0x0023e2000c101b24 */
[----:B------:R-:W-:Y:S05]  /*6270*/  BRA `(.L_x_20988) ;  /* 0x0000000800f07947 */ /* 0x000fea0003800000 */
.L_x_20983:
        /* <DEDUP_REMOVED lines=14> */
.L_x_20997:
[----:B------:R-:W-:Y:S01]  /*6360*/  HADD2.F32 R2, -RZ, R2.H0_H0 ;  /* 0x20000002ff027230 */ /* 0x000fe20000004100 */
[----:B------:R-:W-:Y:S01]  /*6370*/  CS2R R6, SRZ ;  /* 0x0000000000067805 */ /* 0x000fe2000001ff00 */
[----:B------:R-:W-:-:S03]  /*6380*/  IMAD.MOV.U32 R17, RZ, RZ, R3 ;  /* 0x000000ffff117224 */ /* 0x000fc600078e0003 */
[----:B------:R-:W-:-:S04]  /*6390*/  FMUL.FTZ R2, R2, 1 ;  /* 0x3f80000002027820 */ /* 0x000fc80000410000 */
[----:B------:R-:W1:Y:S02]  /*63a0*/  F2F.F64.F32 R4, R2 ;  /* 0x0000000200047310 */ /* 0x000e640000201800 */
[----:B-1----:R1:W-:Y:S01]  /*63b0*/  STG.E.128 desc[UR36][R8.64], R4 ;  /* 0x0000000408007986 */ /* 0x0023e2000c101d24 */
[----:B------:R-:W-:Y:S05]  /*63c0*/  BRA `(.L_x_20988) ;  /* 0x00000008009c7947 */ /* 0x000fea0003800000 */
.L_x_20996:
        /* <DEDUP_REMOVED lines=21> */
.L_x_21001:
[----:B------:R-:W-:Y:S05]  /*6520*/  BSYNC B0 ;  /* 0x0000000000007941 */ /* 0x000fea0003800000 */
.L_x_21000:
[----:B------:R-:W-:Y:S01]  /*6530*/  LOP3.LUT R5, R0, R5, RZ, 0xfc, !PT ;  /* 0x0000000500057212 */ /* 0x000fe200078efcff */
[----:B------:R-:W-:-:S04]  /*6540*/  IMAD.MOV.U32 R17, RZ, RZ, R3 ;  /* 0x000000ffff117224 */ /* 0x000fc800078e0003 */
[----:B------:R1:W-:Y:S01]  /*6550*/  STG.E.U8 desc[UR36][R8.64], R5 ;  /* 0x0000000508007986 */ /* 0x0003e2000c101124 */
[----:B------:R-:W-:Y:S05]  /*6560*/  BRA `(.L_x_20988) ;  /* 0x0000000800347947 */ /* 0x000fea0003800000 */
.L_x_20999:
        /* <DEDUP_REMOVED lines=13> */
.L_x_21003:
[----:B------:R-:W-:Y:S01]  /*6640*/  IMAD.MOV.U32 R0, RZ, RZ, 0x7f ;  /* 0x0000007fff007424 */ /* 0x000fe200078e00ff */
[----:B------:R-:W-:-:S04]  /*6650*/  ISETP.GT.U32.AND P0, PT, R2, 0x7f800000, PT ;  /* 0x7f8000000200780c */ /* 0x000fc80003f04070 */
[----:B------:R-:W-:-:S09]  /*6660*/  SEL R0, R0, 0x7c, P0 ;  /* 0x0000007c00007807 */ /* 0x000fd20000000000 */
.L_x_21004:
[----:B------:R-:W-:Y:S05]  /*6670*/  BSYNC B0 ;  /* 0x0000000000007941 */ /* 0x000fea0003800000 */
.L_x_21002:
[----:B------:R-:W-:Y:S01]  /*6680*/  LOP3.LUT R2, R5, 0x80000000, RZ, 0xc0, !PT ;  /* 0x8000000005027812 */ /* 0x000fe200078ec0ff */
[----:B------:R-:W-:-:S03]  /*6690*/  IMAD.MOV.U32 R17, RZ, RZ, R3 ;  /* 0x000000ffff117224 */ /* 0x000fc600078e0003 */
[----:B------:R-:W-:-:S04]  /*66a0*/  SHF.R.U32.HI R5, RZ, 0x18, R2 ;  /* 0x00000018ff057819 */ /* 0x000fc80000011602 */
[----:B------:R-:W-:-:S05]  /*66b0*/  LOP3.LUT R5, R0, R5, RZ, 0xfc, !PT ;  /* 0x0000000500057212 */ /* 0x000fca00078efcff */
[----:B------:R1:W-:Y:S01]  /*66c0*/  STG.E.U8 desc[UR36][R8.64], R5 ;  /* 0x0000000508007986 */ /* 0x0003e2000c101124 */
[----:B------:R-:W-:Y:S05]  /*66d0*/  BRA `(.L_x_20988) ;  /* 0x0000000400d87947 */ /* 0x000fea0003800000 */
.L_x_20998:
[----:B------:R-:W-:Y:S02]  /*66e0*/  HADD2.F32 R0, -RZ, R2.H0_H0 ;  /* 0x20000002ff007230 */ /* 0x000fe40000004100 */
[----:B------:R-:W-:-:S03]  /*66f0*/  IMAD.MOV.U32 R17, RZ, RZ, R3 ;  /* 0x000000ffff117224 */ /* 0x000fc600078e0003 */
[----:B------:R-:W-:-:S05]  /*6700*/  F2FP.BF16.F32.PACK_AB R0, RZ, R0 ;  /* 0x00000000ff00723e */ /* 0x000fca00000010ff */
[----:B------:R1:W-:Y:S01]  /*6710*/  STG.E.U16 desc[UR36][R8.64], R0 ;  /* 0x0000000008007986 */ /* 0x0003e2000c101524 */
[----:B------:R-:W-:Y:S05]  /*6720*/  BRA `(.L_x_20988) ;  /* 0x0000000400c47947 */ /* 0x000fea0003800000 */
.L_x_20995:
        /* <DEDUP_REMOVED lines=13> */
.L_x_21007:
        /* <DEDUP_REMOVED lines=17> */
.L_x_21010:
[----:B------:R-:W-:-:S04]  /*6910*/  LOP3.LUT R2, R5, 0x80000000, RZ, 0xc0, !PT ;  /* 0x8000000005027812 */ /* 0x000fc800078ec0ff */
[----:B------:R-:W-:-:S04]  /*6920*/  SHF.R.U32.HI R5, RZ, 0x18, R2 ;  /* 0x00000018ff057819 */ /* 0x000fc80000011602 */
[----:B------:R-:W-:-:S04]  /*6930*/  LOP3.LUT R0, R0, R5, RZ, 0xfc, !PT ;  /* 0x0000000500007212 */ /* 0x000fc800078efcff */
[----:B------:R-:W-:-:S07]  /*6940*/  PRMT R4, R0, 0x7610, R4 ;  /* 0x0000761000047816 */ /* 0x000fce0000000004 */
.L_x_21009:
[----:B------:R-:W-:Y:S05]  /*6950*/  BSYNC B0 ;  /* 0x0000000000007941 */ /* 0x000fea0003800000 */
.L_x_21008:
[----:B------:R1:W-:Y:S01]  /*6960*/  STG.E.U8 desc[UR36][R8.64], R4 ;  /* 0x0000000408007986 */ /* 0x0003e2000c101124 */
[----:B------:R-:W-:Y:S01]  /*6970*/  IMAD.MOV.U32 R17, RZ, RZ, R3 ;  /* 0x000000ffff117224 */ /* 0x000fe200078e0003 */
[----:B------:R-:W-:Y:S06]  /*6980*/  BRA `(.L_x_20988) ;  /* 0x00000004002c7947 */ /* 0x000fec0003800000 */
.L_x_21006:
        /* <DEDUP_REMOVED lines=17> */
.L_x_21013:
[----:B------:R-:W-:-:S04]  /*6aa0*/  LOP3.LUT R2, R5, 0x80000000, RZ, 0xc0, !PT ;  /* 0x8000000005027812 */ /* 0x000fc800078ec0ff */
[----:B------:R-:W-:-:S04]  /*6ab0*/  SHF.R.U32.HI R5, RZ, 0x18, R2 ;  /* 0x00000018ff057819 */ /* 0x000fc80000011602 */
[----:B------:R-:W-:-:S04]  /*6ac0*/  LOP3.LUT R0, R0, R5, RZ, 0xfc, !PT ;  /* 0x0000000500007212 */ /* 0x000fc800078efcff */
[----:B------:R-:W-:-:S07]  /*6ad0*/  PRMT R4, R0, 0x7610, R4 ;  /* 0x0000761000047816 */ /* 0x000fce0000000004 */
.L_x_21012:
[----:B------:R-:W-:Y:S05]  /*6ae0*/  BSYNC B0 ;  /* 0x0000000000007941 */ /* 0x000fea0003800000 */
.L_x_21011:
[----:B------:R1:W-:Y:S01]  /*6af0*/  STG.E.U8 desc[UR36][R8.64], R4 ;  /* 0x0000000408007986 */ /* 0x0003e2000c101124 */
[----:B------:R-:W-:Y:S01]  /*6b00*/  IMAD.MOV.U32 R17, RZ, RZ, R3 ;  /* 0x000000ffff117224 */ /* 0x000fe200078e0003 */
[----:B------:R-:W-:Y:S06]  /*6b10*/  BRA `(.L_x_20988) ;  /* 0x0000000000c87947 */ /* 0x000fec0003800000 */
.L_x_21005:
        /* <DEDUP_REMOVED lines=23> */
.L_x_20987:
        /* <DEDUP_REMOVED lines=16> */
.L_x_21016:
[----:B------:R-:W-:Y:S01]  /*6d90*/  VIADD R17, R17, 0x80 ;  /* 0x0000008011117836 */ /* 0x000fe20000000000 */
[----:B------:R-:W-:Y:S06]  /*6da0*/  BRA `(.L_x_20988) ;  /* 0x0000000000247947 */ /* 0x000fec0003800000 */
.L_x_21015:
[----:B------:R-:W-:Y:S02]  /*6db0*/  HADD2.F32 R4, -RZ, R2.H0_H0 ;  /* 0x20000002ff047230 */ /* 0x000fe40000004100 */
[----:B------:R-:W-:-:S04]  /*6dc0*/  IMAD.MOV.U32 R17, RZ, RZ, R3 ;  /* 0x000000ffff117224 */ /* 0x000fc800078e0003 */
[----:B------:R-:W1:Y:S02]  /*6dd0*/  F2I.U64.TRUNC R4, R4 ;  /* 0x0000000400047311 */ /* 0x000e64000020d800 */
[----:B-1----:R1:W-:Y:S01]  /*6de0*/  STG.E.64 desc[UR36][R8.64], R4 ;  /* 0x0000000408007986 */ /* 0x0023e2000c101b24 */
[----:B------:R-:W-:Y:S05]  /*6df0*/  BRA `(.L_x_20988) ;  /* 0x0000000000107947 */ /* 0x000fea0003800000 */
.L_x_21014:
[----:B------:R-:W-:Y:S02]  /*6e00*/  HADD2.F32 R2, -RZ, R2.H0_H0 ;  /* 0x20000002ff027230 */ /* 0x000fe40000004100 */
[----:B------:R-:W-:Y:S02]  /*6e10*/  IMAD.MOV.U32 R17, RZ, RZ, R3 ;  /* 0x000000ffff117224 */ /* 0x000fe400078e0003 */
[----:B------:R-:W1:Y:S02]  /*6e20*/  F2I.FTZ.U32.TRUNC.NTZ R5, R2 ;  /* 0x0000000200057305 */ /* 0x000e64000021f000 */
[----:B-1----:R1:W-:Y:S03]  /*6e30*/  STG.E desc[UR36][R8.64], R5 ;  /* 0x0000000508007986 */ /* 0x0023e6000c101924 */
.L_x_20988:
[----:B------:R-:W-:-:S13]  /*6e40*/  ISETP.GE.AND P0, PT, R17, R22, PT ;  /* 0x000000161100720c */ /* 0x000fda0003f06270 */
[----:B------:R-:W-:Y:S05]  /*6e50*/  @P0 BREAK B6 ;  /* 0x0000000000060942 */ /* 0x000fea0003800000 */
[----:B------:R-:W-:Y:S05]  /*6e60*/  @P0 BRA `(.L_x_21017) ;  /* 0x0000001c00f00947 */ /* 0x000fea0003800000 */
[----:B-1----:R-:W1:Y:S01]  /*6e70*/  LDC.64 R2, c[0x0][0x228] ;  /* 0x00008a00ff027b82 */ /* 0x002e620000000a00 */
[----:B------:R-:W-:Y:S01]  /*6e80*/  IMAD R0, R16, 0x200, R17 ;  /* 0x0000020010007824 */ /* 0x000fe200078e0211 */
[----:B--2---:R-:W-:Y:S01]  /*6e90*/  PRMT R4, R18, 0x9910, RZ ;  /* 0x0000991012047816 */ /* 0x004fe200000000ff */
[----:B------:R-:W-:Y:S02]  /*6ea0*/  ULDC UR4, c[0x0][0x248] ;  /* 0x0000920000047ab9 */ /* 0x000fe40000000800 */
[----:B---34-:R-:W-:Y:S02]  /*6eb0*/  IMAD R5, R0, UR4, RZ ;  /* 0x0000000400057c24 */ /* 0x018fe4000f8e02ff */
        /* <DEDUP_REMOVED lines=17> */
.L_x_21021:
[----:B------:R-:W-:-:S06]  /*6fd0*/  HADD2.F32 R5, -RZ, R25.H0_H0 ;  /* 0x20000019ff057230 */ /* 0x000fcc0000004100 */
[----:B------:R-:W1:Y:S02]  /*6fe0*/  F2I.S64.TRUNC R4, R5 ;  /* 0x0000000500047311 */ /* 0x000e64000020d900 */
[----:B-1----:R1:W-:Y:S01]  /*6ff0*/  STG.E.U8 desc[UR36][R2.64], R4 ;  /* 0x0000000402007986 */ /* 0x0023e2000c101124 */
[----:B------:R-:W-:Y:S05]  /*7000*/  BRA `(.L_x_21023) ;  /* 0x0000000c00847947 */ /* 0x000fea0003800000 */
.L_x_21020:
        /* <DEDUP_REMOVED lines=10> */
.L_x_21025:
[----:B------:R-:W-:-:S06]  /*70b0*/  HADD2.F32 R25, -RZ, R25.H0_H0 ;  /* 0x20000019ff197230 */ /* 0x000fcc0000004100 */
[----:B------:R-:W1:Y:S02]  /*70c0*/  F2I.FTZ.TRUNC.NTZ R25, R25 ;  /* 0x0000001900197305 */ /* 0x000e64000021f100 */
[----:B-1----:R1:W-:Y:S01]  /*70d0*/  STG.E desc[UR36][R2.64], R25 ;  /* 0x0000001902007986 */ /* 0x0023e2000c101924 */
[----:B------:R-:W-:Y:S05]  /*70e0*/  BRA `(.L_x_21023) ;  /* 0x0000000c004c7947 */ /* 0x000fea0003800000 */
.L_x_21024:
[----:B------:R-:W-:-:S06]  /*70f0*/  HADD2.F32 R25, -RZ, R25.H0_H0 ;  /* 0x20000019ff197230 */ /* 0x000fcc0000004100 */
[----:B------:R-:W1:Y:S02]  /*7100*/  F2I.FTZ.TRUNC.NTZ R25, R25 ;  /* 0x0000001900197305 */ /* 0x000e64000021f100 */
[----:B-1----:R1:W-:Y:S01]  /*7110*/  STG.E.U16 desc[UR36][R2.64], R25 ;  /* 0x0000001902007986 */ /* 0x0023e2000c101524 */
[----:B------:R-:W-:Y:S05]  /*7120*/  BRA `(.L_x_21023) ;  /* 0x0000000c003c7947 */ /* 0x000fea0003800000 */
.L_x_21019:
        /* <DEDUP_REMOVED lines=9> */
.L_x_21027:
[----:B------:R1:W-:Y:S01]  /*71c0*/  STG.E.U16 desc[UR36][R2.64], R25 ;  /* 0x0000001902007986 */ /* 0x0003e2000c101524 */
[----:B------:R-:W-:Y:S05]  /*71d0*/  BRA `(.L_x_21023) ;  /* 0x0000000c00107947 */ /* 0x000fea0003800000 */
.L_x_21026:
        /* <DEDUP_REMOVED lines=10> */
.L_x_21029:
[----:B------:R-:W-:-:S05]  /*7280*/  HADD2.F32 R0, -RZ, R25.H0_H0 ;  /* 0x20000019ff007230 */ /* 0x000fca0000004100 */
[----:B------:R-:W-:-:S04]  /*7290*/  F2FP.F16.F32.PACK_AB R0, RZ, R0 ;  /* 0x00000000ff00723e */ /* 0x000fc800000000ff */
[----:B------:R-:W-:-:S05]  /*72a0*/  PRMT R0, R0, 0x5410, RZ ;  /* 0x0000541000007816 */ /* 0x000fca00000000ff */
[----:B------:R1:W-:Y:S01]  /*72b0*/  STG.E desc[UR36][R2.64], R0 ;  /* 0x0000000002007986 */ /* 0x0003e2000c101924 */
[----:B------:R-:W-:Y:S05]  /*72c0*/  BRA `(.L_x_21023) ;  /* 0x0000000800d47947 */ /* 0x000fea0003800000 */
.L_x_21028:
[----:B------:R-:W-:-:S05]  /*72d0*/  HADD2.F32 R4, -RZ, R25.H0_H0 ;  /* 0x20000019ff047230 */ /* 0x000fca0000004100 */
[----:B------:R-:W-:-:S06]  /*72e0*/  FMUL.FTZ R4, R4, 1 ;  /* 0x3f80000004047820 */ /* 0x000fcc0000410000 */
[----:B------:R-:W1:Y:S02]  /*72f0*/  F2F.F64.F32 R4, R4 ;  /* 0x0000000400047310 */ /* 0x000e640000201800 */
[----:B-1----:R1:W-:Y:S01]  /*7300*/  STG.E.64 desc[UR36][R2.64], R4 ;  /* 0x0000000402007986 */ /* 0x0023e2000c101b24 */
[----:B------:R-:W-:Y:S05]  /*7310*/  BRA `(.L_x_21023) ;  /* 0x0000000800c07947 */ /* 0x000fea0003800000 */
.L_x_21018:
        /* <DEDUP_REMOVED lines=13> */
.L_x_21032:
[----:B------:R-:W-:Y:S01]  /*73f0*/  HADD2.F32 R25, -RZ, R25.H0_H0 ;  /* 0x20000019ff197230 */ /* 0x000fe20000004100 */
[----:B------:R-:W-:-:S04]  /*7400*/  CS2R R6, SRZ ;  /* 0x0000000000067805 */ /* 0x000fc8000001ff00 */
[----:B------:R-:W-:-:S06]  /*7410*/  FMUL.FTZ R4, R25, 1 ;  /* 0x3f80000019047820 */ /* 0x000fcc0000410000 */
[----:B------:R-:W1:Y:S02]  /*7420*/  F2F.F64.F32 R4, R4 ;  /* 0x0000000400047310 */ /* 0x000e640000201800 */
[----:B-1----:R1:W-:Y:S01]  /*7430*/  STG.E.128 desc[UR36][R2.64], R4 ;  /* 0x0000000402007986 */ /* 0x0023e2000c101d24 */
[----:B------:R-:W-:Y:S05]  /*7440*/  BRA `(.L_x_21023) ;  /* 0x0000000800747947 */ /* 0x000fea0003800000 */
.L_x_21031:
        /* <DEDUP_REMOVED lines=21> */
.L_x_21036:
[----:B------:R-:W-:Y:S05]  /*75a0*/  BSYNC B0 ;  /* 0x0000000000007941 */ /* 0x000fea0003800000 */
.L_x_21035:
[----:B------:R-:W-:-:S05]  /*75b0*/  LOP3.LUT R5, R0, R5, RZ, 0xfc, !PT ;  /* 0x0000000500057212 */ /* 0x000fca00078efcff */
[----:B------:R1:W-:Y:S01]  /*75c0*/  STG.E.U8 desc[UR36][R2.64], R5 ;  /* 0x0000000502007986 */ /* 0x0003e2000c101124 */
[----:B------:R-:W-:Y:S05]  /*75d0*/  BRA `(.L_x_21023) ;  /* 0x0000000800107947 */ /* 0x000fea0003800000 */
.L_x_21034:
        /* <DEDUP_REMOVED lines=13> */
.L_x_21038:
[----:B------:R-:W-:Y:S01]  /*76b0*/  IMAD.MOV.U32 R0, RZ, RZ, 0x7f ;  /* 0x0000007fff007424 */ /* 0x000fe200078e00ff */
[----:B------:R-:W-:-:S04]  /*76c0*/  ISETP.GT.U32.AND P0, PT, R4, 0x7f800000, PT ;  /* 0x7f8000000400780c */ /* 0x000fc80003f04070 */
[----:B------:R-:W-:-:S09]  /*76d0*/  SEL R0, R0, 0x7c, P0 ;  /* 0x0000007c00007807 */ /* 0x000fd20000000000 */
.L_x_21039:
[----:B------:R-:W-:Y:S05]  /*76e0*/  BSYNC B0 ;  /* 0x0000000000007941 */ /* 0x000fea0003800000 */
.L_x_21037:
[----:B------:R-:W-:-:S04]  /*76f0*/  LOP3.LUT R4, R25, 0x80000000, RZ, 0xc0, !PT ;  /* 0x8000000019047812 */ /* 0x000fc800078ec0ff */
[----:B------:R-:W-:-:S04]  /*7700*/  SHF.R.U32.HI R5, RZ, 0x18, R4 ;  /* 0x00000018ff057819 */ /* 0x000fc80000011604 */
[----:B------:R-:W-:-:S05]  /*7710*/  LOP3.LUT R5, R0, R5, RZ, 0xfc, !PT ;  /* 0x0000000500057212 */ /* 0x000fca00078efcff */
[----:B------:R1:W-:Y:S01]  /*7720*/  STG.E.U8 desc[UR36][R2.64], R5 ;  /* 0x0000000502007986 */ /* 0x0003e2000c101124 */
[----:B------:R-:W-:Y:S05]  /*7730*/  BRA `(.L_x_21023) ;  /* 0x0000000400b87947 */ /* 0x000fea0003800000 */
.L_x_21033:
[----:B------:R-:W-:-:S05]  /*7740*/  HADD2.F32 R0, -RZ, R25.H0_H0 ;  /* 0x20000019ff007230 */ /* 0x000fca0000004100 */
[----:B------:R-:W-:-:S05]  /*7750*/  F2FP.BF16.F32.PACK_AB R0, RZ, R0 ;  /* 0x00000000ff00723e */ /* 0x000fca00000010ff */
[----:B------:R1:W-:Y:S01]  /*7760*/  STG.E.U16 desc[UR36][R2.64], R0 ;  /* 0x0000000002007986 */ /* 0x0003e2000c101524 */
[----:B------:R-:W-:Y:S05]  /*7770*/  BRA `(.L_x_21023) ;  /* 0x0000000400a87947 */ /* 0x000fea0003800000 */
.L_x_21030:
        /* <DEDUP_REMOVED lines=12> */
.L_x_21042:
        /* <DEDUP_REMOVED lines=17> */
.L_x_21045:
[----:B------:R-:W-:-:S04]  /*7950*/  LOP3.LUT R0, R25, 0x80000000, RZ, 0xc0, !PT ;  /* 0x8000000019007812 */ /* 0x000fc800078ec0ff */
[----:B------:R-:W-:-:S04]  /*7960*/  SHF.R.U32.HI R5, RZ, 0x18, R0 ;  /* 0x00000018ff057819 */ /* 0x000fc80000011600 */
[----:B------:R-:W-:-:S04]  /*7970*/  LOP3.LUT R4, R4, R5, RZ, 0xfc, !PT ;  /* 0x0000000504047212 */ /* 0x000fc800078efcff */
[----:B------:R-:W-:-:S07]  /*7980*/  PRMT R0, R4, 0x7610, R0 ;  /* 0x0000761004007816 */ /* 0x000fce0000000000 */
.L_x_21044:
[----:B------:R-:W-:Y:S05]  /*7990*/  BSYNC B0 ;  /* 0x0000000000007941 */ /* 0x000fea0003800000 */
.L_x_21043:
[----:B------:R4:W-:Y:S01]  /*79a0*/  STG.E.U8 desc[UR36][R2.64], R0 ;  /* 0x0000000002007986 */ /* 0x0009e2000c101124 */
[----:B------:R-:W-:Y:S05]  /*79b0*/  BRA `(.L_x_21023) ;  /* 0x0000000400187947 */ /* 0x000fea0003800000 */
.L_x_21041:
        /* <DEDUP_REMOVED lines=17> */
.L_x_21048:
[----:B------:R-:W-:-:S04]  /*7ad0*/  LOP3.LUT R0, R25, 0x80000000, RZ, 0xc0, !PT ;  /* 0x8000000019007812 */ /* 0x000fc800078ec0ff */
[----:B------:R-:W-:-:S04]  /*7ae0*/  SHF.R.U32.HI R5, RZ, 0x18, R0 ;  /* 0x00000018ff057819 */ /* 0x000fc80000011600 */
[----:B------:R-:W-:-:S04]  /*7af0*/  LOP3.LUT R4, R4, R5, RZ, 0xfc, !PT ;  /* 0x0000000504047212 */ /* 0x000fc800078efcff */
[----:B------:R-:W-:-:S07]  /*7b00*/  PRMT R0, R4, 0x7610, R0 ;  /* 0x0000761004007816 */ /* 0x000fce0000000000 */
.L_x_21047:
[----:B------:R-:W-:Y:S05]  /*7b10*/  BSYNC B0 ;  /* 0x0000000000007941 */ /* 0x000fea0003800000 */
.L_x_21046:
[----:B------:R1:W-:Y:S01]  /*7b20*/  STG.E.U8 desc[UR36][R2.64], R0 ;  /* 0x0000000002007986 */ /* 0x0003e2000c101124 */
[----:B------:R-:W-:Y:S05]  /*7b30*/  BRA `(.L_x_21023) ;  /* 0x0000000000b87947 */ /* 0x000fea0003800000 */
.L_x_21040:
        /* <DEDUP_REMOVED lines=22> */
.L_x_21022:
        /* <DEDUP_REMOVED lines=16> */
.L_x_21051:
[----:B------:R-:W-:Y:S05]  /*7da0*/  BRA `(.L_x_21023) ;  /* 0x00000000001c7947 */ /* 0x000fea0003800000 */
.L_x_21050:
[----:B------:R-:W-:-:S06]  /*7db0*/  HADD2.F32 R4, -RZ, R25.H0_H0 ;  /* 0x20000019ff047230 */ /* 0x000fcc0000004100 */
[----:B------:R-:W1:Y:S02]  /*7dc0*/  F2I.U64.TRUNC R4, R4 ;  /* 0x0000000400047311 */ /* 0x000e64000020d800 */
[----:B-1----:R3:W-:Y:S01]  /*7dd0*/  STG.E.64 desc[UR36][R2.64], R4 ;  /* 0x0000000402007986 */ /* 0x0027e2000c101b24 */
[----:B------:R-:W-:Y:S05]  /*7de0*/  BRA `(.L_x_21023) ;  /* 0x00000000000c7947 */ /* 0x000fea0003800000 */
.L_x_21049:
[----:B------:R-:W-:-:S06]  /*7df0*/  HADD2.F32 R25, -RZ, R25.H0_H0 ;  /* 0x20000019ff197230 */ /* 0x000fcc0000004100 */
[----:B------:R-:W1:Y:S02]  /*7e00*/  F2I.FTZ.U32.TRUNC.NTZ R25, R25 ;  /* 0x0000001900197305 */ /* 0x000e64000021f000 */
[----:B-1----:R1:W-:Y:S02]  /*7e10*/  STG.E desc[UR36][R2.64], R25 ;  /* 0x0000001902007986 */ /* 0x0023e4000c101924 */
.L_x_21023:
[----:B------:R-:W-:-:S07]  /*7e20*/  VIADD R17, R17, 0x80 ;  /* 0x0000008011117836 */ /* 0x000fce0000000000 */
.L_x_20982:
[----:B------:R-:W-:-:S13]  /*7e30*/  ISETP.GE.AND P0, PT, R17, R22, PT ;  /* 0x000000161100720c */ /* 0x000fda0003f06270 */
[----:B------:R-:W-:Y:S05]  /*7e40*/  @P0 BREAK B6 ;  /* 0x0000000000060942 */ /* 0x000fea0003800000 */
[----:B------:R-:W-:Y:S05]  /*7e50*/  @P0 BRA `(.L_x_21017) ;  /* 0x0000000c00f40947 */ /* 0x000fea0003800000 */
[----:B------:R-:W-:Y:S05]  /*7e60*/  BSYNC B6 ;  /* 0x0000000000067941 */ /* 0x000fea0003800000 */
.L_x_20981:
        /* <DEDUP_REMOVED lines=22> */
.L_x_21055:
[----:B-----5:R-:W-:-:S06]  /*7fd0*/  HADD2.F32 R5, -RZ, R23.H0_H0 ;  /* 0x20000017ff057230 */ /* 0x020fcc0000004100 */
[----:B------:R-:W1:Y:S02]  /*7fe0*/  F2I.S64.TRUNC R4, R5 ;  /* 0x0000000500047311 */ /* 0x000e64000020d900 */
[----:B-1----:R1:W-:Y:S01]  /*7ff0*/  STG.E.U8 desc[UR36][R2.64], R4 ;  /* 0x0000000402007986 */ /* 0x0023e2000c101124 */
[----:B------:R-:W-:Y:S05]  /*8000*/  BRA `(.L_x_21057) ;  /* 0x0000000c00847947 */ /* 0x000fea0003800000 */
.L_x_21054:
        /* <DEDUP_REMOVED lines=10> */
.L_x_21059:
[----:B-----5:R-:W-:-:S06]  /*80b0*/  HADD2.F32 R23, -RZ, R23.H0_H0 ;  /* 0x20000017ff177230 */ /* 0x020fcc0000004100 */
[----:B------:R-:W1:Y:S02]  /*80c0*/  F2I.FTZ.TRUNC.NTZ R23, R23 ;  /* 0x0000001700177305 */ /* 0x000e64000021f100 */
[----:B-1----:R1:W-:Y:S01]  /*80d0*/  STG.E desc[UR36][R2.64], R23 ;  /* 0x0000001702007986 */ /* 0x0023e2000c101924 */
[----:B------:R-:W-:Y:S05]  /*80e0*/  BRA `(.L_x_21057) ;  /* 0x0000000c004c7947 */ /* 0x000fea0003800000 */
.L_x_21058:
[----:B-----5:R-:W-:-:S06]  /*80f0*/  HADD2.F32 R23, -RZ, R23.H0_H0 ;  /* 0x20000017ff177230 */ /* 0x020fcc0000004100 */
[----:B------:R-:W1:Y:S02]  /*8100*/  F2I.FTZ.TRUNC.NTZ R23, R23 ;  /* 0x0000001700177305 */ /* 0x000e64000021f100 */
[----:B-1----:R1:W-:Y:S01]  /*8110*/  STG.E.U16 desc[UR36][R2.64], R23 ;  /* 0x0000001702007986 */ /* 0x0023e2000c101524 */
[----:B------:R-:W-:Y:S05]  /*8120*/  BRA `(.L_x_21057) ;  /* 0x0000000c003c7947 */ /* 0x000fea0003800000 */
.L_x_21053:
        /* <DEDUP_REMOVED lines=9> */
.L_x_21061:
[----:B-----5:R1:W-:Y:S01]  /*81c0*/  STG.E.U16 desc[UR36][R2.64], R23 ;  /* 0x0000001702007986 */ /* 0x0203e2000c101524 */
[----:B------:R-:W-:Y:S05]  /*81d0*/  BRA `(.L_x_21057) ;  /* 0x0000000c00107947 */ /* 0x000fea0003800000 */
.L_x_21060:
        /* <DEDUP_REMOVED lines=10> */
.L_x_21063:
[----:B-----5:R-:W-:-:S05]  /*8280*/  HADD2.F32 R0, -RZ, R23.H0_H0 ;  /* 0x20000017ff007230 */ /* 0x020fca0000004100 */
[----:B------:R-:W-:-:S04]  /*8290*/  F2FP.F16.F32.PACK_AB R0, RZ, R0 ;  /* 0x00000000ff00723e */ /* 0x000fc800000000ff */
[----:B------:R-:W-:-:S05]  /*82a0*/  PRMT R0, R0, 0x5410, RZ ;  /* 0x0000541000007816 */ /* 0x000fca00000000ff */
[----:B------:R1:W-:Y:S01]  /*82b0*/  STG.E desc[UR36][R2.64], R0 ;  /* 0x0000000002007986 */ /* 0x0003e2000c101924 */
[----:B------:R-:W-:Y:S05]  /*82c0*/  BRA `(.L_x_21057) ;  /* 0x0000000800d47947 */ /* 0x000fea0003800000 */
.L_x_21062:
[----:B-----5:R-:W-:-:S05]  /*82d0*/  HADD2.F32 R4, -RZ, R23.H0_H0 ;  /* 0x20000017ff047230 */ /* 0x020fca0000004100 */
[----:B------:R-:W-:-:S06]  /*82e0*/  FMUL.FTZ R4, R4, 1 ;  /* 0x3f80000004047820 */ /* 0x000fcc0000410000 */
[----:B------:R-:W1:Y:S02]  /*82f0*/  F2F.F64.F32 R4, R4 ;  /* 0x0000000400047310 */ /* 0x000e640000201800 */
[----:B-1----:R1:W-:Y:S01]  /*8300*/  STG.E.64 desc[UR36][R2.64], R4 ;  /* 0x0000000402007986 */ /* 0x0023e2000c101b24 */
[----:B------:R-:W-:Y:S05]  /*8310*/  BRA `(.L_x_21057) ;  /* 0x0000000800c07947 */ /* 0x000fea0003800000 */
.L_x_21052:
        /* <DEDUP_REMOVED lines=13> */
.L_x_21066:
[----:B-----5:R-:W-:Y:S01]  /*83f0*/  HADD2.F32 R23, -RZ, R23.H0_H0 ;  /* 0x20000017ff177230 */ /* 0x020fe20000004100 */
[----:B------:R-:W-:-:S04]  /*8400*/  CS2R R6, SRZ ;  /* 0x0000000000067805 */ /* 0x000fc8000001ff00 */
[----:B------:R-:W-:-:S06]  /*8410*/  FMUL.FTZ R4, R23, 1 ;  /* 0x3f80000017047820 */ /* 0x000fcc0000410000 */
[----:B------:R-:W1:Y:S02]  /*8420*/  F2F.F64.F32 R4, R4 ;  /* 0x0000000400047310 */ /* 0x000e640000201800 */
[----:B-1----:R1:W-:Y:S01]  /*8430*/  STG.E.128 desc[UR36][R2.64], R4 ;  /* 0x0000000402007986 */ /* 0x0023e2000c101d24 */
[----:B------:R-:W-:Y:S05]  /*8440*/  BRA `(.L_x_21057) ;  /* 0x0000000800747947 */ /* 0x000fea0003800000 */
.L_x_21065:
        /* <DEDUP_REMOVED lines=21> */
.L_x_21070:
[----:B------:R-:W-:Y:S05]  /*85a0*/  BSYNC B0 ;  /* 0x0000000000007941 */ /* 0x000fea0003800000 */
.L_x_21069:
[----:B------:R-:W-:-:S05]  /*85b0*/  LOP3.LUT R5, R0, R5, RZ, 0xfc, !PT ;  /* 0x0000000500057212 */ /* 0x000fca00078efcff */
[----:B------:R4:W-:Y:S01]  /*85c0*/  STG.E.U8 desc[UR36][R2.64], R5 ;  /* 0x0000000502007986 */ /* 0x0009e2000c101124 */
[----:B------:R-:W-:Y:S05]  /*85d0*/  BRA `(.L_x_21057) ;  /* 0x0000000800107947 */ /* 0x000fea0003800000 */
.L_x_21068:
        /* <DEDUP_REMOVED lines=13> */
.L_x_21072:
[----:B------:R-:W-:Y:S01]  /*86b0*/  IMAD.MOV.U32 R0, RZ, RZ, 0x7f ;  /* 0x0000007fff007424 */ /* 0x000fe200078e00ff */
[----:B------:R-:W-:-:S04]  /*86c0*/  ISETP.GT.U32.AND P0, PT, R4, 0x7f800000, PT ;  /* 0x7f8000000400780c */ /* 0x000fc80003f04070 */
[----:B------:R-:W-:-:S09]  /*86d0*/  SEL R0, R0, 0x7c, P0 ;  /* 0x0000007c00007807 */ /* 0x000fd20000000000 */
.L_x_21073:
[----:B------:R-:W-:Y:S05]  /*86e0*/  BSYNC B0 ;  /* 0x0000000000007941 */ /* 0x000fea0003800000 */
.L_x_21071:
[----:B------:R-:W-:-:S04]  /*86f0*/  LOP3.LUT R4, R23, 0x80000000, RZ, 0xc0, !PT ;  /* 0x8000000017047812 */ /* 0x000fc800078ec0ff */
[----:B------:R-:W-:-:S04]  /*8700*/  SHF.R.U32.HI R5, RZ, 0x18, R4 ;  /* 0x00000018ff057819 */ /* 0x000fc80000011604 */
[----:B------:R-:W-:-:S05]  /*8710*/  LOP3.LUT R5, R0, R5, RZ, 0xfc, !PT ;  /* 0x0000000500057212 */ /* 0x000fca00078efcff */
[----:B------:R1:W-:Y:S01]  /*8720*/  STG.E.U8 desc[UR36][R2.64], R5 ;  /* 0x0000000502007986 */ /* 0x0003e2000c101124 */
[----:B------:R-:W-:Y:S05]  /*8730*/  BRA `(.L_x_21057) ;  /* 0x0000000400b87947 */ /* 0x000fea0003800000 */
.L_x_21067:
[----:B-----5:R-:W-:-:S05]  /*8740*/  HADD2.F32 R0, -RZ, R23.H0_H0 ;  /* 0x20000017ff007230 */ /* 0x020fca0000004100 */
[----:B------:R-:W-:-:S05]  /*8750*/  F2FP.BF16.F32.PACK_AB R0, RZ, R0 ;  /* 0x00000000ff00723e */ /* 0x000fca00000010ff */
[----:B------:R3:W-:Y:S01]  /*8760*/  STG.E.U16 desc[UR36][R2.64], R0 ;  /* 0x0000000002007986 */ /* 0x0007e2000c101524 */
[----:B------:R-:W-:Y:S05]  /*8770*/  BRA `(.L_x_21057) ;  /* 0x0000000400a87947 */ /* 0x000fea0003800000 */
.L_x_21064:
        /* <DEDUP_REMOVED lines=12> */
.L_x_21076:
        /* <DEDUP_REMOVED lines=17> */
.L_x_21079:
[----:B------:R-:W-:-:S04]  /*8950*/  LOP3.LUT R0, R23, 0x80000000, RZ, 0xc0, !PT ;  /* 0x8000000017007812 */ /* 0x000fc800078ec0ff */
[----:B------:R-:W-:-:S04]  /*8960*/  SHF.R.U32.HI R5, RZ, 0x18, R0 ;  /* 0x00000018ff057819 */ /* 0x000fc80000011600 */
[----:B------:R-:W-:-:S04]  /*8970*/  LOP3.LUT R4, R4, R5, RZ, 0xfc, !PT ;  /* 0x0000000504047212 */ /* 0x000fc800078efcff */
[----:B------:R-:W-:-:S07]  /*8980*/  PRMT R0, R4, 0x7610, R0 ;  /* 0x0000761004007816 */ /* 0x000fce0000000000 */
.L_x_21078:
[----:B------:R-:W-:Y:S05]  /*8990*/  BSYNC B0 ;  /* 0x0000000000007941 */ /* 0x000fea0003800000 */
.L_x_21077:
[----:B------:R1:W-:Y:S01]  /*89a0*/  STG.E.U8 desc[UR36][R2.64], R0 ;  /* 0x0000000002007986 */ /* 0x0003e2000c101124 */
[----:B------:R-:W-:Y:S05]  /*89b0*/  BRA `(.L_x_21057) ;  /* 0x0000000400187947 */ /* 0x000fea0003800000 */
.L_x_21075:
        /* <DEDUP_REMOVED lines=17> */
.L_x_21082:
[----:B------:R-:W-:-:S04]  /*8ad0*/  LOP3.LUT R0, R23, 0x80000000, RZ, 0xc0, !PT ;  /* 0x8000000017007812 */ /* 0x000fc800078ec0ff */
[----:B------:R-:W-:-:S04]  /*8ae0*/  SHF.R.U32.HI R5, RZ, 0x18, R0 ;  /* 0x00000018ff057819 */ /* 0x000fc80000011600 */
[----:B------:R-:W-:-:S04]  /*8af0*/  LOP3.LUT R4, R4, R5, RZ, 0xfc, !PT ;  /* 0x0000000504047212 */ /* 0x000fc800078efcff */
[----:B------:R-:W-:-:S07]  /*8b00*/  PRMT R0, R4, 0x7610, R0 ;  /* 0x0000761004007816 */ /* 0x000fce0000000000 */
.L_x_21081:
[----:B------:R-:W-:Y:S05]  /*8b10*/  BSYNC B0 ;  /* 0x0000000000007941 */ /* 0x000fea0003800000 */
.L_x_21080:
[----:B------:R1:W-:Y:S01]  /*8b20*/  STG.E.U8 desc[UR36][R2.64], R0 ;  /* 0x0000000002007986 */ /* 0x0003e2000c101124 */
[----:B------:R-:W-:Y:S05]  /*8b30*/  BRA `(.L_x_21057) ;  /* 0x0000000000b87947 */ /* 0x000fea0003800000 */
.L_x_21074:
        /* <DEDUP_REMOVED lines=22> */
.L_x_21056:
        /* <DEDUP_REMOVED lines=16> */
.L_x_21085:
[----:B------:R-:W-:Y:S05]  /*8da0*/  BRA `(.L_x_21057) ;  /* 0x00000000001c7947 */ /* 0x000fea0003800000 */
.L_x_21084:
[----:B-----5:R-:W-:-:S06]  /*8db0*/  HADD2.F32 R4, -RZ, R23.H0_H0 ;  /* 0x20000017ff047230 */ /* 0x020fcc0000004100 */
[----:B------:R-:W1:Y:S02]  /*8dc0*/  F2I.U64.TRUNC R4, R4 ;  /* 0x0000000400047311 */ /* 0x000e64000020d800 */
[----:B-1----:R1:W-:Y:S01]  /*8dd0*/  STG.E.64 desc[UR36][R2.64], R4 ;  /* 0x0000000402007986 */ /* 0x0023e2000c101b24 */
[----:B------:R-:W-:Y:S05]  /*8de0*/  BRA `(.L_x_21057) ;  /* 0x00000000000c7947 */ /* 0x000fea0003800000 */
.L_x_21083:
[----:B-----5:R-:W-:-:S06]  /*8df0*/  HADD2.F32 R23, -RZ, R23.H0_H0 ;  /* 0x20000017ff177230 */ /* 0x020fcc0000004100 */
[----:B------:R-:W1:Y:S02]  /*8e00*/  F2I.FTZ.U32.TRUNC.NTZ R23, R23 ;  /* 0x0000001700177305 */ /* 0x000e64000021f000 */
[----:B-1----:R1:W-:Y:S02]  /*8e10*/  STG.E desc[UR36][R2.64], R23 ;  /* 0x0000001702007986 */ /* 0x0023e4000c101924 */
.L_x_21057:
[----:B------:R-:W-:-:S07]  /*8e20*/  VIADD R17, R17, 0x80 ;  /* 0x0000008011117836 */ /* 0x000fce0000000000 */
.L_x_21017:
[----:B------:R-:W-:Y:S05]  /*8e30*/  BSYNC B7 ;  /* 0x0000000000077941 */ /* 0x000fea0003800000 */
.L_x_20980:
        /* <DEDUP_REMOVED lines=23> */
.L_x_21089:
[----:B-----5:R-:W-:-:S06]  /*8fb0*/  HADD2.F32 R5, -RZ, R19.H0_H0 ;  /* 0x20000013ff057230 */ /* 0x020fcc0000004100 */
[----:B------:R-:W1:Y:S02]  /*8fc0*/  F2I.S64.TRUNC R4, R5 ;  /* 0x0000000500047311 */ /* 0x000e64000020d900 */
[----:B-1----:R-:W-:Y:S01]  /*8fd0*/  STG.E.U8 desc[UR36][R2.64], R4 ;  /* 0x0000000402007986 */ /* 0x002fe2000c101124 */
[----:B------:R-:W-:Y:S05]  /*8fe0*/  EXIT ;  /* 0x000000000000794d */ /* 0x000fea0003800000 */
.L_x_21088:
        /* <DEDUP_REMOVED lines=10> */
.L_x_21092:
[----:B-----5:R-:W-:-:S06]  /*9090*/  HADD2.F32 R19, -RZ, R19.H0_H0 ;  /* 0x20000013ff137230 */ /* 0x020fcc0000004100 */
[----:B------:R-:W1:Y:S02]  /*90a0*/  F2I.FTZ.TRUNC.NTZ R19, R19 ;  /* 0x0000001300137305 */ /* 0x000e64000021f100 */
[----:B-1----:R-:W-:Y:S01]  /*90b0*/  STG.E desc[UR36][R2.64], R19 ;  /* 0x0000001302007986 */ /* 0x002fe2000c101924 */
[----:B------:R-:W-:Y:S05]  /*90c0*/  EXIT ;  /* 0x000000000000794d */ /* 0x000fea0003800000 */
.L_x_21091:
[----:B-----5:R-:W-:-:S06]  /*90d0*/  HADD2.F32 R19, -RZ, R19.H0_H0 ;  /* 0x20000013ff137230 */ /* 0x020fcc0000004100 */
[----:B------:R-:W1:Y:S02]  /*90e0*/  F2I.FTZ.TRUNC.NTZ R19, R19 ;  /* 0x0000001300137305 */ /* 0x000e64000021f100 */
[----:B-1----:R-:W-:Y:S01]  /*90f0*/  STG.E.U16 desc[UR36][R2.64], R19 ;  /* 0x0000001302007986 */ /* 0x002fe2000c101524 */
[----:B------:R-:W-:Y:S05]  /*9100*/  EXIT ;  /* 0x000000000000794d */ /* 0x000fea0003800000 */
.L_x_21087:
        /* <DEDUP_REMOVED lines=9> */
.L_x_21094:
[----:B-----5:R-:W-:Y:S01]  /*91a0*/  STG.E.U16 desc[UR36][R2.64], R19 ;  /* 0x0000001302007986 */ /* 0x020fe2000c101524 */
[----:B------:R-:W-:Y:S05]  /*91b0*/  EXIT ;  /* 0x000000000000794d */ /* 0x000fea0003800000 */
.L_x_21093:
        /* <DEDUP_REMOVED lines=10> */
.L_x_21096:
[----:B-----5:R-:W-:-:S05]  /*9260*/  HADD2.F32 R0, -RZ, R19.H0_H0 ;  /* 0x20000013ff007230 */ /* 0x020fca0000004100 */
[----:B------:R-:W-:-:S04]  /*9270*/  F2FP.F16.F32.PACK_AB R0, RZ, R0 ;  /* 0x00000000ff00723e */ /* 0x000fc800000000ff */
[----:B------:R-:W-:-:S05]  /*9280*/  PRMT R0, R0, 0x5410, RZ ;  /* 0x0000541000007816 */ /* 0x000fca00000000ff */
[----:B------:R-:W-:Y:S01]  /*9290*/  STG.E desc[UR36][R2.64], R0 ;  /* 0x0000000002007986 */ /* 0x000fe2000c101924 */
[----:B------:R-:W-:Y:S05]  /*92a0*/  EXIT ;  /* 0x000000000000794d */ /* 0x000fea0003800000 */
.L_x_21095:
[----:B-----5:R-:W-:-:S05]  /*92b0*/  HADD2.F32 R4, -RZ, R19.H0_H0 ;  /* 0x20000013ff047230 */ /* 0x020fca0000004100 */
[----:B------:R-:W-:-:S06]  /*92c0*/  FMUL.FTZ R4, R4, 1 ;  /* 0x3f80000004047820 */ /* 0x000fcc0000410000 */
[----:B------:R-:W1:Y:S02]  /*92d0*/  F2F.F64.F32 R4, R4 ;  /* 0x0000000400047310 */ /* 0x000e640000201800 */
[----:B-1----:R-:W-:Y:S01]  /*92e0*/  STG.E.64 desc[UR36][R2.64], R4 ;  /* 0x0000000402007986 */ /* 0x002fe2000c101b24 */
[----:B------:R-:W-:Y:S05]  /*92f0*/  EXIT ;  /* 0x000000000000794d */ /* 0x000fea0003800000 */
.L_x_21086:
        /* <DEDUP_REMOVED lines=13> */
.L_x_21099:
[----:B-----5:R-:W-:Y:S01]  /*93d0*/  HADD2.F32 R19, -RZ, R19.H0_H0 ;  /* 0x20000013ff137230 */ /* 0x020fe20000004100 */
[----:B------:R-:W-:-:S04]  /*93e0*/  CS2R R6, SRZ ;  /* 0x0000000000067805 */ /* 0x000fc8000001ff00 */
[----:B------:R-:W-:-:S06]  /*93f0*/  FMUL.FTZ R4, R19, 1 ;  /* 0x3f80000013047820 */ /* 0x000fcc0000410000 */
[----:B------:R-:W1:Y:S02]  /*9400*/  F2F.F64.F32 R4, R4 ;  /* 0x0000000400047310 */ /* 0x000e640000201800 */
[----:B-1----:R-:W-:Y:S01]  /*9410*/  STG.E.128 desc[UR36][R2.64], R4 ;  /* 0x0000000402007986 */ /* 0x002fe2000c101d24 */
[----:B------:R-:W-:Y:S05]  /*9420*/  EXIT ;  /* 0x000000000000794d */ /* 0x000fea0003800000 */
.L_x_21098:
        /* <DEDUP_REMOVED lines=21> */
.L_x_21103:
[----:B------:R-:W-:Y:S05]  /*9580*/  BSYNC B0 ;  /* 0x0000000000007941 */ /* 0x000fea0003800000 */
.L_x_21102:
[----:B------:R-:W-:-:S05]  /*9590*/  LOP3.LUT R5, R0, R5, RZ, 0xfc, !PT ;  /* 0x0000000500057212 */ /* 0x000fca00078efcff */
[----:B------:R-:W-:Y:S01]  /*95a0*/  STG.E.U8 desc[UR36][R2.64], R5 ;  /* 0x0000000502007986 */ /* 0x000fe2000c101124 */
[----:B------:R-:W-:Y:S05]  /*95b0*/  EXIT ;  /* 0x000000000000794d */ /* 0x000fea0003800000 */
.L_x_21101:
        /* <DEDUP_REMOVED lines=13> */
.L_x_21105:
[----:B------:R-:W-:Y:S01]  /*9690*/  IMAD.MOV.U32 R0, RZ, RZ, 0x7f ;  /* 0x0000007fff007424 */ /* 0x000fe200078e00ff */
[----:B------:R-:W-:-:S04]  /*96a0*/  ISETP.GT.U32.AND P0, PT, R4, 0x7f800000, PT ;  /* 0x7f8000000400780c */ /* 0x000fc80003f04070 */
[----:B------:R-:W-:-:S09]  /*96b0*/  SEL R0, R0, 0x7c, P0 ;  /* 0x0000007c00007807 */ /* 0x000fd20000000000 */
.L_x_21106:
[----:B------:R-:W-:Y:S05]  /*96c0*/  BSYNC B0 ;  /* 0x0000000000007941 */ /* 0x000fea0003800000 */
.L_x_21104:
[----:B------:R-:W-:-:S04]  /*96d0*/  LOP3.LUT R4, R19, 0x80000000, RZ, 0xc0, !PT ;  /* 0x8000000013047812 */ /* 0x000fc800078ec0ff */
[----:B------:R-:W-:-:S04]  /*96e0*/  SHF.R.U32.HI R5, RZ, 0x18, R4 ;  /* 0x00000018ff057819 */ /* 0x000fc80000011604 */
[----:B------:R-:W-:-:S05]  /*96f0*/  LOP3.LUT R5, R0, R5, RZ, 0xfc, !PT ;  /* 0x0000000500057212 */ /* 0x000fca00078efcff */
[----:B------:R-:W-:Y:S01]  /*9700*/  STG.E.U8 desc[UR36][R2.64], R5 ;  /* 0x0000000502007986 */ /* 0x000fe2000c101124 */
[----:B------:R-:W-:Y:S05]  /*9710*/  EXIT ;  /* 0x000000000000794d */ /* 0x000fea0003800000 */
.L_x_21100:
[----:B-----5:R-:W-:-:S05]  /*9720*/  HADD2.F32 R0, -RZ, R19.H0_H0 ;  /* 0x20000013ff007230 */ /* 0x020fca0000004100 */
[----:B------:R-:W-:-:S05]  /*9730*/  F2FP.BF16.F32.PACK_AB R0, RZ, R0 ;  /* 0x00000000ff00723e */ /* 0x000fca00000010ff */
[----:B------:R-:W-:Y:S01]  /*9740*/  STG.E.U16 desc[UR36][R2.64], R0 ;  /* 0x0000000002007986 */ /* 0x000fe2000c101524 */
[----:B------:R-:W-:Y:S05]  /*9750*/  EXIT ;  /* 0x000000000000794d */ /* 0x000fea0003800000 */
.L_x_21097:
        /* <DEDUP_REMOVED lines=12> */
.L_x_21109:
        /* <DEDUP_REMOVED lines=17> */
.L_x_21112:
[----:B------:R-:W-:-:S04]  /*9930*/  LOP3.LUT R0, R19, 0x80000000, RZ, 0xc0, !PT ;  /* 0x8000000013007812 */ /* 0x000fc800078ec0ff */
[----:B------:R-:W-:-:S04]  /*9940*/  SHF.R.U32.HI R5, RZ, 0x18, R0 ;  /* 0x00000018ff057819 */ /* 0x000fc80000011600 */
[----:B------:R-:W-:-:S04]  /*9950*/  LOP3.LUT R4, R4, R5, RZ, 0xfc, !PT ;  /* 0x0000000504047212 */ /* 0x000fc800078efcff */
[----:B------:R-:W-:-:S07]  /*9960*/  PRMT R0, R4, 0x7610, R0 ;  /* 0x0000761004007816 */ /* 0x000fce0000000000 */
.L_x_21111:
[----:B------:R-:W-:Y:S05]  /*9970*/  BSYNC B0 ;  /* 0x0000000000007941 */ /* 0x000fea0003800000 */
.L_x_21110:
[----:B------:R-:W-:Y:S01]  /*9980*/  STG.E.U8 desc[UR36][R2.64], R0 ;  /* 0x0000000002007986 */ /* 0x000fe2000c101124 */
[----:B------:R-:W-:Y:S05]  /*9990*/  EXIT ;  /* 0x000000000000794d */ /* 0x000fea0003800000 */
.L_x_21108:
        /* <DEDUP_REMOVED lines=17> */
.L_x_21115:
[----:B------:R-:W-:-:S04]  /*9ab0*/  LOP3.LUT R0, R19, 0x80000000, RZ, 0xc0, !PT ;  /* 0x8000000013007812 */ /* 0x000fc800078ec0ff */
[----:B------:R-:W-:-:S04]  /*9ac0*/  SHF.R.U32.HI R5, RZ, 0x18, R0 ;  /* 0x00000018ff057819 */ /* 0x000fc80000011600 */
[----:B------:R-:W-:-:S04]  /*9ad0*/  LOP3.LUT R4, R4, R5, RZ, 0xfc, !PT ;  /* 0x0000000504047212 */ /* 0x000fc800078efcff */
[----:B------:R-:W-:-:S07]  /*9ae0*/  PRMT R0, R4, 0x7610, R0 ;  /* 0x0000761004007816 */ /* 0x000fce0000000000 */
.L_x_21114:
[----:B------:R-:W-:Y:S05]  /*9af0*/  BSYNC B0 ;  /* 0x0000000000007941 */ /* 0x000fea0003800000 */
.L_x_21113:
[----:B------:R-:W-:Y:S01]  /*9b00*/  STG.E.U8 desc[UR36][R2.64], R0 ;  /* 0x0000000002007986 */ /* 0x000fe2000c101124 */
[----:B------:R-:W-:Y:S05]  /*9b10*/  EXIT ;  /* 0x000000000000794d */ /* 0x000fea0003800000 */
.L_x_21107:
        /* <DEDUP_REMOVED lines=22> */
.L_x_21090:
        /* <DEDUP_REMOVED lines=16> */
.L_x_21118:
[----:B------:R-:W-:Y:S05]  /*9d80*/  EXIT ;  /* 0x000000000000794d */ /* 0x000fea0003800000 */
.L_x_21117:
[----:B-----5:R-:W-:-:S06]  /*9d90*/  HADD2.F32 R4, -RZ, R19.H0_H0 ;  /* 0x20000013ff047230 */ /* 0x020fcc0000004100 */
[----:B------:R-:W1:Y:S02]  /*9da0*/  F2I.U64.TRUNC R4, R4 ;  /* 0x0000000400047311 */ /* 0x000e64000020d800 */
[----:B-1----:R-:W-:Y:S01]  /*9db0*/  STG.E.64 desc[UR36][R2.64], R4 ;  /* 0x0000000402007986 */ /* 0x002fe2000c101b24 */
[----:B------:R-:W-:Y:S05]  /*9dc0*/  EXIT ;  /* 0x000000000000794d */ /* 0x000fea0003800000 */
.L_x_21116:
[----:B-----5:R-:W-:-:S06]  /*9dd0*/  HADD2.F32 R19, -RZ, R19.H0_H0 ;  /* 0x20000013ff137230 */ /* 0x020fcc0000004100 */
[----:B------:R-:W1:Y:S02]  /*9de0*/  F2I.FTZ.U32.TRUNC.NTZ R19, R19 ;  /* 0x0000001300137305 */ /* 0x000e64000021f000 */
[----:B-1----:R-:W-:Y:S01]  /*9df0*/  STG.E desc[UR36][R2.64], R19 ;  /* 0x0000001302007986 */ /* 0x002fe2000c101924 */
[----:B------:R-:W-:Y:S05]  /*9e00*/  EXIT ;  /* 0x000000000000794d */ /* 0x000fea0003800000 */
.L_x_21119:
        /* <DEDUP_REMOVED lines=15> */
.L_x_37854:


//--------------------- .text._ZN2at6native18elementwise_kernelILi128ELi4EZNS0_22gpu_kernel_impl_nocastIZZZNS0_15binary_internal21div_floor_kernel_cudaERNS_18TensorIteratorBaseEENKUlvE0_clEvENKUlvE1_clEvEUlN3c104HalfEE_EEvS5_RKT_EUliE_EEviT1_ --------------------------
	.section	.text._ZN2at6native18elementwise_kernelILi128ELi4EZNS0_22gpu_kernel_impl_nocastIZZZNS0_15binary_internal21div_floor_kernel_cudaERNS_18TensorIteratorBaseEENKUlvE0_clEvENKUlvE1_clEvEUlN3c104HalfEE_EEvS5_RKT_EUliE_EEviT1_,"ax",@progbits
	.align	128
        .global         _ZN2at6native18elementwise_kernelILi128ELi4EZNS0_22gpu_kernel_impl_nocastIZZZNS0_15binary_internal21div_floor_kernel_cudaERNS_18TensorIteratorBaseEENKUlvE0_clEvENKUlvE1_clEvEUlN3c104HalfEE_EEvS5_RKT_EUliE_EEviT1_
        .type           _ZN2at6native18elementwise_kernelILi128ELi4EZNS0_22gpu_kernel_impl_nocastIZZZNS0_15binary_internal21div_floor_kernel_cudaERNS_18TensorIteratorBaseEENKUlvE0_clEvENKUlvE1_clEvEUlN3c104HalfEE_EEvS5_RKT_EUliE_EEviT1_,@function
        .size           _ZN2at6native18elementwise_kernelILi128ELi4EZNS0_22gpu_kernel_impl_nocastIZZZNS0_15binary_internal21div_floor_kernel_cudaERNS_18TensorIteratorBaseEENKUlvE0_clEvENKUlvE1_clEvEUlN3c104HalfEE_EEvS5_RKT_EUliE_EEviT1_,(.L_x_37855 - _ZN2at6native18elementwise_kernelILi128ELi4EZNS0_22gpu_kernel_impl_nocastIZZZNS0_15binary_internal21div_floor_kernel_cudaERNS_18TensorIteratorBaseEENKUlvE0_clEvENKUlvE1_clEvEUlN3c104HalfEE_EEvS5_RKT_EUliE_EEviT1_)
        .other          _ZN2at6native18elementwise_kernelILi128ELi4EZNS0_22gpu_kernel_impl_nocastIZZZNS0_15binary_internal21div_floor_kernel_cudaERNS_18TensorIteratorBaseEENKUlvE0_clEvENKUlvE1_clEvEUlN3c104HalfEE_EEvS5_RKT_EUliE_EEviT1_,@"STO_CUDA_ENTRY STV_DEFAULT"
_ZN2at6native18elementwise_kernelILi128ELi4EZNS0_22gpu_kernel_impl_nocastIZZZNS0_15binary_internal21div_floor_kernel_cudaERNS_18TensorIteratorBaseEENKUlvE0_clEvENKUlvE1_clEvEUlN3c104HalfEE_EEvS5_RKT_EUliE_EEviT1_:
.text._ZN2at6native18elementwise_kernelILi128ELi4EZNS0_22gpu_kernel_impl_nocastIZZZNS0_15binary_internal21div_floor_kernel_cudaERNS_18TensorIteratorBaseEENKUlvE0_clEvENKUlvE1_clEvEUlN3c104HalfEE_EEvS5_RKT_EUliE_EEviT1_:
        /* <DEDUP_REMOVED lines=311> */
.L_x_21122:
        /* <DEDUP_REMOVED lines=9> */
[----:B--2---:R-:W-:-:S05]  /*1400*/  HADD2.F32 R7, -RZ, R2.H0_H0 ;  /* 0x20000002ff077230 */ /* 0x004fca0000004100 */
        /* <DEDUP_REMOVED lines=26> */
.L_x_21128:
[----:B------:R-:W-:Y:S01]  /*15b0*/  FSETP.GEU.FTZ.AND P0, PT, R13, -R0, PT ;  /* 0x800000000d00720b */ /* 0x000fe20003f1e000 */
[----:B------:R-:W-:-:S12]  /*15c0*/  FADD.FTZ R8, R8, -1 ;  /* 0xbf80000008087421 */ /* 0x000fd80000010000 */
[----:B------:R-:W-:-:S07]  /*15d0*/  @!P0 FADD.FTZ R8, R8, -1 ;  /* 0xbf80000008088421 */ /* 0x000fce0000010000 */
.L_x_21127:
[----:B------:R-:W-:Y:S05]  /*15e0*/  BSYNC B2 ;  /* 0x0000000000027941 */ /* 0x000fea0003800000 */
.L_x_21126:
[----:B------:R-:W-:Y:S01]  /*15f0*/  FFMA.FTZ R11, -R0, R8, R11 ;  /* 0x00000008000b7223 */ /* 0x000fe2000001010b */
[----:B------:R-:W-:Y:S06]  /*1600*/  BRA `(.L_x_21124) ;  /* 0x00000000007c7947 */ /* 0x000fec0003800000 */
.L_x_21125:
        /* <DEDUP_REMOVED lines=15> */
.L_x_21131:
        /* <DEDUP_REMOVED lines=13> */
.L_x_21130:
[----:B------:R-:W-:Y:S05]  /*17d0*/  BSYNC B2 ;  /* 0x0000000000027941 */ /* 0x000fea0003800000 */
.L_x_21129:
[----:B------:R-:W-:-:S04]  /*17e0*/  FMUL.FTZ R11, R8, 1.1920928955078125e-07 ;  /* 0x34000000080b7820 */ /* 0x000fc80000410000 */
[----:B------:R-:W-:-:S07]  /*17f0*/  FMUL.FTZ R11, R12, R11 ;  /* 0x0000000b0c0b7220 */ /* 0x000fce0000410000 */
.L_x_21124:
[----:B------:R-:W-:Y:S05]  /*1800*/  BSYNC B0 ;  /* 0x0000000000007941 */ /* 0x000fea0003800000 */
.L_x_21123:
[C---:B------:R-:W-:Y:S01]  /*1810*/  FSETP.GTU.FTZ.AND P0, PT, |R11|.reuse, +INF , PT ;  /* 0x7f8000000b00780b */ /* 0x040fe20003f1c200 */
[----:B------:R-:W-:Y:S01]  /*1820*/  ULDC UR7, c[0x0][0x424] ;  /* 0x0001090000077ab9 */ /* 0x000fe20000000800 */
        /* <DEDUP_REMOVED lines=24> */
.L_x_21133:
[----:B------:R-:W-:Y:S05]  /*19b0*/  BSYNC B0 ;  /* 0x0000000000007941 */ /* 0x000fea0003800000 */
.L_x_21132:
[----:B------:R1:W-:Y:S01]  /*19c0*/  STG.E.U16 desc[UR4][R4.64], R2 ;  /* 0x0000000204007986 */ /* 0x0003e2000c101504 */
[----:B------:R-:W-:-:S07]  /*19d0*/  IADD3 R3, R3, 0x80, RZ ;  /* 0x0000008003037810 */ /* 0x000fce0007ffe0ff */
.L_x_21121:
[----:B------:R-:W-:Y:S05]  /*19e0*/  BSYNC B1 ;  /* 0x0000000000017941 */ /* 0x000fea0003800000 */
.L_x_21120:
        /* <DEDUP_REMOVED lines=305> */
.L_x_21136:
        /* <DEDUP_REMOVED lines=36> */
.L_x_21142:
[----:B------:R-:W-:Y:S01]  /*2f40*/  FSETP.GEU.FTZ.AND P0, PT, R11, -R10, PT ;  /* 0x8000000a0b00720b */ /* 0x000fe20003f1e000 */
[----:B------:R-:W-:-:S12]  /*2f50*/  FADD.FTZ R9, R9, -1 ;  /* 0xbf80000009097421 */ /* 0x000fd80000010000 */
[----:B------:R-:W-:-:S07]  /*2f60*/  @!P0 FADD.FTZ R9, R9, -1 ;  /* 0xbf80000009098421 */ /* 0x000fce0000010000 */
.L_x_21141:
[----:B------:R-:W-:Y:S05]  /*2f70*/  BSYNC B2 ;  /* 0x0000000000027941 */ /* 0x000fea0003800000 */
.L_x_21140:
[----:B------:R-:W-:Y:S01]  /*2f80*/  FFMA.FTZ R0, -R10, R9, R0 ;  /* 0x000000090a007223 */ /* 0x000fe20000010100 */
[----:B------:R-:W-:Y:S06]  /*2f90*/  BRA `(.L_x_21138) ;  /* 0x00000000007c7947 */ /* 0x000fec0003800000 */
.L_x_21139:
        /* <DEDUP_REMOVED lines=15> */
.L_x_21145:
        /* <DEDUP_REMOVED lines=13> */
.L_x_21144:
[----:B------:R-:W-:Y:S05]  /*3160*/  BSYNC B2 ;  /* 0x0000000000027941 */ /* 0x000fea0003800000 */
.L_x_21143:
[----:B------:R-:W-:-:S04]  /*3170*/  FMUL.FTZ R9, R8, 1.1920928955078125e-07 ;  /* 0x3400000008097820 */ /* 0x000fc80000410000 */
[----:B------:R-:W-:-:S07]  /*3180*/  FMUL.FTZ R0, R12, R9 ;  /* 0x000000090c007220 */ /* 0x000fce0000410000 */
.L_x_21138:
[----:B------:R-:W-:Y:S05]  /*3190*/  BSYNC B1 ;  /* 0x0000000000017941 */ /* 0x000fea0003800000 */
.L_x_21137:
[C---:B------:R-:W-:Y:S01]  /*31a0*/  FSETP.GTU.FTZ.AND P0, PT, |R0|.reuse, +INF , PT ;  /* 0x7f8000000000780b */ /* 0x040fe20003f1c200 */
[----:B------:R-:W-:Y:S01]  /*31b0*/  ULDC UR7, c[0x0][0x424] ;  /* 0x0001090000077ab9 */ /* 0x000fe20000000800 */
        /* <DEDUP_REMOVED lines=24> */
.L_x_21147:
[----:B------:R-:W-:Y:S05]  /*3340*/  BSYNC B1 ;  /* 0x0000000000017941 */ /* 0x000fea0003800000 */
.L_x_21146:
[----:B------:R2:W-:Y:S01]  /*3350*/  STG.E.U16 desc[UR4][R4.64], R2 ;  /* 0x0000000204007986 */ /* 0x0005e2000c101504 */
[----:B------:R-:W-:-:S04]  /*3360*/  IADD3 R3, R3, 0x80, RZ ;  /* 0x0000008003037810 */ /* 0x000fc80007ffe0ff */
[----:B------:R-:W-:-:S13]  /*3370*/  ISETP.GE.AND P0, PT, R3, UR6, PT ;  /* 0x0000000603007c0c */ /* 0x000fda000bf06270 */
[----:B--2---:R-:W-:Y:S05]  /*3380*/  @P0 BRA `(.L_x_21135) ;  /* 0x0000001800540947 */ /* 0x004fea0003800000 */
[----:B------:R-:W2:Y:S01]  /*3390*/  LDC R4, c[0x0][0x218] ;  /* 0x00008600ff047b82 */ /* 0x000ea20000000800 */
[----:B------:R-:W-:Y:S01]  /*33a0*/  HFMA2.MMA R5, -RZ, RZ, 0, 0 ;  /* 0x00000000ff057435 */ /* 0x000fe200000001ff */
[----:B------:R-:W-:Y:S01]  /*33b0*/  IMAD.MOV.U32 R0, RZ, RZ, RZ ;  /* 0x000000ffff007224 */ /* 0x000fe200078e00ff */
[----:B--2---:R-:W-:-:S13]  /*33c0*/  ISETP.NE.AND P0, PT, R4, RZ, PT ;  /* 0x000000ff0400720c */ /* 0x004fda0003f05270 */
        /* <DEDUP_REMOVED lines=298> */
.L_x_21148:
        /* <DEDUP_REMOVED lines=9> */
[----:B---3--:R-:W-:-:S05]  /*4700*/  HADD2.F32 R7, -RZ, R6.H0_H0 ;  /* 0x20000006ff077230 */ /* 0x008fca0000004100 */
        /* <DEDUP_REMOVED lines=26> */
.L_x_21154:
[----:B------:R-:W-:Y:S01]  /*48b0*/  FSETP.GEU.FTZ.AND P0, PT, R11, -R10, PT ;  /* 0x8000000a0b00720b */ /* 0x000fe20003f1e000 */
[----:B------:R-:W-:-:S12]  /*48c0*/  FADD.FTZ R9, R9, -1 ;  /* 0xbf80000009097421 */ /* 0x000fd80000010000 */
[----:B------:R-:W-:-:S07]  /*48d0*/  @!P0 FADD.FTZ R9, R9, -1 ;  /* 0xbf80000009098421 */ /* 0x000fce0000010000 */
.L_x_21153:
[----:B------:R-:W-:Y:S05]  /*48e0*/  BSYNC B2 ;  /* 0x0000000000027941 */ /* 0x000fea0003800000 */
.L_x_21152:
[----:B------:R-:W-:Y:S01]  /*48f0*/  FFMA.FTZ R0, -R10, R9, R0 ;  /* 0x000000090a007223 */ /* 0x000fe20000010100 */
[----:B------:R-:W-:Y:S06]  /*4900*/  BRA `(.L_x_21150) ;  /* 0x00000000007c7947 */ /* 0x000fec0003800000 */
.L_x_21151:
        /* <DEDUP_REMOVED lines=13> */
[----:B-1----:R-:W-:-:S04]  /*49e0*/  LOP3.LUT R14, R11, 0x3f800000, RZ, 0xfc, !PT ;  /* 0x3f8000000b0e7812 */ /* 0x002fc800078efcff */
[----:B------:R1:W2:Y:S03]  /*49f0*/  MUFU.RCP R0, R14 ;  /* 0x0000000e00007308 */ /* 0x0002a60000001000 */
.L_x_21157:
        /* <DEDUP_REMOVED lines=13> */
.L_x_21156:
[----:B------:R-:W-:Y:S05]  /*4ad0*/  BSYNC B2 ;  /* 0x0000000000027941 */ /* 0x000fea0003800000 */
.L_x_21155:
[----:B------:R-:W-:-:S04]  /*4ae0*/  FMUL.FTZ R9, R8, 1.1920928955078125e-07 ;  /* 0x3400000008097820 */ /* 0x000fc80000410000 */
[----:B------:R-:W-:-:S07]  /*4af0*/  FMUL.FTZ R0, R12, R9 ;  /* 0x000000090c007220 */ /* 0x000fce0000410000 */
.L_x_21150:
[----:B------:R-:W-:Y:S05]  /*4b00*/  BSYNC B1 ;  /* 0x0000000000017941 */ /* 0x000fea0003800000 */
.L_x_21149:
        /* <DEDUP_REMOVED lines=26> */
.L_x_21159:
[----:B------:R-:W-:Y:S05]  /*4cb0*/  BSYNC B1 ;  /* 0x0000000000017941 */ /* 0x000fea0003800000 */
.L_x_21158:
[----:B------:R2:W-:Y:S01]  /*4cc0*/  STG.E.U16 desc[UR4][R4.64], R2 ;  /* 0x0000000204007986 */ /* 0x0005e2000c101504 */
[----:B------:R-:W-:-:S07]  /*4cd0*/  IADD3 R3, R3, 0x80, RZ ;  /* 0x0000008003037810 */ /* 0x000fce0007ffe0ff */
.L_x_21135:
[----:B------:R-:W-:Y:S05]  /*4ce0*/  BSYNC B0 ;  /* 0x0000000000007941 */ /* 0x000fea0003800000 */
.L_x_21134:
        /* <DEDUP_REMOVED lines=289> */
[----:B0-----:R-:W0:Y:S01]  /*5f00*/  @P0 LDC.64 R10, c[0x0][0x340] ;  /* 0x0000d000ff0a0b82 */ /* 0x001e220000000a00 */
        /* <DEDUP_REMOVED lines=14> */
.L_x_21160:
        /* <DEDUP_REMOVED lines=36> */
.L_x_21166:
[----:B------:R-:W-:Y:S01]  /*6230*/  FSETP.GEU.FTZ.AND P0, PT, R9, -R10, PT ;  /* 0x8000000a0900720b */ /* 0x000fe20003f1e000 */
[----:B------:R-:W-:-:S12]  /*6240*/  FADD.FTZ R5, R5, -1 ;  /* 0xbf80000005057421 */ /* 0x000fd80000010000 */
[----:B------:R-:W-:-:S07]  /*6250*/  @!P0 FADD.FTZ R5, R5, -1 ;  /* 0xbf80000005058421 */ /* 0x000fce0000010000 */
.L_x_21165:
[----:B------:R-:W-:Y:S05]  /*6260*/  BSYNC B1 ;  /* 0x0000000000017941 */ /* 0x000fea0003800000 */
.L_x_21164:
[----:B------:R-:W-:Y:S01]  /*6270*/  FFMA.FTZ R0, -R10, R5, R0 ;  /* 0x000000050a007223 */ /* 0x000fe20000010100 */
[----:B------:R-:W-:Y:S06]  /*6280*/  BRA `(.L_x_21162) ;  /* 0x00000000007c7947 */ /* 0x000fec0003800000 */
.L_x_21163:
        /* <DEDUP_REMOVED lines=15> */
.L_x_21169:
        /* <DEDUP_REMOVED lines=13> */
.L_x_21168:
[----:B------:R-:W-:Y:S05]  /*6450*/  BSYNC B1 ;  /* 0x0000000000017941 */ /* 0x000fea0003800000 */
.L_x_21167:
[----:B------:R-:W-:-:S04]  /*6460*/  FMUL.FTZ R5, R5, 1.1920928955078125e-07 ;  /* 0x3400000005057820 */ /* 0x000fc80000410000 */
[----:B------:R-:W-:-:S07]  /*6470*/  FMUL.FTZ R0, R12, R5 ;  /* 0x000000050c007220 */ /* 0x000fce0000410000 */
.L_x_21162:
[----:B------:R-:W-:Y:S05]  /*6480*/  BSYNC B0 ;  /* 0x0000000000007941 */ /* 0x000fea0003800000 */
.L_x_21161:
        /* <DEDUP_REMOVED lines=26> */
.L_x_21171:
[----:B------:R-:W-:Y:S05]  /*6630*/  BSYNC B0 ;  /* 0x0000000000007941 */ /* 0x000fea0003800000 */
.L_x_21170:
[----:B------:R-:W-:Y:S01]  /*6640*/  STG.E.U16 desc[UR4][R2.64], R4 ;  /* 0x0000000402007986 */ /* 0x000fe2000c101504 */
[----:B------:R-:W-:Y:S05]  /*6650*/  EXIT ;  /* 0x000000000000794d */ /* 0x000fea0003800000 */
.L_x_21172:
        /* <DEDUP_REMOVED lines=10> */
.L_x_37855:


//--------------------- .text._ZN2at6native27unrolled_elementwise_kernelIZZZNS0_15binary_internal21div_floor_kernel_cudaERNS_18TensorIteratorBaseEENKUlvE0_clEvENKUlvE1_clEvEUlN3c104HalfEE_St5arrayIPcLm2EELi4E23TrivialOffsetCalculatorILi1EjESE_NS0_6memory15LoadWithoutCastENSF_16StoreWithoutCastEEEviT_T0_T2_T3_T4_T5_ --------------------------
	.section	.text._ZN2at6native27unrolled_elementwise_kernelIZZZNS0_15binary_internal21div_floor_kernel_cudaERNS_18TensorIteratorBaseEENKUlvE0_clEvENKUlvE1_clEvEUlN3c104HalfEE_St5arrayIPcLm2EELi4E23TrivialOffsetCalculatorILi1EjESE_NS0_6memory15LoadWithoutCastENSF_16StoreWithoutCastEEEviT_T0_T2_T3_T4_T5_,"ax",@progbits
	.align	128
        .global         _ZN2at6native27unrolled_elementwise_kernelIZZZNS0_15binary_internal21div_floor_kernel_cudaERNS_18TensorIteratorBaseEENKUlvE0_clEvENKUlvE1_clEvEUlN3c104HalfEE_St5arrayIPcLm2EELi4E23TrivialOffsetCalculatorILi1EjESE_NS0_6memory15LoadWithoutCastENSF_16StoreWithoutCastEEEviT_T0_T2_T3_T4_T5_
        .type           _ZN2at6native27unrolled_elementwise_kernelIZZZNS0_15binary_internal21div_floor_kernel_cudaERNS_18TensorIteratorBaseEENKUlvE0_clEvENKUlvE1_clEvEUlN3c104HalfEE_St5arrayIPcLm2EELi4E23TrivialOffsetCalculatorILi1EjESE_NS0_6memory15LoadWithoutCastENSF_16StoreWithoutCastEEEviT_T0_T2_T3_T4_T5_,@function
        .size           _ZN2at6native27unrolled_elementwise_kernelIZZZNS0_15binary_internal21div_floor_kernel_cudaERNS_18TensorIteratorBaseEENKUlvE0_clEvENKUlvE1_clEvEUlN3c104HalfEE_St5arrayIPcLm2EELi4E23TrivialOffsetCalculatorILi1EjESE_NS0_6memory15LoadWithoutCastENSF_16StoreWithoutCastEEEviT_T0_T2_T3_T4_T5_,(.L_x_37856 - _ZN2at6native27unrolled_elementwise_kernelIZZZNS0_15binary_internal21div_floor_kernel_cudaERNS_18TensorIteratorBaseEENKUlvE0_clEvENKUlvE1_clEvEUlN3c104HalfEE_St5arrayIPcLm2EELi4E23TrivialOffsetCalculatorILi1EjESE_NS0_6memory15LoadWithoutCastENSF_16StoreWithoutCastEEEviT_T0_T2_T3_T4_T5_)
        .other          _ZN2at6native27unrolled_elementwise_kernelIZZZNS0_15binary_internal21div_floor_kernel_cudaERNS_18TensorIteratorBaseEENKUlvE0_clEvENKUlvE1_clEvEUlN3c104HalfEE_St5arrayIPcLm2EELi4E23TrivialOffsetCalculatorILi1EjESE_NS0_6memory15LoadWithoutCastENSF_16StoreWithoutCastEEEviT_T0_T2_T3_T4_T5_,@"STO_CUDA_ENTRY STV_DEFAULT"
_ZN2at6native27unrolled_elementwise_kernelIZZZNS0_15binary_internal21div_floor_kernel_cudaERNS_18TensorIteratorBaseEENKUlvE0_clEvENKUlvE1_clEvEUlN3c104HalfEE_St5arrayIPcLm2EELi4E23TrivialOffsetCalculatorILi1EjESE_NS0_6memory15LoadWithoutCastENSF_16StoreWithoutCastEEEviT_T0_T2_T3_T4_T5_:
.text._ZN2at6native27unrolled_elementwise_kernelIZZZNS0_15binary_internal21div_floor_kernel_cudaERNS_18TensorIteratorBaseEENKUlvE0_clEvENKUlvE1_clEvEUlN3c104HalfEE_St5arrayIPcLm2EELi4E23TrivialOffsetCalculatorILi1EjESE_NS0_6memory15LoadWithoutCastENSF_16StoreWithoutCastEEEviT_T0_T2_T3_T4_T5_:
        /* <DEDUP_REMOVED lines=65> */
.L_x_21180:
[----:B------:R-:W-:Y:S01]  /*0410*/  FSETP.GEU.FTZ.AND P0, PT, R15, -R0, PT ;  /* 0x800000000f00720b */ /* 0x000fe20003f1e000 */
[----:B------:R-:W-:-:S12]  /*0420*/  FADD.FTZ R12, R12, -1 ;  /* 0xbf8000000c0c7421 */ /* 0x000fd80000010000 */
[----:B------:R-:W-:-:S07]  /*0430*/  @!P0 FADD.FTZ R12, R12, -1 ;  /* 0xbf8000000c0c8421 */ /* 0x000fce0000010000 */
.L_x_21179:
[----:B------:R-:W-:Y:S05]  /*0440*/  BSYNC B2 ;  /* 0x0000000000027941 */ /* 0x000fea0003800000 */
.L_x_21178:
[----:B------:R-:W-:Y:S01]  /*0450*/  FFMA.FTZ R11, -R0, R12, R11 ;  /* 0x0000000c000b7223 */ /* 0x000fe2000001010b */
[----:B------:R-:W-:Y:S06]  /*0460*/  BRA `(.L_x_21176) ;  /* 0x00000000007c7947 */ /* 0x000fec0003800000 */
.L_x_21177:
        /* <DEDUP_REMOVED lines=15> */
.L_x_21183:
        /* <DEDUP_REMOVED lines=13> */
.L_x_21182:
[----:B------:R-:W-:Y:S05]  /*0630*/  BSYNC B2 ;  /* 0x0000000000027941 */ /* 0x000fea0003800000 */
.L_x_21181:
[----:B------:R-:W-:-:S04]  /*0640*/  FMUL.FTZ R12, R12, 1.1920928955078125e-07 ;  /* 0x340000000c0c7820 */ /* 0x000fc80000410000 */
[----:B0-----:R-:W-:-:S07]  /*0650*/  FMUL.FTZ R11, R17, R12 ;  /* 0x0000000c110b7220 */ /* 0x001fce0000410000 */
.L_x_21176:
[----:B------:R-:W-:Y:S05]  /*0660*/  BSYNC B0 ;  /* 0x0000000000007941 */ /* 0x000fea0003800000 */
.L_x_21175:
[C---:B------:R-:W-:Y:S01]  /*0670*/  FSETP.GTU.FTZ.AND P0, PT, |R11|.reuse, +INF , PT ;  /* 0x7f8000000b00780b */ /* 0x040fe20003f1c200 */
[----:B------:R-:W-:Y:S01]  /*0680*/  ULDC UR6, c[0x0][0x21c] ;  /* 0x0000870000067ab9 */ /* 0x000fe20000000800 */
[C---:B------:R-:W-:Y:S01]  /*0690*/  LOP3.LUT R0, R11.reuse, 0x80000000, R9, 0xb8, !PT ;  /* 0x800000000b007812 */ /* 0x040fe200078eb809 */
[----:B------:R-:W-:Y:S01]  /*06a0*/  HADD2.F32 R9, -RZ, R10.H0_H0 ;  /* 0x2000000aff097230 */ /* 0x000fe20000004100 */
        /* <DEDUP_REMOVED lines=21> */
.L_x_21174:
[----:B------:R-:W-:Y:S05]  /*0800*/  BSYNC B1 ;  /* 0x0000000000017941 */ /* 0x000fea0003800000 */
.L_x_21173:
[----:B0-----:R-:W-:Y:S01]  /*0810*/  VIADD R9, R3, 0x80 ;  /* 0x0000008003097836 */ /* 0x001fe20000000000 */
[----:B------:R-:W-:Y:S04]  /*0820*/  BSSY B1, `(.L_x_21184) ;  /* 0x000005f000017945 */ /* 0x000fe80003800000 */
[----:B------:R-:W-:-:S13]  /*0830*/  ISETP.GE.AND P0, PT, R9, R4, PT ;  /* 0x000000040900720c */ /* 0x000fda0003f06270 */
[----:B------:R-:W-:Y:S05]  /*0840*/  @P0 BRA `(.L_x_21185) ;  /* 0x0000000400700947 */ /* 0x000fea0003800000 */
[----:B-----5:R-:W0:Y:S01]  /*0850*/  LDC R10, c[0x0][0x218] ;  /* 0x00008600ff0a7b82 */ /* 0x020e220000000800 */
[----:B------:R-:W-:Y:S01]  /*0860*/  HADD2.F32 R11, -RZ, R7.H0_H0 ;  /* 0x20000007ff0b7230 */ /* 0x000fe20000004100 */
        /* <DEDUP_REMOVED lines=27> */
.L_x_21191:
[----:B------:R-:W-:Y:S01]  /*0a20*/  FSETP.GEU.FTZ.AND P0, PT, R15, -R14, PT ;  /* 0x8000000e0f00720b */ /* 0x000fe20003f1e000 */
[----:B------:R-:W-:-:S12]  /*0a30*/  FADD.FTZ R13, R13, -1 ;  /* 0xbf8000000d0d7421 */ /* 0x000fd80000010000 */
[----:B------:R-:W-:-:S07]  /*0a40*/  @!P0 FADD.FTZ R13, R13, -1 ;  /* 0xbf8000000d0d8421 */ /* 0x000fce0000010000 */
.L_x_21190:
[----:B------:R-:W-:Y:S05]  /*0a50*/  BSYNC B2 ;  /* 0x0000000000027941 */ /* 0x000fea0003800000 */
.L_x_21189:
[----:B------:R-:W-:Y:S01]  /*0a60*/  FFMA.FTZ R12, -R14, R13, R12 ;  /* 0x0000000d0e0c7223 */ /* 0x000fe2000001010c */
[----:B------:R-:W-:Y:S06]  /*0a70*/  BRA `(.L_x_21187) ;  /* 0x00000000007c7947 */ /* 0x000fec0003800000 */
.L_x_21188:
        /* <DEDUP_REMOVED lines=15> */
.L_x_21194:
        /* <DEDUP_REMOVED lines=13> */
.L_x_21193:
[----:B------:R-:W-:Y:S05]  /*0c40*/  BSYNC B2 ;  /* 0x0000000000027941 */ /* 0x000fea0003800000 */
.L_x_21192:
[----:B------:R-:W-:-:S04]  /*0c50*/  FMUL.FTZ R13, R13, 1.1920928955078125e-07 ;  /* 0x340000000d0d7820 */ /* 0x000fc80000410000 */
[----:B------:R-:W-:-:S07]  /*0c60*/  FMUL.FTZ R12, R12, R13 ;  /* 0x0000000d0c0c7220 */ /* 0x000fce0000410000 */
.L_x_21187:
[----:B------:R-:W-:Y:S05]  /*0c70*/  BSYNC B0 ;  /* 0x0000000000007941 */ /* 0x000fea0003800000 */
.L_x_21186:
        /* <DEDUP_REMOVED lines=25> */
.L_x_21185:
[----:B------:R-:W-:Y:S05]  /*0e10*/  BSYNC B1 ;  /* 0x0000000000017941 */ /* 0x000fea0003800000 */
.L_x_21184:
[----:B------:R-:W-:Y:S01]  /*0e20*/  IADD3 R11, R3, 0x100, RZ ;  /* 0x00000100030b7810 */ /* 0x000fe20007ffe0ff */
[----:B------:R-:W-:Y:S03]  /*0e30*/  BSSY B1, `(.L_x_21195) ;  /* 0x000005f000017945 */ /* 0x000fe60003800000 */
[----:B------:R-:W-:-:S13]  /*0e40*/  ISETP.GE.AND P0, PT, R11, R4, PT ;  /* 0x000000040b00720c */ /* 0x000fda0003f06270 */
[----:B------:R-:W-:Y:S05]  /*0e50*/  @P0 BRA `(.L_x_21196) ;  /* 0x0000000400700947 */ /* 0x000fea0003800000 */
[----:B-----5:R-:W1:Y:S01]  /*0e60*/  LDC R10, c[0x0][0x218] ;  /* 0x00008600ff0a7b82 */ /* 0x020e620000000800 */
[----:B------:R-:W-:Y:S01]  /*0e70*/  HADD2.F32 R11, -RZ, R6.H0_H0 ;  /* 0x20000006ff0b7230 */ /* 0x000fe20000004100 */
        /* <DEDUP_REMOVED lines=27> */
.L_x_21202:
[----:B------:R-:W-:Y:S01]  /*1030*/  FSETP.GEU.FTZ.AND P0, PT, R15, -R14, PT ;  /* 0x8000000e0f00720b */ /* 0x000fe20003f1e000 */
[----:B------:R-:W-:-:S12]  /*1040*/  FADD.FTZ R13, R13, -1 ;  /* 0xbf8000000d0d7421 */ /* 0x000fd80000010000 */
[----:B------:R-:W-:-:S07]  /*1050*/  @!P0 FADD.FTZ R13, R13, -1 ;  /* 0xbf8000000d0d8421 */ /* 0x000fce0000010000 */
.L_x_21201:
[----:B------:R-:W-:Y:S05]  /*1060*/  BSYNC B2 ;  /* 0x0000000000027941 */ /* 0x000fea0003800000 */
.L_x_21200:
[----:B------:R-:W-:Y:S01]  /*1070*/  FFMA.FTZ R12, -R14, R13, R12 ;  /* 0x0000000d0e0c7223 */ /* 0x000fe2000001010c */
[----:B------:R-:W-:Y:S06]  /*1080*/  BRA `(.L_x_21198) ;  /* 0x00000000007c7947 */ /* 0x000fec0003800000 */
.L_x_21199:
        /* <DEDUP_REMOVED lines=15> */
.L_x_21205:
        /* <DEDUP_REMOVED lines=13> */
.L_x_21204:
[----:B------:R-:W-:Y:S05]  /*1250*/  BSYNC B2 ;  /* 0x0000000000027941 */ /* 0x000fea0003800000 */
.L_x_21203:
[----:B------:R-:W-:-:S04]  /*1260*/  FMUL.FTZ R13, R13, 1.1920928955078125e-07 ;  /* 0x340000000d0d7820 */ /* 0x000fc80000410000 */
[----:B------:R-:W-:-:S07]  /*1270*/  FMUL.FTZ R12, R12, R13 ;  /* 0x0000000d0c0c7220 */ /* 0x000fce0000410000 */
.L_x_21198:
[----:B------:R-:W-:Y:S05]  /*1280*/  BSYNC B0 ;  /* 0x0000000000007941 */ /* 0x000fea0003800000 */
.L_x_21197:
        /* <DEDUP_REMOVED lines=25> */
.L_x_21196:
[----:B------:R-:W-:Y:S05]  /*1420*/  BSYNC B1 ;  /* 0x0000000000017941 */ /* 0x000fea0003800000 */
.L_x_21195:
[----:B------:R-:W-:Y:S01]  /*1430*/  VIADD R11, R3, 0x180 ;  /* 0x00000180030b7836 */ /* 0x000fe20000000000 */
[----:B------:R-:W-:Y:S04]  /*1440*/  BSSY B1, `(.L_x_21206) ;  /* 0x000005f000017945 */ /* 0x000fe80003800000 */
        /* <DEDUP_REMOVED lines=31> */
.L_x_21213:
[----:B------:R-:W-:Y:S01]  /*1640*/  FSETP.GEU.FTZ.AND P0, PT, R15, -R14, PT ;  /* 0x8000000e0f00720b */ /* 0x000fe20003f1e000 */
[----:B------:R-:W-:-:S12]  /*1650*/  FADD.FTZ R13, R13, -1 ;  /* 0xbf8000000d0d7421 */ /* 0x000fd80000010000 */
[----:B------:R-:W-:-:S07]  /*1660*/  @!P0 FADD.FTZ R13, R13, -1 ;  /* 0xbf8000000d0d8421 */ /* 0x000fce0000010000 */
.L_x_21212:
[----:B------:R-:W-:Y:S05]  /*1670*/  BSYNC B2 ;  /* 0x0000000000027941 */ /* 0x000fea0003800000 */
.L_x_21211:
[----:B------:R-:W-:Y:S01]  /*1680*/  FFMA.FTZ R12, -R14, R13, R12 ;  /* 0x0000000d0e0c7223 */ /* 0x000fe2000001010c */
[----:B------:R-:W-:Y:S06]  /*1690*/  BRA `(.L_x_21209) ;  /* 0x00000000007c7947 */ /* 0x000fec0003800000 */
.L_x_21210:
        /* <DEDUP_REMOVED lines=15> */
.L_x_21216:
        /* <DEDUP_REMOVED lines=13> */
.L_x_21215:
[----:B------:R-:W-:Y:S05]  /*1860*/  BSYNC B2 ;  /* 0x0000000000027941 */ /* 0x000fea0003800000 */
.L_x_21214:
[----:B------:R-:W-:-:S04]  /*1870*/  FMUL.FTZ R13, R13, 1.1920928955078125e-07 ;  /* 0x340000000d0d7820 */ /* 0x000fc80000410000 */
[----:B------:R-:W-:-:S07]  /*1880*/  FMUL.FTZ R12, R12, R13 ;  /* 0x0000000d0c0c7220 */ /* 0x000fce0000410000 */
.L_x_21209:
[----:B------:R-:W-:Y:S05]  /*1890*/  BSYNC B0 ;  /* 0x0000000000007941 */ /* 0x000fea0003800000 */
.L_x_21208:
        /* <DEDUP_REMOVED lines=25> */
.L_x_21207:
[----:B------:R-:W-:Y:S05]  /*1a30*/  BSYNC B1 ;  /* 0x0000000000017941 */ /* 0x000fea0003800000 */
.L_x_21206:
        /* <DEDUP_REMOVED lines=17> */
.L_x_21219:
[----:B------:R-:W-:Y:S05]  /*1b50*/  BSYNC B1 ;  /* 0x0000000000017941 */ /* 0x000fea0003800000 */
.L_x_21218:
[----:B------:R-:W-:-:S13]  /*1b60*/  ISETP.GE.AND P0, PT, R3, R4, PT ;  /* 0x000000040300720c */ /* 0x000fda0003f06270 */
[----:B-1----:R-:W1:Y:S01]  /*1b70*/  @!P0 LDC.64 R8, c[0x0][0x228] ;  /* 0x00008a00ff088b82 */ /* 0x002e620000000a00 */
[----:B-----5:R-:W-:Y:S01]  /*1b80*/  @!P0 LEA R5, R2, R3, 0x9 ;  /* 0x0000000302058211 */ /* 0x020fe200078e48ff */
[----:B------:R-:W-:-:S04]  /*1b90*/  @!P0 VIADD R3, R3, 0x80 ;  /* 0x0000008003038836 */ /* 0x000fc80000000000 */
[----:B-1----:R-:W-:-:S05]  /*1ba0*/  @!P0 IMAD.WIDE.U32 R8, R5, 0x2, R8 ;  /* 0x0000000205088825 */ /* 0x002fca00078e0008 */
[----:B------:R1:W-:Y:S02]  /*1bb0*/  @!P0 STG.E.U16 desc[UR4][R8.64], R6 ;  /* 0x0000000608008986 */ /* 0x0003e4000c101504 */
.L_x_21220:
[----:B------:R-:W-:Y:S05]  /*1bc0*/  BSYNC B0 ;  /* 0x0000000000007941 */ /* 0x000fea0003800000 */
.L_x_21217:
        /* <DEDUP_REMOVED lines=8> */
.L_x_21221:
        /* <DEDUP_REMOVED lines=11> */
.L_x_37856:


//--------------------- .text._ZN2at6native29vectorized_elementwise_kernelILi2EZZZNS0_15binary_internal21div_floor_kernel_cudaERNS_18TensorIteratorBaseEENKUlvE0_clEvENKUlvE1_clEvEUlN3c104HalfEE_St5arrayIPcLm2EEEEviT0_T1_ --------------------------
	.section	.text._ZN2at6native29vectorized_elementwise_kernelILi2EZZZNS0_15binary_internal21div_floor_kernel_cudaERNS_18TensorIteratorBaseEENKUlvE0_clEvENKUlvE1_clEvEUlN3c104HalfEE_St5arrayIPcLm2EEEEviT0_T1_,"ax",@progbits
	.align	128
        .global         _ZN2at6native29vectorized_elementwise_kernelILi2EZZZNS0_15binary_internal21div_floor_kernel_cudaERNS_18TensorIteratorBaseEENKUlvE0_clEvENKUlvE1_clEvEUlN3c104HalfEE_St5arrayIPcLm2EEEEviT0_T1_
        .type           _ZN2at6native29vectorized_elementwise_kernelILi2EZZZNS0_15binary_internal21div_floor_kernel_cudaERNS_18TensorIteratorBaseEENKUlvE0_clEvENKUlvE1_clEvEUlN3c104HalfEE_St5arrayIPcLm2EEEEviT0_T1_,@function
        .size           _ZN2at6native29vectorized_elementwise_kernelILi2EZZZNS0_15binary_internal21div_floor_kernel_cudaERNS_18TensorIteratorBaseEENKUlvE0_clEvENKUlvE1_clEvEUlN3c104HalfEE_St5arrayIPcLm2EEEEviT0_T1_,(.L_x_37857 - _ZN2at6native29vectorized_elementwise_kernelILi2EZZZNS0_15binary_internal21div_floor_kernel_cudaERNS_18TensorIteratorBaseEENKUlvE0_clEvENKUlvE1_clEvEUlN3c104HalfEE_St5arrayIPcLm2EEEEviT0_T1_)
        .other          _ZN2at6native29vectorized_elementwise_kernelILi2EZZZNS0_15binary_internal21div_floor_kernel_cudaERNS_18TensorIteratorBaseEENKUlvE0_clEvENKUlvE1_clEvEUlN3c104HalfEE_St5arrayIPcLm2EEEEviT0_T1_,@"STO_CUDA_ENTRY STV_DEFAULT"
_ZN2at6native29vectorized_elementwise_kernelILi2EZZZNS0_15binary_internal21div_floor_kernel_cudaERNS_18TensorIteratorBaseEENKUlvE0_clEvENKUlvE1_clEvEUlN3c104HalfEE_St5arrayIPcLm2EEEEviT0_T1_:
.text._ZN2at6native29vectorized_elementwise_kernelILi2EZZZNS0_15binary_internal21div_floor_kernel_cudaERNS_18TensorIteratorBaseEENKUlvE0_clEvENKUlvE1_clEvEUlN3c104HalfEE_St5arrayIPcLm2EEEEviT0_T1_:
        /* <DEDUP_REMOVED lines=19> */
[----:B--2---:R-:W-:-:S05]  /*0130*/  HADD2.F32 R10, -RZ, R6.H0_H0 ;  /* 0x20000006ff0a7230 */ /* 0x004fca0000004100 */
[C---:B------:R-:W-:Y:S01]  /*0140*/  FSETP.GEU.FTZ.AND P0, PT, |R10|.reuse, |R5|, PT ;  /* 0x400000050a00720b */ /* 0x040fe20003f1e200 */
[----:B------:R-:W-:-:S12]  /*0150*/  FADD.FTZ R7, |R10|, -RZ ;  /* 0x800000ff0a077221 */ /* 0x000fd80000010200 */
        /* <DEDUP_REMOVED lines=23> */
.L_x_21228:
[----:B------:R-:W-:Y:S01]  /*02d0*/  FSETP.GEU.FTZ.AND P0, PT, R13, -R4, PT ;  /* 0x800000040d00720b */ /* 0x000fe20003f1e000 */
[----:B------:R-:W-:-:S12]  /*02e0*/  FADD.FTZ R0, R0, -1 ;  /* 0xbf80000000007421 */ /* 0x000fd80000010000 */
[----:B------:R-:W-:-:S07]  /*02f0*/  @!P0 FADD.FTZ R0, R0, -1 ;  /* 0xbf80000000008421 */ /* 0x000fce0000010000 */
.L_x_21227:
[----:B------:R-:W-:Y:S05]  /*0300*/  BSYNC B1 ;  /* 0x0000000000017941 */ /* 0x000fea0003800000 */
.L_x_21226:
[----:B------:R-:W-:Y:S01]  /*0310*/  FFMA.FTZ R7, -R4, R0, R7 ;  /* 0x0000000004077223 */ /* 0x000fe20000010107 */
[----:B------:R-:W-:Y:S06]  /*0320*/  BRA `(.L_x_21224) ;  /* 0x00000000007c7947 */ /* 0x000fec0003800000 */
.L_x_21225:
        /* <DEDUP_REMOVED lines=15> */
.L_x_21231:
        /* <DEDUP_REMOVED lines=13> */
.L_x_21230:
[----:B------:R-:W-:Y:S05]  /*04f0*/  BSYNC B1 ;  /* 0x0000000000017941 */ /* 0x000fea0003800000 */
.L_x_21229:
[----:B------:R-:W-:-:S04]  /*0500*/  FMUL.FTZ R12, R12, 1.1920928955078125e-07 ;  /* 0x340000000c0c7820 */ /* 0x000fc80000410000 */
[----:B0-----:R-:W-:-:S07]  /*0510*/  FMUL.FTZ R7, R17, R12 ;  /* 0x0000000c11077220 */ /* 0x001fce0000410000 */
.L_x_21224:
[----:B------:R-:W-:Y:S05]  /*0520*/  BSYNC B0 ;  /* 0x0000000000007941 */ /* 0x000fea0003800000 */
.L_x_21223:
[C---:B------:R-:W-:Y:S01]  /*0530*/  FSETP.GTU.FTZ.AND P0, PT, |R7|.reuse, +INF , PT ;  /* 0x7f8000000700780b */ /* 0x040fe20003f1c200 */
[----:B------:R-:W-:Y:S01]  /*0540*/  ULDC UR6, c[0x0][0x21c] ;  /* 0x0000870000067ab9 */ /* 0x000fe20000000800 */
[C---:B------:R-:W-:Y:S01]  /*0550*/  LOP3.LUT R0, R7.reuse, 0x80000000, R10, 0xb8, !PT ;  /* 0x8000000007007812 */ /* 0x040fe200078eb80a */
[----:B------:R-:W-:Y:S01]  /*0560*/  HADD2.F32 R12, -RZ, R6.H1_H1 ;  /* 0x30000006ff0c7230 */ /* 0x000fe20000004100 */
[----:B------:R-:W-:Y:S02]  /*0570*/  BSSY B0, `(.L_x_21232) ;  /* 0x0000017000007945 */ /* 0x000fe40003800000 */
[----:B------:R-:W-:Y:S02]  /*0580*/  FSEL R7, R7, R0, P0 ;  /* 0x0000000007077208 */ /* 0x000fe40000000000 */
[----:B------:R-:W-:Y:S02]  /*0590*/  FSETP.GEU.FTZ.AND P0, PT, R5, RZ, PT ;  /* 0x000000ff0500720b */ /* 0x000fe40003f1e000 */
[----:B------:R-:W-:-:S02]  /*05a0*/  FSETP.NEU.FTZ.AND P1, PT, R7, RZ, PT ;  /* 0x000000ff0700720b */ /* 0x000fc40003f3d000 */
        /* <DEDUP_REMOVED lines=19> */
.L_x_21233:
[----:B------:R-:W-:Y:S05]  /*06e0*/  BSYNC B0 ;  /* 0x0000000000007941 */ /* 0x000fea0003800000 */
.L_x_21232:
        /* <DEDUP_REMOVED lines=25> */
.L_x_21239:
[----:B------:R-:W-:Y:S01]  /*0880*/  FSETP.GEU.FTZ.AND P1, PT, R10, -R4, PT ;  /* 0x800000040a00720b */ /* 0x000fe20003f3e000 */
[----:B------:R-:W-:-:S12]  /*0890*/  FADD.FTZ R0, R0, -1 ;  /* 0xbf80000000007421 */ /* 0x000fd80000010000 */
[----:B------:R-:W-:-:S07]  /*08a0*/  @!P1 FADD.FTZ R0, R0, -1 ;  /* 0xbf80000000009421 */ /* 0x000fce0000010000 */
.L_x_21238:
[----:B------:R-:W-:Y:S05]  /*08b0*/  BSYNC B1 ;  /* 0x0000000000017941 */ /* 0x000fea0003800000 */
.L_x_21237:
[----:B------:R-:W-:Y:S01]  /*08c0*/  FFMA.FTZ R7, -R4, R0, R7 ;  /* 0x0000000004077223 */ /* 0x000fe20000010107 */
[----:B------:R-:W-:Y:S06]  /*08d0*/  BRA `(.L_x_21235) ;  /* 0x00000000007c7947 */ /* 0x000fec0003800000 */
.L_x_21236:
        /* <DEDUP_REMOVED lines=15> */
.L_x_21242:
        /* <DEDUP_REMOVED lines=13> */
.L_x_21241:
[----:B------:R-:W-:Y:S05]  /*0aa0*/  BSYNC B1 ;  /* 0x0000000000017941 */ /* 0x000fea0003800000 */
.L_x_21240:
[----:B------:R-:W-:-:S04]  /*0ab0*/  FMUL.FTZ R7, R7, 1.1920928955078125e-07 ;  /* 0x3400000007077820 */ /* 0x000fc80000410000 */
[----:B------:R-:W-:-:S07]  /*0ac0*/  FMUL.FTZ R7, R16, R7 ;  /* 0x0000000710077220 */ /* 0x000fce0000410000 */
.L_x_21235:
[----:B------:R-:W-:Y:S05]  /*0ad0*/  BSYNC B0 ;  /* 0x0000000000007941 */ /* 0x000fea0003800000 */
.L_x_21234:
[C---:B------:R-:W-:Y:S01]  /*0ae0*/  FSETP.GTU.FTZ.AND P1, PT, |R7|.reuse, +INF , PT ;  /* 0x7f8000000700780b */ /* 0x040fe20003f3c200 */
[----:B-----5:R-:W-:Y:S01]  /*0af0*/  HADD2.F32 R10, -RZ, R9.H0_H0 ;  /* 0x20000009ff0a7230 */ /* 0x020fe20000004100 */
        /* <DEDUP_REMOVED lines=23> */
.L_x_21244:
[----:B------:R-:W-:Y:S05]  /*0c70*/  BSYNC B0 ;  /* 0x0000000000007941 */ /* 0x000fea0003800000 */
.L_x_21243:
        /* <DEDUP_REMOVED lines=25> */
.L_x_21250:
[----:B------:R-:W-:Y:S01]  /*0e10*/  FSETP.GEU.FTZ.AND P1, PT, R12, -R4, PT ;  /* 0x800000040c00720b */ /* 0x000fe20003f3e000 */
[----:B------:R-:W-:-:S12]  /*0e20*/  FADD.FTZ R0, R0, -1 ;  /* 0xbf80000000007421 */ /* 0x000fd80000010000 */
[----:B------:R-:W-:-:S07]  /*0e30*/  @!P1 FADD.FTZ R0, R0, -1 ;  /* 0xbf80000000009421 */ /* 0x000fce0000010000 */
.L_x_21249:
[----:B------:R-:W-:Y:S05]  /*0e40*/  BSYNC B1 ;  /* 0x0000000000017941 */ /* 0x000fea0003800000 */
.L_x_21248:
[----:B------:R-:W-:Y:S01]  /*0e50*/  FFMA.FTZ R13, -R4, R0, R13 ;  /* 0x00000000040d7223 */ /* 0x000fe2000001010d */
[----:B------:R-:W-:Y:S06]  /*0e60*/  BRA `(.L_x_21246) ;  /* 0x00000000007c7947 */ /* 0x000fec0003800000 */
.L_x_21247:
        /* <DEDUP_REMOVED lines=15> */
.L_x_21253:
        /* <DEDUP_REMOVED lines=13> */
.L_x_21252:
[----:B------:R-:W-:Y:S05]  /*1030*/  BSYNC B1 ;  /* 0x0000000000017941 */ /* 0x000fea0003800000 */
.L_x_21251:
[----:B------:R-:W-:-:S04]  /*1040*/  FMUL.FTZ R13, R12, 1.1920928955078125e-07 ;  /* 0x340000000c0d7820 */ /* 0x000fc80000410000 */
[----:B------:R-:W-:-:S07]  /*1050*/  FMUL.FTZ R13, R16, R13 ;  /* 0x0000000d100d7220 */ /* 0x000fce0000410000 */
.L_x_21246:
[----:B------:R-:W-:Y:S05]  /*1060*/  BSYNC B0 ;  /* 0x0000000000007941 */ /* 0x000fea0003800000 */
.L_x_21245:
[C---:B------:R-:W-:Y:S01]  /*1070*/  FSETP.GTU.FTZ.AND P1, PT, |R13|.reuse, +INF , PT ;  /* 0x7f8000000d00780b */ /* 0x040fe20003f3c200 */
[----:B------:R-:W-:Y:S01]  /*1080*/  HADD2.F32 R12, -RZ, R9.H1_H1 ;  /* 0x30000009ff0c7230 */ /* 0x000fe20000004100 */
        /* <DEDUP_REMOVED lines=23> */
.L_x_21255:
[----:B------:R-:W-:Y:S05]  /*1200*/  BSYNC B0 ;  /* 0x0000000000007941 */ /* 0x000fea0003800000 */
.L_x_21254:
        /* <DEDUP_REMOVED lines=25> */
.L_x_21261:
[----:B------:R-:W-:Y:S01]  /*13a0*/  FSETP.GEU.FTZ.AND P1, PT, R10, -R4, PT ;  /* 0x800000040a00720b */ /* 0x000fe20003f3e000 */
[----:B------:R-:W-:-:S12]  /*13b0*/  FADD.FTZ R0, R0, -1 ;  /* 0xbf80000000007421 */ /* 0x000fd80000010000 */
[----:B------:R-:W-:-:S07]  /*13c0*/  @!P1 FADD.FTZ R0, R0, -1 ;  /* 0xbf80000000009421 */ /* 0x000fce0000010000 */
.L_x_21260:
[----:B------:R-:W-:Y:S05]  /*13d0*/  BSYNC B1 ;  /* 0x0000000000017941 */ /* 0x000fea0003800000 */
.L_x_21259:
[----:B------:R-:W-:Y:S01]  /*13e0*/  FFMA.FTZ R13, -R4, R0, R13 ;  /* 0x00000000040d7223 */ /* 0x000fe2000001010d */
[----:B------:R-:W-:Y:S06]  /*13f0*/  BRA `(.L_x_21257) ;  /* 0x00000000007c7947 */ /* 0x000fec0003800000 */
.L_x_21258:
        /* <DEDUP_REMOVED lines=15> */
.L_x_21264:
        /* <DEDUP_REMOVED lines=13> */
.L_x_21263:
[----:B------:R-:W-:Y:S05]  /*15c0*/  BSYNC B1 ;  /* 0x0000000000017941 */ /* 0x000fea0003800000 */
.L_x_21262:
[----:B------:R-:W-:-:S04]  /*15d0*/  FMUL.FTZ R13, R10, 1.1920928955078125e-07 ;  /* 0x340000000a0d7820 */ /* 0x000fc80000410000 */
[----:B------:R-:W-:-:S07]  /*15e0*/  FMUL.FTZ R13, R16, R13 ;  /* 0x0000000d100d7220 */ /* 0x000fce0000410000 */
.L_x_21257:
[----:B------:R-:W-:Y:S05]  /*15f0*/  BSYNC B0 ;  /* 0x0000000000007941 */ /* 0x000fea0003800000 */
.L_x_21256:
[C---:B------:R-:W-:Y:S01]  /*1600*/  FSETP.GTU.FTZ.AND P1, PT, |R13|.reuse, +INF , PT ;  /* 0x7f8000000d00780b */ /* 0x040fe20003f3c200 */
[----:B------:R-:W-:Y:S01]  /*1610*/  HADD2.F32 R14, -RZ, R11.H0_H0 ;  /* 0x2000000bff0e7230 */ /* 0x000fe20000004100 */
        /* <DEDUP_REMOVED lines=23> */
.L_x_21266:
[----:B------:R-:W-:Y:S05]  /*1790*/  BSYNC B0 ;  /* 0x0000000000007941 */ /* 0x000fea0003800000 */
.L_x_21265:
        /* <DEDUP_REMOVED lines=25> */
.L_x_21272:
[----:B------:R-:W-:Y:S01]  /*1930*/  FSETP.GEU.FTZ.AND P1, PT, R12, -R4, PT ;  /* 0x800000040c00720b */ /* 0x000fe20003f3e000 */
[----:B------:R-:W-:-:S12]  /*1940*/  FADD.FTZ R0, R0, -1 ;  /* 0xbf80000000007421 */ /* 0x000fd80000010000 */
[----:B------:R-:W-:-:S07]  /*1950*/  @!P1 FADD.FTZ R0, R0, -1 ;  /* 0xbf80000000009421 */ /* 0x000fce0000010000 */
.L_x_21271:
[----:B------:R-:W-:Y:S05]  /*1960*/  BSYNC B1 ;  /* 0x0000000000017941 */ /* 0x000fea0003800000 */
.L_x_21270:
[----:B------:R-:W-:Y:S01]  /*1970*/  FFMA.FTZ R13, -R4, R0, R13 ;  /* 0x00000000040d7223 */ /* 0x000fe2000001010d */
[----:B------:R-:W-:Y:S06]  /*1980*/  BRA `(.L_x_21268) ;  /* 0x00000000007c7947 */ /* 0x000fec0003800000 */
.L_x_21269:
        /* <DEDUP_REMOVED lines=15> */
.L_x_21275:
        /* <DEDUP_REMOVED lines=13> */
.L_x_21274:
[----:B------:R-:W-:Y:S05]  /*1b50*/  BSYNC B1 ;  /* 0x0000000000017941 */ /* 0x000fea0003800000 */
.L_x_21273:
[----:B------:R-:W-:-:S04]  /*1b60*/  FMUL.FTZ R13, R13, 1.1920928955078125e-07 ;  /* 0x340000000d0d7820 */ /* 0x000fc80000410000 */
[----:B------:R-:W-:-:S07]  /*1b70*/  FMUL.FTZ R13, R12, R13 ;  /* 0x0000000d0c0d7220 */ /* 0x000fce0000410000 */
.L_x_21268:
[----:B------:R-:W-:Y:S05]  /*1b80*/  BSYNC B0 ;  /* 0x0000000000007941 */ /* 0x000fea0003800000 */
.L_x_21267:
        /* <DEDUP_REMOVED lines=25> */
.L_x_21277:
[----:B------:R-:W-:Y:S05]  /*1d20*/  BSYNC B0 ;  /* 0x0000000000007941 */ /* 0x000fea0003800000 */
.L_x_21276:
[----:B------:R-:W-:Y:S01]  /*1d30*/  BSSY B0, `(.L_x_21278) ;  /* 0x000003e000007945 */ /* 0x000fe20003800000 */
[----:B------:R-:W-:-:S03]  /*1d40*/  FADD.FTZ R13, |R12|, -RZ ;  /* 0x800000ff0c0d7221 */ /* 0x000fc60000010200 */
[----:B------:R-:W-:Y:S05]  /*1d50*/  @!P2 BRA `(.L_x_21279) ;  /* 0x0000000000eca947 */ /* 0x000fea0003800000 */
[----:B------:R-:W-:-:S05]  /*1d60*/  FMUL.FTZ R16, |R5|, 8388608 ;  /* 0x4b00000005107820 */ /* 0x000fca0000410200 */
[----:B------:R-:W-:-:S13]  /*1d70*/  FSETP.GTU.FTZ.AND P1, PT, R13, R16, PT ;  /* 0x000000100d00720b */ /* 0x000fda0003f3c000 */
[----:B------:R-:W-:Y:S05]  /*1d80*/  @P1 BRA `(.L_x_21280) ;  /* 0x0000000000641947 */ /* 0x000fea0003800000 */
[----:B------:R-:W2:Y:S01]  /*1d90*/  MUFU.RCP R0, R4 ;  /* 0x0000000400007308 */ /* 0x000ea20000001000 */
[----:B------:R-:W-:Y:S01]  /*1da0*/  FADD.FTZ R14, -R4, -RZ ;  /* 0x800000ff040e7221 */ /* 0x000fe20000010100 */
[----:B------:R-:W-:Y:S01]  /*1db0*/  BSSY B1, `(.L_x_21281) ;  /* 0x0000014000017945 */ /* 0x000fe20003800000 */
        /* <DEDUP_REMOVED lines=16> */
.L_x_21283:
[----:B------:R-:W-:Y:S01]  /*1ec0*/  FSETP.GEU.FTZ.AND P1, PT, R14, -R4, PT ;  /* 0x800000040e00720b */ /* 0x000fe20003f3e000 */
[----:B------:R-:W-:-:S12]  /*1ed0*/  FADD.FTZ R0, R0, -1 ;  /* 0xbf80000000007421 */ /* 0x000fd80000010000 */
[----:B------:R-:W-:-:S07]  /*1ee0*/  @!P1 FADD.FTZ R0, R0, -1 ;  /* 0xbf80000000009421 */ /* 0x000fce0000010000 */
.L_x_21282:
[----:B------:R-:W-:Y:S05]  /*1ef0*/  BSYNC B1 ;  /* 0x0000000000017941 */ /* 0x000fea0003800000 */
.L_x_21281:
[----:B------:R-:W-:Y:S01]  /*1f00*/  FFMA.FTZ R13, -R4, R0, R13 ;  /* 0x00000000040d7223 */ /* 0x000fe2000001010d */
[----:B------:R-:W-:Y:S06]  /*1f10*/  BRA `(.L_x_21279) ;  /* 0x00000000007c7947 */ /* 0x000fec0003800000 */
.L_x_21280:
        /* <DEDUP_REMOVED lines=15> */
.L_x_21286:
        /* <DEDUP_REMOVED lines=13> */
.L_x_21285:
[----:B------:R-:W-:Y:S05]  /*20e0*/  BSYNC B1 ;  /* 0x0000000000017941 */ /* 0x000fea0003800000 */
.L_x_21284:
[----:B------:R-:W-:-:S04]  /*20f0*/  FMUL.FTZ R14, R14, 1.1920928955078125e-07 ;  /* 0x340000000e0e7820 */ /* 0x000fc80000410000 */
[----:B------:R-:W-:-:S07]  /*2100*/  FMUL.FTZ R13, R13, R14 ;  /* 0x0000000e0d0d7220 */ /* 0x000fce0000410000 */
.L_x_21279:
[----:B------:R-:W-:Y:S05]  /*2110*/  BSYNC B0 ;  /* 0x0000000000007941 */ /* 0x000fea0003800000 */
.L_x_21278:
        /* <DEDUP_REMOVED lines=25> */
.L_x_21288:
[----:B------:R-:W-:Y:S05]  /*22b0*/  BSYNC B0 ;  /* 0x0000000000007941 */ /* 0x000fea0003800000 */
.L_x_21287:
        /* <DEDUP_REMOVED lines=25> */
.L_x_21294:
[----:B------:R-:W-:Y:S01]  /*2450*/  FSETP.GEU.FTZ.AND P1, PT, R16, -R4, PT ;  /* 0x800000041000720b */ /* 0x000fe20003f3e000 */
[----:B------:R-:W-:-:S12]  /*2460*/  FADD.FTZ R0, R0, -1 ;  /* 0xbf80000000007421 */ /* 0x000fd80000010000 */
[----:B------:R-:W-:-:S07]  /*2470*/  @!P1 FADD.FTZ R0, R0, -1 ;  /* 0xbf80000000009421 */ /* 0x000fce0000010000 */
.L_x_21293:
[----:B------:R-:W-:Y:S05]  /*2480*/  BSYNC B1 ;  /* 0x0000000000017941 */ /* 0x000fea0003800000 */
.L_x_21292:
[----:B------:R-:W-:Y:S01]  /*2490*/  FFMA.FTZ R13, -R4, R0, R13 ;  /* 0x00000000040d7223 */ /* 0x000fe2000001010d */
[----:B------:R-:W-:Y:S06]  /*24a0*/  BRA `(.L_x_21290) ;  /* 0x00000000007c7947 */ /* 0x000fec0003800000 */
.L_x_21291:
        /* <DEDUP_REMOVED lines=15> */
.L_x_21297:
        /* <DEDUP_REMOVED lines=13> */
.L_x_21296:
[----:B------:R-:W-:Y:S05]  /*2670*/  BSYNC B1 ;  /* 0x0000000000017941 */ /* 0x000fea0003800000 */
.L_x_21295:
[----:B------:R-:W-:-:S04]  /*2680*/  FMUL.FTZ R0, R15, 1.1920928955078125e-07 ;  /* 0x340000000f007820 */ /* 0x000fc80000410000 */
[----:B------:R-:W-:-:S07]  /*2690*/  FMUL.FTZ R13, R13, R0 ;  /* 0x000000000d0d7220 */ /* 0x000fce0000410000 */
.L_x_21290:
[----:B------:R-:W-:Y:S05]  /*26a0*/  BSYNC B0 ;  /* 0x0000000000007941 */ /* 0x000fea0003800000 */
.L_x_21289:
        /* <DEDUP_REMOVED lines=25> */
.L_x_21299:
[----:B------:R-:W-:Y:S05]  /*2840*/  BSYNC B0 ;  /* 0x0000000000007941 */ /* 0x000fea0003800000 */
.L_x_21298:
        /* <DEDUP_REMOVED lines=25> */
.L_x_21305:
[----:B------:R-:W-:Y:S01]  /*29e0*/  FSETP.GEU.FTZ.AND P1, PT, R14, -R4, PT ;  /* 0x800000040e00720b */ /* 0x000fe20003f3e000 */
[----:B------:R-:W-:-:S12]  /*29f0*/  FADD.FTZ R0, R0, -1 ;  /* 0xbf80000000007421 */ /* 0x000fd80000010000 */
[----:B------:R-:W-:-:S07]  /*2a00*/  @!P1 FADD.FTZ R0, R0, -1 ;  /* 0xbf80000000009421 */ /* 0x000fce0000010000 */
.L_x_21304:
[----:B------:R-:W-:Y:S05]  /*2a10*/  BSYNC B1 ;  /* 0x0000000000017941 */ /* 0x000fea0003800000 */
.L_x_21303:
[----:B------:R-:W-:Y:S01]  /*2a20*/  FFMA.FTZ R15, -R4, R0, R15 ;  /* 0x00000000040f7223 */ /* 0x000fe2000001010f */
[----:B------:R-:W-:Y:S06]  /*2a30*/  BRA `(.L_x_21301) ;  /* 0x00000000007c7947 */ /* 0x000fec0003800000 */
.L_x_21302:
        /* <DEDUP_REMOVED lines=14> */
[----:B------:R0:W2:Y:S03]  /*2b20*/  MUFU.RCP R0, R18 ;  /* 0x0000001200007308 */ /* 0x0000a60000001000 */
.L_x_21308:
        /* <DEDUP_REMOVED lines=13> */
.L_x_21307:
[----:B------:R-:W-:Y:S05]  /*2c00*/  BSYNC B1 ;  /* 0x0000000000017941 */ /* 0x000fea0003800000 */
.L_x_21306:
[----:B------:R-:W-:-:S04]  /*2c10*/  FMUL.FTZ R15, R4, 1.1920928955078125e-07 ;  /* 0x34000000040f7820 */ /* 0x000fc80000410000 */
[----:B------:R-:W-:-:S07]  /*2c20*/  FMUL.FTZ R15, R16, R15 ;  /* 0x0000000f100f7220 */ /* 0x000fce0000410000 */
.L_x_21301:
[----:B------:R-:W-:Y:S05]  /*2c30*/  BSYNC B0 ;  /* 0x0000000000007941 */ /* 0x000fea0003800000 */
.L_x_21300:
[----:B------:R-:W2:Y:S01]  /*2c40*/  LDC.64 R4, c[0x0][0x228] ;  /* 0x00008a00ff047b82 */ /* 0x000ea20000000a00 */
[C---:B------:R-:W-:Y:S01]  /*2c50*/  FSETP.GTU.FTZ.AND P1, PT, |R15|.reuse, +INF , PT ;  /* 0x7f8000000f00780b */ /* 0x040fe20003f3c200 */
[----:B------:R-:W-:Y:S01]  /*2c60*/  BSSY B0, `(.L_x_21309) ;  /* 0x000001c000007945 */ /* 0x000fe20003800000 */
[C---:B------:R-:W-:Y:S02]  /*2c70*/  LOP3.LUT R0, R15.reuse, 0x80000000, R8, 0xb8, !PT ;  /* 0x800000000f007812 */ /* 0x040fe400078eb808 */
        /* <DEDUP_REMOVED lines=8> */
[----:B--2---:R-:W-:-:S11]  /*2d00*/  IMAD.WIDE.U32 R4, R2, 0x2, R4 ;  /* 0x0000000202047825 */ /* 0x004fd600078e0004 */
[----:B------:R-:W-:Y:S01]  /*2d10*/  @!P0 FADD.FTZ R15, R15, -1 ;  /* 0xbf8000000f0f8421 */ /* 0x000fe20000010000 */
[----:B------:R-:W-:-:S04]  /*2d20*/  IMAD.WIDE R2, R3, 0x4, R4 ;  /* 0x0000000403027825 */ /* 0x000fc800078e0204 */
[----:B------:R-:W-:Y:S01]  /*2d30*/  FSETP.NEU.FTZ.AND P0, PT, R15, RZ, PT ;  /* 0x000000ff0f00720b */ /* 0x000fe20003f1d000 */
[----:B------:R2:W-:Y:S04]  /*2d40*/  STG.E desc[UR4][R2.64], R6 ;  /* 0x0000000602007986 */ /* 0x0005e8000c101904 */
[----:B------:R2:W-:Y:S08]  /*2d50*/  STG.E desc[UR4][R2.64+0x200], R9 ;  /* 0x0002000902007986 */ /* 0x0005f0000c101904 */
[----:B------:R-:W-:-:S05]  /*2d60*/  @!P0 FMUL.FTZ R8, R8, UR6 ;  /* 0x0000000608088c20 */ /* 0x000fca0008410000 */
[----:B------:R-:W-:-:S04]  /*2d70*/  @!P0 LOP3.LUT R4, RZ, 0x80000000, R8, 0xb8, !PT ;  /* 0x80000000ff048812 */ /* 0x000fc800078eb808 */
[----:B------:R-:W-:Y:S01]  /*2d80*/  @!P0 F2FP.F16.F32.PACK_AB R4, RZ, R4 ;  /* 0x00000004ff04823e */ /* 0x000fe200000000ff */
[----:B--2---:R-:W-:Y:S06]  /*2d90*/  @!P0 BRA `(.L_x_21310) ;  /* 0x0000000000208947 */ /* 0x004fec0003800000 */
        /* <DEDUP_REMOVED lines=8> */
.L_x_21310:
[----:B------:R-:W-:Y:S05]  /*2e20*/  BSYNC B0 ;  /* 0x0000000000007941 */ /* 0x000fea0003800000 */
.L_x_21309:
[----:B------:R-:W-:Y:S02]  /*2e30*/  PRMT R11, R11, 0x5410, R12 ;  /* 0x000054100b0b7816 */ /* 0x000fe4000000000c */
[----:B------:R-:W-:-:S03]  /*2e40*/  PRMT R13, R13, 0x5410, R4 ;  /* 0x000054100d0d7816 */ /* 0x000fc60000000004 */
[----:B------:R-:W-:Y:S04]  /*2e50*/  STG.E desc[UR4][R2.64+0x400], R11 ;  /* 0x0004000b02007986 */ /* 0x000fe8000c101904 */
[----:B------:R-:W-:Y:S01]  /*2e60*/  STG.E desc[UR4][R2.64+0x600], R13 ;  /* 0x0006000d02007986 */ /* 0x000fe2000c101904 */
[----:B------:R-:W-:Y:S05]  /*2e70*/  EXIT ;  /* 0x000000000000794d */ /* 0x000fea0003800000 */
.L_x_21222:
        /* <DEDUP_REMOVED lines=88> */
.L_x_21318:
[----:B------:R-:W-:Y:S01]  /*3400*/  FSETP.GEU.FTZ.AND P0, PT, R11, -R10, PT ;  /* 0x8000000a0b00720b */ /* 0x000fe20003f1e000 */
[----:B------:R-:W-:-:S12]  /*3410*/  FADD.FTZ R9, R9, -1 ;  /* 0xbf80000009097421 */ /* 0x000fd80000010000 */
[----:B------:R-:W-:-:S07]  /*3420*/  @!P0 FADD.FTZ R9, R9, -1 ;  /* 0xbf80000009098421 */ /* 0x000fce0000010000 */
.L_x_21317:
[----:B------:R-:W-:Y:S05]  /*3430*/  BSYNC B2 ;  /* 0x0000000000027941 */ /* 0x000fea0003800000 */
.L_x_21316:
[----:B------:R-:W-:Y:S01]  /*3440*/  FFMA.FTZ R8, -R10, R9, R8 ;  /* 0x000000090a087223 */ /* 0x000fe20000010108 */
[----:B------:R-:W-:Y:S06]  /*3450*/  BRA `(.L_x_21314) ;  /* 0x00000000007c7947 */ /* 0x000fec0003800000 */
.L_x_21315:
        /* <DEDUP_REMOVED lines=15> */
.L_x_21321:
        /* <DEDUP_REMOVED lines=13> */
.L_x_21320:
[----:B------:R-:W-:Y:S05]  /*3620*/  BSYNC B2 ;  /* 0x0000000000027941 */ /* 0x000fea0003800000 */
.L_x_21319:
[----:B------:R-:W-:-:S04]  /*3630*/  FMUL.FTZ R9, R0, 1.1920928955078125e-07 ;  /* 0x3400000000097820 */ /* 0x000fc80000410000 */
[----:B------:R-:W-:-:S07]  /*3640*/  FMUL.FTZ R8, R8, R9 ;  /* 0x0000000908087220 */ /* 0x000fce0000410000 */
.L_x_21314:
[----:B------:R-:W-:Y:S05]  /*3650*/  BSYNC B0 ;  /* 0x0000000000007941 */ /* 0x000fea0003800000 */
.L_x_21313:
[C---:B------:R-:W-:Y:S01]  /*3660*/  FSETP.GTU.FTZ.AND P0, PT, |R8|.reuse, +INF , PT ;  /* 0x7f8000000800780b */ /* 0x040fe20003f1c200 */
[----:B------:R-:W-:Y:S01]  /*3670*/  ULDC UR6, c[0x0][0x21c] ;  /* 0x0000870000067ab9 */ /* 0x000fe20000000800 */
[----:B------:R-:W-:Y:S02]  /*3680*/  LOP3.LUT R7, R8, 0x80000000, R7, 0xb8, !PT ;  /* 0x8000000008077812 */ /* 0x000fe400078eb807 */
[----:B------:R-:W-:Y:S01]  /*3690*/  FSETP.GEU.FTZ.AND P2, PT, R6, RZ, PT ;  /* 0x000000ff0600720b */ /* 0x000fe20003f5e000 */
[----:B------:R-:W-:Y:S01]  /*36a0*/  HADD2.F32 R6, -RZ, R22.H0_H0 ;  /* 0x20000016ff067230 */ /* 0x000fe20000004100 */
        /* <DEDUP_REMOVED lines=20> */
.L_x_21312:
[----:B------:R-:W-:Y:S05]  /*37f0*/  BSYNC B1 ;  /* 0x0000000000017941 */ /* 0x000fea0003800000 */
.L_x_21311:
[----:B0-----:R-:W-:Y:S01]  /*3800*/  IADD3 R6, R4, 0x80, RZ ;  /* 0x0000008004067810 */ /* 0x001fe20007ffe0ff */
[----:B------:R-:W-:Y:S03]  /*3810*/  BSSY B1, `(.L_x_21322) ;  /* 0x000005f000017945 */ /* 0x000fe60003800000 */
        /* <DEDUP_REMOVED lines=31> */
.L_x_21329:
[----:B------:R-:W-:Y:S01]  /*3a10*/  FSETP.GEU.FTZ.AND P0, PT, R13, -R12, PT ;  /* 0x8000000c0d00720b */ /* 0x000fe20003f1e000 */
[----:B------:R-:W-:-:S12]  /*3a20*/  FADD.FTZ R11, R11, -1 ;  /* 0xbf8000000b0b7421 */ /* 0x000fd80000010000 */
[----:B------:R-:W-:-:S07]  /*3a30*/  @!P0 FADD.FTZ R11, R11, -1 ;  /* 0xbf8000000b0b8421 */ /* 0x000fce0000010000 */
.L_x_21328:
[----:B------:R-:W-:Y:S05]  /*3a40*/  BSYNC B2 ;  /* 0x0000000000027941 */ /* 0x000fea0003800000 */
.L_x_21327:
[----:B------:R-:W-:Y:S01]  /*3a50*/  FFMA.FTZ R10, -R12, R11, R10 ;  /* 0x0000000b0c0a7223 */ /* 0x000fe2000001010a */
[----:B------:R-:W-:Y:S06]  /*3a60*/  BRA `(.L_x_21325) ;  /* 0x00000000007c7947 */ /* 0x000fec0003800000 */
.L_x_21326:
        /* <DEDUP_REMOVED lines=15> */
.L_x_21332:
        /* <DEDUP_REMOVED lines=13> */
.L_x_21331:
[----:B------:R-:W-:Y:S05]  /*3c30*/  BSYNC B2 ;  /* 0x0000000000027941 */ /* 0x000fea0003800000 */
.L_x_21330:
[----:B0-----:R-:W-:-:S04]  /*3c40*/  FMUL.FTZ R11, R12, 1.1920928955078125e-07 ;  /* 0x340000000c0b7820 */ /* 0x001fc80000410000 */
[----:B------:R-:W-:-:S07]  /*3c50*/  FMUL.FTZ R10, R10, R11 ;  /* 0x0000000b0a0a7220 */ /* 0x000fce0000410000 */
.L_x_21325:
[----:B------:R-:W-:Y:S05]  /*3c60*/  BSYNC B0 ;  /* 0x0000000000007941 */ /* 0x000fea0003800000 */
.L_x_21324:
        /* <DEDUP_REMOVED lines=25> */
.L_x_21323:
[----:B------:R-:W-:Y:S05]  /*3e00*/  BSYNC B1 ;  /* 0x0000000000017941 */ /* 0x000fea0003800000 */
.L_x_21322:
[----:B------:R-:W-:Y:S01]  /*3e10*/  VIADD R0, R4, 0x100 ;  /* 0x0000010004007836 */ /* 0x000fe20000000000 */
[----:B------:R-:W-:Y:S04]  /*3e20*/  BSSY B1, `(.L_x_21333) ;  /* 0x000005f000017945 */ /* 0x000fe80003800000 */
        /* <DEDUP_REMOVED lines=31> */
.L_x_21340:
[----:B------:R-:W-:Y:S01]  /*4020*/  FSETP.GEU.FTZ.AND P0, PT, R13, -R12, PT ;  /* 0x8000000c0d00720b */ /* 0x000fe20003f1e000 */
[----:B------:R-:W-:-:S12]  /*4030*/  FADD.FTZ R11, R11, -1 ;  /* 0xbf8000000b0b7421 */ /* 0x000fd80000010000 */
[----:B------:R-:W-:-:S07]  /*4040*/  @!P0 FADD.FTZ R11, R11, -1 ;  /* 0xbf8000000b0b8421 */ /* 0x000fce0000010000 */
.L_x_21339:
[----:B------:R-:W-:Y:S05]  /*4050*/  BSYNC B2 ;  /* 0x0000000000027941 */ /* 0x000fea0003800000 */
.L_x_21338:
[----:B------:R-:W-:Y:S01]  /*4060*/  FFMA.FTZ R10, -R12, R11, R10 ;  /* 0x0000000b0c0a7223 */ /* 0x000fe2000001010a */
[----:B------:R-:W-:Y:S06]  /*4070*/  BRA `(.L_x_21336) ;  /* 0x00000000007c7947 */ /* 0x000fec0003800000 */
.L_x_21337:
        /* <DEDUP_REMOVED lines=15> */
.L_x_21343:
        /* <DEDUP_REMOVED lines=13> */
.L_x_21342:
[----:B------:R-:W-:Y:S05]  /*4240*/  BSYNC B2 ;  /* 0x0000000000027941 */ /* 0x000fea0003800000 */
.L_x_21341:
[----:B0-----:R-:W-:-:S04]  /*4250*/  FMUL.FTZ R11, R12, 1.1920928955078125e-07 ;  /* 0x340000000c0b7820 */ /* 0x001fc80000410000 */
[----:B------:R-:W-:-:S07]  /*4260*/  FMUL.FTZ R10, R10, R11 ;  /* 0x0000000b0a0a7220 */ /* 0x000fce0000410000 */
.L_x_21336:
[----:B------:R-:W-:Y:S05]  /*4270*/  BSYNC B0 ;  /* 0x0000000000007941 */ /* 0x000fea0003800000 */
.L_x_21335:
        /* <DEDUP_REMOVED lines=25> */
.L_x_21334:
[----:B------:R-:W-:Y:S05]  /*4410*/  BSYNC B1 ;  /* 0x0000000000017941 */ /* 0x000fea0003800000 */
.L_x_21333:
        /* <DEDUP_REMOVED lines=33> */
.L_x_21351:
[----:B------:R-:W-:Y:S01]  /*4630*/  FSETP.GEU.FTZ.AND P0, PT, R12, -R13, PT ;  /* 0x8000000d0c00720b */ /* 0x000fe20003f1e000 */
[----:B------:R-:W-:-:S12]  /*4640*/  FADD.FTZ R0, R0, -1 ;  /* 0xbf80000000007421 */ /* 0x000fd80000010000 */
[----:B------:R-:W-:-:S07]  /*4650*/  @!P0 FADD.FTZ R0, R0, -1 ;  /* 0xbf80000000008421 */ /* 0x000fce0000010000 */
.L_x_21350:
[----:B------:R-:W-:Y:S05]  /*4660*/  BSYNC B2 ;  /* 0x0000000000027941 */ /* 0x000fea0003800000 */
.L_x_21349:
[----:B------:R-:W-:Y:S01]  /*4670*/  FFMA.FTZ R11, -R13, R0, R11 ;  /* 0x000000000d0b7223 */ /* 0x000fe2000001010b */
[----:B------:R-:W-:Y:S06]  /*4680*/  BRA `(.L_x_21347) ;  /* 0x00000000007c7947 */ /* 0x000fec0003800000 */
.L_x_21348:
        /* <DEDUP_REMOVED lines=15> */
.L_x_21354:
        /* <DEDUP_REMOVED lines=13> */
.L_x_21353:
[----:B------:R-:W-:Y:S05]  /*4850*/  BSYNC B2 ;  /* 0x0000000000027941 */ /* 0x000fea0003800000 */
.L_x_21352:
[----:B------:R-:W-:-:S04]  /*4860*/  FMUL.FTZ R0, R13, 1.1920928955078125e-07 ;  /* 0x340000000d007820 */ /* 0x000fc80000410000 */
[----:B------:R-:W-:-:S07]  /*4870*/  FMUL.FTZ R11, R11, R0 ;  /* 0x000000000b0b7220 */ /* 0x000fce0000410000 */
.L_x_21347:
[----:B------:R-:W-:Y:S05]  /*4880*/  BSYNC B0 ;  /* 0x0000000000007941 */ /* 0x000fea0003800000 */
.L_x_21346:
        /* <DEDUP_REMOVED lines=25> */
.L_x_21345:
[----:B------:R-:W-:Y:S05]  /*4a20*/  BSYNC B1 ;  /* 0x0000000000017941 */ /* 0x000fea0003800000 */
.L_x_21344:
[----:B------:R-:W-:Y:S01]  /*4a30*/  IADD3 R0, R4, 0x200, RZ ;  /* 0x0000020004007810 */ /* 0x000fe20007ffe0ff */
[----:B------:R-:W-:Y:S03]  /*4a40*/  BSSY B1, `(.L_x_21355) ;  /* 0x000005f000017945 */ /* 0x000fe60003800000 */
[----:B------:R-:W-:-:S13]  /*4a50*/  ISETP.GE.AND P0, PT, R0, R3, PT ;  /* 0x000000030000720c */ /* 0x000fda0003f06270 */
[----:B------:R-:W-:Y:S05]  /*4a60*/  @P0 BRA `(.L_x_21356) ;  /* 0x0000000400700947 */ /* 0x000fea0003800000 */
[----:B------:R-:W1:Y:S01]  /*4a70*/  LDC R10, c[0x0][0x218] ;  /* 0x00008600ff0a7b82 */ /* 0x000e620000000800 */
[----:B-----5:R-:W-:Y:S01]  /*4a80*/  HADD2.F32 R11, -RZ, R23.H0_H0 ;  /* 0x20000017ff0b7230 */ /* 0x020fe20000004100 */
[----:B------:R-:W-:Y:S04]  /*4a90*/  BSSY B0, `(.L_x_21357) ;  /* 0x0000040000007945 */ /* 0x000fe80003800000 */
        /* <DEDUP_REMOVED lines=26> */
.L_x_21362:
[----:B------:R-:W-:Y:S01]  /*4c40*/  FSETP.GEU.FTZ.AND P0, PT, R15, -R14, PT ;  /* 0x8000000e0f00720b */ /* 0x000fe20003f1e000 */
[----:B------:R-:W-:-:S12]  /*4c50*/  FADD.FTZ R13, R13, -1 ;  /* 0xbf8000000d0d7421 */ /* 0x000fd80000010000 */
[----:B------:R-:W-:-:S07]  /*4c60*/  @!P0 FADD.FTZ R13, R13, -1 ;  /* 0xbf8000000d0d8421 */ /* 0x000fce0000010000 */
.L_x_21361:
[----:B------:R-:W-:Y:S05]  /*4c70*/  BSYNC B2 ;  /* 0x0000000000027941 */ /* 0x000fea0003800000 */
.L_x_21360:
[----:B------:R-:W-:Y:S01]  /*4c80*/  FFMA.FTZ R12, -R14, R13, R12 ;  /* 0x0000000d0e0c7223 */ /* 0x000fe2000001010c */
[----:B------:R-:W-:Y:S06]  /*4c90*/  BRA `(.L_x_21358) ;  /* 0x00000000007c7947 */ /* 0x000fec0003800000 */
.L_x_21359:
        /* <DEDUP_REMOVED lines=15> */
.L_x_21365:
        /* <DEDUP_REMOVED lines=13> */
.L_x_21364:
[----:B------:R-:W-:Y:S05]  /*4e60*/  BSYNC B2 ;  /* 0x0000000000027941 */ /* 0x000fea0003800000 */
.L_x_21363:
[----:B0-----:R-:W-:-:S04]  /*4e70*/  FMUL.FTZ R13, R14, 1.1920928955078125e-07 ;  /* 0x340000000e0d7820 */ /* 0x001fc80000410000 */
[----:B------:R-:W-:-:S07]  /*4e80*/  FMUL.FTZ R12, R12, R13 ;  /* 0x0000000d0c0c7220 */ /* 0x000fce0000410000 */
.L_x_21358:
[----:B------:R-:W-:Y:S05]  /*4e90*/  BSYNC B0 ;  /* 0x0000000000007941 */ /* 0x000fea0003800000 */
.L_x_21357:
        /* <DEDUP_REMOVED lines=25> */
.L_x_21356:
[----:B------:R-:W-:Y:S05]  /*5030*/  BSYNC B1 ;  /* 0x0000000000017941 */ /* 0x000fea0003800000 */
.L_x_21355:
[----:B------:R-:W-:Y:S01]  /*5040*/  VIADD R0, R4, 0x280 ;  /* 0x0000028004007836 */ /* 0x000fe20000000000 */
[----:B------:R-:W-:Y:S04]  /*5050*/  BSSY B1, `(.L_x_21366) ;  /* 0x000005f000017945 */ /* 0x000fe80003800000 */
[----:B------:R-:W-:-:S13]  /*5060*/  ISETP.GE.AND P0, PT, R0, R3, PT ;  /* 0x000000030000720c */ /* 0x000fda0003f06270 */
[----:B------:R-:W-:Y:S05]  /*5070*/  @P0 BRA `(.L_x_21367) ;  /* 0x0000000400700947 */ /* 0x000fea0003800000 */
[----:B------:R-:W1:Y:S01]  /*5080*/  LDC R11, c[0x0][0x218] ;  /* 0x00008600ff0b7b82 */ /* 0x000e620000000800 */
[----:B0----5:R-:W-:Y:S01]  /*5090*/  HADD2.F32 R12, -RZ, R21.H0_H0 ;  /* 0x20000015ff0c7230 */ /* 0x021fe20000004100 */
        /* <DEDUP_REMOVED lines=27> */
.L_x_21373:
[----:B------:R-:W-:Y:S01]  /*5250*/  FSETP.GEU.FTZ.AND P0, PT, R14, -R15, PT ;  /* 0x8000000f0e00720b */ /* 0x000fe20003f1e000 */
[----:B------:R-:W-:-:S12]  /*5260*/  FADD.FTZ R0, R0, -1 ;  /* 0xbf80000000007421 */ /* 0x000fd80000010000 */
[----:B------:R-:W-:-:S07]  /*5270*/  @!P0 FADD.FTZ R0, R0, -1 ;  /* 0xbf80000000008421 */ /* 0x000fce0000010000 */
.L_x_21372:
[----:B------:R-:W-:Y:S05]  /*5280*/  BSYNC B2 ;  /* 0x0000000000027941 */ /* 0x000fea0003800000 */
.L_x_21371:
[----:B------:R-:W-:Y:S01]  /*5290*/  FFMA.FTZ R13, -R15, R0, R13 ;  /* 0x000000000f0d7223 */ /* 0x000fe2000001010d */
[----:B------:R-:W-:Y:S06]  /*52a0*/  BRA `(.L_x_21369) ;  /* 0x00000000007c7947 */ /* 0x000fec0003800000 */
.L_x_21370:
        /* <DEDUP_REMOVED lines=15> */
.L_x_21376:
        /* <DEDUP_REMOVED lines=13> */
.L_x_21375:
[----:B------:R-:W-:Y:S05]  /*5470*/  BSYNC B2 ;  /* 0x0000000000027941 */ /* 0x000fea0003800000 */
.L_x_21374:
[----:B------:R-:W-:-:S04]  /*5480*/  FMUL.FTZ R0, R15, 1.1920928955078125e-07 ;  /* 0x340000000f007820 */ /* 0x000fc80000410000 */
[----:B------:R-:W-:-:S07]  /*5490*/  FMUL.FTZ R13, R13, R0 ;  /* 0x000000000d0d7220 */ /* 0x000fce0000410000 */
.L_x_21369:
[----:B------:R-:W-:Y:S05]  /*54a0*/  BSYNC B0 ;  /* 0x0000000000007941 */ /* 0x000fea0003800000 */
.L_x_21368:
        /* <DEDUP_REMOVED lines=25> */
.L_x_21367:
[----:B------:R-:W-:Y:S05]  /*5640*/  BSYNC B1 ;  /* 0x0000000000017941 */ /* 0x000fea0003800000 */
.L_x_21366:
[----:B------:R-:W-:Y:S01]  /*5650*/  VIADD R0, R4, 0x300 ;  /* 0x0000030004007836 */ /* 0x000fe20000000000 */
[----:B------:R-:W-:Y:S04]  /*5660*/  BSSY B1, `(.L_x_21377) ;  /* 0x000005f000017945 */ /* 0x000fe80003800000 */
[----:B------:R-:W-:-:S13]  /*5670*/  ISETP.GE.AND P0, PT, R0, R3, PT ;  /* 0x000000030000720c */ /* 0x000fda0003f06270 */
        /* <DEDUP_REMOVED lines=30> */
.L_x_21384:
[----:B------:R-:W-:Y:S01]  /*5860*/  FSETP.GEU.FTZ.AND P0, PT, R19, -R18, PT ;  /* 0x800000121300720b */ /* 0x000fe20003f1e000 */
[----:B------:R-:W-:-:S12]  /*5870*/  FADD.FTZ R15, R15, -1 ;  /* 0xbf8000000f0f7421 */ /* 0x000fd80000010000 */
[----:B------:R-:W-:-:S07]  /*5880*/  @!P0 FADD.FTZ R15, R15, -1 ;  /* 0xbf8000000f0f8421 */ /* 0x000fce0000010000 */
.L_x_21383:
[----:B------:R-:W-:Y:S05]  /*5890*/  BSYNC B2 ;  /* 0x0000000000027941 */ /* 0x000fea0003800000 */
.L_x_21382:
[----:B------:R-:W-:Y:S01]  /*58a0*/  FFMA.FTZ R14, -R18, R15, R14 ;  /* 0x0000000f120e7223 */ /* 0x000fe2000001010e */
[----:B------:R-:W-:Y:S06]  /*58b0*/  BRA `(.L_x_21380) ;  /* 0x00000000007c7947 */ /* 0x000fec0003800000 */
.L_x_21381:
        /* <DEDUP_REMOVED lines=15> */
.L_x_21387:
        /* <DEDUP_REMOVED lines=13> */
.L_x_21386:
[----:B------:R-:W-:Y:S05]  /*5a80*/  BSYNC B2 ;  /* 0x0000000000027941 */ /* 0x000fea0003800000 */
.L_x_21385:
[----:B0-----:R-:W-:-:S04]  /*5a90*/  FMUL.FTZ R15, R18, 1.1920928955078125e-07 ;  /* 0x34000000120f7820 */ /* 0x001fc80000410000 */
[----:B------:R-:W-:-:S07]  /*5aa0*/  FMUL.FTZ R14, R14, R15 ;  /* 0x0000000f0e0e7220 */ /* 0x000fce0000410000 */
.L_x_21380:
[----:B------:R-:W-:Y:S05]  /*5ab0*/  BSYNC B0 ;  /* 0x0000000000007941 */ /* 0x000fea0003800000 */
.L_x_21379:
        /* <DEDUP_REMOVED lines=25> */
.L_x_21378:
[----:B------:R-:W-:Y:S05]  /*5c50*/  BSYNC B1 ;  /* 0x0000000000017941 */ /* 0x000fea0003800000 */
.L_x_21377:
[----:B------:R-:W-:Y:S01]  /*5c60*/  IADD3 R0, R4, 0x380, RZ ;  /* 0x0000038004007810 */ /* 0x000fe20007ffe0ff */
[----:B------:R-:W-:Y:S03]  /*5c70*/  BSSY B1, `(.L_x_21388) ;  /* 0x000005f000017945 */ /* 0x000fe60003800000 */
        /* <DEDUP_REMOVED lines=31> */
.L_x_21395:
[----:B------:R-:W-:Y:S01]  /*5e70*/  FSETP.GEU.FTZ.AND P0, PT, R18, -R19, PT ;  /* 0x800000131200720b */ /* 0x000fe20003f1e000 */
[----:B------:R-:W-:-:S12]  /*5e80*/  FADD.FTZ R0, R0, -1 ;  /* 0xbf80000000007421 */ /* 0x000fd80000010000 */
[----:B------:R-:W-:-:S07]  /*5e90*/  @!P0 FADD.FTZ R0, R0, -1 ;  /* 0xbf80000000008421 */ /* 0x000fce0000010000 */
.L_x_21394:
[----:B------:R-:W-:Y:S05]  /*5ea0*/  BSYNC B2 ;  /* 0x0000000000027941 */ /* 0x000fea0003800000 */
.L_x_21393:
[----:B------:R-:W-:Y:S01]  /*5eb0*/  FFMA.FTZ R15, -R19, R0, R15 ;  /* 0x00000000130f7223 */ /* 0x000fe2000001010f */
[----:B------:R-:W-:Y:S06]  /*5ec0*/  BRA `(.L_x_21391) ;  /* 0x00000000007c7947 */ /* 0x000fec0003800000 */
.L_x_21392:
        /* <DEDUP_REMOVED lines=15> */
.L_x_21398:
        /* <DEDUP_REMOVED lines=13> */
.L_x_21397:
[----:B------:R-:W-:Y:S05]  /*6090*/  BSYNC B2 ;  /* 0x0000000000027941 */ /* 0x000fea0003800000 */
.L_x_21396:
[----:B------:R-:W-:-:S04]  /*60a0*/  FMUL.FTZ R18, R18, 1.1920928955078125e-07 ;  /* 0x3400000012127820 */ /* 0x000fc80000410000 */
[----:B------:R-:W-:-:S07]  /*60b0*/  FMUL.FTZ R15, R15, R18 ;  /* 0x000000120f0f7220 */ /* 0x000fce0000410000 */
.L_x_21391:
[----:B------:R-:W-:Y:S05]  /*60c0*/  BSYNC B0 ;  /* 0x0000000000007941 */ /* 0x000fea0003800000 */
.L_x_21390:
        /* <DEDUP_REMOVED lines=25> */
.L_x_21389:
[----:B------:R-:W-:Y:S05]  /*6260*/  BSYNC B1 ;  /* 0x0000000000017941 */ /* 0x000fea0003800000 */
.L_x_21388:
        /* <DEDUP_REMOVED lines=16> */
.L_x_21401:
[----:B------:R-:W-:-:S13]  /*6370*/  ISETP.GE.AND P0, PT, R4, R3, PT ;  /* 0x000000030400720c */ /* 0x000fda0003f06270 */
[----:B------:R-:W-:Y:S05]  /*6380*/  @P0 BRA `(.L_x_21403) ;  /* 0x0000000000300947 */ /* 0x000fea0003800000 */
[----:B-1----:R-:W1:Y:S01]  /*6390*/  LDC.64 R6, c[0x0][0x228] ;  /* 0x00008a00ff067b82 */ /* 0x002e620000000a00 */
[----:B-----5:R-:W-:Y:S01]  /*63a0*/  IADD3 R5, R2, R4, RZ ;  /* 0x0000000402057210 */ /* 0x020fe20007ffe0ff */
[----:B------:R-:W-:-:S04]  /*63b0*/  VIADD R4, R4, 0x80 ;  /* 0x0000008004047836 */ /* 0x000fc80000000000 */
[----:B-1----:R-:W-:-:S05]  /*63c0*/  IMAD.WIDE.U32 R6, R5, 0x2, R6 ;  /* 0x0000000205067825 */ /* 0x002fca00078e0006 */
[----:B------:R1:W-:Y:S02]  /*63d0*/  STG.E.U16 desc[UR4][R6.64], R8 ;  /* 0x0000000806007986 */ /* 0x0003e4000c101504 */
.L_x_21402:
[----:B------:R-:W-:-:S13]  /*63e0*/  ISETP.GE.AND P0, PT, R4, R3, PT ;  /* 0x000000030400720c */ /* 0x000fda0003f06270 */
[----:B------:R-:W-:Y:S05]  /*63f0*/  @P0 BRA `(.L_x_21404) ;  /* 0x0000000000300947 */ /* 0x000fea0003800000 */
[----:B01----:R-:W0:Y:S01]  /*6400*/  LDC.64 R6, c[0x0][0x228] ;  /* 0x00008a00ff067b82 */ /* 0x003e220000000a00 */
[----:B-----5:R-:W-:Y:S01]  /*6410*/  IMAD.IADD R5, R2, 0x1, R4 ;  /* 0x0000000102057824 */ /* 0x020fe200078e0204 */
[----:B------:R-:W-:-:S03]  /*6420*/  IADD3 R4, R4, 0x80, RZ ;  /* 0x0000008004047810 */ /* 0x000fc60007ffe0ff */
[----:B0-----:R-:W-:-:S05]  /*6430*/  IMAD.WIDE.U32 R6, R5, 0x2, R6 ;  /* 0x0000000205067825 */ /* 0x001fca00078e0006 */
[----:B------:R2:W-:Y:S02]  /*6440*/  STG.E.U16 desc[UR4][R6.64], R9 ;  /* 0x0000000906007986 */ /* 0x0005e4000c101504 */
.L_x_21403:
[----:B------:R-:W-:-:S13]  /*6450*/  ISETP.GE.AND P0, PT, R4, R3, PT ;  /* 0x000000030400720c */ /* 0x000fda0003f06270 */
[----:B------:R-:W-:Y:S05]  /*6460*/  @P0 BRA `(.L_x_21405) ;  /* 0x0000000000340947 */ /* 0x000fea0003800000 */
[----:B-12---:R-:W1:Y:S01]  /*6470*/  LDC.64 R6, c[0x0][0x228] ;  /* 0x00008a00ff067b82 */ /* 0x006e620000000a00 */
[----:B-----5:R-:W-:Y:S02]  /*6480*/  IMAD.IADD R5, R2, 0x1, R4 ;  /* 0x0000000102057824 */ /* 0x020fe400078e0204 */
[----:B------:R-:W-:Y:S02]  /*6490*/  VIADD R4, R4, 0x80 ;  /* 0x0000008004047836 */ /* 0x000fe40000000000 */
[----:B-1----:R-:W-:-:S05]  /*64a0*/  IMAD.WIDE.U32 R6, R5, 0x2, R6 ;  /* 0x0000000205067825 */ /* 0x002fca00078e0006 */
[----:B------:R2:W-:Y:S02]  /*64b0*/  STG.E.U16 desc[UR4][R6.64], R10 ;  /* 0x0000000a06007986 */ /* 0x0005e4000c101504 */
.L_x_21404:
        /* <DEDUP_REMOVED lines=8> */
.L_x_21405:
[----:B------:R-:W-:Y:S05]  /*6540*/  BSYNC B1 ;  /* 0x0000000000017941 */ /* 0x000fea0003800000 */
.L_x_21400:
[----:B------:R-:W-:-:S13]  /*6550*/  ISETP.GE.AND P0, PT, R4, R3, PT ;  /* 0x000000030400720c */ /* 0x000fda0003f06270 */
[----:B-123--:R-:W1:Y:S01]  /*6560*/  @!P0 LDC.64 R6, c[0x0][0x228] ;  /* 0x00008a00ff068b82 */ /* 0x00ee620000000a00 */
[----:B-----5:R-:W-:Y:S01]  /*6570*/  @!P0 IMAD.IADD R5, R2, 0x1, R4 ;  /* 0x0000000102058824 */ /* 0x020fe200078e0204 */
[----:B------:R-:W-:-:S03]  /*6580*/  @!P0 IADD3 R4, R4, 0x80, RZ ;  /* 0x0000008004048810 */ /* 0x000fc60007ffe0ff */
[----:B-1----:R-:W-:-:S05]  /*6590*/  @!P0 IMAD.WIDE.U32 R6, R5, 0x2, R6 ;  /* 0x0000000205068825 */ /* 0x002fca00078e0006 */
[----:B------:R3:W-:Y:S02]  /*65a0*/  @!P0 STG.E.U16 desc[UR4][R6.64], R12 ;  /* 0x0000000c06008986 */ /* 0x0007e4000c101504 */
.L_x_21406:
[----:B------:R-:W-:Y:S05]  /*65b0*/  BSYNC B0 ;  /* 0x0000000000007941 */ /* 0x000fea0003800000 */
.L_x_21399:
        /* <DEDUP_REMOVED lines=8> */
.L_x_21407:
        /* <DEDUP_REMOVED lines=12> */
.L_x_37857:


//--------------------- .text._ZN2at6native29vectorized_elementwise_kernelILi4EZZZNS0_15binary_internal21div_floor_kernel_cudaERNS_18TensorIteratorBaseEENKUlvE0_clEvENKUlvE1_clEvEUlN3c104HalfEE_St5arrayIPcLm2EEEEviT0_T1_ --------------------------
	.section	.text._ZN2at6native29vectorized_elementwise_kernelILi4EZZZNS0_15binary_internal21div_floor_kernel_cudaERNS_18TensorIteratorBaseEENKUlvE0_clEvENKUlvE1_clEvEUlN3c104HalfEE_St5arrayIPcLm2EEEEviT0_T1_,"ax",@progbits
	.align	128
        .global         _ZN2at6native29vectorized_elementwise_kernelILi4EZZZNS0_15binary_internal21div_floor_kernel_cudaERNS_18TensorIteratorBaseEENKUlvE0_clEvENKUlvE1_clEvEUlN3c104HalfEE_St5arrayIPcLm2EEEEviT0_T1_
        .type           _ZN2at6native29vectorized_elementwise_kernelILi4EZZZNS0_15binary_internal21div_floor_kernel_cudaERNS_18TensorIteratorBaseEENKUlvE0_clEvENKUlvE1_clEvEUlN3c104HalfEE_St5arrayIPcLm2EEEEviT0_T1_,@function
        .size           _ZN2at6native29vectorized_elementwise_kernelILi4EZZZNS0_15binary_internal21div_floor_kernel_cudaERNS_18TensorIteratorBaseEENKUlvE0_clEvENKUlvE1_clEvEUlN3c104HalfEE_St5arrayIPcLm2EEEEviT0_T1_,(.L_x_37858 - _ZN2at6native29vectorized_elementwise_kernelILi4EZZZNS0_15binary_internal21div_floor_kernel_cudaERNS_18TensorIteratorBaseEENKUlvE0_clEvENKUlvE1_clEvEUlN3c104HalfEE_St5arrayIPcLm2EEEEviT0_T1_)
        .other          _ZN2at6native29vectorized_elementwise_kernelILi4EZZZNS0_15binary_internal21div_floor_kernel_cudaERNS_18TensorIteratorBaseEENKUlvE0_clEvENKUlvE1_clEvEUlN3c104HalfEE_St5arrayIPcLm2EEEEviT0_T1_,@"STO_CUDA_ENTRY STV_DEFAULT"
_ZN2at6native29vectorized_elementwise_kernelILi4EZZZNS0_15binary_internal21div_floor_kernel_cudaERNS_18TensorIteratorBaseEENKUlvE0_clEvENKUlvE1_clEvEUlN3c104HalfEE_St5arrayIPcLm2EEEEviT0_T1_:
.text._ZN2at6native29vectorized_elementwise_kernelILi4EZZZNS0_15binary_internal21div_floor_kernel_cudaERNS_18TensorIteratorBaseEENKUlvE0_clEvENKUlvE1_clEvEUlN3c104HalfEE_St5arrayIPcLm2EEEEviT0_T1_:
        /* <DEDUP_REMOVED lines=17> */
[----:B---3--:R-:W-:-:S05]  /*0110*/  HADD2.F32 R8, -RZ, R10.H0_H0 ;  /* 0x2000000aff087230 */ /* 0x008fca0000004100 */
[C---:B------:R-:W-:Y:S01]  /*0120*/  FSETP.GEU.FTZ.AND P0, PT, |R8|.reuse, |R7|, PT ;  /* 0x400000070800720b */ /* 0x040fe20003f1e200 */
[----:B------:R-:W-:-:S12]  /*0130*/  FADD.FTZ R9, |R8|, -RZ ;  /* 0x800000ff08097221 */ /* 0x000fd80000010200 */
[----:B0-----:R-:W-:Y:S05]  /*0140*/  @!P0 BRA `(.L_x_21410) ;  /* 0x0000000000ec8947 */ /* 0x001fea0003800000 */
        /* <DEDUP_REMOVED lines=22> */
.L_x_21414:
[----:B------:R-:W-:Y:S01]  /*02b0*/  FSETP.GEU.FTZ.AND P0, PT, R13, -R6, PT ;  /* 0x800000060d00720b */ /* 0x000fe20003f1e000 */
[----:B------:R-:W-:-:S12]  /*02c0*/  FADD.FTZ R0, R0, -1 ;  /* 0xbf80000000007421 */ /* 0x000fd80000010000 */
[----:B------:R-:W-:-:S07]  /*02d0*/  @!P0 FADD.FTZ R0, R0, -1 ;  /* 0xbf80000000008421 */ /* 0x000fce0000010000 */
.L_x_21413:
[----:B------:R-:W-:Y:S05]  /*02e0*/  BSYNC B1 ;  /* 0x0000000000017941 */ /* 0x000fea0003800000 */
.L_x_21412:
[----:B------:R-:W-:Y:S01]  /*02f0*/  FFMA.FTZ R9, -R6, R0, R9 ;  /* 0x0000000006097223 */ /* 0x000fe20000010109 */
[----:B------:R-:W-:Y:S06]  /*0300*/  BRA `(.L_x_21410) ;  /* 0x00000000007c7947 */ /* 0x000fec0003800000 */
.L_x_21411:
        /* <DEDUP_REMOVED lines=15> */
.L_x_21417:
        /* <DEDUP_REMOVED lines=13> */
.L_x_21416:
[----:B------:R-:W-:Y:S05]  /*04d0*/  BSYNC B1 ;  /* 0x0000000000017941 */ /* 0x000fea0003800000 */
.L_x_21415:
[----:B------:R-:W-:-:S04]  /*04e0*/  FMUL.FTZ R12, R12, 1.1920928955078125e-07 ;  /* 0x340000000c0c7820 */ /* 0x000fc80000410000 */
[----:B0-----:R-:W-:-:S07]  /*04f0*/  FMUL.FTZ R9, R17, R12 ;  /* 0x0000000c11097220 */ /* 0x001fce0000410000 */
.L_x_21410:
[----:B------:R-:W-:Y:S05]  /*0500*/  BSYNC B0 ;  /* 0x0000000000007941 */ /* 0x000fea0003800000 */
.L_x_21409:
        /* <DEDUP_REMOVED lines=27> */
.L_x_21419:
[----:B------:R-:W-:Y:S05]  /*06c0*/  BSYNC B0 ;  /* 0x0000000000007941 */ /* 0x000fea0003800000 */
.L_x_21418:
        /* <DEDUP_REMOVED lines=25> */
.L_x_21425:
[----:B------:R-:W-:Y:S01]  /*0860*/  FSETP.GEU.FTZ.AND P1, PT, R12, -R6, PT ;  /* 0x800000060c00720b */ /* 0x000fe20003f3e000 */
[----:B------:R-:W-:-:S12]  /*0870*/  FADD.FTZ R0, R0, -1 ;  /* 0xbf80000000007421 */ /* 0x000fd80000010000 */
[----:B------:R-:W-:-:S07]  /*0880*/  @!P1 FADD.FTZ R0, R0, -1 ;  /* 0xbf80000000009421 */ /* 0x000fce0000010000 */
.L_x_21424:
[----:B------:R-:W-:Y:S05]  /*0890*/  BSYNC B1 ;  /* 0x0000000000017941 */ /* 0x000fea0003800000 */
.L_x_21423:
[----:B------:R-:W-:Y:S01]  /*08a0*/  FFMA.FTZ R9, -R6, R0, R9 ;  /* 0x0000000006097223 */ /* 0x000fe20000010109 */
[----:B------:R-:W-:Y:S06]  /*08b0*/  BRA `(.L_x_21421) ;  /* 0x00000000007c7947 */ /* 0x000fec0003800000 */
.L_x_21422:
        /* <DEDUP_REMOVED lines=15> */
.L_x_21428:
        /* <DEDUP_REMOVED lines=13> */
.L_x_21427:
[----:B------:R-:W-:Y:S05]  /*0a80*/  BSYNC B1 ;  /* 0x0000000000017941 */ /* 0x000fea0003800000 */
.L_x_21426:
[----:B------:R-:W-:-:S04]  /*0a90*/  FMUL.FTZ R9, R9, 1.1920928955078125e-07 ;  /* 0x3400000009097820 */ /* 0x000fc80000410000 */
[----:B------:R-:W-:-:S07]  /*0aa0*/  FMUL.FTZ R9, R16, R9 ;  /* 0x0000000910097220 */ /* 0x000fce0000410000 */
.L_x_21421:
[----:B------:R-:W-:Y:S05]  /*0ab0*/  BSYNC B0 ;  /* 0x0000000000007941 */ /* 0x000fea0003800000 */
.L_x_21420:
        /* <DEDUP_REMOVED lines=25> */
.L_x_21430:
[----:B------:R-:W-:Y:S05]  /*0c50*/  BSYNC B0 ;  /* 0x0000000000007941 */ /* 0x000fea0003800000 */
.L_x_21429:
        /* <DEDUP_REMOVED lines=25> */
.L_x_21436:
[----:B------:R-:W-:Y:S01]  /*0df0*/  FSETP.GEU.FTZ.AND P1, PT, R10, -R6, PT ;  /* 0x800000060a00720b */ /* 0x000fe20003f3e000 */
[----:B------:R-:W-:-:S12]  /*0e00*/  FADD.FTZ R0, R0, -1 ;  /* 0xbf80000000007421 */ /* 0x000fd80000010000 */
[----:B------:R-:W-:-:S07]  /*0e10*/  @!P1 FADD.FTZ R0, R0, -1 ;  /* 0xbf80000000009421 */ /* 0x000fce0000010000 */
.L_x_21435:
[----:B------:R-:W-:Y:S05]  /*0e20*/  BSYNC B1 ;  /* 0x0000000000017941 */ /* 0x000fea0003800000 */
.L_x_21434:
[----:B------:R-:W-:Y:S01]  /*0e30*/  FFMA.FTZ R13, -R6, R0, R13 ;  /* 0x00000000060d7223 */ /* 0x000fe2000001010d */
[----:B------:R-:W-:Y:S06]  /*0e40*/  BRA `(.L_x_21432) ;  /* 0x00000000007c7947 */ /* 0x000fec0003800000 */
.L_x_21433:
        /* <DEDUP_REMOVED lines=15> */
.L_x_21439:
        /* <DEDUP_REMOVED lines=13> */
.L_x_21438:
[----:B------:R-:W-:Y:S05]  /*1010*/  BSYNC B1 ;  /* 0x0000000000017941 */ /* 0x000fea0003800000 */
.L_x_21437:
[----:B------:R-:W-:-:S04]  /*1020*/  FMUL.FTZ R13, R10, 1.1920928955078125e-07 ;  /* 0x340000000a0d7820 */ /* 0x000fc80000410000 */
[----:B------:R-:W-:-:S07]  /*1030*/  FMUL.FTZ R13, R16, R13 ;  /* 0x0000000d100d7220 */ /* 0x000fce0000410000 */
.L_x_21432:
[----:B------:R-:W-:Y:S05]  /*1040*/  BSYNC B0 ;  /* 0x0000000000007941 */ /* 0x000fea0003800000 */
.L_x_21431:
        /* <DEDUP_REMOVED lines=25> */
.L_x_21441:
[----:B------:R-:W-:Y:S05]  /*11e0*/  BSYNC B0 ;  /* 0x0000000000007941 */ /* 0x000fea0003800000 */
.L_x_21440:
        /* <DEDUP_REMOVED lines=25> */
.L_x_21447:
[----:B------:R-:W-:Y:S01]  /*1380*/  FSETP.GEU.FTZ.AND P1, PT, R12, -R6, PT ;  /* 0x800000060c00720b */ /* 0x000fe20003f3e000 */
[----:B------:R-:W-:-:S12]  /*1390*/  FADD.FTZ R0, R0, -1 ;  /* 0xbf80000000007421 */ /* 0x000fd80000010000 */
[----:B------:R-:W-:-:S07]  /*13a0*/  @!P1 FADD.FTZ R0, R0, -1 ;  /* 0xbf80000000009421 */ /* 0x000fce0000010000 */
.L_x_21446:
[----:B------:R-:W-:Y:S05]  /*13b0*/  BSYNC B1 ;  /* 0x0000000000017941 */ /* 0x000fea0003800000 */
.L_x_21445:
[----:B------:R-:W-:Y:S01]  /*13c0*/  FFMA.FTZ R11, -R6, R0, R11 ;  /* 0x00000000060b7223 */ /* 0x000fe2000001010b */
[----:B------:R-:W-:Y:S06]  /*13d0*/  BRA `(.L_x_21443) ;  /* 0x00000000007c7947 */ /* 0x000fec0003800000 */
.L_x_21444:
        /* <DEDUP_REMOVED lines=15> */
.L_x_21450:
        /* <DEDUP_REMOVED lines=13> */
.L_x_21449:
[----:B------:R-:W-:Y:S05]  /*15a0*/  BSYNC B1 ;  /* 0x0000000000017941 */ /* 0x000fea0003800000 */
.L_x_21448:
[----:B------:R-:W-:-:S04]  /*15b0*/  FMUL.FTZ R0, R11, 1.1920928955078125e-07 ;  /* 0x340000000b007820 */ /* 0x000fc80000410000 */
[----:B------:R-:W-:-:S07]  /*15c0*/  FMUL.FTZ R11, R17, R0 ;  /* 0x00000000110b7220 */ /* 0x000fce0000410000 */
.L_x_21443:
[----:B------:R-:W-:Y:S05]  /*15d0*/  BSYNC B0 ;  /* 0x0000000000007941 */ /* 0x000fea0003800000 */
.L_x_21442:
        /* <DEDUP_REMOVED lines=25> */
.L_x_21452:
[----:B------:R-:W-:Y:S05]  /*1770*/  BSYNC B0 ;  /* 0x0000000000007941 */ /* 0x000fea0003800000 */
.L_x_21451:
        /* <DEDUP_REMOVED lines=25> */
.L_x_21458:
[----:B------:R-:W-:Y:S01]  /*1910*/  FSETP.GEU.FTZ.AND P1, PT, R14, -R6, PT ;  /* 0x800000060e00720b */ /* 0x000fe20003f3e000 */
[----:B------:R-:W-:-:S12]  /*1920*/  FADD.FTZ R0, R0, -1 ;  /* 0xbf80000000007421 */ /* 0x000fd80000010000 */
[----:B------:R-:W-:-:S07]  /*1930*/  @!P1 FADD.FTZ R0, R0, -1 ;  /* 0xbf80000000009421 */ /* 0x000fce0000010000 */
.L_x_21457:
[----:B------:R-:W-:Y:S05]  /*1940*/  BSYNC B1 ;  /* 0x0000000000017941 */ /* 0x000fea0003800000 */
.L_x_21456:
[----:B------:R-:W-:Y:S01]  /*1950*/  FFMA.FTZ R13, -R6, R0, R13 ;  /* 0x00000000060d7223 */ /* 0x000fe2000001010d */
[----:B------:R-:W-:Y:S06]  /*1960*/  BRA `(.L_x_21454) ;  /* 0x00000000007c7947 */ /* 0x000fec0003800000 */
.L_x_21455:
        /* <DEDUP_REMOVED lines=15> */
.L_x_21461:
        /* <DEDUP_REMOVED lines=13> */
.L_x_21460:
[----:B------:R-:W-:Y:S05]  /*1b30*/  BSYNC B1 ;  /* 0x0000000000017941 */ /* 0x000fea0003800000 */
.L_x_21459:
[----:B------:R-:W-:-:S04]  /*1b40*/  FMUL.FTZ R14, R14, 1.1920928955078125e-07 ;  /* 0x340000000e0e7820 */ /* 0x000fc80000410000 */
[----:B------:R-:W-:-:S07]  /*1b50*/  FMUL.FTZ R13, R13, R14 ;  /* 0x0000000e0d0d7220 */ /* 0x000fce0000410000 */
.L_x_21454:
[----:B------:R-:W-:Y:S05]  /*1b60*/  BSYNC B0 ;  /* 0x0000000000007941 */ /* 0x000fea0003800000 */
.L_x_21453:
        /* <DEDUP_REMOVED lines=25> */
.L_x_21463:
[----:B------:R-:W-:Y:S05]  /*1d00*/  BSYNC B0 ;  /* 0x0000000000007941 */ /* 0x000fea0003800000 */
.L_x_21462:
        /* <DEDUP_REMOVED lines=25> */
.L_x_21469:
[----:B------:R-:W-:Y:S01]  /*1ea0*/  FSETP.GEU.FTZ.AND P1, PT, R12, -R6, PT ;  /* 0x800000060c00720b */ /* 0x000fe20003f3e000 */
[----:B------:R-:W-:-:S12]  /*1eb0*/  FADD.FTZ R0, R0, -1 ;  /* 0xbf80000000007421 */ /* 0x000fd80000010000 */
[----:B------:R-:W-:-:S07]  /*1ec0*/  @!P1 FADD.FTZ R0, R0, -1 ;  /* 0xbf80000000009421 */ /* 0x000fce0000010000 */
.L_x_21468:
[----:B------:R-:W-:Y:S05]  /*1ed0*/  BSYNC B1 ;  /* 0x0000000000017941 */ /* 0x000fea0003800000 */
.L_x_21467:
[----:B------:R-:W-:Y:S01]  /*1ee0*/  FFMA.FTZ R13, -R6, R0, R13 ;  /* 0x00000000060d7223 */ /* 0x000fe2000001010d */
[----:B------:R-:W-:Y:S06]  /*1ef0*/  BRA `(.L_x_21465) ;  /* 0x00000000007c7947 */ /* 0x000fec0003800000 */
.L_x_21466:
        /* <DEDUP_REMOVED lines=15> */
.L_x_21472:
        /* <DEDUP_REMOVED lines=13> */
.L_x_21471:
[----:B------:R-:W-:Y:S05]  /*20c0*/  BSYNC B1 ;  /* 0x0000000000017941 */ /* 0x000fea0003800000 */
.L_x_21470:
[----:B------:R-:W-:-:S04]  /*20d0*/  FMUL.FTZ R13, R13, 1.1920928955078125e-07 ;  /* 0x340000000d0d7820 */ /* 0x000fc80000410000 */
[----:B------:R-:W-:-:S07]  /*20e0*/  FMUL.FTZ R13, R12, R13 ;  /* 0x0000000d0c0d7220 */ /* 0x000fce0000410000 */
.L_x_21465:
[----:B------:R-:W-:Y:S05]  /*20f0*/  BSYNC B0 ;  /* 0x0000000000007941 */ /* 0x000fea0003800000 */
.L_x_21464:
        /* <DEDUP_REMOVED lines=25> */
.L_x_21474:
[----:B------:R-:W-:Y:S05]  /*2290*/  BSYNC B0 ;  /* 0x0000000000007941 */ /* 0x000fea0003800000 */
.L_x_21473:
        /* <DEDUP_REMOVED lines=25> */
.L_x_21480:
[----:B------:R-:W-:Y:S01]  /*2430*/  FSETP.GEU.FTZ.AND P1, PT, R14, -R6, PT ;  /* 0x800000060e00720b */ /* 0x000fe20003f3e000 */
[----:B------:R-:W-:-:S12]  /*2440*/  FADD.FTZ R0, R0, -1 ;  /* 0xbf80000000007421 */ /* 0x000fd80000010000 */
[----:B------:R-:W-:-:S07]  /*2450*/  @!P1 FADD.FTZ R0, R0, -1 ;  /* 0xbf80000000009421 */ /* 0x000fce0000010000 */
.L_x_21479:
[----:B------:R-:W-:Y:S05]  /*2460*/  BSYNC B1 ;  /* 0x0000000000017941 */ /* 0x000fea0003800000 */
.L_x_21478:
[----:B------:R-:W-:Y:S01]  /*2470*/  FFMA.FTZ R13, -R6, R0, R13 ;  /* 0x00000000060d7223 */ /* 0x000fe2000001010d */
[----:B------:R-:W-:Y:S06]  /*2480*/  BRA `(.L_x_21476) ;  /* 0x00000000007c7947 */ /* 0x000fec0003800000 */
.L_x_21477:
        /* <DEDUP_REMOVED lines=15> */
.L_x_21483:
        /* <DEDUP_REMOVED lines=13> */
.L_x_21482:
[----:B------:R-:W-:Y:S05]  /*2650*/  BSYNC B1 ;  /* 0x0000000000017941 */ /* 0x000fea0003800000 */
.L_x_21481:
[----:B------:R-:W-:-:S04]  /*2660*/  FMUL.FTZ R14, R14, 1.1920928955078125e-07 ;  /* 0x340000000e0e7820 */ /* 0x000fc80000410000 */
[----:B------:R-:W-:-:S07]  /*2670*/  FMUL.FTZ R13, R13, R14 ;  /* 0x0000000e0d0d7220 */ /* 0x000fce0000410000 */
.L_x_21476:
[----:B------:R-:W-:Y:S05]  /*2680*/  BSYNC B0 ;  /* 0x0000000000007941 */ /* 0x000fea0003800000 */
.L_x_21475:
        /* <DEDUP_REMOVED lines=25> */
.L_x_21485:
[----:B------:R-:W-:Y:S05]  /*2820*/  BSYNC B0 ;  /* 0x0000000000007941 */ /* 0x000fea0003800000 */
.L_x_21484:
        /* <DEDUP_REMOVED lines=25> */
.L_x_21491:
[----:B------:R-:W-:Y:S01]  /*29c0*/  FSETP.GEU.FTZ.AND P1, PT, R16, -R6, PT ;  /* 0x800000061000720b */ /* 0x000fe20003f3e000 */
[----:B------:R-:W-:-:S12]  /*29d0*/  FADD.FTZ R0, R0, -1 ;  /* 0xbf80000000007421 */ /* 0x000fd80000010000 */
[----:B------:R-:W-:-:S07]  /*29e0*/  @!P1 FADD.FTZ R0, R0, -1 ;  /* 0xbf80000000009421 */ /* 0x000fce0000010000 */
.L_x_21490:
[----:B------:R-:W-:Y:S05]  /*29f0*/  BSYNC B1 ;  /* 0x0000000000017941 */ /* 0x000fea0003800000 */
.L_x_21489:
[----:B------:R-:W-:Y:S01]  /*2a00*/  FFMA.FTZ R13, -R6, R0, R13 ;  /* 0x00000000060d7223 */ /* 0x000fe2000001010d */
[----:B------:R-:W-:Y:S06]  /*2a10*/  BRA `(.L_x_21487) ;  /* 0x00000000007c7947 */ /* 0x000fec0003800000 */
.L_x_21488:
        /* <DEDUP_REMOVED lines=15> */
.L_x_21494:
        /* <DEDUP_REMOVED lines=13> */
.L_x_21493:
[----:B------:R-:W-:Y:S05]  /*2be0*/  BSYNC B1 ;  /* 0x0000000000017941 */ /* 0x000fea0003800000 */
.L_x_21492:
[----:B------:R-:W-:-:S04]  /*2bf0*/  FMUL.FTZ R13, R6, 1.1920928955078125e-07 ;  /* 0x34000000060d7820 */ /* 0x000fc80000410000 */
[----:B------:R-:W-:-:S07]  /*2c00*/  FMUL.FTZ R13, R16, R13 ;  /* 0x0000000d100d7220 */ /* 0x000fce0000410000 */
.L_x_21487:
[----:B------:R-:W-:Y:S05]  /*2c10*/  BSYNC B0 ;  /* 0x0000000000007941 */ /* 0x000fea0003800000 */
.L_x_21486:
        /* <DEDUP_REMOVED lines=9> */
[----:B------:R-:W-:Y:S01]  /*2cb0*/  FADD.FTZ R13, R14, -R13 ;  /* 0x8000000d0e0d7221 */ /* 0x000fe20000010000 */
[----:B------:R-:W-:Y:S02]  /*2cc0*/  PRMT R12, R4, 0x5410, R12 ;  /* 0x00005410040c7816 */ /* 0x000fe4000000000c */
[----:B------:R-:W-:Y:S01]  /*2cd0*/  PLOP3.LUT P0, PT, P1, P0, P2, 0x9f, 0x0 ;  /* 0x000000000000781c */ /* 0x000fe20000f01327 */
[----:B------:R-:W-:Y:S01]  /*2ce0*/  FMUL.FTZ R13, R13, UR6 ;  /* 0x000000060d0d7c20 */ /* 0x000fe20008410000 */
[----:B--2---:R-:W-:-:S11]  /*2cf0*/  IMAD.WIDE.U32 R6, R2, 0x2, R6 ;  /* 0x0000000202067825 */ /* 0x004fd600078e0006 */
[----:B------:R-:W-:Y:S01]  /*2d00*/  @!P0 FADD.FTZ R13, R13, -1 ;  /* 0xbf8000000d0d8421 */ /* 0x000fe20000010000 */
[----:B------:R-:W-:-:S04]  /*2d10*/  IMAD.WIDE R2, R3, 0x8, R6 ;  /* 0x0000000803027825 */ /* 0x000fc800078e0206 */
[----:B------:R-:W-:Y:S01]  /*2d20*/  FSETP.NEU.FTZ.AND P0, PT, R13, RZ, PT ;  /* 0x000000ff0d00720b */ /* 0x000fe20003f1d000 */
[----:B------:R2:W-:-:S12]  /*2d30*/  STG.E.64 desc[UR4][R2.64], R8 ;  /* 0x0000000802007986 */ /* 0x0005d8000c101b04 */
        /* <DEDUP_REMOVED lines=12> */
.L_x_21496:
[----:B------:R-:W-:Y:S05]  /*2e00*/  BSYNC B0 ;  /* 0x0000000000007941 */ /* 0x000fea0003800000 */
.L_x_21495:
[----:B------:R-:W-:-:S05]  /*2e10*/  PRMT R13, R5, 0x5410, R4 ;  /* 0x00005410050d7816 */ /* 0x000fca0000000004 */
[----:B------:R-:W-:Y:S01]  /*2e20*/  STG.E.64 desc[UR4][R2.64+0x400], R12 ;  /* 0x0004000c02007986 */ /* 0x000fe2000c101b04 */
[----:B------:R-:W-:Y:S05]  /*2e30*/  EXIT ;  /* 0x000000000000794d */ /* 0x000fea0003800000 */
.L_x_21408:
        /* <DEDUP_REMOVED lines=88> */
.L_x_21504:
[----:B------:R-:W-:Y:S01]  /*33c0*/  FSETP.GEU.FTZ.AND P0, PT, R11, -R10, PT ;  /* 0x8000000a0b00720b */ /* 0x000fe20003f1e000 */
[----:B------:R-:W-:-:S12]  /*33d0*/  FADD.FTZ R9, R9, -1 ;  /* 0xbf80000009097421 */ /* 0x000fd80000010000 */
[----:B------:R-:W-:-:S07]  /*33e0*/  @!P0 FADD.FTZ R9, R9, -1 ;  /* 0xbf80000009098421 */ /* 0x000fce0000010000 */
.L_x_21503:
[----:B------:R-:W-:Y:S05]  /*33f0*/  BSYNC B2 ;  /* 0x0000000000027941 */ /* 0x000fea0003800000 */
.L_x_21502:
[----:B------:R-:W-:Y:S01]  /*3400*/  FFMA.FTZ R8, -R10, R9, R8 ;  /* 0x000000090a087223 */ /* 0x000fe20000010108 */
[----:B------:R-:W-:Y:S06]  /*3410*/  BRA `(.L_x_21500) ;  /* 0x00000000007c7947 */ /* 0x000fec0003800000 */
.L_x_21501:
        /* <DEDUP_REMOVED lines=15> */
.L_x_21507:
        /* <DEDUP_REMOVED lines=13> */
.L_x_21506:
[----:B------:R-:W-:Y:S05]  /*35e0*/  BSYNC B2 ;  /* 0x0000000000027941 */ /* 0x000fea0003800000 */
.L_x_21505:
[----:B------:R-:W-:-:S04]  /*35f0*/  FMUL.FTZ R9, R0, 1.1920928955078125e-07 ;  /* 0x3400000000097820 */ /* 0x000fc80000410000 */
[----:B------:R-:W-:-:S07]  /*3600*/  FMUL.FTZ R8, R8, R9 ;  /* 0x0000000908087220 */ /* 0x000fce0000410000 */
.L_x_21500:
[----:B------:R-:W-:Y:S05]  /*3610*/  BSYNC B0 ;  /* 0x0000000000007941 */ /* 0x000fea0003800000 */
.L_x_21499:
        /* <DEDUP_REMOVED lines=25> */
.L_x_21498:
[----:B------:R-:W-:Y:S05]  /*37b0*/  BSYNC B1 ;  /* 0x0000000000017941 */ /* 0x000fea0003800000 */
.L_x_21497:
        /* <DEDUP_REMOVED lines=33> */
.L_x_21515:
[----:B------:R-:W-:Y:S01]  /*39d0*/  FSETP.GEU.FTZ.AND P0, PT, R13, -R12, PT ;  /* 0x8000000c0d00720b */ /* 0x000fe20003f1e000 */
[----:B------:R-:W-:-:S12]  /*39e0*/  FADD.FTZ R11, R11, -1 ;  /* 0xbf8000000b0b7421 */ /* 0x000fd80000010000 */
[----:B------:R-:W-:-:S07]  /*39f0*/  @!P0 FADD.FTZ R11, R11, -1 ;  /* 0xbf8000000b0b8421 */ /* 0x000fce0000010000 */
.L_x_21514:
[----:B------:R-:W-:Y:S05]  /*3a00*/  BSYNC B2 ;  /* 0x0000000000027941 */ /* 0x000fea0003800000 */
.L_x_21513:
[----:B------:R-:W-:Y:S01]  /*3a10*/  FFMA.FTZ R10, -R12, R11, R10 ;  /* 0x0000000b0c0a7223 */ /* 0x000fe2000001010a */
[----:B------:R-:W-:Y:S06]  /*3a20*/  BRA `(.L_x_21511) ;  /* 0x00000000007c7947 */ /* 0x000fec0003800000 */
.L_x_21512:
        /* <DEDUP_REMOVED lines=15> */
.L_x_21518:
        /* <DEDUP_REMOVED lines=13> */
.L_x_21517:
[----:B------:R-:W-:Y:S05]  /*3bf0*/  BSYNC B2 ;  /* 0x0000000000027941 */ /* 0x000fea0003800000 */
.L_x_21516:
[----:B0-----:R-:W-:-:S04]  /*3c00*/  FMUL.FTZ R11, R12, 1.1920928955078125e-07 ;  /* 0x340000000c0b7820 */ /* 0x001fc80000410000 */
[----:B------:R-:W-:-:S07]  /*3c10*/  FMUL.FTZ R10, R10, R11 ;  /* 0x0000000b0a0a7220 */ /* 0x000fce0000410000 */
.L_x_21511:
[----:B------:R-:W-:Y:S05]  /*3c20*/  BSYNC B0 ;  /* 0x0000000000007941 */ /* 0x000fea0003800000 */
.L_x_21510:
        /* <DEDUP_REMOVED lines=25> */
.L_x_21509:
[----:B------:R-:W-:Y:S05]  /*3dc0*/  BSYNC B1 ;  /* 0x0000000000017941 */ /* 0x000fea0003800000 */
.L_x_21508:
        /* <DEDUP_REMOVED lines=33> */
.L_x_21526:
[----:B------:R-:W-:Y:S01]  /*3fe0*/  FSETP.GEU.FTZ.AND P0, PT, R13, -R12, PT ;  /* 0x8000000c0d00720b */ /* 0x000fe20003f1e000 */
[----:B------:R-:W-:-:S12]  /*3ff0*/  FADD.FTZ R11, R11, -1 ;  /* 0xbf8000000b0b7421 */ /* 0x000fd80000010000 */
[----:B------:R-:W-:-:S07]  /*4000*/  @!P0 FADD.FTZ R11, R11, -1 ;  /* 0xbf8000000b0b8421 */ /* 0x000fce0000010000 */
.L_x_21525:
[----:B------:R-:W-:Y:S05]  /*4010*/  BSYNC B2 ;  /* 0x0000000000027941 */ /* 0x000fea0003800000 */
.L_x_21524:
[----:B------:R-:W-:Y:S01]  /*4020*/  FFMA.FTZ R10, -R12, R11, R10 ;  /* 0x0000000b0c0a7223 */ /* 0x000fe2000001010a */
[----:B------:R-:W-:Y:S06]  /*4030*/  BRA `(.L_x_21522) ;  /* 0x00000000007c7947 */ /* 0x000fec0003800000 */
.L_x_21523:
        /* <DEDUP_REMOVED lines=15> */
.L_x_21529:
        /* <DEDUP_REMOVED lines=13> */
.L_x_21528:
[----:B------:R-:W-:Y:S05]  /*4200*/  BSYNC B2 ;  /* 0x0000000000027941 */ /* 0x000fea0003800000 */
.L_x_21527:
[----:B0-----:R-:W-:-:S04]  /*4210*/  FMUL.FTZ R11, R12, 1.1920928955078125e-07 ;  /* 0x340000000c0b7820 */ /* 0x001fc80000410000 */
[----:B------:R-:W-:-:S07]  /*4220*/  FMUL.FTZ R10, R10, R11 ;  /* 0x0000000b0a0a7220 */ /* 0x000fce0000410000 */
.L_x_21522:
[----:B------:R-:W-:Y:S05]  /*4230*/  BSYNC B0 ;  /* 0x0000000000007941 */ /* 0x000fea0003800000 */
.L_x_21521:
        /* <DEDUP_REMOVED lines=25> */
.L_x_21520:
[----:B------:R-:W-:Y:S05]  /*43d0*/  BSYNC B1 ;  /* 0x0000000000017941 */ /* 0x000fea0003800000 */
.L_x_21519:
        /* <DEDUP_REMOVED lines=33> */
.L_x_21537:
[----:B------:R-:W-:Y:S01]  /*45f0*/  FSETP.GEU.FTZ.AND P0, PT, R12, -R13, PT ;  /* 0x8000000d0c00720b */ /* 0x000fe20003f1e000 */
[----:B------:R-:W-:-:S12]  /*4600*/  FADD.FTZ R0, R0, -1 ;  /* 0xbf80000000007421 */ /* 0x000fd80000010000 */
[----:B------:R-:W-:-:S07]  /*4610*/  @!P0 FADD.FTZ R0, R0, -1 ;  /* 0xbf80000000008421 */ /* 0x000fce0000010000 */
.L_x_21536:
[----:B------:R-:W-:Y:S05]  /*4620*/  BSYNC B2 ;  /* 0x0000000000027941 */ /* 0x000fea0003800000 */
.L_x_21535:
[----:B------:R-:W-:Y:S01]  /*4630*/  FFMA.FTZ R11, -R13, R0, R11 ;  /* 0x000000000d0b7223 */ /* 0x000fe2000001010b */
[----:B------:R-:W-:Y:S06]  /*4640*/  BRA `(.L_x_21533) ;  /* 0x00000000007c7947 */ /* 0x000fec0003800000 */
.L_x_21534:
        /* <DEDUP_REMOVED lines=15> */
.L_x_21540:
        /* <DEDUP_REMOVED lines=13> */
.L_x_21539:
[----:B------:R-:W-:Y:S05]  /*4810*/  BSYNC B2 ;  /* 0x0000000000027941 */ /* 0x000fea0003800000 */
.L_x_21538:
[----:B------:R-:W-:-:S04]  /*4820*/  FMUL.FTZ R0, R13, 1.1920928955078125e-07 ;  /* 0x340000000d007820 */ /* 0x000fc80000410000 */
[----:B------:R-:W-:-:S07]  /*4830*/  FMUL.FTZ R11, R11, R0 ;  /* 0x000000000b0b7220 */ /* 0x000fce0000410000 */
.L_x_21533:
[----:B------:R-:W-:Y:S05]  /*4840*/  BSYNC B0 ;  /* 0x0000000000007941 */ /* 0x000fea0003800000 */
.L_x_21532:
        /* <DEDUP_REMOVED lines=25> */
.L_x_21531:
[----:B------:R-:W-:Y:S05]  /*49e0*/  BSYNC B1 ;  /* 0x0000000000017941 */ /* 0x000fea0003800000 */
.L_x_21530:
        /* <DEDUP_REMOVED lines=33> */
.L_x_21548:
[----:B------:R-:W-:Y:S01]  /*4c00*/  FSETP.GEU.FTZ.AND P0, PT, R15, -R14, PT ;  /* 0x8000000e0f00720b */ /* 0x000fe20003f1e000 */
[----:B------:R-:W-:-:S12]  /*4c10*/  FADD.FTZ R13, R13, -1 ;  /* 0xbf8000000d0d7421 */ /* 0x000fd80000010000 */
[----:B------:R-:W-:-:S07]  /*4c20*/  @!P0 FADD.FTZ R13, R13, -1 ;  /* 0xbf8000000d0d8421 */ /* 0x000fce0000010000 */
.L_x_21547:
[----:B------:R-:W-:Y:S05]  /*4c30*/  BSYNC B2 ;  /* 0x0000000000027941 */ /* 0x000fea0003800000 */
.L_x_21546:
[----:B------:R-:W-:Y:S01]  /*4c40*/  FFMA.FTZ R12, -R14, R13, R12 ;  /* 0x0000000d0e0c7223 */ /* 0x000fe2000001010c */
[----:B------:R-:W-:Y:S06]  /*4c50*/  BRA `(.L_x_21544) ;  /* 0x00000000007c7947 */ /* 0x000fec0003800000 */
.L_x_21545:
        /* <DEDUP_REMOVED lines=15> */
.L_x_21551:
        /* <DEDUP_REMOVED lines=13> */
.L_x_21550:
[----:B------:R-:W-:Y:S05]  /*4e20*/  BSYNC B2 ;  /* 0x0000000000027941 */ /* 0x000fea0003800000 */
.L_x_21549:
[----:B0-----:R-:W-:-:S04]  /*4e30*/  FMUL.FTZ R13, R14, 1.1920928955078125e-07 ;  /* 0x340000000e0d7820 */ /* 0x001fc80000410000 */
[----:B------:R-:W-:-:S07]  /*4e40*/  FMUL.FTZ R12, R12, R13 ;  /* 0x0000000d0c0c7220 */ /* 0x000fce0000410000 */
.L_x_21544:
[----:B------:R-:W-:Y:S05]  /*4e50*/  BSYNC B0 ;  /* 0x0000000000007941 */ /* 0x000fea0003800000 */
.L_x_21543:
        /* <DEDUP_REMOVED lines=25> */
.L_x_21542:
[----:B------:R-:W-:Y:S05]  /*4ff0*/  BSYNC B1 ;  /* 0x0000000000017941 */ /* 0x000fea0003800000 */
.L_x_21541:
        /* <DEDUP_REMOVED lines=33> */
.L_x_21559:
[----:B------:R-:W-:Y:S01]  /*5210*/  FSETP.GEU.FTZ.AND P0, PT, R14, -R15, PT ;  /* 0x8000000f0e00720b */ /* 0x000fe20003f1e000 */
[----:B------:R-:W-:-:S12]  /*5220*/  FADD.FTZ R0, R0, -1 ;  /* 0xbf80000000007421 */ /* 0x000fd80000010000 */
[----:B------:R-:W-:-:S07]  /*5230*/  @!P0 FADD.FTZ R0, R0, -1 ;  /* 0xbf80000000008421 */ /* 0x000fce0000010000 */
.L_x_21558:
[----:B------:R-:W-:Y:S05]  /*5240*/  BSYNC B2 ;  /* 0x0000000000027941 */ /* 0x000fea0003800000 */
.L_x_21557:
[----:B------:R-:W-:Y:S01]  /*5250*/  FFMA.FTZ R13, -R15, R0, R13 ;  /* 0x000000000f0d7223 */ /* 0x000fe2000001010d */
[----:B------:R-:W-:Y:S06]  /*5260*/  BRA `(.L_x_21555) ;  /* 0x00000000007c7947 */ /* 0x000fec0003800000 */
.L_x_21556:
        /* <DEDUP_REMOVED lines=15> */
.L_x_21562:
        /* <DEDUP_REMOVED lines=13> */
.L_x_21561:
[----:B------:R-:W-:Y:S05]  /*5430*/  BSYNC B2 ;  /* 0x0000000000027941 */ /* 0x000fea0003800000 */
.L_x_21560:
[----:B------:R-:W-:-:S04]  /*5440*/  FMUL.FTZ R0, R15, 1.1920928955078125e-07 ;  /* 0x340000000f007820 */ /* 0x000fc80000410000 */
[----:B------:R-:W-:-:S07]  /*5450*/  FMUL.FTZ R13, R13, R0 ;  /* 0x000000000d0d7220 */ /* 0x000fce0000410000 */
.L_x_21555:
[----:B------:R-:W-:Y:S05]  /*5460*/  BSYNC B0 ;  /* 0x0000000000007941 */ /* 0x000fea0003800000 */
.L_x_21554:
        /* <DEDUP_REMOVED lines=25> */
.L_x_21553:
[----:B------:R-:W-:Y:S05]  /*5600*/  BSYNC B1 ;  /* 0x0000000000017941 */ /* 0x000fea0003800000 */
.L_x_21552:
        /* <DEDUP_REMOVED lines=33> */
.L_x_21570:
[----:B------:R-:W-:Y:S01]  /*5820*/  FSETP.GEU.FTZ.AND P0, PT, R19, -R18, PT ;  /* 0x800000121300720b */ /* 0x000fe20003f1e000 */
[----:B------:R-:W-:-:S12]  /*5830*/  FADD.FTZ R15, R15, -1 ;  /* 0xbf8000000f0f7421 */ /* 0x000fd80000010000 */
[----:B------:R-:W-:-:S07]  /*5840*/  @!P0 FADD.FTZ R15, R15, -1 ;  /* 0xbf8000000f0f8421 */ /* 0x000fce0000010000 */
.L_x_21569:
[----:B------:R-:W-:Y:S05]  /*5850*/  BSYNC B2 ;  /* 0x0000000000027941 */ /* 0x000fea0003800000 */
.L_x_21568:
[----:B------:R-:W-:Y:S01]  /*5860*/  FFMA.FTZ R14, -R18, R15, R14 ;  /* 0x0000000f120e7223 */ /* 0x000fe2000001010e */
[----:B------:R-:W-:Y:S06]  /*5870*/  BRA `(.L_x_21566) ;  /* 0x00000000007c7947 */ /* 0x000fec0003800000 */
.L_x_21567:
        /* <DEDUP_REMOVED lines=15> */
.L_x_21573:
        /* <DEDUP_REMOVED lines=13> */
.L_x_21572:
[----:B------:R-:W-:Y:S05]  /*5a40*/  BSYNC B2 ;  /* 0x0000000000027941 */ /* 0x000fea0003800000 */
.L_x_21571:
[----:B0-----:R-:W-:-:S04]  /*5a50*/  FMUL.FTZ R15, R18, 1.1920928955078125e-07 ;  /* 0x34000000120f7820 */ /* 0x001fc80000410000 */
[----:B------:R-:W-:-:S07]  /*5a60*/  FMUL.FTZ R14, R14, R15 ;  /* 0x0000000f0e0e7220 */ /* 0x000fce0000410000 */
.L_x_21566:
[----:B------:R-:W-:Y:S05]  /*5a70*/  BSYNC B0 ;  /* 0x0000000000007941 */ /* 0x000fea0003800000 */
.L_x_21565:
        /* <DEDUP_REMOVED lines=25> */
.L_x_21564:
[----:B------:R-:W-:Y:S05]  /*5c10*/  BSYNC B1 ;  /* 0x0000000000017941 */ /* 0x000fea0003800000 */
.L_x_21563:
        /* <DEDUP_REMOVED lines=33> */
.L_x_21581:
[----:B------:R-:W-:Y:S01]  /*5e30*/  FSETP.GEU.FTZ.AND P0, PT, R18, -R19, PT ;  /* 0x800000131200720b */ /* 0x000fe20003f1e000 */
[----:B------:R-:W-:-:S12]  /*5e40*/  FADD.FTZ R0, R0, -1 ;  /* 0xbf80000000007421 */ /* 0x000fd80000010000 */
[----:B------:R-:W-:-:S07]  /*5e50*/  @!P0 FADD.FTZ R0, R0, -1 ;  /* 0xbf80000000008421 */ /* 0x000fce0000010000 */
.L_x_21580:
[----:B------:R-:W-:Y:S05]  /*5e60*/  BSYNC B2 ;  /* 0x0000000000027941 */ /* 0x000fea0003800000 */
.L_x_21579:
[----:B------:R-:W-:Y:S01]  /*5e70*/  FFMA.FTZ R15, -R19, R0, R15 ;  /* 0x00000000130f7223 */ /* 0x000fe2000001010f */
[----:B------:R-:W-:Y:S06]  /*5e80*/  BRA `(.L_x_21577) ;  /* 0x00000000007c7947 */ /* 0x000fec0003800000 */
.L_x_21578:
        /* <DEDUP_REMOVED lines=15> */
.L_x_21584:
        /* <DEDUP_REMOVED lines=13> */
.L_x_21583:
[----:B------:R-:W-:Y:S05]  /*6050*/  BSYNC B2 ;  /* 0x0000000000027941 */ /* 0x000fea0003800000 */
.L_x_21582:
[----:B------:R-:W-:-:S04]  /*6060*/  FMUL.FTZ R18, R18, 1.1920928955078125e-07 ;  /* 0x3400000012127820 */ /* 0x000fc80000410000 */
[----:B------:R-:W-:-:S07]  /*6070*/  FMUL.FTZ R15, R15, R18 ;  /* 0x000000120f0f7220 */ /* 0x000fce0000410000 */
.L_x_21577:
[----:B------:R-:W-:Y:S05]  /*6080*/  BSYNC B0 ;  /* 0x0000000000007941 */ /* 0x000fea0003800000 */
.L_x_21576:
        /* <DEDUP_REMOVED lines=25> */
.L_x_21575:
[----:B------:R-:W-:Y:S05]  /*6220*/  BSYNC B1 ;  /* 0x0000000000017941 */ /* 0x000fea0003800000 */
.L_x_21574:
        /* <DEDUP_REMOVED lines=16> */
.L_x_21587:
[----:B------:R-:W-:-:S13]  /*6330*/  ISETP.GE.AND P0, PT, R4, R3, PT ;  /* 0x000000030400720c */ /* 0x000fda0003f06270 */
[----:B------:R-:W-:Y:S05]  /*6340*/  @P0 BRA `(.L_x_21589) ;  /* 0x0000000000300947 */ /* 0x000fea0003800000 */
[----:B-1----:R-:W1:Y:S01]  /*6350*/  LDC.64 R6, c[0x0][0x228] ;  /* 0x00008a00ff067b82 */ /* 0x002e620000000a00 */
[----:B-----5:R-:W-:Y:S01]  /*6360*/  IADD3 R5, R2, R4, RZ ;  /* 0x0000000402057210 */ /* 0x020fe20007ffe0ff */
[----:B------:R-:W-:-:S04]  /*6370*/  VIADD R4, R4, 0x80 ;  /* 0x0000008004047836 */ /* 0x000fc80000000000 */
[----:B-1----:R-:W-:-:S05]  /*6380*/  IMAD.WIDE.U32 R6, R5, 0x2, R6 ;  /* 0x0000000205067825 */ /* 0x002fca00078e0006 */
[----:B------:R1:W-:Y:S02]  /*6390*/  STG.E.U16 desc[UR4][R6.64], R8 ;  /* 0x0000000806007986 */ /* 0x0003e4000c101504 */
.L_x_21588:
[----:B------:R-:W-:-:S13]  /*63a0*/  ISETP.GE.AND P0, PT, R4, R3, PT ;  /* 0x000000030400720c */ /* 0x000fda0003f06270 */
[----:B------:R-:W-:Y:S05]  /*63b0*/  @P0 BRA `(.L_x_21590) ;  /* 0x0000000000300947 */ /* 0x000fea0003800000 */
[----:B01----:R-:W0:Y:S01]  /*63c0*/  LDC.64 R6, c[0x0][0x228] ;  /* 0x00008a00ff067b82 */ /* 0x003e220000000a00 */
[----:B-----5:R-:W-:Y:S01]  /*63d0*/  IMAD.IADD R5, R2, 0x1, R4 ;  /* 0x0000000102057824 */ /* 0x020fe200078e0204 */
[----:B------:R-:W-:-:S03]  /*63e0*/  IADD3 R4, R4, 0x80, RZ ;  /* 0x0000008004047810 */ /* 0x000fc60007ffe0ff */
[----:B0-----:R-:W-:-:S05]  /*63f0*/  IMAD.WIDE.U32 R6, R5, 0x2, R6 ;  /* 0x0000000205067825 */ /* 0x001fca00078e0006 */
[----:B------:R2:W-:Y:S02]  /*6400*/  STG.E.U16 desc[UR4][R6.64], R9 ;  /* 0x0000000906007986 */ /* 0x0005e4000c101504 */
.L_x_21589:
[----:B------:R-:W-:-:S13]  /*6410*/  ISETP.GE.AND P0, PT, R4, R3, PT ;  /* 0x000000030400720c */ /* 0x000fda0003f06270 */
[----:B------:R-:W-:Y:S05]  /*6420*/  @P0 BRA `(.L_x_21591) ;  /* 0x0000000000340947 */ /* 0x000fea0003800000 */
[----:B-12---:R-:W1:Y:S01]  /*6430*/  LDC.64 R6, c[0x0][0x228] ;  /* 0x00008a00ff067b82 */ /* 0x006e620000000a00 */
[----:B-----5:R-:W-:Y:S02]  /*6440*/  IMAD.IADD R5, R2, 0x1, R4 ;  /* 0x0000000102057824 */ /* 0x020fe400078e0204 */
[----:B------:R-:W-:Y:S02]  /*6450*/  VIADD R4, R4, 0x80 ;  /* 0x0000008004047836 */ /* 0x000fe40000000000 */
[----:B-1----:R-:W-:-:S05]  /*6460*/  IMAD.WIDE.U32 R6, R5, 0x2, R6 ;  /* 0x0000000205067825 */ /* 0x002fca00078e0006 */
[----:B------:R2:W-:Y:S02]  /*6470*/  STG.E.U16 desc[UR4][R6.64], R10 ;  /* 0x0000000a06007986 */ /* 0x0005e4000c101504 */
.L_x_21590:
        /* <DEDUP_REMOVED lines=8> */
.L_x_21591:
[----:B------:R-:W-:Y:S05]  /*6500*/  BSYNC B1 ;  /* 0x0000000000017941 */ /* 0x000fea0003800000 */
.L_x_21586:
[----:B------:R-:W-:-:S13]  /*6510*/  ISETP.GE.AND P0, PT, R4, R3, PT ;  /* 0x000000030400720c */ /* 0x000fda0003f06270 */
[----:B-123--:R-:W1:Y:S01]  /*6520*/  @!P0 LDC.64 R6, c[0x0][0x228] ;  /* 0x00008a00ff068b82 */ /* 0x00ee620000000a00 */
[----:B-----5:R-:W-:Y:S01]  /*6530*/  @!P0 IMAD.IADD R5, R2, 0x1, R4 ;  /* 0x0000000102058824 */ /* 0x020fe200078e0204 */
[----:B------:R-:W-:-:S03]  /*6540*/  @!P0 IADD3 R4, R4, 0x80, RZ ;  /* 0x0000008004048810 */ /* 0x000fc60007ffe0ff */
[----:B-1----:R-:W-:-:S05]  /*6550*/  @!P0 IMAD.WIDE.U32 R6, R5, 0x2, R6 ;  /* 0x0000000205068825 */ /* 0x002fca00078e0006 */
[----:B------:R3:W-:Y:S02]  /*6560*/  @!P0 STG.E.U16 desc[UR4][R6.64], R12 ;  /* 0x0000000c06008986 */ /* 0x0007e4000c101504 */
.L_x_21592:
[----:B------:R-:W-:Y:S05]  /*6570*/  BSYNC B0 ;  /* 0x0000000000007941 */ /* 0x000fea0003800000 */
.L_x_21585:
        /* <DEDUP_REMOVED lines=8> */
.L_x_21593:
        /* <DEDUP_REMOVED lines=16> */
.L_x_37858:


//--------------------- .text._ZN2at6native29vectorized_elementwise_kernelILi8EZZZNS0_15binary_internal21div_floor_kernel_cudaERNS_18TensorIteratorBaseEENKUlvE0_clEvENKUlvE1_clEvEUlN3c104HalfEE_St5arrayIPcLm2EEEEviT0_T1_ --------------------------
	.section	.text._ZN2at6native29vectorized_elementwise_kernelILi8EZZZNS0_15binary_internal21div_floor_kernel_cudaERNS_18TensorIteratorBaseEENKUlvE0_clEvENKUlvE1_clEvEUlN3c104HalfEE_St5arrayIPcLm2EEEEviT0_T1_,"ax",@progbits
	.align	128
        .global         _ZN2at6native29vectorized_elementwise_kernelILi8EZZZNS0_15binary_internal21div_floor_kernel_cudaERNS_18TensorIteratorBaseEENKUlvE0_clEvENKUlvE1_clEvEUlN3c104HalfEE_St5arrayIPcLm2EEEEviT0_T1_
        .type           _ZN2at6native29vectorized_elementwise_kernelILi8EZZZNS0_15binary_internal21div_floor_kernel_cudaERNS_18TensorIteratorBaseEENKUlvE0_clEvENKUlvE1_clEvEUlN3c104HalfEE_St5arrayIPcLm2EEEEviT0_T1_,@function
        .size           _ZN2at6native29vectorized_elementwise_kernelILi8EZZZNS0_15binary_internal21div_floor_kernel_cudaERNS_18TensorIteratorBaseEENKUlvE0_clEvENKUlvE1_clEvEUlN3c104HalfEE_St5arrayIPcLm2EEEEviT0_T1_,(.L_x_37859 - _ZN2at6native29vectorized_elementwise_kernelILi8EZZZNS0_15binary_internal21div_floor_kernel_cudaERNS_18TensorIteratorBaseEENKUlvE0_clEvENKUlvE1_clEvEUlN3c104HalfEE_St5arrayIPcLm2EEEEviT0_T1_)
        .other          _ZN2at6native29vectorized_elementwise_kernelILi8EZZZNS0_15binary_internal21div_floor_kernel_cudaERNS_18TensorIteratorBaseEENKUlvE0_clEvENKUlvE1_clEvEUlN3c104HalfEE_St5arrayIPcLm2EEEEviT0_T1_,@"STO_CUDA_ENTRY STV_DEFAULT"
_ZN2at6native29vectorized_elementwise_kernelILi8EZZZNS0_15binary_internal21div_floor_kernel_cudaERNS_18TensorIteratorBaseEENKUlvE0_clEvENKUlvE1_clEvEUlN3c104HalfEE_St5arrayIPcLm2EEEEviT0_T1_:
.text._ZN2at6native29vectorized_elementwise_kernelILi8EZZZNS0_15binary_internal21div_floor_kernel_cudaERNS_18TensorIteratorBaseEENKUlvE0_clEvENKUlvE1_clEvEUlN3c104HalfEE_St5arrayIPcLm2EEEEviT0_T1_:
        /* <DEDUP_REMOVED lines=16> */
[----:B---3--:R-:W-:-:S05]  /*0100*/  HADD2.F32 R10, -RZ, R4.H0_H0 ;  /* 0x20000004ff0a7230 */ /* 0x008fca0000004100 */
[C---:B------:R-:W-:Y:S01]  /*0110*/  FSETP.GEU.FTZ.AND P0, PT, |R10|.reuse, |R9|, PT ;  /* 0x400000090a00720b */ /* 0x040fe20003f1e200 */
[----:B------:R-:W-:-:S12]  /*0120*/  FADD.FTZ R11, |R10|, -RZ ;  /* 0x800000ff0a0b7221 */ /* 0x000fd80000010200 */
        /* <DEDUP_REMOVED lines=23> */
.L_x_21600:
[----:B------:R-:W-:Y:S01]  /*02a0*/  FSETP.GEU.FTZ.AND P0, PT, R13, -R8, PT ;  /* 0x800000080d00720b */ /* 0x000fe20003f1e000 */
[----:B------:R-:W-:-:S12]  /*02b0*/  FADD.FTZ R0, R0, -1 ;  /* 0xbf80000000007421 */ /* 0x000fd80000010000 */
[----:B------:R-:W-:-:S07]  /*02c0*/  @!P0 FADD.FTZ R0, R0, -1 ;  /* 0xbf80000000008421 */ /* 0x000fce0000010000 */
.L_x_21599:
[----:B------:R-:W-:Y:S05]  /*02d0*/  BSYNC B1 ;  /* 0x0000000000017941 */ /* 0x000fea0003800000 */
.L_x_21598:
[----:B------:R-:W-:Y:S01]  /*02e0*/  FFMA.FTZ R11, -R8, R0, R11 ;  /* 0x00000000080b7223 */ /* 0x000fe2000001010b */
[----:B------:R-:W-:Y:S06]  /*02f0*/  BRA `(.L_x_21596) ;  /* 0x00000000007c7947 */ /* 0x000fec0003800000 */
.L_x_21597:
        /* <DEDUP_REMOVED lines=15> */
.L_x_21603:
        /* <DEDUP_REMOVED lines=13> */
.L_x_21602:
[----:B------:R-:W-:Y:S05]  /*04c0*/  BSYNC B1 ;  /* 0x0000000000017941 */ /* 0x000fea0003800000 */
.L_x_21601:
[----:B------:R-:W-:-:S04]  /*04d0*/  FMUL.FTZ R12, R12, 1.1920928955078125e-07 ;  /* 0x340000000c0c7820 */ /* 0x000fc80000410000 */
[----:B0-----:R-:W-:-:S07]  /*04e0*/  FMUL.FTZ R11, R17, R12 ;  /* 0x0000000c110b7220 */ /* 0x001fce0000410000 */
.L_x_21596:
[----:B------:R-:W-:Y:S05]  /*04f0*/  BSYNC B0 ;  /* 0x0000000000007941 */ /* 0x000fea0003800000 */
.L_x_21595:
        /* <DEDUP_REMOVED lines=27> */
.L_x_21605:
[----:B------:R-:W-:Y:S05]  /*06b0*/  BSYNC B0 ;  /* 0x0000000000007941 */ /* 0x000fea0003800000 */
.L_x_21604:
        /* <DEDUP_REMOVED lines=25> */
.L_x_21611:
[----:B------:R-:W-:Y:S01]  /*0850*/  FSETP.GEU.FTZ.AND P1, PT, R10, -R8, PT ;  /* 0x800000080a00720b */ /* 0x000fe20003f3e000 */
[----:B------:R-:W-:-:S12]  /*0860*/  FADD.FTZ R0, R0, -1 ;  /* 0xbf80000000007421 */ /* 0x000fd80000010000 */
[----:B------:R-:W-:-:S07]  /*0870*/  @!P1 FADD.FTZ R0, R0, -1 ;  /* 0xbf80000000009421 */ /* 0x000fce0000010000 */
.L_x_21610:
[----:B------:R-:W-:Y:S05]  /*0880*/  BSYNC B1 ;  /* 0x0000000000017941 */ /* 0x000fea0003800000 */
.L_x_21609:
[----:B------:R-:W-:Y:S01]  /*0890*/  FFMA.FTZ R11, -R8, R0, R11 ;  /* 0x00000000080b7223 */ /* 0x000fe2000001010b */
[----:B------:R-:W-:Y:S06]  /*08a0*/  BRA `(.L_x_21607) ;  /* 0x00000000007c7947 */ /* 0x000fec0003800000 */
.L_x_21608:
        /* <DEDUP_REMOVED lines=15> */
.L_x_21614:
        /* <DEDUP_REMOVED lines=13> */
.L_x_21613:
[----:B------:R-:W-:Y:S05]  /*0a70*/  BSYNC B1 ;  /* 0x0000000000017941 */ /* 0x000fea0003800000 */
.L_x_21612:
[----:B------:R-:W-:-:S04]  /*0a80*/  FMUL.FTZ R11, R10, 1.1920928955078125e-07 ;  /* 0x340000000a0b7820 */ /* 0x000fc80000410000 */
[----:B------:R-:W-:-:S07]  /*0a90*/  FMUL.FTZ R11, R14, R11 ;  /* 0x0000000b0e0b7220 */ /* 0x000fce0000410000 */
.L_x_21607:
[----:B------:R-:W-:Y:S05]  /*0aa0*/  BSYNC B0 ;  /* 0x0000000000007941 */ /* 0x000fea0003800000 */
.L_x_21606:
        /* <DEDUP_REMOVED lines=25> */
.L_x_21616:
[----:B------:R-:W-:Y:S05]  /*0c40*/  BSYNC B0 ;  /* 0x0000000000007941 */ /* 0x000fea0003800000 */
.L_x_21615:
        /* <DEDUP_REMOVED lines=25> */
.L_x_21622:
[----:B------:R-:W-:Y:S01]  /*0de0*/  FSETP.GEU.FTZ.AND P1, PT, R12, -R8, PT ;  /* 0x800000080c00720b */ /* 0x000fe20003f3e000 */
[----:B------:R-:W-:-:S12]  /*0df0*/  FADD.FTZ R0, R0, -1 ;  /* 0xbf80000000007421 */ /* 0x000fd80000010000 */
[----:B------:R-:W-:-:S07]  /*0e00*/  @!P1 FADD.FTZ R0, R0, -1 ;  /* 0xbf80000000009421 */ /* 0x000fce0000010000 */
.L_x_21621:
[----:B------:R-:W-:Y:S05]  /*0e10*/  BSYNC B1 ;  /* 0x0000000000017941 */ /* 0x000fea0003800000 */
.L_x_21620:
[----:B------:R-:W-:Y:S01]  /*0e20*/  FFMA.FTZ R11, -R8, R0, R11 ;  /* 0x00000000080b7223 */ /* 0x000fe2000001010b */
[----:B------:R-:W-:Y:S06]  /*0e30*/  BRA `(.L_x_21618) ;  /* 0x00000000007c7947 */ /* 0x000fec0003800000 */
.L_x_21619:
        /* <DEDUP_REMOVED lines=15> */
.L_x_21625:
        /* <DEDUP_REMOVED lines=13> */
.L_x_21624:
[----:B------:R-:W-:Y:S05]  /*1000*/  BSYNC B1 ;  /* 0x0000000000017941 */ /* 0x000fea0003800000 */
.L_x_21623:
[----:B------:R-:W-:-:S04]  /*1010*/  FMUL.FTZ R0, R11, 1.1920928955078125e-07 ;  /* 0x340000000b007820 */ /* 0x000fc80000410000 */
[----:B------:R-:W-:-:S07]  /*1020*/  FMUL.FTZ R11, R17, R0 ;  /* 0x00000000110b7220 */ /* 0x000fce0000410000 */
.L_x_21618:
[----:B------:R-:W-:Y:S05]  /*1030*/  BSYNC B0 ;  /* 0x0000000000007941 */ /* 0x000fea0003800000 */
.L_x_21617:
        /* <DEDUP_REMOVED lines=25> */
.L_x_21627:
[----:B------:R-:W-:Y:S05]  /*11d0*/  BSYNC B0 ;  /* 0x0000000000007941 */ /* 0x000fea0003800000 */
.L_x_21626:
        /* <DEDUP_REMOVED lines=25> */
.L_x_21633:
[----:B------:R-:W-:Y:S01]  /*1370*/  FSETP.GEU.FTZ.AND P1, PT, R14, -R8, PT ;  /* 0x800000080e00720b */ /* 0x000fe20003f3e000 */
[----:B------:R-:W-:-:S12]  /*1380*/  FADD.FTZ R0, R0, -1 ;  /* 0xbf80000000007421 */ /* 0x000fd80000010000 */
[----:B------:R-:W-:-:S07]  /*1390*/  @!P1 FADD.FTZ R0, R0, -1 ;  /* 0xbf80000000009421 */ /* 0x000fce0000010000 */
.L_x_21632:
[----:B------:R-:W-:Y:S05]  /*13a0*/  BSYNC B1 ;  /* 0x0000000000017941 */ /* 0x000fea0003800000 */
.L_x_21631:
[----:B------:R-:W-:Y:S01]  /*13b0*/  FFMA.FTZ R11, -R8, R0, R11 ;  /* 0x00000000080b7223 */ /* 0x000fe2000001010b */
[----:B------:R-:W-:Y:S06]  /*13c0*/  BRA `(.L_x_21629) ;  /* 0x00000000007c7947 */ /* 0x000fec0003800000 */
.L_x_21630:
        /* <DEDUP_REMOVED lines=15> */
.L_x_21636:
        /* <DEDUP_REMOVED lines=13> */
.L_x_21635:
[----:B------:R-:W-:Y:S05]  /*1590*/  BSYNC B1 ;  /* 0x0000000000017941 */ /* 0x000fea0003800000 */
.L_x_21634:
[----:B------:R-:W-:-:S04]  /*15a0*/  FMUL.FTZ R0, R11, 1.1920928955078125e-07 ;  /* 0x340000000b007820 */ /* 0x000fc80000410000 */
[----:B------:R-:W-:-:S07]  /*15b0*/  FMUL.FTZ R11, R17, R0 ;  /* 0x00000000110b7220 */ /* 0x000fce0000410000 */
.L_x_21629:
[----:B------:R-:W-:Y:S05]  /*15c0*/  BSYNC B0 ;  /* 0x0000000000007941 */ /* 0x000fea0003800000 */
.L_x_21628:
        /* <DEDUP_REMOVED lines=25> */
.L_x_21638:
[----:B------:R-:W-:Y:S05]  /*1760*/  BSYNC B0 ;  /* 0x0000000000007941 */ /* 0x000fea0003800000 */
.L_x_21637:
        /* <DEDUP_REMOVED lines=25> */
.L_x_21644:
[----:B------:R-:W-:Y:S01]  /*1900*/  FSETP.GEU.FTZ.AND P1, PT, R12, -R8, PT ;  /* 0x800000080c00720b */ /* 0x000fe20003f3e000 */
[----:B------:R-:W-:-:S12]  /*1910*/  FADD.FTZ R0, R0, -1 ;  /* 0xbf80000000007421 */ /* 0x000fd80000010000 */
[----:B------:R-:W-:-:S07]  /*1920*/  @!P1 FADD.FTZ R0, R0, -1 ;  /* 0xbf80000000009421 */ /* 0x000fce0000010000 */
.L_x_21643:
[----:B------:R-:W-:Y:S05]  /*1930*/  BSYNC B1 ;  /* 0x0000000000017941 */ /* 0x000fea0003800000 */
.L_x_21642:
[----:B------:R-:W-:Y:S01]  /*1940*/  FFMA.FTZ R13, -R8, R0, R13 ;  /* 0x00000000080d7223 */ /* 0x000fe2000001010d */
[----:B------:R-:W-:Y:S06]  /*1950*/  BRA `(.L_x_21640) ;  /* 0x00000000007c7947 */ /* 0x000fec0003800000 */
.L_x_21641:
        /* <DEDUP_REMOVED lines=15> */
.L_x_21647:
        /* <DEDUP_REMOVED lines=13> */
.L_x_21646:
[----:B------:R-:W-:Y:S05]  /*1b20*/  BSYNC B1 ;  /* 0x0000000000017941 */ /* 0x000fea0003800000 */
.L_x_21645:
[----:B------:R-:W-:-:S04]  /*1b30*/  FMUL.FTZ R13, R13, 1.1920928955078125e-07 ;  /* 0x340000000d0d7820 */ /* 0x000fc80000410000 */
[----:B------:R-:W-:-:S07]  /*1b40*/  FMUL.FTZ R13, R12, R13 ;  /* 0x0000000d0c0d7220 */ /* 0x000fce0000410000 */
.L_x_21640:
[----:B------:R-:W-:Y:S05]  /*1b50*/  BSYNC B0 ;  /* 0x0000000000007941 */ /* 0x000fea0003800000 */
.L_x_21639:
        /* <DEDUP_REMOVED lines=25> */
.L_x_21649:
[----:B------:R-:W-:Y:S05]  /*1cf0*/  BSYNC B0 ;  /* 0x0000000000007941 */ /* 0x000fea0003800000 */
.L_x_21648:
        /* <DEDUP_REMOVED lines=25> */
.L_x_21655:
[----:B------:R-:W-:Y:S01]  /*1e90*/  FSETP.GEU.FTZ.AND P1, PT, R14, -R8, PT ;  /* 0x800000080e00720b */ /* 0x000fe20003f3e000 */
[----:B------:R-:W-:-:S12]  /*1ea0*/  FADD.FTZ R0, R0, -1 ;  /* 0xbf80000000007421 */ /* 0x000fd80000010000 */
[----:B------:R-:W-:-:S07]  /*1eb0*/  @!P1 FADD.FTZ R0, R0, -1 ;  /* 0xbf80000000009421 */ /* 0x000fce0000010000 */
.L_x_21654:
[----:B------:R-:W-:Y:S05]  /*1ec0*/  BSYNC B1 ;  /* 0x0000000000017941 */ /* 0x000fea0003800000 */
.L_x_21653:
[----:B------:R-:W-:Y:S01]  /*1ed0*/  FFMA.FTZ R13, -R8, R0, R13 ;  /* 0x00000000080d7223 */ /* 0x000fe2000001010d */
[----:B------:R-:W-:Y:S06]  /*1ee0*/  BRA `(.L_x_21651) ;  /* 0x00000000007c7947 */ /* 0x000fec0003800000 */
.L_x_21652:
        /* <DEDUP_REMOVED lines=15> */
.L_x_21658:
        /* <DEDUP_REMOVED lines=13> */
.L_x_21657:
[----:B------:R-:W-:Y:S05]  /*20b0*/  BSYNC B1 ;  /* 0x0000000000017941 */ /* 0x000fea0003800000 */
.L_x_21656:
[----:B------:R-:W-:-:S04]  /*20c0*/  FMUL.FTZ R14, R14, 1.1920928955078125e-07 ;  /* 0x340000000e0e7820 */ /* 0x000fc80000410000 */
[----:B------:R-:W-:-:S07]  /*20d0*/  FMUL.FTZ R13, R13, R14 ;  /* 0x0000000e0d0d7220 */ /* 0x000fce0000410000 */
.L_x_21651:
[----:B------:R-:W-:Y:S05]  /*20e0*/  BSYNC B0 ;  /* 0x0000000000007941 */ /* 0x000fea0003800000 */
.L_x_21650:
        /* <DEDUP_REMOVED lines=25> */
.L_x_21660:
[----:B------:R-:W-:Y:S05]  /*2280*/  BSYNC B0 ;  /* 0x0000000000007941 */ /* 0x000fea0003800000 */
.L_x_21659:
        /* <DEDUP_REMOVED lines=25> */
.L_x_21666:
[----:B------:R-:W-:Y:S01]  /*2420*/  FSETP.GEU.FTZ.AND P1, PT, R16, -R8, PT ;  /* 0x800000081000720b */ /* 0x000fe20003f3e000 */
[----:B------:R-:W-:-:S12]  /*2430*/  FADD.FTZ R0, R0, -1 ;  /* 0xbf80000000007421 */ /* 0x000fd80000010000 */
[----:B------:R-:W-:-:S07]  /*2440*/  @!P1 FADD.FTZ R0, R0, -1 ;  /* 0xbf80000000009421 */ /* 0x000fce0000010000 */
.L_x_21665:
[----:B------:R-:W-:Y:S05]  /*2450*/  BSYNC B1 ;  /* 0x0000000000017941 */ /* 0x000fea0003800000 */
.L_x_21664:
[----:B------:R-:W-:Y:S01]  /*2460*/  FFMA.FTZ R13, -R8, R0, R13 ;  /* 0x00000000080d7223 */ /* 0x000fe2000001010d */
[----:B------:R-:W-:Y:S06]  /*2470*/  BRA `(.L_x_21662) ;  /* 0x00000000007c7947 */ /* 0x000fec0003800000 */
.L_x_21663:
        /* <DEDUP_REMOVED lines=15> */
.L_x_21669:
        /* <DEDUP_REMOVED lines=13> */
.L_x_21668:
[----:B------:R-:W-:Y:S05]  /*2640*/  BSYNC B1 ;  /* 0x0000000000017941 */ /* 0x000fea0003800000 */
.L_x_21667:
[----:B------:R-:W-:-:S04]  /*2650*/  FMUL.FTZ R0, R15, 1.1920928955078125e-07 ;  /* 0x340000000f007820 */ /* 0x000fc80000410000 */
[----:B------:R-:W-:-:S07]  /*2660*/  FMUL.FTZ R13, R13, R0 ;  /* 0x000000000d0d7220 */ /* 0x000fce0000410000 */
.L_x_21662:
[----:B------:R-:W-:Y:S05]  /*2670*/  BSYNC B0 ;  /* 0x0000000000007941 */ /* 0x000fea0003800000 */
.L_x_21661:
[C---:B------:R-:W-:Y:S01]  /*2680*/  FSETP.GTU.FTZ.AND P1, PT, |R13|.reuse, +INF , PT ;  /* 0x7f8000000d00780b */ /* 0x040fe20003f3c200 */
[----:B0-----:R-:W-:Y:S01]  /*2690*/  HADD2.F32 R16, -RZ, R7.H1_H1 ;  /* 0x30000007ff107230 */ /* 0x001fe20000004100 */
        /* <DEDUP_REMOVED lines=23> */
.L_x_21671:
[----:B------:R-:W-:Y:S05]  /*2810*/  BSYNC B0 ;  /* 0x0000000000007941 */ /* 0x000fea0003800000 */
.L_x_21670:
        /* <DEDUP_REMOVED lines=25> */
.L_x_21677:
[----:B------:R-:W-:Y:S01]  /*29b0*/  FSETP.GEU.FTZ.AND P1, PT, R14, -R8, PT ;  /* 0x800000080e00720b */ /* 0x000fe20003f3e000 */
[----:B------:R-:W-:-:S12]  /*29c0*/  FADD.FTZ R0, R0, -1 ;  /* 0xbf80000000007421 */ /* 0x000fd80000010000 */
[----:B------:R-:W-:-:S07]  /*29d0*/  @!P1 FADD.FTZ R0, R0, -1 ;  /* 0xbf80000000009421 */ /* 0x000fce0000010000 */
.L_x_21676:
[----:B------:R-:W-:Y:S05]  /*29e0*/  BSYNC B1 ;  /* 0x0000000000017941 */ /* 0x000fea0003800000 */
.L_x_21675:
[----:B------:R-:W-:Y:S01]  /*29f0*/  FFMA.FTZ R13, -R8, R0, R13 ;  /* 0x00000000080d7223 */ /* 0x000fe2000001010d */
[----:B------:R-:W-:Y:S06]  /*2a00*/  BRA `(.L_x_21673) ;  /* 0x00000000007c7947 */ /* 0x000fec0003800000 */
.L_x_21674:
        /* <DEDUP_REMOVED lines=15> */
.L_x_21680:
        /* <DEDUP_REMOVED lines=13> */
.L_x_21679:
[----:B------:R-:W-:Y:S05]  /*2bd0*/  BSYNC B1 ;  /* 0x0000000000017941 */ /* 0x000fea0003800000 */
.L_x_21678:
[----:B------:R-:W-:-:S04]  /*2be0*/  FMUL.FTZ R13, R8, 1.1920928955078125e-07 ;  /* 0x34000000080d7820 */ /* 0x000fc80000410000 */
[----:B------:R-:W-:-:S07]  /*2bf0*/  FMUL.FTZ R13, R14, R13 ;  /* 0x0000000d0e0d7220 */ /* 0x000fce0000410000 */
.L_x_21673:
[----:B------:R-:W-:Y:S05]  /*2c00*/  BSYNC B0 ;  /* 0x0000000000007941 */ /* 0x000fea0003800000 */
.L_x_21672:
        /* <DEDUP_REMOVED lines=27> */
.L_x_21682:
[----:B------:R-:W-:Y:S05]  /*2dc0*/  BSYNC B0 ;  /* 0x0000000000007941 */ /* 0x000fea0003800000 */
.L_x_21681:
[----:B------:R-:W-:Y:S02]  /*2dd0*/  PRMT R5, R5, 0x5410, R11 ;  /* 0x0000541005057816 */ /* 0x000fe4000000000b */
[----:B------:R-:W-:Y:S02]  /*2de0*/  PRMT R4, R4, 0x5410, R10 ;  /* 0x0000541004047816 */ /* 0x000fe4000000000a */
[----:B------:R-:W-:-:S05]  /*2df0*/  PRMT R7, R7, 0x5410, R8 ;  /* 0x0000541007077816 */ /* 0x000fca0000000008 */
[----:B------:R-:W-:Y:S01]  /*2e00*/  STG.E.128 desc[UR4][R2.64], R4 ;  /* 0x0000000402007986 */ /* 0x000fe2000c101d04 */
[----:B------:R-:W-:Y:S05]  /*2e10*/  EXIT ;  /* 0x000000000000794d */ /* 0x000fea0003800000 */
.L_x_21594:
        /* <DEDUP_REMOVED lines=88> */
.L_x_21690:
[----:B------:R-:W-:Y:S01]  /*33a0*/  FSETP.GEU.FTZ.AND P0, PT, R11, -R10, PT ;  /* 0x8000000a0b00720b */ /* 0x000fe20003f1e000 */
[----:B------:R-:W-:-:S12]  /*33b0*/  FADD.FTZ R9, R9, -1 ;  /* 0xbf80000009097421 */ /* 0x000fd80000010000 */
[----:B------:R-:W-:-:S07]  /*33c0*/  @!P0 FADD.FTZ R9, R9, -1 ;  /* 0xbf80000009098421 */ /* 0x000fce0000010000 */
.L_x_21689:
[----:B------:R-:W-:Y:S05]  /*33d0*/  BSYNC B2 ;  /* 0x0000000000027941 */ /* 0x000fea0003800000 */
.L_x_21688:
[----:B------:R-:W-:Y:S01]  /*33e0*/  FFMA.FTZ R8, -R10, R9, R8 ;  /* 0x000000090a087223 */ /* 0x000fe20000010108 */
[----:B------:R-:W-:Y:S06]  /*33f0*/  BRA `(.L_x_21686) ;  /* 0x00000000007c7947 */ /* 0x000fec0003800000 */
.L_x_21687:
        /* <DEDUP_REMOVED lines=15> */
.L_x_21693:
        /* <DEDUP_REMOVED lines=13> */
.L_x_21692:
[----:B------:R-:W-:Y:S05]  /*35c0*/  BSYNC B2 ;  /* 0x0000000000027941 */ /* 0x000fea0003800000 */
.L_x_21691:
[----:B------:R-:W-:-:S04]  /*35d0*/  FMUL.FTZ R9, R0, 1.1920928955078125e-07 ;  /* 0x3400000000097820 */ /* 0x000fc80000410000 */
[----:B------:R-:W-:-:S07]  /*35e0*/  FMUL.FTZ R8, R8, R9 ;  /* 0x0000000908087220 */ /* 0x000fce0000410000 */
.L_x_21686:
[----:B------:R-:W-:Y:S05]  /*35f0*/  BSYNC B0 ;  /* 0x0000000000007941 */ /* 0x000fea0003800000 */
.L_x_21685:
        /* <DEDUP_REMOVED lines=25> */
.L_x_21684:
[----:B------:R-:W-:Y:S05]  /*3790*/  BSYNC B1 ;  /* 0x0000000000017941 */ /* 0x000fea0003800000 */
.L_x_21683:
        /* <DEDUP_REMOVED lines=33> */
.L_x_21701:
[----:B------:R-:W-:Y:S01]  /*39b0*/  FSETP.GEU.FTZ.AND P0, PT, R13, -R12, PT ;  /* 0x8000000c0d00720b */ /* 0x000fe20003f1e000 */
[----:B------:R-:W-:-:S12]  /*39c0*/  FADD.FTZ R11, R11, -1 ;  /* 0xbf8000000b0b7421 */ /* 0x000fd80000010000 */
[----:B------:R-:W-:-:S07]  /*39d0*/  @!P0 FADD.FTZ R11, R11, -1 ;  /* 0xbf8000000b0b8421 */ /* 0x000fce0000010000 */
.L_x_21700:
[----:B------:R-:W-:Y:S05]  /*39e0*/  BSYNC B2 ;  /* 0x0000000000027941 */ /* 0x000fea0003800000 */
.L_x_21699:
[----:B------:R-:W-:Y:S01]  /*39f0*/  FFMA.FTZ R10, -R12, R11, R10 ;  /* 0x0000000b0c0a7223 */ /* 0x000fe2000001010a */
[----:B------:R-:W-:Y:S06]  /*3a00*/  BRA `(.L_x_21697) ;  /* 0x00000000007c7947 */ /* 0x000fec0003800000 */
.L_x_21698:
        /* <DEDUP_REMOVED lines=15> */
.L_x_21704:
        /* <DEDUP_REMOVED lines=13> */
.L_x_21703:
[----:B------:R-:W-:Y:S05]  /*3bd0*/  BSYNC B2 ;  /* 0x0000000000027941 */ /* 0x000fea0003800000 */
.L_x_21702:
[----:B0-----:R-:W-:-:S04]  /*3be0*/  FMUL.FTZ R11, R12, 1.1920928955078125e-07 ;  /* 0x340000000c0b7820 */ /* 0x001fc80000410000 */
[----:B------:R-:W-:-:S07]  /*3bf0*/  FMUL.FTZ R10, R10, R11 ;  /* 0x0000000b0a0a7220 */ /* 0x000fce0000410000 */
.L_x_21697:
[----:B------:R-:W-:Y:S05]  /*3c00*/  BSYNC B0 ;  /* 0x0000000000007941 */ /* 0x000fea0003800000 */
.L_x_21696:
        /* <DEDUP_REMOVED lines=25> */
.L_x_21695:
[----:B------:R-:W-:Y:S05]  /*3da0*/  BSYNC B1 ;  /* 0x0000000000017941 */ /* 0x000fea0003800000 */
.L_x_21694:
        /* <DEDUP_REMOVED lines=33> */
.L_x_21712:
[----:B------:R-:W-:Y:S01]  /*3fc0*/  FSETP.GEU.FTZ.AND P0, PT, R13, -R12, PT ;  /* 0x8000000c0d00720b */ /* 0x000fe20003f1e000 */
[----:B------:R-:W-:-:S12]  /*3fd0*/  FADD.FTZ R11, R11, -1 ;  /* 0xbf8000000b0b7421 */ /* 0x000fd80000010000 */
[----:B------:R-:W-:-:S07]  /*3fe0*/  @!P0 FADD.FTZ R11, R11, -1 ;  /* 0xbf8000000b0b8421 */ /* 0x000fce0000010000 */
.L_x_21711:
[----:B------:R-:W-:Y:S05]  /*3ff0*/  BSYNC B2 ;  /* 0x0000000000027941 */ /* 0x000fea0003800000 */
.L_x_21710:
[----:B------:R-:W-:Y:S01]  /*4000*/  FFMA.FTZ R10, -R12, R11, R10 ;  /* 0x0000000b0c0a7223 */ /* 0x000fe2000001010a */
[----:B------:R-:W-:Y:S06]  /*4010*/  BRA `(.L_x_21708) ;  /* 0x00000000007c7947 */ /* 0x000fec0003800000 */
.L_x_21709:
        /* <DEDUP_REMOVED lines=15> */
.L_x_21715:
        /* <DEDUP_REMOVED lines=13> */
.L_x_21714:
[----:B------:R-:W-:Y:S05]  /*41e0*/  BSYNC B2 ;  /* 0x0000000000027941 */ /* 0x000fea0003800000 */
.L_x_21713:
[----:B0-----:R-:W-:-:S04]  /*41f0*/  FMUL.FTZ R11, R12, 1.1920928955078125e-07 ;  /* 0x340000000c0b7820 */ /* 0x001fc80000410000 */
[----:B------:R-:W-:-:S07]  /*4200*/  FMUL.FTZ R10, R10, R11 ;  /* 0x0000000b0a0a7220 */ /* 0x000fce0000410000 */
.L_x_21708:
[----:B------:R-:W-:Y:S05]  /*4210*/  BSYNC B0 ;  /* 0x0000000000007941 */ /* 0x000fea0003800000 */
.L_x_21707:
        /* <DEDUP_REMOVED lines=25> */
.L_x_21706:
[----:B------:R-:W-:Y:S05]  /*43b0*/  BSYNC B1 ;  /* 0x0000000000017941 */ /* 0x000fea0003800000 */
.L_x_21705:
        /* <DEDUP_REMOVED lines=33> */
.L_x_21723:
[----:B------:R-:W-:Y:S01]  /*45d0*/  FSETP.GEU.FTZ.AND P0, PT, R12, -R13, PT ;  /* 0x8000000d0c00720b */ /* 0x000fe20003f1e000 */
[----:B------:R-:W-:-:S12]  /*45e0*/  FADD.FTZ R0, R0, -1 ;  /* 0xbf80000000007421 */ /* 0x000fd80000010000 */
[----:B------:R-:W-:-:S07]  /*45f0*/  @!P0 FADD.FTZ R0, R0, -1 ;  /* 0xbf80000000008421 */ /* 0x000fce0000010000 */
.L_x_21722:
[----:B------:R-:W-:Y:S05]  /*4600*/  BSYNC B2 ;  /* 0x0000000000027941 */ /* 0x000fea0003800000 */
.L_x_21721:
[----:B------:R-:W-:Y:S01]  /*4610*/  FFMA.FTZ R11, -R13, R0, R11 ;  /* 0x000000000d0b7223 */ /* 0x000fe2000001010b */
[----:B------:R-:W-:Y:S06]  /*4620*/  BRA `(.L_x_21719) ;  /* 0x00000000007c7947 */ /* 0x000fec0003800000 */
.L_x_21720:
        /* <DEDUP_REMOVED lines=15> */
.L_x_21726:
        /* <DEDUP_REMOVED lines=13> */
.L_x_21725:
[----:B------:R-:W-:Y:S05]  /*47f0*/  BSYNC B2 ;  /* 0x0000000000027941 */ /* 0x000fea0003800000 */
.L_x_21724:
[----:B------:R-:W-:-:S04]  /*4800*/  FMUL.FTZ R0, R13, 1.1920928955078125e-07 ;  /* 0x340000000d007820 */ /* 0x000fc80000410000 */
[----:B------:R-:W-:-:S07]  /*4810*/  FMUL.FTZ R11, R11, R0 ;  /* 0x000000000b0b7220 */ /* 0x000fce0000410000 */
.L_x_21719:
[----:B------:R-:W-:Y:S05]  /*4820*/  BSYNC B0 ;  /* 0x0000000000007941 */ /* 0x000fea0003800000 */
.L_x_21718:
        /* <DEDUP_REMOVED lines=25> */
.L_x_21717:
[----:B------:R-:W-:Y:S05]  /*49c0*/  BSYNC B1 ;  /* 0x0000000000017941 */ /* 0x000fea0003800000 */
.L_x_21716:
        /* <DEDUP_REMOVED lines=33> */
.L_x_21734:
[----:B------:R-:W-:Y:S01]  /*4be0*/  FSETP.GEU.FTZ.AND P0, PT, R15, -R14, PT ;  /* 0x8000000e0f00720b */ /* 0x000fe20003f1e000 */
[----:B------:R-:W-:-:S12]  /*4bf0*/  FADD.FTZ R13, R13, -1 ;  /* 0xbf8000000d0d7421 */ /* 0x000fd80000010000 */
[----:B------:R-:W-:-:S07]  /*4c00*/  @!P0 FADD.FTZ R13, R13, -1 ;  /* 0xbf8000000d0d8421 */ /* 0x000fce0000010000 */
.L_x_21733:
[----:B------:R-:W-:Y:S05]  /*4c10*/  BSYNC B2 ;  /* 0x0000000000027941 */ /* 0x000fea0003800000 */
.L_x_21732:
[----:B------:R-:W-:Y:S01]  /*4c20*/  FFMA.FTZ R12, -R14, R13, R12 ;  /* 0x0000000d0e0c7223 */ /* 0x000fe2000001010c */
[----:B------:R-:W-:Y:S06]  /*4c30*/  BRA `(.L_x_21730) ;  /* 0x00000000007c7947 */ /* 0x000fec0003800000 */
.L_x_21731:
        /* <DEDUP_REMOVED lines=15> */
.L_x_21737:
        /* <DEDUP_REMOVED lines=13> */
.L_x_21736:
[----:B------:R-:W-:Y:S05]  /*4e00*/  BSYNC B2 ;  /* 0x0000000000027941 */ /* 0x000fea0003800000 */
.L_x_21735:
[----:B0-----:R-:W-:-:S04]  /*4e10*/  FMUL.FTZ R13, R14, 1.1920928955078125e-07 ;  /* 0x340000000e0d7820 */ /* 0x001fc80000410000 */
[----:B------:R-:W-:-:S07]  /*4e20*/  FMUL.FTZ R12, R12, R13 ;  /* 0x0000000d0c0c7220 */ /* 0x000fce0000410000 */
.L_x_21730:
[----:B------:R-:W-:Y:S05]  /*4e30*/  BSYNC B0 ;  /* 0x0000000000007941 */ /* 0x000fea0003800000 */
.L_x_21729:
        /* <DEDUP_REMOVED lines=25> */
.L_x_21728:
[----:B------:R-:W-:Y:S05]  /*4fd0*/  BSYNC B1 ;  /* 0x0000000000017941 */ /* 0x000fea0003800000 */
.L_x_21727:
        /* <DEDUP_REMOVED lines=33> */
.L_x_21745:
[----:B------:R-:W-:Y:S01]  /*51f0*/  FSETP.GEU.FTZ.AND P0, PT, R14, -R15, PT ;  /* 0x8000000f0e00720b */ /* 0x000fe20003f1e000 */
[----:B------:R-:W-:-:S12]  /*5200*/  FADD.FTZ R0, R0, -1 ;  /* 0xbf80000000007421 */ /* 0x000fd80000010000 */
[----:B------:R-:W-:-:S07]  /*5210*/  @!P0 FADD.FTZ R0, R0, -1 ;  /* 0xbf80000000008421 */ /* 0x000fce0000010000 */
.L_x_21744:
[----:B------:R-:W-:Y:S05]  /*5220*/  BSYNC B2 ;  /* 0x0000000000027941 */ /* 0x000fea0003800000 */
.L_x_21743:
[----:B------:R-:W-:Y:S01]  /*5230*/  FFMA.FTZ R13, -R15, R0, R13 ;  /* 0x000000000f0d7223 */ /* 0x000fe2000001010d */
[----:B------:R-:W-:Y:S06]  /*5240*/  BRA `(.L_x_21741) ;  /* 0x00000000007c7947 */ /* 0x000fec0003800000 */
.L_x_21742:
        /* <DEDUP_REMOVED lines=15> */
.L_x_21748:
        /* <DEDUP_REMOVED lines=13> */
.L_x_21747:
[----:B------:R-:W-:Y:S05]  /*5410*/  BSYNC B2 ;  /* 0x0000000000027941 */ /* 0x000fea0003800000 */
.L_x_21746:
[----:B------:R-:W-:-:S04]  /*5420*/  FMUL.FTZ R0, R15, 1.1920928955078125e-07 ;  /* 0x340000000f007820 */ /* 0x000fc80000410000 */
[----:B------:R-:W-:-:S07]  /*5430*/  FMUL.FTZ R13, R13, R0 ;  /* 0x000000000d0d7220 */ /* 0x000fce0000410000 */
.L_x_21741:
[----:B------:R-:W-:Y:S05]  /*5440*/  BSYNC B0 ;  /* 0x0000000000007941 */ /* 0x000fea0003800000 */
.L_x_21740:
        /* <DEDUP_REMOVED lines=25> */
.L_x_21739:
[----:B------:R-:W-:Y:S05]  /*55e0*/  BSYNC B1 ;  /* 0x0000000000017941 */ /* 0x000fea0003800000 */
.L_x_21738:
        /* <DEDUP_REMOVED lines=33> */
.L_x_21756:
[----:B------:R-:W-:Y:S01]  /*5800*/  FSETP.GEU.FTZ.AND P0, PT, R19, -R18, PT ;  /* 0x800000121300720b */ /* 0x000fe20003f1e000 */
[----:B------:R-:W-:-:S12]  /*5810*/  FADD.FTZ R15, R15, -1 ;  /* 0xbf8000000f0f7421 */ /* 0x000fd80000010000 */
[----:B------:R-:W-:-:S07]  /*5820*/  @!P0 FADD.FTZ R15, R15, -1 ;  /* 0xbf8000000f0f8421 */ /* 0x000fce0000010000 */
.L_x_21755:
[----:B------:R-:W-:Y:S05]  /*5830*/  BSYNC B2 ;  /* 0x0000000000027941 */ /* 0x000fea0003800000 */
.L_x_21754:
[----:B------:R-:W-:Y:S01]  /*5840*/  FFMA.FTZ R14, -R18, R15, R14 ;  /* 0x0000000f120e7223 */ /* 0x000fe2000001010e */
[----:B------:R-:W-:Y:S06]  /*5850*/  BRA `(.L_x_21752) ;  /* 0x00000000007c7947 */ /* 0x000fec0003800000 */
.L_x_21753:
        /* <DEDUP_REMOVED lines=15> */
.L_x_21759:
        /* <DEDUP_REMOVED lines=13> */
.L_x_21758:
[----:B------:R-:W-:Y:S05]  /*5a20*/  BSYNC B2 ;  /* 0x0000000000027941 */ /* 0x000fea0003800000 */
.L_x_21757:
[----:B0-----:R-:W-:-:S04]  /*5a30*/  FMUL.FTZ R15, R18, 1.1920928955078125e-07 ;  /* 0x34000000120f7820 */ /* 0x001fc80000410000 */
[----:B------:R-:W-:-:S07]  /*5a40*/  FMUL.FTZ R14, R14, R15 ;  /* 0x0000000f0e0e7220 */ /* 0x000fce0000410000 */
.L_x_21752:
[----:B------:R-:W-:Y:S05]  /*5a50*/  BSYNC B0 ;  /* 0x0000000000007941 */ /* 0x000fea0003800000 */
.L_x_21751:
        /* <DEDUP_REMOVED lines=25> */
.L_x_21750:
[----:B------:R-:W-:Y:S05]  /*5bf0*/  BSYNC B1 ;  /* 0x0000000000017941 */ /* 0x000fea0003800000 */
.L_x_21749:
        /* <DEDUP_REMOVED lines=33> */
.L_x_21767:
[----:B------:R-:W-:Y:S01]  /*5e10*/  FSETP.GEU.FTZ.AND P0, PT, R18, -R19, PT ;  /* 0x800000131200720b */ /* 0x000fe20003f1e000 */
[----:B------:R-:W-:-:S12]  /*5e20*/  FADD.FTZ R0, R0, -1 ;  /* 0xbf80000000007421 */ /* 0x000fd80000010000 */
[----:B------:R-:W-:-:S07]  /*5e30*/  @!P0 FADD.FTZ R0, R0, -1 ;  /* 0xbf80000000008421 */ /* 0x000fce0000010000 */
.L_x_21766:
[----:B------:R-:W-:Y:S05]  /*5e40*/  BSYNC B2 ;  /* 0x0000000000027941 */ /* 0x000fea0003800000 */
.L_x_21765:
[----:B------:R-:W-:Y:S01]  /*5e50*/  FFMA.FTZ R15, -R19, R0, R15 ;  /* 0x00000000130f7223 */ /* 0x000fe2000001010f */
[----:B------:R-:W-:Y:S06]  /*5e60*/  BRA `(.L_x_21763) ;  /* 0x00000000007c7947 */ /* 0x000fec0003800000 */
.L_x_21764:
        /* <DEDUP_REMOVED lines=15> */
.L_x_21770:
        /* <DEDUP_REMOVED lines=13> */
.L_x_21769:
[----:B------:R-:W-:Y:S05]  /*6030*/  BSYNC B2 ;  /* 0x0000000000027941 */ /* 0x000fea0003800000 */
.L_x_21768:
[----:B------:R-:W-:-:S04]  /*6040*/  FMUL.FTZ R18, R18, 1.1920928955078125e-07 ;  /* 0x3400000012127820 */ /* 0x000fc80000410000 */
[----:B------:R-:W-:-:S07]  /*6050*/  FMUL.FTZ R15, R15, R18 ;  /* 0x000000120f0f7220 */ /* 0x000fce0000410000 */
.L_x_21763:
[----:B------:R-:W-:Y:S05]  /*6060*/  BSYNC B0 ;  /* 0x0000000000007941 */ /* 0x000fea0003800000 */
.L_x_21762:
        /* <DEDUP_REMOVED lines=25> */
.L_x_21761:
[----:B------:R-:W-:Y:S05]  /*6200*/  BSYNC B1 ;  /* 0x0000000000017941 */ /* 0x000fea0003800000 */
.L_x_21760:
        /* <DEDUP_REMOVED lines=16> */
.L_x_21773:
[----:B------:R-:W-:-:S13]  /*6310*/  ISETP.GE.AND P0, PT, R4, R3, PT ;  /* 0x000000030400720c */ /* 0x000fda0003f06270 */
[----:B------:R-:W-:Y:S05]  /*6320*/  @P0 BRA `(.L_x_21775) ;  /* 0x0000000000300947 */ /* 0x000fea0003800000 */
[----:B-1----:R-:W1:Y:S01]  /*6330*/  LDC.64 R6, c[0x0][0x228] ;  /* 0x00008a00ff067b82 */ /* 0x002e620000000a00 */
[----:B-----5:R-:W-:Y:S01]  /*6340*/  IADD3 R5, R2, R4, RZ ;  /* 0x0000000402057210 */ /* 0x020fe20007ffe0ff */
[----:B------:R-:W-:-:S04]  /*6350*/  VIADD R4, R4, 0x80 ;  /* 0x0000008004047836 */ /* 0x000fc80000000000 */
[----:B-1----:R-:W-:-:S05]  /*6360*/  IMAD.WIDE.U32 R6, R5, 0x2, R6 ;  /* 0x0000000205067825 */ /* 0x002fca00078e0006 */
[----:B------:R1:W-:Y:S02]  /*6370*/  STG.E.U16 desc[UR4][R6.64], R8 ;  /* 0x0000000806007986 */ /* 0x0003e4000c101504 */
.L_x_21774:
[----:B------:R-:W-:-:S13]  /*6380*/  ISETP.GE.AND P0, PT, R4, R3, PT ;  /* 0x000000030400720c */ /* 0x000fda0003f06270 */
[----:B------:R-:W-:Y:S05]  /*6390*/  @P0 BRA `(.L_x_21776) ;  /* 0x0000000000300947 */ /* 0x000fea0003800000 */
[----:B01----:R-:W0:Y:S01]  /*63a0*/  LDC.64 R6, c[0x0][0x228] ;  /* 0x00008a00ff067b82 */ /* 0x003e220000000a00 */
[----:B-----5:R-:W-:Y:S01]  /*63b0*/  IMAD.IADD R5, R2, 0x1, R4 ;  /* 0x0000000102057824 */ /* 0x020fe200078e0204 */
[----:B------:R-:W-:-:S03]  /*63c0*/  IADD3 R4, R4, 0x80, RZ ;  /* 0x0000008004047810 */ /* 0x000fc60007ffe0ff */
[----:B0-----:R-:W-:-:S05]  /*63d0*/  IMAD.WIDE.U32 R6, R5, 0x2, R6 ;  /* 0x0000000205067825 */ /* 0x001fca00078e0006 */
[----:B------:R2:W-:Y:S02]  /*63e0*/  STG.E.U16 desc[UR4][R6.64], R9 ;  /* 0x0000000906007986 */ /* 0x0005e4000c101504 */
.L_x_21775:
[----:B------:R-:W-:-:S13]  /*63f0*/  ISETP.GE.AND P0, PT, R4, R3, PT ;  /* 0x000000030400720c */ /* 0x000fda0003f06270 */
[----:B------:R-:W-:Y:S05]  /*6400*/  @P0 BRA `(.L_x_21777) ;  /* 0x0000000000340947 */ /* 0x000fea0003800000 */
[----:B-12---:R-:W1:Y:S01]  /*6410*/  LDC.64 R6, c[0x0][0x228] ;  /* 0x00008a00ff067b82 */ /* 0x006e620000000a00 */
[----:B-----5:R-:W-:Y:S02]  /*6420*/  IMAD.IADD R5, R2, 0x1, R4 ;  /* 0x0000000102057824 */ /* 0x020fe400078e0204 */
[----:B------:R-:W-:Y:S02]  /*6430*/  VIADD R4, R4, 0x80 ;  /* 0x0000008004047836 */ /* 0x000fe40000000000 */
[----:B-1----:R-:W-:-:S05]  /*6440*/  IMAD.WIDE.U32 R6, R5, 0x2, R6 ;  /* 0x0000000205067825 */ /* 0x002fca00078e0006 */
[----:B------:R2:W-:Y:S02]  /*6450*/  STG.E.U16 desc[UR4][R6.64], R10 ;  /* 0x0000000a06007986 */ /* 0x0005e4000c101504 */
.L_x_21776:
        /* <DEDUP_REMOVED lines=8> */
.L_x_21777:
[----:B------:R-:W-:Y:S05]  /*64e0*/  BSYNC B1 ;  /* 0x0000000000017941 */ /* 0x000fea0003800000 */
.L_x_21772:
[----:B------:R-:W-:-:S13]  /*64f0*/  ISETP.GE.AND P0, PT, R4, R3, PT ;  /* 0x000000030400720c */ /* 0x000fda0003f06270 */
[----:B-123--:R-:W1:Y:S01]  /*6500*/  @!P0 LDC.64 R6, c[0x0][0x228] ;  /* 0x00008a00ff068b82 */ /* 0x00ee620000000a00 */
[----:B-----5:R-:W-:Y:S01]  /*6510*/  @!P0 IMAD.IADD R5, R2, 0x1, R4 ;  /* 0x0000000102058824 */ /* 0x020fe200078e0204 */
[----:B------:R-:W-:-:S03]  /*6520*/  @!P0 IADD3 R4, R4, 0x80, RZ ;  /* 0x0000008004048810 */ /* 0x000fc60007ffe0ff */
[----:B-1----:R-:W-:-:S05]  /*6530*/  @!P0 IMAD.WIDE.U32 R6, R5, 0x2, R6 ;  /* 0x0000000205068825 */ /* 0x002fca00078e0006 */
[----:B------:R3:W-:Y:S02]  /*6540*/  @!P0 STG.E.U16 desc[UR4][R6.64], R12 ;  /* 0x0000000c06008986 */ /* 0x0007e4000c101504 */
.L_x_21778:
[----:B------:R-:W-:Y:S05]  /*6550*/  BSYNC B0 ;  /* 0x0000000000007941 */ /* 0x000fea0003800000 */
.L_x_21771:
        /* <DEDUP_REMOVED lines=8> */
.L_x_21779:
        /* <DEDUP_REMOVED lines=10> */
.L_x_37859:


//--------------------- .text._ZN2at6native18elementwise_kernelILi128ELi4EZNS0_15gpu_kernel_implIZZZNS0_15binary_internal21div_floor_kernel_cudaERNS_18TensorIteratorBaseEENKUlvE0_clEvENKUlvE0_clEvEUlfE_EEvS5_RKT_EUliE_EEviT1_ --------------------------
	.section	.text._ZN2at6native18elementwise_kernelILi128ELi4EZNS0_15gpu_kernel_implIZZZNS0_15binary_internal21div_floor_kernel_cudaERNS_18TensorIteratorBaseEENKUlvE0_clEvENKUlvE0_clEvEUlfE_EEvS5_RKT_EUliE_EEviT1_,"ax",@progbits
	.align	128
        .global         _ZN2at6native18elementwise_kernelILi128ELi4EZNS0_15gpu_kernel_implIZZZNS0_15binary_internal21div_floor_kernel_cudaERNS_18TensorIteratorBaseEENKUlvE0_clEvENKUlvE0_clEvEUlfE_EEvS5_RKT_EUliE_EEviT1_
        .type           _ZN2at6native18elementwise_kernelILi128ELi4EZNS0_15gpu_kernel_implIZZZNS0_15binary_internal21div_floor_kernel_cudaERNS_18TensorIteratorBaseEENKUlvE0_clEvENKUlvE0_clEvEUlfE_EEvS5_RKT_EUliE_EEviT1_,@function
        .size           _ZN2at6native18elementwise_kernelILi128ELi4EZNS0_15gpu_kernel_implIZZZNS0_15binary_internal21div_floor_kernel_cudaERNS_18TensorIteratorBaseEENKUlvE0_clEvENKUlvE0_clEvEUlfE_EEvS5_RKT_EUliE_EEviT1_,(.L_x_37860 - _ZN2at6native18elementwise_kernelILi128ELi4EZNS0_15gpu_kernel_implIZZZNS0_15binary_internal21div_floor_kernel_cudaERNS_18TensorIteratorBaseEENKUlvE0_clEvENKUlvE0_clEvEUlfE_EEvS5_RKT_EUliE_EEviT1_)
        .other          _ZN2at6native18elementwise_kernelILi128ELi4EZNS0_15gpu_kernel_implIZZZNS0_15binary_internal21div_floor_kernel_cudaERNS_18TensorIteratorBaseEENKUlvE0_clEvENKUlvE0_clEvEUlfE_EEvS5_RKT_EUliE_EEviT1_,@"STO_CUDA_ENTRY STV_DEFAULT"
_ZN2at6native18elementwise_kernelILi128ELi4EZNS0_15gpu_kernel_implIZZZNS0_15binary_internal21div_floor_kernel_cudaERNS_18TensorIteratorBaseEENKUlvE0_clEvENKUlvE0_clEvEUlfE_EEvS5_RKT_EUliE_EEviT1_:
.text._ZN2at6native18elementwise_kernelILi128ELi4EZNS0_15gpu_kernel_implIZZZNS0_15binary_internal21div_floor_kernel_cudaERNS_18TensorIteratorBaseEENKUlvE0_clEvENKUlvE0_clEvEUlfE_EEvS5_RKT_EUliE_EEviT1_:
        /* <DEDUP_REMOVED lines=312> */
.L_x_21782:
        /* <DEDUP_REMOVED lines=22> */
.L_x_21787:
[----:B------:R-:W2:Y:S02]  /*14e0*/  LDG.E.U8 R2, desc[UR36][R4.64] ;  /* 0x0000002404027981 */ /* 0x000ea4000c1e1100 */
[----:B--2---:R-:W-:Y:S01]  /*14f0*/  I2FP.F32.U32 R2, R2 ;  /* 0x0000000200027245 */ /* 0x004fe20000201000 */
[----:B------:R-:W-:Y:S06]  /*1500*/  BRA `(.L_x_21789) ;  /* 0x0000000c002c7947 */ /* 0x000fec0003800000 */
.L_x_21786:
        /* <DEDUP_REMOVED lines=9> */
.L_x_21791:
[----:B------:R-:W2:Y:S02]  /*15a0*/  LDG.E R2, desc[UR36][R4.64] ;  /* 0x0000002404027981 */ /* 0x000ea4000c1e1900 */
[----:B--2---:R-:W-:Y:S01]  /*15b0*/  I2FP.F32.S32 R2, R2 ;  /* 0x0000000200027245 */ /* 0x004fe20000201400 */
[----:B------:R-:W-:Y:S06]  /*15c0*/  BRA `(.L_x_21789) ;  /* 0x0000000800fc7947 */ /* 0x000fec0003800000 */
.L_x_21790:
[----:B------:R-:W2:Y:S02]  /*15d0*/  LDG.E.U16 R2, desc[UR36][R4.64] ;  /* 0x0000002404027981 */ /* 0x000ea4000c1e1500 */
[----:B--2---:R-:W0:Y:S01]  /*15e0*/  I2F.S16 R2, R2 ;  /* 0x0000000200027306 */ /* 0x004e220000101400 */
[----:B------:R-:W-:Y:S05]  /*15f0*/  BRA `(.L_x_21789) ;  /* 0x0000000800f07947 */ /* 0x000fea0003800000 */
.L_x_21785:
        /* <DEDUP_REMOVED lines=8> */
.L_x_21793:
[----:B------:R-:W2:Y:S02]  /*1680*/  LDG.E.U16 R2, desc[UR36][R4.64] ;  /* 0x0000002404027981 */ /* 0x000ea4000c1e1500 */
[----:B--2---:R-:W-:Y:S01]  /*1690*/  HADD2.F32 R2, -RZ, R2.H0_H0 ;  /* 0x20000002ff027230 */ /* 0x004fe20000004100 */
[----:B------:R-:W-:Y:S06]  /*16a0*/  BRA `(.L_x_21789) ;  /* 0x0000000800c47947 */ /* 0x000fec0003800000 */
.L_x_21792:
        /* <DEDUP_REMOVED lines=8> */
.L_x_21795:
[----:B------:R-:W2:Y:S02]  /*1730*/  LDG.E.U16 R2, desc[UR36][R4.64] ;  /* 0x0000002404027981 */ /* 0x000ea4000c1e1500 */
[----:B--2---:R-:W-:Y:S01]  /*1740*/  HADD2.F32 R2, -RZ, R2.H0_H0 ;  /* 0x20000002ff027230 */ /* 0x004fe20000004100 */
[----:B------:R-:W-:Y:S06]  /*1750*/  BRA `(.L_x_21789) ;  /* 0x0000000800987947 */ /* 0x000fec0003800000 */
.L_x_21794:
[----:B------:R-:W2:Y:S01]  /*1760*/  LDG.E.64 R4, desc[UR36][R4.64] ;  /* 0x0000002404047981 */ /* 0x000ea2000c1e1b00 */
[----:B------:R-:W-:Y:S01]  /*1770*/  UMOV UR4, 0xf0000000 ;  /* 0xf000000000047882 */ /* 0x000fe20000000000 */
[----:B------:R-:W-:Y:S01]  /*1780*/  UMOV UR5, 0x380fffff ;  /* 0x380fffff00057882 */ /* 0x000fe20000000000 */
[----:B--2---:R-:W0:Y:S01]  /*1790*/  F2F.F32.F64 R2, R4 ;  /* 0x0000000400027310 */ /* 0x004e220000301000 */
[----:B------:R-:W-:-:S14]  /*17a0*/  DSETP.GEU.AND P0, PT, |R4|, UR4, PT ;  /* 0x0000000404007e2a */ /* 0x000fdc000bf0e200 */
[----:B0-----:R-:W-:Y:S01]  /*17b0*/  @!P0 FMUL R2, R2, 1.175494350822287508e-38 ;  /* 0x0080000002028820 */ /* 0x001fe20000400000 */
[----:B------:R-:W-:Y:S06]  /*17c0*/  BRA `(.L_x_21789) ;  /* 0x00000008007c7947 */ /* 0x000fec0003800000 */
.L_x_21784:
        /* <DEDUP_REMOVED lines=12> */
.L_x_21798:
[----:B------:R-:W2:Y:S01]  /*1890*/  LDG.E.64 R4, desc[UR36][R4.64] ;  /* 0x0000002404047981 */ /* 0x000ea2000c1e1b00 */
[----:B------:R-:W-:Y:S01]  /*18a0*/  UMOV UR4, 0xf0000000 ;  /* 0xf000000000047882 */ /* 0x000fe20000000000 */
[----:B------:R-:W-:Y:S01]  /*18b0*/  UMOV UR5, 0x380fffff ;  /* 0x380fffff00057882 */ /* 0x000fe20000000000 */
[----:B--2---:R-:W0:Y:S01]  /*18c0*/  F2F.F32.F64 R2, R4 ;  /* 0x0000000400027310 */ /* 0x004e220000301000 */
[----:B------:R-:W-:-:S14]  /*18d0*/  DSETP.GEU.AND P0, PT, |R4|, UR4, PT ;  /* 0x0000000404007e2a */ /* 0x000fdc000bf0e200 */
[----:B0-----:R-:W-:Y:S01]  /*18e0*/  @!P0 FMUL R2, R2, 1.175494350822287508e-38 ;  /* 0x0080000002028820 */ /* 0x001fe20000400000 */
[----:B------:R-:W-:Y:S06]  /*18f0*/  BRA `(.L_x_21789) ;  /* 0x0000000800307947 */ /* 0x000fec0003800000 */
.L_x_21797:
        /* <DEDUP_REMOVED lines=26> */
.L_x_21800:
        /* <DEDUP_REMOVED lines=13> */
.L_x_21799:
[----:B------:R-:W2:Y:S02]  /*1b70*/  LDG.E.U16 R2, desc[UR36][R4.64] ;  /* 0x0000002404027981 */ /* 0x000ea4000c1e1500 */
[----:B--2---:R-:W-:Y:S01]  /*1b80*/  IMAD.U32 R2, R2, 0x10000, RZ ;  /* 0x0001000002027824 */ /* 0x004fe200078e00ff */
[----:B------:R-:W-:Y:S06]  /*1b90*/  BRA `(.L_x_21789) ;  /* 0x0000000400887947 */ /* 0x000fec0003800000 */
.L_x_21796:
        /* <DEDUP_REMOVED lines=11> */
.L_x_21803:
        /* <DEDUP_REMOVED lines=20> */
.L_x_21805:
[----:B------:R-:W-:Y:S05]  /*1d90*/  BSYNC B0 ;  /* 0x0000000000007941 */ /* 0x000fea0003800000 */
.L_x_21804:
[----:B------:R-:W-:Y:S01]  /*1da0*/  IMAD.SHL.U32 R2, R2, 0x100000, RZ ;  /* 0x0010000002027824 */ /* 0x000fe200078e00ff */
[----:B------:R-:W-:-:S04]  /*1db0*/  LEA R3, R0, 0x3b800000, 0x17 ;  /* 0x3b80000000037811 */ /* 0x000fc800078eb8ff */
[----:B------:R-:W-:Y:S01]  /*1dc0*/  LOP3.LUT R2, R3, R2, R4, 0xfe, !PT ;  /* 0x0000000203027212 */ /* 0x000fe200078efe04 */
[----:B------:R-:W-:Y:S06]  /*1dd0*/  BRA `(.L_x_21789) ;  /* 0x0000000000f87947 */ /* 0x000fec0003800000 */
.L_x_21802:
        /* <DEDUP_REMOVED lines=20> */
.L_x_21807:
[----:B------:R-:W-:Y:S05]  /*1f20*/  BSYNC B0 ;  /* 0x0000000000007941 */ /* 0x000fea0003800000 */
.L_x_21806:
[----:B------:R-:W-:Y:S01]  /*1f30*/  IMAD.SHL.U32 R2, R2, 0x200000, RZ ;  /* 0x0020000002027824 */ /* 0x000fe200078e00ff */
[----:B------:R-:W-:-:S04]  /*1f40*/  LEA R3, R0, 0x37800000, 0x17 ;  /* 0x3780000000037811 */ /* 0x000fc800078eb8ff */
[----:B------:R-:W-:Y:S01]  /*1f50*/  LOP3.LUT R2, R3, R2, R4, 0xfe, !PT ;  /* 0x0000000203027212 */ /* 0x000fe200078efe04 */
[----:B------:R-:W-:Y:S06]  /*1f60*/  BRA `(.L_x_21789) ;  /* 0x0000000000947947 */ /* 0x000fec0003800000 */
.L_x_21801:
        /* <DEDUP_REMOVED lines=14> */
.L_x_21788:
        /* <DEDUP_REMOVED lines=16> */
.L_x_21810:
[----:B------:R-:W-:Y:S01]  /*2150*/  IMAD.MOV.U32 R2, RZ, RZ, RZ ;  /* 0x000000ffff027224 */ /* 0x000fe200078e00ff */
[----:B------:R-:W-:Y:S06]  /*2160*/  BRA `(.L_x_21789) ;  /* 0x0000000000147947 */ /* 0x000fec0003800000 */
.L_x_21809:
[----:B------:R-:W2:Y:S02]  /*2170*/  LDG.E.64 R2, desc[UR36][R4.64] ;  /* 0x0000002404027981 */ /* 0x000ea4000c1e1b00 */
[----:B--2---:R0:W1:Y:S01]  /*2180*/  I2F.U64 R2, R2 ;  /* 0x0000000200027312 */ /* 0x0040620000301000 */
[----:B------:R-:W-:Y:S05]  /*2190*/  BRA `(.L_x_21789) ;  /* 0x0000000000087947 */ /* 0x000fea0003800000 */
.L_x_21808:
[----:B------:R-:W2:Y:S02]  /*21a0*/  LDG.E R2, desc[UR36][R4.64] ;  /* 0x0000002404027981 */ /* 0x000ea4000c1e1900 */
[----:B--2---:R-:W-:-:S07]  /*21b0*/  I2FP.F32.U32 R2, R2 ;  /* 0x0000000200027245 */ /* 0x004fce0000201000 */
.L_x_21789:
[----:B------:R-:W-:Y:S05]  /*21c0*/  BSYNC B6 ;  /* 0x0000000000067941 */ /* 0x000fea0003800000 */
.L_x_21783:
[----:B0---4-:R-:W0:Y:S01]  /*21d0*/  LDC R3, c[0x0][0x420] ;  /* 0x00010800ff037b82 */ /* 0x011e220000000800 */
[----:B------:R-:W-:Y:S01]  /*21e0*/  BSSY B0, `(.L_x_21811) ;  /* 0x0000040000007945 */ /* 0x000fe20003800000 */
[C---:B-123-5:R-:W-:Y:S01]  /*21f0*/  FADD.FTZ R5, |R2|.reuse, -RZ ;  /* 0x800000ff02057221 */ /* 0x06efe20000010200 */
        /* <DEDUP_REMOVED lines=25> */
.L_x_21816:
[----:B------:R-:W-:Y:S01]  /*2390*/  FSETP.GEU.FTZ.AND P0, PT, R7, -R0, PT ;  /* 0x800000000700720b */ /* 0x000fe20003f1e000 */
[----:B------:R-:W-:-:S12]  /*23a0*/  FADD.FTZ R4, R4, -1 ;  /* 0xbf80000004047421 */ /* 0x000fd80000010000 */
[----:B------:R-:W-:-:S07]  /*23b0*/  @!P0 FADD.FTZ R4, R4, -1 ;  /* 0xbf80000004048421 */ /* 0x000fce0000010000 */
.L_x_21815:
[----:B------:R-:W-:Y:S05]  /*23c0*/  BSYNC B1 ;  /* 0x0000000000017941 */ /* 0x000fea0003800000 */
.L_x_21814:
[----:B------:R-:W-:Y:S01]  /*23d0*/  FFMA.FTZ R5, -R0, R4, R5 ;  /* 0x0000000400057223 */ /* 0x000fe20000010105 */
[----:B------:R-:W-:Y:S06]  /*23e0*/  BRA `(.L_x_21812) ;  /* 0x00000000007c7947 */ /* 0x000fec0003800000 */
.L_x_21813:
        /* <DEDUP_REMOVED lines=15> */
.L_x_21819:
        /* <DEDUP_REMOVED lines=13> */
.L_x_21818:
[----:B------:R-:W-:Y:S05]  /*25b0*/  BSYNC B1 ;  /* 0x0000000000017941 */ /* 0x000fea0003800000 */
.L_x_21817:
[----:B0-----:R-:W-:-:S04]  /*25c0*/  FMUL.FTZ R5, R4, 1.1920928955078125e-07 ;  /* 0x3400000004057820 */ /* 0x001fc80000410000 */
[----:B------:R-:W-:-:S07]  /*25d0*/  FMUL.FTZ R5, R10, R5 ;  /* 0x000000050a057220 */ /* 0x000fce0000410000 */
.L_x_21812:
[----:B------:R-:W-:Y:S05]  /*25e0*/  BSYNC B0 ;  /* 0x0000000000007941 */ /* 0x000fea0003800000 */
.L_x_21811:
[C---:B------:R-:W-:Y:S01]  /*25f0*/  FSETP.GTU.FTZ.AND P0, PT, |R5|.reuse, +INF , PT ;  /* 0x7f8000000500780b */ /* 0x040fe20003f1c200 */
[----:B------:R-:W-:Y:S01]  /*2600*/  ULDC UR4, c[0x0][0x424] ;  /* 0x0001090000047ab9 */ /* 0x000fe20000000800 */
[----:B------:R-:W-:-:S04]  /*2610*/  LOP3.LUT R0, R5, 0x80000000, R2, 0xb8, !PT ;  /* 0x8000000005007812 */ /* 0x000fc800078eb802 */
[----:B------:R-:W-:Y:S02]  /*2620*/  FSEL R5, R5, R0, P0 ;  /* 0x0000000005057208 */ /* 0x000fe40000000000 */
[----:B------:R-:W-:Y:S02]  /*2630*/  PLOP3.LUT P0, PT, PT, PT, PT, 0x8, 0x0 ;  /* 0x000000000000781c */ /* 0x000fe40003f0e170 */
[C---:B------:R-:W-:Y:S01]  /*2640*/  FSETP.NEU.FTZ.AND P1, PT, R5.reuse, RZ, PT ;  /* 0x000000ff0500720b */ /* 0x040fe20003f3d000 */
[----:B------:R-:W-:-:S04]  /*2650*/  FADD.FTZ R0, -R5, R2 ;  /* 0x0000000205007221 */ /* 0x000fc80000010100 */
[----:B------:R-:W-:-:S08]  /*2660*/  FMUL.FTZ R0, R0, UR4 ;  /* 0x0000000400007c20 */ /* 0x000fd00008410000 */
[----:B------:R-:W-:Y:S02]  /*2670*/  @P1 FSETP.GEU.FTZ.AND P2, PT, R3, RZ, PT ;  /* 0x000000ff0300120b */ /* 0x000fe40003f5e000 */
[----:B------:R-:W-:Y:S02]  /*2680*/  @P1 FSETP.GEU.FTZ.AND P3, PT, R5, RZ, PT ;  /* 0x000000ff0500120b */ /* 0x000fe40003f7e000 */
[----:B------:R-:W0:Y:S02]  /*2690*/  LDC.U8 R5, c[0x0][0x430] ;  /* 0x00010c00ff057b82 */ /* 0x000e240000000000 */
[----:B------:R-:W-:-:S13]  /*26a0*/  @P1 PLOP3.LUT P0, PT, P3, P2, PT, 0x28, 0x0 ;  /* 0x000000000000181c */ /* 0x000fda0001f04570 */
[----:B------:R-:W-:-:S05]  /*26b0*/  @P0 FADD.FTZ R0, R0, -1 ;  /* 0xbf80000000000421 */ /* 0x000fca0000010000 */
[----:B------:R-:W-:-:S13]  /*26c0*/  FSETP.NEU.FTZ.AND P0, PT, R0, RZ, PT ;  /* 0x000000ff0000720b */ /* 0x000fda0003f1d000 */
[----:B------:R-:W1:Y:S01]  /*26d0*/  @P0 FRND.FTZ.FLOOR R3, R0 ;  /* 0x0000000000030307 */ /* 0x000e620000215000 */
[----:B------:R-:W-:-:S05]  /*26e0*/  @!P0 FMUL.FTZ R2, R2, UR4 ;  /* 0x0000000402028c20 */ /* 0x000fca0008410000 */
[----:B------:R-:W-:Y:S01]  /*26f0*/  @!P0 LOP3.LUT R2, RZ, 0x80000000, R2, 0xb8, !PT ;  /* 0x80000000ff028812 */ /* 0x000fe200078eb802 */
[----:B-1----:R-:W-:-:S05]  /*2700*/  @P0 FADD.FTZ R4, R0, -R3 ;  /* 0x8000000300040221 */ /* 0x002fca0000010000 */
[----:B------:R-:W-:Y:S02]  /*2710*/  FSETP.GT.AND P2, PT, R4, 0.5, P0 ;  /* 0x3f0000000400780b */ /* 0x000fe40000744000 */
[----:B0-----:R-:W-:-:S04]  /*2720*/  PRMT R4, R5, 0x9910, RZ ;  /* 0x0000991005047816 */ /* 0x001fc800000000ff */
[----:B------:R-:W-:-:S07]  /*2730*/  ISETP.GT.AND P1, PT, R4, 0x9, PT ;  /* 0x000000090400780c */ /* 0x000fce0003f24270 */
[----:B------:R-:W-:-:S04]  /*2740*/  @P2 FADD.FTZ R3, R3, 1 ;  /* 0x3f80000003032421 */ /* 0x000fc80000010000 */
[----:B------:R-:W-:Y:S02]  /*2750*/  @P0 IMAD.MOV.U32 R2, RZ, RZ, R3 ;  /* 0x000000ffff020224 */ /* 0x000fe400078e0003 */
        /* <DEDUP_REMOVED lines=12> */
.L_x_21823:
[----:B------:R-:W0:Y:S02]  /*2820*/  F2I.S64.TRUNC R2, R2 ;  /* 0x0000000200027311 */ /* 0x000e24000020d900 */
[----:B0-----:R-:W-:-:S05]  /*2830*/  IMAD.MOV.U32 R5, RZ, RZ, R2 ;  /* 0x000000ffff057224 */ /* 0x001fca00078e0002 */
[----:B------:R0:W-:Y:S01]  /*2840*/  STG.E.U8 desc[UR36][R16.64], R5 ;  /* 0x0000000510007986 */ /* 0x0001e2000c101124 */
[----:B------:R-:W-:Y:S05]  /*2850*/  BRA `(.L_x_21825) ;  /* 0x0000000c00407947 */ /* 0x000fea0003800000 */
.L_x_21822:
        /* <DEDUP_REMOVED lines=9> */
.L_x_21827:
[----:B------:R-:W0:Y:S02]  /*28f0*/  F2I.FTZ.TRUNC.NTZ R3, R2 ;  /* 0x0000000200037305 */ /* 0x000e24000021f100 */
[----:B0-----:R0:W-:Y:S01]  /*2900*/  STG.E desc[UR36][R16.64], R3 ;  /* 0x0000000310007986 */ /* 0x0011e2000c101924 */
[----:B------:R-:W-:Y:S05]  /*2910*/  BRA `(.L_x_21825) ;  /* 0x0000000c00107947 */ /* 0x000fea0003800000 */
.L_x_21826:
[----:B------:R-:W0:Y:S02]  /*2920*/  F2I.FTZ.TRUNC.NTZ R3, R2 ;  /* 0x0000000200037305 */ /* 0x000e24000021f100 */
[----:B0-----:R0:W-:Y:S01]  /*2930*/  STG.E.U16 desc[UR36][R16.64], R3 ;  /* 0x0000000310007986 */ /* 0x0011e2000c101524 */
[----:B------:R-:W-:Y:S05]  /*2940*/  BRA `(.L_x_21825) ;  /* 0x0000000c00047947 */ /* 0x000fea0003800000 */
.L_x_21821:
        /* <DEDUP_REMOVED lines=8> */
.L_x_21829:
[----:B------:R-:W-:-:S05]  /*29d0*/  F2FP.F16.F32.PACK_AB R2, RZ, R2 ;  /* 0x00000002ff02723e */ /* 0x000fca00000000ff */
[----:B------:R0:W-:Y:S01]  /*29e0*/  STG.E.U16 desc[UR36][R16.64], R2 ;  /* 0x0000000210007986 */ /* 0x0001e2000c101524 */
[----:B------:R-:W-:Y:S05]  /*29f0*/  BRA `(.L_x_21825) ;  /* 0x0000000800d87947 */ /* 0x000fea0003800000 */
.L_x_21828:
        /* <DEDUP_REMOVED lines=9> */
.L_x_21831:
[----:B------:R-:W-:-:S04]  /*2a90*/  F2FP.F16.F32.PACK_AB R3, RZ, R2 ;  /* 0x00000002ff03723e */ /* 0x000fc800000000ff */
[----:B------:R-:W-:-:S05]  /*2aa0*/  PRMT R3, R3, 0x5410, RZ ;  /* 0x0000541003037816 */ /* 0x000fca00000000ff */
[----:B------:R0:W-:Y:S01]  /*2ab0*/  STG.E desc[UR36][R16.64], R3 ;  /* 0x0000000310007986 */ /* 0x0001e2000c101924 */
[----:B------:R-:W-:Y:S05]  /*2ac0*/  BRA `(.L_x_21825) ;  /* 0x0000000800a47947 */ /* 0x000fea0003800000 */
.L_x_21830:
[----:B------:R-:W-:-:S06]  /*2ad0*/  FMUL.FTZ R2, R2, 1 ;  /* 0x3f80000002027820 */ /* 0x000fcc0000410000 */
[----:B------:R-:W0:Y:S02]  /*2ae0*/  F2F.F64.F32 R2, R2 ;  /* 0x0000000200027310 */ /* 0x000e240000201800 */
[----:B0-----:R0:W-:Y:S01]  /*2af0*/  STG.E.64 desc[UR36][R16.64], R2 ;  /* 0x0000000210007986 */ /* 0x0011e2000c101b24 */
[----:B------:R-:W-:Y:S05]  /*2b00*/  BRA `(.L_x_21825) ;  /* 0x0000000800947947 */ /* 0x000fea0003800000 */
.L_x_21820:
        /* <DEDUP_REMOVED lines=12> */
.L_x_21834:
[----:B------:R-:W-:Y:S01]  /*2bd0*/  FMUL.FTZ R4, R2, 1 ;  /* 0x3f80000002047820 */ /* 0x000fe20000410000 */
[----:B------:R-:W-:-:S05]  /*2be0*/  CS2R R6, SRZ ;  /* 0x0000000000067805 */ /* 0x000fca000001ff00 */
[----:B------:R-:W0:Y:S02]  /*2bf0*/  F2F.F64.F32 R4, R4 ;  /* 0x0000000400047310 */ /* 0x000e240000201800 */
[----:B0-----:R0:W-:Y:S01]  /*2c00*/  STG.E.128 desc[UR36][R16.64], R4 ;  /* 0x0000000410007986 */ /* 0x0011e2000c101d24 */
[----:B------:R-:W-:Y:S05]  /*2c10*/  BRA `(.L_x_21825) ;  /* 0x0000000800507947 */ /* 0x000fea0003800000 */
.L_x_21833:
        /* <DEDUP_REMOVED lines=20> */
.L_x_21838:
[----:B------:R-:W-:Y:S05]  /*2d60*/  BSYNC B0 ;  /* 0x0000000000007941 */ /* 0x000fea0003800000 */
.L_x_21837:
[----:B------:R-:W-:-:S05]  /*2d70*/  LOP3.LUT R5, R0, R5, RZ, 0xfc, !PT ;  /* 0x0000000500057212 */ /* 0x000fca00078efcff */
[----:B------:R0:W-:Y:S01]  /*2d80*/  STG.E.U8 desc[UR36][R16.64], R5 ;  /* 0x0000000510007986 */ /* 0x0001e2000c101124 */
[----:B------:R-:W-:Y:S05]  /*2d90*/  BRA `(.L_x_21825) ;  /* 0x0000000400f07947 */ /* 0x000fea0003800000 */
.L_x_21836:
        /* <DEDUP_REMOVED lines=12> */
.L_x_21840:
[----:B------:R-:W-:Y:S01]  /*2e60*/  IMAD.MOV.U32 R0, RZ, RZ, 0x7f ;  /* 0x0000007fff007424 */ /* 0x000fe200078e00ff */
[----:B------:R-:W-:-:S04]  /*2e70*/  ISETP.GT.U32.AND P0, PT, R4, 0x7f800000, PT ;  /* 0x7f8000000400780c */ /* 0x000fc80003f04070 */
[----:B------:R-:W-:-:S09]  /*2e80*/  SEL R0, R0, 0x7c, P0 ;  /* 0x0000007c00007807 */ /* 0x000fd20000000000 */
.L_x_21841:
[----:B------:R-:W-:Y:S05]  /*2e90*/  BSYNC B0 ;  /* 0x0000000000007941 */ /* 0x000fea0003800000 */
.L_x_21839:
[----:B------:R-:W-:-:S04]  /*2ea0*/  LOP3.LUT R2, R2, 0x80000000, RZ, 0xc0, !PT ;  /* 0x8000000002027812 */ /* 0x000fc800078ec0ff */
[----:B------:R-:W-:-:S04]  /*2eb0*/  SHF.R.U32.HI R3, RZ, 0x18, R2 ;  /* 0x00000018ff037819 */ /* 0x000fc80000011602 */
[----:B------:R-:W-:-:S05]  /*2ec0*/  LOP3.LUT R3, R0, R3, RZ, 0xfc, !PT ;  /* 0x0000000300037212 */ /* 0x000fca00078efcff */
[----:B------:R0:W-:Y:S01]  /*2ed0*/  STG.E.U8 desc[UR36][R16.64], R3 ;  /* 0x0000000310007986 */ /* 0x0001e2000c101124 */
[----:B------:R-:W-:Y:S05]  /*2ee0*/  BRA `(.L_x_21825) ;  /* 0x00000004009c7947 */ /* 0x000fea0003800000 */
.L_x_21835:
[----:B------:R-:W-:-:S05]  /*2ef0*/  F2FP.BF16.F32.PACK_AB R2, RZ, R2 ;  /* 0x00000002ff02723e */ /* 0x000fca00000010ff */
[----:B------:R0:W-:Y:S01]  /*2f00*/  STG.E.U16 desc[UR36][R16.64], R2 ;  /* 0x0000000210007986 */ /* 0x0001e2000c101524 */
[----:B------:R-:W-:Y:S05]  /*2f10*/  BRA `(.L_x_21825) ;  /* 0x0000000400907947 */ /* 0x000fea0003800000 */
.L_x_21832:
        /* <DEDUP_REMOVED lines=11> */
.L_x_21844:
        /* <DEDUP_REMOVED lines=16> */
.L_x_21847:
[----:B------:R-:W-:-:S04]  /*30d0*/  LOP3.LUT R2, R2, 0x80000000, RZ, 0xc0, !PT ;  /* 0x8000000002027812 */ /* 0x000fc800078ec0ff */
[----:B------:R-:W-:-:S04]  /*30e0*/  SHF.R.U32.HI R3, RZ, 0x18, R2 ;  /* 0x00000018ff037819 */ /* 0x000fc80000011602 */
[----:B------:R-:W-:-:S04]  /*30f0*/  LOP3.LUT R0, R0, R3, RZ, 0xfc, !PT ;  /* 0x0000000300007212 */ /* 0x000fc800078efcff */
[----:B------:R-:W-:-:S07]  /*3100*/  PRMT R8, R0, 0x7610, R8 ;  /* 0x0000761000087816 */ /* 0x000fce0000000008 */
.L_x_21846:
[----:B------:R-:W-:Y:S05]  /*3110*/  BSYNC B0 ;  /* 0x0000000000007941 */ /* 0x000fea0003800000 */
.L_x_21845:
[----:B------:R3:W-:Y:S01]  /*3120*/  STG.E.U8 desc[UR36][R16.64], R8 ;  /* 0x0000000810007986 */ /* 0x0007e2000c101124 */
[----:B------:R-:W-:Y:S05]  /*3130*/  BRA `(.L_x_21825) ;  /* 0x0000000400087947 */ /* 0x000fea0003800000 */
.L_x_21843:
        /* <DEDUP_REMOVED lines=16> */
.L_x_21850:
[----:B------:R-:W-:-:S04]  /*3240*/  LOP3.LUT R2, R2, 0x80000000, RZ, 0xc0, !PT ;  /* 0x8000000002027812 */ /* 0x000fc800078ec0ff */
[----:B------:R-:W-:-:S04]  /*3250*/  SHF.R.U32.HI R3, RZ, 0x18, R2 ;  /* 0x00000018ff037819 */ /* 0x000fc80000011602 */
[----:B------:R-:W-:-:S04]  /*3260*/  LOP3.LUT R0, R0, R3, RZ, 0xfc, !PT ;  /* 0x0000000300007212 */ /* 0x000fc800078efcff */
[----:B------:R-:W-:-:S07]  /*3270*/  PRMT R8, R0, 0x7610, R8 ;  /* 0x0000761000087816 */ /* 0x000fce0000000008 */
.L_x_21849:
[----:B------:R-:W-:Y:S05]  /*3280*/  BSYNC B0 ;  /* 0x0000000000007941 */ /* 0x000fea0003800000 */
.L_x_21848:
[----:B------:R0:W-:Y:S01]  /*3290*/  STG.E.U8 desc[UR36][R16.64], R8 ;  /* 0x0000000810007986 */ /* 0x0001e2000c101124 */
[----:B------:R-:W-:Y:S05]  /*32a0*/  BRA `(.L_x_21825) ;  /* 0x0000000000ac7947 */ /* 0x000fea0003800000 */
.L_x_21842:
        /* <DEDUP_REMOVED lines=21> */
.L_x_21824:
        /* <DEDUP_REMOVED lines=16> */
.L_x_21853:
[----:B------:R-:W-:Y:S05]  /*3500*/  BRA `(.L_x_21825) ;  /* 0x0000000000147947 */ /* 0x000fea0003800000 */
.L_x_21852:
[----:B------:R-:W0:Y:S02]  /*3510*/  F2I.U64.TRUNC R2, R2 ;  /* 0x0000000200027311 */ /* 0x000e24000020d800 */
[----:B0-----:R2:W-:Y:S01]  /*3520*/  STG.E.64 desc[UR36][R16.64], R2 ;  /* 0x0000000210007986 */ /* 0x0015e2000c101b24 */
[----:B------:R-:W-:Y:S05]  /*3530*/  BRA `(.L_x_21825) ;  /* 0x0000000000087947 */ /* 0x000fea0003800000 */
.L_x_21851:
[----:B------:R-:W0:Y:S02]  /*3540*/  F2I.FTZ.U32.TRUNC.NTZ R3, R2 ;  /* 0x0000000200037305 */ /* 0x000e24000021f000 */
[----:B0-----:R0:W-:Y:S02]  /*3550*/  STG.E desc[UR36][R16.64], R3 ;  /* 0x0000000310007986 */ /* 0x0011e4000c101924 */
.L_x_21825:
[----:B------:R-:W-:-:S04]  /*3560*/  IMAD R18, R19, 0x200, R18 ;  /* 0x0000020013127824 */ /* 0x000fc800078e0212 */
[----:B------:R-:W-:-:S07]  /*3570*/  VIADD R23, R18, 0x80 ;  /* 0x0000008012177836 */ /* 0x000fce0000000000 */
.L_x_21781:
[----:B------:R-:W-:Y:S05]  /*3580*/  BSYNC B7 ;  /* 0x0000000000077941 */ /* 0x000fea0003800000 */
.L_x_21780:
        /* <DEDUP_REMOVED lines=307> */
.L_x_21856:
        /* <DEDUP_REMOVED lines=22> */
.L_x_21861:
[----:B------:R-:W2:Y:S02]  /*4a20*/  LDG.E.U8 R2, desc[UR36][R4.64] ;  /* 0x0000002404027981 */ /* 0x000ea4000c1e1100 */
[----:B--2---:R-:W-:Y:S01]  /*4a30*/  I2FP.F32.U32 R2, R2 ;  /* 0x0000000200027245 */ /* 0x004fe20000201000 */
[----:B------:R-:W-:Y:S06]  /*4a40*/  BRA `(.L_x_21863) ;  /* 0x0000000c002c7947 */ /* 0x000fec0003800000 */
.L_x_21860:
        /* <DEDUP_REMOVED lines=9> */
.L_x_21865:
[----:B------:R-:W2:Y:S02]  /*4ae0*/  LDG.E R2, desc[UR36][R4.64] ;  /* 0x0000002404027981 */ /* 0x000ea4000c1e1900 */
[----:B--2---:R-:W-:Y:S01]  /*4af0*/  I2FP.F32.S32 R2, R2 ;  /* 0x0000000200027245 */ /* 0x004fe20000201400 */
[----:B------:R-:W-:Y:S06]  /*4b00*/  BRA `(.L_x_21863) ;  /* 0x0000000800fc7947 */ /* 0x000fec0003800000 */
.L_x_21864:
[----:B------:R-:W2:Y:S02]  /*4b10*/  LDG.E.U16 R2, desc[UR36][R4.64] ;  /* 0x0000002404027981 */ /* 0x000ea4000c1e1500 */
[----:B--2---:R-:W0:Y:S01]  /*4b20*/  I2F.S16 R2, R2 ;  /* 0x0000000200027306 */ /* 0x004e220000101400 */
[----:B------:R-:W-:Y:S05]  /*4b30*/  BRA `(.L_x_21863) ;  /* 0x0000000800f07947 */ /* 0x000fea0003800000 */
.L_x_21859:
        /* <DEDUP_REMOVED lines=8> */
.L_x_21867:
[----:B------:R-:W2:Y:S02]  /*4bc0*/  LDG.E.U16 R2, desc[UR36][R4.64] ;  /* 0x0000002404027981 */ /* 0x000ea4000c1e1500 */
[----:B--2---:R-:W-:Y:S01]  /*4bd0*/  HADD2.F32 R2, -RZ, R2.H0_H0 ;  /* 0x20000002ff027230 */ /* 0x004fe20000004100 */
[----:B------:R-:W-:Y:S06]  /*4be0*/  BRA `(.L_x_21863) ;  /* 0x0000000800c47947 */ /* 0x000fec0003800000 */
.L_x_21866:
        /* <DEDUP_REMOVED lines=8> */
.L_x_21869:
[----:B------:R-:W2:Y:S02]  /*4c70*/  LDG.E.U16 R2, desc[UR36][R4.64] ;  /* 0x0000002404027981 */ /* 0x000ea4000c1e1500 */
[----:B--2---:R-:W-:Y:S01]  /*4c80*/  HADD2.F32 R2, -RZ, R2.H0_H0 ;  /* 0x20000002ff027230 */ /* 0x004fe20000004100 */
[----:B------:R-:W-:Y:S06]  /*4c90*/  BRA `(.L_x_21863) ;  /* 0x0000000800987947 */ /* 0x000fec0003800000 */
.L_x_21868:
[----:B------:R-:W2:Y:S01]  /*4ca0*/  LDG.E.64 R4, desc[UR36][R4.64] ;  /* 0x0000002404047981 */ /* 0x000ea2000c1e1b00 */
[----:B------:R-:W-:Y:S01]  /*4cb0*/  UMOV UR4, 0xf0000000 ;  /* 0xf000000000047882 */ /* 0x000fe20000000000 */
[----:B------:R-:W-:Y:S01]  /*4cc0*/  UMOV UR5, 0x380fffff ;  /* 0x380fffff00057882 */ /* 0x000fe20000000000 */
[----:B--2---:R-:W0:Y:S01]  /*4cd0*/  F2F.F32.F64 R2, R4 ;  /* 0x0000000400027310 */ /* 0x004e220000301000 */
[----:B------:R-:W-:-:S14]  /*4ce0*/  DSETP.GEU.AND P0, PT, |R4|, UR4, PT ;  /* 0x0000000404007e2a */ /* 0x000fdc000bf0e200 */
[----:B0-----:R-:W-:Y:S01]  /*4cf0*/  @!P0 FMUL R2, R2, 1.175494350822287508e-38 ;  /* 0x0080000002028820 */ /* 0x001fe20000400000 */
[----:B------:R-:W-:Y:S06]  /*4d00*/  BRA `(.L_x_21863) ;  /* 0x00000008007c7947 */ /* 0x000fec0003800000 */
.L_x_21858:
        /* <DEDUP_REMOVED lines=12> */
.L_x_21872:
[----:B------:R-:W2:Y:S01]  /*4dd0*/  LDG.E.64 R4, desc[UR36][R4.64] ;  /* 0x0000002404047981 */ /* 0x000ea2000c1e1b00 */
[----:B------:R-:W-:Y:S01]  /*4de0*/  UMOV UR4, 0xf0000000 ;  /* 0xf000000000047882 */ /* 0x000fe20000000000 */
[----:B------:R-:W-:Y:S01]  /*4df0*/  UMOV UR5, 0x380fffff ;  /* 0x380fffff00057882 */ /* 0x000fe20000000000 */
[----:B--2---:R-:W0:Y:S01]  /*4e00*/  F2F.F32.F64 R2, R4 ;  /* 0x0000000400027310 */ /* 0x004e220000301000 */
[----:B------:R-:W-:-:S14]  /*4e10*/  DSETP.GEU.AND P0, PT, |R4|, UR4, PT ;  /* 0x0000000404007e2a */ /* 0x000fdc000bf0e200 */
[----:B0-----:R-:W-:Y:S01]  /*4e20*/  @!P0 FMUL R2, R2, 1.175494350822287508e-38 ;  /* 0x0080000002028820 */ /* 0x001fe20000400000 */
[----:B------:R-:W-:Y:S06]  /*4e30*/  BRA `(.L_x_21863) ;  /* 0x0000000800307947 */ /* 0x000fec0003800000 */
.L_x_21871:
        /* <DEDUP_REMOVED lines=26> */
.L_x_21874:
        /* <DEDUP_REMOVED lines=13> */
.L_x_21873:
[----:B------:R-:W2:Y:S02]  /*50b0*/  LDG.E.U16 R2, desc[UR36][R4.64] ;  /* 0x0000002404027981 */ /* 0x000ea4000c1e1500 */
[----:B--2---:R-:W-:Y:S01]  /*50c0*/  IMAD.U32 R2, R2, 0x10000, RZ ;  /* 0x0001000002027824 */ /* 0x004fe200078e00ff */
[----:B------:R-:W-:Y:S06]  /*50d0*/  BRA `(.L_x_21863) ;  /* 0x0000000400887947 */ /* 0x000fec0003800000 */
.L_x_21870:
        /* <DEDUP_REMOVED lines=11> */
.L_x_21877:
        /* <DEDUP_REMOVED lines=20> */
.L_x_21879:
[----:B------:R-:W-:Y:S05]  /*52d0*/  BSYNC B0 ;  /* 0x0000000000007941 */ /* 0x000fea0003800000 */
.L_x_21878:
[----:B------:R-:W-:Y:S01]  /*52e0*/  IMAD.SHL.U32 R2, R2, 0x100000, RZ ;  /* 0x0010000002027824 */ /* 0x000fe200078e00ff */
[----:B------:R-:W-:-:S04]  /*52f0*/  LEA R3, R0, 0x3b800000, 0x17 ;  /* 0x3b80000000037811 */ /* 0x000fc800078eb8ff */
[----:B------:R-:W-:Y:S01]  /*5300*/  LOP3.LUT R2, R3, R2, R4, 0xfe, !PT ;  /* 0x0000000203027212 */ /* 0x000fe200078efe04 */
[----:B------:R-:W-:Y:S06]  /*5310*/  BRA `(.L_x_21863) ;  /* 0x0000000000f87947 */ /* 0x000fec0003800000 */
.L_x_21876:
        /* <DEDUP_REMOVED lines=20> */
.L_x_21881:
[----:B------:R-:W-:Y:S05]  /*5460*/  BSYNC B0 ;  /* 0x0000000000007941 */ /* 0x000fea0003800000 */
.L_x_21880:
[----:B------:R-:W-:Y:S01]  /*5470*/  IMAD.SHL.U32 R2, R2, 0x200000, RZ ;  /* 0x0020000002027824 */ /* 0x000fe200078e00ff */
[----:B------:R-:W-:-:S04]  /*5480*/  LEA R3, R0, 0x37800000, 0x17 ;  /* 0x3780000000037811 */ /* 0x000fc800078eb8ff */
[----:B------:R-:W-:Y:S01]  /*5490*/  LOP3.LUT R2, R3, R2, R4, 0xfe, !PT ;  /* 0x0000000203027212 */ /* 0x000fe200078efe04 */
[----:B------:R-:W-:Y:S06]  /*54a0*/  BRA `(.L_x_21863) ;  /* 0x0000000000947947 */ /* 0x000fec0003800000 */
.L_x_21875:
        /* <DEDUP_REMOVED lines=14> */
.L_x_21862:
        /* <DEDUP_REMOVED lines=16> */
.L_x_21884:
[----:B------:R-:W-:Y:S01]  /*5690*/  IMAD.MOV.U32 R2, RZ, RZ, RZ ;  /* 0x000000ffff027224 */ /* 0x000fe200078e00ff */
[----:B------:R-:W-:Y:S06]  /*56a0*/  BRA `(.L_x_21863) ;  /* 0x0000000000147947 */ /* 0x000fec0003800000 */
.L_x_21883:
[----:B------:R-:W2:Y:S02]  /*56b0*/  LDG.E.64 R2, desc[UR36][R4.64] ;  /* 0x0000002404027981 */ /* 0x000ea4000c1e1b00 */
[----:B--2---:R0:W1:Y:S01]  /*56c0*/  I2F.U64 R2, R2 ;  /* 0x0000000200027312 */ /* 0x0040620000301000 */
[----:B------:R-:W-:Y:S05]  /*56d0*/  BRA `(.L_x_21863) ;  /* 0x0000000000087947 */ /* 0x000fea0003800000 */
.L_x_21882:
[----:B------:R-:W2:Y:S02]  /*56e0*/  LDG.E R2, desc[UR36][R4.64] ;  /* 0x0000002404027981 */ /* 0x000ea4000c1e1900 */
[----:B--2---:R-:W-:-:S07]  /*56f0*/  I2FP.F32.U32 R2, R2 ;  /* 0x0000000200027245 */ /* 0x004fce0000201000 */
.L_x_21863:
[----:B------:R-:W-:Y:S05]  /*5700*/  BSYNC B6 ;  /* 0x0000000000067941 */ /* 0x000fea0003800000 */
.L_x_21857:
[----:B0-----:R-:W0:Y:S01]  /*5710*/  LDC R3, c[0x0][0x420] ;  /* 0x00010800ff037b82 */ /* 0x001e220000000800 */
[----:B------:R-:W-:Y:S01]  /*5720*/  BSSY B0, `(.L_x_21885) ;  /* 0x0000040000007945 */ /* 0x000fe20003800000 */
[C---:B-12345:R-:W-:Y:S01]  /*5730*/  FADD.FTZ R5, |R2|.reuse, -RZ ;  /* 0x800000ff02057221 */ /* 0x07efe20000010200 */
        /* <DEDUP_REMOVED lines=25> */
.L_x_21890:
[----:B------:R-:W-:Y:S01]  /*58d0*/  FSETP.GEU.FTZ.AND P0, PT, R4, -R6, PT ;  /* 0x800000060400720b */ /* 0x000fe20003f1e000 */
[----:B------:R-:W-:-:S12]  /*58e0*/  FADD.FTZ R0, R0, -1 ;  /* 0xbf80000000007421 */ /* 0x000fd80000010000 */
[----:B------:R-:W-:-:S07]  /*58f0*/  @!P0 FADD.FTZ R0, R0, -1 ;  /* 0xbf80000000008421 */ /* 0x000fce0000010000 */
.L_x_21889:
[----:B------:R-:W-:Y:S05]  /*5900*/  BSYNC B1 ;  /* 0x0000000000017941 */ /* 0x000fea0003800000 */
.L_x_21888:
[----:B------:R-:W-:Y:S01]  /*5910*/  FFMA.FTZ R5, -R6, R0, R5 ;  /* 0x0000000006057223 */ /* 0x000fe20000010105 */
[----:B------:R-:W-:Y:S06]  /*5920*/  BRA `(.L_x_21886) ;  /* 0x00000000007c7947 */ /* 0x000fec0003800000 */
.L_x_21887:
        /* <DEDUP_REMOVED lines=15> */
.L_x_21893:
        /* <DEDUP_REMOVED lines=13> */
.L_x_21892:
[----:B------:R-:W-:Y:S05]  /*5af0*/  BSYNC B1 ;  /* 0x0000000000017941 */ /* 0x000fea0003800000 */
.L_x_21891:
[----:B------:R-:W-:-:S04]  /*5b00*/  FMUL.FTZ R5, R4, 1.1920928955078125e-07 ;  /* 0x3400000004057820 */ /* 0x000fc80000410000 */
[----:B------:R-:W-:-:S07]  /*5b10*/  FMUL.FTZ R5, R8, R5 ;  /* 0x0000000508057220 */ /* 0x000fce0000410000 */
.L_x_21886:
[----:B------:R-:W-:Y:S05]  /*5b20*/  BSYNC B0 ;  /* 0x0000000000007941 */ /* 0x000fea0003800000 */
.L_x_21885:
        /* <DEDUP_REMOVED lines=10> */
[----:B------:R-:W1:Y:S02]  /*5bd0*/  LDC.U8 R5, c[0x0][0x430] ;  /* 0x00010c00ff057b82 */ /* 0x000e640000000000 */
[----:B------:R-:W-:-:S13]  /*5be0*/  @P1 PLOP3.LUT P0, PT, P2, P3, PT, 0x28, 0x0 ;  /* 0x000000000000181c */ /* 0x000fda0001706570 */
[----:B------:R-:W-:-:S05]  /*5bf0*/  @P0 FADD.FTZ R0, R0, -1 ;  /* 0xbf80000000000421 */ /* 0x000fca0000010000 */
[----:B------:R-:W-:-:S13]  /*5c00*/  FSETP.NEU.FTZ.AND P0, PT, R0, RZ, PT ;  /* 0x000000ff0000720b */ /* 0x000fda0003f1d000 */
[----:B------:R-:W2:Y:S01]  /*5c10*/  @P0 FRND.FTZ.FLOOR R3, R0 ;  /* 0x0000000000030307 */ /* 0x000ea20000215000 */
[----:B------:R-:W-:-:S05]  /*5c20*/  @!P0 FMUL.FTZ R2, R2, UR4 ;  /* 0x0000000402028c20 */ /* 0x000fca0008410000 */
[----:B------:R-:W-:Y:S01]  /*5c30*/  @!P0 LOP3.LUT R2, RZ, 0x80000000, R2, 0xb8, !PT ;  /* 0x80000000ff028812 */ /* 0x000fe200078eb802 */
[----:B--2---:R-:W-:-:S05]  /*5c40*/  @P0 FADD.FTZ R4, R0, -R3 ;  /* 0x8000000300040221 */ /* 0x004fca0000010000 */
[----:B------:R-:W-:Y:S02]  /*5c50*/  FSETP.GT.AND P2, PT, R4, 0.5, P0 ;  /* 0x3f0000000400780b */ /* 0x000fe40000744000 */
[----:B-1----:R-:W-:-:S04]  /*5c60*/  PRMT R4, R5, 0x9910, RZ ;  /* 0x0000991005047816 */ /* 0x002fc800000000ff */
        /* <DEDUP_REMOVED lines=15> */
.L_x_21897:
[----:B------:R-:W1:Y:S02]  /*5d60*/  F2I.S64.TRUNC R2, R2 ;  /* 0x0000000200027311 */ /* 0x000e64000020d900 */
[----:B-1----:R-:W-:-:S05]  /*5d70*/  IMAD.MOV.U32 R5, RZ, RZ, R2 ;  /* 0x000000ffff057224 */ /* 0x002fca00078e0002 */
[----:B------:R1:W-:Y:S01]  /*5d80*/  STG.E.U8 desc[UR36][R16.64], R5 ;  /* 0x0000000510007986 */ /* 0x0003e2000c101124 */
[----:B------:R-:W-:Y:S05]  /*5d90*/  BRA `(.L_x_21899) ;  /* 0x0000000c00407947 */ /* 0x000fea0003800000 */
.L_x_21896:
        /* <DEDUP_REMOVED lines=9> */
.L_x_21901:
[----:B------:R-:W1:Y:S02]  /*5e30*/  F2I.FTZ.TRUNC.NTZ R3, R2 ;  /* 0x0000000200037305 */ /* 0x000e64000021f100 */
[----:B-1----:R4:W-:Y:S01]  /*5e40*/  STG.E desc[UR36][R16.64], R3 ;  /* 0x0000000310007986 */ /* 0x0029e2000c101924 */
[----:B------:R-:W-:Y:S05]  /*5e50*/  BRA `(.L_x_21899) ;  /* 0x0000000c00107947 */ /* 0x000fea0003800000 */
.L_x_21900:
[----:B------:R-:W1:Y:S02]  /*5e60*/  F2I.FTZ.TRUNC.NTZ R3, R2 ;  /* 0x0000000200037305 */ /* 0x000e64000021f100 */
[----:B-1----:R3:W-:Y:S01]  /*5e70*/  STG.E.U16 desc[UR36][R16.64], R3 ;  /* 0x0000000310007986 */ /* 0x0027e2000c101524 */
[----:B------:R-:W-:Y:S05]  /*5e80*/  BRA `(.L_x_21899) ;  /* 0x0000000c00047947 */ /* 0x000fea0003800000 */
.L_x_21895:
        /* <DEDUP_REMOVED lines=8> */
.L_x_21903:
[----:B------:R-:W-:-:S05]  /*5f10*/  F2FP.F16.F32.PACK_AB R2, RZ, R2 ;  /* 0x00000002ff02723e */ /* 0x000fca00000000ff */
[----:B------:R1:W-:Y:S01]  /*5f20*/  STG.E.U16 desc[UR36][R16.64], R2 ;  /* 0x0000000210007986 */ /* 0x0003e2000c101524 */
[----:B------:R-:W-:Y:S05]  /*5f30*/  BRA `(.L_x_21899) ;  /* 0x0000000800d87947 */ /* 0x000fea0003800000 */
.L_x_21902:
        /* <DEDUP_REMOVED lines=9> */
.L_x_21905:
[----:B------:R-:W-:-:S04]  /*5fd0*/  F2FP.F16.F32.PACK_AB R3, RZ, R2 ;  /* 0x00000002ff03723e */ /* 0x000fc800000000ff */
[----:B------:R-:W-:-:S05]  /*5fe0*/  PRMT R3, R3, 0x5410, RZ ;  /* 0x0000541003037816 */ /* 0x000fca00000000ff */
[----:B------:R1:W-:Y:S01]  /*5ff0*/  STG.E desc[UR36][R16.64], R3 ;  /* 0x0000000310007986 */ /* 0x0003e2000c101924 */
[----:B------:R-:W-:Y:S05]  /*6000*/  BRA `(.L_x_21899) ;  /* 0x0000000800a47947 */ /* 0x000fea0003800000 */
.L_x_21904:
[----:B------:R-:W-:-:S06]  /*6010*/  FMUL.FTZ R2, R2, 1 ;  /* 0x3f80000002027820 */ /* 0x000fcc0000410000 */
[----:B------:R-:W1:Y:S02]  /*6020*/  F2F.F64.F32 R2, R2 ;  /* 0x0000000200027310 */ /* 0x000e640000201800 */
[----:B-1----:R1:W-:Y:S01]  /*6030*/  STG.E.64 desc[UR36][R16.64], R2 ;  /* 0x0000000210007986 */ /* 0x0023e2000c101b24 */
[----:B------:R-:W-:Y:S05]  /*6040*/  BRA `(.L_x_21899) ;  /* 0x0000000800947947 */ /* 0x000fea0003800000 */
.L_x_21894:
        /* <DEDUP_REMOVED lines=12> */
.L_x_21908:
[----:B------:R-:W-:Y:S01]  /*6110*/  FMUL.FTZ R4, R2, 1 ;  /* 0x3f80000002047820 */ /* 0x000fe20000410000 */
[----:B------:R-:W-:-:S05]  /*6120*/  CS2R R6, SRZ ;  /* 0x0000000000067805 */ /* 0x000fca000001ff00 */
[----:B------:R-:W1:Y:S02]  /*6130*/  F2F.F64.F32 R4, R4 ;  /* 0x0000000400047310 */ /* 0x000e640000201800 */
[----:B-1----:R1:W-:Y:S01]  /*6140*/  STG.E.128 desc[UR36][R16.64], R4 ;  /* 0x0000000410007986 */ /* 0x0023e2000c101d24 */
[----:B------:R-:W-:Y:S05]  /*6150*/  BRA `(.L_x_21899) ;  /* 0x0000000800507947 */ /* 0x000fea0003800000 */
.L_x_21907:
        /* <DEDUP_REMOVED lines=20> */
.L_x_21912:
[----:B------:R-:W-:Y:S05]  /*62a0*/  BSYNC B0 ;  /* 0x0000000000007941 */ /* 0x000fea0003800000 */
.L_x_21911:
[----:B------:R-:W-:-:S05]  /*62b0*/  LOP3.LUT R5, R0, R5, RZ, 0xfc, !PT ;  /* 0x0000000500057212 */ /* 0x000fca00078efcff */
[----:B------:R1:W-:Y:S01]  /*62c0*/  STG.E.U8 desc[UR36][R16.64], R5 ;  /* 0x0000000510007986 */ /* 0x0003e2000c101124 */
[----:B------:R-:W-:Y:S05]  /*62d0*/  BRA `(.L_x_21899) ;  /* 0x0000000400f07947 */ /* 0x000fea0003800000 */
.L_x_21910:
        /* <DEDUP_REMOVED lines=12> */
.L_x_21914:
[----:B------:R-:W-:Y:S01]  /*63a0*/  IMAD.MOV.U32 R0, RZ, RZ, 0x7f ;  /* 0x0000007fff007424 */ /* 0x000fe200078e00ff */
[----:B------:R-:W-:-:S04]  /*63b0*/  ISETP.GT.U32.AND P0, PT, R4, 0x7f800000, PT ;  /* 0x7f8000000400780c */ /* 0x000fc80003f04070 */
[----:B------:R-:W-:-:S09]  /*63c0*/  SEL R0, R0, 0x7c, P0 ;  /* 0x0000007c00007807 */ /* 0x000fd20000000000 */
.L_x_21915:
[----:B------:R-:W-:Y:S05]  /*63d0*/  BSYNC B0 ;  /* 0x0000000000007941 */ /* 0x000fea0003800000 */
.L_x_21913:
[----:B------:R-:W-:-:S04]  /*63e0*/  LOP3.LUT R2, R2, 0x80000000, RZ, 0xc0, !PT ;  /* 0x8000000002027812 */ /* 0x000fc800078ec0ff */
[----:B------:R-:W-:-:S04]  /*63f0*/  SHF.R.U32.HI R3, RZ, 0x18, R2 ;  /* 0x00000018ff037819 */ /* 0x000fc80000011602 */
[----:B------:R-:W-:-:S05]  /*6400*/  LOP3.LUT R3, R0, R3, RZ, 0xfc, !PT ;  /* 0x0000000300037212 */ /* 0x000fca00078efcff */
[----:B------:R1:W-:Y:S01]  /*6410*/  STG.E.U8 desc[UR36][R16.64], R3 ;  /* 0x0000000310007986 */ /* 0x0003e2000c101124 */
[----:B------:R-:W-:Y:S05]  /*6420*/  BRA `(.L_x_21899) ;  /* 0x00000004009c7947 */ /* 0x000fea0003800000 */
.L_x_21909:
[----:B------:R-:W-:-:S05]  /*6430*/  F2FP.BF16.F32.PACK_AB R2, RZ, R2 ;  /* 0x00000002ff02723e */ /* 0x000fca00000010ff */
[----:B------:R1:W-:Y:S01]  /*6440*/  STG.E.U16 desc[UR36][R16.64], R2 ;  /* 0x0000000210007986 */ /* 0x0003e2000c101524 */
[----:B------:R-:W-:Y:S05]  /*6450*/  BRA `(.L_x_21899) ;  /* 0x0000000400907947 */ /* 0x000fea0003800000 */
.L_x_21906:
        /* <DEDUP_REMOVED lines=11> */
.L_x_21918:
        /* <DEDUP_REMOVED lines=16> */
.L_x_21921:
[----:B------:R-:W-:-:S04]  /*6610*/  LOP3.LUT R2, R2, 0x80000000, RZ, 0xc0, !PT ;  /* 0x8000000002027812 */ /* 0x000fc800078ec0ff */
[----:B------:R-:W-:-:S04]  /*6620*/  SHF.R.U32.HI R3, RZ, 0x18, R2 ;  /* 0x00000018ff037819 */ /* 0x000fc80000011602 */
[----:B------:R-:W-:-:S04]  /*6630*/  LOP3.LUT R0, R0, R3, RZ, 0xfc, !PT ;  /* 0x0000000300007212 */ /* 0x000fc800078efcff */
[----:B------:R-:W-:-:S07]  /*6640*/  PRMT R8, R0, 0x7610, R8 ;  /* 0x0000761000087816 */ /* 0x000fce0000000008 */
.L_x_21920:
[----:B------:R-:W-:Y:S05]  /*6650*/  BSYNC B0 ;  /* 0x0000000000007941 */ /* 0x000fea0003800000 */
.L_x_21919:
[----:B------:R1:W-:Y:S01]  /*6660*/  STG.E.U8 desc[UR36][R16.64], R8 ;  /* 0x0000000810007986 */ /* 0x0003e2000c101124 */
[----:B------:R-:W-:Y:S05]  /*6670*/  BRA `(.L_x_21899) ;  /* 0x0000000400087947 */ /* 0x000fea0003800000 */
.L_x_21917:
        /* <DEDUP_REMOVED lines=16> */
.L_x_21924:
[----:B------:R-:W-:-:S04]  /*6780*/  LOP3.LUT R2, R2, 0x80000000, RZ, 0xc0, !PT ;  /* 0x8000000002027812 */ /* 0x000fc800078ec0ff */
[----:B------:R-:W-:-:S04]  /*6790*/  SHF.R.U32.HI R3, RZ, 0x18, R2 ;  /* 0x00000018ff037819 */ /* 0x000fc80000011602 */
[----:B------:R-:W-:-:S04]  /*67a0*/  LOP3.LUT R0, R0, R3, RZ, 0xfc, !PT ;  /* 0x0000000300007212 */ /* 0x000fc800078efcff */
[----:B------:R-:W-:-:S07]  /*67b0*/  PRMT R8, R0, 0x7610, R8 ;  /* 0x0000761000087816 */ /* 0x000fce0000000008 */
.L_x_21923:
[----:B------:R-:W-:Y:S05]  /*67c0*/  BSYNC B0 ;  /* 0x0000000000007941 */ /* 0x000fea0003800000 */
.L_x_21922:
[----:B------:R1:W-:Y:S01]  /*67d0*/  STG.E.U8 desc[UR36][R16.64], R8 ;  /* 0x0000000810007986 */ /* 0x0003e2000c101124 */
[----:B------:R-:W-:Y:S05]  /*67e0*/  BRA `(.L_x_21899) ;  /* 0x0000000000ac7947 */ /* 0x000fea0003800000 */
.L_x_21916:
        /* <DEDUP_REMOVED lines=21> */
.L_x_21898:
        /* <DEDUP_REMOVED lines=16> */
.L_x_21927:
[----:B------:R-:W-:Y:S05]  /*6a40*/  BRA `(.L_x_21899) ;  /* 0x0000000000147947 */ /* 0x000fea0003800000 */
.L_x_21926:
[----:B------:R-:W1:Y:S02]  /*6a50*/  F2I.U64.TRUNC R2, R2 ;  /* 0x0000000200027311 */ /* 0x000e64000020d800 */
[----:B-1----:R1:W-:Y:S01]  /*6a60*/  STG.E.64 desc[UR36][R16.64], R2 ;  /* 0x0000000210007986 */ /* 0x0023e2000c101b24 */
[----:B------:R-:W-:Y:S05]  /*6a70*/  BRA `(.L_x_21899) ;  /* 0x0000000000087947 */ /* 0x000fea0003800000 */
.L_x_21925:
[----:B------:R-:W1:Y:S02]  /*6a80*/  F2I.FTZ.U32.TRUNC.NTZ R3, R2 ;  /* 0x0000000200037305 */ /* 0x000e64000021f000 */
[----:B-1----:R1:W-:Y:S02]  /*6a90*/  STG.E desc[UR36][R16.64], R3 ;  /* 0x0000000310007986 */ /* 0x0023e4000c101924 */
.L_x_21899:
[----:B------:R-:W-:-:S07]  /*6aa0*/  VIADD R23, R23, 0x80 ;  /* 0x0000008017177836 */ /* 0x000fce0000000000 */
.L_x_21855:
[----:B------:R-:W-:Y:S05]  /*6ab0*/  BSYNC B7 ;  /* 0x0000000000077941 */ /* 0x000fea0003800000 */
.L_x_21854:
        /* <DEDUP_REMOVED lines=307> */
.L_x_21930:
        /* <DEDUP_REMOVED lines=22> */
.L_x_21935:
[----:B------:R-:W2:Y:S02]  /*7f50*/  LDG.E.U8 R2, desc[UR36][R4.64] ;  /* 0x0000002404027981 */ /* 0x000ea4000c1e1100 */
[----:B--2---:R-:W-:Y:S01]  /*7f60*/  I2FP.F32.U32 R2, R2 ;  /* 0x0000000200027245 */ /* 0x004fe20000201000 */
[----:B------:R-:W-:Y:S06]  /*7f70*/  BRA `(.L_x_21937) ;  /* 0x0000000c002c7947 */ /* 0x000fec0003800000 */
.L_x_21934:
        /* <DEDUP_REMOVED lines=9> */
.L_x_21939:
[----:B------:R-:W2:Y:S02]  /*8010*/  LDG.E R2, desc[UR36][R4.64] ;  /* 0x0000002404027981 */ /* 0x000ea4000c1e1900 */
[----:B--2---:R-:W-:Y:S01]  /*8020*/  I2FP.F32.S32 R2, R2 ;  /* 0x0000000200027245 */ /* 0x004fe20000201400 */
[----:B------:R-:W-:Y:S06]  /*8030*/  BRA `(.L_x_21937) ;  /* 0x0000000800fc7947 */ /* 0x000fec0003800000 */
.L_x_21938:
[----:B------:R-:W2:Y:S02]  /*8040*/  LDG.E.U16 R2, desc[UR36][R4.64] ;  /* 0x0000002404027981 */ /* 0x000ea4000c1e1500 */
[----:B--2---:R-:W0:Y:S01]  /*8050*/  I2F.S16 R2, R2 ;  /* 0x0000000200027306 */ /* 0x004e220000101400 */
[----:B------:R-:W-:Y:S05]  /*8060*/  BRA `(.L_x_21937) ;  /* 0x0000000800f07947 */ /* 0x000fea0003800000 */
.L_x_21933:
        /* <DEDUP_REMOVED lines=8> */
.L_x_21941:
[----:B------:R-:W2:Y:S02]  /*80f0*/  LDG.E.U16 R2, desc[UR36][R4.64] ;  /* 0x0000002404027981 */ /* 0x000ea4000c1e1500 */
[----:B--2---:R-:W-:Y:S01]  /*8100*/  HADD2.F32 R2, -RZ, R2.H0_H0 ;  /* 0x20000002ff027230 */ /* 0x004fe20000004100 */
[----:B------:R-:W-:Y:S06]  /*8110*/  BRA `(.L_x_21937) ;  /* 0x0000000800c47947 */ /* 0x000fec0003800000 */
.L_x_21940:
        /* <DEDUP_REMOVED lines=8> */
.L_x_21943:
[----:B------:R-:W2:Y:S02]  /*81a0*/  LDG.E.U16 R2, desc[UR36][R4.64] ;  /* 0x0000002404027981 */ /* 0x000ea4000c1e1500 */
[----:B--2---:R-:W-:Y:S01]  /*81b0*/  HADD2.F32 R2, -RZ, R2.H0_H0 ;  /* 0x20000002ff027230 */ /* 0x004fe20000004100 */
[----:B------:R-:W-:Y:S06]  /*81c0*/  BRA `(.L_x_21937) ;  /* 0x0000000800987947 */ /* 0x000fec0003800000 */
.L_x_21942:
[----:B------:R-:W2:Y:S01]  /*81d0*/  LDG.E.64 R4, desc[UR36][R4.64] ;  /* 0x0000002404047981 */ /* 0x000ea2000c1e1b00 */
[----:B------:R-:W-:Y:S01]  /*81e0*/  UMOV UR4, 0xf0000000 ;  /* 0xf000000000047882 */ /* 0x000fe20000000000 */
[----:B------:R-:W-:Y:S01]  /*81f0*/  UMOV UR5, 0x380fffff ;  /* 0x380fffff00057882 */ /* 0x000fe20000000000 */
[----:B--2---:R-:W0:Y:S01]  /*8200*/  F2F.F32.F64 R2, R4 ;  /* 0x0000000400027310 */ /* 0x004e220000301000 */
[----:B------:R-:W-:-:S14]  /*8210*/  DSETP.GEU.AND P0, PT, |R4|, UR4, PT ;  /* 0x0000000404007e2a */ /* 0x000fdc000bf0e200 */
[----:B0-----:R-:W-:Y:S01]  /*8220*/  @!P0 FMUL R2, R2, 1.175494350822287508e-38 ;  /* 0x0080000002028820 */ /* 0x001fe20000400000 */
[----:B------:R-:W-:Y:S06]  /*8230*/  BRA `(.L_x_21937) ;  /* 0x00000008007c7947 */ /* 0x000fec0003800000 */
.L_x_21932:
        /* <DEDUP_REMOVED lines=12> */
.L_x_21946:
[----:B------:R-:W2:Y:S01]  /*8300*/  LDG.E.64 R4, desc[UR36][R4.64] ;  /* 0x0000002404047981 */ /* 0x000ea2000c1e1b00 */
[----:B------:R-:W-:Y:S01]  /*8310*/  UMOV UR4, 0xf0000000 ;  /* 0xf000000000047882 */ /* 0x000fe20000000000 */
[----:B------:R-:W-:Y:S01]  /*8320*/  UMOV UR5, 0x380fffff ;  /* 0x380fffff00057882 */ /* 0x000fe20000000000 */
[----:B--2---:R-:W0:Y:S01]  /*8330*/  F2F.F32.F64 R2, R4 ;  /* 0x0000000400027310 */ /* 0x004e220000301000 */
[----:B------:R-:W-:-:S14]  /*8340*/  DSETP.GEU.AND P0, PT, |R4|, UR4, PT ;  /* 0x0000000404007e2a */ /* 0x000fdc000bf0e200 */
[----:B0-----:R-:W-:Y:S01]  /*8350*/  @!P0 FMUL R2, R2, 1.175494350822287508e-38 ;  /* 0x0080000002028820 */ /* 0x001fe20000400000 */
[----:B------:R-:W-:Y:S06]  /*8360*/  BRA `(.L_x_21937) ;  /* 0x0000000800307947 */ /* 0x000fec0003800000 */
.L_x_21945:
        /* <DEDUP_REMOVED lines=26> */
.L_x_21948:
        /* <DEDUP_REMOVED lines=13> */
.L_x_21947:
[----:B------:R-:W2:Y:S02]  /*85e0*/  LDG.E.U16 R2, desc[UR36][R4.64] ;  /* 0x0000002404027981 */ /* 0x000ea4000c1e1500 */
[----:B--2---:R-:W-:Y:S01]  /*85f0*/  IMAD.U32 R2, R2, 0x10000, RZ ;  /* 0x0001000002027824 */ /* 0x004fe200078e00ff */
[----:B------:R-:W-:Y:S06]  /*8600*/  BRA `(.L_x_21937) ;  /* 0x0000000400887947 */ /* 0x000fec0003800000 */
.L_x_21944:
        /* <DEDUP_REMOVED lines=11> */
.L_x_21951:
        /* <DEDUP_REMOVED lines=20> */
.L_x_21953:
[----:B------:R-:W-:Y:S05]  /*8800*/  BSYNC B0 ;  /* 0x0000000000007941 */ /* 0x000fea0003800000 */
.L_x_21952:
[----:B------:R-:W-:Y:S01]  /*8810*/  IMAD.SHL.U32 R2, R2, 0x100000, RZ ;  /* 0x0010000002027824 */ /* 0x000fe200078e00ff */
[----:B------:R-:W-:-:S04]  /*8820*/  LEA R3, R0, 0x3b800000, 0x17 ;  /* 0x3b80000000037811 */ /* 0x000fc800078eb8ff */
[----:B------:R-:W-:Y:S01]  /*8830*/  LOP3.LUT R2, R3, R2, R4, 0xfe, !PT ;  /* 0x0000000203027212 */ /* 0x000fe200078efe04 */
[----:B------:R-:W-:Y:S06]  /*8840*/  BRA `(.L_x_21937) ;  /* 0x0000000000f87947 */ /* 0x000fec0003800000 */
.L_x_21950:
        /* <DEDUP_REMOVED lines=20> */
.L_x_21955:
[----:B------:R-:W-:Y:S05]  /*8990*/  BSYNC B0 ;  /* 0x0000000000007941 */ /* 0x000fea0003800000 */
.L_x_21954:
[----:B------:R-:W-:Y:S01]  /*89a0*/  IMAD.SHL.U32 R2, R2, 0x200000, RZ ;  /* 0x0020000002027824 */ /* 0x000fe200078e00ff */
[----:B------:R-:W-:-:S04]  /*89b0*/  LEA R3, R0, 0x37800000, 0x17 ;  /* 0x3780000000037811 */ /* 0x000fc800078eb8ff */
[----:B------:R-:W-:Y:S01]  /*89c0*/  LOP3.LUT R2, R3, R2, R4, 0xfe, !PT ;  /* 0x0000000203027212 */ /* 0x000fe200078efe04 */
[----:B------:R-:W-:Y:S06]  /*89d0*/  BRA `(.L_x_21937) ;  /* 0x0000000000947947 */ /* 0x000fec0003800000 */
.L_x_21949:
        /* <DEDUP_REMOVED lines=14> */
.L_x_21936:
        /* <DEDUP_REMOVED lines=16> */
.L_x_21958:
[----:B------:R-:W-:Y:S01]  /*8bc0*/  IMAD.MOV.U32 R2, RZ, RZ, RZ ;  /* 0x000000ffff027224 */ /* 0x000fe200078e00ff */
[----:B------:R-:W-:Y:S06]  /*8bd0*/  BRA `(.L_x_21937) ;  /* 0x0000000000147947 */ /* 0x000fec0003800000 */
.L_x_21957:
[----:B------:R-:W2:Y:S02]  /*8be0*/  LDG.E.64 R2, desc[UR36][R4.64] ;  /* 0x0000002404027981 */ /* 0x000ea4000c1e1b00 */
[----:B--2---:R0:W1:Y:S01]  /*8bf0*/  I2F.U64 R2, R2 ;  /* 0x0000000200027312 */ /* 0x0040620000301000 */
[----:B------:R-:W-:Y:S05]  /*8c00*/  BRA `(.L_x_21937) ;  /* 0x0000000000087947 */ /* 0x000fea0003800000 */
.L_x_21956:
[----:B------:R-:W2:Y:S02]  /*8c10*/  LDG.E R2, desc[UR36][R4.64] ;  /* 0x0000002404027981 */ /* 0x000ea4000c1e1900 */
[----:B--2---:R-:W-:-:S07]  /*8c20*/  I2FP.F32.U32 R2, R2 ;  /* 0x0000000200027245 */ /* 0x004fce0000201000 */
.L_x_21937:
[----:B------:R-:W-:Y:S05]  /*8c30*/  BSYNC B6 ;  /* 0x0000000000067941 */ /* 0x000fea0003800000 */
.L_x_21931:
[----:B0--3--:R-:W0:Y:S01]  /*8c40*/  LDC R3, c[0x0][0x420] ;  /* 0x00010800ff037b82 */ /* 0x009e220000000800 */
        /* <DEDUP_REMOVED lines=27> */
.L_x_21964:
[----:B------:R-:W-:Y:S01]  /*8e00*/  FSETP.GEU.FTZ.AND P0, PT, R4, -R6, PT ;  /* 0x800000060400720b */ /* 0x000fe20003f1e000 */
[----:B------:R-:W-:-:S12]  /*8e10*/  FADD.FTZ R0, R0, -1 ;  /* 0xbf80000000007421 */ /* 0x000fd80000010000 */
[----:B------:R-:W-:-:S07]  /*8e20*/  @!P0 FADD.FTZ R0, R0, -1 ;  /* 0xbf80000000008421 */ /* 0x000fce0000010000 */
.L_x_21963:
[----:B------:R-:W-:Y:S05]  /*8e30*/  BSYNC B1 ;  /* 0x0000000000017941 */ /* 0x000fea0003800000 */
.L_x_21962:
[----:B------:R-:W-:Y:S01]  /*8e40*/  FFMA.FTZ R5, -R6, R0, R5 ;  /* 0x0000000006057223 */ /* 0x000fe20000010105 */
[----:B------:R-:W-:Y:S06]  /*8e50*/  BRA `(.L_x_21960) ;  /* 0x00000000007c7947 */ /* 0x000fec0003800000 */
.L_x_21961:
        /* <DEDUP_REMOVED lines=15> */
.L_x_21967:
        /* <DEDUP_REMOVED lines=13> */
.L_x_21966:
[----:B------:R-:W-:Y:S05]  /*9020*/  BSYNC B1 ;  /* 0x0000000000017941 */ /* 0x000fea0003800000 */
.L_x_21965:
[----:B------:R-:W-:-:S04]  /*9030*/  FMUL.FTZ R5, R4, 1.1920928955078125e-07 ;  /* 0x3400000004057820 */ /* 0x000fc80000410000 */
[----:B------:R-:W-:-:S07]  /*9040*/  FMUL.FTZ R5, R8, R5 ;  /* 0x0000000508057220 */ /* 0x000fce0000410000 */
.L_x_21960:
[----:B------:R-:W-:Y:S05]  /*9050*/  BSYNC B0 ;  /* 0x0000000000007941 */ /* 0x000fea0003800000 */
.L_x_21959:
        /* <DEDUP_REMOVED lines=35> */
.L_x_21971:
[----:B------:R-:W1:Y:S02]  /*9290*/  F2I.S64.TRUNC R2, R2 ;  /* 0x0000000200027311 */ /* 0x000e64000020d900 */
[----:B-1----:R-:W-:-:S05]  /*92a0*/  IMAD.MOV.U32 R5, RZ, RZ, R2 ;  /* 0x000000ffff057224 */ /* 0x002fca00078e0002 */
[----:B------:R1:W-:Y:S01]  /*92b0*/  STG.E.U8 desc[UR36][R16.64], R5 ;  /* 0x0000000510007986 */ /* 0x0003e2000c101124 */
[----:B------:R-:W-:Y:S05]  /*92c0*/  BRA `(.L_x_21973) ;  /* 0x0000000c00407947 */ /* 0x000fea0003800000 */
.L_x_21970:
        /* <DEDUP_REMOVED lines=9> */
.L_x_21975:
[----:B------:R-:W1:Y:S02]  /*9360*/  F2I.FTZ.TRUNC.NTZ R3, R2 ;  /* 0x0000000200037305 */ /* 0x000e64000021f100 */
[----:B-1----:R1:W-:Y:S01]  /*9370*/  STG.E desc[UR36][R16.64], R3 ;  /* 0x0000000310007986 */ /* 0x0023e2000c101924 */
[----:B------:R-:W-:Y:S05]  /*9380*/  BRA `(.L_x_21973) ;  /* 0x0000000c00107947 */ /* 0x000fea0003800000 */
.L_x_21974:
[----:B------:R-:W1:Y:S02]  /*9390*/  F2I.FTZ.TRUNC.NTZ R3, R2 ;  /* 0x0000000200037305 */ /* 0x000e64000021f100 */
[----:B-1----:R1:W-:Y:S01]  /*93a0*/  STG.E.U16 desc[UR36][R16.64], R3 ;  /* 0x0000000310007986 */ /* 0x0023e2000c101524 */
[----:B------:R-:W-:Y:S05]  /*93b0*/  BRA `(.L_x_21973) ;  /* 0x0000000c00047947 */ /* 0x000fea0003800000 */
.L_x_21969:
        /* <DEDUP_REMOVED lines=8> */
.L_x_21977:
[----:B------:R-:W-:-:S05]  /*9440*/  F2FP.F16.F32.PACK_AB R2, RZ, R2 ;  /* 0x00000002ff02723e */ /* 0x000fca00000000ff */
[----:B------:R1:W-:Y:S01]  /*9450*/  STG.E.U16 desc[UR36][R16.64], R2 ;  /* 0x0000000210007986 */ /* 0x0003e2000c101524 */
[----:B------:R-:W-:Y:S05]  /*9460*/  BRA `(.L_x_21973) ;  /* 0x0000000800d87947 */ /* 0x000fea0003800000 */
.L_x_21976:
        /* <DEDUP_REMOVED lines=9> */
.L_x_21979:
[----:B------:R-:W-:-:S04]  /*9500*/  F2FP.F16.F32.PACK_AB R3, RZ, R2 ;  /* 0x00000002ff03723e */ /* 0x000fc800000000ff */
[----:B------:R-:W-:-:S05]  /*9510*/  PRMT R3, R3, 0x5410, RZ ;  /* 0x0000541003037816 */ /* 0x000fca00000000ff */
[----:B------:R1:W-:Y:S01]  /*9520*/  STG.E desc[UR36][R16.64], R3 ;  /* 0x0000000310007986 */ /* 0x0003e2000c101924 */
[----:B------:R-:W-:Y:S05]  /*9530*/  BRA `(.L_x_21973) ;  /* 0x0000000800a47947 */ /* 0x000fea0003800000 */
.L_x_21978:
[----:B------:R-:W-:-:S06]  /*9540*/  FMUL.FTZ R2, R2, 1 ;  /* 0x3f80000002027820 */ /* 0x000fcc0000410000 */
[----:B------:R-:W1:Y:S02]  /*9550*/  F2F.F64.F32 R2, R2 ;  /* 0x0000000200027310 */ /* 0x000e640000201800 */
[----:B-1----:R1:W-:Y:S01]  /*9560*/  STG.E.64 desc[UR36][R16.64], R2 ;  /* 0x0000000210007986 */ /* 0x0023e2000c101b24 */
[----:B------:R-:W-:Y:S05]  /*9570*/  BRA `(.L_x_21973) ;  /* 0x0000000800947947 */ /* 0x000fea0003800000 */
.L_x_21968:
        /* <DEDUP_REMOVED lines=12> */
.L_x_21982:
[----:B------:R-:W-:Y:S01]  /*9640*/  FMUL.FTZ R4, R2, 1 ;  /* 0x3f80000002047820 */ /* 0x000fe20000410000 */
[----:B------:R-:W-:-:S05]  /*9650*/  CS2R R6, SRZ ;  /* 0x0000000000067805 */ /* 0x000fca000001ff00 */
[----:B------:R-:W1:Y:S02]  /*9660*/  F2F.F64.F32 R4, R4 ;  /* 0x0000000400047310 */ /* 0x000e640000201800 */
[----:B-1----:R1:W-:Y:S01]  /*9670*/  STG.E.128 desc[UR36][R16.64], R4 ;  /* 0x0000000410007986 */ /* 0x0023e2000c101d24 */
[----:B------:R-:W-:Y:S05]  /*9680*/  BRA `(.L_x_21973) ;  /* 0x0000000800507947 */ /* 0x000fea0003800000 */
.L_x_21981:
        /* <DEDUP_REMOVED lines=20> */
.L_x_21986:
[----:B------:R-:W-:Y:S05]  /*97d0*/  BSYNC B0 ;  /* 0x0000000000007941 */ /* 0x000fea0003800000 */
.L_x_21985:
[----:B------:R-:W-:-:S05]  /*97e0*/  LOP3.LUT R5, R0, R5, RZ, 0xfc, !PT ;  /* 0x0000000500057212 */ /* 0x000fca00078efcff */
[----:B------:R1:W-:Y:S01]  /*97f0*/  STG.E.U8 desc[UR36][R16.64], R5 ;  /* 0x0000000510007986 */ /* 0x0003e2000c101124 */
[----:B------:R-:W-:Y:S05]  /*9800*/  BRA `(.L_x_21973) ;  /* 0x0000000400f07947 */ /* 0x000fea0003800000 */
.L_x_21984:
        /* <DEDUP_REMOVED lines=12> */
.L_x_21988:
[----:B------:R-:W-:Y:S01]  /*98d0*/  IMAD.MOV.U32 R0, RZ, RZ, 0x7f ;  /* 0x0000007fff007424 */ /* 0x000fe200078e00ff */
[----:B------:R-:W-:-:S04]  /*98e0*/  ISETP.GT.U32.AND P0, PT, R4, 0x7f800000, PT ;  /* 0x7f8000000400780c */ /* 0x000fc80003f04070 */
[----:B------:R-:W-:-:S09]  /*98f0*/  SEL R0, R0, 0x7c, P0 ;  /* 0x0000007c00007807 */ /* 0x000fd20000000000 */
.L_x_21989:
[----:B------:R-:W-:Y:S05]  /*9900*/  BSYNC B0 ;  /* 0x0000000000007941 */ /* 0x000fea0003800000 */
.L_x_21987:
[----:B------:R-:W-:-:S04]  /*9910*/  LOP3.LUT R2, R2, 0x80000000, RZ, 0xc0, !PT ;  /* 0x8000000002027812 */ /* 0x000fc800078ec0ff */
[----:B------:R-:W-:-:S04]  /*9920*/  SHF.R.U32.HI R3, RZ, 0x18, R2 ;  /* 0x00000018ff037819 */ /* 0x000fc80000011602 */
[----:B------:R-:W-:-:S05]  /*9930*/  LOP3.LUT R3, R0, R3, RZ, 0xfc, !PT ;  /* 0x0000000300037212 */ /* 0x000fca00078efcff */
[----:B------:R1:W-:Y:S01]  /*9940*/  STG.E.U8 desc[UR36][R16.64], R3 ;  /* 0x0000000310007986 */ /* 0x0003e2000c101124 */
[----:B------:R-:W-:Y:S05]  /*9950*/  BRA `(.L_x_21973) ;  /* 0x00000004009c7947 */ /* 0x000fea0003800000 */
.L_x_21983:
[----:B------:R-:W-:-:S05]  /*9960*/  F2FP.BF16.F32.PACK_AB R2, RZ, R2 ;  /* 0x00000002ff02723e */ /* 0x000fca00000010ff */
[----:B------:R1:W-:Y:S01]  /*9970*/  STG.E.U16 desc[UR36][R16.64], R2 ;  /* 0x0000000210007986 */ /* 0x0003e2000c101524 */
[----:B------:R-:W-:Y:S05]  /*9980*/  BRA `(.L_x_21973) ;  /* 0x0000000400907947 */ /* 0x000fea0003800000 */
.L_x_21980:
        /* <DEDUP_REMOVED lines=11> */
.L_x_21992:
        /* <DEDUP_REMOVED lines=16> */
.L_x_21995:
[----:B------:R-:W-:-:S04]  /*9b40*/  LOP3.LUT R2, R2, 0x80000000, RZ, 0xc0, !PT ;  /* 0x8000000002027812 */ /* 0x000fc800078ec0ff */
[----:B------:R-:W-:-:S04]  /*9b50*/  SHF.R.U32.HI R3, RZ, 0x18, R2 ;  /* 0x00000018ff037819 */ /* 0x000fc80000011602 */
[----:B------:R-:W-:-:S04]  /*9b60*/  LOP3.LUT R0, R0, R3, RZ, 0xfc, !PT ;  /* 0x0000000300007212 */ /* 0x000fc800078efcff */
[----:B------:R-:W-:-:S07]  /*9b70*/  PRMT R8, R0, 0x7610, R8 ;  /* 0x0000761000087816 */ /* 0x000fce0000000008 */
.L_x_21994:
[----:B------:R-:W-:Y:S05]  /*9b80*/  BSYNC B0 ;  /* 0x0000000000007941 */ /* 0x000fea0003800000 */
.L_x_21993:
[----:B------:R1:W-:Y:S01]  /*9b90*/  STG.E.U8 desc[UR36][R16.64], R8 ;  /* 0x0000000810007986 */ /* 0x0003e2000c101124 */
[----:B------:R-:W-:Y:S05]  /*9ba0*/  BRA `(.L_x_21973) ;  /* 0x0000000400087947 */ /* 0x000fea0003800000 */
.L_x_21991:
        /* <DEDUP_REMOVED lines=16> */
.L_x_21998:
[----:B------:R-:W-:-:S04]  /*9cb0*/  LOP3.LUT R2, R2, 0x80000000, RZ, 0xc0, !PT ;  /* 0x8000000002027812 */ /* 0x000fc800078ec0ff */
[----:B------:R-:W-:-:S04]  /*9cc0*/  SHF.R.U32.HI R3, RZ, 0x18, R2 ;  /* 0x00000018ff037819 */ /* 0x000fc80000011602 */
[----:B------:R-:W-:-:S04]  /*9cd0*/  LOP3.LUT R0, R0, R3, RZ, 0xfc, !PT ;  /* 0x0000000300007212 */ /* 0x000fc800078efcff */
[----:B------:R-:W-:-:S07]  /*9ce0*/  PRMT R8, R0, 0x7610, R8 ;  /* 0x0000761000087816 */ /* 0x000fce0000000008 */
.L_x_21997:
[----:B------:R-:W-:Y:S05]  /*9cf0*/  BSYNC B0 ;  /* 0x0000000000007941 */ /* 0x000fea0003800000 */
.L_x_21996:
[----:B------:R4:W-:Y:S01]  /*9d00*/  STG.E.U8 desc[UR36][R16.64], R8 ;  /* 0x0000000810007986 */ /* 0x0009e2000c101124 */
[----:B------:R-:W-:Y:S05]  /*9d10*/  BRA `(.L_x_21973) ;  /* 0x0000000000ac7947 */ /* 0x000fea0003800000 */
.L_x_21990:
        /* <DEDUP_REMOVED lines=21> */
.L_x_21972:
        /* <DEDUP_REMOVED lines=16> */
.L_x_22001:
[----:B------:R-:W-:Y:S05]  /*9f70*/  BRA `(.L_x_21973) ;  /* 0x0000000000147947 */ /* 0x000fea0003800000 */
.L_x_22000:
[----:B------:R-:W1:Y:S02]  /*9f80*/  F2I.U64.TRUNC R2, R2 ;  /* 0x0000000200027311 */ /* 0x000e64000020d800 */
[----:B-1----:R2:W-:Y:S01]  /*9f90*/  STG.E.64 desc[UR36][R16.64], R2 ;  /* 0x0000000210007986 */ /* 0x0025e2000c101b24 */
[----:B------:R-:W-:Y:S05]  /*9fa0*/  BRA `(.L_x_21973) ;  /* 0x0000000000087947 */ /* 0x000fea0003800000 */
.L_x_21999:
[----:B------:R-:W1:Y:S02]  /*9fb0*/  F2I.FTZ.U32.TRUNC.NTZ R3, R2 ;  /* 0x0000000200037305 */ /* 0x000e64000021f000 */
[----:B-1----:R1:W-:Y:S02]  /*9fc0*/  STG.E desc[UR36][R16.64], R3 ;  /* 0x0000000310007986 */ /* 0x0023e4000c101924 */
.L_x_21973:
[----:B------:R-:W-:-:S07]  /*9fd0*/  VIADD R23, R23, 0x80 ;  /* 0x0000008017177836 */ /* 0x000fce0000000000 */
.L_x_21929:
[----:B------:R-:W-:Y:S05]  /*9fe0*/  BSYNC B7 ;  /* 0x0000000000077941 */ /* 0x000fea0003800000 */
.L_x_21928:
        /* <DEDUP_REMOVED lines=306> */
.L_x_22002:
        /* <DEDUP_REMOVED lines=22> */
.L_x_22007:
[----:B------:R-:W2:Y:S02]  /*b470*/  LDG.E.U8 R2, desc[UR36][R4.64] ;  /* 0x0000002404027981 */ /* 0x000ea4000c1e1100 */
[----:B--2---:R-:W-:Y:S01]  /*b480*/  I2FP.F32.U32 R2, R2 ;  /* 0x0000000200027245 */ /* 0x004fe20000201000 */
[----:B------:R-:W-:Y:S06]  /*b490*/  BRA `(.L_x_22009) ;  /* 0x0000000c002c7947 */ /* 0x000fec0003800000 */
.L_x_22006:
        /* <DEDUP_REMOVED lines=9> */
.L_x_22011:
[----:B------:R-:W2:Y:S02]  /*b530*/  LDG.E R2, desc[UR36][R4.64] ;  /* 0x0000002404027981 */ /* 0x000ea4000c1e1900 */
[----:B--2---:R-:W-:Y:S01]  /*b540*/  I2FP.F32.S32 R2, R2 ;  /* 0x0000000200027245 */ /* 0x004fe20000201400 */
[----:B------:R-:W-:Y:S06]  /*b550*/  BRA `(.L_x_22009) ;  /* 0x0000000800fc7947 */ /* 0x000fec0003800000 */
.L_x_22010:
[----:B------:R-:W2:Y:S02]  /*b560*/  LDG.E.U16 R2, desc[UR36][R4.64] ;  /* 0x0000002404027981 */ /* 0x000ea4000c1e1500 */
[----:B--2---:R-:W3:Y:S01]  /*b570*/  I2F.S16 R2, R2 ;  /* 0x0000000200027306 */ /* 0x004ee20000101400 */
[----:B------:R-:W-:Y:S05]  /*b580*/  BRA `(.L_x_22009) ;  /* 0x0000000800f07947 */ /* 0x000fea0003800000 */
.L_x_22005:
        /* <DEDUP_REMOVED lines=8> */
.L_x_22013:
[----:B------:R-:W2:Y:S02]  /*b610*/  LDG.E.U16 R2, desc[UR36][R4.64] ;  /* 0x0000002404027981 */ /* 0x000ea4000c1e1500 */
[----:B--2---:R-:W-:Y:S01]  /*b620*/  HADD2.F32 R2, -RZ, R2.H0_H0 ;  /* 0x20000002ff027230 */ /* 0x004fe20000004100 */
[----:B------:R-:W-:Y:S06]  /*b630*/  BRA `(.L_x_22009) ;  /* 0x0000000800c47947 */ /* 0x000fec0003800000 */
.L_x_22012:
        /* <DEDUP_REMOVED lines=8> */
.L_x_22015:
[----:B------:R-:W2:Y:S02]  /*b6c0*/  LDG.E.U16 R2, desc[UR36][R4.64] ;  /* 0x0000002404027981 */ /* 0x000ea4000c1e1500 */
[----:B--2---:R-:W-:Y:S01]  /*b6d0*/  HADD2.F32 R2, -RZ, R2.H0_H0 ;  /* 0x20000002ff027230 */ /* 0x004fe20000004100 */
[----:B------:R-:W-:Y:S06]  /*b6e0*/  BRA `(.L_x_22009) ;  /* 0x0000000800987947 */ /* 0x000fec0003800000 */
.L_x_22014:
[----:B------:R-:W2:Y:S01]  /*b6f0*/  LDG.E.64 R4, desc[UR36][R4.64] ;  /* 0x0000002404047981 */ /* 0x000ea2000c1e1b00 */
[----:B------:R-:W-:Y:S01]  /*b700*/  UMOV UR4, 0xf0000000 ;  /* 0xf000000000047882 */ /* 0x000fe20000000000 */
[----:B------:R-:W-:Y:S01]  /*b710*/  UMOV UR5, 0x380fffff ;  /* 0x380fffff00057882 */ /* 0x000fe20000000000 */
[----:B--2---:R-:W0:Y:S01]  /*b720*/  F2F.F32.F64 R2, R4 ;  /* 0x0000000400027310 */ /* 0x004e220000301000 */
[----:B------:R-:W-:-:S14]  /*b730*/  DSETP.GEU.AND P0, PT, |R4|, UR4, PT ;  /* 0x0000000404007e2a */ /* 0x000fdc000bf0e200 */
[----:B0-----:R-:W-:Y:S01]  /*b740*/  @!P0 FMUL R2, R2, 1.175494350822287508e-38 ;  /* 0x0080000002028820 */ /* 0x001fe20000400000 */
[----:B------:R-:W-:Y:S06]  /*b750*/  BRA `(.L_x_22009) ;  /* 0x00000008007c7947 */ /* 0x000fec0003800000 */
.L_x_22004:
        /* <DEDUP_REMOVED lines=12> */
.L_x_22018:
[----:B------:R-:W2:Y:S01]  /*b820*/  LDG.E.64 R4, desc[UR36][R4.64] ;  /* 0x0000002404047981 */ /* 0x000ea2000c1e1b00 */
[----:B------:R-:W-:Y:S01]  /*b830*/  UMOV UR4, 0xf0000000 ;  /* 0xf000000000047882 */ /* 0x000fe20000000000 */
[----:B------:R-:W-:Y:S01]  /*b840*/  UMOV UR5, 0x380fffff ;  /* 0x380fffff00057882 */ /* 0x000fe20000000000 */
[----:B--2---:R-:W0:Y:S01]  /*b850*/  F2F.F32.F64 R2, R4 ;  /* 0x0000000400027310 */ /* 0x004e220000301000 */
[----:B------:R-:W-:-:S14]  /*b860*/  DSETP.GEU.AND P0, PT, |R4|, UR4, PT ;  /* 0x0000000404007e2a */ /* 0x000fdc000bf0e200 */
[----:B0-----:R-:W-:Y:S01]  /*b870*/  @!P0 FMUL R2, R2, 1.175494350822287508e-38 ;  /* 0x0080000002028820 */ /* 0x001fe20000400000 */
[----:B------:R-:W-:Y:S06]  /*b880*/  BRA `(.L_x_22009) ;  /* 0x0000000800307947 */ /* 0x000fec0003800000 */
.L_x_22017:
        /* <DEDUP_REMOVED lines=26> */
.L_x_22020:
        /* <DEDUP_REMOVED lines=13> */
.L_x_22019:
[----:B------:R-:W2:Y:S02]  /*bb00*/  LDG.E.U16 R2, desc[UR36][R4.64] ;  /* 0x0000002404027981 */ /* 0x000ea4000c1e1500 */
[----:B--2---:R-:W-:Y:S01]  /*bb10*/  IMAD.U32 R2, R2, 0x10000, RZ ;  /* 0x0001000002027824 */ /* 0x004fe200078e00ff */
[----:B------:R-:W-:Y:S06]  /*bb20*/  BRA `(.L_x_22009) ;  /* 0x0000000400887947 */ /* 0x000fec0003800000 */
.L_x_22016:
        /* <DEDUP_REMOVED lines=11> */
.L_x_22023:
        /* <DEDUP_REMOVED lines=20> */
.L_x_22025:
[----:B------:R-:W-:Y:S05]  /*bd20*/  BSYNC B0 ;  /* 0x0000000000007941 */ /* 0x000fea0003800000 */
.L_x_22024:
[----:B------:R-:W-:Y:S01]  /*bd30*/  IMAD.SHL.U32 R2, R2, 0x100000, RZ ;  /* 0x0010000002027824 */ /* 0x000fe200078e00ff */
[----:B------:R-:W-:-:S04]  /*bd40*/  LEA R3, R0, 0x3b800000, 0x17 ;  /* 0x3b80000000037811 */ /* 0x000fc800078eb8ff */
[----:B------:R-:W-:Y:S01]  /*bd50*/  LOP3.LUT R2, R3, R2, R4, 0xfe, !PT ;  /* 0x0000000203027212 */ /* 0x000fe200078efe04 */
[----:B------:R-:W-:Y:S06]  /*bd60*/  BRA `(.L_x_22009) ;  /* 0x0000000000f87947 */ /* 0x000fec0003800000 */
.L_x_22022:
        /* <DEDUP_REMOVED lines=20> */
.L_x_22027:
[----:B------:R-:W-:Y:S05]  /*beb0*/  BSYNC B0 ;  /* 0x0000000000007941 */ /* 0x000fea0003800000 */
.L_x_22026:
[----:B------:R-:W-:Y:S01]  /*bec0*/  IMAD.SHL.U32 R2, R2, 0x200000, RZ ;  /* 0x0020000002027824 */ /* 0x000fe200078e00ff */
[----:B------:R-:W-:-:S04]  /*bed0*/  LEA R3, R0, 0x37800000, 0x17 ;  /* 0x3780000000037811 */ /* 0x000fc800078eb8ff */
[----:B------:R-:W-:Y:S01]  /*bee0*/  LOP3.LUT R2, R3, R2, R4, 0xfe, !PT ;  /* 0x0000000203027212 */ /* 0x000fe200078efe04 */
[----:B------:R-:W-:Y:S06]  /*bef0*/  BRA `(.L_x_22009) ;  /* 0x0000000000947947 */ /* 0x000fec0003800000 */
.L_x_22021:
        /* <DEDUP_REMOVED lines=14> */
.L_x_22008:
        /* <DEDUP_REMOVED lines=16> */
.L_x_22030:
[----:B------:R-:W-:Y:S01]  /*c0e0*/  IMAD.MOV.U32 R2, RZ, RZ, RZ ;  /* 0x000000ffff027224 */ /* 0x000fe200078e00ff */
[----:B------:R-:W-:Y:S06]  /*c0f0*/  BRA `(.L_x_22009) ;  /* 0x0000000000147947 */ /* 0x000fec0003800000 */
.L_x_22029:
[----:B------:R-:W2:Y:S02]  /*c100*/  LDG.E.64 R2, desc[UR36][R4.64] ;  /* 0x0000002404027981 */ /* 0x000ea4000c1e1b00 */
[----:B--2---:R0:W1:Y:S01]  /*c110*/  I2F.U64 R2, R2 ;  /* 0x0000000200027312 */ /* 0x0040620000301000 */
[----:B------:R-:W-:Y:S05]  /*c120*/  BRA `(.L_x_22009) ;  /* 0x0000000000087947 */ /* 0x000fea0003800000 */
.L_x_22028:
[----:B------:R-:W2:Y:S02]  /*c130*/  LDG.E R2, desc[UR36][R4.64] ;  /* 0x0000002404027981 */ /* 0x000ea4000c1e1900 */
[----:B--2---:R-:W-:-:S07]  /*c140*/  I2FP.F32.U32 R2, R2 ;  /* 0x0000000200027245 */ /* 0x004fce0000201000 */
.L_x_22009:
[----:B------:R-:W-:Y:S05]  /*c150*/  BSYNC B6 ;  /* 0x0000000000067941 */ /* 0x000fea0003800000 */
.L_x_22003:
        /* <DEDUP_REMOVED lines=28> */
.L_x_22036:
[----:B------:R-:W-:Y:S01]  /*c320*/  FSETP.GEU.FTZ.AND P0, PT, R4, -R6, PT ;  /* 0x800000060400720b */ /* 0x000fe20003f1e000 */
[----:B------:R-:W-:-:S12]  /*c330*/  FADD.FTZ R0, R0, -1 ;  /* 0xbf80000000007421 */ /* 0x000fd80000010000 */
[----:B------:R-:W-:-:S07]  /*c340*/  @!P0 FADD.FTZ R0, R0, -1 ;  /* 0xbf80000000008421 */ /* 0x000fce0000010000 */
.L_x_22035:
[----:B------:R-:W-:Y:S05]  /*c350*/  BSYNC B1 ;  /* 0x0000000000017941 */ /* 0x000fea0003800000 */
.L_x_22034:
[----:B------:R-:W-:Y:S01]  /*c360*/  FFMA.FTZ R5, -R6, R0, R5 ;  /* 0x0000000006057223 */ /* 0x000fe20000010105 */
[----:B------:R-:W-:Y:S06]  /*c370*/  BRA `(.L_x_22032) ;  /* 0x00000000007c7947 */ /* 0x000fec0003800000 */
.L_x_22033:
        /* <DEDUP_REMOVED lines=15> */
.L_x_22039:
        /* <DEDUP_REMOVED lines=13> */
.L_x_22038:
[----:B------:R-:W-:Y:S05]  /*c540*/  BSYNC B1 ;  /* 0x0000000000017941 */ /* 0x000fea0003800000 */
.L_x_22037:
[----:B------:R-:W-:-:S04]  /*c550*/  FMUL.FTZ R5, R4, 1.1920928955078125e-07 ;  /* 0x3400000004057820 */ /* 0x000fc80000410000 */
[----:B------:R-:W-:-:S07]  /*c560*/  FMUL.FTZ R5, R8, R5 ;  /* 0x0000000508057220 */ /* 0x000fce0000410000 */
.L_x_22032:
[----:B------:R-:W-:Y:S05]  /*c570*/  BSYNC B0 ;  /* 0x0000000000007941 */ /* 0x000fea0003800000 */
.L_x_22031:
        /* <DEDUP_REMOVED lines=35> */
.L_x_22043:
[----:B------:R-:W1:Y:S02]  /*c7b0*/  F2I.S64.TRUNC R2, R2 ;  /* 0x0000000200027311 */ /* 0x000e64000020d900 */
[----:B-1----:R-:W-:-:S05]  /*c7c0*/  IMAD.MOV.U32 R5, RZ, RZ, R2 ;  /* 0x000000ffff057224 */ /* 0x002fca00078e0002 */
[----:B------:R-:W-:Y:S01]  /*c7d0*/  STG.E.U8 desc[UR36][R16.64], R5 ;  /* 0x0000000510007986 */ /* 0x000fe2000c101124 */
[----:B------:R-:W-:Y:S05]  /*c7e0*/  EXIT ;  /* 0x000000000000794d */ /* 0x000fea0003800000 */
.L_x_22042:
        /* <DEDUP_REMOVED lines=9> */
.L_x_22046:
[----:B------:R-:W1:Y:S02]  /*c880*/  F2I.FTZ.TRUNC.NTZ R3, R2 ;  /* 0x0000000200037305 */ /* 0x000e64000021f100 */
[----:B-1----:R-:W-:Y:S01]  /*c890*/  STG.E desc[UR36][R16.64], R3 ;  /* 0x0000000310007986 */ /* 0x002fe2000c101924 */
[----:B------:R-:W-:Y:S05]  /*c8a0*/  EXIT ;  /* 0x000000000000794d */ /* 0x000fea0003800000 */
.L_x_22045:
[----:B------:R-:W1:Y:S02]  /*c8b0*/  F2I.FTZ.TRUNC.NTZ R3, R2 ;  /* 0x0000000200037305 */ /* 0x000e64000021f100 */
[----:B-1----:R-:W-:Y:S01]  /*c8c0*/  STG.E.U16 desc[UR36][R16.64], R3 ;  /* 0x0000000310007986 */ /* 0x002fe2000c101524 */
[----:B------:R-:W-:Y:S05]  /*c8d0*/  EXIT ;  /* 0x000000000000794d */ /* 0x000fea0003800000 */
.L_x_22041:
        /* <DEDUP_REMOVED lines=8> */
.L_x_22048:
[----:B------:R-:W-:-:S05]  /*c960*/  F2FP.F16.F32.PACK_AB R2, RZ, R2 ;  /* 0x00000002ff02723e */ /* 0x000fca00000000ff */
[----:B------:R-:W-:Y:S01]  /*c970*/  STG.E.U16 desc[UR36][R16.64], R2 ;  /* 0x0000000210007986 */ /* 0x000fe2000c101524 */
[----:B------:R-:W-:Y:S05]  /*c980*/  EXIT ;  /* 0x000000000000794d */ /* 0x000fea0003800000 */
.L_x_22047:
        /* <DEDUP_REMOVED lines=9> */
.L_x_22050:
[----:B------:R-:W-:-:S04]  /*ca20*/  F2FP.F16.F32.PACK_AB R3, RZ, R2 ;  /* 0x00000002ff03723e */ /* 0x000fc800000000ff */
[----:B------:R-:W-:-:S05]  /*ca30*/  PRMT R3, R3, 0x5410, RZ ;  /* 0x0000541003037816 */ /* 0x000fca00000000ff */
[----:B------:R-:W-:Y:S01]  /*ca40*/  STG.E desc[UR36][R16.64], R3 ;  /* 0x0000000310007986 */ /* 0x000fe2000c101924 */
[----:B------:R-:W-:Y:S05]  /*ca50*/  EXIT ;  /* 0x000000000000794d */ /* 0x000fea0003800000 */
.L_x_22049:
[----:B------:R-:W-:-:S06]  /*ca60*/  FMUL.FTZ R2, R2, 1 ;  /* 0x3f80000002027820 */ /* 0x000fcc0000410000 */
[----:B------:R-:W1:Y:S02]  /*ca70*/  F2F.F64.F32 R2, R2 ;  /* 0x0000000200027310 */ /* 0x000e640000201800 */
[----:B-1----:R-:W-:Y:S01]  /*ca80*/  STG.E.64 desc[UR36][R16.64], R2 ;  /* 0x0000000210007986 */ /* 0x002fe2000c101b24 */
[----:B------:R-:W-:Y:S05]  /*ca90*/  EXIT ;  /* 0x000000000000794d */ /* 0x000fea0003800000 */
.L_x_22040:
        /* <DEDUP_REMOVED lines=12> */
.L_x_22053:
[----:B------:R-:W-:Y:S01]  /*cb60*/  FMUL.FTZ R4, R2, 1 ;  /* 0x3f80000002047820 */ /* 0x000fe20000410000 */
[----:B------:R-:W-:-:S05]  /*cb70*/  CS2R R6, SRZ ;  /* 0x0000000000067805 */ /* 0x000fca000001ff00 */
[----:B------:R-:W1:Y:S02]  /*cb80*/  F2F.F64.F32 R4, R4 ;  /* 0x0000000400047310 */ /* 0x000e640000201800 */
[----:B-1----:R-:W-:Y:S01]  /*cb90*/  STG.E.128 desc[UR36][R16.64], R4 ;  /* 0x0000000410007986 */ /* 0x002fe2000c101d24 */
[----:B------:R-:W-:Y:S05]  /*cba0*/  EXIT ;  /* 0x000000000000794d */ /* 0x000fea0003800000 */
.L_x_22052:
        /* <DEDUP_REMOVED lines=20> */
.L_x_22057:
[----:B------:R-:W-:Y:S05]  /*ccf0*/  BSYNC B0 ;  /* 0x0000000000007941 */ /* 0x000fea0003800000 */
.L_x_22056:
[----:B------:R-:W-:-:S05]  /*cd00*/  LOP3.LUT R5, R0, R5, RZ, 0xfc, !PT ;  /* 0x0000000500057212 */ /* 0x000fca00078efcff */
[----:B------:R-:W-:Y:S01]  /*cd10*/  STG.E.U8 desc[UR36][R16.64], R5 ;  /* 0x0000000510007986 */ /* 0x000fe2000c101124 */
[----:B------:R-:W-:Y:S05]  /*cd20*/  EXIT ;  /* 0x000000000000794d */ /* 0x000fea0003800000 */
.L_x_22055:
        /* <DEDUP_REMOVED lines=12> */
.L_x_22059:
[----:B------:R-:W-:Y:S01]  /*cdf0*/  IMAD.MOV.U32 R0, RZ, RZ, 0x7f ;  /* 0x0000007fff007424 */ /* 0x000fe200078e00ff */
[----:B------:R-:W-:-:S04]  /*ce00*/  ISETP.GT.U32.AND P0, PT, R4, 0x7f800000, PT ;  /* 0x7f8000000400780c */ /* 0x000fc80003f04070 */
[----:B------:R-:W-:-:S09]  /*ce10*/  SEL R0, R0, 0x7c, P0 ;  /* 0x0000007c00007807 */ /* 0x000fd20000000000 */
.L_x_22060:
[----:B------:R-:W-:Y:S05]  /*ce20*/  BSYNC B0 ;  /* 0x0000000000007941 */ /* 0x000fea0003800000 */
.L_x_22058:
[----:B------:R-:W-:-:S04]  /*ce30*/  LOP3.LUT R2, R2, 0x80000000, RZ, 0xc0, !PT ;  /* 0x8000000002027812 */ /* 0x000fc800078ec0ff */
[----:B------:R-:W-:-:S04]  /*ce40*/  SHF.R.U32.HI R3, RZ, 0x18, R2 ;  /* 0x00000018ff037819 */ /* 0x000fc80000011602 */
[----:B------:R-:W-:-:S05]  /*ce50*/  LOP3.LUT R3, R0, R3, RZ, 0xfc, !PT ;  /* 0x0000000300037212 */ /* 0x000fca00078efcff */
[----:B------:R-:W-:Y:S01]  /*ce60*/  STG.E.U8 desc[UR36][R16.64], R3 ;  /* 0x0000000310007986 */ /* 0x000fe2000c101124 */
[----:B------:R-:W-:Y:S05]  /*ce70*/  EXIT ;  /* 0x000000000000794d */ /* 0x000fea0003800000 */
.L_x_22054:
[----:B------:R-:W-:-:S05]  /*ce80*/  F2FP.BF16.F32.PACK_AB R2, RZ, R2 ;  /* 0x00000002ff02723e */ /* 0x000fca00000010ff */
[----:B------:R-:W-:Y:S01]  /*ce90*/  STG.E.U16 desc[UR36][R16.64], R2 ;  /* 0x0000000210007986 */ /* 0x000fe2000c101524 */
[----:B------:R-:W-:Y:S05]  /*cea0*/  EXIT ;  /* 0x000000000000794d */ /* 0x000fea0003800000 */
.L_x_22051:
        /* <DEDUP_REMOVED lines=11> */
.L_x_22063:
        /* <DEDUP_REMOVED lines=16> */
.L_x_22066:
[----:B------:R-:W-:-:S04]  /*d060*/  LOP3.LUT R2, R2, 0x80000000, RZ, 0xc0, !PT ;  /* 0x8000000002027812 */ /* 0x000fc800078ec0ff */
[----:B------:R-:W-:-:S04]  /*d070*/  SHF.R.U32.HI R3, RZ, 0x18, R2 ;  /* 0x00000018ff037819 */ /* 0x000fc80000011602 */
[----:B------:R-:W-:-:S04]  /*d080*/  LOP3.LUT R0, R0, R3, RZ, 0xfc, !PT ;  /* 0x0000000300007212 */ /* 0x000fc800078efcff */
[----:B------:R-:W-:-:S07]  /*d090*/  PRMT R8, R0, 0x7610, R8 ;  /* 0x0000761000087816 */ /* 0x000fce0000000008 */
.L_x_22065:
[----:B------:R-:W-:Y:S05]  /*d0a0*/  BSYNC B0 ;  /* 0x0000000000007941 */ /* 0x000fea0003800000 */
.L_x_22064:
[----:B------:R-:W-:Y:S01]  /*d0b0*/  STG.E.U8 desc[UR36][R16.64], R8 ;  /* 0x0000000810007986 */ /* 0x000fe2000c101124 */
[----:B------:R-:W-:Y:S05]  /*d0c0*/  EXIT ;  /* 0x000000000000794d */ /* 0x000fea0003800000 */
.L_x_22062:
        /* <DEDUP_REMOVED lines=16> */
.L_x_22069:
[----:B------:R-:W-:-:S04]  /*d1d0*/  LOP3.LUT R2, R2, 0x80000000, RZ, 0xc0, !PT ;  /* 0x8000000002027812 */ /* 0x000fc800078ec0ff */
[----:B------:R-:W-:-:S04]  /*d1e0*/  SHF.R.U32.HI R3, RZ, 0x18, R2 ;  /* 0x00000018ff037819 */ /* 0x000fc80000011602 */
[----:B------:R-:W-:-:S04]  /*d1f0*/  LOP3.LUT R0, R0, R3, RZ, 0xfc, !PT ;  /* 0x0000000300007212 */ /* 0x000fc800078efcff */
[----:B------:R-:W-:-:S07]  /*d200*/  PRMT R8, R0, 0x7610, R8 ;  /* 0x0000761000087816 */ /* 0x000fce0000000008 */
.L_x_22068:
[----:B------:R-:W-:Y:S05]  /*d210*/  BSYNC B0 ;  /* 0x0000000000007941 */ /* 0x000fea0003800000 */
.L_x_22067:
[----:B------:R-:W-:Y:S01]  /*d220*/  STG.E.U8 desc[UR36][R16.64], R8 ;  /* 0x0000000810007986 */ /* 0x000fe2000c101124 */
[----:B------:R-:W-:Y:S05]  /*d230*/  EXIT ;  /* 0x000000000000794d */ /* 0x000fea0003800000 */
.L_x_22061:
        /* <DEDUP_REMOVED lines=21> */
.L_x_22044:
        /* <DEDUP_REMOVED lines=16> */
.L_x_22072:
[----:B------:R-:W-:Y:S05]  /*d490*/  EXIT ;  /* 0x000000000000794d */ /* 0x000fea0003800000 */
.L_x_22071:
[----:B------:R-:W1:Y:S02]  /*d4a0*/  F2I.U64.TRUNC R2, R2 ;  /* 0x0000000200027311 */ /* 0x000e64000020d800 */
[----:B-1----:R-:W-:Y:S01]  /*d4b0*/  STG.E.64 desc[UR36][R16.64], R2 ;  /* 0x0000000210007986 */ /* 0x002fe2000c101b24 */
[----:B------:R-:W-:Y:S05]  /*d4c0*/  EXIT ;  /* 0x000000000000794d */ /* 0x000fea0003800000 */
.L_x_22070:
[----:B------:R-:W1:Y:S02]  /*d4d0*/  F2I.FTZ.U32.TRUNC.NTZ R3, R2 ;  /* 0x0000000200037305 */ /* 0x000e64000021f000 */
[----:B-1----:R-:W-:Y:S01]  /*d4e0*/  STG.E desc[UR36][R16.64], R3 ;  /* 0x0000000310007986 */ /* 0x002fe2000c101924 */
[----:B------:R-:W-:Y:S05]  /*d4f0*/  EXIT ;  /* 0x000000000000794d */ /* 0x000fea0003800000 */
.L_x_22073:
        /* <DEDUP_REMOVED lines=16> */
.L_x_37860:


//--------------------- .text._ZN2at6native27unrolled_elementwise_kernelIZZZNS0_15binary_internal21div_floor_kernel_cudaERNS_18TensorIteratorBaseEENKUlvE0_clEvENKUlvE0_clEvEUlfE_St5arrayIPcLm2EELi4E23TrivialOffsetCalculatorILi1EjESC_NS0_6memory12LoadWithCastILi1EEENSD_13StoreWithCastILi1EEEEEviT_T0_T2_T3_T4_T5_ --------------------------
	.section	.text._ZN2at6native27unrolled_elementwise_kernelIZZZNS0_15binary_internal21div_floor_kernel_cudaERNS_18TensorIteratorBaseEENKUlvE0_clEvENKUlvE0_clEvEUlfE_St5arrayIPcLm2EELi4E23TrivialOffsetCalculatorILi1EjESC_NS0_6memory12LoadWithCastILi1EEENSD_13StoreWithCastILi1EEEEEviT_T0_T2_T3_T4_T5_,"ax",@progbits
	.align	128
        .global         _ZN2at6native27unrolled_elementwise_kernelIZZZNS0_15binary_internal21div_floor_kernel_cudaERNS_18TensorIteratorBaseEENKUlvE0_clEvENKUlvE0_clEvEUlfE_St5arrayIPcLm2EELi4E23TrivialOffsetCalculatorILi1EjESC_NS0_6memory12LoadWithCastILi1EEENSD_13StoreWithCastILi1EEEEEviT_T0_T2_T3_T4_T5_
        .type           _ZN2at6native27unrolled_elementwise_kernelIZZZNS0_15binary_internal21div_floor_kernel_cudaERNS_18TensorIteratorBaseEENKUlvE0_clEvENKUlvE0_clEvEUlfE_St5arrayIPcLm2EELi4E23TrivialOffsetCalculatorILi1EjESC_NS0_6memory12LoadWithCastILi1EEENSD_13StoreWithCastILi1EEEEEviT_T0_T2_T3_T4_T5_,@function
        .size           _ZN2at6native27unrolled_elementwise_kernelIZZZNS0_15binary_internal21div_floor_kernel_cudaERNS_18TensorIteratorBaseEENKUlvE0_clEvENKUlvE0_clEvEUlfE_St5arrayIPcLm2EELi4E23TrivialOffsetCalculatorILi1EjESC_NS0_6memory12LoadWithCastILi1EEENSD_13StoreWithCastILi1EEEEEviT_T0_T2_T3_T4_T5_,(.L_x_37861 - _ZN2at6native27unrolled_elementwise_kernelIZZZNS0_15binary_internal21div_floor_kernel_cudaERNS_18TensorIteratorBaseEENKUlvE0_clEvENKUlvE0_clEvEUlfE_St5arrayIPcLm2EELi4E23TrivialOffsetCalculatorILi1EjESC_NS0_6memory12LoadWithCastILi1EEENSD_13StoreWithCastILi1EEEEEviT_T0_T2_T3_T4_T5_)
        .other          _ZN2at6native27unrolled_elementwise_kernelIZZZNS0_15binary_internal21div_floor_kernel_cudaERNS_18TensorIteratorBaseEENKUlvE0_clEvENKUlvE0_clEvEUlfE_St5arrayIPcLm2EELi4E23TrivialOffsetCalculatorILi1EjESC_NS0_6memory12LoadWithCastILi1EEENSD_13StoreWithCastILi1EEEEEviT_T0_T2_T3_T4_T5_,@"STO_CUDA_ENTRY STV_DEFAULT"
_ZN2at6native27unrolled_elementwise_kernelIZZZNS0_15binary_internal21div_floor_kernel_cudaERNS_18TensorIteratorBaseEENKUlvE0_clEvENKUlvE0_clEvEUlfE_St5arrayIPcLm2EELi4E23TrivialOffsetCalculatorILi1EjESC_NS0_6memory12LoadWithCastILi1EEENSD_13StoreWithCastILi1EEEEEviT_T0_T2_T3_T4_T5_:
.text._ZN2at6native27unrolled_elementwise_kernelIZZZNS0_15binary_internal21div_floor_kernel_cudaERNS_18TensorIteratorBaseEENKUlvE0_clEvENKUlvE0_clEvEUlfE_St5arrayIPcLm2EELi4E23TrivialOffsetCalculatorILi1EjESC_NS0_6memory12LoadWithCastILi1EEENSD_13StoreWithCastILi1EEEEEviT_T0_T2_T3_T4_T5_:
[----:B------:R-:W0:Y:S01]  /*0000*/  LDC R1, c[0x0][0x28] ;  /* 0x00000a00ff017b82 */ /* 0x000e220000000800 */
[----:B------:R-:W1:Y:S07]  /*0010*/  S2R R2, SR_CTAID.X ;  /* 0x0000000000027919 */ /* 0x000e6e0000002500 */
[----:B------:R-:W1:Y:S01]  /*0020*/  LDC R17, c[0x0][0x210] ;  /* 0x00008400ff117b82 */ /* 0x000e620000000800 */
[----:B------:R-:W-:Y:S01]  /*0030*/  ULDC.64 UR36, c[0x0][0x208] ;  /* 0x0000820000247ab9 */ /* 0x000fe20000000a00 */
[----:B------:R-:W-:Y:S01]  /*0040*/  BSSY B7, `(.L_x_22074) ;  /* 0x00000ee000077945 */ /* 0x000fe20003800000 */
[----:B------:R-:W2:Y:S01]  /*0050*/  S2R R23, SR_TID.X ;  /* 0x0000000000177919 */ /* 0x000ea20000002100 */
[----:B------:R-:W-:-:S04]  /*0060*/  CS2R R18, SRZ ;  /* 0x0000000000127805 */ /* 0x000fc8000001ff00 */
        /* <DEDUP_REMOVED lines=25> */
.L_x_22080:
[----:B------:R-:W2:Y:S02]  /*0200*/  LDG.E.U8 R4, desc[UR36][R4.64] ;  /* 0x0000002404047981 */ /* 0x000ea4000c1e1100 */
[----:B--2---:R-:W-:Y:S01]  /*0210*/  I2FP.F32.U32 R18, R4 ;  /* 0x0000000400127245 */ /* 0x004fe20000201000 */
[----:B------:R-:W-:Y:S06]  /*0220*/  BRA `(.L_x_22082) ;  /* 0x0000000c00307947 */ /* 0x000fec0003800000 */
.L_x_22079:
        /* <DEDUP_REMOVED lines=9> */
.L_x_22084:
[----:B------:R-:W2:Y:S02]  /*02c0*/  LDG.E R4, desc[UR36][R4.64] ;  /* 0x0000002404047981 */ /* 0x000ea4000c1e1900 */
[----:B--2---:R-:W-:Y:S01]  /*02d0*/  I2FP.F32.S32 R18, R4 ;  /* 0x0000000400127245 */ /* 0x004fe20000201400 */
[----:B------:R-:W-:Y:S06]  /*02e0*/  BRA `(.L_x_22082) ;  /* 0x0000000c00007947 */ /* 0x000fec0003800000 */
.L_x_22083:
[----:B------:R-:W2:Y:S02]  /*02f0*/  LDG.E.U16 R4, desc[UR36][R4.64] ;  /* 0x0000002404047981 */ /* 0x000ea4000c1e1500 */
[----:B--2---:R2:W3:Y:S01]  /*0300*/  I2F.S16 R18, R4 ;  /* 0x0000000400127306 */ /* 0x0044e20000101400 */
[----:B------:R-:W-:Y:S05]  /*0310*/  BRA `(.L_x_22082) ;  /* 0x0000000800f47947 */ /* 0x000fea0003800000 */
.L_x_22078:
        /* <DEDUP_REMOVED lines=8> */
.L_x_22086:
[----:B------:R-:W2:Y:S02]  /*03a0*/  LDG.E.U16 R4, desc[UR36][R4.64] ;  /* 0x0000002404047981 */ /* 0x000ea4000c1e1500 */
[----:B--2---:R-:W-:Y:S01]  /*03b0*/  HADD2.F32 R18, -RZ, R4.H0_H0 ;  /* 0x20000004ff127230 */ /* 0x004fe20000004100 */
[----:B------:R-:W-:Y:S06]  /*03c0*/  BRA `(.L_x_22082) ;  /* 0x0000000800c87947 */ /* 0x000fec0003800000 */
.L_x_22085:
        /* <DEDUP_REMOVED lines=8> */
.L_x_22088:
[----:B------:R-:W2:Y:S02]  /*0450*/  LDG.E.U16 R4, desc[UR36][R4.64] ;  /* 0x0000002404047981 */ /* 0x000ea4000c1e1500 */
[----:B--2---:R-:W-:Y:S01]  /*0460*/  HADD2.F32 R18, -RZ, R4.H0_H0 ;  /* 0x20000004ff127230 */ /* 0x004fe20000004100 */
[----:B------:R-:W-:Y:S06]  /*0470*/  BRA `(.L_x_22082) ;  /* 0x00000008009c7947 */ /* 0x000fec0003800000 */
.L_x_22087:
[----:B------:R-:W2:Y:S01]  /*0480*/  LDG.E.64 R4, desc[UR36][R4.64] ;  /* 0x0000002404047981 */ /* 0x000ea2000c1e1b00 */
[----:B------:R-:W-:Y:S01]  /*0490*/  UMOV UR4, 0xf0000000 ;  /* 0xf000000000047882 */ /* 0x000fe20000000000 */
[----:B------:R-:W-:Y:S01]  /*04a0*/  UMOV UR5, 0x380fffff ;  /* 0x380fffff00057882 */ /* 0x000fe20000000000 */
[----:B--2---:R-:W0:Y:S01]  /*04b0*/  F2F.F32.F64 R18, R4 ;  /* 0x0000000400127310 */ /* 0x004e220000301000 */
[----:B------:R-:W-:-:S14]  /*04c0*/  DSETP.GEU.AND P0, PT, |R4|, UR4, PT ;  /* 0x0000000404007e2a */ /* 0x000fdc000bf0e200 */
[----:B0-----:R-:W-:Y:S01]  /*04d0*/  @!P0 FMUL R18, R18, 1.175494350822287508e-38 ;  /* 0x0080000012128820 */ /* 0x001fe20000400000 */
[----:B------:R-:W-:Y:S06]  /*04e0*/  BRA `(.L_x_22082) ;  /* 0x0000000800807947 */ /* 0x000fec0003800000 */
.L_x_22077:
        /* <DEDUP_REMOVED lines=12> */
.L_x_22091:
[----:B------:R-:W2:Y:S01]  /*05b0*/  LDG.E.64 R4, desc[UR36][R4.64] ;  /* 0x0000002404047981 */ /* 0x000ea2000c1e1b00 */
[----:B------:R-:W-:Y:S01]  /*05c0*/  UMOV UR4, 0xf0000000 ;  /* 0xf000000000047882 */ /* 0x000fe20000000000 */
[----:B------:R-:W-:Y:S01]  /*05d0*/  UMOV UR5, 0x380fffff ;  /* 0x380fffff00057882 */ /* 0x000fe20000000000 */
[----:B--2---:R-:W0:Y:S01]  /*05e0*/  F2F.F32.F64 R18, R4 ;  /* 0x0000000400127310 */ /* 0x004e220000301000 */
[----:B------:R-:W-:-:S14]  /*05f0*/  DSETP.GEU.AND P0, PT, |R4|, UR4, PT ;  /* 0x0000000404007e2a */ /* 0x000fdc000bf0e200 */
[----:B0-----:R-:W-:Y:S01]  /*0600*/  @!P0 FMUL R18, R18, 1.175494350822287508e-38 ;  /* 0x0080000012128820 */ /* 0x001fe20000400000 */
[----:B------:R-:W-:Y:S06]  /*0610*/  BRA `(.L_x_22082) ;  /* 0x0000000800347947 */ /* 0x000fec0003800000 */
.L_x_22090:
        /* <DEDUP_REMOVED lines=26> */
.L_x_22093:
        /* <DEDUP_REMOVED lines=14> */
.L_x_22092:
[----:B------:R-:W2:Y:S02]  /*08a0*/  LDG.E.U16 R4, desc[UR36][R4.64] ;  /* 0x0000002404047981 */ /* 0x000ea4000c1e1500 */
[----:B--2---:R-:W-:Y:S01]  /*08b0*/  IMAD.U32 R18, R4, 0x10000, RZ ;  /* 0x0001000004127824 */ /* 0x004fe200078e00ff */
[----:B------:R-:W-:Y:S06]  /*08c0*/  BRA `(.L_x_22082) ;  /* 0x0000000400887947 */ /* 0x000fec0003800000 */
.L_x_22089:
        /* <DEDUP_REMOVED lines=11> */
.L_x_22096:
        /* <DEDUP_REMOVED lines=20> */
.L_x_22098:
[----:B------:R-:W-:Y:S05]  /*0ac0*/  BSYNC B0 ;  /* 0x0000000000007941 */ /* 0x000fea0003800000 */
.L_x_22097:
[----:B------:R-:W-:Y:S01]  /*0ad0*/  IMAD.SHL.U32 R3, R3, 0x100000, RZ ;  /* 0x0010000003037824 */ /* 0x000fe200078e00ff */
[----:B------:R-:W-:-:S04]  /*0ae0*/  LEA R5, R0, 0x3b800000, 0x17 ;  /* 0x3b80000000057811 */ /* 0x000fc800078eb8ff */
[----:B------:R-:W-:Y:S01]  /*0af0*/  LOP3.LUT R18, R5, R3, R18, 0xfe, !PT ;  /* 0x0000000305127212 */ /* 0x000fe200078efe12 */
[----:B------:R-:W-:Y:S06]  /*0b00*/  BRA `(.L_x_22082) ;  /* 0x0000000000f87947 */ /* 0x000fec0003800000 */
.L_x_22095:
        /* <DEDUP_REMOVED lines=20> */
.L_x_22100:
[----:B------:R-:W-:Y:S05]  /*0c50*/  BSYNC B0 ;  /* 0x0000000000007941 */ /* 0x000fea0003800000 */
.L_x_22099:
[----:B------:R-:W-:Y:S01]  /*0c60*/  IMAD.SHL.U32 R3, R3, 0x200000, RZ ;  /* 0x0020000003037824 */ /* 0x000fe200078e00ff */
[----:B------:R-:W-:-:S04]  /*0c70*/  LEA R5, R0, 0x37800000, 0x17 ;  /* 0x3780000000057811 */ /* 0x000fc800078eb8ff */
[----:B------:R-:W-:Y:S01]  /*0c80*/  LOP3.LUT R18, R5, R3, R18, 0xfe, !PT ;  /* 0x0000000305127212 */ /* 0x000fe200078efe12 */
[----:B------:R-:W-:Y:S06]  /*0c90*/  BRA `(.L_x_22082) ;  /* 0x0000000000947947 */ /* 0x000fec0003800000 */
.L_x_22094:
        /* <DEDUP_REMOVED lines=14> */
.L_x_22081:
        /* <DEDUP_REMOVED lines=16> */
.L_x_22103:
[----:B------:R-:W-:Y:S01]  /*0e80*/  IMAD.MOV.U32 R18, RZ, RZ, RZ ;  /* 0x000000ffff127224 */ /* 0x000fe200078e00ff */
[----:B------:R-:W-:Y:S06]  /*0e90*/  BRA `(.L_x_22082) ;  /* 0x0000000000147947 */ /* 0x000fec0003800000 */
.L_x_22102:
[----:B------:R-:W2:Y:S02]  /*0ea0*/  LDG.E.64 R4, desc[UR36][R4.64] ;  /* 0x0000002404047981 */ /* 0x000ea4000c1e1b00 */
[----:B--2---:R0:W1:Y:S01]  /*0eb0*/  I2F.U64 R18, R4 ;  /* 0x0000000400127312 */ /* 0x0040620000301000 */
[----:B------:R-:W-:Y:S05]  /*0ec0*/  BRA `(.L_x_22082) ;  /* 0x0000000000087947 */ /* 0x000fea0003800000 */
.L_x_22101:
[----:B------:R-:W2:Y:S02]  /*0ed0*/  LDG.E R4, desc[UR36][R4.64] ;  /* 0x0000002404047981 */ /* 0x000ea4000c1e1900 */
[----:B--2---:R-:W-:-:S07]  /*0ee0*/  I2FP.F32.U32 R18, R4 ;  /* 0x0000000400127245 */ /* 0x004fce0000201000 */
.L_x_22082:
[----:B------:R-:W-:Y:S05]  /*0ef0*/  BSYNC B6 ;  /* 0x0000000000067941 */ /* 0x000fea0003800000 */
.L_x_22076:
[----:B------:R-:W2:Y:S02]  /*0f00*/  S2R R23, SR_TID.X ;  /* 0x0000000000177919 */ /* 0x000ea40000002100 */
[----:B--2---:R-:W-:-:S07]  /*0f10*/  VIADD R23, R23, 0x80 ;  /* 0x0000008017177836 */ /* 0x004fce0000000000 */
.L_x_22075:
[----:B------:R-:W-:Y:S05]  /*0f20*/  BSYNC B7 ;  /* 0x0000000000077941 */ /* 0x000fea0003800000 */
.L_x_22074:
        /* <DEDUP_REMOVED lines=25> */
.L_x_22110:
[----:B------:R-:W2:Y:S02]  /*10c0*/  LDG.E.U8 R4, desc[UR36][R4.64] ;  /* 0x0000002404047981 */ /* 0x000ea4000c1e1100 */
[----:B--2---:R-:W-:Y:S01]  /*10d0*/  I2FP.F32.U32 R19, R4 ;  /* 0x0000000400137245 */ /* 0x004fe20000201000 */
[----:B------:R-:W-:Y:S06]  /*10e0*/  BRA `(.L_x_22112) ;  /* 0x0000000c002c7947 */ /* 0x000fec0003800000 */
.L_x_22109:
        /* <DEDUP_REMOVED lines=9> */
.L_x_22114:
[----:B------:R-:W2:Y:S02]  /*1180*/  LDG.E R4, desc[UR36][R4.64] ;  /* 0x0000002404047981 */ /* 0x000ea4000c1e1900 */
[----:B--2---:R-:W-:Y:S01]  /*1190*/  I2FP.F32.S32 R19, R4 ;  /* 0x0000000400137245 */ /* 0x004fe20000201400 */
[----:B------:R-:W-:Y:S06]  /*11a0*/  BRA `(.L_x_22112) ;  /* 0x0000000800fc7947 */ /* 0x000fec0003800000 */
.L_x_22113:
[----:B------:R-:W2:Y:S02]  /*11b0*/  LDG.E.U16 R4, desc[UR36][R4.64] ;  /* 0x0000002404047981 */ /* 0x000ea4000c1e1500 */
[----:B--2---:R0:W2:Y:S01]  /*11c0*/  I2F.S16 R19, R4 ;  /* 0x0000000400137306 */ /* 0x0040a20000101400 */
[----:B------:R-:W-:Y:S05]  /*11d0*/  BRA `(.L_x_22112) ;  /* 0x0000000800f07947 */ /* 0x000fea0003800000 */
.L_x_22108:
        /* <DEDUP_REMOVED lines=8> */
.L_x_22116:
[----:B------:R-:W2:Y:S02]  /*1260*/  LDG.E.U16 R4, desc[UR36][R4.64] ;  /* 0x0000002404047981 */ /* 0x000ea4000c1e1500 */
[----:B--2---:R-:W-:Y:S01]  /*1270*/  HADD2.F32 R19, -RZ, R4.H0_H0 ;  /* 0x20000004ff137230 */ /* 0x004fe20000004100 */
[----:B------:R-:W-:Y:S06]  /*1280*/  BRA `(.L_x_22112) ;  /* 0x0000000800c47947 */ /* 0x000fec0003800000 */
.L_x_22115:
        /* <DEDUP_REMOVED lines=8> */
.L_x_22118:
[----:B------:R-:W2:Y:S02]  /*1310*/  LDG.E.U16 R4, desc[UR36][R4.64] ;  /* 0x0000002404047981 */ /* 0x000ea4000c1e1500 */
[----:B--2---:R-:W-:Y:S01]  /*1320*/  HADD2.F32 R19, -RZ, R4.H0_H0 ;  /* 0x20000004ff137230 */ /* 0x004fe20000004100 */
[----:B------:R-:W-:Y:S06]  /*1330*/  BRA `(.L_x_22112) ;  /* 0x0000000800987947 */ /* 0x000fec0003800000 */
.L_x_22117:
[----:B------:R-:W2:Y:S01]  /*1340*/  LDG.E.64 R4, desc[UR36][R4.64] ;  /* 0x0000002404047981 */ /* 0x000ea2000c1e1b00 */
[----:B------:R-:W-:Y:S01]  /*1350*/  UMOV UR4, 0xf0000000 ;  /* 0xf000000000047882 */ /* 0x000fe20000000000 */
[----:B------:R-:W-:Y:S01]  /*1360*/  UMOV UR5, 0x380fffff ;  /* 0x380fffff00057882 */ /* 0x000fe20000000000 */
[----:B--2---:R-:W0:Y:S01]  /*1370*/  F2F.F32.F64 R19, R4 ;  /* 0x0000000400137310 */ /* 0x004e220000301000 */
[----:B------:R-:W-:-:S14]  /*1380*/  DSETP.GEU.AND P0, PT, |R4|, UR4, PT ;  /* 0x0000000404007e2a */ /* 0x000fdc000bf0e200 */
[----:B0-----:R-:W-:Y:S01]  /*1390*/  @!P0 FMUL R19, R19, 1.175494350822287508e-38 ;  /* 0x0080000013138820 */ /* 0x001fe20000400000 */
[----:B------:R-:W-:Y:S06]  /*13a0*/  BRA `(.L_x_22112) ;  /* 0x00000008007c7947 */ /* 0x000fec0003800000 */
.L_x_22107:
        /* <DEDUP_REMOVED lines=12> */
.L_x_22121:
[----:B------:R-:W2:Y:S01]  /*1470*/  LDG.E.64 R4, desc[UR36][R4.64] ;  /* 0x0000002404047981 */ /* 0x000ea2000c1e1b00 */
[----:B------:R-:W-:Y:S01]  /*1480*/  UMOV UR4, 0xf0000000 ;  /* 0xf000000000047882 */ /* 0x000fe20000000000 */
[----:B------:R-:W-:Y:S01]  /*1490*/  UMOV UR5, 0x380fffff ;  /* 0x380fffff00057882 */ /* 0x000fe20000000000 */
[----:B--2---:R-:W0:Y:S01]  /*14a0*/  F2F.F32.F64 R19, R4 ;  /* 0x0000000400137310 */ /* 0x004e220000301000 */
[----:B------:R-:W-:-:S14]  /*14b0*/  DSETP.GEU.AND P0, PT, |R4|, UR4, PT ;  /* 0x0000000404007e2a */ /* 0x000fdc000bf0e200 */
[----:B0-----:R-:W-:Y:S01]  /*14c0*/  @!P0 FMUL R19, R19, 1.175494350822287508e-38 ;  /* 0x0080000013138820 */ /* 0x001fe20000400000 */
[----:B------:R-:W-:Y:S06]  /*14d0*/  BRA `(.L_x_22112) ;  /* 0x0000000800307947 */ /* 0x000fec0003800000 */
.L_x_22120:
        /* <DEDUP_REMOVED lines=26> */
.L_x_22123:
        /* <DEDUP_REMOVED lines=13> */
.L_x_22122:
[----:B------:R-:W2:Y:S02]  /*1750*/  LDG.E.U16 R4, desc[UR36][R4.64] ;  /* 0x0000002404047981 */ /* 0x000ea4000c1e1500 */
[----:B--2---:R-:W-:Y:S01]  /*1760*/  IMAD.U32 R19, R4, 0x10000, RZ ;  /* 0x0001000004137824 */ /* 0x004fe200078e00ff */
[----:B------:R-:W-:Y:S06]  /*1770*/  BRA `(.L_x_22112) ;  /* 0x0000000400887947 */ /* 0x000fec0003800000 */
.L_x_22119:
        /* <DEDUP_REMOVED lines=11> */
.L_x_22126:
        /* <DEDUP_REMOVED lines=20> */
.L_x_22128:
[----:B------:R-:W-:Y:S05]  /*1970*/  BSYNC B0 ;  /* 0x0000000000007941 */ /* 0x000fea0003800000 */
.L_x_22127:
[----:B------:R-:W-:Y:S01]  /*1980*/  IMAD.SHL.U32 R3, R3, 0x100000, RZ ;  /* 0x0010000003037824 */ /* 0x000fe200078e00ff */
[----:B------:R-:W-:-:S04]  /*1990*/  LEA R0, R0, 0x3b800000, 0x17 ;  /* 0x3b80000000007811 */ /* 0x000fc800078eb8ff */
[----:B------:R-:W-:Y:S01]  /*19a0*/  LOP3.LUT R19, R0, R3, R19, 0xfe, !PT ;  /* 0x0000000300137212 */ /* 0x000fe200078efe13 */
[----:B------:R-:W-:Y:S06]  /*19b0*/  BRA `(.L_x_22112) ;  /* 0x0000000000f87947 */ /* 0x000fec0003800000 */
.L_x_22125:
        /* <DEDUP_REMOVED lines=20> */
.L_x_22130:
[----:B------:R-:W-:Y:S05]  /*1b00*/  BSYNC B0 ;  /* 0x0000000000007941 */ /* 0x000fea0003800000 */
.L_x_22129:
[----:B------:R-:W-:Y:S01]  /*1b10*/  IMAD.SHL.U32 R3, R3, 0x200000, RZ ;  /* 0x0020000003037824 */ /* 0x000fe200078e00ff */
[----:B------:R-:W-:-:S04]  /*1b20*/  LEA R0, R0, 0x37800000, 0x17 ;  /* 0x3780000000007811 */ /* 0x000fc800078eb8ff */
[----:B------:R-:W-:Y:S01]  /*1b30*/  LOP3.LUT R19, R0, R3, R19, 0xfe, !PT ;  /* 0x0000000300137212 */ /* 0x000fe200078efe13 */
[----:B------:R-:W-:Y:S06]  /*1b40*/  BRA `(.L_x_22112) ;  /* 0x0000000000947947 */ /* 0x000fec0003800000 */
.L_x_22124:
        /* <DEDUP_REMOVED lines=14> */
.L_x_22111:
        /* <DEDUP_REMOVED lines=16> */
.L_x_22133:
[----:B------:R-:W-:Y:S01]  /*1d30*/  IMAD.MOV.U32 R19, RZ, RZ, RZ ;  /* 0x000000ffff137224 */ /* 0x000fe200078e00ff */
[----:B------:R-:W-:Y:S06]  /*1d40*/  BRA `(.L_x_22112) ;  /* 0x0000000000147947 */ /* 0x000fec0003800000 */
.L_x_22132:
[----:B------:R-:W2:Y:S02]  /*1d50*/  LDG.E.64 R4, desc[UR36][R4.64] ;  /* 0x0000002404047981 */ /* 0x000ea4000c1e1b00 */
[----:B--2---:R0:W2:Y:S01]  /*1d60*/  I2F.U64 R19, R4 ;  /* 0x0000000400137312 */ /* 0x0040a20000301000 */
[----:B------:R-:W-:Y:S05]  /*1d70*/  BRA `(.L_x_22112) ;  /* 0x0000000000087947 */ /* 0x000fea0003800000 */
.L_x_22131:
[----:B------:R-:W2:Y:S02]  /*1d80*/  LDG.E R4, desc[UR36][R4.64] ;  /* 0x0000002404047981 */ /* 0x000ea4000c1e1900 */
[----:B--2---:R-:W-:-:S07]  /*1d90*/  I2FP.F32.U32 R19, R4 ;  /* 0x0000000400137245 */ /* 0x004fce0000201000 */
.L_x_22112:
[----:B------:R-:W-:Y:S05]  /*1da0*/  BSYNC B6 ;  /* 0x0000000000067941 */ /* 0x000fea0003800000 */
.L_x_22106:
[----:B------:R-:W-:-:S07]  /*1db0*/  VIADD R23, R23, 0x80 ;  /* 0x0000008017177836 */ /* 0x000fce0000000000 */
.L_x_22105:
[----:B------:R-:W-:Y:S05]  /*1dc0*/  BSYNC B7 ;  /* 0x0000000000077941 */ /* 0x000fea0003800000 */
.L_x_22104:
[----:B------:R-:W-:Y:S01]  /*1dd0*/  ISETP.GE.AND P0, PT, R23, R17, PT ;  /* 0x000000111700720c */ /* 0x000fe20003f06270 */
[----:B------:R-:W-:Y:S01]  /*1de0*/  BSSY B7, `(.L_x_22134) ;  /* 0x00000ea000077945 */ /* 0x000fe20003800000 */
[----:B------:R-:W-:Y:S02]  /*1df0*/  IMAD.MOV.U32 R16, RZ, RZ, RZ ;  /* 0x000000ffff107224 */ /* 0x000fe400078e00ff */
[----:B------:R-:W-:-:S09]  /*1e00*/  IMAD.MOV.U32 R22, RZ, RZ, RZ ;  /* 0x000000ffff167224 */ /* 0x000fd200078e00ff */
[----:B------:R-:W-:Y:S05]  /*1e10*/  @P0 BRA `(.L_x_22135) ;  /* 0x0000000c00980947 */ /* 0x000fea0003800000 */
[----:B0-2-4-:R-:W0:Y:S01]  /*1e20*/  LDC.64 R4, c[0x0][0x230] ;  /* 0x00008c00ff047b82 */ /* 0x015e220000000a00 */
        /* <DEDUP_REMOVED lines=21> */
.L_x_22140:
[----:B------:R-:W2:Y:S02]  /*1f80*/  LDG.E.U8 R4, desc[UR36][R4.64] ;  /* 0x0000002404047981 */ /* 0x000ea4000c1e1100 */
[----:B--2---:R-:W-:Y:S01]  /*1f90*/  I2FP.F32.U32 R22, R4 ;  /* 0x0000000400167245 */ /* 0x004fe20000201000 */
[----:B------:R-:W-:Y:S06]  /*1fa0*/  BRA `(.L_x_22142) ;  /* 0x0000000c002c7947 */ /* 0x000fec0003800000 */
.L_x_22139:
        /* <DEDUP_REMOVED lines=9> */
.L_x_22144:
[----:B------:R-:W2:Y:S02]  /*2040*/  LDG.E R4, desc[UR36][R4.64] ;  /* 0x0000002404047981 */ /* 0x000ea4000c1e1900 */
[----:B--2---:R-:W-:Y:S01]  /*2050*/  I2FP.F32.S32 R22, R4 ;  /* 0x0000000400167245 */ /* 0x004fe20000201400 */
[----:B------:R-:W-:Y:S06]  /*2060*/  BRA `(.L_x_22142) ;  /* 0x0000000800fc7947 */ /* 0x000fec0003800000 */
.L_x_22143:
[----:B------:R-:W2:Y:S02]  /*2070*/  LDG.E.U16 R4, desc[UR36][R4.64] ;  /* 0x0000002404047981 */ /* 0x000ea4000c1e1500 */
[----:B--2---:R4:W0:Y:S01]  /*2080*/  I2F.S16 R22, R4 ;  /* 0x0000000400167306 */ /* 0x0048220000101400 */
[----:B------:R-:W-:Y:S05]  /*2090*/  BRA `(.L_x_22142) ;  /* 0x0000000800f07947 */ /* 0x000fea0003800000 */
.L_x_22138:
        /* <DEDUP_REMOVED lines=8> */
.L_x_22146:
[----:B------:R-:W2:Y:S02]  /*2120*/  LDG.E.U16 R4, desc[UR36][R4.64] ;  /* 0x0000002404047981 */ /* 0x000ea4000c1e1500 */
[----:B--2---:R-:W-:Y:S01]  /*2130*/  HADD2.F32 R22, -RZ, R4.H0_H0 ;  /* 0x20000004ff167230 */ /* 0x004fe20000004100 */
[----:B------:R-:W-:Y:S06]  /*2140*/  BRA `(.L_x_22142) ;  /* 0x0000000800c47947 */ /* 0x000fec0003800000 */
.L_x_22145:
        /* <DEDUP_REMOVED lines=8> */
.L_x_22148:
[----:B------:R-:W2:Y:S02]  /*21d0*/  LDG.E.U16 R4, desc[UR36][R4.64] ;  /* 0x0000002404047981 */ /* 0x000ea4000c1e1500 */
[----:B--2---:R-:W-:Y:S01]  /*21e0*/  HADD2.F32 R22, -RZ, R4.H0_H0 ;  /* 0x20000004ff167230 */ /* 0x004fe20000004100 */
[----:B------:R-:W-:Y:S06]  /*21f0*/  BRA `(.L_x_22142) ;  /* 0x0000000800987947 */ /* 0x000fec0003800000 */
.L_x_22147:
[----:B------:R-:W2:Y:S01]  /*2200*/  LDG.E.64 R4, desc[UR36][R4.64] ;  /* 0x0000002404047981 */ /* 0x000ea2000c1e1b00 */
[----:B------:R-:W-:Y:S01]  /*2210*/  UMOV UR4, 0xf0000000 ;  /* 0xf000000000047882 */ /* 0x000fe20000000000 */
[----:B------:R-:W-:Y:S01]  /*2220*/  UMOV UR5, 0x380fffff ;  /* 0x380fffff00057882 */ /* 0x000fe20000000000 */
[----:B--2---:R-:W0:Y:S01]  /*2230*/  F2F.F32.F64 R22, R4 ;  /* 0x0000000400167310 */ /* 0x004e220000301000 */
[----:B------:R-:W-:-:S14]  /*2240*/  DSETP.GEU.AND P0, PT, |R4|, UR4, PT ;  /* 0x0000000404007e2a */ /* 0x000fdc000bf0e200 */
[----:B0-----:R-:W-:Y:S01]  /*2250*/  @!P0 FMUL R22, R22, 1.175494350822287508e-38 ;  /* 0x0080000016168820 */ /* 0x001fe20000400000 */
[----:B------:R-:W-:Y:S06]  /*2260*/  BRA `(.L_x_22142) ;  /* 0x00000008007c7947 */ /* 0x000fec0003800000 */
.L_x_22137:
        /* <DEDUP_REMOVED lines=12> */
.L_x_22151:
[----:B------:R-:W2:Y:S01]  /*2330*/  LDG.E.64 R4, desc[UR36][R4.64] ;  /* 0x0000002404047981 */ /* 0x000ea2000c1e1b00 */
[----:B------:R-:W-:Y:S01]  /*2340*/  UMOV UR4, 0xf0000000 ;  /* 0xf000000000047882 */ /* 0x000fe20000000000 */
[----:B------:R-:W-:Y:S01]  /*2350*/  UMOV UR5, 0x380fffff ;  /* 0x380fffff00057882 */ /* 0x000fe20000000000 */
[----:B--2---:R-:W0:Y:S01]  /*2360*/  F2F.F32.F64 R22, R4 ;  /* 0x0000000400167310 */ /* 0x004e220000301000 */
[----:B------:R-:W-:-:S14]  /*2370*/  DSETP.GEU.AND P0, PT, |R4|, UR4, PT ;  /* 0x0000000404007e2a */ /* 0x000fdc000bf0e200 */
[----:B0-----:R-:W-:Y:S01]  /*2380*/  @!P0 FMUL R22, R22, 1.175494350822287508e-38 ;  /* 0x0080000016168820 */ /* 0x001fe20000400000 */
[----:B------:R-:W-:Y:S06]  /*2390*/  BRA `(.L_x_22142) ;  /* 0x0000000800307947 */ /* 0x000fec0003800000 */
.L_x_22150:
        /* <DEDUP_REMOVED lines=26> */
.L_x_22153:
        /* <DEDUP_REMOVED lines=13> */
.L_x_22152:
[----:B------:R-:W2:Y:S02]  /*2610*/  LDG.E.U16 R4, desc[UR36][R4.64] ;  /* 0x0000002404047981 */ /* 0x000ea4000c1e1500 */
[----:B--2---:R-:W-:Y:S01]  /*2620*/  IMAD.U32 R22, R4, 0x10000, RZ ;  /* 0x0001000004167824 */ /* 0x004fe200078e00ff */
[----:B------:R-:W-:Y:S06]  /*2630*/  BRA `(.L_x_22142) ;  /* 0x0000000400887947 */ /* 0x000fec0003800000 */
.L_x_22149:
        /* <DEDUP_REMOVED lines=11> */
.L_x_22156:
        /* <DEDUP_REMOVED lines=20> */
.L_x_22158:
[----:B------:R-:W-:Y:S05]  /*2830*/  BSYNC B0 ;  /* 0x0000000000007941 */ /* 0x000fea0003800000 */
.L_x_22157:
[----:B------:R-:W-:Y:S01]  /*2840*/  IMAD.SHL.U32 R3, R3, 0x100000, RZ ;  /* 0x0010000003037824 */ /* 0x000fe200078e00ff */
[----:B------:R-:W-:-:S04]  /*2850*/  LEA R5, R0, 0x3b800000, 0x17 ;  /* 0x3b80000000057811 */ /* 0x000fc800078eb8ff */
[----:B------:R-:W-:Y:S01]  /*2860*/  LOP3.LUT R22, R5, R3, R22, 0xfe, !PT ;  /* 0x0000000305167212 */ /* 0x000fe200078efe16 */
[----:B------:R-:W-:Y:S06]  /*2870*/  BRA `(.L_x_22142) ;  /* 0x0000000000f87947 */ /* 0x000fec0003800000 */
.L_x_22155:
        /* <DEDUP_REMOVED lines=20> */
.L_x_22160:
[----:B------:R-:W-:Y:S05]  /*29c0*/  BSYNC B0 ;  /* 0x0000000000007941 */ /* 0x000fea0003800000 */
.L_x_22159:
[----:B------:R-:W-:Y:S01]  /*29d0*/  IMAD.SHL.U32 R3, R3, 0x200000, RZ ;  /* 0x0020000003037824 */ /* 0x000fe200078e00ff */
[----:B------:R-:W-:-:S04]  /*29e0*/  LEA R5, R0, 0x37800000, 0x17 ;  /* 0x3780000000057811 */ /* 0x000fc800078eb8ff */
[----:B------:R-:W-:Y:S01]  /*29f0*/  LOP3.LUT R22, R5, R3, R22, 0xfe, !PT ;  /* 0x0000000305167212 */ /* 0x000fe200078efe16 */
[----:B------:R-:W-:Y:S06]  /*2a00*/  BRA `(.L_x_22142) ;  /* 0x0000000000947947 */ /* 0x000fec0003800000 */
.L_x_22154:
        /* <DEDUP_REMOVED lines=14> */
.L_x_22141:
        /* <DEDUP_REMOVED lines=16> */
.L_x_22163:
[----:B------:R-:W-:Y:S01]  /*2bf0*/  IMAD.MOV.U32 R22, RZ, RZ, RZ ;  /* 0x000000ffff167224 */ /* 0x000fe200078e00ff */
[----:B------:R-:W-:Y:S06]  /*2c00*/  BRA `(.L_x_22142) ;  /* 0x0000000000147947 */ /* 0x000fec0003800000 */
.L_x_22162:
[----:B------:R-:W2:Y:S02]  /*2c10*/  LDG.E.64 R4, desc[UR36][R4.64] ;  /* 0x0000002404047981 */ /* 0x000ea4000c1e1b00 */
[----:B--2---:R0:W2:Y:S01]  /*2c20*/  I2F.U64 R22, R4 ;  /* 0x0000000400167312 */ /* 0x0040a20000301000 */
[----:B------:R-:W-:Y:S05]  /*2c30*/  BRA `(.L_x_22142) ;  /* 0x0000000000087947 */ /* 0x000fea0003800000 */
.L_x_22161:
[----:B------:R-:W2:Y:S02]  /*2c40*/  LDG.E R4, desc[UR36][R4.64] ;  /* 0x0000002404047981 */ /* 0x000ea4000c1e1900 */
[----:B--2---:R-:W-:-:S07]  /*2c50*/  I2FP.F32.U32 R22, R4 ;  /* 0x0000000400167245 */ /* 0x004fce0000201000 */
.L_x_22142:
[----:B------:R-:W-:Y:S05]  /*2c60*/  BSYNC B6 ;  /* 0x0000000000067941 */ /* 0x000fea0003800000 */
.L_x_22136:
[----:B------:R-:W-:-:S07]  /*2c70*/  VIADD R23, R23, 0x80 ;  /* 0x0000008017177836 */ /* 0x000fce0000000000 */
.L_x_22135:
[----:B------:R-:W-:Y:S05]  /*2c80*/  BSYNC B7 ;  /* 0x0000000000077941 */ /* 0x000fea0003800000 */
.L_x_22134:
        /* <DEDUP_REMOVED lines=23> */
.L_x_22169:
[----:B------:R-:W2:Y:S02]  /*2e00*/  LDG.E.U8 R4, desc[UR36][R4.64] ;  /* 0x0000002404047981 */ /* 0x000ea4000c1e1100 */
[----:B--2---:R-:W-:Y:S01]  /*2e10*/  I2FP.F32.U32 R16, R4 ;  /* 0x0000000400107245 */ /* 0x004fe20000201000 */
[----:B------:R-:W-:Y:S06]  /*2e20*/  BRA `(.L_x_22165) ;  /* 0x0000000c00207947 */ /* 0x000fec0003800000 */
.L_x_22168:
        /* <DEDUP_REMOVED lines=9> */
.L_x_22172:
[----:B------:R-:W2:Y:S02]  /*2ec0*/  LDG.E R4, desc[UR36][R4.64] ;  /* 0x0000002404047981 */ /* 0x000ea4000c1e1900 */
[----:B--2---:R-:W-:Y:S01]  /*2ed0*/  I2FP.F32.S32 R16, R4 ;  /* 0x0000000400107245 */ /* 0x004fe20000201400 */
[----:B------:R-:W-:Y:S06]  /*2ee0*/  BRA `(.L_x_22165) ;  /* 0x0000000800f07947 */ /* 0x000fec0003800000 */
.L_x_22171:
[----:B------:R-:W2:Y:S02]  /*2ef0*/  LDG.E.U16 R4, desc[UR36][R4.64] ;  /* 0x0000002404047981 */ /* 0x000ea4000c1e1500 */
[----:B--2---:R0:W2:Y:S01]  /*2f00*/  I2F.S16 R16, R4 ;  /* 0x0000000400107306 */ /* 0x0040a20000101400 */
[----:B------:R-:W-:Y:S05]  /*2f10*/  BRA `(.L_x_22165) ;  /* 0x0000000800e47947 */ /* 0x000fea0003800000 */
.L_x_22167:
        /* <DEDUP_REMOVED lines=8> */
.L_x_22174:
[----:B------:R-:W2:Y:S02]  /*2fa0*/  LDG.E.U16 R4, desc[UR36][R4.64] ;  /* 0x0000002404047981 */ /* 0x000ea4000c1e1500 */
[----:B--2---:R-:W-:Y:S01]  /*2fb0*/  HADD2.F32 R16, -RZ, R4.H0_H0 ;  /* 0x20000004ff107230 */ /* 0x004fe20000004100 */
[----:B------:R-:W-:Y:S06]  /*2fc0*/  BRA `(.L_x_22165) ;  /* 0x0000000800b87947 */ /* 0x000fec0003800000 */
.L_x_22173:
        /* <DEDUP_REMOVED lines=8> */
.L_x_22176:
[----:B------:R-:W2:Y:S02]  /*3050*/  LDG.E.U16 R4, desc[UR36][R4.64] ;  /* 0x0000002404047981 */ /* 0x000ea4000c1e1500 */
[----:B--2---:R-:W-:Y:S01]  /*3060*/  HADD2.F32 R16, -RZ, R4.H0_H0 ;  /* 0x20000004ff107230 */ /* 0x004fe20000004100 */
[----:B------:R-:W-:Y:S06]  /*3070*/  BRA `(.L_x_22165) ;  /* 0x00000008008c7947 */ /* 0x000fec0003800000 */
.L_x_22175:
[----:B------:R-:W2:Y:S01]  /*3080*/  LDG.E.64 R4, desc[UR36][R4.64] ;  /* 0x0000002404047981 */ /* 0x000ea2000c1e1b00 */
[----:B------:R-:W-:Y:S01]  /*3090*/  UMOV UR4, 0xf0000000 ;  /* 0xf000000000047882 */ /* 0x000fe20000000000 */
[----:B------:R-:W-:Y:S01]  /*30a0*/  UMOV UR5, 0x380fffff ;  /* 0x380fffff00057882 */ /* 0x000fe20000000000 */
[----:B--2---:R-:W0:Y:S01]  /*30b0*/  F2F.F32.F64 R16, R4 ;  /* 0x0000000400107310 */ /* 0x004e220000301000 */
[----:B------:R-:W-:-:S14]  /*30c0*/  DSETP.GEU.AND P0, PT, |R4|, UR4, PT ;  /* 0x0000000404007e2a */ /* 0x000fdc000bf0e200 */
[----:B0-----:R-:W-:Y:S01]  /*30d0*/  @!P0 FMUL R16, R16, 1.175494350822287508e-38 ;  /* 0x0080000010108820 */ /* 0x001fe20000400000 */
[----:B------:R-:W-:Y:S06]  /*30e0*/  BRA `(.L_x_22165) ;  /* 0x0000000800707947 */ /* 0x000fec0003800000 */
.L_x_22166:
        /* <DEDUP_REMOVED lines=12> */
.L_x_22179:
[----:B------:R-:W2:Y:S01]  /*31b0*/  LDG.E.64 R4, desc[UR36][R4.64] ;  /* 0x0000002404047981 */ /* 0x000ea2000c1e1b00 */
[----:B------:R-:W-:Y:S01]  /*31c0*/  UMOV UR4, 0xf0000000 ;  /* 0xf000000000047882 */ /* 0x000fe20000000000 */
[----:B------:R-:W-:Y:S01]  /*31d0*/  UMOV UR5, 0x380fffff ;  /* 0x380fffff00057882 */ /* 0x000fe20000000000 */
[----:B--2---:R-:W0:Y:S01]  /*31e0*/  F2F.F32.F64 R16, R4 ;  /* 0x0000000400107310 */ /* 0x004e220000301000 */
[----:B------:R-:W-:-:S14]  /*31f0*/  DSETP.GEU.AND P0, PT, |R4|, UR4, PT ;  /* 0x0000000404007e2a */ /* 0x000fdc000bf0e200 */
[----:B0-----:R-:W-:Y:S01]  /*3200*/  @!P0 FMUL R16, R16, 1.175494350822287508e-38 ;  /* 0x0080000010108820 */ /* 0x001fe20000400000 */
[----:B------:R-:W-:Y:S06]  /*3210*/  BRA `(.L_x_22165) ;  /* 0x0000000800247947 */ /* 0x000fec0003800000 */
.L_x_22178:
        /* <DEDUP_REMOVED lines=26> */
.L_x_22181:
        /* <DEDUP_REMOVED lines=13> */
.L_x_22180:
[----:B------:R-:W2:Y:S02]  /*3490*/  LDG.E.U16 R4, desc[UR36][R4.64] ;  /* 0x0000002404047981 */ /* 0x000ea4000c1e1500 */
[----:B--2---:R-:W-:Y:S01]  /*34a0*/  IMAD.U32 R16, R4, 0x10000, RZ ;  /* 0x0001000004107824 */ /* 0x004fe200078e00ff */
[----:B------:R-:W-:Y:S06]  /*34b0*/  BRA `(.L_x_22165) ;  /* 0x00000004007c7947 */ /* 0x000fec0003800000 */
.L_x_22177:
        /* <DEDUP_REMOVED lines=11> */
.L_x_22184:
        /* <DEDUP_REMOVED lines=19> */
.L_x_22186:
[----:B------:R-:W-:Y:S05]  /*36a0*/  BSYNC B0 ;  /* 0x0000000000007941 */ /* 0x000fea0003800000 */
.L_x_22185:
[----:B------:R-:W-:Y:S01]  /*36b0*/  IMAD.SHL.U32 R3, R3, 0x100000, RZ ;  /* 0x0010000003037824 */ /* 0x000fe200078e00ff */
[----:B------:R-:W-:-:S04]  /*36c0*/  LEA R5, R0, 0x3b800000, 0x17 ;  /* 0x3b80000000057811 */ /* 0x000fc800078eb8ff */
[----:B------:R-:W-:Y:S01]  /*36d0*/  LOP3.LUT R16, R5, R3, R16, 0xfe, !PT ;  /* 0x0000000305107212 */ /* 0x000fe200078efe10 */
[----:B------:R-:W-:Y:S06]  /*36e0*/  BRA `(.L_x_22165) ;  /* 0x0000000000f07947 */ /* 0x000fec0003800000 */
.L_x_22183:
        /* <DEDUP_REMOVED lines=19> */
.L_x_22188:
[----:B------:R-:W-:Y:S05]  /*3820*/  BSYNC B0 ;  /* 0x0000000000007941 */ /* 0x000fea0003800000 */
.L_x_22187:
[----:B------:R-:W-:Y:S01]  /*3830*/  IMAD.SHL.U32 R3, R3, 0x200000, RZ ;  /* 0x0020000003037824 */ /* 0x000fe200078e00ff */
[----:B------:R-:W-:-:S04]  /*3840*/  LEA R5, R0, 0x37800000, 0x17 ;  /* 0x3780000000057811 */ /* 0x000fc800078eb8ff */
[----:B------:R-:W-:Y:S01]  /*3850*/  LOP3.LUT R16, R5, R3, R16, 0xfe, !PT ;  /* 0x0000000305107212 */ /* 0x000fe200078efe10 */
[----:B------:R-:W-:Y:S06]  /*3860*/  BRA `(.L_x_22165) ;  /* 0x0000000000907947 */ /* 0x000fec0003800000 */
.L_x_22182:
        /* <DEDUP_REMOVED lines=14> */
.L_x_22170:
        /* <DEDUP_REMOVED lines=16> */
.L_x_22191:
[----:B------:R-:W-:Y:S05]  /*3a50*/  BRA `(.L_x_22165) ;  /* 0x0000000000147947 */ /* 0x000fea0003800000 */
.L_x_22190:
[----:B------:R-:W2:Y:S02]  /*3a60*/  LDG.E.64 R4, desc[UR36][R4.64] ;  /* 0x0000002404047981 */ /* 0x000ea4000c1e1b00 */
[----:B--2---:R0:W2:Y:S01]  /*3a70*/  I2F.U64 R16, R4 ;  /* 0x0000000400107312 */ /* 0x0040a20000301000 */
[----:B------:R-:W-:Y:S05]  /*3a80*/  BRA `(.L_x_22165) ;  /* 0x0000000000087947 */ /* 0x000fea0003800000 */
.L_x_22189:
[----:B------:R-:W2:Y:S02]  /*3a90*/  LDG.E R4, desc[UR36][R4.64] ;  /* 0x0000002404047981 */ /* 0x000ea4000c1e1900 */
[----:B--2---:R-:W-:-:S07]  /*3aa0*/  I2FP.F32.U32 R16, R4 ;  /* 0x0000000400107245 */ /* 0x004fce0000201000 */
.L_x_22165:
[----:B------:R-:W-:Y:S05]  /*3ab0*/  BSYNC B6 ;  /* 0x0000000000067941 */ /* 0x000fea0003800000 */
.L_x_22164:
[----:B------:R-:W0:Y:S01]  /*3ac0*/  S2R R25, SR_TID.X ;  /* 0x0000000000197919 */ /* 0x000e220000002100 */
[----:B------:R-:W-:Y:S01]  /*3ad0*/  BSSY B1, `(.L_x_22192) ;  /* 0x0000059000017945 */ /* 0x000fe20003800000 */
[----:B0-----:R-:W-:-:S13]  /*3ae0*/  ISETP.GE.AND P1, PT, R25, R17, PT ;  /* 0x000000111900720c */ /* 0x001fda0003f26270 */
[----:B------:R-:W-:Y:S05]  /*3af0*/  @P1 BRA `(.L_x_22193) ;  /* 0x0000000400581947 */ /* 0x000fea0003800000 */
[----:B------:R-:W0:Y:S01]  /*3b00*/  LDC R3, c[0x0][0x218] ;  /* 0x00008600ff037b82 */ /* 0x000e220000000800 */
        /* <DEDUP_REMOVED lines=27> */
.L_x_22199:
[----:B------:R-:W-:Y:S01]  /*3cc0*/  FSETP.GEU.FTZ.AND P0, PT, R7, -R0, PT ;  /* 0x800000000700720b */ /* 0x000fe20003f1e000 */
[----:B------:R-:W-:-:S12]  /*3cd0*/  FADD.FTZ R4, R4, -1 ;  /* 0xbf80000004047421 */ /* 0x000fd80000010000 */
[----:B------:R-:W-:-:S07]  /*3ce0*/  @!P0 FADD.FTZ R4, R4, -1 ;  /* 0xbf80000004048421 */ /* 0x000fce0000010000 */
.L_x_22198:
[----:B------:R-:W-:Y:S05]  /*3cf0*/  BSYNC B2 ;  /* 0x0000000000027941 */ /* 0x000fea0003800000 */
.L_x_22197:
[----:B------:R-:W-:Y:S01]  /*3d00*/  FFMA.FTZ R5, -R0, R4, R5 ;  /* 0x0000000400057223 */ /* 0x000fe20000010105 */
[----:B------:R-:W-:Y:S06]  /*3d10*/  BRA `(.L_x_22195) ;  /* 0x00000000007c7947 */ /* 0x000fec0003800000 */
.L_x_22196:
        /* <DEDUP_REMOVED lines=15> */
.L_x_22202:
        /* <DEDUP_REMOVED lines=13> */
.L_x_22201:
[----:B------:R-:W-:Y:S05]  /*3ee0*/  BSYNC B2 ;  /* 0x0000000000027941 */ /* 0x000fea0003800000 */
.L_x_22200:
[----:B0-----:R-:W-:-:S04]  /*3ef0*/  FMUL.FTZ R5, R4, 1.1920928955078125e-07 ;  /* 0x3400000004057820 */ /* 0x001fc80000410000 */
[----:B------:R-:W-:-:S07]  /*3f00*/  FMUL.FTZ R5, R10, R5 ;  /* 0x000000050a057220 */ /* 0x000fce0000410000 */
.L_x_22195:
[----:B------:R-:W-:Y:S05]  /*3f10*/  BSYNC B0 ;  /* 0x0000000000007941 */ /* 0x000fea0003800000 */
.L_x_22194:
        /* <DEDUP_REMOVED lines=9> */
[----:B------:R-:W-:-:S04]  /*3fb0*/  @P2 FSETP.GEU.FTZ.AND P4, PT, R5, RZ, PT ;  /* 0x000000ff0500220b */ /* 0x000fc80003f9e000 */
[----:B------:R-:W-:-:S13]  /*3fc0*/  @P2 PLOP3.LUT P0, PT, P3, P4, PT, 0x28, 0x0 ;  /* 0x000000000000281c */ /* 0x000fda0001f08570 */
[----:B------:R-:W-:-:S05]  /*3fd0*/  @P0 FADD.FTZ R0, R0, -1 ;  /* 0xbf80000000000421 */ /* 0x000fca0000010000 */
[----:B------:R-:W-:-:S13]  /*3fe0*/  FSETP.NEU.FTZ.AND P0, PT, R0, RZ, PT ;  /* 0x000000ff0000720b */ /* 0x000fda0003f1d000 */
[----:B------:R-:W4:Y:S02]  /*3ff0*/  @P0 FRND.FTZ.FLOOR R3, R0 ;  /* 0x0000000000030307 */ /* 0x000f240000215000 */
[----:B----4-:R-:W-:-:S05]  /*4000*/  @P0 FADD.FTZ R4, R0, -R3 ;  /* 0x8000000300040221 */ /* 0x010fca0000010000 */
[----:B------:R-:W-:Y:S01]  /*4010*/  FSETP.GT.AND P2, PT, R4, 0.5, P0 ;  /* 0x3f0000000400780b */ /* 0x000fe20000744000 */
[----:B------:R-:W-:-:S05]  /*4020*/  @!P0 FMUL.FTZ R4, R18, UR4 ;  /* 0x0000000412048c20 */ /* 0x000fca0008410000 */
[----:B------:R-:W-:-:S07]  /*4030*/  @!P0 LOP3.LUT R4, RZ, 0x80000000, R4, 0xb8, !PT ;  /* 0x80000000ff048812 */ /* 0x000fce00078eb804 */
[----:B------:R-:W-:-:S04]  /*4040*/  @P2 FADD.FTZ R3, R3, 1 ;  /* 0x3f80000003032421 */ /* 0x000fc80000010000 */
[----:B------:R-:W-:-:S07]  /*4050*/  @P0 IMAD.MOV.U32 R4, RZ, RZ, R3 ;  /* 0x000000ffff040224 */ /* 0x000fce00078e0003 */
.L_x_22193:
[----:B------:R-:W-:Y:S05]  /*4060*/  BSYNC B1 ;  /* 0x0000000000017941 */ /* 0x000fea0003800000 */
.L_x_22192:
[----:B------:R-:W-:Y:S01]  /*4070*/  VIADD R0, R25, 0x80 ;  /* 0x0000008019007836 */ /* 0x000fe20000000000 */
[----:B------:R-:W-:Y:S04]  /*4080*/  BSSY B1, `(.L_x_22203) ;  /* 0x0000059000017945 */ /* 0x000fe80003800000 */
[----:B------:R-:W-:-:S13]  /*4090*/  ISETP.GE.AND P0, PT, R0, R17, PT ;  /* 0x000000110000720c */ /* 0x000fda0003f06270 */
[----:B------:R-:W-:Y:S05]  /*40a0*/  @P0 BRA `(.L_x_22204) ;  /* 0x0000000400580947 */ /* 0x000fea0003800000 */
[----:B------:R-:W0:Y:S01]  /*40b0*/  LDC R6, c[0x0][0x218] ;  /* 0x00008600ff067b82 */ /* 0x000e220000000800 */
[----:B------:R-:W-:Y:S01]  /*40c0*/  BSSY B0, `(.L_x_22205) ;  /* 0x0000040000007945 */ /* 0x000fe20003800000 */
[C---:B--2--5:R-:W-:Y:S01]  /*40d0*/  FADD.FTZ R0, |R19|.reuse, -RZ ;  /* 0x800000ff13007221 */ /* 0x064fe20000010200 */
        /* <DEDUP_REMOVED lines=25> */
.L_x_22210:
[----:B------:R-:W-:Y:S01]  /*4270*/  FSETP.GEU.FTZ.AND P0, PT, R5, -R7, PT ;  /* 0x800000070500720b */ /* 0x000fe20003f1e000 */
[----:B------:R-:W-:-:S12]  /*4280*/  FADD.FTZ R3, R3, -1 ;  /* 0xbf80000003037421 */ /* 0x000fd80000010000 */
[----:B------:R-:W-:-:S07]  /*4290*/  @!P0 FADD.FTZ R3, R3, -1 ;  /* 0xbf80000003038421 */ /* 0x000fce0000010000 */
.L_x_22209:
[----:B------:R-:W-:Y:S05]  /*42a0*/  BSYNC B2 ;  /* 0x0000000000027941 */ /* 0x000fea0003800000 */
.L_x_22208:
[----:B------:R-:W-:Y:S01]  /*42b0*/  FFMA.FTZ R0, -R7, R3, R0 ;  /* 0x0000000307007223 */ /* 0x000fe20000010100 */
[----:B------:R-:W-:Y:S06]  /*42c0*/  BRA `(.L_x_22206) ;  /* 0x00000000007c7947 */ /* 0x000fec0003800000 */
.L_x_22207:
        /* <DEDUP_REMOVED lines=15> */
.L_x_22213:
        /* <DEDUP_REMOVED lines=13> */
.L_x_22212:
[----:B------:R-:W-:Y:S05]  /*4490*/  BSYNC B2 ;  /* 0x0000000000027941 */ /* 0x000fea0003800000 */
.L_x_22211:
[----:B------:R-:W-:-:S04]  /*44a0*/  FMUL.FTZ R0, R3, 1.1920928955078125e-07 ;  /* 0x3400000003007820 */ /* 0x000fc80000410000 */
[----:B------:R-:W-:-:S07]  /*44b0*/  FMUL.FTZ R0, R9, R0 ;  /* 0x0000000009007220 */ /* 0x000fce0000410000 */
.L_x_22206:
[----:B------:R-:W-:Y:S05]  /*44c0*/  BSYNC B0 ;  /* 0x0000000000007941 */ /* 0x000fea0003800000 */
.L_x_22205:
[C---:B------:R-:W-:Y:S01]  /*44d0*/  FSETP.GTU.FTZ.AND P0, PT, |R0|.reuse, +INF , PT ;  /* 0x7f8000000000780b */ /* 0x040fe20003f1c200 */
[----:B------:R-:W-:Y:S01]  /*44e0*/  ULDC UR4, c[0x0][0x21c] ;  /* 0x0000870000047ab9 */ /* 0x000fe20000000800 */
[----:B------:R-:W-:-:S04]  /*44f0*/  LOP3.LUT R3, R0, 0x80000000, R19, 0xb8, !PT ;  /* 0x8000000000037812 */ /* 0x000fc800078eb813 */
[----:B------:R-:W-:Y:S02]  /*4500*/  FSEL R0, R0, R3, P0 ;  /* 0x0000000300007208 */ /* 0x000fe40000000000 */
[----:B------:R-:W-:Y:S02]  /*4510*/  PLOP3.LUT P0, PT, PT, PT, PT, 0x8, 0x0 ;  /* 0x000000000000781c */ /* 0x000fe40003f0e170 */
[----:B------:R-:W-:-:S13]  /*4520*/  FSETP.NEU.FTZ.AND P2, PT, R0, RZ, PT ;  /* 0x000000ff0000720b */ /* 0x000fda0003f5d000 */
[----:B------:R-:W-:Y:S02]  /*4530*/  @P2 FSETP.GEU.FTZ.AND P4, PT, R6, RZ, PT ;  /* 0x000000ff0600220b */ /* 0x000fe40003f9e000 */
[C---:B------:R-:W-:Y:S01]  /*4540*/  @P2 FSETP.GEU.FTZ.AND P3, PT, R0.reuse, RZ, PT ;  /* 0x000000ff0000220b */ /* 0x040fe20003f7e000 */
[----:B------:R-:W-:-:S03]  /*4550*/  FADD.FTZ R0, -R0, R19 ;  /* 0x0000001300007221 */ /* 0x000fc60000010100 */
[----:B------:R-:W-:Y:S01]  /*4560*/  @P2 PLOP3.LUT P0, PT, P4, P3, PT, 0x28, 0x0 ;  /* 0x000000000000281c */ /* 0x000fe20002706570 */
[----:B------:R-:W-:-:S12]  /*4570*/  FMUL.FTZ R0, R0, UR4 ;  /* 0x0000000400007c20 */ /* 0x000fd80008410000 */
[----:B------:R-:W-:-:S05]  /*4580*/  @P0 FADD.FTZ R0, R0, -1 ;  /* 0xbf80000000000421 */ /* 0x000fca0000010000 */
[----:B------:R-:W-:-:S13]  /*4590*/  FSETP.NEU.FTZ.AND P0, PT, R0, RZ, PT ;  /* 0x000000ff0000720b */ /* 0x000fda0003f1d000 */
[----:B------:R-:W2:Y:S01]  /*45a0*/  @P0 FRND.FTZ.FLOOR R3, R0 ;  /* 0x0000000000030307 */ /* 0x000ea20000215000 */
[----:B-1-3--:R-:W-:-:S05]  /*45b0*/  @!P0 FMUL.FTZ R18, R19, UR4 ;  /* 0x0000000413128c20 */ /* 0x00afca0008410000 */
[----:B------:R-:W-:Y:S01]  /*45c0*/  @!P0 LOP3.LUT R18, RZ, 0x80000000, R18, 0xb8, !PT ;  /* 0x80000000ff128812 */ /* 0x000fe200078eb812 */
[----:B--2---:R-:W-:-:S05]  /*45d0*/  @P0 FADD.FTZ R5, R0, -R3 ;  /* 0x8000000300050221 */ /* 0x004fca0000010000 */
[----:B------:R-:W-:-:S13]  /*45e0*/  FSETP.GT.AND P2, PT, R5, 0.5, P0 ;  /* 0x3f0000000500780b */ /* 0x000fda0000744000 */
[----:B------:R-:W-:-:S04]  /*45f0*/  @P2 FADD.FTZ R3, R3, 1 ;  /* 0x3f80000003032421 */ /* 0x000fc80000010000 */
[----:B------:R-:W-:-:S07]  /*4600*/  @P0 IMAD.MOV.U32 R18, RZ, RZ, R3 ;  /* 0x000000ffff120224 */ /* 0x000fce00078e0003 */
.L_x_22204:
[----:B------:R-:W-:Y:S05]  /*4610*/  BSYNC B1 ;  /* 0x0000000000017941 */ /* 0x000fea0003800000 */
.L_x_22203:
        /* <DEDUP_REMOVED lines=32> */
.L_x_22221:
[----:B------:R-:W-:Y:S01]  /*4820*/  FSETP.GEU.FTZ.AND P0, PT, R6, -R7, PT ;  /* 0x800000070600720b */ /* 0x000fe20003f1e000 */
[----:B------:R-:W-:-:S12]  /*4830*/  FADD.FTZ R0, R0, -1 ;  /* 0xbf80000000007421 */ /* 0x000fd80000010000 */
[----:B------:R-:W-:-:S07]  /*4840*/  @!P0 FADD.FTZ R0, R0, -1 ;  /* 0xbf80000000008421 */ /* 0x000fce0000010000 */
.L_x_22220:
[----:B------:R-:W-:Y:S05]  /*4850*/  BSYNC B2 ;  /* 0x0000000000027941 */ /* 0x000fea0003800000 */
.L_x_22219:
[----:B------:R-:W-:Y:S01]  /*4860*/  FFMA.FTZ R5, -R7, R0, R5 ;  /* 0x0000000007057223 */ /* 0x000fe20000010105 */
[----:B------:R-:W-:Y:S06]  /*4870*/  BRA `(.L_x_22217) ;  /* 0x00000000007c7947 */ /* 0x000fec0003800000 */
.L_x_22218:
        /* <DEDUP_REMOVED lines=15> */
.L_x_22224:
        /* <DEDUP_REMOVED lines=13> */
.L_x_22223:
[----:B------:R-:W-:Y:S05]  /*4a40*/  BSYNC B2 ;  /* 0x0000000000027941 */ /* 0x000fea0003800000 */
.L_x_22222:
[----:B------:R-:W-:-:S04]  /*4a50*/  FMUL.FTZ R5, R5, 1.1920928955078125e-07 ;  /* 0x3400000005057820 */ /* 0x000fc80000410000 */
[----:B------:R-:W-:-:S07]  /*4a60*/  FMUL.FTZ R5, R10, R5 ;  /* 0x000000050a057220 */ /* 0x000fce0000410000 */
.L_x_22217:
[----:B------:R-:W-:Y:S05]  /*4a70*/  BSYNC B0 ;  /* 0x0000000000007941 */ /* 0x000fea0003800000 */
.L_x_22216:
        /* <DEDUP_REMOVED lines=13> */
[----:B------:R-:W2:Y:S01]  /*4b50*/  @P0 FRND.FTZ.FLOOR R3, R0 ;  /* 0x0000000000030307 */ /* 0x000ea20000215000 */
[----:B------:R-:W-:-:S05]  /*4b60*/  @!P0 FMUL.FTZ R22, R22, UR4 ;  /* 0x0000000416168c20 */ /* 0x000fca0008410000 */
[----:B------:R-:W-:Y:S01]  /*4b70*/  @!P0 LOP3.LUT R22, RZ, 0x80000000, R22, 0xb8, !PT ;  /* 0x80000000ff168812 */ /* 0x000fe200078eb816 */
[----:B--2---:R-:W-:-:S05]  /*4b80*/  @P0 FADD.FTZ R5, R0, -R3 ;  /* 0x8000000300050221 */ /* 0x004fca0000010000 */
[----:B------:R-:W-:-:S13]  /*4b90*/  FSETP.GT.AND P2, PT, R5, 0.5, P0 ;  /* 0x3f0000000500780b */ /* 0x000fda0000744000 */
[----:B------:R-:W-:-:S04]  /*4ba0*/  @P2 FADD.FTZ R3, R3, 1 ;  /* 0x3f80000003032421 */ /* 0x000fc80000010000 */
[----:B------:R-:W-:-:S07]  /*4bb0*/  @P0 IMAD.MOV.U32 R22, RZ, RZ, R3 ;  /* 0x000000ffff160224 */ /* 0x000fce00078e0003 */
.L_x_22215:
[----:B------:R-:W-:Y:S05]  /*4bc0*/  BSYNC B1 ;  /* 0x0000000000017941 */ /* 0x000fea0003800000 */
.L_x_22214:
        /* <DEDUP_REMOVED lines=32> */
.L_x_22232:
[----:B------:R-:W-:Y:S01]  /*4dd0*/  FSETP.GEU.FTZ.AND P0, PT, R6, -R7, PT ;  /* 0x800000070600720b */ /* 0x000fe20003f1e000 */
[----:B------:R-:W-:-:S12]  /*4de0*/  FADD.FTZ R0, R0, -1 ;  /* 0xbf80000000007421 */ /* 0x000fd80000010000 */
[----:B------:R-:W-:-:S07]  /*4df0*/  @!P0 FADD.FTZ R0, R0, -1 ;  /* 0xbf80000000008421 */ /* 0x000fce0000010000 */
.L_x_22231:
[----:B------:R-:W-:Y:S05]  /*4e00*/  BSYNC B2 ;  /* 0x0000000000027941 */ /* 0x000fea0003800000 */
.L_x_22230:
[----:B------:R-:W-:Y:S01]  /*4e10*/  FFMA.FTZ R5, -R7, R0, R5 ;  /* 0x0000000007057223 */ /* 0x000fe20000010105 */
[----:B------:R-:W-:Y:S06]  /*4e20*/  BRA `(.L_x_22228) ;  /* 0x00000000007c7947 */ /* 0x000fec0003800000 */
.L_x_22229:
        /* <DEDUP_REMOVED lines=15> */
.L_x_22235:
        /* <DEDUP_REMOVED lines=13> */
.L_x_22234:
[----:B------:R-:W-:Y:S05]  /*4ff0*/  BSYNC B2 ;  /* 0x0000000000027941 */ /* 0x000fea0003800000 */
.L_x_22233:
[----:B------:R-:W-:-:S04]  /*5000*/  FMUL.FTZ R5, R5, 1.1920928955078125e-07 ;  /* 0x3400000005057820 */ /* 0x000fc80000410000 */
[----:B------:R-:W-:-:S07]  /*5010*/  FMUL.FTZ R5, R10, R5 ;  /* 0x000000050a057220 */ /* 0x000fce0000410000 */
.L_x_22228:
[----:B------:R-:W-:Y:S05]  /*5020*/  BSYNC B0 ;  /* 0x0000000000007941 */ /* 0x000fea0003800000 */
.L_x_22227:
        /* <DEDUP_REMOVED lines=20> */
.L_x_22226:
[----:B------:R-:W-:Y:S05]  /*5170*/  BSYNC B1 ;  /* 0x0000000000017941 */ /* 0x000fea0003800000 */
.L_x_22225:
        /* <DEDUP_REMOVED lines=25> */
.L_x_22241:
[----:B----4-:R-:W2:Y:S01]  /*5310*/  F2I.S64.TRUNC R4, R4 ;  /* 0x0000000400047311 */ /* 0x010ea2000020d900 */
[----:B------:R-:W-:Y:S02]  /*5320*/  VIADD R25, R25, 0x80 ;  /* 0x0000008019197836 */ /* 0x000fe40000000000 */
[----:B--2---:R-:W-:-:S05]  /*5330*/  IMAD.MOV.U32 R3, RZ, RZ, R4 ;  /* 0x000000ffff037224 */ /* 0x004fca00078e0004 */
[----:B------:R2:W-:Y:S01]  /*5340*/  STG.E.U8 desc[UR36][R8.64], R3 ;  /* 0x0000000308007986 */ /* 0x0005e2000c101124 */
[----:B------:R-:W-:Y:S05]  /*5350*/  BRA `(.L_x_22237) ;  /* 0x0000000c00907947 */ /* 0x000fea0003800000 */
.L_x_22240:
        /* <DEDUP_REMOVED lines=10> */
.L_x_22244:
[----:B------:R-:W2:Y:S01]  /*5400*/  F2I.FTZ.TRUNC.NTZ R3, R4 ;  /* 0x0000000400037305 */ /* 0x000ea2000021f100 */
[----:B------:R-:W-:Y:S01]  /*5410*/  VIADD R25, R25, 0x80 ;  /* 0x0000008019197836 */ /* 0x000fe20000000000 */
[----:B--2---:R2:W-:Y:S01]  /*5420*/  STG.E desc[UR36][R8.64], R3 ;  /* 0x0000000308007986 */ /* 0x0045e2000c101924 */
[----:B------:R-:W-:Y:S05]  /*5430*/  BRA `(.L_x_22237) ;  /* 0x0000000c00587947 */ /* 0x000fea0003800000 */
.L_x_22243:
[----:B------:R-:W2:Y:S01]  /*5440*/  F2I.FTZ.TRUNC.NTZ R3, R4 ;  /* 0x0000000400037305 */ /* 0x000ea2000021f100 */
[----:B------:R-:W-:Y:S01]  /*5450*/  VIADD R25, R25, 0x80 ;  /* 0x0000008019197836 */ /* 0x000fe20000000000 */
[----:B--2---:R2:W-:Y:S01]  /*5460*/  STG.E.U16 desc[UR36][R8.64], R3 ;  /* 0x0000000308007986 */ /* 0x0045e2000c101524 */
[----:B------:R-:W-:Y:S05]  /*5470*/  BRA `(.L_x_22237) ;  /* 0x0000000c00487947 */ /* 0x000fea0003800000 */
.L_x_22239:
        /* <DEDUP_REMOVED lines=9> */
.L_x_22246:
[----:B----4-:R-:W-:Y:S01]  /*5510*/  F2FP.F16.F32.PACK_AB R4, RZ, R4 ;  /* 0x00000004ff04723e */ /* 0x010fe200000000ff */
[----:B------:R-:W-:-:S04]  /*5520*/  VIADD R25, R25, 0x80 ;  /* 0x0000008019197836 */ /* 0x000fc80000000000 */
[----:B------:R2:W-:Y:S01]  /*5530*/  STG.E.U16 desc[UR36][R8.64], R4 ;  /* 0x0000000408007986 */ /* 0x0005e2000c101524 */
[----:B------:R-:W-:Y:S05]  /*5540*/  BRA `(.L_x_22237) ;  /* 0x0000000c00147947 */ /* 0x000fea0003800000 */
.L_x_22245:
        /* <DEDUP_REMOVED lines=10> */
.L_x_22248:
[----:B------:R-:W-:Y:S01]  /*55f0*/  F2FP.F16.F32.PACK_AB R3, RZ, R4 ;  /* 0x00000004ff03723e */ /* 0x000fe200000000ff */
[----:B------:R-:W-:-:S03]  /*5600*/  VIADD R25, R25, 0x80 ;  /* 0x0000008019197836 */ /* 0x000fc60000000000 */
[----:B------:R-:W-:-:S05]  /*5610*/  PRMT R3, R3, 0x5410, RZ ;  /* 0x0000541003037816 */ /* 0x000fca00000000ff */
[----:B------:R2:W-:Y:S01]  /*5620*/  STG.E desc[UR36][R8.64], R3 ;  /* 0x0000000308007986 */ /* 0x0005e2000c101924 */
[----:B------:R-:W-:Y:S05]  /*5630*/  BRA `(.L_x_22237) ;  /* 0x0000000800d87947 */ /* 0x000fea0003800000 */
.L_x_22247:
[----:B----4-:R-:W-:Y:S01]  /*5640*/  FMUL.FTZ R4, R4, 1 ;  /* 0x3f80000004047820 */ /* 0x010fe20000410000 */
[----:B------:R-:W-:-:S05]  /*5650*/  VIADD R25, R25, 0x80 ;  /* 0x0000008019197836 */ /* 0x000fca0000000000 */
[----:B------:R-:W2:Y:S02]  /*5660*/  F2F.F64.F32 R4, R4 ;  /* 0x0000000400047310 */ /* 0x000ea40000201800 */
[----:B--2---:R2:W-:Y:S01]  /*5670*/  STG.E.64 desc[UR36][R8.64], R4 ;  /* 0x0000000408007986 */ /* 0x0045e2000c101b24 */
[----:B------:R-:W-:Y:S05]  /*5680*/  BRA `(.L_x_22237) ;  /* 0x0000000800c47947 */ /* 0x000fea0003800000 */
.L_x_22238:
        /* <DEDUP_REMOVED lines=13> */
.L_x_22251:
[----:B----4-:R-:W-:Y:S01]  /*5760*/  FMUL.FTZ R4, R4, 1 ;  /* 0x3f80000004047820 */ /* 0x010fe20000410000 */
[----:B------:R-:W-:Y:S01]  /*5770*/  CS2R R6, SRZ ;  /* 0x0000000000067805 */ /* 0x000fe2000001ff00 */
[----:B------:R-:W-:-:S04]  /*5780*/  VIADD R25, R25, 0x80 ;  /* 0x0000008019197836 */ /* 0x000fc80000000000 */
[----:B------:R-:W2:Y:S02]  /*5790*/  F2F.F64.F32 R4, R4 ;  /* 0x0000000400047310 */ /* 0x000ea40000201800 */
[----:B--2---:R2:W-:Y:S01]  /*57a0*/  STG.E.128 desc[UR36][R8.64], R4 ;  /* 0x0000000408007986 */ /* 0x0045e2000c101d24 */
[----:B------:R-:W-:Y:S05]  /*57b0*/  BRA `(.L_x_22237) ;  /* 0x0000000800787947 */ /* 0x000fea0003800000 */
.L_x_22250:
        /* <DEDUP_REMOVED lines=20> */
.L_x_22255:
[----:B------:R-:W-:Y:S05]  /*5900*/  BSYNC B0 ;  /* 0x0000000000007941 */ /* 0x000fea0003800000 */
.L_x_22254:
[----:B------:R-:W-:Y:S01]  /*5910*/  LOP3.LUT R5, R0, R5, RZ, 0xfc, !PT ;  /* 0x0000000500057212 */ /* 0x000fe200078efcff */
[----:B------:R-:W-:-:S04]  /*5920*/  VIADD R25, R25, 0x80 ;  /* 0x0000008019197836 */ /* 0x000fc80000000000 */
[----:B------:R2:W-:Y:S01]  /*5930*/  STG.E.U8 desc[UR36][R8.64], R5 ;  /* 0x0000000508007986 */ /* 0x0005e2000c101124 */
[----:B------:R-:W-:Y:S05]  /*5940*/  BRA `(.L_x_22237) ;  /* 0x0000000800147947 */ /* 0x000fea0003800000 */
.L_x_22253:
        /* <DEDUP_REMOVED lines=12> */
.L_x_22257:
[----:B------:R-:W-:Y:S01]  /*5a10*/  IMAD.MOV.U32 R0, RZ, RZ, 0x7f ;  /* 0x0000007fff007424 */ /* 0x000fe200078e00ff */
[----:B------:R-:W-:-:S04]  /*5a20*/  ISETP.GT.U32.AND P0, PT, R5, 0x7f800000, PT ;  /* 0x7f8000000500780c */ /* 0x000fc80003f04070 */
[----:B------:R-:W-:-:S09]  /*5a30*/  SEL R0, R0, 0x7c, P0 ;  /* 0x0000007c00007807 */ /* 0x000fd20000000000 */
.L_x_22258:
[----:B------:R-:W-:Y:S05]  /*5a40*/  BSYNC B0 ;  /* 0x0000000000007941 */ /* 0x000fea0003800000 */
.L_x_22256:
[----:B----4-:R-:W-:Y:S01]  /*5a50*/  LOP3.LUT R4, R4, 0x80000000, RZ, 0xc0, !PT ;  /* 0x8000000004047812 */ /* 0x010fe200078ec0ff */
[----:B------:R-:W-:-:S03]  /*5a60*/  VIADD R25, R25, 0x80 ;  /* 0x0000008019197836 */ /* 0x000fc60000000000 */
[----:B------:R-:W-:-:S04]  /*5a70*/  SHF.R.U32.HI R3, RZ, 0x18, R4 ;  /* 0x00000018ff037819 */ /* 0x000fc80000011604 */
[----:B------:R-:W-:-:S05]  /*5a80*/  LOP3.LUT R3, R0, R3, RZ, 0xfc, !PT ;  /* 0x0000000300037212 */ /* 0x000fca00078efcff */
[----:B------:R2:W-:Y:S01]  /*5a90*/  STG.E.U8 desc[UR36][R8.64], R3 ;  /* 0x0000000308007986 */ /* 0x0005e2000c101124 */
[----:B------:R-:W-:Y:S05]  /*5aa0*/  BRA `(.L_x_22237) ;  /* 0x0000000400bc7947 */ /* 0x000fea0003800000 */
.L_x_22252:
[----:B----4-:R-:W-:Y:S01]  /*5ab0*/  F2FP.BF16.F32.PACK_AB R4, RZ, R4 ;  /* 0x00000004ff04723e */ /* 0x010fe200000010ff */
[----:B------:R-:W-:-:S04]  /*5ac0*/  VIADD R25, R25, 0x80 ;  /* 0x0000008019197836 */ /* 0x000fc80000000000 */
[----:B------:R2:W-:Y:S01]  /*5ad0*/  STG.E.U16 desc[UR36][R8.64], R4 ;  /* 0x0000000408007986 */ /* 0x0005e2000c101524 */
[----:B------:R-:W-:Y:S05]  /*5ae0*/  BRA `(.L_x_22237) ;  /* 0x0000000400ac7947 */ /* 0x000fea0003800000 */
.L_x_22249:
        /* <DEDUP_REMOVED lines=12> */
.L_x_22261:
        /* <DEDUP_REMOVED lines=16> */
.L_x_22264:
[----:B----4-:R-:W-:-:S04]  /*5cb0*/  LOP3.LUT R4, R4, 0x80000000, RZ, 0xc0, !PT ;  /* 0x8000000004047812 */ /* 0x010fc800078ec0ff */
[----:B------:R-:W-:-:S04]  /*5cc0*/  SHF.R.U32.HI R4, RZ, 0x18, R4 ;  /* 0x00000018ff047819 */ /* 0x000fc80000011604 */
[----:B------:R-:W-:-:S04]  /*5cd0*/  LOP3.LUT R3, R3, R4, RZ, 0xfc, !PT ;  /* 0x0000000403037212 */ /* 0x000fc800078efcff */
[----:B------:R-:W-:-:S07]  /*5ce0*/  PRMT R0, R3, 0x7610, R0 ;  /* 0x0000761003007816 */ /* 0x000fce0000000000 */
.L_x_22263:
[----:B------:R-:W-:Y:S05]  /*5cf0*/  BSYNC B0 ;  /* 0x0000000000007941 */ /* 0x000fea0003800000 */
.L_x_22262:
[----:B------:R2:W-:Y:S01]  /*5d00*/  STG.E.U8 desc[UR36][R8.64], R0 ;  /* 0x0000000008007986 */ /* 0x0005e2000c101124 */
[----:B------:R-:W-:Y:S01]  /*5d10*/  VIADD R25, R25, 0x80 ;  /* 0x0000008019197836 */ /* 0x000fe20000000000 */
[----:B------:R-:W-:Y:S06]  /*5d20*/  BRA `(.L_x_22237) ;  /* 0x00000004001c7947 */ /* 0x000fec0003800000 */
.L_x_22260:
        /* <DEDUP_REMOVED lines=16> */
.L_x_22267:
[----:B----4-:R-:W-:-:S04]  /*5e30*/  LOP3.LUT R4, R4, 0x80000000, RZ, 0xc0, !PT ;  /* 0x8000000004047812 */ /* 0x010fc800078ec0ff */
[----:B------:R-:W-:-:S04]  /*5e40*/  SHF.R.U32.HI R4, RZ, 0x18, R4 ;  /* 0x00000018ff047819 */ /* 0x000fc80000011604 */
[----:B------:R-:W-:-:S04]  /*5e50*/  LOP3.LUT R3, R3, R4, RZ, 0xfc, !PT ;  /* 0x0000000403037212 */ /* 0x000fc800078efcff */
[----:B------:R-:W-:-:S07]  /*5e60*/  PRMT R0, R3, 0x7610, R0 ;  /* 0x0000761003007816 */ /* 0x000fce0000000000 */
.L_x_22266:
[----:B------:R-:W-:Y:S05]  /*5e70*/  BSYNC B0 ;  /* 0x0000000000007941 */ /* 0x000fea0003800000 */
.L_x_22265:
[----:B------:R2:W-:Y:S01]  /*5e80*/  STG.E.U8 desc[UR36][R8.64], R0 ;  /* 0x0000000008007986 */ /* 0x0005e2000c101124 */
[----:B------:R-:W-:Y:S01]  /*5e90*/  VIADD R25, R25, 0x80 ;  /* 0x0000008019197836 */ /* 0x000fe20000000000 */
[----:B------:R-:W-:Y:S06]  /*5ea0*/  BRA `(.L_x_22237) ;  /* 0x0000000000bc7947 */ /* 0x000fec0003800000 */
.L_x_22259:
        /* <DEDUP_REMOVED lines=22> */
.L_x_22242:
        /* <DEDUP_REMOVED lines=16> */
.L_x_22270:
[----:B------:R-:W-:Y:S01]  /*6110*/  VIADD R25, R25, 0x80 ;  /* 0x0000008019197836 */ /* 0x000fe20000000000 */
[----:B------:R-:W-:Y:S06]  /*6120*/  BRA `(.L_x_22237) ;  /* 0x00000000001c7947 */ /* 0x000fec0003800000 */
.L_x_22269:
[----:B----4-:R-:W2:Y:S01]  /*6130*/  F2I.U64.TRUNC R4, R4 ;  /* 0x0000000400047311 */ /* 0x010ea2000020d800 */
[----:B------:R-:W-:Y:S01]  /*6140*/  VIADD R25, R25, 0x80 ;  /* 0x0000008019197836 */ /* 0x000fe20000000000 */
[----:B--2---:R2:W-:Y:S01]  /*6150*/  STG.E.64 desc[UR36][R8.64], R4 ;  /* 0x0000000408007986 */ /* 0x0045e2000c101b24 */
[----:B------:R-:W-:Y:S05]  /*6160*/  BRA `(.L_x_22237) ;  /* 0x00000000000c7947 */ /* 0x000fea0003800000 */
.L_x_22268:
[----:B------:R-:W2:Y:S01]  /*6170*/  F2I.FTZ.U32.TRUNC.NTZ R3, R4 ;  /* 0x0000000400037305 */ /* 0x000ea2000021f000 */
[----:B------:R-:W-:Y:S01]  /*6180*/  VIADD R25, R25, 0x80 ;  /* 0x0000008019197836 */ /* 0x000fe20000000000 */
[----:B--2---:R2:W-:Y:S06]  /*6190*/  STG.E desc[UR36][R8.64], R3 ;  /* 0x0000000308007986 */ /* 0x0045ec000c101924 */
.L_x_22237:
[----:B------:R-:W-:Y:S05]  /*61a0*/  BSYNC B6 ;  /* 0x0000000000067941 */ /* 0x000fea0003800000 */
.L_x_22236:
        /* <DEDUP_REMOVED lines=24> */
.L_x_22276:
[----:B-1-3--:R-:W1:Y:S02]  /*6330*/  F2I.S64.TRUNC R18, R18 ;  /* 0x0000001200127311 */ /* 0x00ae64000020d900 */
[----:B-1----:R-:W-:-:S05]  /*6340*/  IMAD.MOV.U32 R3, RZ, RZ, R18 ;  /* 0x000000ffff037224 */ /* 0x002fca00078e0012 */
[----:B------:R1:W-:Y:S01]  /*6350*/  STG.E.U8 desc[UR36][R8.64], R3 ;  /* 0x0000000308007986 */ /* 0x0003e2000c101124 */
[----:B------:R-:W-:Y:S05]  /*6360*/  BRA `(.L_x_22278) ;  /* 0x0000000c00407947 */ /* 0x000fea0003800000 */
.L_x_22275:
        /* <DEDUP_REMOVED lines=9> */
.L_x_22280:
[----:B-1-3--:R-:W1:Y:S02]  /*6400*/  F2I.FTZ.TRUNC.NTZ R3, R18 ;  /* 0x0000001200037305 */ /* 0x00ae64000021f100 */
[----:B-1----:R1:W-:Y:S01]  /*6410*/  STG.E desc[UR36][R8.64], R3 ;  /* 0x0000000308007986 */ /* 0x0023e2000c101924 */
[----:B------:R-:W-:Y:S05]  /*6420*/  BRA `(.L_x_22278) ;  /* 0x0000000c00107947 */ /* 0x000fea0003800000 */
.L_x_22279:
[----:B-1-3--:R-:W1:Y:S02]  /*6430*/  F2I.FTZ.TRUNC.NTZ R3, R18 ;  /* 0x0000001200037305 */ /* 0x00ae64000021f100 */
[----:B-1----:R1:W-:Y:S01]  /*6440*/  STG.E.U16 desc[UR36][R8.64], R3 ;  /* 0x0000000308007986 */ /* 0x0023e2000c101524 */
[----:B------:R-:W-:Y:S05]  /*6450*/  BRA `(.L_x_22278) ;  /* 0x0000000c00047947 */ /* 0x000fea0003800000 */
.L_x_22274:
        /* <DEDUP_REMOVED lines=8> */
.L_x_22282:
[----:B-1-3--:R-:W-:-:S05]  /*64e0*/  F2FP.F16.F32.PACK_AB R18, RZ, R18 ;  /* 0x00000012ff12723e */ /* 0x00afca00000000ff */
[----:B------:R1:W-:Y:S01]  /*64f0*/  STG.E.U16 desc[UR36][R8.64], R18 ;  /* 0x0000001208007986 */ /* 0x0003e2000c101524 */
[----:B------:R-:W-:Y:S05]  /*6500*/  BRA `(.L_x_22278) ;  /* 0x0000000800d87947 */ /* 0x000fea0003800000 */
.L_x_22281:
        /* <DEDUP_REMOVED lines=9> */
.L_x_22284:
[----:B-1-3--:R-:W-:-:S04]  /*65a0*/  F2FP.F16.F32.PACK_AB R3, RZ, R18 ;  /* 0x00000012ff03723e */ /* 0x00afc800000000ff */
[----:B------:R-:W-:-:S05]  /*65b0*/  PRMT R3, R3, 0x5410, RZ ;  /* 0x0000541003037816 */ /* 0x000fca00000000ff */
[----:B------:R1:W-:Y:S01]  /*65c0*/  STG.E desc[UR36][R8.64], R3 ;  /* 0x0000000308007986 */ /* 0x0003e2000c101924 */
[----:B------:R-:W-:Y:S05]  /*65d0*/  BRA `(.L_x_22278) ;  /* 0x0000000800a47947 */ /* 0x000fea0003800000 */
.L_x_22283:
[----:B-1-3--:R-:W-:-:S06]  /*65e0*/  FMUL.FTZ R4, R18, 1 ;  /* 0x3f80000012047820 */ /* 0x00afcc0000410000 */
[----:B------:R-:W1:Y:S02]  /*65f0*/  F2F.F64.F32 R4, R4 ;  /* 0x0000000400047310 */ /* 0x000e640000201800 */
[----:B-1----:R1:W-:Y:S01]  /*6600*/  STG.E.64 desc[UR36][R8.64], R4 ;  /* 0x0000000408007986 */ /* 0x0023e2000c101b24 */
[----:B------:R-:W-:Y:S05]  /*6610*/  BRA `(.L_x_22278) ;  /* 0x0000000800947947 */ /* 0x000fea0003800000 */
.L_x_22273:
        /* <DEDUP_REMOVED lines=12> */
.L_x_22287:
[----:B-1-3--:R-:W-:Y:S01]  /*66e0*/  FMUL.FTZ R4, R18, 1 ;  /* 0x3f80000012047820 */ /* 0x00afe20000410000 */
[----:B------:R-:W-:-:S05]  /*66f0*/  CS2R R6, SRZ ;  /* 0x0000000000067805 */ /* 0x000fca000001ff00 */
[----:B------:R-:W1:Y:S02]  /*6700*/  F2F.F64.F32 R4, R4 ;  /* 0x0000000400047310 */ /* 0x000e640000201800 */
[----:B-1----:R1:W-:Y:S01]  /*6710*/  STG.E.128 desc[UR36][R8.64], R4 ;  /* 0x0000000408007986 */ /* 0x0023e2000c101d24 */
[----:B------:R-:W-:Y:S05]  /*6720*/  BRA `(.L_x_22278) ;  /* 0x0000000800507947 */ /* 0x000fea0003800000 */
.L_x_22286:
        /* <DEDUP_REMOVED lines=20> */
.L_x_22291:
[----:B------:R-:W-:Y:S05]  /*6870*/  BSYNC B0 ;  /* 0x0000000000007941 */ /* 0x000fea0003800000 */
.L_x_22290:
[----:B------:R-:W-:-:S05]  /*6880*/  LOP3.LUT R5, R0, R5, RZ, 0xfc, !PT ;  /* 0x0000000500057212 */ /* 0x000fca00078efcff */
[----:B------:R1:W-:Y:S01]  /*6890*/  STG.E.U8 desc[UR36][R8.64], R5 ;  /* 0x0000000508007986 */ /* 0x0003e2000c101124 */
[----:B------:R-:W-:Y:S05]  /*68a0*/  BRA `(.L_x_22278) ;  /* 0x0000000400f07947 */ /* 0x000fea0003800000 */
.L_x_22289:
        /* <DEDUP_REMOVED lines=12> */
.L_x_22293:
[----:B------:R-:W-:Y:S01]  /*6970*/  IMAD.MOV.U32 R0, RZ, RZ, 0x7f ;  /* 0x0000007fff007424 */ /* 0x000fe200078e00ff */
[----:B------:R-:W-:-:S04]  /*6980*/  ISETP.GT.U32.AND P0, PT, R4, 0x7f800000, PT ;  /* 0x7f8000000400780c */ /* 0x000fc80003f04070 */
[----:B------:R-:W-:-:S09]  /*6990*/  SEL R0, R0, 0x7c, P0 ;  /* 0x0000007c00007807 */ /* 0x000fd20000000000 */
.L_x_22294:
[----:B------:R-:W-:Y:S05]  /*69a0*/  BSYNC B0 ;  /* 0x0000000000007941 */ /* 0x000fea0003800000 */
.L_x_22292:
[----:B------:R-:W-:-:S04]  /*69b0*/  LOP3.LUT R18, R18, 0x80000000, RZ, 0xc0, !PT ;  /* 0x8000000012127812 */ /* 0x000fc800078ec0ff */
[----:B------:R-:W-:-:S04]  /*69c0*/  SHF.R.U32.HI R3, RZ, 0x18, R18 ;  /* 0x00000018ff037819 */ /* 0x000fc80000011612 */
[----:B------:R-:W-:-:S05]  /*69d0*/  LOP3.LUT R3, R0, R3, RZ, 0xfc, !PT ;  /* 0x0000000300037212 */ /* 0x000fca00078efcff */
[----:B------:R1:W-:Y:S01]  /*69e0*/  STG.E.U8 desc[UR36][R8.64], R3 ;  /* 0x0000000308007986 */ /* 0x0003e2000c101124 */
[----:B------:R-:W-:Y:S05]  /*69f0*/  BRA `(.L_x_22278) ;  /* 0x00000004009c7947 */ /* 0x000fea0003800000 */
.L_x_22288:
[----:B-1-3--:R-:W-:-:S05]  /*6a00*/  F2FP.BF16.F32.PACK_AB R18, RZ, R18 ;  /* 0x00000012ff12723e */ /* 0x00afca00000010ff */
[----:B------:R1:W-:Y:S01]  /*6a10*/  STG.E.U16 desc[UR36][R8.64], R18 ;  /* 0x0000001208007986 */ /* 0x0003e2000c101524 */
[----:B------:R-:W-:Y:S05]  /*6a20*/  BRA `(.L_x_22278) ;  /* 0x0000000400907947 */ /* 0x000fea0003800000 */
.L_x_22285:
        /* <DEDUP_REMOVED lines=11> */
.L_x_22297:
        /* <DEDUP_REMOVED lines=16> */
.L_x_22300:
[----:B------:R-:W-:-:S04]  /*6be0*/  LOP3.LUT R18, R18, 0x80000000, RZ, 0xc0, !PT ;  /* 0x8000000012127812 */ /* 0x000fc800078ec0ff */
[----:B------:R-:W-:-:S04]  /*6bf0*/  SHF.R.U32.HI R3, RZ, 0x18, R18 ;  /* 0x00000018ff037819 */ /* 0x000fc80000011612 */
[----:B------:R-:W-:-:S04]  /*6c00*/  LOP3.LUT R0, R0, R3, RZ, 0xfc, !PT ;  /* 0x0000000300007212 */ /* 0x000fc800078efcff */
[----:B------:R-:W-:-:S07]  /*6c10*/  PRMT R4, R0, 0x7610, R4 ;  /* 0x0000761000047816 */ /* 0x000fce0000000004 */
.L_x_22299:
[----:B------:R-:W-:Y:S05]  /*6c20*/  BSYNC B0 ;  /* 0x0000000000007941 */ /* 0x000fea0003800000 */
.L_x_22298:
[----:B------:R4:W-:Y:S01]  /*6c30*/  STG.E.U8 desc[UR36][R8.64], R4 ;  /* 0x0000000408007986 */ /* 0x0009e2000c101124 */
[----:B------:R-:W-:Y:S05]  /*6c40*/  BRA `(.L_x_22278) ;  /* 0x0000000400087947 */ /* 0x000fea0003800000 */
.L_x_22296:
        /* <DEDUP_REMOVED lines=16> */
.L_x_22303:
[----:B------:R-:W-:-:S04]  /*6d50*/  LOP3.LUT R18, R18, 0x80000000, RZ, 0xc0, !PT ;  /* 0x8000000012127812 */ /* 0x000fc800078ec0ff */
[----:B------:R-:W-:-:S04]  /*6d60*/  SHF.R.U32.HI R3, RZ, 0x18, R18 ;  /* 0x00000018ff037819 */ /* 0x000fc80000011612 */
[----:B------:R-:W-:-:S04]  /*6d70*/  LOP3.LUT R0, R0, R3, RZ, 0xfc, !PT ;  /* 0x0000000300007212 */ /* 0x000fc800078efcff */
[----:B------:R-:W-:-:S07]  /*6d80*/  PRMT R4, R0, 0x7610, R4 ;  /* 0x0000761000047816 */ /* 0x000fce0000000004 */
.L_x_22302:
[----:B------:R-:W-:Y:S05]  /*6d90*/  BSYNC B0 ;  /* 0x0000000000007941 */ /* 0x000fea0003800000 */
.L_x_22301:
[----:B------:R1:W-:Y:S01]  /*6da0*/  STG.E.U8 desc[UR36][R8.64], R4 ;  /* 0x0000000408007986 */ /* 0x0003e2000c101124 */
[----:B------:R-:W-:Y:S05]  /*6db0*/  BRA `(.L_x_22278) ;  /* 0x0000000000ac7947 */ /* 0x000fea0003800000 */
.L_x_22295:
        /* <DEDUP_REMOVED lines=21> */
.L_x_22277:
        /* <DEDUP_REMOVED lines=16> */
.L_x_22306:
[----:B------:R-:W-:Y:S05]  /*7010*/  BRA `(.L_x_22278) ;  /* 0x0000000000147947 */ /* 0x000fea0003800000 */
.L_x_22305:
[----:B-1-3--:R-:W1:Y:S02]  /*7020*/  F2I.U64.TRUNC R18, R18 ;  /* 0x0000001200127311 */ /* 0x00ae64000020d800 */
[----:B-1----:R3:W-:Y:S01]  /*7030*/  STG.E.64 desc[UR36][R8.64], R18 ;  /* 0x0000001208007986 */ /* 0x0027e2000c101b24 */
[----:B------:R-:W-:Y:S05]  /*7040*/  BRA `(.L_x_22278) ;  /* 0x0000000000087947 */ /* 0x000fea0003800000 */
.L_x_22304:
[----:B-1-3--:R-:W1:Y:S02]  /*7050*/  F2I.FTZ.U32.TRUNC.NTZ R3, R18 ;  /* 0x0000001200037305 */ /* 0x00ae64000021f000 */
[----:B-1----:R1:W-:Y:S02]  /*7060*/  STG.E desc[UR36][R8.64], R3 ;  /* 0x0000000308007986 */ /* 0x0023e4000c101924 */
.L_x_22278:
        /* <DEDUP_REMOVED lines=24> */
.L_x_22310:
[----:B------:R-:W1:Y:S02]  /*71f0*/  F2I.S64.TRUNC R22, R22 ;  /* 0x0000001600167311 */ /* 0x000e64000020d900 */
[----:B-1----:R-:W-:-:S05]  /*7200*/  IMAD.MOV.U32 R3, RZ, RZ, R22 ;  /* 0x000000ffff037224 */ /* 0x002fca00078e0016 */
[----:B------:R1:W-:Y:S01]  /*7210*/  STG.E.U8 desc[UR36][R8.64], R3 ;  /* 0x0000000308007986 */ /* 0x0003e2000c101124 */
[----:B------:R-:W-:Y:S05]  /*7220*/  BRA `(.L_x_22312) ;  /* 0x0000000c00407947 */ /* 0x000fea0003800000 */
.L_x_22309:
        /* <DEDUP_REMOVED lines=9> */
.L_x_22314:
[----:B------:R-:W1:Y:S02]  /*72c0*/  F2I.FTZ.TRUNC.NTZ R3, R22 ;  /* 0x0000001600037305 */ /* 0x000e64000021f100 */
[----:B-1----:R4:W-:Y:S01]  /*72d0*/  STG.E desc[UR36][R8.64], R3 ;  /* 0x0000000308007986 */ /* 0x0029e2000c101924 */
[----:B------:R-:W-:Y:S05]  /*72e0*/  BRA `(.L_x_22312) ;  /* 0x0000000c00107947 */ /* 0x000fea0003800000 */
.L_x_22313:
[----:B------:R-:W1:Y:S02]  /*72f0*/  F2I.FTZ.TRUNC.NTZ R3, R22 ;  /* 0x0000001600037305 */ /* 0x000e64000021f100 */
[----:B-1----:R3:W-:Y:S01]  /*7300*/  STG.E.U16 desc[UR36][R8.64], R3 ;  /* 0x0000000308007986 */ /* 0x0027e2000c101524 */
[----:B------:R-:W-:Y:S05]  /*7310*/  BRA `(.L_x_22312) ;  /* 0x0000000c00047947 */ /* 0x000fea0003800000 */
.L_x_22308:
        /* <DEDUP_REMOVED lines=8> */
.L_x_22316:
[----:B------:R-:W-:-:S05]  /*73a0*/  F2FP.F16.F32.PACK_AB R22, RZ, R22 ;  /* 0x00000016ff16723e */ /* 0x000fca00000000ff */
[----:B------:R1:W-:Y:S01]  /*73b0*/  STG.E.U16 desc[UR36][R8.64], R22 ;  /* 0x0000001608007986 */ /* 0x0003e2000c101524 */
[----:B------:R-:W-:Y:S05]  /*73c0*/  BRA `(.L_x_22312) ;  /* 0x0000000800d87947 */ /* 0x000fea0003800000 */
.L_x_22315:
        /* <DEDUP_REMOVED lines=9> */
.L_x_22318:
[----:B------:R-:W-:-:S04]  /*7460*/  F2FP.F16.F32.PACK_AB R3, RZ, R22 ;  /* 0x00000016ff03723e */ /* 0x000fc800000000ff */
[----:B------:R-:W-:-:S05]  /*7470*/  PRMT R3, R3, 0x5410, RZ ;  /* 0x0000541003037816 */ /* 0x000fca00000000ff */
[----:B------:R1:W-:Y:S01]  /*7480*/  STG.E desc[UR36][R8.64], R3 ;  /* 0x0000000308007986 */ /* 0x0003e2000c101924 */
[----:B------:R-:W-:Y:S05]  /*7490*/  BRA `(.L_x_22312) ;  /* 0x0000000800a47947 */ /* 0x000fea0003800000 */
.L_x_22317:
[----:B------:R-:W-:-:S06]  /*74a0*/  FMUL.FTZ R4, R22, 1 ;  /* 0x3f80000016047820 */ /* 0x000fcc0000410000 */
[----:B------:R-:W1:Y:S02]  /*74b0*/  F2F.F64.F32 R4, R4 ;  /* 0x0000000400047310 */ /* 0x000e640000201800 */
[----:B-1----:R1:W-:Y:S01]  /*74c0*/  STG.E.64 desc[UR36][R8.64], R4 ;  /* 0x0000000408007986 */ /* 0x0023e2000c101b24 */
[----:B------:R-:W-:Y:S05]  /*74d0*/  BRA `(.L_x_22312) ;  /* 0x0000000800947947 */ /* 0x000fea0003800000 */
.L_x_22307:
        /* <DEDUP_REMOVED lines=12> */
.L_x_22321:
[----:B------:R-:W-:Y:S01]  /*75a0*/  FMUL.FTZ R4, R22, 1 ;  /* 0x3f80000016047820 */ /* 0x000fe20000410000 */
[----:B------:R-:W-:-:S05]  /*75b0*/  CS2R R6, SRZ ;  /* 0x0000000000067805 */ /* 0x000fca000001ff00 */
[----:B------:R-:W1:Y:S02]  /*75c0*/  F2F.F64.F32 R4, R4 ;  /* 0x0000000400047310 */ /* 0x000e640000201800 */
[----:B-1----:R1:W-:Y:S01]  /*75d0*/  STG.E.128 desc[UR36][R8.64], R4 ;  /* 0x0000000408007986 */ /* 0x0023e2000c101d24 */
[----:B------:R-:W-:Y:S05]  /*75e0*/  BRA `(.L_x_22312) ;  /* 0x0000000800507947 */ /* 0x000fea0003800000 */
.L_x_22320:
        /* <DEDUP_REMOVED lines=20> */
.L_x_22325:
[----:B------:R-:W-:Y:S05]  /*7730*/  BSYNC B0 ;  /* 0x0000000000007941 */ /* 0x000fea0003800000 */
.L_x_22324:
[----:B------:R-:W-:-:S05]  /*7740*/  LOP3.LUT R5, R0, R5, RZ, 0xfc, !PT ;  /* 0x0000000500057212 */ /* 0x000fca00078efcff */
[----:B------:R1:W-:Y:S01]  /*7750*/  STG.E.U8 desc[UR36][R8.64], R5 ;  /* 0x0000000508007986 */ /* 0x0003e2000c101124 */
[----:B------:R-:W-:Y:S05]  /*7760*/  BRA `(.L_x_22312) ;  /* 0x0000000400f07947 */ /* 0x000fea0003800000 */
.L_x_22323:
        /* <DEDUP_REMOVED lines=12> */
.L_x_22327:
[----:B------:R-:W-:Y:S01]  /*7830*/  IMAD.MOV.U32 R0, RZ, RZ, 0x7f ;  /* 0x0000007fff007424 */ /* 0x000fe200078e00ff */
[----:B------:R-:W-:-:S04]  /*7840*/  ISETP.GT.U32.AND P0, PT, R4, 0x7f800000, PT ;  /* 0x7f8000000400780c */ /* 0x000fc80003f04070 */
[----:B------:R-:W-:-:S09]  /*7850*/  SEL R0, R0, 0x7c, P0 ;  /* 0x0000007c00007807 */ /* 0x000fd20000000000 */
.L_x_22328:
[----:B------:R-:W-:Y:S05]  /*7860*/  BSYNC B0 ;  /* 0x0000000000007941 */ /* 0x000fea0003800000 */
.L_x_22326:
[----:B------:R-:W-:-:S04]  /*7870*/  LOP3.LUT R22, R22, 0x80000000, RZ, 0xc0, !PT ;  /* 0x8000000016167812 */ /* 0x000fc800078ec0ff */
[----:B------:R-:W-:-:S04]  /*7880*/  SHF.R.U32.HI R3, RZ, 0x18, R22 ;  /* 0x00000018ff037819 */ /* 0x000fc80000011616 */
[----:B------:R-:W-:-:S05]  /*7890*/  LOP3.LUT R3, R0, R3, RZ, 0xfc, !PT ;  /* 0x0000000300037212 */ /* 0x000fca00078efcff */
[----:B------:R1:W-:Y:S01]  /*78a0*/  STG.E.U8 desc[UR36][R8.64], R3 ;  /* 0x0000000308007986 */ /* 0x0003e2000c101124 */
[----:B------:R-:W-:Y:S05]  /*78b0*/  BRA `(.L_x_22312) ;  /* 0x00000004009c7947 */ /* 0x000fea0003800000 */
.L_x_22322:
[----:B------:R-:W-:-:S05]  /*78c0*/  F2FP.BF16.F32.PACK_AB R22, RZ, R22 ;  /* 0x00000016ff16723e */ /* 0x000fca00000010ff */
[----:B------:R1:W-:Y:S01]  /*78d0*/  STG.E.U16 desc[UR36][R8.64], R22 ;  /* 0x0000001608007986 */ /* 0x0003e2000c101524 */
[----:B------:R-:W-:Y:S05]  /*78e0*/  BRA `(.L_x_22312) ;  /* 0x0000000400907947 */ /* 0x000fea0003800000 */
.L_x_22319:
        /* <DEDUP_REMOVED lines=11> */
.L_x_22331:
        /* <DEDUP_REMOVED lines=16> */
.L_x_22334:
[----:B------:R-:W-:-:S04]  /*7aa0*/  LOP3.LUT R22, R22, 0x80000000, RZ, 0xc0, !PT ;  /* 0x8000000016167812 */ /* 0x000fc800078ec0ff */
[----:B------:R-:W-:-:S04]  /*7ab0*/  SHF.R.U32.HI R3, RZ, 0x18, R22 ;  /* 0x00000018ff037819 */ /* 0x000fc80000011616 */
[----:B------:R-:W-:-:S04]  /*7ac0*/  LOP3.LUT R0, R0, R3, RZ, 0xfc, !PT ;  /* 0x0000000300007212 */ /* 0x000fc800078efcff */
[----:B------:R-:W-:-:S07]  /*7ad0*/  PRMT R4, R0, 0x7610, R4 ;  /* 0x0000761000047816 */ /* 0x000fce0000000004 */
.L_x_22333:
[----:B------:R-:W-:Y:S05]  /*7ae0*/  BSYNC B0 ;  /* 0x0000000000007941 */ /* 0x000fea0003800000 */
.L_x_22332:
[----:B------:R1:W-:Y:S01]  /*7af0*/  STG.E.U8 desc[UR36][R8.64], R4 ;  /* 0x0000000408007986 */ /* 0x0003e2000c101124 */
[----:B------:R-:W-:Y:S05]  /*7b00*/  BRA `(.L_x_22312) ;  /* 0x0000000400087947 */ /* 0x000fea0003800000 */
.L_x_22330:
        /* <DEDUP_REMOVED lines=16> */
.L_x_22337:
[----:B------:R-:W-:-:S04]  /*7c10*/  LOP3.LUT R22, R22, 0x80000000, RZ, 0xc0, !PT ;  /* 0x8000000016167812 */ /* 0x000fc800078ec0ff */
[----:B------:R-:W-:-:S04]  /*7c20*/  SHF.R.U32.HI R3, RZ, 0x18, R22 ;  /* 0x00000018ff037819 */ /* 0x000fc80000011616 */
[----:B------:R-:W-:-:S04]  /*7c30*/  LOP3.LUT R0, R0, R3, RZ, 0xfc, !PT ;  /* 0x0000000300007212 */ /* 0x000fc800078efcff */
[----:B------:R-:W-:-:S07]  /*7c40*/  PRMT R4, R0, 0x7610, R4 ;  /* 0x0000761000047816 */ /* 0x000fce0000000004 */
.L_x_22336:
[----:B------:R-:W-:Y:S05]  /*7c50*/  BSYNC B0 ;  /* 0x0000000000007941 */ /* 0x000fea0003800000 */
.L_x_22335:
[----:B------:R1:W-:Y:S01]  /*7c60*/  STG.E.U8 desc[UR36][R8.64], R4 ;  /* 0x0000000408007986 */ /* 0x0003e2000c101124 */
[----:B------:R-:W-:Y:S05]  /*7c70*/  BRA `(.L_x_22312) ;  /* 0x0000000000ac7947 */ /* 0x000fea0003800000 */
.L_x_22329:
        /* <DEDUP_REMOVED lines=21> */
.L_x_22311:
        /* <DEDUP_REMOVED lines=16> */
.L_x_22340:
[----:B------:R-:W-:Y:S05]  /*7ed0*/  BRA `(.L_x_22312) ;  /* 0x0000000000147947 */ /* 0x000fea0003800000 */
.L_x_22339:
[----:B------:R-:W1:Y:S02]  /*7ee0*/  F2I.U64.TRUNC R22, R22 ;  /* 0x0000001600167311 */ /* 0x000e64000020d800 */
[----:B-1----:R1:W-:Y:S01]  /*7ef0*/  STG.E.64 desc[UR36][R8.64], R22 ;  /* 0x0000001608007986 */ /* 0x0023e2000c101b24 */
[----:B------:R-:W-:Y:S05]  /*7f00*/  BRA `(.L_x_22312) ;  /* 0x0000000000087947 */ /* 0x000fea0003800000 */
.L_x_22338:
[----:B------:R-:W1:Y:S02]  /*7f10*/  F2I.FTZ.U32.TRUNC.NTZ R3, R22 ;  /* 0x0000001600037305 */ /* 0x000e64000021f000 */
[----:B-1----:R1:W-:Y:S02]  /*7f20*/  STG.E desc[UR36][R8.64], R3 ;  /* 0x0000000308007986 */ /* 0x0023e4000c101924 */
.L_x_22312:
[----:B------:R-:W-:-:S07]  /*7f30*/  VIADD R25, R25, 0x80 ;  /* 0x0000008019197836 */ /* 0x000fce0000000000 */
.L_x_22272:
[----:B------:R-:W-:Y:S05]  /*7f40*/  BSYNC B6 ;  /* 0x0000000000067941 */ /* 0x000fea0003800000 */
.L_x_22271:
        /* <DEDUP_REMOVED lines=22> */
.L_x_22344:
[----:B------:R-:W1:Y:S02]  /*80b0*/  F2I.S64.TRUNC R24, R24 ;  /* 0x0000001800187311 */ /* 0x000e64000020d900 */
[----:B-1----:R-:W-:-:S05]  /*80c0*/  IMAD.MOV.U32 R5, RZ, RZ, R24 ;  /* 0x000000ffff057224 */ /* 0x002fca00078e0018 */
[----:B------:R-:W-:Y:S01]  /*80d0*/  STG.E.U8 desc[UR36][R2.64], R5 ;  /* 0x0000000502007986 */ /* 0x000fe2000c101124 */
[----:B------:R-:W-:Y:S05]  /*80e0*/  EXIT ;  /* 0x000000000000794d */ /* 0x000fea0003800000 */
.L_x_22343:
        /* <DEDUP_REMOVED lines=9> */
.L_x_22347:
[----:B------:R-:W1:Y:S02]  /*8180*/  F2I.FTZ.TRUNC.NTZ R5, R24 ;  /* 0x0000001800057305 */ /* 0x000e64000021f100 */
[----:B-1----:R-:W-:Y:S01]  /*8190*/  STG.E desc[UR36][R2.64], R5 ;  /* 0x0000000502007986 */ /* 0x002fe2000c101924 */
[----:B------:R-:W-:Y:S05]  /*81a0*/  EXIT ;  /* 0x000000000000794d */ /* 0x000fea0003800000 */
.L_x_22346:
[----:B------:R-:W1:Y:S02]  /*81b0*/  F2I.FTZ.TRUNC.NTZ R5, R24 ;  /* 0x0000001800057305 */ /* 0x000e64000021f100 */
[----:B-1----:R-:W-:Y:S01]  /*81c0*/  STG.E.U16 desc[UR36][R2.64], R5 ;  /* 0x0000000502007986 */ /* 0x002fe2000c101524 */
[----:B------:R-:W-:Y:S05]  /*81d0*/  EXIT ;  /* 0x000000000000794d */ /* 0x000fea0003800000 */
.L_x_22342:
        /* <DEDUP_REMOVED lines=8> */
.L_x_22349:
[----:B------:R-:W-:-:S05]  /*8260*/  F2FP.F16.F32.PACK_AB R24, RZ, R24 ;  /* 0x00000018ff18723e */ /* 0x000fca00000000ff */
[----:B------:R-:W-:Y:S01]  /*8270*/  STG.E.U16 desc[UR36][R2.64], R24 ;  /* 0x0000001802007986 */ /* 0x000fe2000c101524 */
[----:B------:R-:W-:Y:S05]  /*8280*/  EXIT ;  /* 0x000000000000794d */ /* 0x000fea0003800000 */
.L_x_22348:
        /* <DEDUP_REMOVED lines=9> */
.L_x_22351:
[----:B------:R-:W-:-:S04]  /*8320*/  F2FP.F16.F32.PACK_AB R5, RZ, R24 ;  /* 0x00000018ff05723e */ /* 0x000fc800000000ff */
[----:B------:R-:W-:-:S05]  /*8330*/  PRMT R5, R5, 0x5410, RZ ;  /* 0x0000541005057816 */ /* 0x000fca00000000ff */
[----:B------:R-:W-:Y:S01]  /*8340*/  STG.E desc[UR36][R2.64], R5 ;  /* 0x0000000502007986 */ /* 0x000fe2000c101924 */
[----:B------:R-:W-:Y:S05]  /*8350*/  EXIT ;  /* 0x000000000000794d */ /* 0x000fea0003800000 */
.L_x_22350:
[----:B------:R-:W-:-:S06]  /*8360*/  FMUL.FTZ R4, R24, 1 ;  /* 0x3f80000018047820 */ /* 0x000fcc0000410000 */
[----:B------:R-:W1:Y:S02]  /*8370*/  F2F.F64.F32 R4, R4 ;  /* 0x0000000400047310 */ /* 0x000e640000201800 */
[----:B-1----:R-:W-:Y:S01]  /*8380*/  STG.E.64 desc[UR36][R2.64], R4 ;  /* 0x0000000402007986 */ /* 0x002fe2000c101b24 */
[----:B------:R-:W-:Y:S05]  /*8390*/  EXIT ;  /* 0x000000000000794d */ /* 0x000fea0003800000 */
.L_x_22341:
        /* <DEDUP_REMOVED lines=12> */
.L_x_22354:
[----:B------:R-:W-:Y:S01]  /*8460*/  FMUL.FTZ R4, R24, 1 ;  /* 0x3f80000018047820 */ /* 0x000fe20000410000 */
[----:B------:R-:W-:-:S05]  /*8470*/  CS2R R6, SRZ ;  /* 0x0000000000067805 */ /* 0x000fca000001ff00 */
[----:B------:R-:W1:Y:S02]  /*8480*/  F2F.F64.F32 R4, R4 ;  /* 0x0000000400047310 */ /* 0x000e640000201800 */
[----:B-1----:R-:W-:Y:S01]  /*8490*/  STG.E.128 desc[UR36][R2.64], R4 ;  /* 0x0000000402007986 */ /* 0x002fe2000c101d24 */
[----:B------:R-:W-:Y:S05]  /*84a0*/  EXIT ;  /* 0x000000000000794d */ /* 0x000fea0003800000 */
.L_x_22353:
        /* <DEDUP_REMOVED lines=20> */
.L_x_22358:
[----:B------:R-:W-:Y:S05]  /*85f0*/  BSYNC B0 ;  /* 0x0000000000007941 */ /* 0x000fea0003800000 */
.L_x_22357:
[----:B------:R-:W-:-:S05]  /*8600*/  LOP3.LUT R7, R0, R7, RZ, 0xfc, !PT ;  /* 0x0000000700077212 */ /* 0x000fca00078efcff */
[----:B------:R-:W-:Y:S01]  /*8610*/  STG.E.U8 desc[UR36][R2.64], R7 ;  /* 0x0000000702007986 */ /* 0x000fe2000c101124 */
[----:B------:R-:W-:Y:S05]  /*8620*/  EXIT ;  /* 0x000000000000794d */ /* 0x000fea0003800000 */
.L_x_22356:
        /* <DEDUP_REMOVED lines=12> */
.L_x_22360:
[----:B------:R-:W-:Y:S01]  /*86f0*/  IMAD.MOV.U32 R0, RZ, RZ, 0x7f ;  /* 0x0000007fff007424 */ /* 0x000fe200078e00ff */
[----:B------:R-:W-:-:S04]  /*8700*/  ISETP.GT.U32.AND P0, PT, R4, 0x7f800000, PT ;  /* 0x7f8000000400780c */ /* 0x000fc80003f04070 */
[----:B------:R-:W-:-:S09]  /*8710*/  SEL R0, R0, 0x7c, P0 ;  /* 0x0000007c00007807 */ /* 0x000fd20000000000 */
.L_x_22361:
[----:B------:R-:W-:Y:S05]  /*8720*/  BSYNC B0 ;  /* 0x0000000000007941 */ /* 0x000fea0003800000 */
.L_x_22359:
[----:B------:R-:W-:-:S04]  /*8730*/  LOP3.LUT R24, R24, 0x80000000, RZ, 0xc0, !PT ;  /* 0x8000000018187812 */ /* 0x000fc800078ec0ff */
[----:B------:R-:W-:-:S04]  /*8740*/  SHF.R.U32.HI R5, RZ, 0x18, R24 ;  /* 0x00000018ff057819 */ /* 0x000fc80000011618 */
[----:B------:R-:W-:-:S05]  /*8750*/  LOP3.LUT R5, R0, R5, RZ, 0xfc, !PT ;  /* 0x0000000500057212 */ /* 0x000fca00078efcff */
[----:B------:R-:W-:Y:S01]  /*8760*/  STG.E.U8 desc[UR36][R2.64], R5 ;  /* 0x0000000502007986 */ /* 0x000fe2000c101124 */
[----:B------:R-:W-:Y:S05]  /*8770*/  EXIT ;  /* 0x000000000000794d */ /* 0x000fea0003800000 */
.L_x_22355:
[----:B------:R-:W-:-:S05]  /*8780*/  F2FP.BF16.F32.PACK_AB R24, RZ, R24 ;  /* 0x00000018ff18723e */ /* 0x000fca00000010ff */
[----:B------:R-:W-:Y:S01]  /*8790*/  STG.E.U16 desc[UR36][R2.64], R24 ;  /* 0x0000001802007986 */ /* 0x000fe2000c101524 */
[----:B------:R-:W-:Y:S05]  /*87a0*/  EXIT ;  /* 0x000000000000794d */ /* 0x000fea0003800000 */
.L_x_22352:
        /* <DEDUP_REMOVED lines=11> */
.L_x_22364:
        /* <DEDUP_REMOVED lines=16> */
.L_x_22367:
[----:B------:R-:W-:-:S04]  /*8960*/  LOP3.LUT R24, R24, 0x80000000, RZ, 0xc0, !PT ;  /* 0x8000000018187812 */ /* 0x000fc800078ec0ff */
[----:B------:R-:W-:-:S04]  /*8970*/  SHF.R.U32.HI R5, RZ, 0x18, R24 ;  /* 0x00000018ff057819 */ /* 0x000fc80000011618 */
[----:B------:R-:W-:-:S04]  /*8980*/  LOP3.LUT R4, R4, R5, RZ, 0xfc, !PT ;  /* 0x0000000504047212 */ /* 0x000fc800078efcff */
[----:B------:R-:W-:-:S07]  /*8990*/  PRMT R0, R4, 0x7610, R0 ;  /* 0x0000761004007816 */ /* 0x000fce0000000000 */
.L_x_22366:
[----:B------:R-:W-:Y:S05]  /*89a0*/  BSYNC B0 ;  /* 0x0000000000007941 */ /* 0x000fea0003800000 */
.L_x_22365:
[----:B------:R-:W-:Y:S01]  /*89b0*/  STG.E.U8 desc[UR36][R2.64], R0 ;  /* 0x0000000002007986 */ /* 0x000fe2000c101124 */
[----:B------:R-:W-:Y:S05]  /*89c0*/  EXIT ;  /* 0x000000000000794d */ /* 0x000fea0003800000 */
.L_x_22363:
        /* <DEDUP_REMOVED lines=16> */
.L_x_22370:
[----:B------:R-:W-:-:S04]  /*8ad0*/  LOP3.LUT R24, R24, 0x80000000, RZ, 0xc0, !PT ;  /* 0x8000000018187812 */ /* 0x000fc800078ec0ff */
[----:B------:R-:W-:-:S04]  /*8ae0*/  SHF.R.U32.HI R5, RZ, 0x18, R24 ;  /* 0x00000018ff057819 */ /* 0x000fc80000011618 */
[----:B------:R-:W-:-:S04]  /*8af0*/  LOP3.LUT R4, R4, R5, RZ, 0xfc, !PT ;  /* 0x0000000504047212 */ /* 0x000fc800078efcff */
[----:B------:R-:W-:-:S07]  /*8b00*/  PRMT R0, R4, 0x7610, R0 ;  /* 0x0000761004007816 */ /* 0x000fce0000000000 */
.L_x_22369:
[----:B------:R-:W-:Y:S05]  /*8b10*/  BSYNC B0 ;  /* 0x0000000000007941 */ /* 0x000fea0003800000 */
.L_x_22368:
[----:B------:R-:W-:Y:S01]  /*8b20*/  STG.E.U8 desc[UR36][R2.64], R0 ;  /* 0x0000000002007986 */ /* 0x000fe2000c101124 */
[----:B------:R-:W-:Y:S05]  /*8b30*/  EXIT ;  /* 0x000000000000794d */ /* 0x000fea0003800000 */
.L_x_22362:
        /* <DEDUP_REMOVED lines=21> */
.L_x_22345:
        /* <DEDUP_REMOVED lines=16> */
.L_x_22373:
[----:B------:R-:W-:Y:S05]  /*8d90*/  EXIT ;  /* 0x000000000000794d */ /* 0x000fea0003800000 */
.L_x_22372:
[----:B------:R-:W1:Y:S02]  /*8da0*/  F2I.U64.TRUNC R24, R24 ;  /* 0x0000001800187311 */ /* 0x000e64000020d800 */
[----:B-1----:R-:W-:Y:S01]  /*8db0*/  STG.E.64 desc[UR36][R2.64], R24 ;  /* 0x0000001802007986 */ /* 0x002fe2000c101b24 */
[----:B------:R-:W-:Y:S05]  /*8dc0*/  EXIT ;  /* 0x000000000000794d */ /* 0x000fea0003800000 */
.L_x_22371:
[----:B------:R-:W1:Y:S02]  /*8dd0*/  F2I.FTZ.U32.TRUNC.NTZ R5, R24 ;  /* 0x0000001800057305 */ /* 0x000e64000021f000 */
[----:B-1----:R-:W-:Y:S01]  /*8de0*/  STG.E desc[UR36][R2.64], R5 ;  /* 0x0000000502007986 */ /* 0x002fe2000c101924 */
[----:B------:R-:W-:Y:S05]  /*8df0*/  EXIT ;  /* 0x000000000000794d */ /* 0x000fea0003800000 */
.L_x_22374:
        /* <DEDUP_REMOVED lines=16> */
.L_x_37861:


//--------------------- .text._ZN2at6native18elementwise_kernelILi128ELi2EZNS0_22gpu_kernel_impl_nocastIZZZNS0_15binary_internal21div_floor_kernel_cudaERNS_18TensorIteratorBaseEENKUlvE0_clEvENKUlvE0_clEvEUlfE_EEvS5_RKT_EUliE_EEviT1_ --------------------------
	.section	.text._ZN2at6native18elementwise_kernelILi128ELi2EZNS0_22gpu_kernel_impl_nocastIZZZNS0_15binary_internal21div_floor_kernel_cudaERNS_18TensorIteratorBaseEENKUlvE0_clEvENKUlvE0_clEvEUlfE_EEvS5_RKT_EUliE_EEviT1_,"ax",@progbits
	.align	128
        .global         _ZN2at6native18elementwise_kernelILi128ELi2EZNS0_22gpu_kernel_impl_nocastIZZZNS0_15binary_internal21div_floor_kernel_cudaERNS_18TensorIteratorBaseEENKUlvE0_clEvENKUlvE0_clEvEUlfE_EEvS5_RKT_EUliE_EEviT1_
        .type           _ZN2at6native18elementwise_kernelILi128ELi2EZNS0_22gpu_kernel_impl_nocastIZZZNS0_15binary_internal21div_floor_kernel_cudaERNS_18TensorIteratorBaseEENKUlvE0_clEvENKUlvE0_clEvEUlfE_EEvS5_RKT_EUliE_EEviT1_,@function
        .size           _ZN2at6native18elementwise_kernelILi128ELi2EZNS0_22gpu_kernel_impl_nocastIZZZNS0_15binary_internal21div_floor_kernel_cudaERNS_18TensorIteratorBaseEENKUlvE0_clEvENKUlvE0_clEvEUlfE_EEvS5_RKT_EUliE_EEviT1_,(.L_x_37862 - _ZN2at6native18elementwise_kernelILi128ELi2EZNS0_22gpu_kernel_impl_nocastIZZZNS0_15binary_internal21div_floor_kernel_cudaERNS_18TensorIteratorBaseEENKUlvE0_clEvENKUlvE0_clEvEUlfE_EEvS5_RKT_EUliE_EEviT1_)
        .other          _ZN2at6native18elementwise_kernelILi128ELi2EZNS0_22gpu_kernel_impl_nocastIZZZNS0_15binary_internal21div_floor_kernel_cudaERNS_18TensorIteratorBaseEENKUlvE0_clEvENKUlvE0_clEvEUlfE_EEvS5_RKT_EUliE_EEviT1_,@"STO_CUDA_ENTRY STV_DEFAULT"
_ZN2at6native18elementwise_kernelILi128ELi2EZNS0_22gpu_kernel_impl_nocastIZZZNS0_15binary_internal21div_floor_kernel_cudaERNS_18TensorIteratorBaseEENKUlvE0_clEvENKUlvE0_clEvEUlfE_EEvS5_RKT_EUliE_EEviT1_:
.text._ZN2at6native18elementwise_kernelILi128ELi2EZNS0_22gpu_kernel_impl_nocastIZZZNS0_15binary_internal21div_floor_kernel_cudaERNS_18TensorIteratorBaseEENKUlvE0_clEvENKUlvE0_clEvEUlfE_EEvS5_RKT_EUliE_EEviT1_:
        /* <DEDUP_REMOVED lines=313> */
.L_x_22377:
[----:B------:R-:W-:Y:S01]  /*1390*/  ULDC.64 UR8, c[0x0][0x418] ;  /* 0x0001060000087ab9 */ /* 0x000fe20000000a00 */
[----:B------:R-:W0:Y:S01]  /*13a0*/  LDC R7, c[0x0][0x420] ;  /* 0x00010800ff077b82 */ /* 0x000e220000000800 */
[----:B------:R-:W-:-:S04]  /*13b0*/  IADD3 R8, P0, R0, UR8, RZ ;  /* 0x0000000800087c10 */ /* 0x000fc8000ff1e0ff */
[----:B------:R-:W-:Y:S01]  /*13c0*/  IADD3.X R9, RZ, UR9, RZ, P0, !PT ;  /* 0x00000009ff097c10 */ /* 0x000fe200087fe4ff */
[----:B------:R-:W-:-:S04]  /*13d0*/  ULDC.64 UR8, c[0x0][0x410] ;  /* 0x0001040000087ab9 */ /* 0x000fc80000000a00 */
[----:B------:R-:W0:Y:S01]  /*13e0*/  LDG.E R6, desc[UR4][R8.64] ;  /* 0x0000000408067981 */ /* 0x000e22000c1e1900 */
[----:B------:R-:W-:Y:S01]  /*13f0*/  IADD3 R4, P1, R3, UR8, RZ ;  /* 0x0000000803047c10 */ /* 0x000fe2000ff3e0ff */
[----:B------:R-:W-:Y:S03]  /*1400*/  BSSY B0, `(.L_x_22378) ;  /* 0x0000041000007945 */ /* 0x000fe60003800000 */
[----:B------:R-:W-:Y:S02]  /*1410*/  IADD3.X R5, RZ, UR9, RZ, P1, !PT ;  /* 0x00000009ff057c10 */ /* 0x000fe40008ffe4ff */
        /* <DEDUP_REMOVED lines=26> */
.L_x_22383:
[----:B------:R-:W-:Y:S01]  /*15c0*/  FSETP.GEU.FTZ.AND P0, PT, R10, -R0, PT ;  /* 0x800000000a00720b */ /* 0x000fe20003f1e000 */
[----:B------:R-:W-:-:S12]  /*15d0*/  FADD.FTZ R8, R8, -1 ;  /* 0xbf80000008087421 */ /* 0x000fd80000010000 */
[----:B------:R-:W-:-:S07]  /*15e0*/  @!P0 FADD.FTZ R8, R8, -1 ;  /* 0xbf80000008088421 */ /* 0x000fce0000010000 */
.L_x_22382:
[----:B------:R-:W-:Y:S05]  /*15f0*/  BSYNC B2 ;  /* 0x0000000000027941 */ /* 0x000fea0003800000 */
.L_x_22381:
[----:B------:R-:W-:Y:S01]  /*1600*/  FFMA.FTZ R3, -R0, R8, R3 ;  /* 0x0000000800037223 */ /* 0x000fe20000010103 */
[----:B------:R-:W-:Y:S06]  /*1610*/  BRA `(.L_x_22379) ;  /* 0x00000000007c7947 */ /* 0x000fec0003800000 */
.L_x_22380:
        /* <DEDUP_REMOVED lines=15> */
.L_x_22386:
        /* <DEDUP_REMOVED lines=13> */
.L_x_22385:
[----:B------:R-:W-:Y:S05]  /*17e0*/  BSYNC B2 ;  /* 0x0000000000027941 */ /* 0x000fea0003800000 */
.L_x_22384:
[----:B------:R-:W-:-:S04]  /*17f0*/  FMUL.FTZ R8, R8, 1.1920928955078125e-07 ;  /* 0x3400000008087820 */ /* 0x000fc80000410000 */
[----:B0-----:R-:W-:-:S07]  /*1800*/  FMUL.FTZ R3, R13, R8 ;  /* 0x000000080d037220 */ /* 0x001fce0000410000 */
.L_x_22379:
[----:B------:R-:W-:Y:S05]  /*1810*/  BSYNC B0 ;  /* 0x0000000000007941 */ /* 0x000fea0003800000 */
.L_x_22378:
[C---:B------:R-:W-:Y:S01]  /*1820*/  FSETP.GTU.FTZ.AND P0, PT, |R3|.reuse, +INF , PT ;  /* 0x7f8000000300780b */ /* 0x040fe20003f1c200 */
[----:B------:R-:W-:Y:S01]  /*1830*/  ULDC UR7, c[0x0][0x424] ;  /* 0x0001090000077ab9 */ /* 0x000fe20000000800 */
[----:B------:R-:W-:-:S04]  /*1840*/  LOP3.LUT R0, R3, 0x80000000, R6, 0xb8, !PT ;  /* 0x8000000003007812 */ /* 0x000fc800078eb806 */
[----:B------:R-:W-:Y:S02]  /*1850*/  FSEL R3, R3, R0, P0 ;  /* 0x0000000003037208 */ /* 0x000fe40000000000 */
[----:B------:R-:W-:Y:S02]  /*1860*/  PLOP3.LUT P0, PT, PT, PT, PT, 0x8, 0x0 ;  /* 0x000000000000781c */ /* 0x000fe40003f0e170 */
[----:B------:R-:W-:Y:S01]  /*1870*/  FSETP.NEU.FTZ.AND P1, PT, R3, RZ, PT ;  /* 0x000000ff0300720b */ /* 0x000fe20003f3d000 */
[----:B------:R-:W-:-:S04]  /*1880*/  FADD.FTZ R0, R6, -R3 ;  /* 0x8000000306007221 */ /* 0x000fc80000010000 */
[----:B------:R-:W-:-:S08]  /*1890*/  FMUL.FTZ R0, R0, UR7 ;  /* 0x0000000700007c20 */ /* 0x000fd00008410000 */
[----:B------:R-:W-:Y:S02]  /*18a0*/  @P1 FSETP.GEU.FTZ.AND P2, PT, R7, RZ, PT ;  /* 0x000000ff0700120b */ /* 0x000fe40003f5e000 */
[----:B------:R-:W-:-:S04]  /*18b0*/  @P1 FSETP.GEU.FTZ.AND P3, PT, R3, RZ, PT ;  /* 0x000000ff0300120b */ /* 0x000fc80003f7e000 */
[----:B------:R-:W-:-:S13]  /*18c0*/  @P1 PLOP3.LUT P0, PT, P3, P2, PT, 0x28, 0x0 ;  /* 0x000000000000181c */ /* 0x000fda0001f04570 */
[----:B------:R-:W-:-:S05]  /*18d0*/  @P0 FADD.FTZ R0, R0, -1 ;  /* 0xbf80000000000421 */ /* 0x000fca0000010000 */
[----:B------:R-:W-:-:S13]  /*18e0*/  FSETP.NEU.FTZ.AND P0, PT, R0, RZ, PT ;  /* 0x000000ff0000720b */ /* 0x000fda0003f1d000 */
[----:B------:R-:W0:Y:S01]  /*18f0*/  @P0 FRND.FTZ.FLOOR R3, R0 ;  /* 0x0000000000030307 */ /* 0x000e220000215000 */
[----:B------:R-:W-:-:S05]  /*1900*/  @!P0 FMUL.FTZ R6, R6, UR7 ;  /* 0x0000000706068c20 */ /* 0x000fca0008410000 */
[----:B------:R-:W-:Y:S01]  /*1910*/  @!P0 LOP3.LUT R9, RZ, 0x80000000, R6, 0xb8, !PT ;  /* 0x80000000ff098812 */ /* 0x000fe200078eb806 */
[----:B0-----:R-:W-:-:S05]  /*1920*/  @P0 FADD.FTZ R7, R0, -R3 ;  /* 0x8000000300070221 */ /* 0x001fca0000010000 */
[----:B------:R-:W-:Y:S02]  /*1930*/  FSETP.GT.AND P1, PT, R7, 0.5, P0 ;  /* 0x3f0000000700780b */ /* 0x000fe40000724000 */
[----:B------:R-:W-:-:S11]  /*1940*/  IADD3 R7, R2, 0x80, RZ ;  /* 0x0000008002077810 */ /* 0x000fd60007ffe0ff */
[----:B------:R-:W-:-:S05]  /*1950*/  @P1 FADD.FTZ R3, R3, 1 ;  /* 0x3f80000003031421 */ /* 0x000fca0000010000 */
[----:B------:R-:W-:-:S05]  /*1960*/  @P0 MOV R9, R3 ;  /* 0x0000000300090202 */ /* 0x000fca0000000f00 */
[----:B------:R0:W-:Y:S02]  /*1970*/  STG.E desc[UR4][R4.64], R9 ;  /* 0x0000000904007986 */ /* 0x0001e4000c101904 */
.L_x_22376:
[----:B------:R-:W-:Y:S05]  /*1980*/  BSYNC B1 ;  /* 0x0000000000017941 */ /* 0x000fea0003800000 */
.L_x_22375:
        /* <DEDUP_REMOVED lines=305> */
.L_x_22387:
[----:B------:R-:W-:Y:S01]  /*2ca0*/  ULDC.64 UR6, c[0x0][0x418] ;  /* 0x0001060000067ab9 */ /* 0x000fe20000000a00 */
[----:B0-----:R-:W0:Y:S01]  /*2cb0*/  LDC R5, c[0x0][0x420] ;  /* 0x00010800ff057b82 */ /* 0x001e220000000800 */
[----:B------:R-:W-:-:S05]  /*2cc0*/  IADD3 R6, P0, R0, UR6, RZ ;  /* 0x0000000600067c10 */ /* 0x000fca000ff1e0ff */
[----:B------:R-:W-:Y:S01]  /*2cd0*/  IMAD.X R7, RZ, RZ, UR7, P0 ;  /* 0x00000007ff077e24 */ /* 0x000fe200080e06ff */
        /* <DEDUP_REMOVED lines=31> */
.L_x_22393:
[----:B------:R-:W-:Y:S01]  /*2ed0*/  FSETP.GEU.FTZ.AND P0, PT, R6, -R7, PT ;  /* 0x800000070600720b */ /* 0x000fe20003f1e000 */
[----:B------:R-:W-:-:S12]  /*2ee0*/  FADD.FTZ R0, R0, -1 ;  /* 0xbf80000000007421 */ /* 0x000fd80000010000 */
[----:B------:R-:W-:-:S07]  /*2ef0*/  @!P0 FADD.FTZ R0, R0, -1 ;  /* 0xbf80000000008421 */ /* 0x000fce0000010000 */
.L_x_22392:
[----:B------:R-:W-:Y:S05]  /*2f00*/  BSYNC B1 ;  /* 0x0000000000017941 */ /* 0x000fea0003800000 */
.L_x_22391:
[----:B------:R-:W-:Y:S01]  /*2f10*/  FFMA.FTZ R9, -R7, R0, R9 ;  /* 0x0000000007097223 */ /* 0x000fe20000010109 */
[----:B------:R-:W-:Y:S06]  /*2f20*/  BRA `(.L_x_22389) ;  /* 0x00000000007c7947 */ /* 0x000fec0003800000 */
.L_x_22390:
        /* <DEDUP_REMOVED lines=15> */
.L_x_22396:
        /* <DEDUP_REMOVED lines=13> */
.L_x_22395:
[----:B------:R-:W-:Y:S05]  /*30f0*/  BSYNC B1 ;  /* 0x0000000000017941 */ /* 0x000fea0003800000 */
.L_x_22394:
[----:B------:R-:W-:-:S04]  /*3100*/  FMUL.FTZ R9, R6, 1.1920928955078125e-07 ;  /* 0x3400000006097820 */ /* 0x000fc80000410000 */
[----:B------:R-:W-:-:S07]  /*3110*/  FMUL.FTZ R9, R10, R9 ;  /* 0x000000090a097220 */ /* 0x000fce0000410000 */
.L_x_22389:
[----:B------:R-:W-:Y:S05]  /*3120*/  BSYNC B0 ;  /* 0x0000000000007941 */ /* 0x000fea0003800000 */
.L_x_22388:
        /* <DEDUP_REMOVED lines=13> */
[----:B------:R-:W1:Y:S01]  /*3200*/  @P0 FRND.FTZ.FLOOR R5, R0 ;  /* 0x0000000000050307 */ /* 0x000e620000215000 */
[----:B------:R-:W-:-:S05]  /*3210*/  @!P0 FMUL.FTZ R4, R4, UR6 ;  /* 0x0000000604048c20 */ /* 0x000fca0008410000 */
[----:B------:R-:W-:Y:S01]  /*3220*/  @!P0 LOP3.LUT R7, RZ, 0x80000000, R4, 0xb8, !PT ;  /* 0x80000000ff078812 */ /* 0x000fe200078eb804 */
[----:B-1----:R-:W-:-:S05]  /*3230*/  @P0 FADD.FTZ R6, R0, -R5 ;  /* 0x8000000500060221 */ /* 0x002fca0000010000 */
[----:B------:R-:W-:-:S13]  /*3240*/  FSETP.GT.AND P1, PT, R6, 0.5, P0 ;  /* 0x3f0000000600780b */ /* 0x000fda0000724000 */
[----:B------:R-:W-:-:S05]  /*3250*/  @P1 FADD.FTZ R5, R5, 1 ;  /* 0x3f80000005051421 */ /* 0x000fca0000010000 */
[----:B------:R-:W-:-:S05]  /*3260*/  @P0 MOV R7, R5 ;  /* 0x0000000500070202 */ /* 0x000fca0000000f00 */
[----:B------:R-:W-:Y:S01]  /*3270*/  STG.E desc[UR4][R2.64], R7 ;  /* 0x0000000702007986 */ /* 0x000fe2000c101904 */
[----:B------:R-:W-:Y:S05]  /*3280*/  EXIT ;  /* 0x000000000000794d */ /* 0x000fea0003800000 */
.L_x_22397:
        /* <DEDUP_REMOVED lines=15> */
.L_x_37862:


//--------------------- .text._ZN2at6native27unrolled_elementwise_kernelIZZZNS0_15binary_internal21div_floor_kernel_cudaERNS_18TensorIteratorBaseEENKUlvE0_clEvENKUlvE0_clEvEUlfE_St5arrayIPcLm2EELi4E23TrivialOffsetCalculatorILi1EjESC_NS0_6memory15LoadWithoutCastENSD_16StoreWithoutCastEEEviT_T0_T2_T3_T4_T5_ --------------------------
	.section	.text._ZN2at6native27unrolled_elementwise_kernelIZZZNS0_15binary_internal21div_floor_kernel_cudaERNS_18TensorIteratorBaseEENKUlvE0_clEvENKUlvE0_clEvEUlfE_St5arrayIPcLm2EELi4E23TrivialOffsetCalculatorILi1EjESC_NS0_6memory15LoadWithoutCastENSD_16StoreWithoutCastEEEviT_T0_T2_T3_T4_T5_,"ax",@progbits
	.align	128
        .global         _ZN2at6native27unrolled_elementwise_kernelIZZZNS0_15binary_internal21div_floor_kernel_cudaERNS_18TensorIteratorBaseEENKUlvE0_clEvENKUlvE0_clEvEUlfE_St5arrayIPcLm2EELi4E23TrivialOffsetCalculatorILi1EjESC_NS0_6memory15LoadWithoutCastENSD_16StoreWithoutCastEEEviT_T0_T2_T3_T4_T5_
        .type           _ZN2at6native27unrolled_elementwise_kernelIZZZNS0_15binary_internal21div_floor_kernel_cudaERNS_18TensorIteratorBaseEENKUlvE0_clEvENKUlvE0_clEvEUlfE_St5arrayIPcLm2EELi4E23TrivialOffsetCalculatorILi1EjESC_NS0_6memory15LoadWithoutCastENSD_16StoreWithoutCastEEEviT_T0_T2_T3_T4_T5_,@function
        .size           _ZN2at6native27unrolled_elementwise_kernelIZZZNS0_15binary_internal21div_floor_kernel_cudaERNS_18TensorIteratorBaseEENKUlvE0_clEvENKUlvE0_clEvEUlfE_St5arrayIPcLm2EELi4E23TrivialOffsetCalculatorILi1EjESC_NS0_6memory15LoadWithoutCastENSD_16StoreWithoutCastEEEviT_T0_T2_T3_T4_T5_,(.L_x_37863 - _ZN2at6native27unrolled_elementwise_kernelIZZZNS0_15binary_internal21div_floor_kernel_cudaERNS_18TensorIteratorBaseEENKUlvE0_clEvENKUlvE0_clEvEUlfE_St5arrayIPcLm2EELi4E23TrivialOffsetCalculatorILi1EjESC_NS0_6memory15LoadWithoutCastENSD_16StoreWithoutCastEEEviT_T0_T2_T3_T4_T5_)
        .other          _ZN2at6native27unrolled_elementwise_kernelIZZZNS0_15binary_internal21div_floor_kernel_cudaERNS_18TensorIteratorBaseEENKUlvE0_clEvENKUlvE0_clEvEUlfE_St5arrayIPcLm2EELi4E23TrivialOffsetCalculatorILi1EjESC_NS0_6memory15LoadWithoutCastENSD_16StoreWithoutCastEEEviT_T0_T2_T3_T4_T5_,@"STO_CUDA_ENTRY STV_DEFAULT"
_ZN2at6native27unrolled_elementwise_kernelIZZZNS0_15binary_internal21div_floor_kernel_cudaERNS_18TensorIteratorBaseEENKUlvE0_clEvENKUlvE0_clEvEUlfE_St5arrayIPcLm2EELi4E23TrivialOffsetCalculatorILi1EjESC_NS0_6memory15LoadWithoutCastENSD_16StoreWithoutCastEEEviT_T0_T2_T3_T4_T5_:
.text._ZN2at6native27unrolled_elementwise_kernelIZZZNS0_15binary_internal21div_floor_kernel_cudaERNS_18TensorIteratorBaseEENKUlvE0_clEvENKUlvE0_clEvEUlfE_St5arrayIPcLm2EELi4E23TrivialOffsetCalculatorILi1EjESC_NS0_6memory15LoadWithoutCastENSD_16StoreWithoutCastEEEviT_T0_T2_T3_T4_T5_:
        /* <DEDUP_REMOVED lines=35> */
[----:B0-----:R-:W0:Y:S01]  /*0230*/  LDC R7, c[0x0][0x218] ;  /* 0x00008600ff077b82 */ /* 0x001e220000000800 */
[----:B------:R-:W-:Y:S01]  /*0240*/  BSSY B0, `(.L_x_22400) ;  /* 0x0000040000007945 */ /* 0x000fe20003800000 */
[C---:B-----5:R-:W-:Y:S01]  /*0250*/  FADD.FTZ R11, |R10|.reuse, -RZ ;  /* 0x800000ff0a0b7221 */ /* 0x060fe20000010200 */
        /* <DEDUP_REMOVED lines=25> */
.L_x_22405:
[----:B------:R-:W-:Y:S01]  /*03f0*/  FSETP.GEU.FTZ.AND P0, PT, R13, -R0, PT ;  /* 0x800000000d00720b */ /* 0x000fe20003f1e000 */
[----:B------:R-:W-:-:S12]  /*0400*/  FADD.FTZ R6, R6, -1 ;  /* 0xbf80000006067421 */ /* 0x000fd80000010000 */
[----:B------:R-:W-:-:S07]  /*0410*/  @!P0 FADD.FTZ R6, R6, -1 ;  /* 0xbf80000006068421 */ /* 0x000fce0000010000 */
.L_x_22404:
[----:B------:R-:W-:Y:S05]  /*0420*/  BSYNC B2 ;  /* 0x0000000000027941 */ /* 0x000fea0003800000 */
.L_x_22403:
[----:B------:R-:W-:Y:S01]  /*0430*/  FFMA.FTZ R11, -R0, R6, R11 ;  /* 0x00000006000b7223 */ /* 0x000fe2000001010b */
[----:B------:R-:W-:Y:S06]  /*0440*/  BRA `(.L_x_22401) ;  /* 0x00000000007c7947 */ /* 0x000fec0003800000 */
.L_x_22402:
        /* <DEDUP_REMOVED lines=15> */
.L_x_22408:
        /* <DEDUP_REMOVED lines=13> */
.L_x_22407:
[----:B------:R-:W-:Y:S05]  /*0610*/  BSYNC B2 ;  /* 0x0000000000027941 */ /* 0x000fea0003800000 */
.L_x_22406:
[----:B0-----:R-:W-:-:S04]  /*0620*/  FMUL.FTZ R11, R6, 1.1920928955078125e-07 ;  /* 0x34000000060b7820 */ /* 0x001fc80000410000 */
[----:B------:R-:W-:-:S07]  /*0630*/  FMUL.FTZ R11, R16, R11 ;  /* 0x0000000b100b7220 */ /* 0x000fce0000410000 */
.L_x_22401:
[----:B------:R-:W-:Y:S05]  /*0640*/  BSYNC B0 ;  /* 0x0000000000007941 */ /* 0x000fea0003800000 */
.L_x_22400:
        /* <DEDUP_REMOVED lines=13> */
[----:B------:R-:W0:Y:S02]  /*0720*/  @P0 FRND.FTZ.FLOOR R7, R0 ;  /* 0x0000000000070307 */ /* 0x000e240000215000 */
[----:B0-----:R-:W-:-:S05]  /*0730*/  @P0 FADD.FTZ R6, R0, -R7 ;  /* 0x8000000700060221 */ /* 0x001fca0000010000 */
[----:B------:R-:W-:Y:S01]  /*0740*/  FSETP.GT.AND P1, PT, R6, 0.5, P0 ;  /* 0x3f0000000600780b */ /* 0x000fe20000724000 */
[----:B------:R-:W-:-:S05]  /*0750*/  @!P0 FMUL.FTZ R6, R10, UR6 ;  /* 0x000000060a068c20 */ /* 0x000fca0008410000 */
[----:B------:R-:W-:-:S07]  /*0760*/  @!P0 LOP3.LUT R6, RZ, 0x80000000, R6, 0xb8, !PT ;  /* 0x80000000ff068812 */ /* 0x000fce00078eb806 */
[----:B------:R-:W-:-:S05]  /*0770*/  @P1 FADD.FTZ R7, R7, 1 ;  /* 0x3f80000007071421 */ /* 0x000fca0000010000 */
[----:B------:R-:W-:-:S07]  /*0780*/  @P0 MOV R6, R7 ;  /* 0x0000000700060202 */ /* 0x000fce0000000f00 */
.L_x_22399:
[----:B------:R-:W-:Y:S05]  /*0790*/  BSYNC B1 ;  /* 0x0000000000017941 */ /* 0x000fea0003800000 */
.L_x_22398:
[----:B-----5:R-:W-:Y:S01]  /*07a0*/  VIADD R10, R4, 0x80 ;  /* 0x00000080040a7836 */ /* 0x020fe20000000000 */
[----:B------:R-:W-:Y:S04]  /*07b0*/  BSSY B1, `(.L_x_22409) ;  /* 0x0000059000017945 */ /* 0x000fe80003800000 */
[----:B------:R-:W-:-:S13]  /*07c0*/  ISETP.GE.AND P0, PT, R10, R3, PT ;  /* 0x000000030a00720c */ /* 0x000fda0003f06270 */
[----:B------:R-:W-:Y:S05]  /*07d0*/  @P0 BRA `(.L_x_22410) ;  /* 0x0000000400580947 */ /* 0x000fea0003800000 */
[----:B0-----:R-:W0:Y:S01]  /*07e0*/  LDC R12, c[0x0][0x218] ;  /* 0x00008600ff0c7b82 */ /* 0x001e220000000800 */
[----:B------:R-:W-:Y:S01]  /*07f0*/  BSSY B0, `(.L_x_22411) ;  /* 0x0000040000007945 */ /* 0x000fe20003800000 */
        /* <DEDUP_REMOVED lines=26> */
.L_x_22416:
[----:B------:R-:W-:Y:S01]  /*09a0*/  FSETP.GEU.FTZ.AND P0, PT, R11, -R13, PT ;  /* 0x8000000d0b00720b */ /* 0x000fe20003f1e000 */
[----:B------:R-:W-:-:S12]  /*09b0*/  FADD.FTZ R7, R7, -1 ;  /* 0xbf80000007077421 */ /* 0x000fd80000010000 */
[----:B------:R-:W-:-:S07]  /*09c0*/  @!P0 FADD.FTZ R7, R7, -1 ;  /* 0xbf80000007078421 */ /* 0x000fce0000010000 */
.L_x_22415:
[----:B------:R-:W-:Y:S05]  /*09d0*/  BSYNC B2 ;  /* 0x0000000000027941 */ /* 0x000fea0003800000 */
.L_x_22414:
[----:B------:R-:W-:Y:S01]  /*09e0*/  FFMA.FTZ R0, -R13, R7, R0 ;  /* 0x000000070d007223 */ /* 0x000fe20000010100 */
[----:B------:R-:W-:Y:S06]  /*09f0*/  BRA `(.L_x_22412) ;  /* 0x00000000007c7947 */ /* 0x000fec0003800000 */
.L_x_22413:
        /* <DEDUP_REMOVED lines=15> */
.L_x_22419:
        /* <DEDUP_REMOVED lines=13> */
.L_x_22418:
[----:B------:R-:W-:Y:S05]  /*0bc0*/  BSYNC B2 ;  /* 0x0000000000027941 */ /* 0x000fea0003800000 */
.L_x_22417:
[----:B------:R-:W-:-:S04]  /*0bd0*/  FMUL.FTZ R0, R7, 1.1920928955078125e-07 ;  /* 0x3400000007007820 */ /* 0x000fc80000410000 */
[----:B------:R-:W-:-:S07]  /*0be0*/  FMUL.FTZ R0, R15, R0 ;  /* 0x000000000f007220 */ /* 0x000fce0000410000 */
.L_x_22412:
[----:B------:R-:W-:Y:S05]  /*0bf0*/  BSYNC B0 ;  /* 0x0000000000007941 */ /* 0x000fea0003800000 */
.L_x_22411:
        /* <DEDUP_REMOVED lines=13> */
[----:B------:R-:W1:Y:S02]  /*0cd0*/  @P0 FRND.FTZ.FLOOR R11, R0 ;  /* 0x00000000000b0307 */ /* 0x000e640000215000 */
[----:B-1----:R-:W-:-:S05]  /*0ce0*/  @P0 FADD.FTZ R7, R0, -R11 ;  /* 0x8000000b00070221 */ /* 0x002fca0000010000 */
[----:B------:R-:W-:Y:S01]  /*0cf0*/  FSETP.GT.AND P1, PT, R7, 0.5, P0 ;  /* 0x3f0000000700780b */ /* 0x000fe20000724000 */
[----:B------:R-:W-:-:S05]  /*0d00*/  @!P0 FMUL.FTZ R7, R9, UR6 ;  /* 0x0000000609078c20 */ /* 0x000fca0008410000 */
[----:B------:R-:W-:-:S07]  /*0d10*/  @!P0 LOP3.LUT R7, RZ, 0x80000000, R7, 0xb8, !PT ;  /* 0x80000000ff078812 */ /* 0x000fce00078eb807 */
[----:B------:R-:W-:-:S05]  /*0d20*/  @P1 FADD.FTZ R11, R11, 1 ;  /* 0x3f8000000b0b1421 */ /* 0x000fca0000010000 */
[----:B------:R-:W-:-:S07]  /*0d30*/  @P0 MOV R7, R11 ;  /* 0x0000000b00070202 */ /* 0x000fce0000000f00 */
.L_x_22410:
[----:B------:R-:W-:Y:S05]  /*0d40*/  BSYNC B1 ;  /* 0x0000000000017941 */ /* 0x000fea0003800000 */
.L_x_22409:
[----:B------:R-:W-:Y:S01]  /*0d50*/  VIADD R0, R4, 0x100 ;  /* 0x0000010004007836 */ /* 0x000fe20000000000 */
[----:B------:R-:W-:Y:S04]  /*0d60*/  BSSY B1, `(.L_x_22420) ;  /* 0x0000059000017945 */ /* 0x000fe80003800000 */
[----:B------:R-:W-:-:S13]  /*0d70*/  ISETP.GE.AND P0, PT, R0, R3, PT ;  /* 0x000000030000720c */ /* 0x000fda0003f06270 */
[----:B------:R-:W-:Y:S05]  /*0d80*/  @P0 BRA `(.L_x_22421) ;  /* 0x0000000400580947 */ /* 0x000fea0003800000 */
[----:B------:R-:W1:Y:S01]  /*0d90*/  LDC R9, c[0x0][0x218] ;  /* 0x00008600ff097b82 */ /* 0x000e620000000800 */
[----:B------:R-:W-:Y:S01]  /*0da0*/  BSSY B0, `(.L_x_22422) ;  /* 0x0000040000007945 */ /* 0x000fe20003800000 */
[C---:B------:R-:W-:Y:S01]  /*0db0*/  FADD.FTZ R11, |R8|.reuse, -RZ ;  /* 0x800000ff080b7221 */ /* 0x040fe20000010200 */
[----:B-1----:R-:W-:-:S13]  /*0dc0*/  FSETP.GEU.FTZ.AND P0, PT, |R8|, |R9|, PT ;  /* 0x400000090800720b */ /* 0x002fda0003f1e200 */
        /* <DEDUP_REMOVED lines=24> */
.L_x_22427:
[----:B------:R-:W-:Y:S01]  /*0f50*/  FSETP.GEU.FTZ.AND P0, PT, R12, -R13, PT ;  /* 0x8000000d0c00720b */ /* 0x000fe20003f1e000 */
[----:B------:R-:W-:-:S12]  /*0f60*/  FADD.FTZ R0, R0, -1 ;  /* 0xbf80000000007421 */ /* 0x000fd80000010000 */
[----:B------:R-:W-:-:S07]  /*0f70*/  @!P0 FADD.FTZ R0, R0, -1 ;  /* 0xbf80000000008421 */ /* 0x000fce0000010000 */
.L_x_22426:
[----:B------:R-:W-:Y:S05]  /*0f80*/  BSYNC B2 ;  /* 0x0000000000027941 */ /* 0x000fea0003800000 */
.L_x_22425:
[----:B------:R-:W-:Y:S01]  /*0f90*/  FFMA.FTZ R11, -R13, R0, R11 ;  /* 0x000000000d0b7223 */ /* 0x000fe2000001010b */
[----:B------:R-:W-:Y:S06]  /*0fa0*/  BRA `(.L_x_22423) ;  /* 0x00000000007c7947 */ /* 0x000fec0003800000 */
.L_x_22424:
        /* <DEDUP_REMOVED lines=15> */
.L_x_22430:
        /* <DEDUP_REMOVED lines=13> */
.L_x_22429:
[----:B------:R-:W-:Y:S05]  /*1170*/  BSYNC B2 ;  /* 0x0000000000027941 */ /* 0x000fea0003800000 */
.L_x_22428:
[----:B------:R-:W-:-:S04]  /*1180*/  FMUL.FTZ R11, R11, 1.1920928955078125e-07 ;  /* 0x340000000b0b7820 */ /* 0x000fc80000410000 */
[----:B------:R-:W-:-:S07]  /*1190*/  FMUL.FTZ R11, R16, R11 ;  /* 0x0000000b100b7220 */ /* 0x000fce0000410000 */
.L_x_22423:
[----:B------:R-:W-:Y:S05]  /*11a0*/  BSYNC B0 ;  /* 0x0000000000007941 */ /* 0x000fea0003800000 */
.L_x_22422:
        /* <DEDUP_REMOVED lines=19> */
[----:B------:R-:W-:-:S07]  /*12e0*/  @P0 MOV R8, R9 ;  /* 0x0000000900080202 */ /* 0x000fce0000000f00 */
.L_x_22421:
[----:B------:R-:W-:Y:S05]  /*12f0*/  BSYNC B1 ;  /* 0x0000000000017941 */ /* 0x000fea0003800000 */
.L_x_22420:
[----:B------:R-:W-:Y:S01]  /*1300*/  VIADD R0, R4, 0x180 ;  /* 0x0000018004007836 */ /* 0x000fe20000000000 */
        /* <DEDUP_REMOVED lines=31> */
.L_x_22438:
[----:B------:R-:W-:Y:S01]  /*1500*/  FSETP.GEU.FTZ.AND P0, PT, R11, -R13, PT ;  /* 0x8000000d0b00720b */ /* 0x000fe20003f1e000 */
[----:B------:R-:W-:-:S12]  /*1510*/  FADD.FTZ R9, R9, -1 ;  /* 0xbf80000009097421 */ /* 0x000fd80000010000 */
[----:B------:R-:W-:-:S07]  /*1520*/  @!P0 FADD.FTZ R9, R9, -1 ;  /* 0xbf80000009098421 */ /* 0x000fce0000010000 */
.L_x_22437:
[----:B------:R-:W-:Y:S05]  /*1530*/  BSYNC B2 ;  /* 0x0000000000027941 */ /* 0x000fea0003800000 */
.L_x_22436:
[----:B------:R-:W-:Y:S01]  /*1540*/  FFMA.FTZ R0, -R13, R9, R0 ;  /* 0x000000090d007223 */ /* 0x000fe20000010100 */
[----:B------:R-:W-:Y:S06]  /*1550*/  BRA `(.L_x_22434) ;  /* 0x00000000007c7947 */ /* 0x000fec0003800000 */
.L_x_22435:
        /* <DEDUP_REMOVED lines=15> */
.L_x_22441:
        /* <DEDUP_REMOVED lines=13> */
.L_x_22440:
[----:B------:R-:W-:Y:S05]  /*1720*/  BSYNC B2 ;  /* 0x0000000000027941 */ /* 0x000fea0003800000 */
.L_x_22439:
[----:B------:R-:W-:-:S04]  /*1730*/  FMUL.FTZ R0, R9, 1.1920928955078125e-07 ;  /* 0x3400000009007820 */ /* 0x000fc80000410000 */
[----:B------:R-:W-:-:S07]  /*1740*/  FMUL.FTZ R0, R15, R0 ;  /* 0x000000000f007220 */ /* 0x000fce0000410000 */
.L_x_22434:
[----:B------:R-:W-:Y:S05]  /*1750*/  BSYNC B0 ;  /* 0x0000000000007941 */ /* 0x000fea0003800000 */
.L_x_22433:
        /* <DEDUP_REMOVED lines=20> */
.L_x_22432:
[----:B------:R-:W-:Y:S05]  /*18a0*/  BSYNC B1 ;  /* 0x0000000000017941 */ /* 0x000fea0003800000 */
.L_x_22431:
[----:B------:R-:W-:Y:S01]  /*18b0*/  ISETP.GE.AND P0, PT, R4, R3, PT ;  /* 0x000000030400720c */ /* 0x000fe20003f06270 */
[----:B------:R-:W-:Y:S04]  /*18c0*/  BSSY B0, `(.L_x_22442) ;  /* 0x0000017000007945 */ /* 0x000fe80003800000 */
[----:B------:R-:W-:Y:S08]  /*18d0*/  BSSY B1, `(.L_x_22443) ;  /* 0x000000f000017945 */ /* 0x000ff00003800000 */
[----:B------:R-:W-:Y:S05]  /*18e0*/  @P0 BRA `(.L_x_22444) ;  /* 0x0000000000340947 */ /* 0x000fea0003800000 */
[----:B0-----:R-:W0:Y:S01]  /*18f0*/  LDC.64 R12, c[0x0][0x228] ;  /* 0x00008a00ff0c7b82 */ /* 0x001e220000000a00 */
[----:B------:R-:W-:Y:S02]  /*1900*/  IMAD R5, R2, 0x200, R4 ;  /* 0x0000020002057824 */ /* 0x000fe400078e0204 */
        /* <DEDUP_REMOVED lines=11> */
.L_x_22444:
[----:B------:R-:W-:Y:S05]  /*19c0*/  BSYNC B1 ;  /* 0x0000000000017941 */ /* 0x000fea0003800000 */
.L_x_22443:
[----:B------:R-:W-:-:S13]  /*19d0*/  ISETP.GE.AND P0, PT, R4, R3, PT ;  /* 0x000000030400720c */ /* 0x000fda0003f06270 */
[----:B01----:R-:W0:Y:S01]  /*19e0*/  @!P0 LDC.64 R6, c[0x0][0x228] ;  /* 0x00008a00ff068b82 */ /* 0x003e220000000a00 */
[----:B------:R-:W-:Y:S01]  /*19f0*/  @!P0 LEA R5, R2, R4, 0x9 ;  /* 0x0000000402058211 */ /* 0x000fe200078e48ff */
[----:B------:R-:W-:-:S04]  /*1a00*/  @!P0 VIADD R4, R4, 0x80 ;  /* 0x0000008004048836 */ /* 0x000fc80000000000 */
[----:B0-----:R-:W-:-:S05]  /*1a10*/  @!P0 IMAD.WIDE.U32 R6, R5, 0x4, R6 ;  /* 0x0000000405068825 */ /* 0x001fca00078e0006 */
[----:B------:R1:W-:Y:S02]  /*1a20*/  @!P0 STG.E desc[UR4][R6.64], R8 ;  /* 0x0000000806008986 */ /* 0x0003e4000c101904 */
.L_x_22445:
[----:B------:R-:W-:Y:S05]  /*1a30*/  BSYNC B0 ;  /* 0x0000000000007941 */ /* 0x000fea0003800000 */
.L_x_22442:
        /* <DEDUP_REMOVED lines=8> */
.L_x_22446:
        /* <DEDUP_REMOVED lines=12> */
.L_x_37863:


//--------------------- .text._ZN2at6native29vectorized_elementwise_kernelILi2EZZZNS0_15binary_internal21div_floor_kernel_cudaERNS_18TensorIteratorBaseEENKUlvE0_clEvENKUlvE0_clEvEUlfE_St5arrayIPcLm2EEEEviT0_T1_ --------------------------
	.section	.text._ZN2at6native29vectorized_elementwise_kernelILi2EZZZNS0_15binary_internal21div_floor_kernel_cudaERNS_18TensorIteratorBaseEENKUlvE0_clEvENKUlvE0_clEvEUlfE_St5arrayIPcLm2EEEEviT0_T1_,"ax",@progbits
	.align	128
        .global         _ZN2at6native29vectorized_elementwise_kernelILi2EZZZNS0_15binary_internal21div_floor_kernel_cudaERNS_18TensorIteratorBaseEENKUlvE0_clEvENKUlvE0_clEvEUlfE_St5arrayIPcLm2EEEEviT0_T1_
        .type           _ZN2at6native29vectorized_elementwise_kernelILi2EZZZNS0_15binary_internal21div_floor_kernel_cudaERNS_18TensorIteratorBaseEENKUlvE0_clEvENKUlvE0_clEvEUlfE_St5arrayIPcLm2EEEEviT0_T1_,@function
        .size           _ZN2at6native29vectorized_elementwise_kernelILi2EZZZNS0_15binary_internal21div_floor_kernel_cudaERNS_18TensorIteratorBaseEENKUlvE0_clEvENKUlvE0_clEvEUlfE_St5arrayIPcLm2EEEEviT0_T1_,(.L_x_37864 - _ZN2at6native29vectorized_elementwise_kernelILi2EZZZNS0_15binary_internal21div_floor_kernel_cudaERNS_18TensorIteratorBaseEENKUlvE0_clEvENKUlvE0_clEvEUlfE_St5arrayIPcLm2EEEEviT0_T1_)
        .other          _ZN2at6native29vectorized_elementwise_kernelILi2EZZZNS0_15binary_internal21div_floor_kernel_cudaERNS_18TensorIteratorBaseEENKUlvE0_clEvENKUlvE0_clEvEUlfE_St5arrayIPcLm2EEEEviT0_T1_,@"STO_CUDA_ENTRY STV_DEFAULT"
_ZN2at6native29vectorized_elementwise_kernelILi2EZZZNS0_15binary_internal21div_floor_kernel_cudaERNS_18TensorIteratorBaseEENKUlvE0_clEvENKUlvE0_clEvEUlfE_St5arrayIPcLm2EEEEviT0_T1_:
.text._ZN2at6native29vectorized_elementwise_kernelILi2EZZZNS0_15binary_internal21div_floor_kernel_cudaERNS_18TensorIteratorBaseEENKUlvE0_clEvENKUlvE0_clEvEUlfE_St5arrayIPcLm2EEEEviT0_T1_:
        /* <DEDUP_REMOVED lines=14> */
[----:B------:R0:W5:Y:S04]  /*00e0*/  LDG.E.64 R10, desc[UR4][R14.64+0x400] ;  /* 0x000400040e0a7981 */ /* 0x000168000c1e1b00 */
[----:B------:R0:W5:Y:S04]  /*00f0*/  LDG.E.64 R8, desc[UR4][R14.64+0x800] ;  /* 0x000800040e087981 */ /* 0x000168000c1e1b00 */
[----:B------:R0:W5:Y:S01]  /*0100*/  LDG.E.64 R4, desc[UR4][R14.64+0xc00] ;  /* 0x000c00040e047981 */ /* 0x000162000c1e1b00 */
[----:B------:R-:W-:Y:S01]  /*0110*/  BSSY B0, `(.L_x_22448) ;  /* 0x0000040000007945 */ /* 0x000fe20003800000 */
[----:B--2---:R-:W-:Y:S01]  /*0120*/  FADD.FTZ R13, |R12|, -RZ ;  /* 0x800000ff0c0d7221 */ /* 0x004fe20000010200 */
[C---:B---3--:R-:W-:Y:S01]  /*0130*/  FSETP.GEU.FTZ.AND P0, PT, |R6|.reuse, |R12|, PT ;  /* 0x4000000c0600720b */ /* 0x048fe20003f1e200 */
[----:B------:R-:W-:-:S12]  /*0140*/  FADD.FTZ R0, |R6|, -RZ ;  /* 0x800000ff06007221 */ /* 0x000fd80000010200 */
        /* <DEDUP_REMOVED lines=23> */
.L_x_22453:
[----:B------:R-:W-:Y:S01]  /*02c0*/  FSETP.GEU.FTZ.AND P0, PT, R15, -R13, PT ;  /* 0x8000000d0f00720b */ /* 0x000fe20003f1e000 */
[----:B------:R-:W-:-:S12]  /*02d0*/  FADD.FTZ R17, R17, -1 ;  /* 0xbf80000011117421 */ /* 0x000fd80000010000 */
[----:B------:R-:W-:-:S07]  /*02e0*/  @!P0 FADD.FTZ R17, R17, -1 ;  /* 0xbf80000011118421 */ /* 0x000fce0000010000 */
.L_x_22452:
[----:B------:R-:W-:Y:S05]  /*02f0*/  BSYNC B1 ;  /* 0x0000000000017941 */ /* 0x000fea0003800000 */
.L_x_22451:
[----:B------:R-:W-:Y:S01]  /*0300*/  FFMA.FTZ R0, -R13, R17, R0 ;  /* 0x000000110d007223 */ /* 0x000fe20000010100 */
[----:B------:R-:W-:Y:S06]  /*0310*/  BRA `(.L_x_22449) ;  /* 0x00000000007c7947 */ /* 0x000fec0003800000 */
.L_x_22450:
        /* <DEDUP_REMOVED lines=15> */
.L_x_22456:
        /* <DEDUP_REMOVED lines=13> */
.L_x_22455:
[----:B------:R-:W-:Y:S05]  /*04e0*/  BSYNC B1 ;  /* 0x0000000000017941 */ /* 0x000fea0003800000 */
.L_x_22454:
[----:B0-----:R-:W-:-:S04]  /*04f0*/  FMUL.FTZ R15, R16, 1.1920928955078125e-07 ;  /* 0x34000000100f7820 */ /* 0x001fc80000410000 */
[----:B------:R-:W-:-:S07]  /*0500*/  FMUL.FTZ R0, R14, R15 ;  /* 0x0000000f0e007220 */ /* 0x000fce0000410000 */
.L_x_22449:
[----:B------:R-:W-:Y:S05]  /*0510*/  BSYNC B0 ;  /* 0x0000000000007941 */ /* 0x000fea0003800000 */
.L_x_22448:
[C---:B------:R-:W-:Y:S01]  /*0520*/  FSETP.GTU.FTZ.AND P0, PT, |R0|.reuse, +INF , PT ;  /* 0x7f8000000000780b */ /* 0x040fe20003f1c200 */
[----:B------:R-:W-:Y:S01]  /*0530*/  ULDC UR6, c[0x0][0x21c] ;  /* 0x0000870000067ab9 */ /* 0x000fe20000000800 */
[C---:B------:R-:W-:Y:S01]  /*0540*/  LOP3.LUT R15, R0.reuse, 0x80000000, R6, 0xb8, !PT ;  /* 0x80000000000f7812 */ /* 0x040fe200078eb806 */
[----:B------:R-:W-:Y:S03]  /*0550*/  BSSY B0, `(.L_x_22457) ;  /* 0x0000050000007945 */ /* 0x000fe60003800000 */
[----:B------:R-:W-:Y:S02]  /*0560*/  FSEL R15, R0, R15, P0 ;  /* 0x0000000f000f7208 */ /* 0x000fe40000000000 */
[----:B------:R-:W-:Y:S02]  /*0570*/  PLOP3.LUT P0, PT, PT, PT, PT, 0x8, 0x0 ;  /* 0x000000000000781c */ /* 0x000fe40003f0e170 */
[----:B------:R-:W-:Y:S01]  /*0580*/  FSETP.NEU.FTZ.AND P1, PT, R15, RZ, PT ;  /* 0x000000ff0f00720b */ /* 0x000fe20003f3d000 */
[----:B------:R-:W-:-:S04]  /*0590*/  FADD.FTZ R0, R6, -R15 ;  /* 0x8000000f06007221 */ /* 0x000fc80000010000 */
[----:B------:R-:W-:-:S08]  /*05a0*/  FMUL.FTZ R0, R0, UR6 ;  /* 0x0000000600007c20 */ /* 0x000fd00008410000 */
[----:B------:R-:W-:Y:S02]  /*05b0*/  @P1 FSETP.GEU.FTZ.AND P2, PT, R12, RZ, PT ;  /* 0x000000ff0c00120b */ /* 0x000fe40003f5e000 */
[----:B------:R-:W-:-:S04]  /*05c0*/  @P1 FSETP.GEU.FTZ.AND P3, PT, R15, RZ, PT ;  /* 0x000000ff0f00120b */ /* 0x000fc80003f7e000 */
[----:B------:R-:W-:Y:S02]  /*05d0*/  @P1 PLOP3.LUT P0, PT, P2, P3, PT, 0x28, 0x0 ;  /* 0x000000000000181c */ /* 0x000fe40001706570 */
[----:B------:R-:W-:-:S11]  /*05e0*/  FSETP.GEU.FTZ.AND P1, PT, |R7|, |R12|, PT ;  /* 0x4000000c0700720b */ /* 0x000fd60003f3e200 */
[----:B------:R-:W-:-:S05]  /*05f0*/  @P0 FADD.FTZ R0, R0, -1 ;  /* 0xbf80000000000421 */ /* 0x000fca0000010000 */
[----:B------:R-:W-:-:S13]  /*0600*/  FSETP.NEU.FTZ.AND P0, PT, R0, RZ, PT ;  /* 0x000000ff0000720b */ /* 0x000fda0003f1d000 */
[----:B------:R-:W0:Y:S01]  /*0610*/  @P0 FRND.FTZ.FLOOR R15, R0 ;  /* 0x00000000000f0307 */ /* 0x000e220000215000 */
[----:B------:R-:W-:-:S05]  /*0620*/  @!P0 FMUL.FTZ R6, R6, UR6 ;  /* 0x0000000606068c20 */ /* 0x000fca0008410000 */
[----:B------:R-:W-:Y:S01]  /*0630*/  @!P0 LOP3.LUT R6, RZ, 0x80000000, R6, 0xb8, !PT ;  /* 0x80000000ff068812 */ /* 0x000fe200078eb806 */
[----:B0-----:R-:W-:-:S05]  /*0640*/  @P0 FADD.FTZ R14, R0, -R15 ;  /* 0x8000000f000e0221 */ /* 0x001fca0000010000 */
        /* <DEDUP_REMOVED lines=27> */
.L_x_22462:
[----:B------:R-:W-:Y:S01]  /*0800*/  FSETP.GEU.FTZ.AND P0, PT, R17, -R13, PT ;  /* 0x8000000d1100720b */ /* 0x000fe20003f1e000 */
[----:B------:R-:W-:-:S12]  /*0810*/  FADD.FTZ R15, R15, -1 ;  /* 0xbf8000000f0f7421 */ /* 0x000fd80000010000 */
[----:B------:R-:W-:-:S07]  /*0820*/  @!P0 FADD.FTZ R15, R15, -1 ;  /* 0xbf8000000f0f8421 */ /* 0x000fce0000010000 */
.L_x_22461:
[----:B------:R-:W-:Y:S05]  /*0830*/  BSYNC B1 ;  /* 0x0000000000017941 */ /* 0x000fea0003800000 */
.L_x_22460:
[----:B------:R-:W-:Y:S01]  /*0840*/  FFMA.FTZ R14, -R13, R15, R14 ;  /* 0x0000000f0d0e7223 */ /* 0x000fe2000001010e */
[----:B------:R-:W-:Y:S06]  /*0850*/  BRA `(.L_x_22458) ;  /* 0x00000000007c7947 */ /* 0x000fec0003800000 */
.L_x_22459:
        /* <DEDUP_REMOVED lines=15> */
.L_x_22465:
        /* <DEDUP_REMOVED lines=13> */
.L_x_22464:
[----:B------:R-:W-:Y:S05]  /*0a20*/  BSYNC B1 ;  /* 0x0000000000017941 */ /* 0x000fea0003800000 */
.L_x_22463:
[----:B------:R-:W-:-:S04]  /*0a30*/  FMUL.FTZ R15, R15, 1.1920928955078125e-07 ;  /* 0x340000000f0f7820 */ /* 0x000fc80000410000 */
[----:B------:R-:W-:-:S07]  /*0a40*/  FMUL.FTZ R14, R14, R15 ;  /* 0x0000000f0e0e7220 */ /* 0x000fce0000410000 */
.L_x_22458:
[----:B------:R-:W-:Y:S05]  /*0a50*/  BSYNC B0 ;  /* 0x0000000000007941 */ /* 0x000fea0003800000 */
.L_x_22457:
[C---:B------:R-:W-:Y:S01]  /*0a60*/  FSETP.GTU.FTZ.AND P0, PT, |R14|.reuse, +INF , PT ;  /* 0x7f8000000e00780b */ /* 0x040fe20003f1c200 */
[----:B------:R-:W-:Y:S01]  /*0a70*/  BSSY B0, `(.L_x_22466) ;  /* 0x0000051000007945 */ /* 0x000fe20003800000 */
[----:B------:R-:W-:-:S04]  /*0a80*/  LOP3.LUT R15, R14, 0x80000000, R7, 0xb8, !PT ;  /* 0x800000000e0f7812 */ /* 0x000fc800078eb807 */
[----:B------:R-:W-:Y:S02]  /*0a90*/  FSEL R0, R14, R15, P0 ;  /* 0x0000000f0e007208 */ /* 0x000fe40000000000 */
[----:B------:R-:W-:Y:S02]  /*0aa0*/  PLOP3.LUT P0, PT, PT, PT, PT, 0x8, 0x0 ;  /* 0x000000000000781c */ /* 0x000fe40003f0e170 */
[----:B------:R-:W-:-:S13]  /*0ab0*/  FSETP.NEU.FTZ.AND P1, PT, R0, RZ, PT ;  /* 0x000000ff0000720b */ /* 0x000fda0003f3d000 */
[----:B------:R-:W-:Y:S02]  /*0ac0*/  @P1 FSETP.GEU.FTZ.AND P3, PT, R12, RZ, PT ;  /* 0x000000ff0c00120b */ /* 0x000fe40003f7e000 */
[----:B------:R-:W-:Y:S01]  /*0ad0*/  @P1 FSETP.GEU.FTZ.AND P2, PT, R0, RZ, PT ;  /* 0x000000ff0000120b */ /* 0x000fe20003f5e000 */
[----:B------:R-:W-:-:S03]  /*0ae0*/  FADD.FTZ R0, R7, -R0 ;  /* 0x8000000007007221 */ /* 0x000fc60000010000 */
[----:B------:R-:W-:Y:S01]  /*0af0*/  @P1 PLOP3.LUT P0, PT, P3, P2, PT, 0x28, 0x0 ;  /* 0x000000000000181c */ /* 0x000fe20001f04570 */
[----:B------:R-:W-:Y:S01]  /*0b00*/  FMUL.FTZ R0, R0, UR6 ;  /* 0x0000000600007c20 */ /* 0x000fe20008410000 */
[----:B-----5:R-:W-:-:S11]  /*0b10*/  FSETP.GEU.FTZ.AND P1, PT, |R10|, |R12|, PT ;  /* 0x4000000c0a00720b */ /* 0x020fd60003f3e200 */
[----:B------:R-:W-:-:S05]  /*0b20*/  @P0 FADD.FTZ R0, R0, -1 ;  /* 0xbf80000000000421 */ /* 0x000fca0000010000 */
[----:B------:R-:W-:-:S13]  /*0b30*/  FSETP.NEU.FTZ.AND P0, PT, R0, RZ, PT ;  /* 0x000000ff0000720b */ /* 0x000fda0003f1d000 */
[----:B------:R-:W1:Y:S01]  /*0b40*/  @P0 FRND.FTZ.FLOOR R15, R0 ;  /* 0x00000000000f0307 */ /* 0x000e620000215000 */
[----:B------:R-:W-:-:S05]  /*0b50*/  @!P0 FMUL.FTZ R7, R7, UR6 ;  /* 0x0000000607078c20 */ /* 0x000fca0008410000 */
        /* <DEDUP_REMOVED lines=29> */
.L_x_22471:
[----:B------:R-:W-:Y:S01]  /*0d30*/  FSETP.GEU.FTZ.AND P0, PT, R17, -R13, PT ;  /* 0x8000000d1100720b */ /* 0x000fe20003f1e000 */
[----:B------:R-:W-:-:S12]  /*0d40*/  FADD.FTZ R15, R15, -1 ;  /* 0xbf8000000f0f7421 */ /* 0x000fd80000010000 */
[----:B------:R-:W-:-:S07]  /*0d50*/  @!P0 FADD.FTZ R15, R15, -1 ;  /* 0xbf8000000f0f8421 */ /* 0x000fce0000010000 */
.L_x_22470:
[----:B------:R-:W-:Y:S05]  /*0d60*/  BSYNC B1 ;  /* 0x0000000000017941 */ /* 0x000fea0003800000 */
.L_x_22469:
[----:B------:R-:W-:Y:S01]  /*0d70*/  FFMA.FTZ R14, -R13, R15, R14 ;  /* 0x0000000f0d0e7223 */ /* 0x000fe2000001010e */
[----:B------:R-:W-:Y:S06]  /*0d80*/  BRA `(.L_x_22467) ;  /* 0x00000000007c7947 */ /* 0x000fec0003800000 */
.L_x_22468:
        /* <DEDUP_REMOVED lines=15> */
.L_x_22474:
        /* <DEDUP_REMOVED lines=13> */
.L_x_22473:
[----:B------:R-:W-:Y:S05]  /*0f50*/  BSYNC B1 ;  /* 0x0000000000017941 */ /* 0x000fea0003800000 */
.L_x_22472:
[----:B------:R-:W-:-:S04]  /*0f60*/  FMUL.FTZ R15, R15, 1.1920928955078125e-07 ;  /* 0x340000000f0f7820 */ /* 0x000fc80000410000 */
[----:B------:R-:W-:-:S07]  /*0f70*/  FMUL.FTZ R14, R14, R15 ;  /* 0x0000000f0e0e7220 */ /* 0x000fce0000410000 */
.L_x_22467:
[----:B------:R-:W-:Y:S05]  /*0f80*/  BSYNC B0 ;  /* 0x0000000000007941 */ /* 0x000fea0003800000 */
.L_x_22466:
[C---:B------:R-:W-:Y:S01]  /*0f90*/  FSETP.GTU.FTZ.AND P0, PT, |R14|.reuse, +INF , PT ;  /* 0x7f8000000e00780b */ /* 0x040fe20003f1c200 */
[----:B------:R-:W-:Y:S01]  /*0fa0*/  BSSY B0, `(.L_x_22475) ;  /* 0x0000051000007945 */ /* 0x000fe20003800000 */
        /* <DEDUP_REMOVED lines=43> */
.L_x_22480:
[----:B------:R-:W-:Y:S01]  /*1260*/  FSETP.GEU.FTZ.AND P0, PT, R17, -R13, PT ;  /* 0x8000000d1100720b */ /* 0x000fe20003f1e000 */
[----:B------:R-:W-:-:S12]  /*1270*/  FADD.FTZ R15, R15, -1 ;  /* 0xbf8000000f0f7421 */ /* 0x000fd80000010000 */
[----:B------:R-:W-:-:S07]  /*1280*/  @!P0 FADD.FTZ R15, R15, -1 ;  /* 0xbf8000000f0f8421 */ /* 0x000fce0000010000 */
.L_x_22479:
[----:B------:R-:W-:Y:S05]  /*1290*/  BSYNC B1 ;  /* 0x0000000000017941 */ /* 0x000fea0003800000 */
.L_x_22478:
[----:B------:R-:W-:Y:S01]  /*12a0*/  FFMA.FTZ R14, -R13, R15, R14 ;  /* 0x0000000f0d0e7223 */ /* 0x000fe2000001010e */
[----:B------:R-:W-:Y:S06]  /*12b0*/  BRA `(.L_x_22476) ;  /* 0x00000000007c7947 */ /* 0x000fec0003800000 */
.L_x_22477:
        /* <DEDUP_REMOVED lines=15> */
.L_x_22483:
        /* <DEDUP_REMOVED lines=13> */
.L_x_22482:
[----:B------:R-:W-:Y:S05]  /*1480*/  BSYNC B1 ;  /* 0x0000000000017941 */ /* 0x000fea0003800000 */
.L_x_22481:
[----:B------:R-:W-:-:S04]  /*1490*/  FMUL.FTZ R15, R15, 1.1920928955078125e-07 ;  /* 0x340000000f0f7820 */ /* 0x000fc80000410000 */
[----:B------:R-:W-:-:S07]  /*14a0*/  FMUL.FTZ R14, R14, R15 ;  /* 0x0000000f0e0e7220 */ /* 0x000fce0000410000 */
.L_x_22476:
[----:B------:R-:W-:Y:S05]  /*14b0*/  BSYNC B0 ;  /* 0x0000000000007941 */ /* 0x000fea0003800000 */
.L_x_22475:
        /* <DEDUP_REMOVED lines=45> */
.L_x_22489:
[----:B------:R-:W-:Y:S01]  /*1790*/  FSETP.GEU.FTZ.AND P0, PT, R17, -R13, PT ;  /* 0x8000000d1100720b */ /* 0x000fe20003f1e000 */
[----:B------:R-:W-:-:S12]  /*17a0*/  FADD.FTZ R15, R15, -1 ;  /* 0xbf8000000f0f7421 */ /* 0x000fd80000010000 */
[----:B------:R-:W-:-:S07]  /*17b0*/  @!P0 FADD.FTZ R15, R15, -1 ;  /* 0xbf8000000f0f8421 */ /* 0x000fce0000010000 */
.L_x_22488:
[----:B------:R-:W-:Y:S05]  /*17c0*/  BSYNC B1 ;  /* 0x0000000000017941 */ /* 0x000fea0003800000 */
.L_x_22487:
[----:B------:R-:W-:Y:S01]  /*17d0*/  FFMA.FTZ R14, -R13, R15, R14 ;  /* 0x0000000f0d0e7223 */ /* 0x000fe2000001010e */
[----:B------:R-:W-:Y:S06]  /*17e0*/  BRA `(.L_x_22485) ;  /* 0x00000000007c7947 */ /* 0x000fec0003800000 */
.L_x_22486:
        /* <DEDUP_REMOVED lines=15> */
.L_x_22492:
        /* <DEDUP_REMOVED lines=13> */
.L_x_22491:
[----:B------:R-:W-:Y:S05]  /*19b0*/  BSYNC B1 ;  /* 0x0000000000017941 */ /* 0x000fea0003800000 */
.L_x_22490:
[----:B------:R-:W-:-:S04]  /*19c0*/  FMUL.FTZ R15, R15, 1.1920928955078125e-07 ;  /* 0x340000000f0f7820 */ /* 0x000fc80000410000 */
[----:B------:R-:W-:-:S07]  /*19d0*/  FMUL.FTZ R14, R14, R15 ;  /* 0x0000000f0e0e7220 */ /* 0x000fce0000410000 */
.L_x_22485:
[----:B------:R-:W-:Y:S05]  /*19e0*/  BSYNC B0 ;  /* 0x0000000000007941 */ /* 0x000fea0003800000 */
.L_x_22484:
        /* <DEDUP_REMOVED lines=45> */
.L_x_22498:
[----:B------:R-:W-:Y:S01]  /*1cc0*/  FSETP.GEU.FTZ.AND P0, PT, R17, -R13, PT ;  /* 0x8000000d1100720b */ /* 0x000fe20003f1e000 */
[----:B------:R-:W-:-:S12]  /*1cd0*/  FADD.FTZ R15, R15, -1 ;  /* 0xbf8000000f0f7421 */ /* 0x000fd80000010000 */
[----:B------:R-:W-:-:S07]  /*1ce0*/  @!P0 FADD.FTZ R15, R15, -1 ;  /* 0xbf8000000f0f8421 */ /* 0x000fce0000010000 */
.L_x_22497:
[----:B------:R-:W-:Y:S05]  /*1cf0*/  BSYNC B1 ;  /* 0x0000000000017941 */ /* 0x000fea0003800000 */
.L_x_22496:
[----:B------:R-:W-:Y:S01]  /*1d00*/  FFMA.FTZ R14, -R13, R15, R14 ;  /* 0x0000000f0d0e7223 */ /* 0x000fe2000001010e */
[----:B------:R-:W-:Y:S06]  /*1d10*/  BRA `(.L_x_22494) ;  /* 0x00000000007c7947 */ /* 0x000fec0003800000 */
.L_x_22495:
        /* <DEDUP_REMOVED lines=15> */
.L_x_22501:
        /* <DEDUP_REMOVED lines=13> */
.L_x_22500:
[----:B------:R-:W-:Y:S05]  /*1ee0*/  BSYNC B1 ;  /* 0x0000000000017941 */ /* 0x000fea0003800000 */
.L_x_22499:
[----:B------:R-:W-:-:S04]  /*1ef0*/  FMUL.FTZ R15, R15, 1.1920928955078125e-07 ;  /* 0x340000000f0f7820 */ /* 0x000fc80000410000 */
[----:B------:R-:W-:-:S07]  /*1f00*/  FMUL.FTZ R14, R14, R15 ;  /* 0x0000000f0e0e7220 */ /* 0x000fce0000410000 */
.L_x_22494:
[----:B------:R-:W-:Y:S05]  /*1f10*/  BSYNC B0 ;  /* 0x0000000000007941 */ /* 0x000fea0003800000 */
.L_x_22493:
        /* <DEDUP_REMOVED lines=45> */
.L_x_22507:
[----:B------:R-:W-:Y:S01]  /*21f0*/  FSETP.GEU.FTZ.AND P0, PT, R17, -R13, PT ;  /* 0x8000000d1100720b */ /* 0x000fe20003f1e000 */
[----:B------:R-:W-:-:S12]  /*2200*/  FADD.FTZ R15, R15, -1 ;  /* 0xbf8000000f0f7421 */ /* 0x000fd80000010000 */
[----:B------:R-:W-:-:S07]  /*2210*/  @!P0 FADD.FTZ R15, R15, -1 ;  /* 0xbf8000000f0f8421 */ /* 0x000fce0000010000 */
.L_x_22506:
[----:B------:R-:W-:Y:S05]  /*2220*/  BSYNC B1 ;  /* 0x0000000000017941 */ /* 0x000fea0003800000 */
.L_x_22505:
[----:B------:R-:W-:Y:S01]  /*2230*/  FFMA.FTZ R14, -R13, R15, R14 ;  /* 0x0000000f0d0e7223 */ /* 0x000fe2000001010e */
[----:B------:R-:W-:Y:S06]  /*2240*/  BRA `(.L_x_22503) ;  /* 0x00000000007c7947 */ /* 0x000fec0003800000 */
.L_x_22504:
        /* <DEDUP_REMOVED lines=15> */
.L_x_22510:
        /* <DEDUP_REMOVED lines=13> */
.L_x_22509:
[----:B------:R-:W-:Y:S05]  /*2410*/  BSYNC B1 ;  /* 0x0000000000017941 */ /* 0x000fea0003800000 */
.L_x_22508:
[----:B------:R-:W-:-:S04]  /*2420*/  FMUL.FTZ R15, R15, 1.1920928955078125e-07 ;  /* 0x340000000f0f7820 */ /* 0x000fc80000410000 */
[----:B------:R-:W-:-:S07]  /*2430*/  FMUL.FTZ R14, R14, R15 ;  /* 0x0000000f0e0e7220 */ /* 0x000fce0000410000 */
.L_x_22503:
[----:B------:R-:W-:Y:S05]  /*2440*/  BSYNC B0 ;  /* 0x0000000000007941 */ /* 0x000fea0003800000 */
.L_x_22502:
        /* <DEDUP_REMOVED lines=45> */
.L_x_22516:
[----:B------:R-:W-:Y:S01]  /*2720*/  FSETP.GEU.FTZ.AND P0, PT, R17, -R13, PT ;  /* 0x8000000d1100720b */ /* 0x000fe20003f1e000 */
[----:B------:R-:W-:-:S12]  /*2730*/  FADD.FTZ R15, R15, -1 ;  /* 0xbf8000000f0f7421 */ /* 0x000fd80000010000 */
[----:B------:R-:W-:-:S07]  /*2740*/  @!P0 FADD.FTZ R15, R15, -1 ;  /* 0xbf8000000f0f8421 */ /* 0x000fce0000010000 */
.L_x_22515:
[----:B------:R-:W-:Y:S05]  /*2750*/  BSYNC B1 ;  /* 0x0000000000017941 */ /* 0x000fea0003800000 */
.L_x_22514:
[----:B------:R-:W-:Y:S01]  /*2760*/  FFMA.FTZ R14, -R13, R15, R14 ;  /* 0x0000000f0d0e7223 */ /* 0x000fe2000001010e */
[----:B------:R-:W-:Y:S06]  /*2770*/  BRA `(.L_x_22512) ;  /* 0x00000000007c7947 */ /* 0x000fec0003800000 */
.L_x_22513:
        /* <DEDUP_REMOVED lines=9> */
[----:B------:R-:W-:-:S04]  /*2810*/  LOP3.LUT R13, R17, 0xff800000, RZ, 0xc0, !PT ;  /* 0xff800000110d7812 */ /* 0x000fc800078ec0ff */
[----:B------:R-:W-:-:S07]  /*2820*/  FSEL R13, R13, +QNAN , !P0 ;  /* 0x7fffffff0d0d7808 */ /* 0x000fce0004000000 */
[----:B------:R-:W-:Y:S05]  /*2830*/  @!P1 BRA `(.L_x_22518) ;  /* 0x0000000000409947 */ /* 0x000fea0003800000 */
[----:B------:R-:W-:-:S04]  /*2840*/  LOP3.LUT R17, R17, 0x7fffff, RZ, 0xc0, !PT ;  /* 0x007fffff11117812 */ /* 0x000fc800078ec0ff */
[----:B------:R-:W-:-:S04]  /*2850*/  LOP3.LUT R18, R17, 0x3f800000, RZ, 0xfc, !PT ;  /* 0x3f80000011127812 */ /* 0x000fc800078efcff */
[----:B------:R1:W2:Y:S03]  /*2860*/  MUFU.RCP R0, R18 ;  /* 0x0000001200007308 */ /* 0x0002a60000001000 */
.L_x_22519:
        /* <DEDUP_REMOVED lines=13> */
.L_x_22518:
[----:B------:R-:W-:Y:S05]  /*2940*/  BSYNC B1 ;  /* 0x0000000000017941 */ /* 0x000fea0003800000 */
.L_x_22517:
[----:B------:R-:W-:-:S04]  /*2950*/  FMUL.FTZ R14, R14, 1.1920928955078125e-07 ;  /* 0x340000000e0e7820 */ /* 0x000fc80000410000 */
[----:B------:R-:W-:-:S07]  /*2960*/  FMUL.FTZ R14, R13, R14 ;  /* 0x0000000e0d0e7220 */ /* 0x000fce0000410000 */
.L_x_22512:
[----:B------:R-:W-:Y:S05]  /*2970*/  BSYNC B0 ;  /* 0x0000000000007941 */ /* 0x000fea0003800000 */
.L_x_22511:
[C---:B------:R-:W-:Y:S02]  /*2980*/  FSETP.GTU.FTZ.AND P0, PT, |R14|.reuse, +INF , PT ;  /* 0x7f8000000e00780b */ /* 0x040fe40003f1c200 */
[----:B------:R-:W-:-:S04]  /*2990*/  LOP3.LUT R13, R14, 0x80000000, R5, 0xb8, !PT ;  /* 0x800000000e0d7812 */ /* 0x000fc800078eb805 */
[----:B------:R-:W-:Y:S02]  /*29a0*/  FSEL R0, R14, R13, P0 ;  /* 0x0000000d0e007208 */ /* 0x000fe40000000000 */
[----:B------:R-:W-:Y:S02]  /*29b0*/  PLOP3.LUT P0, PT, PT, PT, PT, 0x8, 0x0 ;  /* 0x000000000000781c */ /* 0x000fe40003f0e170 */
[----:B------:R-:W-:-:S13]  /*29c0*/  FSETP.NEU.FTZ.AND P1, PT, R0, RZ, PT ;  /* 0x000000ff0000720b */ /* 0x000fda0003f3d000 */
[----:B------:R-:W-:Y:S02]  /*29d0*/  @P1 FSETP.GEU.FTZ.AND P3, PT, R12, RZ, PT ;  /* 0x000000ff0c00120b */ /* 0x000fe40003f7e000 */
[----:B------:R-:W-:Y:S01]  /*29e0*/  @P1 FSETP.GEU.FTZ.AND P2, PT, R0, RZ, PT ;  /* 0x000000ff0000120b */ /* 0x000fe20003f5e000 */
[----:B------:R-:W-:Y:S01]  /*29f0*/  FADD.FTZ R0, R5, -R0 ;  /* 0x8000000005007221 */ /* 0x000fe20000010000 */
[----:B------:R-:W2:Y:S02]  /*2a00*/  LDC.64 R12, c[0x0][0x228] ;  /* 0x00008a00ff0c7b82 */ /* 0x000ea40000000a00 */
[----:B------:R-:W-:Y:S01]  /*2a10*/  @P1 PLOP3.LUT P0, PT, P3, P2, PT, 0x28, 0x0 ;  /* 0x000000000000181c */ /* 0x000fe20001f04570 */
[----:B------:R-:W-:-:S12]  /*2a20*/  FMUL.FTZ R0, R0, UR6 ;  /* 0x0000000600007c20 */ /* 0x000fd80008410000 */
[----:B------:R-:W-:-:S05]  /*2a30*/  @P0 FADD.FTZ R0, R0, -1 ;  /* 0xbf80000000000421 */ /* 0x000fca0000010000 */
[----:B------:R-:W-:Y:S01]  /*2a40*/  FSETP.NEU.FTZ.AND P0, PT, R0, RZ, PT ;  /* 0x000000ff0000720b */ /* 0x000fe20003f1d000 */
[----:B--2---:R-:W-:-:S04]  /*2a50*/  IMAD.WIDE.U32 R12, R2, 0x4, R12 ;  /* 0x00000004020c7825 */ /* 0x004fc800078e000c */
[----:B------:R-:W-:-:S08]  /*2a60*/  IMAD.WIDE R12, R3, 0x8, R12 ;  /* 0x00000008030c7825 */ /* 0x000fd000078e020c */
[----:B------:R-:W2:Y:S01]  /*2a70*/  @P0 FRND.FTZ.FLOOR R15, R0 ;  /* 0x00000000000f0307 */ /* 0x000ea20000215000 */
[----:B------:R-:W-:Y:S01]  /*2a80*/  @!P0 FMUL.FTZ R5, R5, UR6 ;  /* 0x0000000605058c20 */ /* 0x000fe20008410000 */
[----:B------:R-:W-:Y:S04]  /*2a90*/  STG.E.64 desc[UR4][R12.64], R6 ;  /* 0x000000060c007986 */ /* 0x000fe8000c101b04 */
[----:B------:R-:W-:Y:S01]  /*2aa0*/  @!P0 LOP3.LUT R5, RZ, 0x80000000, R5, 0xb8, !PT ;  /* 0x80000000ff058812 */ /* 0x000fe200078eb805 */
[----:B------:R-:W-:Y:S04]  /*2ab0*/  STG.E.64 desc[UR4][R12.64+0x400], R10 ;  /* 0x0004000a0c007986 */ /* 0x000fe8000c101b04 */
[----:B------:R-:W-:Y:S01]  /*2ac0*/  STG.E.64 desc[UR4][R12.64+0x800], R8 ;  /* 0x000800080c007986 */ /* 0x000fe2000c101b04 */
[----:B--2---:R-:W-:-:S05]  /*2ad0*/  @P0 FADD.FTZ R14, R0, -R15 ;  /* 0x8000000f000e0221 */ /* 0x004fca0000010000 */
[----:B------:R-:W-:-:S13]  /*2ae0*/  FSETP.GT.AND P1, PT, R14, 0.5, P0 ;  /* 0x3f0000000e00780b */ /* 0x000fda0000724000 */
[----:B------:R-:W-:-:S04]  /*2af0*/  @P1 FADD.FTZ R15, R15, 1 ;  /* 0x3f8000000f0f1421 */ /* 0x000fc80000010000 */
[----:B------:R-:W-:-:S05]  /*2b00*/  @P0 IMAD.MOV.U32 R5, RZ, RZ, R15 ;  /* 0x000000ffff050224 */ /* 0x000fca00078e000f */
[----:B------:R-:W-:Y:S01]  /*2b10*/  STG.E.64 desc[UR4][R12.64+0xc00], R4 ;  /* 0x000c00040c007986 */ /* 0x000fe2000c101b04 */
[----:B------:R-:W-:Y:S05]  /*2b20*/  EXIT ;  /* 0x000000000000794d */ /* 0x000fea0003800000 */
.L_x_22447:
        /* <DEDUP_REMOVED lines=17> */
[----:B------:R1:W5:Y:S07]  /*2c40*/  @!P6 LDG.E R5, desc[UR4][R6.64] ;  /* 0x000000040605e981 */ /* 0x00036e000c1e1900 */
        /* <DEDUP_REMOVED lines=19> */
[----:B------:R-:W-:-:S03]  /*2d80*/  @!P6 IADD3 R27, R2, R27, RZ ;  /* 0x0000001b021be210 */ /* 0x000fc60007ffe0ff */
[----:B----4-:R-:W-:Y:S01]  /*2d90*/  @!P2 IMAD.WIDE.U32 R8, R23, 0x4, R8 ;  /* 0x000000041708a825 */ /* 0x010fe200078e0008 */
[----:B------:R0:W5:Y:S03]  /*2da0*/  @!P0 LDG.E R22, desc[UR4][R16.64] ;  /* 0x0000000410168981 */ /* 0x000166000c1e1900 */
[----:B--2---:R-:W-:-:S04]  /*2db0*/  @!P1 IMAD.WIDE.U32 R10, R21, 0x4, R10 ;  /* 0x00000004150a9825 */ /* 0x004fc800078e000a */
[----:B------:R-:W-:Y:S02]  /*2dc0*/  IMAD.MOV.U32 R20, RZ, RZ, RZ ;  /* 0x000000ffff147224 */ /* 0x000fe400078e00ff */
[----:B------:R-:W-:Y:S01]  /*2dd0*/  IMAD.MOV.U32 R24, RZ, RZ, RZ ;  /* 0x000000ffff187224 */ /* 0x000fe200078e00ff */
[----:B0-----:R-:W-:Y:S01]  /*2de0*/  CS2R R16, SRZ ;  /* 0x0000000000107805 */ /* 0x001fe2000001ff00 */
[----:B------:R-:W-:Y:S02]  /*2df0*/  IMAD.MOV.U32 R23, RZ, RZ, RZ ;  /* 0x000000ffff177224 */ /* 0x000fe400078e00ff */
[----:B------:R-:W-:Y:S02]  /*2e00*/  IMAD.MOV.U32 R21, RZ, RZ, RZ ;  /* 0x000000ffff157224 */ /* 0x000fe400078e00ff */
[----:B------:R-:W-:Y:S01]  /*2e10*/  @!P5 IMAD.WIDE.U32 R18, R0, 0x4, R18 ;  /* 0x000000040012d825 */ /* 0x000fe200078e0012 */
[----:B------:R0:W5:Y:S03]  /*2e20*/  @!P1 LDG.E R17, desc[UR4][R10.64] ;  /* 0x000000040a119981 */ /* 0x000166000c1e1900 */
[----:B---3--:R-:W-:Y:S01]  /*2e30*/  @!P4 IMAD.WIDE.U32 R14, R29, 0x4, R14 ;  /* 0x000000041d0ec825 */ /* 0x008fe200078e000e */
[----:B------:R0:W5:Y:S03]  /*2e40*/  @!P5 LDG.E R20, desc[UR4][R18.64] ;  /* 0x000000041214d981 */ /* 0x000166000c1e1900 */
[----:B-1----:R-:W-:Y:S01]  /*2e50*/  @!P3 IMAD.WIDE.U32 R6, R25, 0x4, R6 ;  /* 0x000000041906b825 */ /* 0x002fe200078e0006 */
[----:B------:R0:W5:Y:S03]  /*2e60*/  @!P4 LDG.E R24, desc[UR4][R14.64] ;  /* 0x000000040e18c981 */ /* 0x000166000c1e1900 */
[----:B------:R-:W-:Y:S01]  /*2e70*/  @!P6 IMAD.WIDE.U32 R12, R27, 0x4, R12 ;  /* 0x000000041b0ce825 */ /* 0x000fe200078e000c */
        /* <DEDUP_REMOVED lines=33> */
.L_x_22527:
[----:B------:R-:W-:Y:S01]  /*3090*/  FSETP.GEU.FTZ.AND P0, PT, R6, -R8, PT ;  /* 0x800000080600720b */ /* 0x000fe20003f1e000 */
[----:B------:R-:W-:-:S12]  /*30a0*/  FADD.FTZ R0, R0, -1 ;  /* 0xbf80000000007421 */ /* 0x000fd80000010000 */
[----:B------:R-:W-:-:S07]  /*30b0*/  @!P0 FADD.FTZ R0, R0, -1 ;  /* 0xbf80000000008421 */ /* 0x000fce0000010000 */
.L_x_22526:
[----:B------:R-:W-:Y:S05]  /*30c0*/  BSYNC B2 ;  /* 0x0000000000027941 */ /* 0x000fea0003800000 */
.L_x_22525:
[----:B------:R-:W-:Y:S01]  /*30d0*/  FFMA.FTZ R9, -R8, R0, R9 ;  /* 0x0000000008097223 */ /* 0x000fe20000010109 */
[----:B------:R-:W-:Y:S06]  /*30e0*/  BRA `(.L_x_22523) ;  /* 0x00000000007c7947 */ /* 0x000fec0003800000 */
.L_x_22524:
        /* <DEDUP_REMOVED lines=15> */
.L_x_22530:
        /* <DEDUP_REMOVED lines=13> */
.L_x_22529:
[----:B------:R-:W-:Y:S05]  /*32b0*/  BSYNC B2 ;  /* 0x0000000000027941 */ /* 0x000fea0003800000 */
.L_x_22528:
[----:B------:R-:W-:-:S04]  /*32c0*/  FMUL.FTZ R9, R0, 1.1920928955078125e-07 ;  /* 0x3400000000097820 */ /* 0x000fc80000410000 */
[----:B------:R-:W-:-:S07]  /*32d0*/  FMUL.FTZ R9, R6, R9 ;  /* 0x0000000906097220 */ /* 0x000fce0000410000 */
.L_x_22523:
[----:B------:R-:W-:Y:S05]  /*32e0*/  BSYNC B0 ;  /* 0x0000000000007941 */ /* 0x000fea0003800000 */
.L_x_22522:
        /* <DEDUP_REMOVED lines=20> */
.L_x_22521:
[----:B------:R-:W-:Y:S05]  /*3430*/  BSYNC B1 ;  /* 0x0000000000017941 */ /* 0x000fea0003800000 */
.L_x_22520:
[----:B0-----:R-:W-:Y:S01]  /*3440*/  VIADD R6, R4, 0x80 ;  /* 0x0000008004067836 */ /* 0x001fe20000000000 */
[----:B------:R-:W-:Y:S04]  /*3450*/  BSSY B1, `(.L_x_22531) ;  /* 0x0000059000017945 */ /* 0x000fe80003800000 */
[----:B------:R-:W-:-:S13]  /*3460*/  ISETP.GE.AND P0, PT, R6, R3, PT ;  /* 0x000000030600720c */ /* 0x000fda0003f06270 */
[----:B------:R-:W-:Y:S05]  /*3470*/  @P0 BRA `(.L_x_22532) ;  /* 0x0000000400580947 */ /* 0x000fea0003800000 */
[----:B------:R-:W0:Y:S01]  /*3480*/  LDC R8, c[0x0][0x218] ;  /* 0x00008600ff087b82 */ /* 0x000e220000000800 */
        /* <DEDUP_REMOVED lines=27> */
.L_x_22538:
[----:B------:R-:W-:Y:S01]  /*3640*/  FSETP.GEU.FTZ.AND P0, PT, R11, -R12, PT ;  /* 0x8000000c0b00720b */ /* 0x000fe20003f1e000 */
[----:B------:R-:W-:-:S12]  /*3650*/  FADD.FTZ R9, R9, -1 ;  /* 0xbf80000009097421 */ /* 0x000fd80000010000 */
[----:B------:R-:W-:-:S07]  /*3660*/  @!P0 FADD.FTZ R9, R9, -1 ;  /* 0xbf80000009098421 */ /* 0x000fce0000010000 */
.L_x_22537:
[----:B------:R-:W-:Y:S05]  /*3670*/  BSYNC B2 ;  /* 0x0000000000027941 */ /* 0x000fea0003800000 */
.L_x_22536:
[----:B------:R-:W-:Y:S01]  /*3680*/  FFMA.FTZ R0, -R12, R9, R0 ;  /* 0x000000090c007223 */ /* 0x000fe20000010100 */
[----:B------:R-:W-:Y:S06]  /*3690*/  BRA `(.L_x_22534) ;  /* 0x00000000007c7947 */ /* 0x000fec0003800000 */
.L_x_22535:
        /* <DEDUP_REMOVED lines=15> */
.L_x_22541:
        /* <DEDUP_REMOVED lines=13> */
.L_x_22540:
[----:B------:R-:W-:Y:S05]  /*3860*/  BSYNC B2 ;  /* 0x0000000000027941 */ /* 0x000fea0003800000 */
.L_x_22539:
[----:B------:R-:W-:-:S04]  /*3870*/  FMUL.FTZ R0, R11, 1.1920928955078125e-07 ;  /* 0x340000000b007820 */ /* 0x000fc80000410000 */
[----:B------:R-:W-:-:S07]  /*3880*/  FMUL.FTZ R0, R9, R0 ;  /* 0x0000000009007220 */ /* 0x000fce0000410000 */
.L_x_22534:
[----:B------:R-:W-:Y:S05]  /*3890*/  BSYNC B0 ;  /* 0x0000000000007941 */ /* 0x000fea0003800000 */
.L_x_22533:
        /* <DEDUP_REMOVED lines=13> */
[----:B------:R-:W1:Y:S01]  /*3970*/  @P0 FRND.FTZ.FLOOR R9, R0 ;  /* 0x0000000000090307 */ /* 0x000e620000215000 */
[----:B------:R-:W-:-:S05]  /*3980*/  @!P0 FMUL.FTZ R5, R5, UR6 ;  /* 0x0000000605058c20 */ /* 0x000fca0008410000 */
[----:B------:R-:W-:Y:S01]  /*3990*/  @!P0 LOP3.LUT R5, RZ, 0x80000000, R5, 0xb8, !PT ;  /* 0x80000000ff058812 */ /* 0x000fe200078eb805 */
[----:B-1----:R-:W-:-:S05]  /*39a0*/  @P0 FADD.FTZ R8, R0, -R9 ;  /* 0x8000000900080221 */ /* 0x002fca0000010000 */
[----:B------:R-:W-:-:S13]  /*39b0*/  FSETP.GT.AND P1, PT, R8, 0.5, P0 ;  /* 0x3f0000000800780b */ /* 0x000fda0000724000 */
[----:B------:R-:W-:-:S04]  /*39c0*/  @P1 FADD.FTZ R9, R9, 1 ;  /* 0x3f80000009091421 */ /* 0x000fc80000010000 */
[----:B------:R-:W-:-:S07]  /*39d0*/  @P0 IMAD.MOV.U32 R5, RZ, RZ, R9 ;  /* 0x000000ffff050224 */ /* 0x000fce00078e0009 */
.L_x_22532:
[----:B------:R-:W-:Y:S05]  /*39e0*/  BSYNC B1 ;  /* 0x0000000000017941 */ /* 0x000fea0003800000 */
.L_x_22531:
[----:B------:R-:W-:Y:S01]  /*39f0*/  VIADD R0, R4, 0x100 ;  /* 0x0000010004007836 */ /* 0x000fe20000000000 */
[----:B------:R-:W-:Y:S04]  /*3a00*/  BSSY B1, `(.L_x_22542) ;  /* 0x0000059000017945 */ /* 0x000fe80003800000 */
[----:B------:R-:W-:-:S13]  /*3a10*/  ISETP.GE.AND P0, PT, R0, R3, PT ;  /* 0x000000030000720c */ /* 0x000fda0003f06270 */
[----:B------:R-:W-:Y:S05]  /*3a20*/  @P0 BRA `(.L_x_22543) ;  /* 0x0000000400580947 */ /* 0x000fea0003800000 */
[----:B------:R-:W1:Y:S01]  /*3a30*/  LDC R9, c[0x0][0x218] ;  /* 0x00008600ff097b82 */ /* 0x000e620000000800 */
[----:B------:R-:W-:Y:S01]  /*3a40*/  BSSY B0, `(.L_x_22544) ;  /* 0x0000040000007945 */ /* 0x000fe20003800000 */
[C---:B-----5:R-:W-:Y:S01]  /*3a50*/  FADD.FTZ R11, |R20|.reuse, -RZ ;  /* 0x800000ff140b7221 */ /* 0x060fe20000010200 */
        /* <DEDUP_REMOVED lines=25> */
.L_x_22549:
[----:B------:R-:W-:Y:S01]  /*3bf0*/  FSETP.GEU.FTZ.AND P0, PT, R8, -R10, PT ;  /* 0x8000000a0800720b */ /* 0x000fe20003f1e000 */
[----:B------:R-:W-:-:S12]  /*3c00*/  FADD.FTZ R0, R0, -1 ;  /* 0xbf80000000007421 */ /* 0x000fd80000010000 */
[----:B------:R-:W-:-:S07]  /*3c10*/  @!P0 FADD.FTZ R0, R0, -1 ;  /* 0xbf80000000008421 */ /* 0x000fce0000010000 */
.L_x_22548:
[----:B------:R-:W-:Y:S05]  /*3c20*/  BSYNC B2 ;  /* 0x0000000000027941 */ /* 0x000fea0003800000 */
.L_x_22547:
[----:B------:R-:W-:Y:S01]  /*3c30*/  FFMA.FTZ R11, -R10, R0, R11 ;  /* 0x000000000a0b7223 */ /* 0x000fe2000001010b */
[----:B------:R-:W-:Y:S06]  /*3c40*/  BRA `(.L_x_22545) ;  /* 0x00000000007c7947 */ /* 0x000fec0003800000 */
.L_x_22546:
        /* <DEDUP_REMOVED lines=15> */
.L_x_22552:
        /* <DEDUP_REMOVED lines=13> */
.L_x_22551:
[----:B------:R-:W-:Y:S05]  /*3e10*/  BSYNC B2 ;  /* 0x0000000000027941 */ /* 0x000fea0003800000 */
.L_x_22550:
[----:B------:R-:W-:-:S04]  /*3e20*/  FMUL.FTZ R11, R11, 1.1920928955078125e-07 ;  /* 0x340000000b0b7820 */ /* 0x000fc80000410000 */
[----:B------:R-:W-:-:S07]  /*3e30*/  FMUL.FTZ R11, R8, R11 ;  /* 0x0000000b080b7220 */ /* 0x000fce0000410000 */
.L_x_22545:
[----:B------:R-:W-:Y:S05]  /*3e40*/  BSYNC B0 ;  /* 0x0000000000007941 */ /* 0x000fea0003800000 */
.L_x_22544:
        /* <DEDUP_REMOVED lines=20> */
.L_x_22543:
[----:B------:R-:W-:Y:S05]  /*3f90*/  BSYNC B1 ;  /* 0x0000000000017941 */ /* 0x000fea0003800000 */
.L_x_22542:
        /* <DEDUP_REMOVED lines=32> */
.L_x_22560:
[----:B------:R-:W-:Y:S01]  /*41a0*/  FSETP.GEU.FTZ.AND P0, PT, R10, -R12, PT ;  /* 0x8000000c0a00720b */ /* 0x000fe20003f1e000 */
[----:B------:R-:W-:-:S12]  /*41b0*/  FADD.FTZ R0, R0, -1 ;  /* 0xbf80000000007421 */ /* 0x000fd80000010000 */
[----:B------:R-:W-:-:S07]  /*41c0*/  @!P0 FADD.FTZ R0, R0, -1 ;  /* 0xbf80000000008421 */ /* 0x000fce0000010000 */
.L_x_22559:
[----:B------:R-:W-:Y:S05]  /*41d0*/  BSYNC B2 ;  /* 0x0000000000027941 */ /* 0x000fea0003800000 */
.L_x_22558:
[----:B------:R-:W-:Y:S01]  /*41e0*/  FFMA.FTZ R11, -R12, R0, R11 ;  /* 0x000000000c0b7223 */ /* 0x000fe2000001010b */
[----:B------:R-:W-:Y:S06]  /*41f0*/  BRA `(.L_x_22556) ;  /* 0x00000000007c7947 */ /* 0x000fec0003800000 */
.L_x_22557:
[----:B------:R-:W-:Y:S01]  /*4200*/  VIADD R0, R14, 0xf4800000 ;  /* 0xf48000000e007836 */ /* 0x000fe20000000000 */
[----:B------:R-:W-:Y:S01]  /*4210*/  FSETP.GT.FTZ.AND P0, PT, |R9|, RZ, PT ;  /* 0x000000ff0900720b */ /* 0x000fe20003f14200 */
[----:B------:R-:W-:Y:S03]  /*4220*/  BSSY B2, `(.L_x_22561) ;  /* 0x000001a000027945 */ /* 0x000fe60003800000 */
[----:B------:R-:W-:Y:S02]  /*4230*/  LOP3.LUT R0, R0, 0xff800000, RZ, 0xc0, !PT ;  /* 0xff80000000007812 */ /* 0x000fe400078ec0ff */
[----:B------:R-:W-:-:S03]  /*4240*/  ISETP.GT.U32.OR P0, PT, R11, 0x7f7fffff, !P0 ;  /* 0x7f7fffff0b00780c */ /* 0x000fc60004704470 */
[C---:B0-----:R-:W-:Y:S01]  /*4250*/  IMAD.IADD R10, R11.reuse, 0x1, -R0 ;  /* 0x000000010b0a7824 */ /* 0x041fe200078e0a00 */
        /* <DEDUP_REMOVED lines=9> */
.L_x_22563:
        /* <DEDUP_REMOVED lines=13> */
.L_x_22562:
[----:B------:R-:W-:Y:S05]  /*43c0*/  BSYNC B2 ;  /* 0x0000000000027941 */ /* 0x000fea0003800000 */
.L_x_22561:
[----:B0-----:R-:W-:-:S04]  /*43d0*/  FMUL.FTZ R11, R12, 1.1920928955078125e-07 ;  /* 0x340000000c0b7820 */ /* 0x001fc80000410000 */
[----:B------:R-:W-:-:S07]  /*43e0*/  FMUL.FTZ R11, R10, R11 ;  /* 0x0000000b0a0b7220 */ /* 0x000fce0000410000 */
.L_x_22556:
[----:B------:R-:W-:Y:S05]  /*43f0*/  BSYNC B0 ;  /* 0x0000000000007941 */ /* 0x000fea0003800000 */
.L_x_22555:
        /* <DEDUP_REMOVED lines=18> */
[----:B------:R-:W-:-:S04]  /*4520*/  @P1 FADD.FTZ R11, R11, 1 ;  /* 0x3f8000000b0b1421 */ /* 0x000fc80000010000 */
[----:B------:R-:W-:-:S07]  /*4530*/  @P0 IMAD.MOV.U32 R9, RZ, RZ, R11 ;  /* 0x000000ffff090224 */ /* 0x000fce00078e000b */
.L_x_22554:
[----:B------:R-:W-:Y:S05]  /*4540*/  BSYNC B1 ;  /* 0x0000000000017941 */ /* 0x000fea0003800000 */
.L_x_22553:
[----:B------:R-:W-:Y:S01]  /*4550*/  VIADD R0, R4, 0x200 ;  /* 0x0000020004007836 */ /* 0x000fe20000000000 */
[----:B------:R-:W-:Y:S04]  /*4560*/  BSSY B1, `(.L_x_22564) ;  /* 0x0000059000017945 */ /* 0x000fe80003800000 */
[----:B------:R-:W-:-:S13]  /*4570*/  ISETP.GE.AND P0, PT, R0, R3, PT ;  /* 0x000000030000720c */ /* 0x000fda0003f06270 */
        /* <DEDUP_REMOVED lines=29> */
.L_x_22571:
[----:B------:R-:W-:Y:S01]  /*4750*/  FSETP.GEU.FTZ.AND P0, PT, R13, -R14, PT ;  /* 0x8000000e0d00720b */ /* 0x000fe20003f1e000 */
[----:B------:R-:W-:-:S12]  /*4760*/  FADD.FTZ R11, R11, -1 ;  /* 0xbf8000000b0b7421 */ /* 0x000fd80000010000 */
[----:B------:R-:W-:-:S07]  /*4770*/  @!P0 FADD.FTZ R11, R11, -1 ;  /* 0xbf8000000b0b8421 */ /* 0x000fce0000010000 */
.L_x_22570:
[----:B------:R-:W-:Y:S05]  /*4780*/  BSYNC B2 ;  /* 0x0000000000027941 */ /* 0x000fea0003800000 */
.L_x_22569:
[----:B------:R-:W-:Y:S01]  /*4790*/  FFMA.FTZ R0, -R14, R11, R0 ;  /* 0x0000000b0e007223 */ /* 0x000fe20000010100 */
[----:B------:R-:W-:Y:S06]  /*47a0*/  BRA `(.L_x_22567) ;  /* 0x00000000007c7947 */ /* 0x000fec0003800000 */
.L_x_22568:
        /* <DEDUP_REMOVED lines=15> */
.L_x_22574:
        /* <DEDUP_REMOVED lines=13> */
.L_x_22573:
[----:B------:R-:W-:Y:S05]  /*4970*/  BSYNC B2 ;  /* 0x0000000000027941 */ /* 0x000fea0003800000 */
.L_x_22572:
[----:B------:R-:W-:-:S04]  /*4980*/  FMUL.FTZ R0, R13, 1.1920928955078125e-07 ;  /* 0x340000000d007820 */ /* 0x000fc80000410000 */
[----:B------:R-:W-:-:S07]  /*4990*/  FMUL.FTZ R0, R11, R0 ;  /* 0x000000000b007220 */ /* 0x000fce0000410000 */
.L_x_22567:
[----:B------:R-:W-:Y:S05]  /*49a0*/  BSYNC B0 ;  /* 0x0000000000007941 */ /* 0x000fea0003800000 */
.L_x_22566:
        /* <DEDUP_REMOVED lines=20> */
.L_x_22565:
[----:B------:R-:W-:Y:S05]  /*4af0*/  BSYNC B1 ;  /* 0x0000000000017941 */ /* 0x000fea0003800000 */
.L_x_22564:
        /* <DEDUP_REMOVED lines=32> */
.L_x_22582:
[----:B------:R-:W-:Y:S01]  /*4d00*/  FSETP.GEU.FTZ.AND P0, PT, R13, -R14, PT ;  /* 0x8000000e0d00720b */ /* 0x000fe20003f1e000 */
[----:B------:R-:W-:-:S12]  /*4d10*/  FADD.FTZ R11, R11, -1 ;  /* 0xbf8000000b0b7421 */ /* 0x000fd80000010000 */
[----:B------:R-:W-:-:S07]  /*4d20*/  @!P0 FADD.FTZ R11, R11, -1 ;  /* 0xbf8000000b0b8421 */ /* 0x000fce0000010000 */
.L_x_22581:
[----:B------:R-:W-:Y:S05]  /*4d30*/  BSYNC B2 ;  /* 0x0000000000027941 */ /* 0x000fea0003800000 */
.L_x_22580:
[----:B------:R-:W-:Y:S01]  /*4d40*/  FFMA.FTZ R0, -R14, R11, R0 ;  /* 0x0000000b0e007223 */ /* 0x000fe20000010100 */
[----:B------:R-:W-:Y:S06]  /*4d50*/  BRA `(.L_x_22578) ;  /* 0x00000000007c7947 */ /* 0x000fec0003800000 */
.L_x_22579:
        /* <DEDUP_REMOVED lines=15> */
.L_x_22585:
        /* <DEDUP_REMOVED lines=13> */
.L_x_22584:
[----:B------:R-:W-:Y:S05]  /*4f20*/  BSYNC B2 ;  /* 0x0000000000027941 */ /* 0x000fea0003800000 */
.L_x_22583:
[----:B------:R-:W-:-:S04]  /*4f30*/  FMUL.FTZ R14, R14, 1.1920928955078125e-07 ;  /* 0x340000000e0e7820 */ /* 0x000fc80000410000 */
[----:B------:R-:W-:-:S07]  /*4f40*/  FMUL.FTZ R0, R11, R14 ;  /* 0x0000000e0b007220 */ /* 0x000fce0000410000 */
.L_x_22578:
[----:B------:R-:W-:Y:S05]  /*4f50*/  BSYNC B0 ;  /* 0x0000000000007941 */ /* 0x000fea0003800000 */
.L_x_22577:
        /* <DEDUP_REMOVED lines=13> */
[----:B0-----:R-:W0:Y:S02]  /*5030*/  @P0 FRND.FTZ.FLOOR R13, R0 ;  /* 0x00000000000d0307 */ /* 0x001e240000215000 */
[----:B0-----:R-:W-:-:S05]  /*5040*/  @P0 FADD.FTZ R11, R0, -R13 ;  /* 0x8000000d000b0221 */ /* 0x001fca0000010000 */
[----:B------:R-:W-:Y:S01]  /*5050*/  FSETP.GT.AND P1, PT, R11, 0.5, P0 ;  /* 0x3f0000000b00780b */ /* 0x000fe20000724000 */
[----:B------:R-:W-:-:S05]  /*5060*/  @!P0 FMUL.FTZ R11, R21, UR6 ;  /* 0x00000006150b8c20 */ /* 0x000fca0008410000 */
[----:B------:R-:W-:-:S07]  /*5070*/  @!P0 LOP3.LUT R11, RZ, 0x80000000, R11, 0xb8, !PT ;  /* 0x80000000ff0b8812 */ /* 0x000fce00078eb80b */
[----:B------:R-:W-:-:S04]  /*5080*/  @P1 FADD.FTZ R13, R13, 1 ;  /* 0x3f8000000d0d1421 */ /* 0x000fc80000010000 */
[----:B------:R-:W-:-:S07]  /*5090*/  @P0 IMAD.MOV.U32 R11, RZ, RZ, R13 ;  /* 0x000000ffff0b0224 */ /* 0x000fce00078e000d */
.L_x_22576:
[----:B------:R-:W-:Y:S05]  /*50a0*/  BSYNC B1 ;  /* 0x0000000000017941 */ /* 0x000fea0003800000 */
.L_x_22575:
        /* <DEDUP_REMOVED lines=32> */
.L_x_22593:
[----:B------:R-:W-:Y:S01]  /*52b0*/  FSETP.GEU.FTZ.AND P0, PT, R15, -R18, PT ;  /* 0x800000120f00720b */ /* 0x000fe20003f1e000 */
[----:B------:R-:W-:-:S12]  /*52c0*/  FADD.FTZ R13, R13, -1 ;  /* 0xbf8000000d0d7421 */ /* 0x000fd80000010000 */
[----:B------:R-:W-:-:S07]  /*52d0*/  @!P0 FADD.FTZ R13, R13, -1 ;  /* 0xbf8000000d0d8421 */ /* 0x000fce0000010000 */
.L_x_22592:
[----:B------:R-:W-:Y:S05]  /*52e0*/  BSYNC B2 ;  /* 0x0000000000027941 */ /* 0x000fea0003800000 */
.L_x_22591:
[----:B------:R-:W-:Y:S01]  /*52f0*/  FFMA.FTZ R0, -R18, R13, R0 ;  /* 0x0000000d12007223 */ /* 0x000fe20000010100 */
[----:B------:R-:W-:Y:S06]  /*5300*/  BRA `(.L_x_22589) ;  /* 0x00000000007c7947 */ /* 0x000fec0003800000 */
.L_x_22590:
        /* <DEDUP_REMOVED lines=15> */
.L_x_22596:
        /* <DEDUP_REMOVED lines=13> */
.L_x_22595:
[----:B------:R-:W-:Y:S05]  /*54d0*/  BSYNC B2 ;  /* 0x0000000000027941 */ /* 0x000fea0003800000 */
.L_x_22594:
[----:B------:R-:W-:-:S04]  /*54e0*/  FMUL.FTZ R0, R15, 1.1920928955078125e-07 ;  /* 0x340000000f007820 */ /* 0x000fc80000410000 */
[----:B------:R-:W-:-:S07]  /*54f0*/  FMUL.FTZ R0, R13, R0 ;  /* 0x000000000d007220 */ /* 0x000fce0000410000 */
.L_x_22589:
[----:B------:R-:W-:Y:S05]  /*5500*/  BSYNC B0 ;  /* 0x0000000000007941 */ /* 0x000fea0003800000 */
.L_x_22588:
        /* <DEDUP_REMOVED lines=20> */
.L_x_22587:
[----:B------:R-:W-:Y:S05]  /*5650*/  BSYNC B1 ;  /* 0x0000000000017941 */ /* 0x000fea0003800000 */
.L_x_22586:
        /* <DEDUP_REMOVED lines=32> */
.L_x_22604:
[----:B------:R-:W-:Y:S01]  /*5860*/  FSETP.GEU.FTZ.AND P0, PT, R14, -R17, PT ;  /* 0x800000110e00720b */ /* 0x000fe20003f1e000 */
[----:B------:R-:W-:-:S12]  /*5870*/  FADD.FTZ R0, R0, -1 ;  /* 0xbf80000000007421 */ /* 0x000fd80000010000 */
[----:B------:R-:W-:-:S07]  /*5880*/  @!P0 FADD.FTZ R0, R0, -1 ;  /* 0xbf80000000008421 */ /* 0x000fce0000010000 */
.L_x_22603:
[----:B------:R-:W-:Y:S05]  /*5890*/  BSYNC B2 ;  /* 0x0000000000027941 */ /* 0x000fea0003800000 */
.L_x_22602:
[----:B------:R-:W-:Y:S01]  /*58a0*/  FFMA.FTZ R15, -R17, R0, R15 ;  /* 0x00000000110f7223 */ /* 0x000fe2000001010f */
[----:B------:R-:W-:Y:S06]  /*58b0*/  BRA `(.L_x_22600) ;  /* 0x00000000007c7947 */ /* 0x000fec0003800000 */
.L_x_22601:
[----:B------:R-:W-:Y:S01]  /*58c0*/  IADD3 R0, R20, -0xb800000, RZ ;  /* 0xf480000014007810 */ /* 0x000fe20007ffe0ff */
[----:B------:R-:W-:Y:S01]  /*58d0*/  BSSY B2, `(.L_x_22605) ;  /* 0x000001b000027945 */ /* 0x000fe20003800000 */
[----:B------:R-:W-:Y:S02]  /*58e0*/  FSETP.GT.FTZ.AND P0, PT, |R13|, RZ, PT ;  /* 0x000000ff0d00720b */ /* 0x000fe40003f14200 */
        /* <DEDUP_REMOVED lines=12> */
.L_x_22607:
        /* <DEDUP_REMOVED lines=13> */
.L_x_22606:
[----:B------:R-:W-:Y:S05]  /*5a80*/  BSYNC B2 ;  /* 0x0000000000027941 */ /* 0x000fea0003800000 */
.L_x_22605:
[----:B------:R-:W-:-:S04]  /*5a90*/  FMUL.FTZ R17, R17, 1.1920928955078125e-07 ;  /* 0x3400000011117820 */ /* 0x000fc80000410000 */
[----:B0-----:R-:W-:-:S07]  /*5aa0*/  FMUL.FTZ R15, R14, R17 ;  /* 0x000000110e0f7220 */ /* 0x001fce0000410000 */
.L_x_22600:
[----:B------:R-:W-:Y:S05]  /*5ab0*/  BSYNC B0 ;  /* 0x0000000000007941 */ /* 0x000fea0003800000 */
.L_x_22599:
[C---:B------:R-:W-:Y:S01]  /*5ac0*/  FSETP.GTU.FTZ.AND P0, PT, |R15|.reuse, +INF , PT ;  /* 0x7f8000000f00780b */ /* 0x040fe20003f1c200 */
[----:B------:R-:W-:Y:S01]  /*5ad0*/  ULDC UR6, c[0x0][0x21c] ;  /* 0x0000870000067ab9 */ /* 0x000fe20000000800 */
[----:B------:R-:W-:-:S04]  /*5ae0*/  LOP3.LUT R0, R15, 0x80000000, R16, 0xb8, !PT ;  /* 0x800000000f007812 */ /* 0x000fc800078eb810 */
[----:B------:R-:W-:Y:S02]  /*5af0*/  FSEL R15, R15, R0, P0 ;  /* 0x000000000f0f7208 */ /* 0x000fe40000000000 */
[----:B------:R-:W-:Y:S02]  /*5b00*/  PLOP3.LUT P0, PT, PT, PT, PT, 0x8, 0x0 ;  /* 0x000000000000781c */ /* 0x000fe40003f0e170 */
[C---:B------:R-:W-:Y:S01]  /*5b10*/  FSETP.NEU.FTZ.AND P1, PT, R15.reuse, RZ, PT ;  /* 0x000000ff0f00720b */ /* 0x040fe20003f3d000 */
[----:B------:R-:W-:-:S12]  /*5b20*/  FADD.FTZ R0, -R15, R16 ;  /* 0x000000100f007221 */ /* 0x000fd80000010100 */
[----:B------:R-:W-:Y:S01]  /*5b30*/  @P1 FSETP.GEU.FTZ.AND P3, PT, R13, RZ, PT ;  /* 0x000000ff0d00120b */ /* 0x000fe20003f7e000 */
[----:B------:R-:W-:Y:S01]  /*5b40*/  FMUL.FTZ R13, R0, UR6 ;  /* 0x00000006000d7c20 */ /* 0x000fe20008410000 */
[----:B------:R-:W-:-:S04]  /*5b50*/  @P1 FSETP.GEU.FTZ.AND P2, PT, R15, RZ, PT ;  /* 0x000000ff0f00120b */ /* 0x000fc80003f5e000 */
[----:B------:R-:W-:-:S13]  /*5b60*/  @P1 PLOP3.LUT P0, PT, P3, P2, PT, 0x28, 0x0 ;  /* 0x000000000000181c */ /* 0x000fda0001f04570 */
        /* <DEDUP_REMOVED lines=9> */
.L_x_22598:
[----:B------:R-:W-:Y:S05]  /*5c00*/  BSYNC B1 ;  /* 0x0000000000017941 */ /* 0x000fea0003800000 */
.L_x_22597:
        /* <DEDUP_REMOVED lines=9> */
[----:B------:R0:W-:Y:S07]  /*5ca0*/  STG.E desc[UR4][R14.64], R7 ;  /* 0x000000070e007986 */ /* 0x0001ee000c101904 */
[----:B------:R-:W-:Y:S05]  /*5cb0*/  @P0 BRA `(.L_x_22611) ;  /* 0x0000000000300947 */ /* 0x000fea0003800000 */
[----:B0-----:R-:W0:Y:S01]  /*5cc0*/  LDC.64 R6, c[0x0][0x228] ;  /* 0x00008a00ff067b82 */ /* 0x001e220000000a00 */
[----:B------:R-:W-:Y:S02]  /*5cd0*/  IMAD.IADD R13, R2, 0x1, R4 ;  /* 0x00000001020d7824 */ /* 0x000fe400078e0204 */
[----:B------:R-:W-:Y:S02]  /*5ce0*/  VIADD R4, R4, 0x80 ;  /* 0x0000008004047836 */ /* 0x000fe40000000000 */
[----:B0-----:R-:W-:-:S05]  /*5cf0*/  IMAD.WIDE.U32 R6, R13, 0x4, R6 ;  /* 0x000000040d067825 */ /* 0x001fca00078e0006 */
[----:B-----5:R1:W-:Y:S02]  /*5d00*/  STG.E desc[UR4][R6.64], R5 ;  /* 0x0000000506007986 */ /* 0x0203e4000c101904 */
.L_x_22610:
[----:B------:R-:W-:-:S13]  /*5d10*/  ISETP.GE.AND P0, PT, R4, R3, PT ;  /* 0x000000030400720c */ /* 0x000fda0003f06270 */
[----:B------:R-:W-:Y:S05]  /*5d20*/  @P0 BRA `(.L_x_22612) ;  /* 0x0000000000300947 */ /* 0x000fea0003800000 */
[----:B-1----:R-:W1:Y:S01]  /*5d30*/  LDC.64 R6, c[0x0][0x228] ;  /* 0x00008a00ff067b82 */ /* 0x002e620000000a00 */
[----:B-----5:R-:W-:Y:S01]  /*5d40*/  IADD3 R5, R2, R4, RZ ;  /* 0x0000000402057210 */ /* 0x020fe20007ffe0ff */
[----:B------:R-:W-:-:S04]  /*5d50*/  VIADD R4, R4, 0x80 ;  /* 0x0000008004047836 */ /* 0x000fc80000000000 */
[----:B-1----:R-:W-:-:S05]  /*5d60*/  IMAD.WIDE.U32 R6, R5, 0x4, R6 ;  /* 0x0000000405067825 */ /* 0x002fca00078e0006 */
[----:B------:R1:W-:Y:S02]  /*5d70*/  STG.E desc[UR4][R6.64], R8 ;  /* 0x0000000806007986 */ /* 0x0003e4000c101904 */
.L_x_22611:
[----:B------:R-:W-:-:S13]  /*5d80*/  ISETP.GE.AND P0, PT, R4, R3, PT ;  /* 0x000000030400720c */ /* 0x000fda0003f06270 */
[----:B------:R-:W-:Y:S05]  /*5d90*/  @P0 BRA `(.L_x_22613) ;  /* 0x0000000000300947 */ /* 0x000fea0003800000 */
[----:B01----:R-:W0:Y:S01]  /*5da0*/  LDC.64 R6, c[0x0][0x228] ;  /* 0x00008a00ff067b82 */ /* 0x003e220000000a00 */
[----:B-----5:R-:W-:Y:S01]  /*5db0*/  IMAD.IADD R5, R2, 0x1, R4 ;  /* 0x0000000102057824 */ /* 0x020fe200078e0204 */
[----:B------:R-:W-:-:S03]  /*5dc0*/  IADD3 R4, R4, 0x80, RZ ;  /* 0x0000008004047810 */ /* 0x000fc60007ffe0ff */
[----:B0-----:R-:W-:-:S05]  /*5dd0*/  IMAD.WIDE.U32 R6, R5, 0x4, R6 ;  /* 0x0000000405067825 */ /* 0x001fca00078e0006 */
[----:B------:R2:W-:Y:S02]  /*5de0*/  STG.E desc[UR4][R6.64], R9 ;  /* 0x0000000906007986 */ /* 0x0005e4000c101904 */
.L_x_22612:
[----:B------:R-:W-:-:S13]  /*5df0*/  ISETP.GE.AND P0, PT, R4, R3, PT ;  /* 0x000000030400720c */ /* 0x000fda0003f06270 */
[----:B------:R-:W-:Y:S05]  /*5e00*/  @P0 BRA `(.L_x_22614) ;  /* 0x0000000000340947 */ /* 0x000fea0003800000 */
[----:B-12---:R-:W1:Y:S01]  /*5e10*/  LDC.64 R6, c[0x0][0x228] ;  /* 0x00008a00ff067b82 */ /* 0x006e620000000a00 */
[----:B-----5:R-:W-:Y:S02]  /*5e20*/  IMAD.IADD R5, R2, 0x1, R4 ;  /* 0x0000000102057824 */ /* 0x020fe400078e0204 */
[----:B------:R-:W-:Y:S02]  /*5e30*/  VIADD R4, R4, 0x80 ;  /* 0x0000008004047836 */ /* 0x000fe40000000000 */
[----:B-1----:R-:W-:-:S05]  /*5e40*/  IMAD.WIDE.U32 R6, R5, 0x4, R6 ;  /* 0x0000000405067825 */ /* 0x002fca00078e0006 */
[----:B------:R2:W-:Y:S02]  /*5e50*/  STG.E desc[UR4][R6.64], R10 ;  /* 0x0000000a06007986 */ /* 0x0005e4000c101904 */
.L_x_22613:
        /* <DEDUP_REMOVED lines=8> */
.L_x_22614:
[----:B------:R-:W-:Y:S05]  /*5ee0*/  BSYNC B1 ;  /* 0x0000000000017941 */ /* 0x000fea0003800000 */
.L_x_22609:
[----:B------:R-:W-:-:S13]  /*5ef0*/  ISETP.GE.AND P0, PT, R4, R3, PT ;  /* 0x000000030400720c */ /* 0x000fda0003f06270 */
[----:B-123--:R-:W1:Y:S01]  /*5f00*/  @!P0 LDC.64 R6, c[0x0][0x228] ;  /* 0x00008a00ff068b82 */ /* 0x00ee620000000a00 */
[----:B-----5:R-:W-:Y:S01]  /*5f10*/  @!P0 IMAD.IADD R5, R2, 0x1, R4 ;  /* 0x0000000102058824 */ /* 0x020fe200078e0204 */
[----:B------:R-:W-:-:S03]  /*5f20*/  @!P0 IADD3 R4, R4, 0x80, RZ ;  /* 0x0000008004048810 */ /* 0x000fc60007ffe0ff */
[----:B-1----:R-:W-:-:S05]  /*5f30*/  @!P0 IMAD.WIDE.U32 R6, R5, 0x4, R6 ;  /* 0x0000000405068825 */ /* 0x002fca00078e0006 */
[----:B------:R3:W-:Y:S02]  /*5f40*/  @!P0 STG.E desc[UR4][R6.64], R12 ;  /* 0x0000000c06008986 */ /* 0x0007e4000c101904 */
.L_x_22615:
[----:B------:R-:W-:Y:S05]  /*5f50*/  BSYNC B0 ;  /* 0x0000000000007941 */ /* 0x000fea0003800000 */
.L_x_22608:
[----:B------:R-:W-:Y:S05]  /*5f60*/  WARPSYNC.ALL ;  /* 0x0000000000007948 */ /* 0x000fea0003800000 */
[----:B------:R-:W-:-:S13]  /*5f70*/  ISETP.GE.AND P0, PT, R4, R3, PT ;  /* 0x000000030400720c */ /* 0x000fda0003f06270 */
[----:B------:R-:W-:Y:S05]  /*5f80*/  @P0 EXIT ;  /* 0x000000000000094d */ /* 0x000fea0003800000 */
[----:B0123--:R-:W0:Y:S01]  /*5f90*/  LDC.64 R6, c[0x0][0x228] ;  /* 0x00008a00ff067b82 */ /* 0x00fe220000000a00 */
[----:B------:R-:W-:-:S04]  /*5fa0*/  IMAD.IADD R3, R2, 0x1, R4 ;  /* 0x0000000102037824 */ /* 0x000fc800078e0204 */
[----:B0-----:R-:W-:-:S05]  /*5fb0*/  IMAD.WIDE.U32 R2, R3, 0x4, R6 ;  /* 0x0000000403027825 */ /* 0x001fca00078e0006 */
[----:B------:R-:W-:Y:S01]  /*5fc0*/  STG.E desc[UR4][R2.64], R0 ;  /* 0x0000000002007986 */ /* 0x000fe2000c101904 */
[----:B------:R-:W-:Y:S05]  /*5fd0*/  EXIT ;  /* 0x000000000000794d */ /* 0x000fea0003800000 */
.L_x_22616:
        /* <DEDUP_REMOVED lines=10> */
.L_x_37864:


//--------------------- .text._ZN2at6native29vectorized_elementwise_kernelILi4EZZZNS0_15binary_internal21div_floor_kernel_cudaERNS_18TensorIteratorBaseEENKUlvE0_clEvENKUlvE0_clEvEUlfE_St5arrayIPcLm2EEEEviT0_T1_ --------------------------
	.section	.text._ZN2at6native29vectorized_elementwise_kernelILi4EZZZNS0_15binary_internal21div_floor_kernel_cudaERNS_18TensorIteratorBaseEENKUlvE0_clEvENKUlvE0_clEvEUlfE_St5arrayIPcLm2EEEEviT0_T1_,"ax",@progbits
	.align	128
        .global         _ZN2at6native29vectorized_elementwise_kernelILi4EZZZNS0_15binary_internal21div_floor_kernel_cudaERNS_18TensorIteratorBaseEENKUlvE0_clEvENKUlvE0_clEvEUlfE_St5arrayIPcLm2EEEEviT0_T1_
        .type           _ZN2at6native29vectorized_elementwise_kernelILi4EZZZNS0_15binary_internal21div_floor_kernel_cudaERNS_18TensorIteratorBaseEENKUlvE0_clEvENKUlvE0_clEvEUlfE_St5arrayIPcLm2EEEEviT0_T1_,@function
        .size           _ZN2at6native29vectorized_elementwise_kernelILi4EZZZNS0_15binary_internal21div_floor_kernel_cudaERNS_18TensorIteratorBaseEENKUlvE0_clEvENKUlvE0_clEvEUlfE_St5arrayIPcLm2EEEEviT0_T1_,(.L_x_37865 - _ZN2at6native29vectorized_elementwise_kernelILi4EZZZNS0_15binary_internal21div_floor_kernel_cudaERNS_18TensorIteratorBaseEENKUlvE0_clEvENKUlvE0_clEvEUlfE_St5arrayIPcLm2EEEEviT0_T1_)
        .other          _ZN2at6native29vectorized_elementwise_kernelILi4EZZZNS0_15binary_internal21div_floor_kernel_cudaERNS_18TensorIteratorBaseEENKUlvE0_clEvENKUlvE0_clEvEUlfE_St5arrayIPcLm2EEEEviT0_T1_,@"STO_CUDA_ENTRY STV_DEFAULT"
_ZN2at6native29vectorized_elementwise_kernelILi4EZZZNS0_15binary_internal21div_floor_kernel_cudaERNS_18TensorIteratorBaseEENKUlvE0_clEvENKUlvE0_clEvEUlfE_St5arrayIPcLm2EEEEviT0_T1_:
.text._ZN2at6native29vectorized_elementwise_kernelILi4EZZZNS0_15binary_internal21div_floor_kernel_cudaERNS_18TensorIteratorBaseEENKUlvE0_clEvENKUlvE0_clEvEUlfE_St5arrayIPcLm2EEEEviT0_T1_:
        /* <DEDUP_REMOVED lines=13> */
[----:B------:R-:W3:Y:S04]  /*00d0*/  LDG.E.128 R8, desc[UR4][R14.64] ;  /* 0x000000040e087981 */ /* 0x000ee8000c1e1d00 */
[----:B------:R0:W5:Y:S01]  /*00e0*/  LDG.E.128 R4, desc[UR4][R14.64+0x800] ;  /* 0x000800040e047981 */ /* 0x000162000c1e1d00 */
        /* <DEDUP_REMOVED lines=27> */
.L_x_22623:
[----:B------:R-:W-:Y:S01]  /*02a0*/  FSETP.GEU.FTZ.AND P0, PT, R15, -R13, PT ;  /* 0x8000000d0f00720b */ /* 0x000fe20003f1e000 */
[----:B------:R-:W-:-:S12]  /*02b0*/  FADD.FTZ R17, R17, -1 ;  /* 0xbf80000011117421 */ /* 0x000fd80000010000 */
[----:B------:R-:W-:-:S07]  /*02c0*/  @!P0 FADD.FTZ R17, R17, -1 ;  /* 0xbf80000011118421 */ /* 0x000fce0000010000 */
.L_x_22622:
[----:B------:R-:W-:Y:S05]  /*02d0*/  BSYNC B1 ;  /* 0x0000000000017941 */ /* 0x000fea0003800000 */
.L_x_22621:
[----:B------:R-:W-:Y:S01]  /*02e0*/  FFMA.FTZ R0, -R13, R17, R0 ;  /* 0x000000110d007223 */ /* 0x000fe20000010100 */
[----:B------:R-:W-:Y:S06]  /*02f0*/  BRA `(.L_x_22619) ;  /* 0x00000000007c7947 */ /* 0x000fec0003800000 */
.L_x_22620:
        /* <DEDUP_REMOVED lines=15> */
.L_x_22626:
        /* <DEDUP_REMOVED lines=13> */
.L_x_22625:
[----:B------:R-:W-:Y:S05]  /*04c0*/  BSYNC B1 ;  /* 0x0000000000017941 */ /* 0x000fea0003800000 */
.L_x_22624:
[----:B0-----:R-:W-:-:S04]  /*04d0*/  FMUL.FTZ R15, R16, 1.1920928955078125e-07 ;  /* 0x34000000100f7820 */ /* 0x001fc80000410000 */
[----:B------:R-:W-:-:S07]  /*04e0*/  FMUL.FTZ R0, R14, R15 ;  /* 0x0000000f0e007220 */ /* 0x000fce0000410000 */
.L_x_22619:
[----:B------:R-:W-:Y:S05]  /*04f0*/  BSYNC B0 ;  /* 0x0000000000007941 */ /* 0x000fea0003800000 */
.L_x_22618:
        /* <DEDUP_REMOVED lines=46> */
.L_x_22632:
[----:B------:R-:W-:Y:S01]  /*07e0*/  FSETP.GEU.FTZ.AND P0, PT, R17, -R13, PT ;  /* 0x8000000d1100720b */ /* 0x000fe20003f1e000 */
[----:B------:R-:W-:-:S12]  /*07f0*/  FADD.FTZ R15, R15, -1 ;  /* 0xbf8000000f0f7421 */ /* 0x000fd80000010000 */
[----:B------:R-:W-:-:S07]  /*0800*/  @!P0 FADD.FTZ R15, R15, -1 ;  /* 0xbf8000000f0f8421 */ /* 0x000fce0000010000 */
.L_x_22631:
[----:B------:R-:W-:Y:S05]  /*0810*/  BSYNC B1 ;  /* 0x0000000000017941 */ /* 0x000fea0003800000 */
.L_x_22630:
[----:B------:R-:W-:Y:S01]  /*0820*/  FFMA.FTZ R14, -R13, R15, R14 ;  /* 0x0000000f0d0e7223 */ /* 0x000fe2000001010e */
[----:B------:R-:W-:Y:S06]  /*0830*/  BRA `(.L_x_22628) ;  /* 0x00000000007c7947 */ /* 0x000fec0003800000 */
.L_x_22629:
        /* <DEDUP_REMOVED lines=15> */
.L_x_22635:
        /* <DEDUP_REMOVED lines=13> */
.L_x_22634:
[----:B------:R-:W-:Y:S05]  /*0a00*/  BSYNC B1 ;  /* 0x0000000000017941 */ /* 0x000fea0003800000 */
.L_x_22633:
[----:B------:R-:W-:-:S04]  /*0a10*/  FMUL.FTZ R15, R15, 1.1920928955078125e-07 ;  /* 0x340000000f0f7820 */ /* 0x000fc80000410000 */
[----:B------:R-:W-:-:S07]  /*0a20*/  FMUL.FTZ R14, R14, R15 ;  /* 0x0000000f0e0e7220 */ /* 0x000fce0000410000 */
.L_x_22628:
[----:B------:R-:W-:Y:S05]  /*0a30*/  BSYNC B0 ;  /* 0x0000000000007941 */ /* 0x000fea0003800000 */
.L_x_22627:
        /* <DEDUP_REMOVED lines=45> */
.L_x_22641:
[----:B------:R-:W-:Y:S01]  /*0d10*/  FSETP.GEU.FTZ.AND P0, PT, R17, -R13, PT ;  /* 0x8000000d1100720b */ /* 0x000fe20003f1e000 */
[----:B------:R-:W-:-:S12]  /*0d20*/  FADD.FTZ R15, R15, -1 ;  /* 0xbf8000000f0f7421 */ /* 0x000fd80000010000 */
[----:B------:R-:W-:-:S07]  /*0d30*/  @!P0 FADD.FTZ R15, R15, -1 ;  /* 0xbf8000000f0f8421 */ /* 0x000fce0000010000 */
.L_x_22640:
[----:B------:R-:W-:Y:S05]  /*0d40*/  BSYNC B1 ;  /* 0x0000000000017941 */ /* 0x000fea0003800000 */
.L_x_22639:
[----:B------:R-:W-:Y:S01]  /*0d50*/  FFMA.FTZ R14, -R13, R15, R14 ;  /* 0x0000000f0d0e7223 */ /* 0x000fe2000001010e */
[----:B------:R-:W-:Y:S06]  /*0d60*/  BRA `(.L_x_22637) ;  /* 0x00000000007c7947 */ /* 0x000fec0003800000 */
.L_x_22638:
        /* <DEDUP_REMOVED lines=15> */
.L_x_22644:
        /* <DEDUP_REMOVED lines=13> */
.L_x_22643:
[----:B------:R-:W-:Y:S05]  /*0f30*/  BSYNC B1 ;  /* 0x0000000000017941 */ /* 0x000fea0003800000 */
.L_x_22642:
[----:B------:R-:W-:-:S04]  /*0f40*/  FMUL.FTZ R15, R15, 1.1920928955078125e-07 ;  /* 0x340000000f0f7820 */ /* 0x000fc80000410000 */
[----:B------:R-:W-:-:S07]  /*0f50*/  FMUL.FTZ R14, R14, R15 ;  /* 0x0000000f0e0e7220 */ /* 0x000fce0000410000 */
.L_x_22637:
[----:B------:R-:W-:Y:S05]  /*0f60*/  BSYNC B0 ;  /* 0x0000000000007941 */ /* 0x000fea0003800000 */
.L_x_22636:
        /* <DEDUP_REMOVED lines=45> */
.L_x_22650:
[----:B------:R-:W-:Y:S01]  /*1240*/  FSETP.GEU.FTZ.AND P0, PT, R17, -R13, PT ;  /* 0x8000000d1100720b */ /* 0x000fe20003f1e000 */
[----:B------:R-:W-:-:S12]  /*1250*/  FADD.FTZ R15, R15, -1 ;  /* 0xbf8000000f0f7421 */ /* 0x000fd80000010000 */
[----:B------:R-:W-:-:S07]  /*1260*/  @!P0 FADD.FTZ R15, R15, -1 ;  /* 0xbf8000000f0f8421 */ /* 0x000fce0000010000 */
.L_x_22649:
[----:B------:R-:W-:Y:S05]  /*1270*/  BSYNC B1 ;  /* 0x0000000000017941 */ /* 0x000fea0003800000 */
.L_x_22648:
[----:B------:R-:W-:Y:S01]  /*1280*/  FFMA.FTZ R14, -R13, R15, R14 ;  /* 0x0000000f0d0e7223 */ /* 0x000fe2000001010e */
[----:B------:R-:W-:Y:S06]  /*1290*/  BRA `(.L_x_22646) ;  /* 0x00000000007c7947 */ /* 0x000fec0003800000 */
.L_x_22647:
        /* <DEDUP_REMOVED lines=15> */
.L_x_22653:
        /* <DEDUP_REMOVED lines=13> */
.L_x_22652:
[----:B------:R-:W-:Y:S05]  /*1460*/  BSYNC B1 ;  /* 0x0000000000017941 */ /* 0x000fea0003800000 */
.L_x_22651:
[----:B------:R-:W-:-:S04]  /*1470*/  FMUL.FTZ R15, R15, 1.1920928955078125e-07 ;  /* 0x340000000f0f7820 */ /* 0x000fc80000410000 */
[----:B------:R-:W-:-:S07]  /*1480*/  FMUL.FTZ R14, R14, R15 ;  /* 0x0000000f0e0e7220 */ /* 0x000fce0000410000 */
.L_x_22646:
[----:B------:R-:W-:Y:S05]  /*1490*/  BSYNC B0 ;  /* 0x0000000000007941 */ /* 0x000fea0003800000 */
.L_x_22645:
        /* <DEDUP_REMOVED lines=45> */
.L_x_22659:
[----:B------:R-:W-:Y:S01]  /*1770*/  FSETP.GEU.FTZ.AND P0, PT, R17, -R13, PT ;  /* 0x8000000d1100720b */ /* 0x000fe20003f1e000 */
[----:B------:R-:W-:-:S12]  /*1780*/  FADD.FTZ R15, R15, -1 ;  /* 0xbf8000000f0f7421 */ /* 0x000fd80000010000 */
[----:B------:R-:W-:-:S07]  /*1790*/  @!P0 FADD.FTZ R15, R15, -1 ;  /* 0xbf8000000f0f8421 */ /* 0x000fce0000010000 */
.L_x_22658:
[----:B------:R-:W-:Y:S05]  /*17a0*/  BSYNC B1 ;  /* 0x0000000000017941 */ /* 0x000fea0003800000 */
.L_x_22657:
[----:B------:R-:W-:Y:S01]  /*17b0*/  FFMA.FTZ R14, -R13, R15, R14 ;  /* 0x0000000f0d0e7223 */ /* 0x000fe2000001010e */
[----:B------:R-:W-:Y:S06]  /*17c0*/  BRA `(.L_x_22655) ;  /* 0x00000000007c7947 */ /* 0x000fec0003800000 */
.L_x_22656:
        /* <DEDUP_REMOVED lines=15> */
.L_x_22662:
        /* <DEDUP_REMOVED lines=13> */
.L_x_22661:
[----:B------:R-:W-:Y:S05]  /*1990*/  BSYNC B1 ;  /* 0x0000000000017941 */ /* 0x000fea0003800000 */
.L_x_22660:
[----:B------:R-:W-:-:S04]  /*19a0*/  FMUL.FTZ R15, R15, 1.1920928955078125e-07 ;  /* 0x340000000f0f7820 */ /* 0x000fc80000410000 */
[----:B------:R-:W-:-:S07]  /*19b0*/  FMUL.FTZ R14, R14, R15 ;  /* 0x0000000f0e0e7220 */ /* 0x000fce0000410000 */
.L_x_22655:
[----:B------:R-:W-:Y:S05]  /*19c0*/  BSYNC B0 ;  /* 0x0000000000007941 */ /* 0x000fea0003800000 */
.L_x_22654:
        /* <DEDUP_REMOVED lines=45> */
.L_x_22668:
[----:B------:R-:W-:Y:S01]  /*1ca0*/  FSETP.GEU.FTZ.AND P0, PT, R17, -R13, PT ;  /* 0x8000000d1100720b */ /* 0x000fe20003f1e000 */
[----:B------:R-:W-:-:S12]  /*1cb0*/  FADD.FTZ R15, R15, -1 ;  /* 0xbf8000000f0f7421 */ /* 0x000fd80000010000 */
[----:B------:R-:W-:-:S07]  /*1cc0*/  @!P0 FADD.FTZ R15, R15, -1 ;  /* 0xbf8000000f0f8421 */ /* 0x000fce0000010000 */
.L_x_22667:
[----:B------:R-:W-:Y:S05]  /*1cd0*/  BSYNC B1 ;  /* 0x0000000000017941 */ /* 0x000fea0003800000 */
.L_x_22666:
[----:B------:R-:W-:Y:S01]  /*1ce0*/  FFMA.FTZ R14, -R13, R15, R14 ;  /* 0x0000000f0d0e7223 */ /* 0x000fe2000001010e */
[----:B------:R-:W-:Y:S06]  /*1cf0*/  BRA `(.L_x_22664) ;  /* 0x00000000007c7947 */ /* 0x000fec0003800000 */
.L_x_22665:
        /* <DEDUP_REMOVED lines=15> */
.L_x_22671:
        /* <DEDUP_REMOVED lines=13> */
.L_x_22670:
[----:B------:R-:W-:Y:S05]  /*1ec0*/  BSYNC B1 ;  /* 0x0000000000017941 */ /* 0x000fea0003800000 */
.L_x_22669:
[----:B------:R-:W-:-:S04]  /*1ed0*/  FMUL.FTZ R15, R15, 1.1920928955078125e-07 ;  /* 0x340000000f0f7820 */ /* 0x000fc80000410000 */
[----:B------:R-:W-:-:S07]  /*1ee0*/  FMUL.FTZ R14, R14, R15 ;  /* 0x0000000f0e0e7220 */ /* 0x000fce0000410000 */
.L_x_22664:
[----:B------:R-:W-:Y:S05]  /*1ef0*/  BSYNC B0 ;  /* 0x0000000000007941 */ /* 0x000fea0003800000 */
.L_x_22663:
        /* <DEDUP_REMOVED lines=45> */
.L_x_22677:
[----:B------:R-:W-:Y:S01]  /*21d0*/  FSETP.GEU.FTZ.AND P0, PT, R17, -R13, PT ;  /* 0x8000000d1100720b */ /* 0x000fe20003f1e000 */
[----:B------:R-:W-:-:S12]  /*21e0*/  FADD.FTZ R15, R15, -1 ;  /* 0xbf8000000f0f7421 */ /* 0x000fd80000010000 */
[----:B------:R-:W-:-:S07]  /*21f0*/  @!P0 FADD.FTZ R15, R15, -1 ;  /* 0xbf8000000f0f8421 */ /* 0x000fce0000010000 */
.L_x_22676:
[----:B------:R-:W-:Y:S05]  /*2200*/  BSYNC B1 ;  /* 0x0000000000017941 */ /* 0x000fea0003800000 */
.L_x_22675:
[----:B------:R-:W-:Y:S01]  /*2210*/  FFMA.FTZ R14, -R13, R15, R14 ;  /* 0x0000000f0d0e7223 */ /* 0x000fe2000001010e */
[----:B------:R-:W-:Y:S06]  /*2220*/  BRA `(.L_x_22673) ;  /* 0x00000000007c7947 */ /* 0x000fec0003800000 */
.L_x_22674:
        /* <DEDUP_REMOVED lines=15> */
.L_x_22680:
        /* <DEDUP_REMOVED lines=13> */
.L_x_22679:
[----:B------:R-:W-:Y:S05]  /*23f0*/  BSYNC B1 ;  /* 0x0000000000017941 */ /* 0x000fea0003800000 */
.L_x_22678:
[----:B------:R-:W-:-:S04]  /*2400*/  FMUL.FTZ R15, R15, 1.1920928955078125e-07 ;  /* 0x340000000f0f7820 */ /* 0x000fc80000410000 */
[----:B------:R-:W-:-:S07]  /*2410*/  FMUL.FTZ R14, R14, R15 ;  /* 0x0000000f0e0e7220 */ /* 0x000fce0000410000 */
.L_x_22673:
[----:B------:R-:W-:Y:S05]  /*2420*/  BSYNC B0 ;  /* 0x0000000000007941 */ /* 0x000fea0003800000 */
.L_x_22672:
        /* <DEDUP_REMOVED lines=45> */
.L_x_22686:
[----:B------:R-:W-:Y:S01]  /*2700*/  FSETP.GEU.FTZ.AND P0, PT, R17, -R13, PT ;  /* 0x8000000d1100720b */ /* 0x000fe20003f1e000 */
[----:B------:R-:W-:-:S12]  /*2710*/  FADD.FTZ R15, R15, -1 ;  /* 0xbf8000000f0f7421 */ /* 0x000fd80000010000 */
[----:B------:R-:W-:-:S07]  /*2720*/  @!P0 FADD.FTZ R15, R15, -1 ;  /* 0xbf8000000f0f8421 */ /* 0x000fce0000010000 */
.L_x_22685:
[----:B------:R-:W-:Y:S05]  /*2730*/  BSYNC B1 ;  /* 0x0000000000017941 */ /* 0x000fea0003800000 */
.L_x_22684:
[----:B------:R-:W-:Y:S01]  /*2740*/  FFMA.FTZ R14, -R13, R15, R14 ;  /* 0x0000000f0d0e7223 */ /* 0x000fe2000001010e */
[----:B------:R-:W-:Y:S06]  /*2750*/  BRA `(.L_x_22682) ;  /* 0x00000000007c7947 */ /* 0x000fec0003800000 */
.L_x_22683:
        /* <DEDUP_REMOVED lines=15> */
.L_x_22689:
        /* <DEDUP_REMOVED lines=13> */
.L_x_22688:
[----:B------:R-:W-:Y:S05]  /*2920*/  BSYNC B1 ;  /* 0x0000000000017941 */ /* 0x000fea0003800000 */
.L_x_22687:
[----:B------:R-:W-:-:S04]  /*2930*/  FMUL.FTZ R14, R14, 1.1920928955078125e-07 ;  /* 0x340000000e0e7820 */ /* 0x000fc80000410000 */
[----:B------:R-:W-:-:S07]  /*2940*/  FMUL.FTZ R14, R13, R14 ;  /* 0x0000000e0d0e7220 */ /* 0x000fce0000410000 */
.L_x_22682:
[----:B------:R-:W-:Y:S05]  /*2950*/  BSYNC B0 ;  /* 0x0000000000007941 */ /* 0x000fea0003800000 */
.L_x_22681:
        /* <DEDUP_REMOVED lines=17> */
[----:B------:R-:W-:Y:S04]  /*2a70*/  STG.E.128 desc[UR4][R12.64], R8 ;  /* 0x000000080c007986 */ /* 0x000fe8000c101d04 */
[----:B------:R-:W-:Y:S01]  /*2a80*/  @!P0 LOP3.LUT R7, RZ, 0x80000000, R7, 0xb8, !PT ;  /* 0x80000000ff078812 */ /* 0x000fe200078eb807 */
[----:B--2---:R-:W-:-:S05]  /*2a90*/  @P0 FADD.FTZ R14, R0, -R15 ;  /* 0x8000000f000e0221 */ /* 0x004fca0000010000 */
[----:B------:R-:W-:-:S13]  /*2aa0*/  FSETP.GT.AND P1, PT, R14, 0.5, P0 ;  /* 0x3f0000000e00780b */ /* 0x000fda0000724000 */
[----:B------:R-:W-:-:S04]  /*2ab0*/  @P1 FADD.FTZ R15, R15, 1 ;  /* 0x3f8000000f0f1421 */ /* 0x000fc80000010000 */
[----:B------:R-:W-:-:S05]  /*2ac0*/  @P0 IMAD.MOV.U32 R7, RZ, RZ, R15 ;  /* 0x000000ffff070224 */ /* 0x000fca00078e000f */
[----:B------:R-:W-:Y:S01]  /*2ad0*/  STG.E.128 desc[UR4][R12.64+0x800], R4 ;  /* 0x000800040c007986 */ /* 0x000fe2000c101d04 */
[----:B------:R-:W-:Y:S05]  /*2ae0*/  EXIT ;  /* 0x000000000000794d */ /* 0x000fea0003800000 */
.L_x_22617:
        /* <DEDUP_REMOVED lines=86> */
.L_x_22697:
[----:B------:R-:W-:Y:S01]  /*3050*/  FSETP.GEU.FTZ.AND P0, PT, R6, -R8, PT ;  /* 0x800000080600720b */ /* 0x000fe20003f1e000 */
[----:B------:R-:W-:-:S12]  /*3060*/  FADD.FTZ R0, R0, -1 ;  /* 0xbf80000000007421 */ /* 0x000fd80000010000 */
[----:B------:R-:W-:-:S07]  /*3070*/  @!P0 FADD.FTZ R0, R0, -1 ;  /* 0xbf80000000008421 */ /* 0x000fce0000010000 */
.L_x_22696:
[----:B------:R-:W-:Y:S05]  /*3080*/  BSYNC B2 ;  /* 0x0000000000027941 */ /* 0x000fea0003800000 */
.L_x_22695:
[----:B------:R-:W-:Y:S01]  /*3090*/  FFMA.FTZ R9, -R8, R0, R9 ;  /* 0x0000000008097223 */ /* 0x000fe20000010109 */
[----:B------:R-:W-:Y:S06]  /*30a0*/  BRA `(.L_x_22693) ;  /* 0x00000000007c7947 */ /* 0x000fec0003800000 */
.L_x_22694:
        /* <DEDUP_REMOVED lines=15> */
.L_x_22700:
        /* <DEDUP_REMOVED lines=13> */
.L_x_22699:
[----:B------:R-:W-:Y:S05]  /*3270*/  BSYNC B2 ;  /* 0x0000000000027941 */ /* 0x000fea0003800000 */
.L_x_22698:
[----:B------:R-:W-:-:S04]  /*3280*/  FMUL.FTZ R9, R0, 1.1920928955078125e-07 ;  /* 0x3400000000097820 */ /* 0x000fc80000410000 */
[----:B------:R-:W-:-:S07]  /*3290*/  FMUL.FTZ R9, R6, R9 ;  /* 0x0000000906097220 */ /* 0x000fce0000410000 */
.L_x_22693:
[----:B------:R-:W-:Y:S05]  /*32a0*/  BSYNC B0 ;  /* 0x0000000000007941 */ /* 0x000fea0003800000 */
.L_x_22692:
        /* <DEDUP_REMOVED lines=20> */
.L_x_22691:
[----:B------:R-:W-:Y:S05]  /*33f0*/  BSYNC B1 ;  /* 0x0000000000017941 */ /* 0x000fea0003800000 */
.L_x_22690:
        /* <DEDUP_REMOVED lines=32> */
.L_x_22708:
[----:B------:R-:W-:Y:S01]  /*3600*/  FSETP.GEU.FTZ.AND P0, PT, R11, -R12, PT ;  /* 0x8000000c0b00720b */ /* 0x000fe20003f1e000 */
[----:B------:R-:W-:-:S12]  /*3610*/  FADD.FTZ R9, R9, -1 ;  /* 0xbf80000009097421 */ /* 0x000fd80000010000 */
[----:B------:R-:W-:-:S07]  /*3620*/  @!P0 FADD.FTZ R9, R9, -1 ;  /* 0xbf80000009098421 */ /* 0x000fce0000010000 */
.L_x_22707:
[----:B------:R-:W-:Y:S05]  /*3630*/  BSYNC B2 ;  /* 0x0000000000027941 */ /* 0x000fea0003800000 */
.L_x_22706:
[----:B------:R-:W-:Y:S01]  /*3640*/  FFMA.FTZ R0, -R12, R9, R0 ;  /* 0x000000090c007223 */ /* 0x000fe20000010100 */
[----:B------:R-:W-:Y:S06]  /*3650*/  BRA `(.L_x_22704) ;  /* 0x00000000007c7947 */ /* 0x000fec0003800000 */
.L_x_22705:
        /* <DEDUP_REMOVED lines=15> */
.L_x_22711:
        /* <DEDUP_REMOVED lines=13> */
.L_x_22710:
[----:B------:R-:W-:Y:S05]  /*3820*/  BSYNC B2 ;  /* 0x0000000000027941 */ /* 0x000fea0003800000 */
.L_x_22709:
[----:B------:R-:W-:-:S04]  /*3830*/  FMUL.FTZ R0, R11, 1.1920928955078125e-07 ;  /* 0x340000000b007820 */ /* 0x000fc80000410000 */
[----:B------:R-:W-:-:S07]  /*3840*/  FMUL.FTZ R0, R9, R0 ;  /* 0x0000000009007220 */ /* 0x000fce0000410000 */
.L_x_22704:
[----:B------:R-:W-:Y:S05]  /*3850*/  BSYNC B0 ;  /* 0x0000000000007941 */ /* 0x000fea0003800000 */
.L_x_22703:
        /* <DEDUP_REMOVED lines=20> */
.L_x_22702:
[----:B------:R-:W-:Y:S05]  /*39a0*/  BSYNC B1 ;  /* 0x0000000000017941 */ /* 0x000fea0003800000 */
.L_x_22701:
        /* <DEDUP_REMOVED lines=32> */
.L_x_22719:
[----:B------:R-:W-:Y:S01]  /*3bb0*/  FSETP.GEU.FTZ.AND P0, PT, R8, -R10, PT ;  /* 0x8000000a0800720b */ /* 0x000fe20003f1e000 */
[----:B------:R-:W-:-:S12]  /*3bc0*/  FADD.FTZ R0, R0, -1 ;  /* 0xbf80000000007421 */ /* 0x000fd80000010000 */
[----:B------:R-:W-:-:S07]  /*3bd0*/  @!P0 FADD.FTZ R0, R0, -1 ;  /* 0xbf80000000008421 */ /* 0x000fce0000010000 */
.L_x_22718:
[----:B------:R-:W-:Y:S05]  /*3be0*/  BSYNC B2 ;  /* 0x0000000000027941 */ /* 0x000fea0003800000 */
.L_x_22717:
[----:B------:R-:W-:Y:S01]  /*3bf0*/  FFMA.FTZ R11, -R10, R0, R11 ;  /* 0x000000000a0b7223 */ /* 0x000fe2000001010b */
[----:B------:R-:W-:Y:S06]  /*3c00*/  BRA `(.L_x_22715) ;  /* 0x00000000007c7947 */ /* 0x000fec0003800000 */
.L_x_22716:
        /* <DEDUP_REMOVED lines=15> */
.L_x_22722:
        /* <DEDUP_REMOVED lines=13> */
.L_x_22721:
[----:B------:R-:W-:Y:S05]  /*3dd0*/  BSYNC B2 ;  /* 0x0000000000027941 */ /* 0x000fea0003800000 */
.L_x_22720:
[----:B------:R-:W-:-:S04]  /*3de0*/  FMUL.FTZ R11, R11, 1.1920928955078125e-07 ;  /* 0x340000000b0b7820 */ /* 0x000fc80000410000 */
[----:B------:R-:W-:-:S07]  /*3df0*/  FMUL.FTZ R11, R8, R11 ;  /* 0x0000000b080b7220 */ /* 0x000fce0000410000 */
.L_x_22715:
[----:B------:R-:W-:Y:S05]  /*3e00*/  BSYNC B0 ;  /* 0x0000000000007941 */ /* 0x000fea0003800000 */
.L_x_22714:
        /* <DEDUP_REMOVED lines=20> */
.L_x_22713:
[----:B------:R-:W-:Y:S05]  /*3f50*/  BSYNC B1 ;  /* 0x0000000000017941 */ /* 0x000fea0003800000 */
.L_x_22712:
        /* <DEDUP_REMOVED lines=32> */
.L_x_22730:
[----:B------:R-:W-:Y:S01]  /*4160*/  FSETP.GEU.FTZ.AND P0, PT, R10, -R12, PT ;  /* 0x8000000c0a00720b */ /* 0x000fe20003f1e000 */
[----:B------:R-:W-:-:S12]  /*4170*/  FADD.FTZ R0, R0, -1 ;  /* 0xbf80000000007421 */ /* 0x000fd80000010000 */
[----:B------:R-:W-:-:S07]  /*4180*/  @!P0 FADD.FTZ R0, R0, -1 ;  /* 0xbf80000000008421 */ /* 0x000fce0000010000 */
.L_x_22729:
[----:B------:R-:W-:Y:S05]  /*4190*/  BSYNC B2 ;  /* 0x0000000000027941 */ /* 0x000fea0003800000 */
.L_x_22728:
[----:B------:R-:W-:Y:S01]  /*41a0*/  FFMA.FTZ R11, -R12, R0, R11 ;  /* 0x000000000c0b7223 */ /* 0x000fe2000001010b */
[----:B------:R-:W-:Y:S06]  /*41b0*/  BRA `(.L_x_22726) ;  /* 0x00000000007c7947 */ /* 0x000fec0003800000 */
.L_x_22727:
        /* <DEDUP_REMOVED lines=15> */
.L_x_22733:
        /* <DEDUP_REMOVED lines=13> */
.L_x_22732:
[----:B------:R-:W-:Y:S05]  /*4380*/  BSYNC B2 ;  /* 0x0000000000027941 */ /* 0x000fea0003800000 */
.L_x_22731:
[----:B0-----:R-:W-:-:S04]  /*4390*/  FMUL.FTZ R11, R12, 1.1920928955078125e-07 ;  /* 0x340000000c0b7820 */ /* 0x001fc80000410000 */
[----:B------:R-:W-:-:S07]  /*43a0*/  FMUL.FTZ R11, R10, R11 ;  /* 0x0000000b0a0b7220 */ /* 0x000fce0000410000 */
.L_x_22726:
[----:B------:R-:W-:Y:S05]  /*43b0*/  BSYNC B0 ;  /* 0x0000000000007941 */ /* 0x000fea0003800000 */
.L_x_22725:
        /* <DEDUP_REMOVED lines=20> */
.L_x_22724:
[----:B------:R-:W-:Y:S05]  /*4500*/  BSYNC B1 ;  /* 0x0000000000017941 */ /* 0x000fea0003800000 */
.L_x_22723:
        /* <DEDUP_REMOVED lines=32> */
.L_x_22741:
[----:B------:R-:W-:Y:S01]  /*4710*/  FSETP.GEU.FTZ.AND P0, PT, R13, -R14, PT ;  /* 0x8000000e0d00720b */ /* 0x000fe20003f1e000 */
[----:B------:R-:W-:-:S12]  /*4720*/  FADD.FTZ R11, R11, -1 ;  /* 0xbf8000000b0b7421 */ /* 0x000fd80000010000 */
[----:B------:R-:W-:-:S07]  /*4730*/  @!P0 FADD.FTZ R11, R11, -1 ;  /* 0xbf8000000b0b8421 */ /* 0x000fce0000010000 */
.L_x_22740:
[----:B------:R-:W-:Y:S05]  /*4740*/  BSYNC B2 ;  /* 0x0000000000027941 */ /* 0x000fea0003800000 */
.L_x_22739:
[----:B------:R-:W-:Y:S01]  /*4750*/  FFMA.FTZ R0, -R14, R11, R0 ;  /* 0x0000000b0e007223 */ /* 0x000fe20000010100 */
[----:B------:R-:W-:Y:S06]  /*4760*/  BRA `(.L_x_22737) ;  /* 0x00000000007c7947 */ /* 0x000fec0003800000 */
.L_x_22738:
        /* <DEDUP_REMOVED lines=15> */
.L_x_22744:
        /* <DEDUP_REMOVED lines=13> */
.L_x_22743:
[----:B------:R-:W-:Y:S05]  /*4930*/  BSYNC B2 ;  /* 0x0000000000027941 */ /* 0x000fea0003800000 */
.L_x_22742:
[----:B------:R-:W-:-:S04]  /*4940*/  FMUL.FTZ R0, R13, 1.1920928955078125e-07 ;  /* 0x340000000d007820 */ /* 0x000fc80000410000 */
[----:B------:R-:W-:-:S07]  /*4950*/  FMUL.FTZ R0, R11, R0 ;  /* 0x000000000b007220 */ /* 0x000fce0000410000 */
.L_x_22737:
[----:B------:R-:W-:Y:S05]  /*4960*/  BSYNC B0 ;  /* 0x0000000000007941 */ /* 0x000fea0003800000 */
.L_x_22736:
        /* <DEDUP_REMOVED lines=20> */
.L_x_22735:
[----:B------:R-:W-:Y:S05]  /*4ab0*/  BSYNC B1 ;  /* 0x0000000000017941 */ /* 0x000fea0003800000 */
.L_x_22734:
        /* <DEDUP_REMOVED lines=32> */
.L_x_22752:
[----:B------:R-:W-:Y:S01]  /*4cc0*/  FSETP.GEU.FTZ.AND P0, PT, R13, -R14, PT ;  /* 0x8000000e0d00720b */ /* 0x000fe20003f1e000 */
[----:B------:R-:W-:-:S12]  /*4cd0*/  FADD.FTZ R11, R11, -1 ;  /* 0xbf8000000b0b7421 */ /* 0x000fd80000010000 */
[----:B------:R-:W-:-:S07]  /*4ce0*/  @!P0 FADD.FTZ R11, R11, -1 ;  /* 0xbf8000000b0b8421 */ /* 0x000fce0000010000 */
.L_x_22751:
[----:B------:R-:W-:Y:S05]  /*4cf0*/  BSYNC B2 ;  /* 0x0000000000027941 */ /* 0x000fea0003800000 */
.L_x_22750:
[----:B------:R-:W-:Y:S01]  /*4d00*/  FFMA.FTZ R0, -R14, R11, R0 ;  /* 0x0000000b0e007223 */ /* 0x000fe20000010100 */
[----:B------:R-:W-:Y:S06]  /*4d10*/  BRA `(.L_x_22748) ;  /* 0x00000000007c7947 */ /* 0x000fec0003800000 */
.L_x_22749:
        /* <DEDUP_REMOVED lines=15> */
.L_x_22755:
        /* <DEDUP_REMOVED lines=13> */
.L_x_22754:
[----:B------:R-:W-:Y:S05]  /*4ee0*/  BSYNC B2 ;  /* 0x0000000000027941 */ /* 0x000fea0003800000 */
.L_x_22753:
[----:B------:R-:W-:-:S04]  /*4ef0*/  FMUL.FTZ R14, R14, 1.1920928955078125e-07 ;  /* 0x340000000e0e7820 */ /* 0x000fc80000410000 */
[----:B------:R-:W-:-:S07]  /*4f00*/  FMUL.FTZ R0, R11, R14 ;  /* 0x0000000e0b007220 */ /* 0x000fce0000410000 */
.L_x_22748:
[----:B------:R-:W-:Y:S05]  /*4f10*/  BSYNC B0 ;  /* 0x0000000000007941 */ /* 0x000fea0003800000 */
.L_x_22747:
        /* <DEDUP_REMOVED lines=20> */
.L_x_22746:
[----:B------:R-:W-:Y:S05]  /*5060*/  BSYNC B1 ;  /* 0x0000000000017941 */ /* 0x000fea0003800000 */
.L_x_22745:
        /* <DEDUP_REMOVED lines=32> */
.L_x_22763:
[----:B------:R-:W-:Y:S01]  /*5270*/  FSETP.GEU.FTZ.AND P0, PT, R15, -R18, PT ;  /* 0x800000120f00720b */ /* 0x000fe20003f1e000 */
[----:B------:R-:W-:-:S12]  /*5280*/  FADD.FTZ R13, R13, -1 ;  /* 0xbf8000000d0d7421 */ /* 0x000fd80000010000 */
[----:B------:R-:W-:-:S07]  /*5290*/  @!P0 FADD.FTZ R13, R13, -1 ;  /* 0xbf8000000d0d8421 */ /* 0x000fce0000010000 */
.L_x_22762:
[----:B------:R-:W-:Y:S05]  /*52a0*/  BSYNC B2 ;  /* 0x0000000000027941 */ /* 0x000fea0003800000 */
.L_x_22761:
[----:B------:R-:W-:Y:S01]  /*52b0*/  FFMA.FTZ R0, -R18, R13, R0 ;  /* 0x0000000d12007223 */ /* 0x000fe20000010100 */
[----:B------:R-:W-:Y:S06]  /*52c0*/  BRA `(.L_x_22759) ;  /* 0x00000000007c7947 */ /* 0x000fec0003800000 */
.L_x_22760:
        /* <DEDUP_REMOVED lines=15> */
.L_x_22766:
        /* <DEDUP_REMOVED lines=13> */
.L_x_22765:
[----:B------:R-:W-:Y:S05]  /*5490*/  BSYNC B2 ;  /* 0x0000000000027941 */ /* 0x000fea0003800000 */
.L_x_22764:
[----:B------:R-:W-:-:S04]  /*54a0*/  FMUL.FTZ R0, R15, 1.1920928955078125e-07 ;  /* 0x340000000f007820 */ /* 0x000fc80000410000 */
[----:B------:R-:W-:-:S07]  /*54b0*/  FMUL.FTZ R0, R13, R0 ;  /* 0x000000000d007220 */ /* 0x000fce0000410000 */
.L_x_22759:
[----:B------:R-:W-:Y:S05]  /*54c0*/  BSYNC B0 ;  /* 0x0000000000007941 */ /* 0x000fea0003800000 */
.L_x_22758:
        /* <DEDUP_REMOVED lines=20> */
.L_x_22757:
[----:B------:R-:W-:Y:S05]  /*5610*/  BSYNC B1 ;  /* 0x0000000000017941 */ /* 0x000fea0003800000 */
.L_x_22756:
        /* <DEDUP_REMOVED lines=32> */
.L_x_22774:
[----:B------:R-:W-:Y:S01]  /*5820*/  FSETP.GEU.FTZ.AND P0, PT, R14, -R17, PT ;  /* 0x800000110e00720b */ /* 0x000fe20003f1e000 */
[----:B------:R-:W-:-:S12]  /*5830*/  FADD.FTZ R0, R0, -1 ;  /* 0xbf80000000007421 */ /* 0x000fd80000010000 */
[----:B------:R-:W-:-:S07]  /*5840*/  @!P0 FADD.FTZ R0, R0, -1 ;  /* 0xbf80000000008421 */ /* 0x000fce0000010000 */
.L_x_22773:
[----:B------:R-:W-:Y:S05]  /*5850*/  BSYNC B2 ;  /* 0x0000000000027941 */ /* 0x000fea0003800000 */
.L_x_22772:
[----:B------:R-:W-:Y:S01]  /*5860*/  FFMA.FTZ R15, -R17, R0, R15 ;  /* 0x00000000110f7223 */ /* 0x000fe2000001010f */
[----:B------:R-:W-:Y:S06]  /*5870*/  BRA `(.L_x_22770) ;  /* 0x00000000007c7947 */ /* 0x000fec0003800000 */
.L_x_22771:
        /* <DEDUP_REMOVED lines=15> */
.L_x_22777:
        /* <DEDUP_REMOVED lines=13> */
.L_x_22776:
[----:B------:R-:W-:Y:S05]  /*5a40*/  BSYNC B2 ;  /* 0x0000000000027941 */ /* 0x000fea0003800000 */
.L_x_22775:
[----:B------:R-:W-:-:S04]  /*5a50*/  FMUL.FTZ R17, R17, 1.1920928955078125e-07 ;  /* 0x3400000011117820 */ /* 0x000fc80000410000 */
[----:B0-----:R-:W-:-:S07]  /*5a60*/  FMUL.FTZ R15, R14, R17 ;  /* 0x000000110e0f7220 */ /* 0x001fce0000410000 */
.L_x_22770:
[----:B------:R-:W-:Y:S05]  /*5a70*/  BSYNC B0 ;  /* 0x0000000000007941 */ /* 0x000fea0003800000 */
.L_x_22769:
        /* <DEDUP_REMOVED lines=20> */
.L_x_22768:
[----:B------:R-:W-:Y:S05]  /*5bc0*/  BSYNC B1 ;  /* 0x0000000000017941 */ /* 0x000fea0003800000 */
.L_x_22767:
        /* <DEDUP_REMOVED lines=16> */
.L_x_22780:
[----:B------:R-:W-:-:S13]  /*5cd0*/  ISETP.GE.AND P0, PT, R4, R3, PT ;  /* 0x000000030400720c */ /* 0x000fda0003f06270 */
[----:B------:R-:W-:Y:S05]  /*5ce0*/  @P0 BRA `(.L_x_22782) ;  /* 0x0000000000300947 */ /* 0x000fea0003800000 */
[----:B-1----:R-:W1:Y:S01]  /*5cf0*/  LDC.64 R6, c[0x0][0x228] ;  /* 0x00008a00ff067b82 */ /* 0x002e620000000a00 */
[----:B-----5:R-:W-:Y:S01]  /*5d00*/  IADD3 R5, R2, R4, RZ ;  /* 0x0000000402057210 */ /* 0x020fe20007ffe0ff */
[----:B------:R-:W-:-:S04]  /*5d10*/  VIADD R4, R4, 0x80 ;  /* 0x0000008004047836 */ /* 0x000fc80000000000 */
[----:B-1----:R-:W-:-:S05]  /*5d20*/  IMAD.WIDE.U32 R6, R5, 0x4, R6 ;  /* 0x0000000405067825 */ /* 0x002fca00078e0006 */
[----:B------:R1:W-:Y:S02]  /*5d30*/  STG.E desc[UR4][R6.64], R8 ;  /* 0x0000000806007986 */ /* 0x0003e4000c101904 */
.L_x_22781:
[----:B------:R-:W-:-:S13]  /*5d40*/  ISETP.GE.AND P0, PT, R4, R3, PT ;  /* 0x000000030400720c */ /* 0x000fda0003f06270 */
[----:B------:R-:W-:Y:S05]  /*5d50*/  @P0 BRA `(.L_x_22783) ;  /* 0x0000000000300947 */ /* 0x000fea0003800000 */
[----:B01----:R-:W0:Y:S01]  /*5d60*/  LDC.64 R6, c[0x0][0x228] ;  /* 0x00008a00ff067b82 */ /* 0x003e220000000a00 */
[----:B-----5:R-:W-:Y:S01]  /*5d70*/  IMAD.IADD R5, R2, 0x1, R4 ;  /* 0x0000000102057824 */ /* 0x020fe200078e0204 */
[----:B------:R-:W-:-:S03]  /*5d80*/  IADD3 R4, R4, 0x80, RZ ;  /* 0x0000008004047810 */ /* 0x000fc60007ffe0ff */
[----:B0-----:R-:W-:-:S05]  /*5d90*/  IMAD.WIDE.U32 R6, R5, 0x4, R6 ;  /* 0x0000000405067825 */ /* 0x001fca00078e0006 */
[----:B------:R2:W-:Y:S02]  /*5da0*/  STG.E desc[UR4][R6.64], R9 ;  /* 0x0000000906007986 */ /* 0x0005e4000c101904 */
.L_x_22782:
[----:B------:R-:W-:-:S13]  /*5db0*/  ISETP.GE.AND P0, PT, R4, R3, PT ;  /* 0x000000030400720c */ /* 0x000fda0003f06270 */
[----:B------:R-:W-:Y:S05]  /*5dc0*/  @P0 BRA `(.L_x_22784) ;  /* 0x0000000000340947 */ /* 0x000fea0003800000 */
[----:B-12---:R-:W1:Y:S01]  /*5dd0*/  LDC.64 R6, c[0x0][0x228] ;  /* 0x00008a00ff067b82 */ /* 0x006e620000000a00 */
[----:B-----5:R-:W-:Y:S02]  /*5de0*/  IMAD.IADD R5, R2, 0x1, R4 ;  /* 0x0000000102057824 */ /* 0x020fe400078e0204 */
[----:B------:R-:W-:Y:S02]  /*5df0*/  VIADD R4, R4, 0x80 ;  /* 0x0000008004047836 */ /* 0x000fe40000000000 */
[----:B-1----:R-:W-:-:S05]  /*5e00*/  IMAD.WIDE.U32 R6, R5, 0x4, R6 ;  /* 0x0000000405067825 */ /* 0x002fca00078e0006 */
[----:B------:R2:W-:Y:S02]  /*5e10*/  STG.E desc[UR4][R6.64], R10 ;  /* 0x0000000a06007986 */ /* 0x0005e4000c101904 */
.L_x_22783:
        /* <DEDUP_REMOVED lines=8> */
.L_x_22784:
[----:B------:R-:W-:Y:S05]  /*5ea0*/  BSYNC B1 ;  /* 0x0000000000017941 */ /* 0x000fea0003800000 */
.L_x_22779:
[----:B------:R-:W-:-:S13]  /*5eb0*/  ISETP.GE.AND P0, PT, R4, R3, PT ;  /* 0x000000030400720c */ /* 0x000fda0003f06270 */
[----:B-123--:R-:W1:Y:S01]  /*5ec0*/  @!P0 LDC.64 R6, c[0x0][0x228] ;  /* 0x00008a00ff068b82 */ /* 0x00ee620000000a00 */
[----:B-----5:R-:W-:Y:S01]  /*5ed0*/  @!P0 IMAD.IADD R5, R2, 0x1, R4 ;  /* 0x0000000102058824 */ /* 0x020fe200078e0204 */
[----:B------:R-:W-:-:S03]  /*5ee0*/  @!P0 IADD3 R4, R4, 0x80, RZ ;  /* 0x0000008004048810 */ /* 0x000fc60007ffe0ff */
[----:B-1----:R-:W-:-:S05]  /*5ef0*/  @!P0 IMAD.WIDE.U32 R6, R5, 0x4, R6 ;  /* 0x0000000405068825 */ /* 0x002fca00078e0006 */
[----:B------:R3:W-:Y:S02]  /*5f00*/  @!P0 STG.E desc[UR4][R6.64], R12 ;  /* 0x0000000c06008986 */ /* 0x0007e4000c101904 */
.L_x_22785:
[----:B------:R-:W-:Y:S05]  /*5f10*/  BSYNC B0 ;  /* 0x0000000000007941 */ /* 0x000fea0003800000 */
.L_x_22778:
        /* <DEDUP_REMOVED lines=8> */
.L_x_22786:
        /* <DEDUP_REMOVED lines=14> */
.L_x_37865:


//--------------------- .text._ZN2at6native29vectorized_elementwise_kernelILi8EZZZNS0_15binary_internal21div_floor_kernel_cudaERNS_18TensorIteratorBaseEENKUlvE0_clEvENKUlvE0_clEvEUlfE_St5arrayIPcLm2EEEEviT0_T1_ --------------------------
	.section	.text._ZN2at6native29vectorized_elementwise_kernelILi8EZZZNS0_15binary_internal21div_floor_kernel_cudaERNS_18TensorIteratorBaseEENKUlvE0_clEvENKUlvE0_clEvEUlfE_St5arrayIPcLm2EEEEviT0_T1_,"ax",@progbits
	.align	128
        .global         _ZN2at6native29vectorized_elementwise_kernelILi8EZZZNS0_15binary_internal21div_floor_kernel_cudaERNS_18TensorIteratorBaseEENKUlvE0_clEvENKUlvE0_clEvEUlfE_St5arrayIPcLm2EEEEviT0_T1_
        .type           _ZN2at6native29vectorized_elementwise_kernelILi8EZZZNS0_15binary_internal21div_floor_kernel_cudaERNS_18TensorIteratorBaseEENKUlvE0_clEvENKUlvE0_clEvEUlfE_St5arrayIPcLm2EEEEviT0_T1_,@function
        .size           _ZN2at6native29vectorized_elementwise_kernelILi8EZZZNS0_15binary_internal21div_floor_kernel_cudaERNS_18TensorIteratorBaseEENKUlvE0_clEvENKUlvE0_clEvEUlfE_St5arrayIPcLm2EEEEviT0_T1_,(.L_x_37866 - _ZN2at6native29vectorized_elementwise_kernelILi8EZZZNS0_15binary_internal21div_floor_kernel_cudaERNS_18TensorIteratorBaseEENKUlvE0_clEvENKUlvE0_clEvEUlfE_St5arrayIPcLm2EEEEviT0_T1_)
        .other          _ZN2at6native29vectorized_elementwise_kernelILi8EZZZNS0_15binary_internal21div_floor_kernel_cudaERNS_18TensorIteratorBaseEENKUlvE0_clEvENKUlvE0_clEvEUlfE_St5arrayIPcLm2EEEEviT0_T1_,@"STO_CUDA_ENTRY STV_DEFAULT"
_ZN2at6native29vectorized_elementwise_kernelILi8EZZZNS0_15binary_internal21div_floor_kernel_cudaERNS_18TensorIteratorBaseEENKUlvE0_clEvENKUlvE0_clEvEUlfE_St5arrayIPcLm2EEEEviT0_T1_:
.text._ZN2at6native29vectorized_elementwise_kernelILi8EZZZNS0_15binary_internal21div_floor_kernel_cudaERNS_18TensorIteratorBaseEENKUlvE0_clEvENKUlvE0_clEvEUlfE_St5arrayIPcLm2EEEEviT0_T1_:
        /* <DEDUP_REMOVED lines=42> */
.L_x_22793:
[----:B------:R-:W-:Y:S01]  /*02a0*/  FSETP.GEU.FTZ.AND P0, PT, R15, -R13, PT ;  /* 0x8000000d0f00720b */ /* 0x000fe20003f1e000 */
[----:B------:R-:W-:-:S12]  /*02b0*/  FADD.FTZ R17, R17, -1 ;  /* 0xbf80000011117421 */ /* 0x000fd80000010000 */
[----:B------:R-:W-:-:S07]  /*02c0*/  @!P0 FADD.FTZ R17, R17, -1 ;  /* 0xbf80000011118421 */ /* 0x000fce0000010000 */
.L_x_22792:
[----:B------:R-:W-:Y:S05]  /*02d0*/  BSYNC B1 ;  /* 0x0000000000017941 */ /* 0x000fea0003800000 */
.L_x_22791:
[----:B------:R-:W-:Y:S01]  /*02e0*/  FFMA.FTZ R0, -R13, R17, R0 ;  /* 0x000000110d007223 */ /* 0x000fe20000010100 */
[----:B------:R-:W-:Y:S06]  /*02f0*/  BRA `(.L_x_22789) ;  /* 0x00000000007c7947 */ /* 0x000fec0003800000 */
.L_x_22790:
        /* <DEDUP_REMOVED lines=15> */
.L_x_22796:
        /* <DEDUP_REMOVED lines=13> */
.L_x_22795:
[----:B------:R-:W-:Y:S05]  /*04c0*/  BSYNC B1 ;  /* 0x0000000000017941 */ /* 0x000fea0003800000 */
.L_x_22794:
[----:B0-----:R-:W-:-:S04]  /*04d0*/  FMUL.FTZ R15, R16, 1.1920928955078125e-07 ;  /* 0x34000000100f7820 */ /* 0x001fc80000410000 */
[----:B------:R-:W-:-:S07]  /*04e0*/  FMUL.FTZ R0, R14, R15 ;  /* 0x0000000f0e007220 */ /* 0x000fce0000410000 */
.L_x_22789:
[----:B------:R-:W-:Y:S05]  /*04f0*/  BSYNC B0 ;  /* 0x0000000000007941 */ /* 0x000fea0003800000 */
.L_x_22788:
        /* <DEDUP_REMOVED lines=46> */
.L_x_22802:
[----:B------:R-:W-:Y:S01]  /*07e0*/  FSETP.GEU.FTZ.AND P0, PT, R17, -R13, PT ;  /* 0x8000000d1100720b */ /* 0x000fe20003f1e000 */
[----:B------:R-:W-:-:S12]  /*07f0*/  FADD.FTZ R15, R15, -1 ;  /* 0xbf8000000f0f7421 */ /* 0x000fd80000010000 */
[----:B------:R-:W-:-:S07]  /*0800*/  @!P0 FADD.FTZ R15, R15, -1 ;  /* 0xbf8000000f0f8421 */ /* 0x000fce0000010000 */
.L_x_22801:
[----:B------:R-:W-:Y:S05]  /*0810*/  BSYNC B1 ;  /* 0x0000000000017941 */ /* 0x000fea0003800000 */
.L_x_22800:
[----:B------:R-:W-:Y:S01]  /*0820*/  FFMA.FTZ R14, -R13, R15, R14 ;  /* 0x0000000f0d0e7223 */ /* 0x000fe2000001010e */
[----:B------:R-:W-:Y:S06]  /*0830*/  BRA `(.L_x_22798) ;  /* 0x00000000007c7947 */ /* 0x000fec0003800000 */
.L_x_22799:
        /* <DEDUP_REMOVED lines=15> */
.L_x_22805:
        /* <DEDUP_REMOVED lines=13> */
.L_x_22804:
[----:B------:R-:W-:Y:S05]  /*0a00*/  BSYNC B1 ;  /* 0x0000000000017941 */ /* 0x000fea0003800000 */
.L_x_22803:
[----:B------:R-:W-:-:S04]  /*0a10*/  FMUL.FTZ R15, R15, 1.1920928955078125e-07 ;  /* 0x340000000f0f7820 */ /* 0x000fc80000410000 */
[----:B------:R-:W-:-:S07]  /*0a20*/  FMUL.FTZ R14, R14, R15 ;  /* 0x0000000f0e0e7220 */ /* 0x000fce0000410000 */
.L_x_22798:
[----:B------:R-:W-:Y:S05]  /*0a30*/  BSYNC B0 ;  /* 0x0000000000007941 */ /* 0x000fea0003800000 */
.L_x_22797:
        /* <DEDUP_REMOVED lines=45> */
.L_x_22811:
[----:B------:R-:W-:Y:S01]  /*0d10*/  FSETP.GEU.FTZ.AND P0, PT, R17, -R13, PT ;  /* 0x8000000d1100720b */ /* 0x000fe20003f1e000 */
[----:B------:R-:W-:-:S12]  /*0d20*/  FADD.FTZ R15, R15, -1 ;  /* 0xbf8000000f0f7421 */ /* 0x000fd80000010000 */
[----:B------:R-:W-:-:S07]  /*0d30*/  @!P0 FADD.FTZ R15, R15, -1 ;  /* 0xbf8000000f0f8421 */ /* 0x000fce0000010000 */
.L_x_22810:
[----:B------:R-:W-:Y:S05]  /*0d40*/  BSYNC B1 ;  /* 0x0000000000017941 */ /* 0x000fea0003800000 */
.L_x_22809:
[----:B------:R-:W-:Y:S01]  /*0d50*/  FFMA.FTZ R14, -R13, R15, R14 ;  /* 0x0000000f0d0e7223 */ /* 0x000fe2000001010e */
[----:B------:R-:W-:Y:S06]  /*0d60*/  BRA `(.L_x_22807) ;  /* 0x00000000007c7947 */ /* 0x000fec0003800000 */
.L_x_22808:
        /* <DEDUP_REMOVED lines=15> */
.L_x_22814:
        /* <DEDUP_REMOVED lines=13> */
.L_x_22813:
[----:B------:R-:W-:Y:S05]  /*0f30*/  BSYNC B1 ;  /* 0x0000000000017941 */ /* 0x000fea0003800000 */
.L_x_22812:
[----:B------:R-:W-:-:S04]  /*0f40*/  FMUL.FTZ R15, R15, 1.1920928955078125e-07 ;  /* 0x340000000f0f7820 */ /* 0x000fc80000410000 */
[----:B------:R-:W-:-:S07]  /*0f50*/  FMUL.FTZ R14, R14, R15 ;  /* 0x0000000f0e0e7220 */ /* 0x000fce0000410000 */
.L_x_22807:
[----:B------:R-:W-:Y:S05]  /*0f60*/  BSYNC B0 ;  /* 0x0000000000007941 */ /* 0x000fea0003800000 */
.L_x_22806:
        /* <DEDUP_REMOVED lines=45> */
.L_x_22820:
[----:B------:R-:W-:Y:S01]  /*1240*/  FSETP.GEU.FTZ.AND P0, PT, R17, -R13, PT ;  /* 0x8000000d1100720b */ /* 0x000fe20003f1e000 */
[----:B------:R-:W-:-:S12]  /*1250*/  FADD.FTZ R15, R15, -1 ;  /* 0xbf8000000f0f7421 */ /* 0x000fd80000010000 */
[----:B------:R-:W-:-:S07]  /*1260*/  @!P0 FADD.FTZ R15, R15, -1 ;  /* 0xbf8000000f0f8421 */ /* 0x000fce0000010000 */
.L_x_22819:
[----:B------:R-:W-:Y:S05]  /*1270*/  BSYNC B1 ;  /* 0x0000000000017941 */ /* 0x000fea0003800000 */
.L_x_22818:
[----:B------:R-:W-:Y:S01]  /*1280*/  FFMA.FTZ R14, -R13, R15, R14 ;  /* 0x0000000f0d0e7223 */ /* 0x000fe2000001010e */
[----:B------:R-:W-:Y:S06]  /*1290*/  BRA `(.L_x_22816) ;  /* 0x00000000007c7947 */ /* 0x000fec0003800000 */
.L_x_22817:
        /* <DEDUP_REMOVED lines=15> */
.L_x_22823:
        /* <DEDUP_REMOVED lines=13> */
.L_x_22822:
[----:B------:R-:W-:Y:S05]  /*1460*/  BSYNC B1 ;  /* 0x0000000000017941 */ /* 0x000fea0003800000 */
.L_x_22821:
[----:B------:R-:W-:-:S04]  /*1470*/  FMUL.FTZ R15, R15, 1.1920928955078125e-07 ;  /* 0x340000000f0f7820 */ /* 0x000fc80000410000 */
[----:B------:R-:W-:-:S07]  /*1480*/  FMUL.FTZ R14, R14, R15 ;  /* 0x0000000f0e0e7220 */ /* 0x000fce0000410000 */
.L_x_22816:
[----:B------:R-:W-:Y:S05]  /*1490*/  BSYNC B0 ;  /* 0x0000000000007941 */ /* 0x000fea0003800000 */
.L_x_22815:
        /* <DEDUP_REMOVED lines=45> */
.L_x_22829:
[----:B------:R-:W-:Y:S01]  /*1770*/  FSETP.GEU.FTZ.AND P0, PT, R17, -R13, PT ;  /* 0x8000000d1100720b */ /* 0x000fe20003f1e000 */
[----:B------:R-:W-:-:S12]  /*1780*/  FADD.FTZ R15, R15, -1 ;  /* 0xbf8000000f0f7421 */ /* 0x000fd80000010000 */
[----:B------:R-:W-:-:S07]  /*1790*/  @!P0 FADD.FTZ R15, R15, -1 ;  /* 0xbf8000000f0f8421 */ /* 0x000fce0000010000 */
.L_x_22828:
[----:B------:R-:W-:Y:S05]  /*17a0*/  BSYNC B1 ;  /* 0x0000000000017941 */ /* 0x000fea0003800000 */
.L_x_22827:
[----:B------:R-:W-:Y:S01]  /*17b0*/  FFMA.FTZ R14, -R13, R15, R14 ;  /* 0x0000000f0d0e7223 */ /* 0x000fe2000001010e */
[----:B------:R-:W-:Y:S06]  /*17c0*/  BRA `(.L_x_22825) ;  /* 0x00000000007c7947 */ /* 0x000fec0003800000 */
.L_x_22826:
        /* <DEDUP_REMOVED lines=15> */
.L_x_22832:
        /* <DEDUP_REMOVED lines=13> */
.L_x_22831:
[----:B------:R-:W-:Y:S05]  /*1990*/  BSYNC B1 ;  /* 0x0000000000017941 */ /* 0x000fea0003800000 */
.L_x_22830:
[----:B------:R-:W-:-:S04]  /*19a0*/  FMUL.FTZ R15, R15, 1.1920928955078125e-07 ;  /* 0x340000000f0f7820 */ /* 0x000fc80000410000 */
[----:B------:R-:W-:-:S07]  /*19b0*/  FMUL.FTZ R14, R14, R15 ;  /* 0x0000000f0e0e7220 */ /* 0x000fce0000410000 */
.L_x_22825:
[----:B------:R-:W-:Y:S05]  /*19c0*/  BSYNC B0 ;  /* 0x0000000000007941 */ /* 0x000fea0003800000 */
.L_x_22824:
        /* <DEDUP_REMOVED lines=45> */
.L_x_22838:
[----:B------:R-:W-:Y:S01]  /*1ca0*/  FSETP.GEU.FTZ.AND P0, PT, R17, -R13, PT ;  /* 0x8000000d1100720b */ /* 0x000fe20003f1e000 */
[----:B------:R-:W-:-:S12]  /*1cb0*/  FADD.FTZ R15, R15, -1 ;  /* 0xbf8000000f0f7421 */ /* 0x000fd80000010000 */
[----:B------:R-:W-:-:S07]  /*1cc0*/  @!P0 FADD.FTZ R15, R15, -1 ;  /* 0xbf8000000f0f8421 */ /* 0x000fce0000010000 */
.L_x_22837:
[----:B------:R-:W-:Y:S05]  /*1cd0*/  BSYNC B1 ;  /* 0x0000000000017941 */ /* 0x000fea0003800000 */
.L_x_22836:
[----:B------:R-:W-:Y:S01]  /*1ce0*/  FFMA.FTZ R14, -R13, R15, R14 ;  /* 0x0000000f0d0e7223 */ /* 0x000fe2000001010e */
[----:B------:R-:W-:Y:S06]  /*1cf0*/  BRA `(.L_x_22834) ;  /* 0x00000000007c7947 */ /* 0x000fec0003800000 */
.L_x_22835:
        /* <DEDUP_REMOVED lines=15> */
.L_x_22841:
        /* <DEDUP_REMOVED lines=13> */
.L_x_22840:
[----:B------:R-:W-:Y:S05]  /*1ec0*/  BSYNC B1 ;  /* 0x0000000000017941 */ /* 0x000fea0003800000 */
.L_x_22839:
[----:B------:R-:W-:-:S04]  /*1ed0*/  FMUL.FTZ R15, R15, 1.1920928955078125e-07 ;  /* 0x340000000f0f7820 */ /* 0x000fc80000410000 */
[----:B------:R-:W-:-:S07]  /*1ee0*/  FMUL.FTZ R14, R14, R15 ;  /* 0x0000000f0e0e7220 */ /* 0x000fce0000410000 */
.L_x_22834:
[----:B------:R-:W-:Y:S05]  /*1ef0*/  BSYNC B0 ;  /* 0x0000000000007941 */ /* 0x000fea0003800000 */
.L_x_22833:
        /* <DEDUP_REMOVED lines=45> */
.L_x_22847:
[----:B------:R-:W-:Y:S01]  /*21d0*/  FSETP.GEU.FTZ.AND P0, PT, R17, -R13, PT ;  /* 0x8000000d1100720b */ /* 0x000fe20003f1e000 */
[----:B------:R-:W-:-:S12]  /*21e0*/  FADD.FTZ R15, R15, -1 ;  /* 0xbf8000000f0f7421 */ /* 0x000fd80000010000 */
[----:B------:R-:W-:-:S07]  /*21f0*/  @!P0 FADD.FTZ R15, R15, -1 ;  /* 0xbf8000000f0f8421 */ /* 0x000fce0000010000 */
.L_x_22846:
[----:B------:R-:W-:Y:S05]  /*2200*/  BSYNC B1 ;  /* 0x0000000000017941 */ /* 0x000fea0003800000 */
.L_x_22845:
[----:B------:R-:W-:Y:S01]  /*2210*/  FFMA.FTZ R14, -R13, R15, R14 ;  /* 0x0000000f0d0e7223 */ /* 0x000fe2000001010e */
[----:B------:R-:W-:Y:S06]  /*2220*/  BRA `(.L_x_22843) ;  /* 0x00000000007c7947 */ /* 0x000fec0003800000 */
.L_x_22844:
        /* <DEDUP_REMOVED lines=15> */
.L_x_22850:
        /* <DEDUP_REMOVED lines=13> */
.L_x_22849:
[----:B------:R-:W-:Y:S05]  /*23f0*/  BSYNC B1 ;  /* 0x0000000000017941 */ /* 0x000fea0003800000 */
.L_x_22848:
[----:B------:R-:W-:-:S04]  /*2400*/  FMUL.FTZ R15, R15, 1.1920928955078125e-07 ;  /* 0x340000000f0f7820 */ /* 0x000fc80000410000 */
[----:B------:R-:W-:-:S07]  /*2410*/  FMUL.FTZ R14, R14, R15 ;  /* 0x0000000f0e0e7220 */ /* 0x000fce0000410000 */
.L_x_22843:
[----:B------:R-:W-:Y:S05]  /*2420*/  BSYNC B0 ;  /* 0x0000000000007941 */ /* 0x000fea0003800000 */
.L_x_22842:
        /* <DEDUP_REMOVED lines=45> */
.L_x_22856:
[----:B------:R-:W-:Y:S01]  /*2700*/  FSETP.GEU.FTZ.AND P0, PT, R17, -R13, PT ;  /* 0x8000000d1100720b */ /* 0x000fe20003f1e000 */
[----:B------:R-:W-:-:S12]  /*2710*/  FADD.FTZ R15, R15, -1 ;  /* 0xbf8000000f0f7421 */ /* 0x000fd80000010000 */
[----:B------:R-:W-:-:S07]  /*2720*/  @!P0 FADD.FTZ R15, R15, -1 ;  /* 0xbf8000000f0f8421 */ /* 0x000fce0000010000 */
.L_x_22855:
[----:B------:R-:W-:Y:S05]  /*2730*/  BSYNC B1 ;  /* 0x0000000000017941 */ /* 0x000fea0003800000 */
.L_x_22854:
[----:B------:R-:W-:Y:S01]  /*2740*/  FFMA.FTZ R14, -R13, R15, R14 ;  /* 0x0000000f0d0e7223 */ /* 0x000fe2000001010e */
[----:B------:R-:W-:Y:S06]  /*2750*/  BRA `(.L_x_22852) ;  /* 0x00000000007c7947 */ /* 0x000fec0003800000 */
.L_x_22853:
        /* <DEDUP_REMOVED lines=15> */
.L_x_22859:
        /* <DEDUP_REMOVED lines=13> */
.L_x_22858:
[----:B------:R-:W-:Y:S05]  /*2920*/  BSYNC B1 ;  /* 0x0000000000017941 */ /* 0x000fea0003800000 */
.L_x_22857:
[----:B------:R-:W-:-:S04]  /*2930*/  FMUL.FTZ R14, R14, 1.1920928955078125e-07 ;  /* 0x340000000e0e7820 */ /* 0x000fc80000410000 */
[----:B------:R-:W-:-:S07]  /*2940*/  FMUL.FTZ R14, R13, R14 ;  /* 0x0000000e0d0e7220 */ /* 0x000fce0000410000 */
.L_x_22852:
[----:B------:R-:W-:Y:S05]  /*2950*/  BSYNC B0 ;  /* 0x0000000000007941 */ /* 0x000fea0003800000 */
.L_x_22851:
        /* <DEDUP_REMOVED lines=25> */
.L_x_22787:
        /* <DEDUP_REMOVED lines=86> */
.L_x_22867:
[----:B------:R-:W-:Y:S01]  /*3050*/  FSETP.GEU.FTZ.AND P0, PT, R6, -R8, PT ;  /* 0x800000080600720b */ /* 0x000fe20003f1e000 */
[----:B------:R-:W-:-:S12]  /*3060*/  FADD.FTZ R0, R0, -1 ;  /* 0xbf80000000007421 */ /* 0x000fd80000010000 */
[----:B------:R-:W-:-:S07]  /*3070*/  @!P0 FADD.FTZ R0, R0, -1 ;  /* 0xbf80000000008421 */ /* 0x000fce0000010000 */
.L_x_22866:
[----:B------:R-:W-:Y:S05]  /*3080*/  BSYNC B2 ;  /* 0x0000000000027941 */ /* 0x000fea0003800000 */
.L_x_22865:
[----:B------:R-:W-:Y:S01]  /*3090*/  FFMA.FTZ R9, -R8, R0, R9 ;  /* 0x0000000008097223 */ /* 0x000fe20000010109 */
[----:B------:R-:W-:Y:S06]  /*30a0*/  BRA `(.L_x_22863) ;  /* 0x00000000007c7947 */ /* 0x000fec0003800000 */
.L_x_22864:
        /* <DEDUP_REMOVED lines=15> */
.L_x_22870:
        /* <DEDUP_REMOVED lines=13> */
.L_x_22869:
[----:B------:R-:W-:Y:S05]  /*3270*/  BSYNC B2 ;  /* 0x0000000000027941 */ /* 0x000fea0003800000 */
.L_x_22868:
[----:B------:R-:W-:-:S04]  /*3280*/  FMUL.FTZ R9, R0, 1.1920928955078125e-07 ;  /* 0x3400000000097820 */ /* 0x000fc80000410000 */
[----:B------:R-:W-:-:S07]  /*3290*/  FMUL.FTZ R9, R6, R9 ;  /* 0x0000000906097220 */ /* 0x000fce0000410000 */
.L_x_22863:
[----:B------:R-:W-:Y:S05]  /*32a0*/  BSYNC B0 ;  /* 0x0000000000007941 */ /* 0x000fea0003800000 */
.L_x_22862:
        /* <DEDUP_REMOVED lines=20> */
.L_x_22861:
[----:B------:R-:W-:Y:S05]  /*33f0*/  BSYNC B1 ;  /* 0x0000000000017941 */ /* 0x000fea0003800000 */
.L_x_22860:
        /* <DEDUP_REMOVED lines=32> */
.L_x_22878:
[----:B------:R-:W-:Y:S01]  /*3600*/  FSETP.GEU.FTZ.AND P0, PT, R11, -R12, PT ;  /* 0x8000000c0b00720b */ /* 0x000fe20003f1e000 */
[----:B------:R-:W-:-:S12]  /*3610*/  FADD.FTZ R9, R9, -1 ;  /* 0xbf80000009097421 */ /* 0x000fd80000010000 */
[----:B------:R-:W-:-:S07]  /*3620*/  @!P0 FADD.FTZ R9, R9, -1 ;  /* 0xbf80000009098421 */ /* 0x000fce0000010000 */
.L_x_22877:
[----:B------:R-:W-:Y:S05]  /*3630*/  BSYNC B2 ;  /* 0x0000000000027941 */ /* 0x000fea0003800000 */
.L_x_22876:
[----:B------:R-:W-:Y:S01]  /*3640*/  FFMA.FTZ R0, -R12, R9, R0 ;  /* 0x000000090c007223 */ /* 0x000fe20000010100 */
[----:B------:R-:W-:Y:S06]  /*3650*/  BRA `(.L_x_22874) ;  /* 0x00000000007c7947 */ /* 0x000fec0003800000 */
.L_x_22875:
        /* <DEDUP_REMOVED lines=15> */
.L_x_22881:
        /* <DEDUP_REMOVED lines=13> */
.L_x_22880:
[----:B------:R-:W-:Y:S05]  /*3820*/  BSYNC B2 ;  /* 0x0000000000027941 */ /* 0x000fea0003800000 */
.L_x_22879:
[----:B------:R-:W-:-:S04]  /*3830*/  FMUL.FTZ R0, R11, 1.1920928955078125e-07 ;  /* 0x340000000b007820 */ /* 0x000fc80000410000 */
[----:B------:R-:W-:-:S07]  /*3840*/  FMUL.FTZ R0, R9, R0 ;  /* 0x0000000009007220 */ /* 0x000fce0000410000 */
.L_x_22874:
[----:B------:R-:W-:Y:S05]  /*3850*/  BSYNC B0 ;  /* 0x0000000000007941 */ /* 0x000fea0003800000 */
.L_x_22873:
        /* <DEDUP_REMOVED lines=20> */
.L_x_22872:
[----:B------:R-:W-:Y:S05]  /*39a0*/  BSYNC B1 ;  /* 0x0000000000017941 */ /* 0x000fea0003800000 */
.L_x_22871:
        /* <DEDUP_REMOVED lines=32> */
.L_x_22889:
[----:B------:R-:W-:Y:S01]  /*3bb0*/  FSETP.GEU.FTZ.AND P0, PT, R8, -R10, PT ;  /* 0x8000000a0800720b */ /* 0x000fe20003f1e000 */
[----:B------:R-:W-:-:S12]  /*3bc0*/  FADD.FTZ R0, R0, -1 ;  /* 0xbf80000000007421 */ /* 0x000fd80000010000 */
[----:B------:R-:W-:-:S07]  /*3bd0*/  @!P0 FADD.FTZ R0, R0, -1 ;  /* 0xbf80000000008421 */ /* 0x000fce0000010000 */
.L_x_22888:
[----:B------:R-:W-:Y:S05]  /*3be0*/  BSYNC B2 ;  /* 0x0000000000027941 */ /* 0x000fea0003800000 */
.L_x_22887:
[----:B------:R-:W-:Y:S01]  /*3bf0*/  FFMA.FTZ R11, -R10, R0, R11 ;  /* 0x000000000a0b7223 */ /* 0x000fe2000001010b */
[----:B------:R-:W-:Y:S06]  /*3c00*/  BRA `(.L_x_22885) ;  /* 0x00000000007c7947 */ /* 0x000fec0003800000 */
.L_x_22886:
        /* <DEDUP_REMOVED lines=15> */
.L_x_22892:
        /* <DEDUP_REMOVED lines=13> */
.L_x_22891:
[----:B------:R-:W-:Y:S05]  /*3dd0*/  BSYNC B2 ;  /* 0x0000000000027941 */ /* 0x000fea0003800000 */
.L_x_22890:
[----:B------:R-:W-:-:S04]  /*3de0*/  FMUL.FTZ R11, R11, 1.1920928955078125e-07 ;  /* 0x340000000b0b7820 */ /* 0x000fc80000410000 */
[----:B------:R-:W-:-:S07]  /*3df0*/  FMUL.FTZ R11, R8, R11 ;  /* 0x0000000b080b7220 */ /* 0x000fce0000410000 */
.L_x_22885:
[----:B------:R-:W-:Y:S05]  /*3e00*/  BSYNC B0 ;  /* 0x0000000000007941 */ /* 0x000fea0003800000 */
.L_x_22884:
        /* <DEDUP_REMOVED lines=20> */
.L_x_22883:
[----:B------:R-:W-:Y:S05]  /*3f50*/  BSYNC B1 ;  /* 0x0000000000017941 */ /* 0x000fea0003800000 */
.L_x_22882:
        /* <DEDUP_REMOVED lines=32> */
.L_x_22900:
[----:B------:R-:W-:Y:S01]  /*4160*/  FSETP.GEU.FTZ.AND P0, PT, R10, -R12, PT ;  /* 0x8000000c0a00720b */ /* 0x000fe20003f1e000 */
[----:B------:R-:W-:-:S12]  /*4170*/  FADD.FTZ R0, R0, -1 ;  /* 0xbf80000000007421 */ /* 0x000fd80000010000 */
[----:B------:R-:W-:-:S07]  /*4180*/  @!P0 FADD.FTZ R0, R0, -1 ;  /* 0xbf80000000008421 */ /* 0x000fce0000010000 */
.L_x_22899:
[----:B------:R-:W-:Y:S05]  /*4190*/  BSYNC B2 ;  /* 0x0000000000027941 */ /* 0x000fea0003800000 */
.L_x_22898:
[----:B------:R-:W-:Y:S01]  /*41a0*/  FFMA.FTZ R11, -R12, R0, R11 ;  /* 0x000000000c0b7223 */ /* 0x000fe2000001010b */
[----:B------:R-:W-:Y:S06]  /*41b0*/  BRA `(.L_x_22896) ;  /* 0x00000000007c7947 */ /* 0x000fec0003800000 */
.L_x_22897:
        /* <DEDUP_REMOVED lines=15> */
.L_x_22903:
        /* <DEDUP_REMOVED lines=13> */
.L_x_22902:
[----:B------:R-:W-:Y:S05]  /*4380*/  BSYNC B2 ;  /* 0x0000000000027941 */ /* 0x000fea0003800000 */
.L_x_22901:
[----:B0-----:R-:W-:-:S04]  /*4390*/  FMUL.FTZ R11, R12, 1.1920928955078125e-07 ;  /* 0x340000000c0b7820 */ /* 0x001fc80000410000 */
[----:B------:R-:W-:-:S07]  /*43a0*/  FMUL.FTZ R11, R10, R11 ;  /* 0x0000000b0a0b7220 */ /* 0x000fce0000410000 */
.L_x_22896:
[----:B------:R-:W-:Y:S05]  /*43b0*/  BSYNC B0 ;  /* 0x0000000000007941 */ /* 0x000fea0003800000 */
.L_x_22895:
        /* <DEDUP_REMOVED lines=20> */
.L_x_22894:
[----:B------:R-:W-:Y:S05]  /*4500*/  BSYNC B1 ;  /* 0x0000000000017941 */ /* 0x000fea0003800000 */
.L_x_22893:
        /* <DEDUP_REMOVED lines=32> */
.L_x_22911:
[----:B------:R-:W-:Y:S01]  /*4710*/  FSETP.GEU.FTZ.AND P0, PT, R13, -R14, PT ;  /* 0x8000000e0d00720b */ /* 0x000fe20003f1e000 */
[----:B------:R-:W-:-:S12]  /*4720*/  FADD.FTZ R11, R11, -1 ;  /* 0xbf8000000b0b7421 */ /* 0x000fd80000010000 */
[----:B------:R-:W-:-:S07]  /*4730*/  @!P0 FADD.FTZ R11, R11, -1 ;  /* 0xbf8000000b0b8421 */ /* 0x000fce0000010000 */
.L_x_22910:
[----:B------:R-:W-:Y:S05]  /*4740*/  BSYNC B2 ;  /* 0x0000000000027941 */ /* 0x000fea0003800000 */
.L_x_22909:
[----:B------:R-:W-:Y:S01]  /*4750*/  FFMA.FTZ R0, -R14, R11, R0 ;  /* 0x0000000b0e007223 */ /* 0x000fe20000010100 */
[----:B------:R-:W-:Y:S06]  /*4760*/  BRA `(.L_x_22907) ;  /* 0x00000000007c7947 */ /* 0x000fec0003800000 */
.L_x_22908:
        /* <DEDUP_REMOVED lines=15> */
.L_x_22914:
        /* <DEDUP_REMOVED lines=13> */
.L_x_22913:
[----:B------:R-:W-:Y:S05]  /*4930*/  BSYNC B2 ;  /* 0x0000000000027941 */ /* 0x000fea0003800000 */
.L_x_22912:
[----:B------:R-:W-:-:S04]  /*4940*/  FMUL.FTZ R0, R13, 1.1920928955078125e-07 ;  /* 0x340000000d007820 */ /* 0x000fc80000410000 */
[----:B------:R-:W-:-:S07]  /*4950*/  FMUL.FTZ R0, R11, R0 ;  /* 0x000000000b007220 */ /* 0x000fce0000410000 */
.L_x_22907:
[----:B------:R-:W-:Y:S05]  /*4960*/  BSYNC B0 ;  /* 0x0000000000007941 */ /* 0x000fea0003800000 */
.L_x_22906:
        /* <DEDUP_REMOVED lines=20> */
.L_x_22905:
[----:B------:R-:W-:Y:S05]  /*4ab0*/  BSYNC B1 ;  /* 0x0000000000017941 */ /* 0x000fea0003800000 */
.L_x_22904:
        /* <DEDUP_REMOVED lines=32> */
.L_x_22922:
[----:B------:R-:W-:Y:S01]  /*4cc0*/  FSETP.GEU.FTZ.AND P0, PT, R13, -R14, PT ;  /* 0x8000000e0d00720b */ /* 0x000fe20003f1e000 */
[----:B------:R-:W-:-:S12]  /*4cd0*/  FADD.FTZ R11, R11, -1 ;  /* 0xbf8000000b0b7421 */ /* 0x000fd80000010000 */
[----:B------:R-:W-:-:S07]  /*4ce0*/  @!P0 FADD.FTZ R11, R11, -1 ;  /* 0xbf8000000b0b8421 */ /* 0x000fce0000010000 */
.L_x_22921:
[----:B------:R-:W-:Y:S05]  /*4cf0*/  BSYNC B2 ;  /* 0x0000000000027941 */ /* 0x000fea0003800000 */
.L_x_22920:
[----:B------:R-:W-:Y:S01]  /*4d00*/  FFMA.FTZ R0, -R14, R11, R0 ;  /* 0x0000000b0e007223 */ /* 0x000fe20000010100 */
[----:B------:R-:W-:Y:S06]  /*4d10*/  BRA `(.L_x_22918) ;  /* 0x00000000007c7947 */ /* 0x000fec0003800000 */
.L_x_22919:
        /* <DEDUP_REMOVED lines=15> */
.L_x_22925:
        /* <DEDUP_REMOVED lines=13> */
.L_x_22924:
[----:B------:R-:W-:Y:S05]  /*4ee0*/  BSYNC B2 ;  /* 0x0000000000027941 */ /* 0x000fea0003800000 */
.L_x_22923:
[----:B------:R-:W-:-:S04]  /*4ef0*/  FMUL.FTZ R14, R14, 1.1920928955078125e-07 ;  /* 0x340000000e0e7820 */ /* 0x000fc80000410000 */
[----:B------:R-:W-:-:S07]  /*4f00*/  FMUL.FTZ R0, R11, R14 ;  /* 0x0000000e0b007220 */ /* 0x000fce0000410000 */
.L_x_22918:
[----:B------:R-:W-:Y:S05]  /*4f10*/  BSYNC B0 ;  /* 0x0000000000007941 */ /* 0x000fea0003800000 */
.L_x_22917:
        /* <DEDUP_REMOVED lines=20> */
.L_x_22916:
[----:B------:R-:W-:Y:S05]  /*5060*/  BSYNC B1 ;  /* 0x0000000000017941 */ /* 0x000fea0003800000 */
.L_x_22915:
        /* <DEDUP_REMOVED lines=32> */
.L_x_22933:
[----:B------:R-:W-:Y:S01]  /*5270*/  FSETP.GEU.FTZ.AND P0, PT, R15, -R18, PT ;  /* 0x800000120f00720b */ /* 0x000fe20003f1e000 */
[----:B------:R-:W-:-:S12]  /*5280*/  FADD.FTZ R13, R13, -1 ;  /* 0xbf8000000d0d7421 */ /* 0x000fd80000010000 */
[----:B------:R-:W-:-:S07]  /*5290*/  @!P0 FADD.FTZ R13, R13, -1 ;  /* 0xbf8000000d0d8421 */ /* 0x000fce0000010000 */
.L_x_22932:
[----:B------:R-:W-:Y:S05]  /*52a0*/  BSYNC B2 ;  /* 0x0000000000027941 */ /* 0x000fea0003800000 */
.L_x_22931:
[----:B------:R-:W-:Y:S01]  /*52b0*/  FFMA.FTZ R0, -R18, R13, R0 ;  /* 0x0000000d12007223 */ /* 0x000fe20000010100 */
[----:B------:R-:W-:Y:S06]  /*52c0*/  BRA `(.L_x_22929) ;  /* 0x00000000007c7947 */ /* 0x000fec0003800000 */
.L_x_22930:
        /* <DEDUP_REMOVED lines=15> */
.L_x_22936:
        /* <DEDUP_REMOVED lines=13> */
.L_x_22935:
[----:B------:R-:W-:Y:S05]  /*5490*/  BSYNC B2 ;  /* 0x0000000000027941 */ /* 0x000fea0003800000 */
.L_x_22934:
[----:B------:R-:W-:-:S04]  /*54a0*/  FMUL.FTZ R0, R15, 1.1920928955078125e-07 ;  /* 0x340000000f007820 */ /* 0x000fc80000410000 */
[----:B------:R-:W-:-:S07]  /*54b0*/  FMUL.FTZ R0, R13, R0 ;  /* 0x000000000d007220 */ /* 0x000fce0000410000 */
.L_x_22929:
[----:B------:R-:W-:Y:S05]  /*54c0*/  BSYNC B0 ;  /* 0x0000000000007941 */ /* 0x000fea0003800000 */
.L_x_22928:
        /* <DEDUP_REMOVED lines=20> */
.L_x_22927:
[----:B------:R-:W-:Y:S05]  /*5610*/  BSYNC B1 ;  /* 0x0000000000017941 */ /* 0x000fea0003800000 */
.L_x_22926:
        /* <DEDUP_REMOVED lines=32> */
.L_x_22944:
[----:B------:R-:W-:Y:S01]  /*5820*/  FSETP.GEU.FTZ.AND P0, PT, R14, -R17, PT ;  /* 0x800000110e00720b */ /* 0x000fe20003f1e000 */
[----:B------:R-:W-:-:S12]  /*5830*/  FADD.FTZ R0, R0, -1 ;  /* 0xbf80000000007421 */ /* 0x000fd80000010000 */
[----:B------:R-:W-:-:S07]  /*5840*/  @!P0 FADD.FTZ R0, R0, -1 ;  /* 0xbf80000000008421 */ /* 0x000fce0000010000 */
.L_x_22943:
[----:B------:R-:W-:Y:S05]  /*5850*/  BSYNC B2 ;  /* 0x0000000000027941 */ /* 0x000fea0003800000 */
.L_x_22942:
[----:B------:R-:W-:Y:S01]  /*5860*/  FFMA.FTZ R15, -R17, R0, R15 ;  /* 0x00000000110f7223 */ /* 0x000fe2000001010f */
[----:B------:R-:W-:Y:S06]  /*5870*/  BRA `(.L_x_22940) ;  /* 0x00000000007c7947 */ /* 0x000fec0003800000 */
.L_x_22941:
        /* <DEDUP_REMOVED lines=15> */
.L_x_22947:
        /* <DEDUP_REMOVED lines=13> */
.L_x_22946:
[----:B------:R-:W-:Y:S05]  /*5a40*/  BSYNC B2 ;  /* 0x0000000000027941 */ /* 0x000fea0003800000 */
.L_x_22945:
[----:B------:R-:W-:-:S04]  /*5a50*/  FMUL.FTZ R17, R17, 1.1920928955078125e-07 ;  /* 0x3400000011117820 */ /* 0x000fc80000410000 */
[----:B0-----:R-:W-:-:S07]  /*5a60*/  FMUL.FTZ R15, R14, R17 ;  /* 0x000000110e0f7220 */ /* 0x001fce0000410000 */
.L_x_22940:
[----:B------:R-:W-:Y:S05]  /*5a70*/  BSYNC B0 ;  /* 0x0000000000007941 */ /* 0x000fea0003800000 */
.L_x_22939:
        /* <DEDUP_REMOVED lines=20> */
.L_x_22938:
[----:B------:R-:W-:Y:S05]  /*5bc0*/  BSYNC B1 ;  /* 0x0000000000017941 */ /* 0x000fea0003800000 */
.L_x_22937:
        /* <DEDUP_REMOVED lines=16> */
.L_x_22950:
[----:B------:R-:W-:-:S13]  /*5cd0*/  ISETP.GE.AND P0, PT, R4, R3, PT ;  /* 0x000000030400720c */ /* 0x000fda0003f06270 */
[----:B------:R-:W-:Y:S05]  /*5ce0*/  @P0 BRA `(.L_x_22952) ;  /* 0x0000000000300947 */ /* 0x000fea0003800000 */
[----:B-1----:R-:W1:Y:S01]  /*5cf0*/  LDC.64 R6, c[0x0][0x228] ;  /* 0x00008a00ff067b82 */ /* 0x002e620000000a00 */
[----:B-----5:R-:W-:Y:S01]  /*5d00*/  IADD3 R5, R2, R4, RZ ;  /* 0x0000000402057210 */ /* 0x020fe20007ffe0ff */
[----:B------:R-:W-:-:S04]  /*5d10*/  VIADD R4, R4, 0x80 ;  /* 0x0000008004047836 */ /* 0x000fc80000000000 */
[----:B-1----:R-:W-:-:S05]  /*5d20*/  IMAD.WIDE.U32 R6, R5, 0x4, R6 ;  /* 0x0000000405067825 */ /* 0x002fca00078e0006 */
[----:B------:R1:W-:Y:S02]  /*5d30*/  STG.E desc[UR4][R6.64], R8 ;  /* 0x0000000806007986 */ /* 0x0003e4000c101904 */
.L_x_22951:
[----:B------:R-:W-:-:S13]  /*5d40*/  ISETP.GE.AND P0, PT, R4, R3, PT ;  /* 0x000000030400720c */ /* 0x000fda0003f06270 */
[----:B------:R-:W-:Y:S05]  /*5d50*/  @P0 BRA `(.L_x_22953) ;  /* 0x0000000000300947 */ /* 0x000fea0003800000 */
[----:B01----:R-:W0:Y:S01]  /*5d60*/  LDC.64 R6, c[0x0][0x228] ;  /* 0x00008a00ff067b82 */ /* 0x003e220000000a00 */
[----:B-----5:R-:W-:Y:S01]  /*5d70*/  IMAD.IADD R5, R2, 0x1, R4 ;  /* 0x0000000102057824 */ /* 0x020fe200078e0204 */
[----:B------:R-:W-:-:S03]  /*5d80*/  IADD3 R4, R4, 0x80, RZ ;  /* 0x0000008004047810 */ /* 0x000fc60007ffe0ff */
[----:B0-----:R-:W-:-:S05]  /*5d90*/  IMAD.WIDE.U32 R6, R5, 0x4, R6 ;  /* 0x0000000405067825 */ /* 0x001fca00078e0006 */
[----:B------:R2:W-:Y:S02]  /*5da0*/  STG.E desc[UR4][R6.64], R9 ;  /* 0x0000000906007986 */ /* 0x0005e4000c101904 */
.L_x_22952:
[----:B------:R-:W-:-:S13]  /*5db0*/  ISETP.GE.AND P0, PT, R4, R3, PT ;  /* 0x000000030400720c */ /* 0x000fda0003f06270 */
[----:B------:R-:W-:Y:S05]  /*5dc0*/  @P0 BRA `(.L_x_22954) ;  /* 0x0000000000340947 */ /* 0x000fea0003800000 */
[----:B-12---:R-:W1:Y:S01]  /*5dd0*/  LDC.64 R6, c[0x0][0x228] ;  /* 0x00008a00ff067b82 */ /* 0x006e620000000a00 */
[----:B-----5:R-:W-:Y:S02]  /*5de0*/  IMAD.IADD R5, R2, 0x1, R4 ;  /* 0x0000000102057824 */ /* 0x020fe400078e0204 */
[----:B------:R-:W-:Y:S02]  /*5df0*/  VIADD R4, R4, 0x80 ;  /* 0x0000008004047836 */ /* 0x000fe40000000000 */
[----:B-1----:R-:W-:-:S05]  /*5e00*/  IMAD.WIDE.U32 R6, R5, 0x4, R6 ;  /* 0x0000000405067825 */ /* 0x002fca00078e0006 */
[----:B------:R2:W-:Y:S02]  /*5e10*/  STG.E desc[UR4][R6.64], R10 ;  /* 0x0000000a06007986 */ /* 0x0005e4000c101904 */
.L_x_22953:
        /* <DEDUP_REMOVED lines=8> */
.L_x_22954:
[----:B------:R-:W-:Y:S05]  /*5ea0*/  BSYNC B1 ;  /* 0x0000000000017941 */ /* 0x000fea0003800000 */
.L_x_22949:
[----:B------:R-:W-:-:S13]  /*5eb0*/  ISETP.GE.AND P0, PT, R4, R3, PT ;  /* 0x000000030400720c */ /* 0x000fda0003f06270 */
[----:B-123--:R-:W1:Y:S01]  /*5ec0*/  @!P0 LDC.64 R6, c[0x0][0x228] ;  /* 0x00008a00ff068b82 */ /* 0x00ee620000000a00 */
[----:B-----5:R-:W-:Y:S01]  /*5ed0*/  @!P0 IMAD.IADD R5, R2, 0x1, R4 ;  /* 0x0000000102058824 */ /* 0x020fe200078e0204 */
[----:B------:R-:W-:-:S03]  /*5ee0*/  @!P0 IADD3 R4, R4, 0x80, RZ ;  /* 0x0000008004048810 */ /* 0x000fc60007ffe0ff */
[----:B-1----:R-:W-:-:S05]  /*5ef0*/  @!P0 IMAD.WIDE.U32 R6, R5, 0x4, R6 ;  /* 0x0000000405068825 */ /* 0x002fca00078e0006 */
[----:B------:R3:W-:Y:S02]  /*5f00*/  @!P0 STG.E desc[UR4][R6.64], R12 ;  /* 0x0000000c06008986 */ /* 0x0007e4000c101904 */
.L_x_22955:
[----:B------:R-:W-:Y:S05]  /*5f10*/  BSYNC B0 ;  /* 0x0000000000007941 */ /* 0x000fea0003800000 */
.L_x_22948:
        /* <DEDUP_REMOVED lines=8> */
.L_x_22956:
        /* <DEDUP_REMOVED lines=14> */
.L_x_37866:


//--------------------- .text._ZN2at6native18elementwise_kernelILi128ELi4EZNS0_15gpu_kernel_implIZZZNS0_15binary_internal21div_floor_kernel_cudaERNS_18TensorIteratorBaseEENKUlvE0_clEvENKUlvE_clEvEUldE_EEvS5_RKT_EUliE_EEviT1_ --------------------------
	.section	.text._ZN2at6native18elementwise_kernelILi128ELi4EZNS0_15gpu_kernel_implIZZZNS0_15binary_internal21div_floor_kernel_cudaERNS_18TensorIteratorBaseEENKUlvE0_clEvENKUlvE_clEvEUldE_EEvS5_RKT_EUliE_EEviT1_,"ax",@progbits
	.align	128
        .global         _ZN2at6native18elementwise_kernelILi128ELi4EZNS0_15gpu_kernel_implIZZZNS0_15binary_internal21div_floor_kernel_cudaERNS_18TensorIteratorBaseEENKUlvE0_clEvENKUlvE_clEvEUldE_EEvS5_RKT_EUliE_EEviT1_
        .type           _ZN2at6native18elementwise_kernelILi128ELi4EZNS0_15gpu_kernel_implIZZZNS0_15binary_internal21div_floor_kernel_cudaERNS_18TensorIteratorBaseEENKUlvE0_clEvENKUlvE_clEvEUldE_EEvS5_RKT_EUliE_EEviT1_,@function
        .size           _ZN2at6native18elementwise_kernelILi128ELi4EZNS0_15gpu_kernel_implIZZZNS0_15binary_internal21div_floor_kernel_cudaERNS_18TensorIteratorBaseEENKUlvE0_clEvENKUlvE_clEvEUldE_EEvS5_RKT_EUliE_EEviT1_,(.L_x_37867 - _ZN2at6native18elementwise_kernelILi128ELi4EZNS0_15gpu_kernel_implIZZZNS0_15binary_internal21div_floor_kernel_cudaERNS_18TensorIteratorBaseEENKUlvE0_clEvENKUlvE_clEvEUldE_EEvS5_RKT_EUliE_EEviT1_)
        .other          _ZN2at6native18elementwise_kernelILi128ELi4EZNS0_15gpu_kernel_implIZZZNS0_15binary_internal21div_floor_kernel_cudaERNS_18TensorIteratorBaseEENKUlvE0_clEvENKUlvE_clEvEUldE_EEvS5_RKT_EUliE_EEviT1_,@"STO_CUDA_ENTRY STV_DEFAULT"
_ZN2at6native18elementwise_kernelILi128ELi4EZNS0_15gpu_kernel_implIZZZNS0_15binary_internal21div_floor_kernel_cudaERNS_18TensorIteratorBaseEENKUlvE0_clEvENKUlvE_clEvEUldE_EEvS5_RKT_EUliE_EEviT1_:
.text._ZN2at6native18elementwise_kernelILi128ELi4EZNS0_15gpu_kernel_implIZZZNS0_15binary_internal21div_floor_kernel_cudaERNS_18TensorIteratorBaseEENKUlvE0_clEvENKUlvE_clEvEUldE_EEvS5_RKT_EUliE_EEviT1_:
        /* <DEDUP_REMOVED lines=312> */
.L_x_22959:
        /* <DEDUP_REMOVED lines=19> */
[----:B--2---:R-:W0:Y:S01]  /*14b0*/  I2F.F64.S16 R2, R2 ;  /* 0x0000000200027312 */ /* 0x004e220000101c00 */
[----:B------:R-:W-:Y:S05]  /*14c0*/  BRA `(.L_x_22965) ;  /* 0x0000000c007c7947 */ /* 0x000fea0003800000 */
.L_x_22963:
[----:B------:R-:W2:Y:S02]  /*14d0*/  LDG.E.U8 R2, desc[UR36][R4.64] ;  /* 0x0000002404027981 */ /* 0x000ea4000c1e1100 */
[----:B--2---:R-:W0:Y:S01]  /*14e0*/  I2F.F64.U16 R2, R2 ;  /* 0x0000000200027312 */ /* 0x004e220000101800 */
[----:B------:R-:W-:Y:S05]  /*14f0*/  BRA `(.L_x_22965) ;  /* 0x0000000c00707947 */ /* 0x000fea0003800000 */
.L_x_22962:
        /* <DEDUP_REMOVED lines=9> */
.L_x_22967:
[----:B------:R-:W2:Y:S02]  /*1590*/  LDG.E R2, desc[UR36][R4.64] ;  /* 0x0000002404027981 */ /* 0x000ea4000c1e1900 */
[----:B--2---:R-:W0:Y:S01]  /*15a0*/  I2F.F64 R2, R2 ;  /* 0x0000000200027312 */ /* 0x004e220000201c00 */
[----:B------:R-:W-:Y:S05]  /*15b0*/  BRA `(.L_x_22965) ;  /* 0x0000000c00407947 */ /* 0x000fea0003800000 */
.L_x_22966:
[----:B------:R-:W2:Y:S02]  /*15c0*/  LDG.E.U16 R2, desc[UR36][R4.64] ;  /* 0x0000002404027981 */ /* 0x000ea4000c1e1500 */
[----:B--2---:R-:W0:Y:S01]  /*15d0*/  I2F.F64.S16 R2, R2 ;  /* 0x0000000200027312 */ /* 0x004e220000101c00 */
[----:B------:R-:W-:Y:S05]  /*15e0*/  BRA `(.L_x_22965) ;  /* 0x0000000c00347947 */ /* 0x000fea0003800000 */
.L_x_22961:
        /* <DEDUP_REMOVED lines=10> */
.L_x_22969:
[----:B------:R-:W2:Y:S02]  /*1690*/  LDG.E.U16 R0, desc[UR36][R4.64] ;  /* 0x0000002404007981 */ /* 0x000ea4000c1e1500 */
[----:B--2---:R-:W-:-:S05]  /*16a0*/  HADD2.F32 R0, -RZ, R0.H0_H0 ;  /* 0x20000000ff007230 */ /* 0x004fca0000004100 */
[----:B------:R-:W-:-:S04]  /*16b0*/  FMUL.FTZ R0, R0, 1 ;  /* 0x3f80000000007820 */ /* 0x000fc80000410000 */
[----:B------:R0:W1:Y:S01]  /*16c0*/  F2F.F64.F32 R2, R0 ;  /* 0x0000000000027310 */ /* 0x0000620000201800 */
[----:B------:R-:W-:Y:S05]  /*16d0*/  BRA `(.L_x_22965) ;  /* 0x0000000800f87947 */ /* 0x000fea0003800000 */
.L_x_22968:
        /* <DEDUP_REMOVED lines=10> */
.L_x_22971:
[----:B------:R-:W2:Y:S02]  /*1780*/  LDG.E.U16 R4, desc[UR36][R4.64] ;  /* 0x0000002404047981 */ /* 0x000ea4000c1e1500 */
[----:B--2---:R-:W-:-:S05]  /*1790*/  HADD2.F32 R0, -RZ, R4.H0_H0 ;  /* 0x20000004ff007230 */ /* 0x004fca0000004100 */
[----:B------:R-:W-:-:S04]  /*17a0*/  FMUL.FTZ R0, R0, 1 ;  /* 0x3f80000000007820 */ /* 0x000fc80000410000 */
[----:B------:R0:W1:Y:S01]  /*17b0*/  F2F.F64.F32 R2, R0 ;  /* 0x0000000000027310 */ /* 0x0000620000201800 */
[----:B------:R-:W-:Y:S05]  /*17c0*/  BRA `(.L_x_22965) ;  /* 0x0000000800bc7947 */ /* 0x000fea0003800000 */
.L_x_22970:
[----:B------:R0:W5:Y:S01]  /*17d0*/  LDG.E.64 R2, desc[UR36][R4.64] ;  /* 0x0000002404027981 */ /* 0x000162000c1e1b00 */
[----:B------:R-:W-:Y:S05]  /*17e0*/  BRA `(.L_x_22965) ;  /* 0x0000000800b47947 */ /* 0x000fea0003800000 */
.L_x_22960:
        /* <DEDUP_REMOVED lines=13> */
.L_x_22974:
[----:B------:R0:W5:Y:S01]  /*18c0*/  LDG.E.64 R2, desc[UR36][R4.64] ;  /* 0x0000002404027981 */ /* 0x000162000c1e1b00 */
[----:B------:R-:W-:Y:S05]  /*18d0*/  BRA `(.L_x_22965) ;  /* 0x0000000800787947 */ /* 0x000fea0003800000 */
.L_x_22973:
        /* <DEDUP_REMOVED lines=25> */
[----:B------:R-:W-:-:S06]  /*1a70*/  FMUL.FTZ R3, R3, 1 ;  /* 0x3f80000003037820 */ /* 0x000fcc0000410000 */
[----:B------:R-:W0:Y:S01]  /*1a80*/  F2F.F64.F32 R2, R3 ;  /* 0x0000000300027310 */ /* 0x000e220000201800 */
[----:B------:R-:W-:Y:S05]  /*1a90*/  BRA `(.L_x_22965) ;  /* 0x0000000800087947 */ /* 0x000fea0003800000 */
.L_x_22976:
        /* <DEDUP_REMOVED lines=12> */
[----:B------:R-:W-:-:S06]  /*1b60*/  FMUL.FTZ R2, R2, 1 ;  /* 0x3f80000002027820 */ /* 0x000fcc0000410000 */
[----:B------:R-:W0:Y:S01]  /*1b70*/  F2F.F64.F32 R2, R2 ;  /* 0x0000000200027310 */ /* 0x000e220000201800 */
[----:B------:R-:W-:Y:S05]  /*1b80*/  BRA `(.L_x_22965) ;  /* 0x0000000400cc7947 */ /* 0x000fea0003800000 */
.L_x_22975:
[----:B------:R-:W2:Y:S02]  /*1b90*/  LDG.E.U16 R0, desc[UR36][R4.64] ;  /* 0x0000002404007981 */ /* 0x000ea4000c1e1500 */
[----:B--2---:R-:W-:-:S04]  /*1ba0*/  IMAD.U32 R0, R0, 0x10000, RZ ;  /* 0x0001000000007824 */ /* 0x004fc800078e00ff */
[----:B------:R-:W-:-:S04]  /*1bb0*/  FMUL.FTZ R0, R0, 1 ;  /* 0x3f80000000007820 */ /* 0x000fc80000410000 */
[----:B------:R0:W1:Y:S01]  /*1bc0*/  F2F.F64.F32 R2, R0 ;  /* 0x0000000000027310 */ /* 0x0000620000201800 */
[----:B------:R-:W-:Y:S05]  /*1bd0*/  BRA `(.L_x_22965) ;  /* 0x0000000400b87947 */ /* 0x000fea0003800000 */
.L_x_22972:
        /* <DEDUP_REMOVED lines=9> */
[----:B--2---:R-:W0:Y:S01]  /*1c70*/  I2F.F64.U16 R2, R2 ;  /* 0x0000000200027312 */ /* 0x004e220000101800 */
[----:B------:R-:W-:Y:S05]  /*1c80*/  BRA `(.L_x_22965) ;  /* 0x00000004008c7947 */ /* 0x000fea0003800000 */
.L_x_22979:
        /* <DEDUP_REMOVED lines=21> */
.L_x_22983:
[----:B------:R-:W-:Y:S05]  /*1de0*/  BSYNC B1 ;  /* 0x0000000000017941 */ /* 0x000fea0003800000 */
.L_x_22982:
[----:B------:R-:W-:Y:S01]  /*1df0*/  LEA R3, R0, 0x3b800000, 0x17 ;  /* 0x3b80000000037811 */ /* 0x000fe200078eb8ff */
[----:B------:R-:W-:-:S05]  /*1e00*/  IMAD.SHL.U32 R0, R2, 0x100000, RZ ;  /* 0x0010000002007824 */ /* 0x000fca00078e00ff */
[----:B------:R-:W-:-:S07]  /*1e10*/  LOP3.LUT R0, R3, R0, R4, 0xfe, !PT ;  /* 0x0000000003007212 */ /* 0x000fce00078efe04 */
.L_x_22981:
[----:B------:R-:W-:Y:S05]  /*1e20*/  BSYNC B0 ;  /* 0x0000000000007941 */ /* 0x000fea0003800000 */
.L_x_22980:
[----:B------:R-:W-:-:S04]  /*1e30*/  FMUL.FTZ R0, R0, 1 ;  /* 0x3f80000000007820 */ /* 0x000fc80000410000 */
[----:B------:R1:W2:Y:S01]  /*1e40*/  F2F.F64.F32 R2, R0 ;  /* 0x0000000000027310 */ /* 0x0002a20000201800 */
[----:B------:R-:W-:Y:S05]  /*1e50*/  BRA `(.L_x_22965) ;  /* 0x0000000400187947 */ /* 0x000fea0003800000 */
.L_x_22978:
        /* <DEDUP_REMOVED lines=21> */
.L_x_22987:
[----:B------:R-:W-:Y:S05]  /*1fb0*/  BSYNC B1 ;  /* 0x0000000000017941 */ /* 0x000fea0003800000 */
.L_x_22986:
[----:B------:R-:W-:Y:S01]  /*1fc0*/  LEA R3, R0, 0x37800000, 0x17 ;  /* 0x3780000000037811 */ /* 0x000fe200078eb8ff */
[----:B------:R-:W-:-:S05]  /*1fd0*/  IMAD.SHL.U32 R0, R2, 0x200000, RZ ;  /* 0x0020000002007824 */ /* 0x000fca00078e00ff */
[----:B------:R-:W-:-:S07]  /*1fe0*/  LOP3.LUT R0, R3, R0, R4, 0xfe, !PT ;  /* 0x0000000003007212 */ /* 0x000fce00078efe04 */
.L_x_22985:
[----:B------:R-:W-:Y:S05]  /*1ff0*/  BSYNC B0 ;  /* 0x0000000000007941 */ /* 0x000fea0003800000 */
.L_x_22984:
[----:B------:R-:W-:-:S04]  /*2000*/  FMUL.FTZ R0, R0, 1 ;  /* 0x3f80000000007820 */ /* 0x000fc80000410000 */
[----:B------:R3:W4:Y:S01]  /*2010*/  F2F.F64.F32 R2, R0 ;  /* 0x0000000000027310 */ /* 0x0007220000201800 */
[----:B------:R-:W-:Y:S05]  /*2020*/  BRA `(.L_x_22965) ;  /* 0x0000000000a47947 */ /* 0x000fea0003800000 */
.L_x_22977:
        /* <DEDUP_REMOVED lines=14> */
.L_x_22991:
[----:B------:R-:W-:Y:S05]  /*2110*/  BSYNC B0 ;  /* 0x0000000000007941 */ /* 0x000fea0003800000 */
.L_x_22990:
[----:B------:R-:W-:-:S04]  /*2120*/  FMUL.FTZ R0, R0, 1 ;  /* 0x3f80000000007820 */ /* 0x000fc80000410000 */
[----:B------:R0:W1:Y:S01]  /*2130*/  F2F.F64.F32 R2, R0 ;  /* 0x0000000000027310 */ /* 0x0000620000201800 */
[----:B------:R-:W-:Y:S05]  /*2140*/  BRA `(.L_x_22965) ;  /* 0x00000000005c7947 */ /* 0x000fea0003800000 */
.L_x_22964:
        /* <DEDUP_REMOVED lines=16> */
.L_x_22992:
[----:B------:R-:W-:Y:S01]  /*2250*/  CS2R R2, SRZ ;  /* 0x0000000000027805 */ /* 0x000fe2000001ff00 */
[----:B------:R-:W-:Y:S06]  /*2260*/  BRA `(.L_x_22965) ;  /* 0x0000000000147947 */ /* 0x000fec0003800000 */
.L_x_22989:
[----:B------:R-:W2:Y:S02]  /*2270*/  LDG.E.64 R2, desc[UR36][R4.64] ;  /* 0x0000002404027981 */ /* 0x000ea4000c1e1b00 */
[----:B--2---:R-:W0:Y:S01]  /*2280*/  I2F.F64.U64 R2, R2 ;  /* 0x0000000200027312 */ /* 0x004e220000301800 */
[----:B------:R-:W-:Y:S05]  /*2290*/  BRA `(.L_x_22965) ;  /* 0x0000000000087947 */ /* 0x000fea0003800000 */
.L_x_22988:
[----:B------:R-:W2:Y:S02]  /*22a0*/  LDG.E R2, desc[UR36][R4.64] ;  /* 0x0000002404027981 */ /* 0x000ea4000c1e1900 */
[----:B--2---:R-:W0:Y:S02]  /*22b0*/  I2F.F64.U32 R2, R2 ;  /* 0x0000000200027312 */ /* 0x004e240000201800 */
.L_x_22965:
[----:B0-----:R-:W0:Y:S01]  /*22c0*/  LDC.64 R4, c[0x0][0x420] ;  /* 0x00010800ff047b82 */ /* 0x001e220000000a00 */
[----:B-12-45:R-:W-:Y:S01]  /*22d0*/  LOP3.LUT R7, R3, 0x7fffffff, RZ, 0xc0, !PT ;  /* 0x7fffffff03077812 */ /* 0x036fe200078ec0ff */
[----:B------:R-:W-:Y:S01]  /*22e0*/  BSSY B0, `(.L_x_22993) ;  /* 0x00000fb000007945 */ /* 0x000fe20003800000 */
[----:B------:R-:W-:Y:S01]  /*22f0*/  IMAD.MOV.U32 R6, RZ, RZ, R2 ;  /* 0x000000ffff067224 */ /* 0x000fe200078e0002 */
[----:B0-----:R-:W-:-:S04]  /*2300*/  LOP3.LUT R5, R5, 0x7fffffff, RZ, 0xc0, !PT ;  /* 0x7fffffff05057812 */ /* 0x001fc800078ec0ff */
        /* <DEDUP_REMOVED lines=13> */
[----:B---3--:R-:W-:Y:S02]  /*23e0*/  SHF.R.U32.HI R0, RZ, 0x14, R5 ;  /* 0x00000014ff007819 */ /* 0x008fe40000011605 */
        /* <DEDUP_REMOVED lines=19> */
.L_x_22999:
        /* <DEDUP_REMOVED lines=12> */
.L_x_22998:
[----:B------:R-:W-:-:S07]  /*25e0*/  IMAD.MOV.U32 R8, RZ, RZ, R9 ;  /* 0x000000ffff087224 */ /* 0x000fce00078e0009 */
.L_x_22997:
[----:B------:R-:W-:Y:S05]  /*25f0*/  BSYNC B1 ;  /* 0x0000000000017941 */ /* 0x000fea0003800000 */
.L_x_22996:
        /* <DEDUP_REMOVED lines=13> */
.L_x_23005:
        /* <DEDUP_REMOVED lines=33> */
.L_x_23004:
[----:B------:R-:W-:-:S07]  /*28e0*/  IMAD.MOV.U32 R8, RZ, RZ, R10 ;  /* 0x000000ffff087224 */ /* 0x000fce00078e000a */
.L_x_23003:
[----:B------:R-:W-:Y:S05]  /*28f0*/  BSYNC B2 ;  /* 0x0000000000027941 */ /* 0x000fea0003800000 */
.L_x_23002:
[----:B------:R-:W-:-:S13]  /*2900*/  ISETP.GE.U32.AND P0, PT, R9, 0xc, PT ;  /* 0x0000000c0900780c */ /* 0x000fda0003f06070 */
[----:B------:R-:W-:Y:S05]  /*2910*/  @!P0 BRA `(.L_x_23001) ;  /* 0x0000000400d88947 */ /* 0x000fea0003800000 */
[----:B------:R-:W-:Y:S01]  /*2920*/  BSSY B2, `(.L_x_23006) ;  /* 0x0000074000027945 */ /* 0x000fe20003800000 */
.L_x_23007:
        /* <DEDUP_REMOVED lines=116> */
.L_x_23006:
[----:B------:R-:W-:-:S07]  /*3070*/  IMAD.MOV.U32 R15, RZ, RZ, R9 ;  /* 0x000000ffff0f7224 */ /* 0x000fce00078e0009 */
.L_x_23001:
[----:B------:R-:W-:Y:S05]  /*3080*/  BSYNC B1 ;  /* 0x0000000000017941 */ /* 0x000fea0003800000 */
.L_x_23000:
        /* <DEDUP_REMOVED lines=20> */
.L_x_23009:
[----:B------:R-:W-:Y:S05]  /*31d0*/  BSYNC B1 ;  /* 0x0000000000017941 */ /* 0x000fea0003800000 */
.L_x_23008:
[----:B------:R-:W-:Y:S02]  /*31e0*/  IMAD.MOV.U32 R9, RZ, RZ, R11 ;  /* 0x000000ffff097224 */ /* 0x000fe400078e000b */
[----:B------:R-:W-:-:S03]  /*31f0*/  IMAD.MOV.U32 R8, RZ, RZ, R6 ;  /* 0x000000ffff087224 */ /* 0x000fc600078e0006 */
[----:B------:R-:W-:Y:S01]  /*3200*/  LOP3.LUT R9, R9, 0x80000000, R3, 0xb8, !PT ;  /* 0x8000000009097812 */ /* 0x000fe200078eb803 */
[----:B------:R-:W-:Y:S06]  /*3210*/  BRA `(.L_x_22995) ;  /* 0x00000000001c7947 */ /* 0x000fec0003800000 */
.L_x_22994:
[----:B------:R-:W-:-:S06]  /*3220*/  DSETP.GTU.AND P0, PT, R4, +INF , PT ;  /* 0x7ff000000400742a */ /* 0x000fcc0003f0c000 */
[----:B------:R-:W-:-:S14]  /*3230*/  DSETP.LE.AND P0, PT, R6, +INF , !P0 ;  /* 0x7ff000000600742a */ /* 0x000fdc0004703000 */
[----:B------:R-:W0:Y:S01]  /*3240*/  @!P0 LDC.64 R8, c[0x0][0x420] ;  /* 0x00010800ff088b82 */ /* 0x000e220000000a00 */
[----:B------:R-:W-:Y:S02]  /*3250*/  @P0 DSETP.NEU.AND P1, PT, R6, +INF , PT ;  /* 0x7ff000000600042a */ /* 0x000fe40003f2d000 */
[----:B0-----:R-:W-:-:S06]  /*3260*/  @!P0 DADD R8, R2, R8 ;  /* 0x0000000002088229 */ /* 0x001fcc0000000008 */
[----:B------:R-:W-:Y:S02]  /*3270*/  @P0 FSEL R8, R2, RZ, P1 ;  /* 0x000000ff02080208 */ /* 0x000fe40000800000 */
[----:B------:R-:W-:-:S07]  /*3280*/  @P0 FSEL R9, R3, -QNAN , P1 ;  /* 0xfff8000003090808 */ /* 0x000fce0000800000 */
.L_x_22995:
[----:B------:R-:W-:Y:S05]  /*3290*/  BSYNC B0 ;  /* 0x0000000000007941 */ /* 0x000fea0003800000 */
.L_x_22993:
[C---:B------:R-:W-:Y:S01]  /*32a0*/  DSETP.NEU.AND P1, PT, R8.reuse, RZ, PT ;  /* 0x000000ff0800722a */ /* 0x040fe20003f2d000 */
[----:B------:R-:W-:Y:S01]  /*32b0*/  ULDC.64 UR4, c[0x0][0x428] ;  /* 0x00010a0000047ab9 */ /* 0x000fe20000000a00 */
[----:B------:R-:W-:Y:S01]  /*32c0*/  DADD R4, -R8, R2 ;  /* 0x0000000008047229 */ /* 0x000fe20000000102 */
[----:B------:R-:W-:Y:S01]  /*32d0*/  PLOP3.LUT P0, PT, PT, PT, PT, 0x8, 0x0 ;  /* 0x000000000000781c */ /* 0x000fe20003f0e170 */
[----:B------:R-:W3:Y:S06]  /*32e0*/  LDC.U8 R12, c[0x0][0x438] ;  /* 0x00010e00ff0c7b82 */ /* 0x000eec0000000000 */
[----:B------:R-:W-:-:S04]  /*32f0*/  DMUL R4, R4, UR4 ;  /* 0x0000000404047c28 */ /* 0x000fc80008000000 */
[----:B------:R-:W0:Y:S01]  /*3300*/  @P1 LDC.64 R6, c[0x0][0x420] ;  /* 0x00010800ff061b82 */ /* 0x000e220000000a00 */
[----:B---3--:R-:W-:Y:S01]  /*3310*/  PRMT R0, R12, 0x9910, RZ ;  /* 0x000099100c007816 */ /* 0x008fe200000000ff */
[----:B0-----:R-:W-:Y:S02]  /*3320*/  @P1 DSETP.GEU.AND P2, PT, R6, RZ, PT ;  /* 0x000000ff0600122a */ /* 0x001fe40003f4e000 */
[----:B------:R-:W-:-:S04]  /*3330*/  DADD R6, R4, -1 ;  /* 0xbff0000004067429 */ /* 0x000fc80000000000 */
[----:B------:R-:W-:Y:S01]  /*3340*/  @P1 DSETP.LT.XOR P0, PT, R8, RZ, !P2 ;  /* 0x000000ff0800122a */ /* 0x000fe20005701800 */
[----:B------:R-:W-:-:S05]  /*3350*/  ISETP.GT.AND P2, PT, R0, 0x9, PT ;  /* 0x000000090000780c */ /* 0x000fca0003f44270 */
[----:B------:R-:W-:Y:S02]  /*3360*/  FSEL R10, R6, R4, P0 ;  /* 0x00000004060a7208 */ /* 0x000fe40000000000 */
[----:B------:R-:W-:-:S06]  /*3370*/  FSEL R11, R7, R5, P0 ;  /* 0x00000005070b7208 */ /* 0x000fcc0000000000 */
[----:B------:R-:W-:-:S14]  /*3380*/  DSETP.NEU.AND P1, PT, R10, RZ, PT ;  /* 0x000000ff0a00722a */ /* 0x000fdc0003f2d000 */
[----:B------:R-:W0:Y:S01]  /*3390*/  @P1 FRND.F64.FLOOR R4, R10 ;  /* 0x0000000a00041313 */ /* 0x000e220000305800 */
[----:B------:R-:W-:-:S10]  /*33a0*/  @!P1 DMUL R8, R2, UR4 ;  /* 0x0000000402089c28 */ /* 0x000fd40008000000 */
[----:B------:R-:W-:Y:S01]  /*33b0*/  @!P1 LOP3.LUT R8, RZ, 0x80000000, R9, 0xb8, !PT ;  /* 0x80000000ff089812 */ /* 0x000fe200078eb809 */
[----:B0-----:R-:W-:Y:S02]  /*33c0*/  @P1 DADD R6, R10, -R4 ;  /* 0x000000000a061229 */ /* 0x001fe40000000804 */
[----:B------:R-:W-:-:S06]  /*33d0*/  @P1 DADD R2, R4, 1 ;  /* 0x3ff0000004021429 */ /* 0x000fcc0000000000 */
[----:B------:R-:W-:-:S06]  /*33e0*/  @P1 DSETP.GT.AND P0, PT, R6, 0.5, PT ;  /* 0x3fe000000600142a */ /* 0x000fcc0003f04000 */
[----:B------:R-:W-:Y:S01]  /*33f0*/  @P1 FSEL R2, R2, R4, P0 ;  /* 0x0000000402021208 */ /* 0x000fe20000000000 */
[----:B------:R-:W-:Y:S01]  /*3400*/  @!P1 IMAD.MOV.U32 R4, RZ, RZ, RZ ;  /* 0x000000ffff049224 */ /* 0x000fe200078e00ff */
[----:B------:R-:W-:Y:S01]  /*3410*/  @P1 FSEL R3, R3, R5, P0 ;  /* 0x0000000503031208 */ /* 0x000fe20000000000 */
[----:B------:R-:W-:Y:S02]  /*3420*/  @!P1 IMAD.MOV.U32 R5, RZ, RZ, R8 ;  /* 0x000000ffff059224 */ /* 0x000fe400078e0008 */
[----:B------:R-:W-:Y:S02]  /*3430*/  @P1 IMAD.MOV.U32 R4, RZ, RZ, R2 ;  /* 0x000000ffff041224 */ /* 0x000fe400078e0002 */
[----:B------:R-:W-:Y:S01]  /*3440*/  @P1 IMAD.MOV.U32 R5, RZ, RZ, R3 ;  /* 0x000000ffff051224 */ /* 0x000fe200078e0003 */
        /* <DEDUP_REMOVED lines=12> */
.L_x_23013:
[----:B------:R-:W0:Y:S02]  /*3510*/  F2I.S64.F64.TRUNC R4, R4 ;  /* 0x0000000400047311 */ /* 0x000e24000030d900 */
[----:B0-----:R-:W-:-:S05]  /*3520*/  IMAD.MOV.U32 R3, RZ, RZ, R4 ;  /* 0x000000ffff037224 */ /* 0x001fca00078e0004 */
[----:B------:R0:W-:Y:S01]  /*3530*/  STG.E.U8 desc[UR36][R16.64], R3 ;  /* 0x0000000310007986 */ /* 0x0001e2000c101124 */
[----:B------:R-:W-:Y:S05]  /*3540*/  BRA `(.L_x_23015) ;  /* 0x0000000c00f87947 */ /* 0x000fea0003800000 */
.L_x_23012:
        /* <DEDUP_REMOVED lines=9> */
.L_x_23017:
[----:B------:R-:W0:Y:S02]  /*35e0*/  F2I.F64.TRUNC R5, R4 ;  /* 0x0000000400057311 */ /* 0x000e24000030d100 */
[----:B0-----:R0:W-:Y:S01]  /*35f0*/  STG.E desc[UR36][R16.64], R5 ;  /* 0x0000000510007986 */ /* 0x0011e2000c101924 */
[----:B------:R-:W-:Y:S05]  /*3600*/  BRA `(.L_x_23015) ;  /* 0x0000000c00c87947 */ /* 0x000fea0003800000 */
.L_x_23016:
[----:B------:R-:W0:Y:S02]  /*3610*/  F2I.F64.TRUNC R5, R4 ;  /* 0x0000000400057311 */ /* 0x000e24000030d100 */
[----:B0-----:R0:W-:Y:S01]  /*3620*/  STG.E.U16 desc[UR36][R16.64], R5 ;  /* 0x0000000510007986 */ /* 0x0011e2000c101524 */
[----:B------:R-:W-:Y:S05]  /*3630*/  BRA `(.L_x_23015) ;  /* 0x0000000c00bc7947 */ /* 0x000fea0003800000 */
.L_x_23011:
        /* <DEDUP_REMOVED lines=13> */
.L_x_23019:
        /* <DEDUP_REMOVED lines=8> */
.L_x_23018:
        /* <DEDUP_REMOVED lines=14> */
.L_x_23021:
        /* <DEDUP_REMOVED lines=9> */
.L_x_23020:
[----:B------:R4:W-:Y:S01]  /*3900*/  STG.E.64 desc[UR36][R16.64], R4 ;  /* 0x0000000410007986 */ /* 0x0009e2000c101b24 */
[----:B------:R-:W-:Y:S05]  /*3910*/  BRA `(.L_x_23015) ;  /* 0x0000000c00047947 */ /* 0x000fea0003800000 */
.L_x_23010:
        /* <DEDUP_REMOVED lines=12> */
.L_x_23024:
[----:B------:R-:W-:-:S05]  /*39e0*/  CS2R R6, SRZ ;  /* 0x0000000000067805 */ /* 0x000fca000001ff00 */
[----:B------:R0:W-:Y:S01]  /*39f0*/  STG.E.128 desc[UR36][R16.64], R4 ;  /* 0x0000000410007986 */ /* 0x0001e2000c101d24 */
[----:B------:R-:W-:Y:S05]  /*3a00*/  BRA `(.L_x_23015) ;  /* 0x0000000800c87947 */ /* 0x000fea0003800000 */
.L_x_23023:
        /* <DEDUP_REMOVED lines=25> */
.L_x_23028:
[----:B------:R-:W-:Y:S05]  /*3ba0*/  BSYNC B0 ;  /* 0x0000000000007941 */ /* 0x000fea0003800000 */
.L_x_23027:
[----:B------:R-:W-:-:S05]  /*3bb0*/  LOP3.LUT R3, R0, R3, RZ, 0xfc, !PT ;  /* 0x0000000300037212 */ /* 0x000fca00078efcff */
[----:B------:R0:W-:Y:S01]  /*3bc0*/  STG.E.U8 desc[UR36][R16.64], R3 ;  /* 0x0000000310007986 */ /* 0x0001e2000c101124 */
[----:B------:R-:W-:Y:S05]  /*3bd0*/  BRA `(.L_x_23015) ;  /* 0x0000000800547947 */ /* 0x000fea0003800000 */
.L_x_23026:
        /* <DEDUP_REMOVED lines=17> */
.L_x_23030:
[----:B------:R-:W-:Y:S01]  /*3cf0*/  IMAD.MOV.U32 R0, RZ, RZ, 0x7f ;  /* 0x0000007fff007424 */ /* 0x000fe200078e00ff */
[----:B------:R-:W-:-:S04]  /*3d00*/  ISETP.GT.U32.AND P0, PT, R2, 0x7f800000, PT ;  /* 0x7f8000000200780c */ /* 0x000fc80003f04070 */
[----:B------:R-:W-:-:S09]  /*3d10*/  SEL R0, R0, 0x7c, P0 ;  /* 0x0000007c00007807 */ /* 0x000fd20000000000 */
.L_x_23031:
[----:B------:R-:W-:Y:S05]  /*3d20*/  BSYNC B0 ;  /* 0x0000000000007941 */ /* 0x000fea0003800000 */
.L_x_23029:
[----:B------:R-:W-:-:S04]  /*3d30*/  LOP3.LUT R2, R3, 0x80000000, RZ, 0xc0, !PT ;  /* 0x8000000003027812 */ /* 0x000fc800078ec0ff */
[----:B------:R-:W-:-:S04]  /*3d40*/  SHF.R.U32.HI R3, RZ, 0x18, R2 ;  /* 0x00000018ff037819 */ /* 0x000fc80000011602 */
[----:B------:R-:W-:-:S05]  /*3d50*/  LOP3.LUT R3, R0, R3, RZ, 0xfc, !PT ;  /* 0x0000000300037212 */ /* 0x000fca00078efcff */
[----:B------:R0:W-:Y:S01]  /*3d60*/  STG.E.U8 desc[UR36][R16.64], R3 ;  /* 0x0000000310007986 */ /* 0x0001e2000c101124 */
[----:B------:R-:W-:Y:S05]  /*3d70*/  BRA `(.L_x_23015) ;  /* 0x0000000400ec7947 */ /* 0x000fea0003800000 */
.L_x_23025:
        /* <DEDUP_REMOVED lines=8> */
.L_x_23022:
        /* <DEDUP_REMOVED lines=11> */
.L_x_23034:
        /* <DEDUP_REMOVED lines=21> */
.L_x_23037:
[----:B------:R-:W-:-:S04]  /*4000*/  LOP3.LUT R2, R3, 0x80000000, RZ, 0xc0, !PT ;  /* 0x8000000003027812 */ /* 0x000fc800078ec0ff */
[----:B------:R-:W-:-:S04]  /*4010*/  SHF.R.U32.HI R3, RZ, 0x18, R2 ;  /* 0x00000018ff037819 */ /* 0x000fc80000011602 */
[----:B------:R-:W-:-:S04]  /*4020*/  LOP3.LUT R0, R0, R3, RZ, 0xfc, !PT ;  /* 0x0000000300007212 */ /* 0x000fc800078efcff */
[----:B------:R-:W-:-:S07]  /*4030*/  PRMT R8, R0, 0x7610, R8 ;  /* 0x0000761000087816 */ /* 0x000fce0000000008 */
.L_x_23036:
[----:B------:R-:W-:Y:S05]  /*4040*/  BSYNC B0 ;  /* 0x0000000000007941 */ /* 0x000fea0003800000 */
.L_x_23035:
[----:B------:R0:W-:Y:S01]  /*4050*/  STG.E.U8 desc[UR36][R16.64], R8 ;  /* 0x0000000810007986 */ /* 0x0001e2000c101124 */
[----:B------:R-:W-:Y:S05]  /*4060*/  BRA `(.L_x_23015) ;  /* 0x0000000400307947 */ /* 0x000fea0003800000 */
.L_x_23033:
        /* <DEDUP_REMOVED lines=21> */
.L_x_23040:
[----:B------:R-:W-:-:S04]  /*41c0*/  LOP3.LUT R2, R3, 0x80000000, RZ, 0xc0, !PT ;  /* 0x8000000003027812 */ /* 0x000fc800078ec0ff */
[----:B------:R-:W-:-:S04]  /*41d0*/  SHF.R.U32.HI R3, RZ, 0x18, R2 ;  /* 0x00000018ff037819 */ /* 0x000fc80000011602 */
[----:B------:R-:W-:-:S04]  /*41e0*/  LOP3.LUT R0, R0, R3, RZ, 0xfc, !PT ;  /* 0x0000000300007212 */ /* 0x000fc800078efcff */
[----:B------:R-:W-:-:S07]  /*41f0*/  PRMT R8, R0, 0x7610, R8 ;  /* 0x0000761000087816 */ /* 0x000fce0000000008 */
.L_x_23039:
[----:B------:R-:W-:Y:S05]  /*4200*/  BSYNC B0 ;  /* 0x0000000000007941 */ /* 0x000fea0003800000 */
.L_x_23038:
[----:B------:R0:W-:Y:S01]  /*4210*/  STG.E.U8 desc[UR36][R16.64], R8 ;  /* 0x0000000810007986 */ /* 0x0001e2000c101124 */
[----:B------:R-:W-:Y:S05]  /*4220*/  BRA `(.L_x_23015) ;  /* 0x0000000000c07947 */ /* 0x000fea0003800000 */
.L_x_23032:
        /* <DEDUP_REMOVED lines=26> */
.L_x_23014:
        /* <DEDUP_REMOVED lines=16> */
.L_x_23043:
[----:B------:R-:W-:Y:S05]  /*44d0*/  BRA `(.L_x_23015) ;  /* 0x0000000000147947 */ /* 0x000fea0003800000 */
.L_x_23042:
[----:B------:R-:W0:Y:S02]  /*44e0*/  F2I.U64.F64.TRUNC R4, R4 ;  /* 0x0000000400047311 */ /* 0x000e24000030d800 */
[----:B0-----:R0:W-:Y:S01]  /*44f0*/  STG.E.64 desc[UR36][R16.64], R4 ;  /* 0x0000000410007986 */ /* 0x0011e2000c101b24 */
[----:B------:R-:W-:Y:S05]  /*4500*/  BRA `(.L_x_23015) ;  /* 0x0000000000087947 */ /* 0x000fea0003800000 */
.L_x_23041:
[----:B------:R-:W0:Y:S02]  /*4510*/  F2I.U32.F64.TRUNC R5, R4 ;  /* 0x0000000400057311 */ /* 0x000e24000030d000 */
[----:B0-----:R0:W-:Y:S02]  /*4520*/  STG.E desc[UR36][R16.64], R5 ;  /* 0x0000000510007986 */ /* 0x0011e4000c101924 */
.L_x_23015:
[----:B0-----:R-:W0:Y:S01]  /*4530*/  S2R R0, SR_TID.X ;  /* 0x0000000000007919 */ /* 0x001e220000002100 */
[----:B-123--:R-:W0:Y:S02]  /*4540*/  S2R R3, SR_CTAID.X ;  /* 0x0000000000037919 */ /* 0x00ee240000002500 */
[----:B0-----:R-:W-:-:S04]  /*4550*/  IMAD R0, R3, 0x200, R0 ;  /* 0x0000020003007824 */ /* 0x001fc800078e0200 */
[----:B------:R-:W-:-:S07]  /*4560*/  VIADD R19, R0, 0x80 ;  /* 0x0000008000137836 */ /* 0x000fce0000000000 */
.L_x_22958:
[----:B------:R-:W-:Y:S05]  /*4570*/  BSYNC B6 ;  /* 0x0000000000067941 */ /* 0x000fea0003800000 */
.L_x_22957:
[----:B------:R-:W-:Y:S01]  /*4580*/  ULDC UR4, c[0x0][0x210] ;  /* 0x0000840000047ab9 */ /* 0x000fe20000000800 */
[----:B------:R-:W-:Y:S01]  /*4590*/  BSSY B6, `(.L_x_23044) ;  /* 0x000044d000067945 */ /* 0x000fe20003800000 */
[----:B------:R-:W-:-:S13]  /*45a0*/  ISETP.GE.AND P0, PT, R19, UR4, PT ;  /* 0x0000000413007c0c */ /* 0x000fda000bf06270 */
[----:B------:R-:W-:Y:S05]  /*45b0*/  @P0 BRA `(.L_x_23045) ;  /* 0x0000004400280947 */ /* 0x000fea0003800000 */
[----:B------:R-:W0:Y:S01]  /*45c0*/  LDC R6, c[0x0][0x218] ;  /* 0x00008600ff067b82 */ /* 0x000e220000000800 */
[----:B------:R-:W-:Y:S02]  /*45d0*/  IMAD.MOV.U32 R0, RZ, RZ, RZ ;  /* 0x000000ffff007224 */ /* 0x000fe400078e00ff */
[----:B----4-:R-:W-:Y:S01]  /*45e0*/  IMAD.MOV.U32 R16, RZ, RZ, RZ ;  /* 0x000000ffff107224 */ /* 0x010fe200078e00ff */
        /* <DEDUP_REMOVED lines=300> */
.L_x_23046:
        /* <DEDUP_REMOVED lines=21> */
.L_x_23050:
[----:B------:R-:W2:Y:S02]  /*5a00*/  LDG.E.U8 R2, desc[UR36][R4.64] ;  /* 0x0000002404027981 */ /* 0x000ea4000c1e1100 */
[----:B--2---:R-:W0:Y:S01]  /*5a10*/  I2F.F64.U16 R2, R2 ;  /* 0x0000000200027312 */ /* 0x004e220000101800 */
[----:B------:R-:W-:Y:S05]  /*5a20*/  BRA `(.L_x_23052) ;  /* 0x0000000c00707947 */ /* 0x000fea0003800000 */
.L_x_23049:
        /* <DEDUP_REMOVED lines=9> */
.L_x_23054:
[----:B------:R-:W2:Y:S02]  /*5ac0*/  LDG.E R2, desc[UR36][R4.64] ;  /* 0x0000002404027981 */ /* 0x000ea4000c1e1900 */
[----:B--2---:R-:W0:Y:S01]  /*5ad0*/  I2F.F64 R2, R2 ;  /* 0x0000000200027312 */ /* 0x004e220000201c00 */
[----:B------:R-:W-:Y:S05]  /*5ae0*/  BRA `(.L_x_23052) ;  /* 0x0000000c00407947 */ /* 0x000fea0003800000 */
.L_x_23053:
[----:B------:R-:W2:Y:S02]  /*5af0*/  LDG.E.U16 R2, desc[UR36][R4.64] ;  /* 0x0000002404027981 */ /* 0x000ea4000c1e1500 */
[----:B--2---:R-:W0:Y:S01]  /*5b00*/  I2F.F64.S16 R2, R2 ;  /* 0x0000000200027312 */ /* 0x004e220000101c00 */
[----:B------:R-:W-:Y:S05]  /*5b10*/  BRA `(.L_x_23052) ;  /* 0x0000000c00347947 */ /* 0x000fea0003800000 */
.L_x_23048:
        /* <DEDUP_REMOVED lines=10> */
.L_x_23056:
[----:B------:R-:W2:Y:S02]  /*5bc0*/  LDG.E.U16 R0, desc[UR36][R4.64] ;  /* 0x0000002404007981 */ /* 0x000ea4000c1e1500 */
[----:B--2---:R-:W-:-:S05]  /*5bd0*/  HADD2.F32 R0, -RZ, R0.H0_H0 ;  /* 0x20000000ff007230 */ /* 0x004fca0000004100 */
[----:B------:R-:W-:-:S04]  /*5be0*/  FMUL.FTZ R0, R0, 1 ;  /* 0x3f80000000007820 */ /* 0x000fc80000410000 */
[----:B------:R0:W1:Y:S01]  /*5bf0*/  F2F.F64.F32 R2, R0 ;  /* 0x0000000000027310 */ /* 0x0000620000201800 */
[----:B------:R-:W-:Y:S05]  /*5c00*/  BRA `(.L_x_23052) ;  /* 0x0000000800f87947 */ /* 0x000fea0003800000 */
.L_x_23055:
        /* <DEDUP_REMOVED lines=10> */
.L_x_23058:
[----:B------:R-:W2:Y:S02]  /*5cb0*/  LDG.E.U16 R4, desc[UR36][R4.64] ;  /* 0x0000002404047981 */ /* 0x000ea4000c1e1500 */
[----:B--2---:R-:W-:-:S05]  /*5cc0*/  HADD2.F32 R0, -RZ, R4.H0_H0 ;  /* 0x20000004ff007230 */ /* 0x004fca0000004100 */
[----:B------:R-:W-:-:S04]  /*5cd0*/  FMUL.FTZ R0, R0, 1 ;  /* 0x3f80000000007820 */ /* 0x000fc80000410000 */
[----:B------:R0:W1:Y:S01]  /*5ce0*/  F2F.F64.F32 R2, R0 ;  /* 0x0000000000027310 */ /* 0x0000620000201800 */
[----:B------:R-:W-:Y:S05]  /*5cf0*/  BRA `(.L_x_23052) ;  /* 0x0000000800bc7947 */ /* 0x000fea0003800000 */
.L_x_23057:
[----:B------:R0:W5:Y:S01]  /*5d00*/  LDG.E.64 R2, desc[UR36][R4.64] ;  /* 0x0000002404027981 */ /* 0x000162000c1e1b00 */
[----:B------:R-:W-:Y:S05]  /*5d10*/  BRA `(.L_x_23052) ;  /* 0x0000000800b47947 */ /* 0x000fea0003800000 */
.L_x_23047:
        /* <DEDUP_REMOVED lines=13> */
.L_x_23061:
[----:B------:R0:W5:Y:S01]  /*5df0*/  LDG.E.64 R2, desc[UR36][R4.64] ;  /* 0x0000002404027981 */ /* 0x000162000c1e1b00 */
[----:B------:R-:W-:Y:S05]  /*5e00*/  BRA `(.L_x_23052) ;  /* 0x0000000800787947 */ /* 0x000fea0003800000 */
.L_x_23060:
        /* <DEDUP_REMOVED lines=28> */
.L_x_23063:
        /* <DEDUP_REMOVED lines=15> */
.L_x_23062:
[----:B------:R-:W2:Y:S02]  /*60c0*/  LDG.E.U16 R0, desc[UR36][R4.64] ;  /* 0x0000002404007981 */ /* 0x000ea4000c1e1500 */
[----:B--2---:R-:W-:-:S04]  /*60d0*/  IMAD.U32 R0, R0, 0x10000, RZ ;  /* 0x0001000000007824 */ /* 0x004fc800078e00ff */
[----:B------:R-:W-:-:S04]  /*60e0*/  FMUL.FTZ R0, R0, 1 ;  /* 0x3f80000000007820 */ /* 0x000fc80000410000 */
[----:B------:R0:W1:Y:S01]  /*60f0*/  F2F.F64.F32 R2, R0 ;  /* 0x0000000000027310 */ /* 0x0000620000201800 */
[----:B------:R-:W-:Y:S05]  /*6100*/  BRA `(.L_x_23052) ;  /* 0x0000000400b87947 */ /* 0x000fea0003800000 */
.L_x_23059:
        /* <DEDUP_REMOVED lines=11> */
.L_x_23066:
        /* <DEDUP_REMOVED lines=21> */
.L_x_23070:
[----:B------:R-:W-:Y:S05]  /*6310*/  BSYNC B1 ;  /* 0x0000000000017941 */ /* 0x000fea0003800000 */
.L_x_23069:
[----:B------:R-:W-:Y:S01]  /*6320*/  LEA R3, R0, 0x3b800000, 0x17 ;  /* 0x3b80000000037811 */ /* 0x000fe200078eb8ff */
[----:B------:R-:W-:-:S05]  /*6330*/  IMAD.SHL.U32 R0, R2, 0x100000, RZ ;  /* 0x0010000002007824 */ /* 0x000fca00078e00ff */
[----:B------:R-:W-:-:S07]  /*6340*/  LOP3.LUT R0, R3, R0, R4, 0xfe, !PT ;  /* 0x0000000003007212 */ /* 0x000fce00078efe04 */
.L_x_23068:
[----:B------:R-:W-:Y:S05]  /*6350*/  BSYNC B0 ;  /* 0x0000000000007941 */ /* 0x000fea0003800000 */
.L_x_23067:
[----:B------:R-:W-:-:S04]  /*6360*/  FMUL.FTZ R0, R0, 1 ;  /* 0x3f80000000007820 */ /* 0x000fc80000410000 */
[----:B------:R0:W1:Y:S01]  /*6370*/  F2F.F64.F32 R2, R0 ;  /* 0x0000000000027310 */ /* 0x0000620000201800 */
[----:B------:R-:W-:Y:S05]  /*6380*/  BRA `(.L_x_23052) ;  /* 0x0000000400187947 */ /* 0x000fea0003800000 */
.L_x_23065:
        /* <DEDUP_REMOVED lines=21> */
.L_x_23074:
[----:B------:R-:W-:Y:S05]  /*64e0*/  BSYNC B1 ;  /* 0x0000000000017941 */ /* 0x000fea0003800000 */
.L_x_23073:
[----:B------:R-:W-:Y:S01]  /*64f0*/  LEA R3, R0, 0x37800000, 0x17 ;  /* 0x3780000000037811 */ /* 0x000fe200078eb8ff */
[----:B------:R-:W-:-:S05]  /*6500*/  IMAD.SHL.U32 R0, R2, 0x200000, RZ ;  /* 0x0020000002007824 */ /* 0x000fca00078e00ff */
[----:B------:R-:W-:-:S07]  /*6510*/  LOP3.LUT R0, R3, R0, R4, 0xfe, !PT ;  /* 0x0000000003007212 */ /* 0x000fce00078efe04 */
.L_x_23072:
[----:B------:R-:W-:Y:S05]  /*6520*/  BSYNC B0 ;  /* 0x0000000000007941 */ /* 0x000fea0003800000 */
.L_x_23071:
[----:B------:R-:W-:-:S04]  /*6530*/  FMUL.FTZ R0, R0, 1 ;  /* 0x3f80000000007820 */ /* 0x000fc80000410000 */
[----:B------:R4:W0:Y:S01]  /*6540*/  F2F.F64.F32 R2, R0 ;  /* 0x0000000000027310 */ /* 0x0008220000201800 */
[----:B------:R-:W-:Y:S05]  /*6550*/  BRA `(.L_x_23052) ;  /* 0x0000000000a47947 */ /* 0x000fea0003800000 */
.L_x_23064:
        /* <DEDUP_REMOVED lines=14> */
.L_x_23078:
[----:B------:R-:W-:Y:S05]  /*6640*/  BSYNC B0 ;  /* 0x0000000000007941 */ /* 0x000fea0003800000 */
.L_x_23077:
[----:B------:R-:W-:-:S04]  /*6650*/  FMUL.FTZ R0, R0, 1 ;  /* 0x3f80000000007820 */ /* 0x000fc80000410000 */
[----:B------:R1:W2:Y:S01]  /*6660*/  F2F.F64.F32 R2, R0 ;  /* 0x0000000000027310 */ /* 0x0002a20000201800 */
[----:B------:R-:W-:Y:S05]  /*6670*/  BRA `(.L_x_23052) ;  /* 0x00000000005c7947 */ /* 0x000fea0003800000 */
.L_x_23051:
        /* <DEDUP_REMOVED lines=16> */
.L_x_23079:
[----:B------:R-:W-:Y:S01]  /*6780*/  CS2R R2, SRZ ;  /* 0x0000000000027805 */ /* 0x000fe2000001ff00 */
[----:B------:R-:W-:Y:S06]  /*6790*/  BRA `(.L_x_23052) ;  /* 0x0000000000147947 */ /* 0x000fec0003800000 */
.L_x_23076:
[----:B------:R-:W2:Y:S02]  /*67a0*/  LDG.E.64 R2, desc[UR36][R4.64] ;  /* 0x0000002404027981 */ /* 0x000ea4000c1e1b00 */
[----:B--2---:R-:W0:Y:S01]  /*67b0*/  I2F.F64.U64 R2, R2 ;  /* 0x0000000200027312 */ /* 0x004e220000301800 */
[----:B------:R-:W-:Y:S05]  /*67c0*/  BRA `(.L_x_23052) ;  /* 0x0000000000087947 */ /* 0x000fea0003800000 */
.L_x_23075:
[----:B------:R-:W2:Y:S02]  /*67d0*/  LDG.E R2, desc[UR36][R4.64] ;  /* 0x0000002404027981 */ /* 0x000ea4000c1e1900 */
[----:B--2---:R-:W3:Y:S02]  /*67e0*/  I2F.F64.U32 R2, R2 ;  /* 0x0000000200027312 */ /* 0x004ee40000201800 */
.L_x_23052:
        /* <DEDUP_REMOVED lines=18> */
[----:B----4-:R-:W-:Y:S02]  /*6910*/  SHF.R.U32.HI R0, RZ, 0x14, R5 ;  /* 0x00000014ff007819 */ /* 0x010fe40000011605 */
        /* <DEDUP_REMOVED lines=13> */
[----:B------:R-:W-:-:S04]  /*69f0*/  LOP3.LUT R7, R7, 0x100000, RZ, 0xfc, !PT ;  /* 0x0010000007077812 */ /* 0x000fc800078efcff */
[----:B------:R-:W-:-:S04]  /*6a00*/  IADD3 R8, R15, 0x2, -R0 ;  /* 0x000000020f087810 */ /* 0x000fc80007ffe800 */
[----:B------:R-:W-:Y:S01]  /*6a10*/  LOP3.LUT P0, R12, R8, 0x3, RZ, 0xc0, !PT ;  /* 0x00000003080c7812 */ /* 0x000fe2000780c0ff */
[----:B------:R-:W-:-:S12]  /*6a20*/  IMAD.IADD R8, R9, 0x1, -R0 ;  /* 0x0000000109087824 */ /* 0x000fd800078e0a00 */
[----:B------:R-:W-:Y:S05]  /*6a30*/  @!P0 BRA `(.L_x_23084) ;  /* 0x0000000000348947 */ /* 0x000fea0003800000 */
[----:B------:R-:W-:Y:S01]  /*6a40*/  BSSY B2, `(.L_x_23084) ;  /* 0x000000c000027945 */ /* 0x000fe20003800000 */
.L_x_23085:
        /* <DEDUP_REMOVED lines=12> */
.L_x_23084:
[----:B------:R-:W-:Y:S05]  /*6b10*/  BSYNC B1 ;  /* 0x0000000000017941 */ /* 0x000fea0003800000 */
.L_x_23083:
        /* <DEDUP_REMOVED lines=13> */
.L_x_23091:
        /* <DEDUP_REMOVED lines=33> */
.L_x_23090:
[----:B------:R-:W-:-:S07]  /*6e00*/  IMAD.MOV.U32 R6, RZ, RZ, R12 ;  /* 0x000000ffff067224 */ /* 0x000fce00078e000c */
.L_x_23089:
[----:B------:R-:W-:Y:S05]  /*6e10*/  BSYNC B2 ;  /* 0x0000000000027941 */ /* 0x000fea0003800000 */
.L_x_23088:
[----:B------:R-:W-:-:S13]  /*6e20*/  ISETP.GE.U32.AND P0, PT, R9, 0xc, PT ;  /* 0x0000000c0900780c */ /* 0x000fda0003f06070 */
[----:B------:R-:W-:Y:S05]  /*6e30*/  @!P0 BRA `(.L_x_23087) ;  /* 0x0000000400d88947 */ /* 0x000fea0003800000 */
[----:B------:R-:W-:Y:S01]  /*6e40*/  BSSY B2, `(.L_x_23092) ;  /* 0x0000074000027945 */ /* 0x000fe20003800000 */
.L_x_23093:
        /* <DEDUP_REMOVED lines=116> */
.L_x_23092:
[----:B------:R-:W-:-:S07]  /*7590*/  IMAD.MOV.U32 R13, RZ, RZ, R9 ;  /* 0x000000ffff0d7224 */ /* 0x000fce00078e0009 */
.L_x_23087:
[----:B------:R-:W-:Y:S05]  /*75a0*/  BSYNC B1 ;  /* 0x0000000000017941 */ /* 0x000fea0003800000 */
.L_x_23086:
        /* <DEDUP_REMOVED lines=20> */
.L_x_23095:
[----:B------:R-:W-:Y:S05]  /*76f0*/  BSYNC B1 ;  /* 0x0000000000017941 */ /* 0x000fea0003800000 */
.L_x_23094:
[----:B------:R-:W-:-:S05]  /*7700*/  IMAD.MOV.U32 R9, RZ, RZ, R11 ;  /* 0x000000ffff097224 */ /* 0x000fca00078e000b */
[----:B------:R-:W-:Y:S01]  /*7710*/  LOP3.LUT R9, R9, 0x80000000, R3, 0xb8, !PT ;  /* 0x8000000009097812 */ /* 0x000fe200078eb803 */
[----:B------:R-:W-:Y:S06]  /*7720*/  BRA `(.L_x_23082) ;  /* 0x00000000001c7947 */ /* 0x000fec0003800000 */
.L_x_23081:
[----:B------:R-:W-:-:S06]  /*7730*/  DSETP.GTU.AND P0, PT, R4, +INF , PT ;  /* 0x7ff000000400742a */ /* 0x000fcc0003f0c000 */
[----:B------:R-:W-:-:S14]  /*7740*/  DSETP.LE.AND P0, PT, R6, +INF , !P0 ;  /* 0x7ff000000600742a */ /* 0x000fdc0004703000 */
[----:B------:R-:W0:Y:S01]  /*7750*/  @!P0 LDC.64 R8, c[0x0][0x420] ;  /* 0x00010800ff088b82 */ /* 0x000e220000000a00 */
[----:B------:R-:W-:Y:S02]  /*7760*/  @P0 DSETP.NEU.AND P1, PT, R6, +INF , PT ;  /* 0x7ff000000600042a */ /* 0x000fe40003f2d000 */
[----:B0-----:R-:W-:-:S06]  /*7770*/  @!P0 DADD R8, R2, R8 ;  /* 0x0000000002088229 */ /* 0x001fcc0000000008 */
[----:B------:R-:W-:Y:S02]  /*7780*/  @P0 FSEL R8, R2, RZ, P1 ;  /* 0x000000ff02080208 */ /* 0x000fe40000800000 */
[----:B------:R-:W-:-:S07]  /*7790*/  @P0 FSEL R9, R3, -QNAN , P1 ;  /* 0xfff8000003090808 */ /* 0x000fce0000800000 */
.L_x_23082:
[----:B------:R-:W-:Y:S05]  /*77a0*/  BSYNC B0 ;  /* 0x0000000000007941 */ /* 0x000fea0003800000 */
.L_x_23080:
[C---:B------:R-:W-:Y:S01]  /*77b0*/  DSETP.NEU.AND P1, PT, R8.reuse, RZ, PT ;  /* 0x000000ff0800722a */ /* 0x040fe20003f2d000 */
[----:B------:R-:W-:Y:S01]  /*77c0*/  ULDC.64 UR4, c[0x0][0x428] ;  /* 0x00010a0000047ab9 */ /* 0x000fe20000000a00 */
[----:B------:R-:W-:Y:S01]  /*77d0*/  DADD R4, -R8, R2 ;  /* 0x0000000008047229 */ /* 0x000fe20000000102 */
[----:B------:R-:W-:Y:S01]  /*77e0*/  PLOP3.LUT P0, PT, PT, PT, PT, 0x8, 0x0 ;  /* 0x000000000000781c */ /* 0x000fe20003f0e170 */
[----:B------:R-:W4:Y:S06]  /*77f0*/  LDC.U8 R12, c[0x0][0x438] ;  /* 0x00010e00ff0c7b82 */ /* 0x000f2c0000000000 */
[----:B------:R-:W-:-:S04]  /*7800*/  DMUL R4, R4, UR4 ;  /* 0x0000000404047c28 */ /* 0x000fc80008000000 */
[----:B------:R-:W0:Y:S01]  /*7810*/  @P1 LDC.64 R6, c[0x0][0x420] ;  /* 0x00010800ff061b82 */ /* 0x000e220000000a00 */
[----:B----4-:R-:W-:Y:S01]  /*7820*/  PRMT R0, R12, 0x9910, RZ ;  /* 0x000099100c007816 */ /* 0x010fe200000000ff */
[----:B0-----:R-:W-:Y:S02]  /*7830*/  @P1 DSETP.GEU.AND P2, PT, R6, RZ, PT ;  /* 0x000000ff0600122a */ /* 0x001fe40003f4e000 */
[----:B------:R-:W-:-:S04]  /*7840*/  DADD R6, R4, -1 ;  /* 0xbff0000004067429 */ /* 0x000fc80000000000 */
[----:B------:R-:W-:-:S06]  /*7850*/  @P1 DSETP.LT.XOR P0, PT, R8, RZ, !P2 ;  /* 0x000000ff0800122a */ /* 0x000fcc0005701800 */
        /* <DEDUP_REMOVED lines=8> */
[----:B------:R-:W-:Y:S01]  /*78e0*/  @P1 DSETP.GT.AND P0, PT, R6, 0.5, PT ;  /* 0x3fe000000600142a */ /* 0x000fe20003f04000 */
[----:B------:R-:W-:-:S05]  /*78f0*/  IMAD.MOV.U32 R6, RZ, RZ, R0 ;  /* 0x000000ffff067224 */ /* 0x000fca00078e0000 */
[----:B------:R-:W-:Y:S01]  /*7900*/  @P1 FSEL R0, R2, R4, P0 ;  /* 0x0000000402001208 */ /* 0x000fe20000000000 */
[----:B------:R-:W-:Y:S01]  /*7910*/  @!P1 IMAD.MOV.U32 R4, RZ, RZ, RZ ;  /* 0x000000ffff049224 */ /* 0x000fe200078e00ff */
[----:B------:R-:W-:Y:S02]  /*7920*/  ISETP.GT.AND P2, PT, R6, 0x9, PT ;  /* 0x000000090600780c */ /* 0x000fe40003f44270 */
[----:B------:R-:W-:Y:S01]  /*7930*/  @P1 FSEL R3, R3, R5, P0 ;  /* 0x0000000503031208 */ /* 0x000fe20000000000 */
[----:B------:R-:W-:Y:S02]  /*7940*/  @!P1 IMAD.MOV.U32 R5, RZ, RZ, R8 ;  /* 0x000000ffff059224 */ /* 0x000fe400078e0008 */
[----:B------:R-:W-:Y:S02]  /*7950*/  @P1 IMAD.MOV.U32 R4, RZ, RZ, R0 ;  /* 0x000000ffff041224 */ /* 0x000fe400078e0000 */
[----:B------:R-:W-:-:S06]  /*7960*/  @P1 IMAD.MOV.U32 R5, RZ, RZ, R3 ;  /* 0x000000ffff051224 */ /* 0x000fcc00078e0003 */
        /* <DEDUP_REMOVED lines=12> */
.L_x_23099:
[----:B------:R-:W0:Y:S02]  /*7a30*/  F2I.S64.F64.TRUNC R4, R4 ;  /* 0x0000000400047311 */ /* 0x000e24000030d900 */
[----:B0-----:R-:W-:-:S05]  /*7a40*/  IMAD.MOV.U32 R3, RZ, RZ, R4 ;  /* 0x000000ffff037224 */ /* 0x001fca00078e0004 */
[----:B------:R0:W-:Y:S01]  /*7a50*/  STG.E.U8 desc[UR36][R16.64], R3 ;  /* 0x0000000310007986 */ /* 0x0001e2000c101124 */
[----:B------:R-:W-:Y:S05]  /*7a60*/  BRA `(.L_x_23101) ;  /* 0x0000000c00f87947 */ /* 0x000fea0003800000 */
.L_x_23098:
        /* <DEDUP_REMOVED lines=9> */
.L_x_23103:
[----:B------:R-:W0:Y:S02]  /*7b00*/  F2I.F64.TRUNC R5, R4 ;  /* 0x0000000400057311 */ /* 0x000e24000030d100 */
[----:B0-----:R0:W-:Y:S01]  /*7b10*/  STG.E desc[UR36][R16.64], R5 ;  /* 0x0000000510007986 */ /* 0x0011e2000c101924 */
[----:B------:R-:W-:Y:S05]  /*7b20*/  BRA `(.L_x_23101) ;  /* 0x0000000c00c87947 */ /* 0x000fea0003800000 */
.L_x_23102:
[----:B------:R-:W0:Y:S02]  /*7b30*/  F2I.F64.TRUNC R5, R4 ;  /* 0x0000000400057311 */ /* 0x000e24000030d100 */
[----:B0-----:R0:W-:Y:S01]  /*7b40*/  STG.E.U16 desc[UR36][R16.64], R5 ;  /* 0x0000000510007986 */ /* 0x0011e2000c101524 */
[----:B------:R-:W-:Y:S05]  /*7b50*/  BRA `(.L_x_23101) ;  /* 0x0000000c00bc7947 */ /* 0x000fea0003800000 */
.L_x_23097:
        /* <DEDUP_REMOVED lines=13> */
.L_x_23105:
        /* <DEDUP_REMOVED lines=8> */
.L_x_23104:
        /* <DEDUP_REMOVED lines=14> */
.L_x_23107:
        /* <DEDUP_REMOVED lines=9> */
.L_x_23106:
[----:B------:R0:W-:Y:S01]  /*7e20*/  STG.E.64 desc[UR36][R16.64], R4 ;  /* 0x0000000410007986 */ /* 0x0001e2000c101b24 */
[----:B------:R-:W-:Y:S05]  /*7e30*/  BRA `(.L_x_23101) ;  /* 0x0000000c00047947 */ /* 0x000fea0003800000 */
.L_x_23096:
        /* <DEDUP_REMOVED lines=12> */
.L_x_23110:
[----:B------:R-:W-:-:S05]  /*7f00*/  CS2R R6, SRZ ;  /* 0x0000000000067805 */ /* 0x000fca000001ff00 */
[----:B------:R0:W-:Y:S01]  /*7f10*/  STG.E.128 desc[UR36][R16.64], R4 ;  /* 0x0000000410007986 */ /* 0x0001e2000c101d24 */
[----:B------:R-:W-:Y:S05]  /*7f20*/  BRA `(.L_x_23101) ;  /* 0x0000000800c87947 */ /* 0x000fea0003800000 */
.L_x_23109:
        /* <DEDUP_REMOVED lines=25> */
.L_x_23114:
[----:B------:R-:W-:Y:S05]  /*80c0*/  BSYNC B0 ;  /* 0x0000000000007941 */ /* 0x000fea0003800000 */
.L_x_23113:
[----:B------:R-:W-:-:S05]  /*80d0*/  LOP3.LUT R3, R0, R3, RZ, 0xfc, !PT ;  /* 0x0000000300037212 */ /* 0x000fca00078efcff */
[----:B------:R0:W-:Y:S01]  /*80e0*/  STG.E.U8 desc[UR36][R16.64], R3 ;  /* 0x0000000310007986 */ /* 0x0001e2000c101124 */
[----:B------:R-:W-:Y:S05]  /*80f0*/  BRA `(.L_x_23101) ;  /* 0x0000000800547947 */ /* 0x000fea0003800000 */
.L_x_23112:
        /* <DEDUP_REMOVED lines=17> */
.L_x_23116:
[----:B------:R-:W-:Y:S01]  /*8210*/  IMAD.MOV.U32 R0, RZ, RZ, 0x7f ;  /* 0x0000007fff007424 */ /* 0x000fe200078e00ff */
[----:B------:R-:W-:-:S04]  /*8220*/  ISETP.GT.U32.AND P0, PT, R2, 0x7f800000, PT ;  /* 0x7f8000000200780c */ /* 0x000fc80003f04070 */
[----:B------:R-:W-:-:S09]  /*8230*/  SEL R0, R0, 0x7c, P0 ;  /* 0x0000007c00007807 */ /* 0x000fd20000000000 */
.L_x_23117:
[----:B------:R-:W-:Y:S05]  /*8240*/  BSYNC B0 ;  /* 0x0000000000007941 */ /* 0x000fea0003800000 */
.L_x_23115:
[----:B------:R-:W-:-:S04]  /*8250*/  LOP3.LUT R2, R3, 0x80000000, RZ, 0xc0, !PT ;  /* 0x8000000003027812 */ /* 0x000fc800078ec0ff */
[----:B------:R-:W-:-:S04]  /*8260*/  SHF.R.U32.HI R3, RZ, 0x18, R2 ;  /* 0x00000018ff037819 */ /* 0x000fc80000011602 */
[----:B------:R-:W-:-:S05]  /*8270*/  LOP3.LUT R3, R0, R3, RZ, 0xfc, !PT ;  /* 0x0000000300037212 */ /* 0x000fca00078efcff */
[----:B------:R0:W-:Y:S01]  /*8280*/  STG.E.U8 desc[UR36][R16.64], R3 ;  /* 0x0000000310007986 */ /* 0x0001e2000c101124 */
[----:B------:R-:W-:Y:S05]  /*8290*/  BRA `(.L_x_23101) ;  /* 0x0000000400ec7947 */ /* 0x000fea0003800000 */
.L_x_23111:
        /* <DEDUP_REMOVED lines=8> */
.L_x_23108:
        /* <DEDUP_REMOVED lines=11> */
.L_x_23120:
        /* <DEDUP_REMOVED lines=21> */
.L_x_23123:
[----:B------:R-:W-:-:S04]  /*8520*/  LOP3.LUT R2, R3, 0x80000000, RZ, 0xc0, !PT ;  /* 0x8000000003027812 */ /* 0x000fc800078ec0ff */
[----:B------:R-:W-:-:S04]  /*8530*/  SHF.R.U32.HI R3, RZ, 0x18, R2 ;  /* 0x00000018ff037819 */ /* 0x000fc80000011602 */
[----:B------:R-:W-:-:S04]  /*8540*/  LOP3.LUT R0, R0, R3, RZ, 0xfc, !PT ;  /* 0x0000000300007212 */ /* 0x000fc800078efcff */
[----:B------:R-:W-:-:S07]  /*8550*/  PRMT R8, R0, 0x7610, R8 ;  /* 0x0000761000087816 */ /* 0x000fce0000000008 */
.L_x_23122:
[----:B------:R-:W-:Y:S05]  /*8560*/  BSYNC B0 ;  /* 0x0000000000007941 */ /* 0x000fea0003800000 */
.L_x_23121:
[----:B------:R4:W-:Y:S01]  /*8570*/  STG.E.U8 desc[UR36][R16.64], R8 ;  /* 0x0000000810007986 */ /* 0x0009e2000c101124 */
[----:B------:R-:W-:Y:S05]  /*8580*/  BRA `(.L_x_23101) ;  /* 0x0000000400307947 */ /* 0x000fea0003800000 */
.L_x_23119:
        /* <DEDUP_REMOVED lines=21> */
.L_x_23126:
[----:B------:R-:W-:-:S04]  /*86e0*/  LOP3.LUT R2, R3, 0x80000000, RZ, 0xc0, !PT ;  /* 0x8000000003027812 */ /* 0x000fc800078ec0ff */
[----:B------:R-:W-:-:S04]  /*86f0*/  SHF.R.U32.HI R3, RZ, 0x18, R2 ;  /* 0x00000018ff037819 */ /* 0x000fc80000011602 */
[----:B------:R-:W-:-:S04]  /*8700*/  LOP3.LUT R0, R0, R3, RZ, 0xfc, !PT ;  /* 0x0000000300007212 */ /* 0x000fc800078efcff */
[----:B------:R-:W-:-:S07]  /*8710*/  PRMT R8, R0, 0x7610, R8 ;  /* 0x0000761000087816 */ /* 0x000fce0000000008 */
.L_x_23125:
[----:B------:R-:W-:Y:S05]  /*8720*/  BSYNC B0 ;  /* 0x0000000000007941 */ /* 0x000fea0003800000 */
.L_x_23124:
[----:B------:R3:W-:Y:S01]  /*8730*/  STG.E.U8 desc[UR36][R16.64], R8 ;  /* 0x0000000810007986 */ /* 0x0007e2000c101124 */
[----:B------:R-:W-:Y:S05]  /*8740*/  BRA `(.L_x_23101) ;  /* 0x0000000000c07947 */ /* 0x000fea0003800000 */
.L_x_23118:
        /* <DEDUP_REMOVED lines=26> */
.L_x_23100:
        /* <DEDUP_REMOVED lines=16> */
.L_x_23129:
[----:B------:R-:W-:Y:S05]  /*89f0*/  BRA `(.L_x_23101) ;  /* 0x0000000000147947 */ /* 0x000fea0003800000 */
.L_x_23128:
[----:B------:R-:W0:Y:S02]  /*8a00*/  F2I.U64.F64.TRUNC R4, R4 ;  /* 0x0000000400047311 */ /* 0x000e24000030d800 */
[----:B0-----:R2:W-:Y:S01]  /*8a10*/  STG.E.64 desc[UR36][R16.64], R4 ;  /* 0x0000000410007986 */ /* 0x0015e2000c101b24 */
[----:B------:R-:W-:Y:S05]  /*8a20*/  BRA `(.L_x_23101) ;  /* 0x0000000000087947 */ /* 0x000fea0003800000 */
.L_x_23127:
[----:B------:R-:W0:Y:S02]  /*8a30*/  F2I.U32.F64.TRUNC R5, R4 ;  /* 0x0000000400057311 */ /* 0x000e24000030d000 */
[----:B0-----:R0:W-:Y:S02]  /*8a40*/  STG.E desc[UR36][R16.64], R5 ;  /* 0x0000000510007986 */ /* 0x0011e4000c101924 */
.L_x_23101:
[----:B------:R-:W-:-:S07]  /*8a50*/  VIADD R19, R19, 0x80 ;  /* 0x0000008013137836 */ /* 0x000fce0000000000 */
.L_x_23045:
[----:B------:R-:W-:Y:S05]  /*8a60*/  BSYNC B6 ;  /* 0x0000000000067941 */ /* 0x000fea0003800000 */
.L_x_23044:
        /* <DEDUP_REMOVED lines=307> */
.L_x_23132:
        /* <DEDUP_REMOVED lines=21> */
.L_x_23136:
[----:B------:R-:W2:Y:S02]  /*9ef0*/  LDG.E.U8 R2, desc[UR36][R4.64] ;  /* 0x0000002404027981 */ /* 0x000ea4000c1e1100 */
[----:B--2---:R-:W0:Y:S01]  /*9f00*/  I2F.F64.U16 R2, R2 ;  /* 0x0000000200027312 */ /* 0x004e220000101800 */
[----:B------:R-:W-:Y:S05]  /*9f10*/  BRA `(.L_x_23138) ;  /* 0x0000000c00707947 */ /* 0x000fea0003800000 */
.L_x_23135:
        /* <DEDUP_REMOVED lines=9> */
.L_x_23140:
[----:B------:R-:W2:Y:S02]  /*9fb0*/  LDG.E R2, desc[UR36][R4.64] ;  /* 0x0000002404027981 */ /* 0x000ea4000c1e1900 */
[----:B--2---:R-:W0:Y:S01]  /*9fc0*/  I2F.F64 R2, R2 ;  /* 0x0000000200027312 */ /* 0x004e220000201c00 */
[----:B------:R-:W-:Y:S05]  /*9fd0*/  BRA `(.L_x_23138) ;  /* 0x0000000c00407947 */ /* 0x000fea0003800000 */
.L_x_23139:
[----:B------:R-:W2:Y:S02]  /*9fe0*/  LDG.E.U16 R2, desc[UR36][R4.64] ;  /* 0x0000002404027981 */ /* 0x000ea4000c1e1500 */
[----:B--2---:R-:W0:Y:S01]  /*9ff0*/  I2F.F64.S16 R2, R2 ;  /* 0x0000000200027312 */ /* 0x004e220000101c00 */
[----:B------:R-:W-:Y:S05]  /*a000*/  BRA `(.L_x_23138) ;  /* 0x0000000c00347947 */ /* 0x000fea0003800000 */
.L_x_23134:
        /* <DEDUP_REMOVED lines=10> */
.L_x_23142:
[----:B------:R-:W2:Y:S02]  /*a0b0*/  LDG.E.U16 R0, desc[UR36][R4.64] ;  /* 0x0000002404007981 */ /* 0x000ea4000c1e1500 */
[----:B--2---:R-:W-:-:S05]  /*a0c0*/  HADD2.F32 R0, -RZ, R0.H0_H0 ;  /* 0x20000000ff007230 */ /* 0x004fca0000004100 */
[----:B------:R-:W-:-:S04]  /*a0d0*/  FMUL.FTZ R0, R0, 1 ;  /* 0x3f80000000007820 */ /* 0x000fc80000410000 */
[----:B------:R0:W1:Y:S01]  /*a0e0*/  F2F.F64.F32 R2, R0 ;  /* 0x0000000000027310 */ /* 0x0000620000201800 */
[----:B------:R-:W-:Y:S05]  /*a0f0*/  BRA `(.L_x_23138) ;  /* 0x0000000800f87947 */ /* 0x000fea0003800000 */
.L_x_23141:
        /* <DEDUP_REMOVED lines=10> */
.L_x_23144:
[----:B------:R-:W2:Y:S02]  /*a1a0*/  LDG.E.U16 R4, desc[UR36][R4.64] ;  /* 0x0000002404047981 */ /* 0x000ea4000c1e1500 */
[----:B--2---:R-:W-:-:S05]  /*a1b0*/  HADD2.F32 R0, -RZ, R4.H0_H0 ;  /* 0x20000004ff007230 */ /* 0x004fca0000004100 */
[----:B------:R-:W-:-:S04]  /*a1c0*/  FMUL.FTZ R0, R0, 1 ;  /* 0x3f80000000007820 */ /* 0x000fc80000410000 */
[----:B------:R0:W1:Y:S01]  /*a1d0*/  F2F.F64.F32 R2, R0 ;  /* 0x0000000000027310 */ /* 0x0000620000201800 */
[----:B------:R-:W-:Y:S05]  /*a1e0*/  BRA `(.L_x_23138) ;  /* 0x0000000800bc7947 */ /* 0x000fea0003800000 */
.L_x_23143:
[----:B------:R0:W5:Y:S01]  /*a1f0*/  LDG.E.64 R2, desc[UR36][R4.64] ;  /* 0x0000002404027981 */ /* 0x000162000c1e1b00 */
[----:B------:R-:W-:Y:S05]  /*a200*/  BRA `(.L_x_23138) ;  /* 0x0000000800b47947 */ /* 0x000fea0003800000 */
.L_x_23133:
        /* <DEDUP_REMOVED lines=13> */
.L_x_23147:
[----:B------:R4:W5:Y:S01]  /*a2e0*/  LDG.E.64 R2, desc[UR36][R4.64] ;  /* 0x0000002404027981 */ /* 0x000962000c1e1b00 */
[----:B------:R-:W-:Y:S05]  /*a2f0*/  BRA `(.L_x_23138) ;  /* 0x0000000800787947 */ /* 0x000fea0003800000 */
.L_x_23146:
        /* <DEDUP_REMOVED lines=26> */
[----:B------:R-:W2:Y:S01]  /*a4a0*/  F2F.F64.F32 R2, R3 ;  /* 0x0000000300027310 */ /* 0x000ea20000201800 */
[----:B------:R-:W-:Y:S05]  /*a4b0*/  BRA `(.L_x_23138) ;  /* 0x0000000800087947 */ /* 0x000fea0003800000 */
.L_x_23149:
        /* <DEDUP_REMOVED lines=13> */
[----:B------:R-:W3:Y:S01]  /*a590*/  F2F.F64.F32 R2, R2 ;  /* 0x0000000200027310 */ /* 0x000ee20000201800 */
[----:B------:R-:W-:Y:S05]  /*a5a0*/  BRA `(.L_x_23138) ;  /* 0x0000000400cc7947 */ /* 0x000fea0003800000 */
.L_x_23148:
[----:B------:R-:W2:Y:S02]  /*a5b0*/  LDG.E.U16 R0, desc[UR36][R4.64] ;  /* 0x0000002404007981 */ /* 0x000ea4000c1e1500 */
[----:B--2---:R-:W-:-:S04]  /*a5c0*/  IMAD.U32 R0, R0, 0x10000, RZ ;  /* 0x0001000000007824 */ /* 0x004fc800078e00ff */
[----:B------:R-:W-:-:S04]  /*a5d0*/  FMUL.FTZ R0, R0, 1 ;  /* 0x3f80000000007820 */ /* 0x000fc80000410000 */
[----:B------:R0:W1:Y:S01]  /*a5e0*/  F2F.F64.F32 R2, R0 ;  /* 0x0000000000027310 */ /* 0x0000620000201800 */
[----:B------:R-:W-:Y:S05]  /*a5f0*/  BRA `(.L_x_23138) ;  /* 0x0000000400b87947 */ /* 0x000fea0003800000 */
.L_x_23145:
        /* <DEDUP_REMOVED lines=11> */
.L_x_23152:
        /* <DEDUP_REMOVED lines=21> */
.L_x_23156:
[----:B------:R-:W-:Y:S05]  /*a800*/  BSYNC B1 ;  /* 0x0000000000017941 */ /* 0x000fea0003800000 */
.L_x_23155:
[----:B------:R-:W-:Y:S01]  /*a810*/  LEA R3, R0, 0x3b800000, 0x17 ;  /* 0x3b80000000037811 */ /* 0x000fe200078eb8ff */
[----:B------:R-:W-:-:S05]  /*a820*/  IMAD.SHL.U32 R0, R2, 0x100000, RZ ;  /* 0x0010000002007824 */ /* 0x000fca00078e00ff */
[----:B------:R-:W-:-:S07]  /*a830*/  LOP3.LUT R0, R3, R0, R4, 0xfe, !PT ;  /* 0x0000000003007212 */ /* 0x000fce00078efe04 */
.L_x_23154:
[----:B------:R-:W-:Y:S05]  /*a840*/  BSYNC B0 ;  /* 0x0000000000007941 */ /* 0x000fea0003800000 */
.L_x_23153:
[----:B------:R-:W-:-:S04]  /*a850*/  FMUL.FTZ R0, R0, 1 ;  /* 0x3f80000000007820 */ /* 0x000fc80000410000 */
[----:B------:R0:W1:Y:S01]  /*a860*/  F2F.F64.F32 R2, R0 ;  /* 0x0000000000027310 */ /* 0x0000620000201800 */
[----:B------:R-:W-:Y:S05]  /*a870*/  BRA `(.L_x_23138) ;  /* 0x0000000400187947 */ /* 0x000fea0003800000 */
.L_x_23151:
        /* <DEDUP_REMOVED lines=21> */
.L_x_23160:
[----:B------:R-:W-:Y:S05]  /*a9d0*/  BSYNC B1 ;  /* 0x0000000000017941 */ /* 0x000fea0003800000 */
.L_x_23159:
[----:B------:R-:W-:Y:S01]  /*a9e0*/  LEA R3, R0, 0x37800000, 0x17 ;  /* 0x3780000000037811 */ /* 0x000fe200078eb8ff */
[----:B------:R-:W-:-:S05]  /*a9f0*/  IMAD.SHL.U32 R0, R2, 0x200000, RZ ;  /* 0x0020000002007824 */ /* 0x000fca00078e00ff */
[----:B------:R-:W-:-:S07]  /*aa00*/  LOP3.LUT R0, R3, R0, R4, 0xfe, !PT ;  /* 0x0000000003007212 */ /* 0x000fce00078efe04 */
.L_x_23158:
[----:B------:R-:W-:Y:S05]  /*aa10*/  BSYNC B0 ;  /* 0x0000000000007941 */ /* 0x000fea0003800000 */
.L_x_23157:
[----:B------:R-:W-:-:S04]  /*aa20*/  FMUL.FTZ R0, R0, 1 ;  /* 0x3f80000000007820 */ /* 0x000fc80000410000 */
[----:B------:R0:W1:Y:S01]  /*aa30*/  F2F.F64.F32 R2, R0 ;  /* 0x0000000000027310 */ /* 0x0000620000201800 */
[----:B------:R-:W-:Y:S05]  /*aa40*/  BRA `(.L_x_23138) ;  /* 0x0000000000a47947 */ /* 0x000fea0003800000 */
.L_x_23150:
        /* <DEDUP_REMOVED lines=14> */
.L_x_23164:
[----:B------:R-:W-:Y:S05]  /*ab30*/  BSYNC B0 ;  /* 0x0000000000007941 */ /* 0x000fea0003800000 */
.L_x_23163:
[----:B------:R-:W-:-:S04]  /*ab40*/  FMUL.FTZ R0, R0, 1 ;  /* 0x3f80000000007820 */ /* 0x000fc80000410000 */
[----:B------:R0:W1:Y:S01]  /*ab50*/  F2F.F64.F32 R2, R0 ;  /* 0x0000000000027310 */ /* 0x0000620000201800 */
[----:B------:R-:W-:Y:S05]  /*ab60*/  BRA `(.L_x_23138) ;  /* 0x00000000005c7947 */ /* 0x000fea0003800000 */
.L_x_23137:
        /* <DEDUP_REMOVED lines=16> */
.L_x_23165:
[----:B------:R-:W-:Y:S01]  /*ac70*/  CS2R R2, SRZ ;  /* 0x0000000000027805 */ /* 0x000fe2000001ff00 */
[----:B------:R-:W-:Y:S06]  /*ac80*/  BRA `(.L_x_23138) ;  /* 0x0000000000147947 */ /* 0x000fec0003800000 */
.L_x_23162:
[----:B------:R-:W2:Y:S02]  /*ac90*/  LDG.E.64 R2, desc[UR36][R4.64] ;  /* 0x0000002404027981 */ /* 0x000ea4000c1e1b00 */
[----:B--2---:R-:W0:Y:S01]  /*aca0*/  I2F.F64.U64 R2, R2 ;  /* 0x0000000200027312 */ /* 0x004e220000301800 */
[----:B------:R-:W-:Y:S05]  /*acb0*/  BRA `(.L_x_23138) ;  /* 0x0000000000087947 */ /* 0x000fea0003800000 */
.L_x_23161:
[----:B------:R-:W2:Y:S02]  /*acc0*/  LDG.E R2, desc[UR36][R4.64] ;  /* 0x0000002404027981 */ /* 0x000ea4000c1e1900 */
[----:B--2---:R-:W0:Y:S02]  /*acd0*/  I2F.F64.U32 R2, R2 ;  /* 0x0000000200027312 */ /* 0x004e240000201800 */
.L_x_23138:
[----:B0---4-:R-:W0:Y:S01]  /*ace0*/  LDC.64 R4, c[0x0][0x420] ;  /* 0x00010800ff047b82 */ /* 0x011e220000000a00 */
        /* <DEDUP_REMOVED lines=37> */
.L_x_23171:
        /* <DEDUP_REMOVED lines=12> */
.L_x_23170:
[----:B------:R-:W-:Y:S05]  /*b000*/  BSYNC B1 ;  /* 0x0000000000017941 */ /* 0x000fea0003800000 */
.L_x_23169:
        /* <DEDUP_REMOVED lines=13> */
.L_x_23177:
        /* <DEDUP_REMOVED lines=33> */
.L_x_23176:
[----:B------:R-:W-:-:S07]  /*b2f0*/  IMAD.MOV.U32 R6, RZ, RZ, R12 ;  /* 0x000000ffff067224 */ /* 0x000fce00078e000c */
.L_x_23175:
[----:B------:R-:W-:Y:S05]  /*b300*/  BSYNC B2 ;  /* 0x0000000000027941 */ /* 0x000fea0003800000 */
.L_x_23174:
[----:B------:R-:W-:-:S13]  /*b310*/  ISETP.GE.U32.AND P0, PT, R9, 0xc, PT ;  /* 0x0000000c0900780c */ /* 0x000fda0003f06070 */
[----:B------:R-:W-:Y:S05]  /*b320*/  @!P0 BRA `(.L_x_23173) ;  /* 0x0000000400d88947 */ /* 0x000fea0003800000 */
[----:B------:R-:W-:Y:S01]  /*b330*/  BSSY B2, `(.L_x_23178) ;  /* 0x0000074000027945 */ /* 0x000fe20003800000 */
.L_x_23179:
        /* <DEDUP_REMOVED lines=116> */
.L_x_23178:
[----:B------:R-:W-:-:S07]  /*ba80*/  IMAD.MOV.U32 R13, RZ, RZ, R9 ;  /* 0x000000ffff0d7224 */ /* 0x000fce00078e0009 */
.L_x_23173:
[----:B------:R-:W-:Y:S05]  /*ba90*/  BSYNC B1 ;  /* 0x0000000000017941 */ /* 0x000fea0003800000 */
.L_x_23172:
        /* <DEDUP_REMOVED lines=20> */
.L_x_23181:
[----:B------:R-:W-:Y:S05]  /*bbe0*/  BSYNC B1 ;  /* 0x0000000000017941 */ /* 0x000fea0003800000 */
.L_x_23180:
[----:B------:R-:W-:-:S05]  /*bbf0*/  IMAD.MOV.U32 R9, RZ, RZ, R11 ;  /* 0x000000ffff097224 */ /* 0x000fca00078e000b */
[----:B------:R-:W-:Y:S01]  /*bc00*/  LOP3.LUT R9, R9, 0x80000000, R3, 0xb8, !PT ;  /* 0x8000000009097812 */ /* 0x000fe200078eb803 */
[----:B------:R-:W-:Y:S06]  /*bc10*/  BRA `(.L_x_23168) ;  /* 0x00000000001c7947 */ /* 0x000fec0003800000 */
.L_x_23167:
[----:B------:R-:W-:-:S06]  /*bc20*/  DSETP.GTU.AND P0, PT, R4, +INF , PT ;  /* 0x7ff000000400742a */ /* 0x000fcc0003f0c000 */
[----:B------:R-:W-:-:S14]  /*bc30*/  DSETP.LE.AND P0, PT, R6, +INF , !P0 ;  /* 0x7ff000000600742a */ /* 0x000fdc0004703000 */
[----:B------:R-:W0:Y:S01]  /*bc40*/  @!P0 LDC.64 R8, c[0x0][0x420] ;  /* 0x00010800ff088b82 */ /* 0x000e220000000a00 */
[----:B------:R-:W-:Y:S02]  /*bc50*/  @P0 DSETP.NEU.AND P1, PT, R6, +INF , PT ;  /* 0x7ff000000600042a */ /* 0x000fe40003f2d000 */
[----:B0-----:R-:W-:-:S06]  /*bc60*/  @!P0 DADD R8, R2, R8 ;  /* 0x0000000002088229 */ /* 0x001fcc0000000008 */
[----:B------:R-:W-:Y:S02]  /*bc70*/  @P0 FSEL R8, R2, RZ, P1 ;  /* 0x000000ff02080208 */ /* 0x000fe40000800000 */
[----:B------:R-:W-:-:S07]  /*bc80*/  @P0 FSEL R9, R3, -QNAN , P1 ;  /* 0xfff8000003090808 */ /* 0x000fce0000800000 */
.L_x_23168:
[----:B------:R-:W-:Y:S05]  /*bc90*/  BSYNC B0 ;  /* 0x0000000000007941 */ /* 0x000fea0003800000 */
.L_x_23166:
[C---:B------:R-:W-:Y:S01]  /*bca0*/  DSETP.NEU.AND P1, PT, R8.reuse, RZ, PT ;  /* 0x000000ff0800722a */ /* 0x040fe20003f2d000 */
[----:B------:R-:W-:Y:S01]  /*bcb0*/  ULDC.64 UR4, c[0x0][0x428] ;  /* 0x00010a0000047ab9 */ /* 0x000fe20000000a00 */
[----:B------:R-:W-:Y:S01]  /*bcc0*/  DADD R4, -R8, R2 ;  /* 0x0000000008047229 */ /* 0x000fe20000000102 */
[----:B------:R-:W-:Y:S01]  /*bcd0*/  PLOP3.LUT P0, PT, PT, PT, PT, 0x8, 0x0 ;  /* 0x000000000000781c */ /* 0x000fe20003f0e170 */
[----:B------:R-:W0:Y:S06]  /*bce0*/  LDC.U8 R12, c[0x0][0x438] ;  /* 0x00010e00ff0c7b82 */ /* 0x000e2c0000000000 */
[----:B------:R-:W-:-:S04]  /*bcf0*/  DMUL R4, R4, UR4 ;  /* 0x0000000404047c28 */ /* 0x000fc80008000000 */
[----:B------:R-:W1:Y:S01]  /*bd00*/  @P1 LDC.64 R6, c[0x0][0x420] ;  /* 0x00010800ff061b82 */ /* 0x000e620000000a00 */
[----:B0-----:R-:W-:Y:S01]  /*bd10*/  PRMT R0, R12, 0x9910, RZ ;  /* 0x000099100c007816 */ /* 0x001fe200000000ff */
[----:B-1----:R-:W-:Y:S02]  /*bd20*/  @P1 DSETP.GEU.AND P2, PT, R6, RZ, PT ;  /* 0x000000ff0600122a */ /* 0x002fe40003f4e000 */
        /* <DEDUP_REMOVED lines=31> */
.L_x_23185:
[----:B------:R-:W0:Y:S02]  /*bf20*/  F2I.S64.F64.TRUNC R4, R4 ;  /* 0x0000000400047311 */ /* 0x000e24000030d900 */
[----:B0-----:R-:W-:-:S05]  /*bf30*/  IMAD.MOV.U32 R3, RZ, RZ, R4 ;  /* 0x000000ffff037224 */ /* 0x001fca00078e0004 */
[----:B------:R0:W-:Y:S01]  /*bf40*/  STG.E.U8 desc[UR36][R16.64], R3 ;  /* 0x0000000310007986 */ /* 0x0001e2000c101124 */
[----:B------:R-:W-:Y:S05]  /*bf50*/  BRA `(.L_x_23187) ;  /* 0x0000000c00f87947 */ /* 0x000fea0003800000 */
.L_x_23184:
        /* <DEDUP_REMOVED lines=9> */
.L_x_23189:
[----:B------:R-:W0:Y:S02]  /*bff0*/  F2I.F64.TRUNC R5, R4 ;  /* 0x0000000400057311 */ /* 0x000e24000030d100 */
[----:B0-----:R0:W-:Y:S01]  /*c000*/  STG.E desc[UR36][R16.64], R5 ;  /* 0x0000000510007986 */ /* 0x0011e2000c101924 */
[----:B------:R-:W-:Y:S05]  /*c010*/  BRA `(.L_x_23187) ;  /* 0x0000000c00c87947 */ /* 0x000fea0003800000 */
.L_x_23188:
[----:B------:R-:W0:Y:S02]  /*c020*/  F2I.F64.TRUNC R5, R4 ;  /* 0x0000000400057311 */ /* 0x000e24000030d100 */
[----:B0-----:R0:W-:Y:S01]  /*c030*/  STG.E.U16 desc[UR36][R16.64], R5 ;  /* 0x0000000510007986 */ /* 0x0011e2000c101524 */
[----:B------:R-:W-:Y:S05]  /*c040*/  BRA `(.L_x_23187) ;  /* 0x0000000c00bc7947 */ /* 0x000fea0003800000 */
.L_x_23183:
        /* <DEDUP_REMOVED lines=13> */
.L_x_23191:
        /* <DEDUP_REMOVED lines=8> */
.L_x_23190:
        /* <DEDUP_REMOVED lines=14> */
.L_x_23193:
        /* <DEDUP_REMOVED lines=9> */
.L_x_23192:
[----:B------:R0:W-:Y:S01]  /*c310*/  STG.E.64 desc[UR36][R16.64], R4 ;  /* 0x0000000410007986 */ /* 0x0001e2000c101b24 */
[----:B------:R-:W-:Y:S05]  /*c320*/  BRA `(.L_x_23187) ;  /* 0x0000000c00047947 */ /* 0x000fea0003800000 */
.L_x_23182:
        /* <DEDUP_REMOVED lines=12> */
.L_x_23196:
[----:B------:R-:W-:-:S05]  /*c3f0*/  CS2R R6, SRZ ;  /* 0x0000000000067805 */ /* 0x000fca000001ff00 */
[----:B------:R0:W-:Y:S01]  /*c400*/  STG.E.128 desc[UR36][R16.64], R4 ;  /* 0x0000000410007986 */ /* 0x0001e2000c101d24 */
[----:B------:R-:W-:Y:S05]  /*c410*/  BRA `(.L_x_23187) ;  /* 0x0000000800c87947 */ /* 0x000fea0003800000 */
.L_x_23195:
        /* <DEDUP_REMOVED lines=25> */
.L_x_23200:
[----:B------:R-:W-:Y:S05]  /*c5b0*/  BSYNC B0 ;  /* 0x0000000000007941 */ /* 0x000fea0003800000 */
.L_x_23199:
[----:B------:R-:W-:-:S05]  /*c5c0*/  LOP3.LUT R3, R0, R3, RZ, 0xfc, !PT ;  /* 0x0000000300037212 */ /* 0x000fca00078efcff */
[----:B------:R0:W-:Y:S01]  /*c5d0*/  STG.E.U8 desc[UR36][R16.64], R3 ;  /* 0x0000000310007986 */ /* 0x0001e2000c101124 */
[----:B------:R-:W-:Y:S05]  /*c5e0*/  BRA `(.L_x_23187) ;  /* 0x0000000800547947 */ /* 0x000fea0003800000 */
.L_x_23198:
        /* <DEDUP_REMOVED lines=17> */
.L_x_23202:
[----:B------:R-:W-:Y:S01]  /*c700*/  IMAD.MOV.U32 R0, RZ, RZ, 0x7f ;  /* 0x0000007fff007424 */ /* 0x000fe200078e00ff */
[----:B------:R-:W-:-:S04]  /*c710*/  ISETP.GT.U32.AND P0, PT, R2, 0x7f800000, PT ;  /* 0x7f8000000200780c */ /* 0x000fc80003f04070 */
[----:B------:R-:W-:-:S09]  /*c720*/  SEL R0, R0, 0x7c, P0 ;  /* 0x0000007c00007807 */ /* 0x000fd20000000000 */
.L_x_23203:
[----:B------:R-:W-:Y:S05]  /*c730*/  BSYNC B0 ;  /* 0x0000000000007941 */ /* 0x000fea0003800000 */
.L_x_23201:
[----:B------:R-:W-:-:S04]  /*c740*/  LOP3.LUT R2, R3, 0x80000000, RZ, 0xc0, !PT ;  /* 0x8000000003027812 */ /* 0x000fc800078ec0ff */
[----:B------:R-:W-:-:S04]  /*c750*/  SHF.R.U32.HI R3, RZ, 0x18, R2 ;  /* 0x00000018ff037819 */ /* 0x000fc80000011602 */
[----:B------:R-:W-:-:S05]  /*c760*/  LOP3.LUT R3, R0, R3, RZ, 0xfc, !PT ;  /* 0x0000000300037212 */ /* 0x000fca00078efcff */
[----:B------:R0:W-:Y:S01]  /*c770*/  STG.E.U8 desc[UR36][R16.64], R3 ;  /* 0x0000000310007986 */ /* 0x0001e2000c101124 */
[----:B------:R-:W-:Y:S05]  /*c780*/  BRA `(.L_x_23187) ;  /* 0x0000000400ec7947 */ /* 0x000fea0003800000 */
.L_x_23197:
        /* <DEDUP_REMOVED lines=8> */
.L_x_23194:
        /* <DEDUP_REMOVED lines=11> */
.L_x_23206:
        /* <DEDUP_REMOVED lines=21> */
.L_x_23209:
[----:B------:R-:W-:-:S04]  /*ca10*/  LOP3.LUT R2, R3, 0x80000000, RZ, 0xc0, !PT ;  /* 0x8000000003027812 */ /* 0x000fc800078ec0ff */
[----:B------:R-:W-:-:S04]  /*ca20*/  SHF.R.U32.HI R3, RZ, 0x18, R2 ;  /* 0x00000018ff037819 */ /* 0x000fc80000011602 */
[----:B------:R-:W-:-:S04]  /*ca30*/  LOP3.LUT R0, R0, R3, RZ, 0xfc, !PT ;  /* 0x0000000300007212 */ /* 0x000fc800078efcff */
[----:B------:R-:W-:-:S07]  /*ca40*/  PRMT R8, R0, 0x7610, R8 ;  /* 0x0000761000087816 */ /* 0x000fce0000000008 */
.L_x_23208:
[----:B------:R-:W-:Y:S05]  /*ca50*/  BSYNC B0 ;  /* 0x0000000000007941 */ /* 0x000fea0003800000 */
.L_x_23207:
[----:B------:R3:W-:Y:S01]  /*ca60*/  STG.E.U8 desc[UR36][R16.64], R8 ;  /* 0x0000000810007986 */ /* 0x0007e2000c101124 */
[----:B------:R-:W-:Y:S05]  /*ca70*/  BRA `(.L_x_23187) ;  /* 0x0000000400307947 */ /* 0x000fea0003800000 */
.L_x_23205:
        /* <DEDUP_REMOVED lines=21> */
.L_x_23212:
[----:B------:R-:W-:-:S04]  /*cbd0*/  LOP3.LUT R2, R3, 0x80000000, RZ, 0xc0, !PT ;  /* 0x8000000003027812 */ /* 0x000fc800078ec0ff */
[----:B------:R-:W-:-:S04]  /*cbe0*/  SHF.R.U32.HI R3, RZ, 0x18, R2 ;  /* 0x00000018ff037819 */ /* 0x000fc80000011602 */
[----:B------:R-:W-:-:S04]  /*cbf0*/  LOP3.LUT R0, R0, R3, RZ, 0xfc, !PT ;  /* 0x0000000300007212 */ /* 0x000fc800078efcff */
[----:B------:R-:W-:-:S07]  /*cc00*/  PRMT R8, R0, 0x7610, R8 ;  /* 0x0000761000087816 */ /* 0x000fce0000000008 */
.L_x_23211:
[----:B------:R-:W-:Y:S05]  /*cc10*/  BSYNC B0 ;  /* 0x0000000000007941 */ /* 0x000fea0003800000 */
.L_x_23210:
[----:B------:R0:W-:Y:S01]  /*cc20*/  STG.E.U8 desc[UR36][R16.64], R8 ;  /* 0x0000000810007986 */ /* 0x0001e2000c101124 */
[----:B------:R-:W-:Y:S05]  /*cc30*/  BRA `(.L_x_23187) ;  /* 0x0000000000c07947 */ /* 0x000fea0003800000 */
.L_x_23204:
        /* <DEDUP_REMOVED lines=26> */
.L_x_23186:
        /* <DEDUP_REMOVED lines=16> */
.L_x_23215:
[----:B------:R-:W-:Y:S05]  /*cee0*/  BRA `(.L_x_23187) ;  /* 0x0000000000147947 */ /* 0x000fea0003800000 */
.L_x_23214:
[----:B------:R-:W0:Y:S02]  /*cef0*/  F2I.U64.F64.TRUNC R4, R4 ;  /* 0x0000000400047311 */ /* 0x000e24000030d800 */
[----:B0-----:R1:W-:Y:S01]  /*cf00*/  STG.E.64 desc[UR36][R16.64], R4 ;  /* 0x0000000410007986 */ /* 0x0013e2000c101b24 */
[----:B------:R-:W-:Y:S05]  /*cf10*/  BRA `(.L_x_23187) ;  /* 0x0000000000087947 */ /* 0x000fea0003800000 */
.L_x_23213:
[----:B------:R-:W0:Y:S02]  /*cf20*/  F2I.U32.F64.TRUNC R5, R4 ;  /* 0x0000000400057311 */ /* 0x000e24000030d000 */
[----:B0-----:R0:W-:Y:S02]  /*cf30*/  STG.E desc[UR36][R16.64], R5 ;  /* 0x0000000510007986 */ /* 0x0011e4000c101924 */
.L_x_23187:
[----:B------:R-:W-:-:S07]  /*cf40*/  VIADD R19, R19, 0x80 ;  /* 0x0000008013137836 */ /* 0x000fce0000000000 */
.L_x_23131:
[----:B------:R-:W-:Y:S05]  /*cf50*/  BSYNC B6 ;  /* 0x0000000000067941 */ /* 0x000fea0003800000 */
.L_x_23130:
[----:B------:R-:W-:Y:S02]  /*cf60*/  ULDC UR4, c[0x0][0x210] ;  /* 0x0000840000047ab9 */ /* 0x000fe40000000800 */
[----:B------:R-:W-:-:S13]  /*cf70*/  ISETP.GE.AND P0, PT, R19, UR4, PT ;  /* 0x0000000413007c0c */ /* 0x000fda000bf06270 */
[----:B------:R-:W-:Y:S05]  /*cf80*/  @P0 EXIT ;  /* 0x000000000000094d */ /* 0x000fea0003800000 */
        /* <DEDUP_REMOVED lines=303> */
.L_x_23216:
        /* <DEDUP_REMOVED lines=21> */
.L_x_23220:
[----:B------:R-:W2:Y:S02]  /*e3d0*/  LDG.E.U8 R2, desc[UR36][R4.64] ;  /* 0x0000002404027981 */ /* 0x000ea4000c1e1100 */
[----:B--2---:R-:W0:Y:S01]  /*e3e0*/  I2F.F64.U16 R2, R2 ;  /* 0x0000000200027312 */ /* 0x004e220000101800 */
[----:B------:R-:W-:Y:S05]  /*e3f0*/  BRA `(.L_x_23222) ;  /* 0x0000000c00707947 */ /* 0x000fea0003800000 */
.L_x_23219:
        /* <DEDUP_REMOVED lines=9> */
.L_x_23224:
[----:B------:R-:W2:Y:S02]  /*e490*/  LDG.E R2, desc[UR36][R4.64] ;  /* 0x0000002404027981 */ /* 0x000ea4000c1e1900 */
[----:B--2---:R-:W0:Y:S01]  /*e4a0*/  I2F.F64 R2, R2 ;  /* 0x0000000200027312 */ /* 0x004e220000201c00 */
[----:B------:R-:W-:Y:S05]  /*e4b0*/  BRA `(.L_x_23222) ;  /* 0x0000000c00407947 */ /* 0x000fea0003800000 */
.L_x_23223:
[----:B------:R-:W2:Y:S02]  /*e4c0*/  LDG.E.U16 R2, desc[UR36][R4.64] ;  /* 0x0000002404027981 */ /* 0x000ea4000c1e1500 */
[----:B--2---:R-:W0:Y:S01]  /*e4d0*/  I2F.F64.S16 R2, R2 ;  /* 0x0000000200027312 */ /* 0x004e220000101c00 */
[----:B------:R-:W-:Y:S05]  /*e4e0*/  BRA `(.L_x_23222) ;  /* 0x0000000c00347947 */ /* 0x000fea0003800000 */
.L_x_23218:
        /* <DEDUP_REMOVED lines=10> */
.L_x_23226:
[----:B------:R-:W2:Y:S02]  /*e590*/  LDG.E.U16 R0, desc[UR36][R4.64] ;  /* 0x0000002404007981 */ /* 0x000ea4000c1e1500 */
[----:B--2---:R-:W-:-:S05]  /*e5a0*/  HADD2.F32 R0, -RZ, R0.H0_H0 ;  /* 0x20000000ff007230 */ /* 0x004fca0000004100 */
[----:B------:R-:W-:-:S04]  /*e5b0*/  FMUL.FTZ R0, R0, 1 ;  /* 0x3f80000000007820 */ /* 0x000fc80000410000 */
[----:B------:R0:W1:Y:S01]  /*e5c0*/  F2F.F64.F32 R2, R0 ;  /* 0x0000000000027310 */ /* 0x0000620000201800 */
[----:B------:R-:W-:Y:S05]  /*e5d0*/  BRA `(.L_x_23222) ;  /* 0x0000000800f87947 */ /* 0x000fea0003800000 */
.L_x_23225:
        /* <DEDUP_REMOVED lines=10> */
.L_x_23228:
[----:B------:R-:W2:Y:S02]  /*e680*/  LDG.E.U16 R4, desc[UR36][R4.64] ;  /* 0x0000002404047981 */ /* 0x000ea4000c1e1500 */
[----:B--2---:R-:W-:-:S05]  /*e690*/  HADD2.F32 R0, -RZ, R4.H0_H0 ;  /* 0x20000004ff007230 */ /* 0x004fca0000004100 */
[----:B------:R-:W-:-:S04]  /*e6a0*/  FMUL.FTZ R0, R0, 1 ;  /* 0x3f80000000007820 */ /* 0x000fc80000410000 */
[----:B------:R0:W1:Y:S01]  /*e6b0*/  F2F.F64.F32 R2, R0 ;  /* 0x0000000000027310 */ /* 0x0000620000201800 */
[----:B------:R-:W-:Y:S05]  /*e6c0*/  BRA `(.L_x_23222) ;  /* 0x0000000800bc7947 */ /* 0x000fea0003800000 */
.L_x_23227:
[----:B------:R0:W5:Y:S01]  /*e6d0*/  LDG.E.64 R2, desc[UR36][R4.64] ;  /* 0x0000002404027981 */ /* 0x000162000c1e1b00 */
[----:B------:R-:W-:Y:S05]  /*e6e0*/  BRA `(.L_x_23222) ;  /* 0x0000000800b47947 */ /* 0x000fea0003800000 */
.L_x_23217:
        /* <DEDUP_REMOVED lines=13> */
.L_x_23231:
[----:B------:R0:W5:Y:S01]  /*e7c0*/  LDG.E.64 R2, desc[UR36][R4.64] ;  /* 0x0000002404027981 */ /* 0x000162000c1e1b00 */
[----:B------:R-:W-:Y:S05]  /*e7d0*/  BRA `(.L_x_23222) ;  /* 0x0000000800787947 */ /* 0x000fea0003800000 */
.L_x_23230:
        /* <DEDUP_REMOVED lines=28> */
.L_x_23233:
        /* <DEDUP_REMOVED lines=15> */
.L_x_23232:
[----:B------:R-:W2:Y:S02]  /*ea90*/  LDG.E.U16 R0, desc[UR36][R4.64] ;  /* 0x0000002404007981 */ /* 0x000ea4000c1e1500 */
[----:B--2---:R-:W-:-:S04]  /*eaa0*/  IMAD.U32 R0, R0, 0x10000, RZ ;  /* 0x0001000000007824 */ /* 0x004fc800078e00ff */
[----:B------:R-:W-:-:S04]  /*eab0*/  FMUL.FTZ R0, R0, 1 ;  /* 0x3f80000000007820 */ /* 0x000fc80000410000 */
[----:B------:R0:W1:Y:S01]  /*eac0*/  F2F.F64.F32 R2, R0 ;  /* 0x0000000000027310 */ /* 0x0000620000201800 */
[----:B------:R-:W-:Y:S05]  /*ead0*/  BRA `(.L_x_23222) ;  /* 0x0000000400b87947 */ /* 0x000fea0003800000 */
.L_x_23229:
        /* <DEDUP_REMOVED lines=9> */
[----:B--2---:R-:W2:Y:S01]  /*eb70*/  I2F.F64.U16 R2, R2 ;  /* 0x0000000200027312 */ /* 0x004ea20000101800 */
[----:B------:R-:W-:Y:S05]  /*eb80*/  BRA `(.L_x_23222) ;  /* 0x00000004008c7947 */ /* 0x000fea0003800000 */
.L_x_23236:
        /* <DEDUP_REMOVED lines=21> */
.L_x_23240:
[----:B------:R-:W-:Y:S05]  /*ece0*/  BSYNC B1 ;  /* 0x0000000000017941 */ /* 0x000fea0003800000 */
.L_x_23239:
[----:B------:R-:W-:Y:S01]  /*ecf0*/  LEA R3, R0, 0x3b800000, 0x17 ;  /* 0x3b80000000037811 */ /* 0x000fe200078eb8ff */
[----:B------:R-:W-:-:S05]  /*ed00*/  IMAD.SHL.U32 R0, R2, 0x100000, RZ ;  /* 0x0010000002007824 */ /* 0x000fca00078e00ff */
[----:B------:R-:W-:-:S07]  /*ed10*/  LOP3.LUT R0, R3, R0, R4, 0xfe, !PT ;  /* 0x0000000003007212 */ /* 0x000fce00078efe04 */
.L_x_23238:
[----:B------:R-:W-:Y:S05]  /*ed20*/  BSYNC B0 ;  /* 0x0000000000007941 */ /* 0x000fea0003800000 */
.L_x_23237:
[----:B------:R-:W-:-:S04]  /*ed30*/  FMUL.FTZ R0, R0, 1 ;  /* 0x3f80000000007820 */ /* 0x000fc80000410000 */
[----:B------:R3:W4:Y:S01]  /*ed40*/  F2F.F64.F32 R2, R0 ;  /* 0x0000000000027310 */ /* 0x0007220000201800 */
[----:B------:R-:W-:Y:S05]  /*ed50*/  BRA `(.L_x_23222) ;  /* 0x0000000400187947 */ /* 0x000fea0003800000 */
.L_x_23235:
        /* <DEDUP_REMOVED lines=21> */
.L_x_23244:
[----:B------:R-:W-:Y:S05]  /*eeb0*/  BSYNC B1 ;  /* 0x0000000000017941 */ /* 0x000fea0003800000 */
.L_x_23243:
[----:B------:R-:W-:Y:S01]  /*eec0*/  LEA R3, R0, 0x37800000, 0x17 ;  /* 0x3780000000037811 */ /* 0x000fe200078eb8ff */
[----:B------:R-:W-:-:S05]  /*eed0*/  IMAD.SHL.U32 R0, R2, 0x200000, RZ ;  /* 0x0020000002007824 */ /* 0x000fca00078e00ff */
[----:B------:R-:W-:-:S07]  /*eee0*/  LOP3.LUT R0, R3, R0, R4, 0xfe, !PT ;  /* 0x0000000003007212 */ /* 0x000fce00078efe04 */
.L_x_23242:
[----:B------:R-:W-:Y:S05]  /*eef0*/  BSYNC B0 ;  /* 0x0000000000007941 */ /* 0x000fea0003800000 */
.L_x_23241:
[----:B------:R-:W-:-:S04]  /*ef00*/  FMUL.FTZ R0, R0, 1 ;  /* 0x3f80000000007820 */ /* 0x000fc80000410000 */
[----:B------:R0:W1:Y:S01]  /*ef10*/  F2F.F64.F32 R2, R0 ;  /* 0x0000000000027310 */ /* 0x0000620000201800 */
[----:B------:R-:W-:Y:S05]  /*ef20*/  BRA `(.L_x_23222) ;  /* 0x0000000000a47947 */ /* 0x000fea0003800000 */
.L_x_23234:
        /* <DEDUP_REMOVED lines=14> */
.L_x_23248:
[----:B------:R-:W-:Y:S05]  /*f010*/  BSYNC B0 ;  /* 0x0000000000007941 */ /* 0x000fea0003800000 */
.L_x_23247:
[----:B------:R-:W-:-:S04]  /*f020*/  FMUL.FTZ R0, R0, 1 ;  /* 0x3f80000000007820 */ /* 0x000fc80000410000 */
[----:B------:R0:W1:Y:S01]  /*f030*/  F2F.F64.F32 R2, R0 ;  /* 0x0000000000027310 */ /* 0x0000620000201800 */
[----:B------:R-:W-:Y:S05]  /*f040*/  BRA `(.L_x_23222) ;  /* 0x00000000005c7947 */ /* 0x000fea0003800000 */
.L_x_23221:
        /* <DEDUP_REMOVED lines=16> */
.L_x_23249:
[----:B------:R-:W-:Y:S01]  /*f150*/  CS2R R2, SRZ ;  /* 0x0000000000027805 */ /* 0x000fe2000001ff00 */
[----:B------:R-:W-:Y:S06]  /*f160*/  BRA `(.L_x_23222) ;  /* 0x0000000000147947 */ /* 0x000fec0003800000 */
.L_x_23246:
[----:B------:R-:W2:Y:S02]  /*f170*/  LDG.E.64 R2, desc[UR36][R4.64] ;  /* 0x0000002404027981 */ /* 0x000ea4000c1e1b00 */
[----:B--2---:R-:W0:Y:S01]  /*f180*/  I2F.F64.U64 R2, R2 ;  /* 0x0000000200027312 */ /* 0x004e220000301800 */
[----:B------:R-:W-:Y:S05]  /*f190*/  BRA `(.L_x_23222) ;  /* 0x0000000000087947 */ /* 0x000fea0003800000 */
.L_x_23245:
[----:B------:R-:W2:Y:S02]  /*f1a0*/  LDG.E R2, desc[UR36][R4.64] ;  /* 0x0000002404027981 */ /* 0x000ea4000c1e1900 */
[----:B--2---:R-:W0:Y:S02]  /*f1b0*/  I2F.F64.U32 R2, R2 ;  /* 0x0000000200027312 */ /* 0x004e240000201800 */
.L_x_23222:
        /* <DEDUP_REMOVED lines=38> */
.L_x_23256:
        /* <DEDUP_REMOVED lines=12> */
.L_x_23255:
[----:B------:R-:W-:-:S07]  /*f4e0*/  IMAD.MOV.U32 R8, RZ, RZ, R9 ;  /* 0x000000ffff087224 */ /* 0x000fce00078e0009 */
.L_x_23254:
[----:B------:R-:W-:Y:S05]  /*f4f0*/  BSYNC B1 ;  /* 0x0000000000017941 */ /* 0x000fea0003800000 */
.L_x_23253:
        /* <DEDUP_REMOVED lines=13> */
.L_x_23262:
        /* <DEDUP_REMOVED lines=33> */
.L_x_23261:
[----:B------:R-:W-:-:S07]  /*f7e0*/  IMAD.MOV.U32 R8, RZ, RZ, R10 ;  /* 0x000000ffff087224 */ /* 0x000fce00078e000a */
.L_x_23260:
[----:B------:R-:W-:Y:S05]  /*f7f0*/  BSYNC B2 ;  /* 0x0000000000027941 */ /* 0x000fea0003800000 */
.L_x_23259:
[----:B------:R-:W-:-:S13]  /*f800*/  ISETP.GE.U32.AND P0, PT, R9, 0xc, PT ;  /* 0x0000000c0900780c */ /* 0x000fda0003f06070 */
[----:B------:R-:W-:Y:S05]  /*f810*/  @!P0 BRA `(.L_x_23258) ;  /* 0x0000000400d88947 */ /* 0x000fea0003800000 */
[----:B------:R-:W-:Y:S01]  /*f820*/  BSSY B2, `(.L_x_23263) ;  /* 0x0000074000027945 */ /* 0x000fe20003800000 */
.L_x_23264:
        /* <DEDUP_REMOVED lines=116> */
.L_x_23263:
[----:B------:R-:W-:-:S07]  /*ff70*/  IMAD.MOV.U32 R15, RZ, RZ, R9 ;  /* 0x000000ffff0f7224 */ /* 0x000fce00078e0009 */
.L_x_23258:
[----:B------:R-:W-:Y:S05]  /*ff80*/  BSYNC B1 ;  /* 0x0000000000017941 */ /* 0x000fea0003800000 */
.L_x_23257:
        /* <DEDUP_REMOVED lines=20> */
.L_x_23266:
[----:B------:R-:W-:Y:S05]  /*100d0*/  BSYNC B1 ;  /* 0x0000000000017941 */ /* 0x000fea0003800000 */
.L_x_23265:
[----:B------:R-:W-:Y:S02]  /*100e0*/  IMAD.MOV.U32 R9, RZ, RZ, R11 ;  /* 0x000000ffff097224 */ /* 0x000fe400078e000b */
[----:B------:R-:W-:-:S03]  /*100f0*/  IMAD.MOV.U32 R8, RZ, RZ, R6 ;  /* 0x000000ffff087224 */ /* 0x000fc600078e0006 */
[----:B------:R-:W-:Y:S01]  /*10100*/  LOP3.LUT R9, R9, 0x80000000, R3, 0xb8, !PT ;  /* 0x8000000009097812 */ /* 0x000fe200078eb803 */
[----:B------:R-:W-:Y:S06]  /*10110*/  BRA `(.L_x_23252) ;  /* 0x00000000001c7947 */ /* 0x000fec0003800000 */
.L_x_23251:
[----:B------:R-:W-:-:S06]  /*10120*/  DSETP.GTU.AND P0, PT, R4, +INF , PT ;  /* 0x7ff000000400742a */ /* 0x000fcc0003f0c000 */
[----:B------:R-:W-:-:S14]  /*10130*/  DSETP.LE.AND P0, PT, R6, +INF , !P0 ;  /* 0x7ff000000600742a */ /* 0x000fdc0004703000 */
[----:B------:R-:W0:Y:S01]  /*10140*/  @!P0 LDC.64 R8, c[0x0][0x420] ;  /* 0x00010800ff088b82 */ /* 0x000e220000000a00 */
[----:B------:R-:W-:Y:S02]  /*10150*/  @P0 DSETP.NEU.AND P1, PT, R6, +INF , PT ;  /* 0x7ff000000600042a */ /* 0x000fe40003f2d000 */
[----:B0-----:R-:W-:-:S06]  /*10160*/  @!P0 DADD R8, R2, R8 ;  /* 0x0000000002088229 */ /* 0x001fcc0000000008 */
[----:B------:R-:W-:Y:S02]  /*10170*/  @P0 FSEL R8, R2, RZ, P1 ;  /* 0x000000ff02080208 */ /* 0x000fe40000800000 */
[----:B------:R-:W-:-:S07]  /*10180*/  @P0 FSEL R9, R3, -QNAN , P1 ;  /* 0xfff8000003090808 */ /* 0x000fce0000800000 */
.L_x_23252:
[----:B------:R-:W-:Y:S05]  /*10190*/  BSYNC B0 ;  /* 0x0000000000007941 */ /* 0x000fea0003800000 */
.L_x_23250:
        /* <DEDUP_REMOVED lines=40> */
.L_x_23270:
[----:B------:R-:W0:Y:S02]  /*10420*/  F2I.S64.F64.TRUNC R4, R4 ;  /* 0x0000000400047311 */ /* 0x000e24000030d900 */
[----:B0-----:R-:W-:-:S05]  /*10430*/  IMAD.MOV.U32 R3, RZ, RZ, R4 ;  /* 0x000000ffff037224 */ /* 0x001fca00078e0004 */
[----:B------:R-:W-:Y:S01]  /*10440*/  STG.E.U8 desc[UR36][R16.64], R3 ;  /* 0x0000000310007986 */ /* 0x000fe2000c101124 */
[----:B------:R-:W-:Y:S05]  /*10450*/  EXIT ;  /* 0x000000000000794d */ /* 0x000fea0003800000 */
.L_x_23269:
        /* <DEDUP_REMOVED lines=9> */
.L_x_23273:
[----:B------:R-:W0:Y:S02]  /*104f0*/  F2I.F64.TRUNC R5, R4 ;  /* 0x0000000400057311 */ /* 0x000e24000030d100 */
[----:B0-----:R-:W-:Y:S01]  /*10500*/  STG.E desc[UR36][R16.64], R5 ;  /* 0x0000000510007986 */ /* 0x001fe2000c101924 */
[----:B------:R-:W-:Y:S05]  /*10510*/  EXIT ;  /* 0x000000000000794d */ /* 0x000fea0003800000 */
.L_x_23272:
[----:B------:R-:W0:Y:S02]  /*10520*/  F2I.F64.TRUNC R5, R4 ;  /* 0x0000000400057311 */ /* 0x000e24000030d100 */
[----:B0-----:R-:W-:Y:S01]  /*10530*/  STG.E.U16 desc[UR36][R16.64], R5 ;  /* 0x0000000510007986 */ /* 0x001fe2000c101524 */
[----:B------:R-:W-:Y:S05]  /*10540*/  EXIT ;  /* 0x000000000000794d */ /* 0x000fea0003800000 */
.L_x_23268:
        /* <DEDUP_REMOVED lines=13> */
.L_x_23275:
        /* <DEDUP_REMOVED lines=8> */
.L_x_23274:
        /* <DEDUP_REMOVED lines=14> */
.L_x_23277:
        /* <DEDUP_REMOVED lines=9> */
.L_x_23276:
[----:B------:R-:W-:Y:S01]  /*10810*/  STG.E.64 desc[UR36][R16.64], R4 ;  /* 0x0000000410007986 */ /* 0x000fe2000c101b24 */
[----:B------:R-:W-:Y:S05]  /*10820*/  EXIT ;  /* 0x000000000000794d */ /* 0x000fea0003800000 */
.L_x_23267:
        /* <DEDUP_REMOVED lines=12> */
.L_x_23280:
[----:B------:R-:W-:-:S05]  /*108f0*/  CS2R R6, SRZ ;  /* 0x0000000000067805 */ /* 0x000fca000001ff00 */
[----:B------:R-:W-:Y:S01]  /*10900*/  STG.E.128 desc[UR36][R16.64], R4 ;  /* 0x0000000410007986 */ /* 0x000fe2000c101d24 */
[----:B------:R-:W-:Y:S05]  /*10910*/  EXIT ;  /* 0x000000000000794d */ /* 0x000fea0003800000 */
.L_x_23279:
        /* <DEDUP_REMOVED lines=25> */
.L_x_23284:
[----:B------:R-:W-:Y:S05]  /*10ab0*/  BSYNC B0 ;  /* 0x0000000000007941 */ /* 0x000fea0003800000 */
.L_x_23283:
[----:B------:R-:W-:-:S05]  /*10ac0*/  LOP3.LUT R3, R0, R3, RZ, 0xfc, !PT ;  /* 0x0000000300037212 */ /* 0x000fca00078efcff */
[----:B------:R-:W-:Y:S01]  /*10ad0*/  STG.E.U8 desc[UR36][R16.64], R3 ;  /* 0x0000000310007986 */ /* 0x000fe2000c101124 */
[----:B------:R-:W-:Y:S05]  /*10ae0*/  EXIT ;  /* 0x000000000000794d */ /* 0x000fea0003800000 */
.L_x_23282:
        /* <DEDUP_REMOVED lines=17> */
.L_x_23286:
[----:B------:R-:W-:Y:S01]  /*10c00*/  IMAD.MOV.U32 R0, RZ, RZ, 0x7f ;  /* 0x0000007fff007424 */ /* 0x000fe200078e00ff */
[----:B------:R-:W-:-:S04]  /*10c10*/  ISETP.GT.U32.AND P0, PT, R2, 0x7f800000, PT ;  /* 0x7f8000000200780c */ /* 0x000fc80003f04070 */
[----:B------:R-:W-:-:S09]  /*10c20*/  SEL R0, R0, 0x7c, P0 ;  /* 0x0000007c00007807 */ /* 0x000fd20000000000 */
.L_x_23287:
[----:B------:R-:W-:Y:S05]  /*10c30*/  BSYNC B0 ;  /* 0x0000000000007941 */ /* 0x000fea0003800000 */
.L_x_23285:
[----:B------:R-:W-:-:S04]  /*10c40*/  LOP3.LUT R2, R3, 0x80000000, RZ, 0xc0, !PT ;  /* 0x8000000003027812 */ /* 0x000fc800078ec0ff */
[----:B------:R-:W-:-:S04]  /*10c50*/  SHF.R.U32.HI R3, RZ, 0x18, R2 ;  /* 0x00000018ff037819 */ /* 0x000fc80000011602 */
[----:B------:R-:W-:-:S05]  /*10c60*/  LOP3.LUT R3, R0, R3, RZ, 0xfc, !PT ;  /* 0x0000000300037212 */ /* 0x000fca00078efcff */
[----:B------:R-:W-:Y:S01]  /*10c70*/  STG.E.U8 desc[UR36][R16.64], R3 ;  /* 0x0000000310007986 */ /* 0x000fe2000c101124 */
[----:B------:R-:W-:Y:S05]  /*10c80*/  EXIT ;  /* 0x000000000000794d */ /* 0x000fea0003800000 */
.L_x_23281:
        /* <DEDUP_REMOVED lines=8> */
.L_x_23278:
        /* <DEDUP_REMOVED lines=11> */
.L_x_23290:
        /* <DEDUP_REMOVED lines=21> */
.L_x_23293:
[----:B------:R-:W-:-:S04]  /*10f10*/  LOP3.LUT R2, R3, 0x80000000, RZ, 0xc0, !PT ;  /* 0x8000000003027812 */ /* 0x000fc800078ec0ff */
[----:B------:R-:W-:-:S04]  /*10f20*/  SHF.R.U32.HI R3, RZ, 0x18, R2 ;  /* 0x00000018ff037819 */ /* 0x000fc80000011602 */
[----:B------:R-:W-:-:S04]  /*10f30*/  LOP3.LUT R0, R0, R3, RZ, 0xfc, !PT ;  /* 0x0000000300007212 */ /* 0x000fc800078efcff */
[----:B------:R-:W-:-:S07]  /*10f40*/  PRMT R8, R0, 0x7610, R8 ;  /* 0x0000761000087816 */ /* 0x000fce0000000008 */
.L_x_23292:
[----:B------:R-:W-:Y:S05]  /*10f50*/  BSYNC B0 ;  /* 0x0000000000007941 */ /* 0x000fea0003800000 */
.L_x_23291:
[----:B------:R-:W-:Y:S01]  /*10f60*/  STG.E.U8 desc[UR36][R16.64], R8 ;  /* 0x0000000810007986 */ /* 0x000fe2000c101124 */
[----:B------:R-:W-:Y:S05]  /*10f70*/  EXIT ;  /* 0x000000000000794d */ /* 0x000fea0003800000 */
.L_x_23289:
        /* <DEDUP_REMOVED lines=21> */
.L_x_23296:
[----:B------:R-:W-:-:S04]  /*110d0*/  LOP3.LUT R2, R3, 0x80000000, RZ, 0xc0, !PT ;  /* 0x8000000003027812 */ /* 0x000fc800078ec0ff */
[----:B------:R-:W-:-:S04]  /*110e0*/  SHF.R.U32.HI R3, RZ, 0x18, R2 ;  /* 0x00000018ff037819 */ /* 0x000fc80000011602 */
[----:B------:R-:W-:-:S04]  /*110f0*/  LOP3.LUT R0, R0, R3, RZ, 0xfc, !PT ;  /* 0x0000000300007212 */ /* 0x000fc800078efcff */
[----:B------:R-:W-:-:S07]  /*11100*/  PRMT R8, R0, 0x7610, R8 ;  /* 0x0000761000087816 */ /* 0x000fce0000000008 */
.L_x_23295:
[----:B------:R-:W-:Y:S05]  /*11110*/  BSYNC B0 ;  /* 0x0000000000007941 */ /* 0x000fea0003800000 */
.L_x_23294:
[----:B------:R-:W-:Y:S01]  /*11120*/  STG.E.U8 desc[UR36][R16.64], R8 ;  /* 0x0000000810007986 */ /* 0x000fe2000c101124 */
[----:B------:R-:W-:Y:S05]  /*11130*/  EXIT ;  /* 0x000000000000794d */ /* 0x000fea0003800000 */
.L_x_23288:
        /* <DEDUP_REMOVED lines=26> */
.L_x_23271:
        /* <DEDUP_REMOVED lines=16> */
.L_x_23299:
[----:B------:R-:W-:Y:S05]  /*113e0*/  EXIT ;  /* 0x000000000000794d */ /* 0x000fea0003800000 */
.L_x_23298:
[----:B------:R-:W0:Y:S02]  /*113f0*/  F2I.U64.F64.TRUNC R4, R4 ;  /* 0x0000000400047311 */ /* 0x000e24000030d800 */
[----:B0-----:R-:W-:Y:S01]  /*11400*/  STG.E.64 desc[UR36][R16.64], R4 ;  /* 0x0000000410007986 */ /* 0x001fe2000c101b24 */
[----:B------:R-:W-:Y:S05]  /*11410*/  EXIT ;  /* 0x000000000000794d */ /* 0x000fea0003800000 */
.L_x_23297:
[----:B------:R-:W0:Y:S02]  /*11420*/  F2I.U32.F64.TRUNC R5, R4 ;  /* 0x0000000400057311 */ /* 0x000e24000030d000 */
[----:B0-----:R-:W-:Y:S01]  /*11430*/  STG.E desc[UR36][R16.64], R5 ;  /* 0x0000000510007986 */ /* 0x001fe2000c101924 */
[----:B------:R-:W-:Y:S05]  /*11440*/  EXIT ;  /* 0x000000000000794d */ /* 0x000fea0003800000 */
.L_x_23300:
        /* <DEDUP_REMOVED lines=11> */
.L_x_37867:


//--------------------- .text._ZN2at6native27unrolled_elementwise_kernelIZZZNS0_15binary_internal21div_floor_kernel_cudaERNS_18TensorIteratorBaseEENKUlvE0_clEvENKUlvE_clEvEUldE_St5arrayIPcLm2EELi4E23TrivialOffsetCalculatorILi1EjESC_NS0_6memory12LoadWithCastILi1EEENSD_13StoreWithCastILi1EEEEEviT_T0_T2_T3_T4_T5_ --------------------------
	.section	.text._ZN2at6native27unrolled_elementwise_kernelIZZZNS0_15binary_internal21div_floor_kernel_cudaERNS_18TensorIteratorBaseEENKUlvE0_clEvENKUlvE_clEvEUldE_St5arrayIPcLm2EELi4E23TrivialOffsetCalculatorILi1EjESC_NS0_6memory12LoadWithCastILi1EEENSD_13StoreWithCastILi1EEEEEviT_T0_T2_T3_T4_T5_,"ax",@progbits
	.align	128
        .global         _ZN2at6native27unrolled_elementwise_kernelIZZZNS0_15binary_internal21div_floor_kernel_cudaERNS_18TensorIteratorBaseEENKUlvE0_clEvENKUlvE_clEvEUldE_St5arrayIPcLm2EELi4E23TrivialOffsetCalculatorILi1EjESC_NS0_6memory12LoadWithCastILi1EEENSD_13StoreWithCastILi1EEEEEviT_T0_T2_T3_T4_T5_
        .type           _ZN2at6native27unrolled_elementwise_kernelIZZZNS0_15binary_internal21div_floor_kernel_cudaERNS_18TensorIteratorBaseEENKUlvE0_clEvENKUlvE_clEvEUldE_St5arrayIPcLm2EELi4E23TrivialOffsetCalculatorILi1EjESC_NS0_6memory12LoadWithCastILi1EEENSD_13StoreWithCastILi1EEEEEviT_T0_T2_T3_T4_T5_,@function
        .size           _ZN2at6native27unrolled_elementwise_kernelIZZZNS0_15binary_internal21div_floor_kernel_cudaERNS_18TensorIteratorBaseEENKUlvE0_clEvENKUlvE_clEvEUldE_St5arrayIPcLm2EELi4E23TrivialOffsetCalculatorILi1EjESC_NS0_6memory12LoadWithCastILi1EEENSD_13StoreWithCastILi1EEEEEviT_T0_T2_T3_T4_T5_,(.L_x_37868 - _ZN2at6native27unrolled_elementwise_kernelIZZZNS0_15binary_internal21div_floor_kernel_cudaERNS_18TensorIteratorBaseEENKUlvE0_clEvENKUlvE_clEvEUldE_St5arrayIPcLm2EELi4E23TrivialOffsetCalculatorILi1EjESC_NS0_6memory12LoadWithCastILi1EEENSD_13StoreWithCastILi1EEEEEviT_T0_T2_T3_T4_T5_)
        .other          _ZN2at6native27unrolled_elementwise_kernelIZZZNS0_15binary_internal21div_floor_kernel_cudaERNS_18TensorIteratorBaseEENKUlvE0_clEvENKUlvE_clEvEUldE_St5arrayIPcLm2EELi4E23TrivialOffsetCalculatorILi1EjESC_NS0_6memory12LoadWithCastILi1EEENSD_13StoreWithCastILi1EEEEEviT_T0_T2_T3_T4_T5_,@"STO_CUDA_ENTRY STV_DEFAULT"
_ZN2at6native27unrolled_elementwise_kernelIZZZNS0_15binary_internal21div_floor_kernel_cudaERNS_18TensorIteratorBaseEENKUlvE0_clEvENKUlvE_clEvEUldE_St5arrayIPcLm2EELi4E23TrivialOffsetCalculatorILi1EjESC_NS0_6memory12LoadWithCastILi1EEENSD_13StoreWithCastILi1EEEEEviT_T0_T2_T3_T4_T5_:
.text._ZN2at6native27unrolled_elementwise_kernelIZZZNS0_15binary_internal21div_floor_kernel_cudaERNS_18TensorIteratorBaseEENKUlvE0_clEvENKUlvE_clEvEUldE_St5arrayIPcLm2EELi4E23TrivialOffsetCalculatorILi1EjESC_NS0_6memory12LoadWithCastILi1EEENSD_13StoreWithCastILi1EEEEEviT_T0_T2_T3_T4_T5_:
        /* <DEDUP_REMOVED lines=32> */
.L_x_23306:
[----:B------:R-:W2:Y:S02]  /*0200*/  LDG.E.U8 R4, desc[UR36][R4.64] ;  /* 0x0000002404047981 */ /* 0x000ea4000c1e1100 */
[----:B--2---:R0:W1:Y:S01]  /*0210*/  I2F.F64.U16 R28, R4 ;  /* 0x00000004001c7312 */ /* 0x0040620000101800 */
[----:B------:R-:W-:Y:S05]  /*0220*/  BRA `(.L_x_23308) ;  /* 0x0000000c00747947 */ /* 0x000fea0003800000 */
.L_x_23305:
        /* <DEDUP_REMOVED lines=9> */
.L_x_23310:
[----:B------:R-:W2:Y:S02]  /*02c0*/  LDG.E R4, desc[UR36][R4.64] ;  /* 0x0000002404047981 */ /* 0x000ea4000c1e1900 */
[----:B--2---:R1:W2:Y:S01]  /*02d0*/  I2F.F64 R28, R4 ;  /* 0x00000004001c7312 */ /* 0x0042a20000201c00 */
[----:B------:R-:W-:Y:S05]  /*02e0*/  BRA `(.L_x_23308) ;  /* 0x0000000c00447947 */ /* 0x000fea0003800000 */
.L_x_23309:
[----:B------:R-:W2:Y:S02]  /*02f0*/  LDG.E.U16 R4, desc[UR36][R4.64] ;  /* 0x0000002404047981 */ /* 0x000ea4000c1e1500 */
[----:B--2---:R3:W4:Y:S01]  /*0300*/  I2F.F64.S16 R28, R4 ;  /* 0x00000004001c7312 */ /* 0x0047220000101c00 */
[----:B------:R-:W-:Y:S05]  /*0310*/  BRA `(.L_x_23308) ;  /* 0x0000000c00387947 */ /* 0x000fea0003800000 */
.L_x_23304:
        /* <DEDUP_REMOVED lines=10> */
.L_x_23312:
[----:B------:R-:W2:Y:S02]  /*03c0*/  LDG.E.U16 R0, desc[UR36][R4.64] ;  /* 0x0000002404007981 */ /* 0x000ea4000c1e1500 */
[----:B--2---:R-:W-:-:S05]  /*03d0*/  HADD2.F32 R0, -RZ, R0.H0_H0 ;  /* 0x20000000ff007230 */ /* 0x004fca0000004100 */
[----:B------:R-:W-:-:S04]  /*03e0*/  FMUL.FTZ R0, R0, 1 ;  /* 0x3f80000000007820 */ /* 0x000fc80000410000 */
[----:B------:R0:W1:Y:S01]  /*03f0*/  F2F.F64.F32 R28, R0 ;  /* 0x00000000001c7310 */ /* 0x0000620000201800 */
[----:B------:R-:W-:Y:S05]  /*0400*/  BRA `(.L_x_23308) ;  /* 0x0000000800fc7947 */ /* 0x000fea0003800000 */
.L_x_23311:
        /* <DEDUP_REMOVED lines=10> */
.L_x_23314:
[----:B------:R-:W2:Y:S02]  /*04b0*/  LDG.E.U16 R4, desc[UR36][R4.64] ;  /* 0x0000002404047981 */ /* 0x000ea4000c1e1500 */
[----:B--2---:R-:W-:-:S05]  /*04c0*/  HADD2.F32 R0, -RZ, R4.H0_H0 ;  /* 0x20000004ff007230 */ /* 0x004fca0000004100 */
[----:B------:R-:W-:-:S04]  /*04d0*/  FMUL.FTZ R0, R0, 1 ;  /* 0x3f80000000007820 */ /* 0x000fc80000410000 */
[----:B------:R0:W1:Y:S01]  /*04e0*/  F2F.F64.F32 R28, R0 ;  /* 0x00000000001c7310 */ /* 0x0000620000201800 */
[----:B------:R-:W-:Y:S05]  /*04f0*/  BRA `(.L_x_23308) ;  /* 0x0000000800c07947 */ /* 0x000fea0003800000 */
.L_x_23313:
[----:B------:R0:W5:Y:S01]  /*0500*/  LDG.E.64 R28, desc[UR36][R4.64] ;  /* 0x00000024041c7981 */ /* 0x000162000c1e1b00 */
[----:B------:R-:W-:Y:S05]  /*0510*/  BRA `(.L_x_23308) ;  /* 0x0000000800b87947 */ /* 0x000fea0003800000 */
.L_x_23303:
        /* <DEDUP_REMOVED lines=13> */
.L_x_23317:
[----:B------:R0:W5:Y:S01]  /*05f0*/  LDG.E.64 R28, desc[UR36][R4.64] ;  /* 0x00000024041c7981 */ /* 0x000162000c1e1b00 */
[----:B------:R-:W-:Y:S05]  /*0600*/  BRA `(.L_x_23308) ;  /* 0x00000008007c7947 */ /* 0x000fea0003800000 */
.L_x_23316:
        /* <DEDUP_REMOVED lines=28> */
.L_x_23319:
        /* <DEDUP_REMOVED lines=12> */
[----:B------:R-:W-:-:S05]  /*0890*/  LOP3.LUT R0, R3, 0x80000000, R0, 0xf8, !PT ;  /* 0x8000000003007812 */ /* 0x000fca00078ef800 */
[----:B------:R-:W-:-:S04]  /*08a0*/  FMUL.FTZ R0, R0, 1 ;  /* 0x3f80000000007820 */ /* 0x000fc80000410000 */
[----:B------:R0:W1:Y:S01]  /*08b0*/  F2F.F64.F32 R28, R0 ;  /* 0x00000000001c7310 */ /* 0x0000620000201800 */
[----:B------:R-:W-:Y:S05]  /*08c0*/  BRA `(.L_x_23308) ;  /* 0x0000000400cc7947 */ /* 0x000fea0003800000 */
.L_x_23318:
[----:B------:R-:W2:Y:S02]  /*08d0*/  LDG.E.U16 R0, desc[UR36][R4.64] ;  /* 0x0000002404007981 */ /* 0x000ea4000c1e1500 */
[----:B--2---:R-:W-:-:S04]  /*08e0*/  IMAD.U32 R0, R0, 0x10000, RZ ;  /* 0x0001000000007824 */ /* 0x004fc800078e00ff */
[----:B------:R-:W-:-:S04]  /*08f0*/  FMUL.FTZ R0, R0, 1 ;  /* 0x3f80000000007820 */ /* 0x000fc80000410000 */
[----:B------:R0:W1:Y:S01]  /*0900*/  F2F.F64.F32 R28, R0 ;  /* 0x00000000001c7310 */ /* 0x0000620000201800 */
[----:B------:R-:W-:Y:S05]  /*0910*/  BRA `(.L_x_23308) ;  /* 0x0000000400b87947 */ /* 0x000fea0003800000 */
.L_x_23315:
        /* <DEDUP_REMOVED lines=11> */
.L_x_23322:
        /* <DEDUP_REMOVED lines=21> */
.L_x_23326:
[----:B------:R-:W-:Y:S05]  /*0b20*/  BSYNC B1 ;  /* 0x0000000000017941 */ /* 0x000fea0003800000 */
.L_x_23325:
[----:B------:R-:W-:Y:S01]  /*0b30*/  LEA R5, R0, 0x3b800000, 0x17 ;  /* 0x3b80000000057811 */ /* 0x000fe200078eb8ff */
[----:B------:R-:W-:-:S05]  /*0b40*/  IMAD.SHL.U32 R0, R3, 0x100000, RZ ;  /* 0x0010000003007824 */ /* 0x000fca00078e00ff */
[----:B------:R-:W-:-:S07]  /*0b50*/  LOP3.LUT R0, R5, R0, R6, 0xfe, !PT ;  /* 0x0000000005007212 */ /* 0x000fce00078efe06 */
.L_x_23324:
[----:B------:R-:W-:Y:S05]  /*0b60*/  BSYNC B0 ;  /* 0x0000000000007941 */ /* 0x000fea0003800000 */
.L_x_23323:
[----:B------:R-:W-:-:S04]  /*0b70*/  FMUL.FTZ R0, R0, 1 ;  /* 0x3f80000000007820 */ /* 0x000fc80000410000 */
[----:B------:R0:W1:Y:S01]  /*0b80*/  F2F.F64.F32 R28, R0 ;  /* 0x00000000001c7310 */ /* 0x0000620000201800 */
[----:B------:R-:W-:Y:S05]  /*0b90*/  BRA `(.L_x_23308) ;  /* 0x0000000400187947 */ /* 0x000fea0003800000 */
.L_x_23321:
        /* <DEDUP_REMOVED lines=21> */
.L_x_23330:
[----:B------:R-:W-:Y:S05]  /*0cf0*/  BSYNC B1 ;  /* 0x0000000000017941 */ /* 0x000fea0003800000 */
.L_x_23329:
[----:B------:R-:W-:Y:S01]  /*0d00*/  LEA R5, R0, 0x37800000, 0x17 ;  /* 0x3780000000057811 */ /* 0x000fe200078eb8ff */
[----:B------:R-:W-:-:S05]  /*0d10*/  IMAD.SHL.U32 R0, R3, 0x200000, RZ ;  /* 0x0020000003007824 */ /* 0x000fca00078e00ff */
[----:B------:R-:W-:-:S07]  /*0d20*/  LOP3.LUT R0, R5, R0, R6, 0xfe, !PT ;  /* 0x0000000005007212 */ /* 0x000fce00078efe06 */
.L_x_23328:
[----:B------:R-:W-:Y:S05]  /*0d30*/  BSYNC B0 ;  /* 0x0000000000007941 */ /* 0x000fea0003800000 */
.L_x_23327:
[----:B------:R-:W-:-:S04]  /*0d40*/  FMUL.FTZ R0, R0, 1 ;  /* 0x3f80000000007820 */ /* 0x000fc80000410000 */
[----:B------:R0:W1:Y:S01]  /*0d50*/  F2F.F64.F32 R28, R0 ;  /* 0x00000000001c7310 */ /* 0x0000620000201800 */
[----:B------:R-:W-:Y:S05]  /*0d60*/  BRA `(.L_x_23308) ;  /* 0x0000000000a47947 */ /* 0x000fea0003800000 */
.L_x_23320:
        /* <DEDUP_REMOVED lines=14> */
.L_x_23334:
[----:B------:R-:W-:Y:S05]  /*0e50*/  BSYNC B0 ;  /* 0x0000000000007941 */ /* 0x000fea0003800000 */
.L_x_23333:
[----:B------:R-:W-:-:S04]  /*0e60*/  FMUL.FTZ R0, R0, 1 ;  /* 0x3f80000000007820 */ /* 0x000fc80000410000 */
[----:B------:R0:W1:Y:S01]  /*0e70*/  F2F.F64.F32 R28, R0 ;  /* 0x00000000001c7310 */ /* 0x0000620000201800 */
[----:B------:R-:W-:Y:S05]  /*0e80*/  BRA `(.L_x_23308) ;  /* 0x00000000005c7947 */ /* 0x000fea0003800000 */
.L_x_23307:
        /* <DEDUP_REMOVED lines=16> */
.L_x_23335:
[----:B------:R-:W-:Y:S01]  /*0f90*/  CS2R R28, SRZ ;  /* 0x00000000001c7805 */ /* 0x000fe2000001ff00 */
[----:B------:R-:W-:Y:S06]  /*0fa0*/  BRA `(.L_x_23308) ;  /* 0x0000000000147947 */ /* 0x000fec0003800000 */
.L_x_23332:
[----:B------:R-:W2:Y:S02]  /*0fb0*/  LDG.E.64 R28, desc[UR36][R4.64] ;  /* 0x00000024041c7981 */ /* 0x000ea4000c1e1b00 */
[----:B--2---:R-:W0:Y:S01]  /*0fc0*/  I2F.F64.U64 R28, R28 ;  /* 0x0000001c001c7312 */ /* 0x004e220000301800 */
[----:B------:R-:W-:Y:S05]  /*0fd0*/  BRA `(.L_x_23308) ;  /* 0x0000000000087947 */ /* 0x000fea0003800000 */
.L_x_23331:
[----:B------:R-:W2:Y:S02]  /*0fe0*/  LDG.E R4, desc[UR36][R4.64] ;  /* 0x0000002404047981 */ /* 0x000ea4000c1e1900 */
[----:B--2---:R0:W1:Y:S02]  /*0ff0*/  I2F.F64.U32 R28, R4 ;  /* 0x00000004001c7312 */ /* 0x0040640000201800 */
.L_x_23308:
[----:B------:R-:W3:Y:S02]  /*1000*/  S2R R23, SR_TID.X ;  /* 0x0000000000177919 */ /* 0x000ee40000002100 */
[----:B---3--:R-:W-:-:S07]  /*1010*/  VIADD R23, R23, 0x80 ;  /* 0x0000008017177836 */ /* 0x008fce0000000000 */
.L_x_23302:
[----:B------:R-:W-:Y:S05]  /*1020*/  BSYNC B6 ;  /* 0x0000000000067941 */ /* 0x000fea0003800000 */
.L_x_23301:
        /* <DEDUP_REMOVED lines=24> */
.L_x_23341:
[----:B------:R-:W3:Y:S02]  /*11b0*/  LDG.E.U8 R4, desc[UR36][R4.64] ;  /* 0x0000002404047981 */ /* 0x000ee4000c1e1100 */
[----:B---3--:R0:W1:Y:S01]  /*11c0*/  I2F.F64.U16 R24, R4 ;  /* 0x0000000400187312 */ /* 0x0080620000101800 */
[----:B------:R-:W-:Y:S05]  /*11d0*/  BRA `(.L_x_23343) ;  /* 0x0000000c00707947 */ /* 0x000fea0003800000 */
.L_x_23340:
        /* <DEDUP_REMOVED lines=9> */
.L_x_23345:
[----:B------:R-:W3:Y:S02]  /*1270*/  LDG.E R4, desc[UR36][R4.64] ;  /* 0x0000002404047981 */ /* 0x000ee4000c1e1900 */
[----:B---3--:R0:W1:Y:S01]  /*1280*/  I2F.F64 R24, R4 ;  /* 0x0000000400187312 */ /* 0x0080620000201c00 */
[----:B------:R-:W-:Y:S05]  /*1290*/  BRA `(.L_x_23343) ;  /* 0x0000000c00407947 */ /* 0x000fea0003800000 */
.L_x_23344:
[----:B------:R-:W3:Y:S02]  /*12a0*/  LDG.E.U16 R4, desc[UR36][R4.64] ;  /* 0x0000002404047981 */ /* 0x000ee4000c1e1500 */
[----:B---3--:R0:W1:Y:S01]  /*12b0*/  I2F.F64.S16 R24, R4 ;  /* 0x0000000400187312 */ /* 0x0080620000101c00 */
[----:B------:R-:W-:Y:S05]  /*12c0*/  BRA `(.L_x_23343) ;  /* 0x0000000c00347947 */ /* 0x000fea0003800000 */
.L_x_23339:
        /* <DEDUP_REMOVED lines=10> */
.L_x_23347:
[----:B------:R-:W3:Y:S02]  /*1370*/  LDG.E.U16 R0, desc[UR36][R4.64] ;  /* 0x0000002404007981 */ /* 0x000ee4000c1e1500 */
[----:B---3--:R-:W-:-:S05]  /*1380*/  HADD2.F32 R0, -RZ, R0.H0_H0 ;  /* 0x20000000ff007230 */ /* 0x008fca0000004100 */
[----:B------:R-:W-:-:S04]  /*1390*/  FMUL.FTZ R0, R0, 1 ;  /* 0x3f80000000007820 */ /* 0x000fc80000410000 */
[----:B------:R0:W1:Y:S01]  /*13a0*/  F2F.F64.F32 R24, R0 ;  /* 0x0000000000187310 */ /* 0x0000620000201800 */
[----:B------:R-:W-:Y:S05]  /*13b0*/  BRA `(.L_x_23343) ;  /* 0x0000000800f87947 */ /* 0x000fea0003800000 */
.L_x_23346:
        /* <DEDUP_REMOVED lines=10> */
.L_x_23349:
[----:B------:R-:W3:Y:S02]  /*1460*/  LDG.E.U16 R4, desc[UR36][R4.64] ;  /* 0x0000002404047981 */ /* 0x000ee4000c1e1500 */
[----:B---3--:R-:W-:-:S05]  /*1470*/  HADD2.F32 R0, -RZ, R4.H0_H0 ;  /* 0x20000004ff007230 */ /* 0x008fca0000004100 */
[----:B------:R-:W-:-:S04]  /*1480*/  FMUL.FTZ R0, R0, 1 ;  /* 0x3f80000000007820 */ /* 0x000fc80000410000 */
[----:B------:R0:W1:Y:S01]  /*1490*/  F2F.F64.F32 R24, R0 ;  /* 0x0000000000187310 */ /* 0x0000620000201800 */
[----:B------:R-:W-:Y:S05]  /*14a0*/  BRA `(.L_x_23343) ;  /* 0x0000000800bc7947 */ /* 0x000fea0003800000 */
.L_x_23348:
[----:B------:R0:W5:Y:S01]  /*14b0*/  LDG.E.64 R24, desc[UR36][R4.64] ;  /* 0x0000002404187981 */ /* 0x000162000c1e1b00 */
[----:B------:R-:W-:Y:S05]  /*14c0*/  BRA `(.L_x_23343) ;  /* 0x0000000800b47947 */ /* 0x000fea0003800000 */
.L_x_23338:
        /* <DEDUP_REMOVED lines=13> */
.L_x_23352:
[----:B------:R0:W5:Y:S01]  /*15a0*/  LDG.E.64 R24, desc[UR36][R4.64] ;  /* 0x0000002404187981 */ /* 0x000162000c1e1b00 */
[----:B------:R-:W-:Y:S05]  /*15b0*/  BRA `(.L_x_23343) ;  /* 0x0000000800787947 */ /* 0x000fea0003800000 */
.L_x_23351:
        /* <DEDUP_REMOVED lines=28> */
.L_x_23354:
[----:B------:R-:W3:Y:S02]  /*1780*/  LDG.E.U8 R4, desc[UR36][R4.64] ;  /* 0x0000002404047981 */ /* 0x000ee4000c1e1100 */
[----:B---3--:R-:W-:-:S05]  /*1790*/  IMAD.SHL.U32 R0, R4, 0x2000000, RZ ;  /* 0x0200000004007824 */ /* 0x008fca00078e00ff */
        /* <DEDUP_REMOVED lines=11> */
[----:B------:R3:W0:Y:S01]  /*1850*/  F2F.F64.F32 R24, R0 ;  /* 0x0000000000187310 */ /* 0x0006220000201800 */
[----:B------:R-:W-:Y:S05]  /*1860*/  BRA `(.L_x_23343) ;  /* 0x0000000400cc7947 */ /* 0x000fea0003800000 */
.L_x_23353:
[----:B------:R-:W3:Y:S02]  /*1870*/  LDG.E.U16 R0, desc[UR36][R4.64] ;  /* 0x0000002404007981 */ /* 0x000ee4000c1e1500 */
[----:B---3--:R-:W-:-:S04]  /*1880*/  IMAD.U32 R0, R0, 0x10000, RZ ;  /* 0x0001000000007824 */ /* 0x008fc800078e00ff */
[----:B------:R-:W-:-:S04]  /*1890*/  FMUL.FTZ R0, R0, 1 ;  /* 0x3f80000000007820 */ /* 0x000fc80000410000 */
[----:B------:R0:W1:Y:S01]  /*18a0*/  F2F.F64.F32 R24, R0 ;  /* 0x0000000000187310 */ /* 0x0000620000201800 */
[----:B------:R-:W-:Y:S05]  /*18b0*/  BRA `(.L_x_23343) ;  /* 0x0000000400b87947 */ /* 0x000fea0003800000 */
.L_x_23350:
        /* <DEDUP_REMOVED lines=11> */
.L_x_23357:
        /* <DEDUP_REMOVED lines=21> */
.L_x_23361:
[----:B------:R-:W-:Y:S05]  /*1ac0*/  BSYNC B1 ;  /* 0x0000000000017941 */ /* 0x000fea0003800000 */
.L_x_23360:
[----:B------:R-:W-:Y:S01]  /*1ad0*/  LEA R5, R0, 0x3b800000, 0x17 ;  /* 0x3b80000000057811 */ /* 0x000fe200078eb8ff */
[----:B------:R-:W-:-:S05]  /*1ae0*/  IMAD.SHL.U32 R0, R3, 0x100000, RZ ;  /* 0x0010000003007824 */ /* 0x000fca00078e00ff */
[----:B------:R-:W-:-:S07]  /*1af0*/  LOP3.LUT R0, R5, R0, R6, 0xfe, !PT ;  /* 0x0000000005007212 */ /* 0x000fce00078efe06 */
.L_x_23359:
[----:B------:R-:W-:Y:S05]  /*1b00*/  BSYNC B0 ;  /* 0x0000000000007941 */ /* 0x000fea0003800000 */
.L_x_23358:
[----:B------:R-:W-:-:S04]  /*1b10*/  FMUL.FTZ R0, R0, 1 ;  /* 0x3f80000000007820 */ /* 0x000fc80000410000 */
[----:B------:R0:W1:Y:S01]  /*1b20*/  F2F.F64.F32 R24, R0 ;  /* 0x0000000000187310 */ /* 0x0000620000201800 */
[----:B------:R-:W-:Y:S05]  /*1b30*/  BRA `(.L_x_23343) ;  /* 0x0000000400187947 */ /* 0x000fea0003800000 */
.L_x_23356:
        /* <DEDUP_REMOVED lines=21> */
.L_x_23365:
[----:B------:R-:W-:Y:S05]  /*1c90*/  BSYNC B1 ;  /* 0x0000000000017941 */ /* 0x000fea0003800000 */
.L_x_23364:
[----:B------:R-:W-:Y:S01]  /*1ca0*/  LEA R5, R0, 0x37800000, 0x17 ;  /* 0x3780000000057811 */ /* 0x000fe200078eb8ff */
[----:B------:R-:W-:-:S05]  /*1cb0*/  IMAD.SHL.U32 R0, R3, 0x200000, RZ ;  /* 0x0020000003007824 */ /* 0x000fca00078e00ff */
[----:B------:R-:W-:-:S07]  /*1cc0*/  LOP3.LUT R0, R5, R0, R6, 0xfe, !PT ;  /* 0x0000000005007212 */ /* 0x000fce00078efe06 */
.L_x_23363:
[----:B------:R-:W-:Y:S05]  /*1cd0*/  BSYNC B0 ;  /* 0x0000000000007941 */ /* 0x000fea0003800000 */
.L_x_23362:
[----:B------:R-:W-:-:S04]  /*1ce0*/  FMUL.FTZ R0, R0, 1 ;  /* 0x3f80000000007820 */ /* 0x000fc80000410000 */
[----:B------:R0:W1:Y:S01]  /*1cf0*/  F2F.F64.F32 R24, R0 ;  /* 0x0000000000187310 */ /* 0x0000620000201800 */
[----:B------:R-:W-:Y:S05]  /*1d00*/  BRA `(.L_x_23343) ;  /* 0x0000000000a47947 */ /* 0x000fea0003800000 */
.L_x_23355:
        /* <DEDUP_REMOVED lines=14> */
.L_x_23369:
[----:B------:R-:W-:Y:S05]  /*1df0*/  BSYNC B0 ;  /* 0x0000000000007941 */ /* 0x000fea0003800000 */
.L_x_23368:
[----:B------:R-:W-:-:S04]  /*1e00*/  FMUL.FTZ R0, R0, 1 ;  /* 0x3f80000000007820 */ /* 0x000fc80000410000 */
[----:B------:R0:W1:Y:S01]  /*1e10*/  F2F.F64.F32 R24, R0 ;  /* 0x0000000000187310 */ /* 0x0000620000201800 */
[----:B------:R-:W-:Y:S05]  /*1e20*/  BRA `(.L_x_23343) ;  /* 0x00000000005c7947 */ /* 0x000fea0003800000 */
.L_x_23342:
        /* <DEDUP_REMOVED lines=16> */
.L_x_23370:
[----:B------:R-:W-:Y:S01]  /*1f30*/  CS2R R24, SRZ ;  /* 0x0000000000187805 */ /* 0x000fe2000001ff00 */
[----:B------:R-:W-:Y:S06]  /*1f40*/  BRA `(.L_x_23343) ;  /* 0x0000000000147947 */ /* 0x000fec0003800000 */
.L_x_23367:
[----:B------:R-:W3:Y:S02]  /*1f50*/  LDG.E.64 R24, desc[UR36][R4.64] ;  /* 0x0000002404187981 */ /* 0x000ee4000c1e1b00 */
[----:B---3--:R-:W0:Y:S01]  /*1f60*/  I2F.F64.U64 R24, R24 ;  /* 0x0000001800187312 */ /* 0x008e220000301800 */
[----:B------:R-:W-:Y:S05]  /*1f70*/  BRA `(.L_x_23343) ;  /* 0x0000000000087947 */ /* 0x000fea0003800000 */
.L_x_23366:
[----:B------:R-:W3:Y:S02]  /*1f80*/  LDG.E R4, desc[UR36][R4.64] ;  /* 0x0000002404047981 */ /* 0x000ee4000c1e1900 */
[----:B---3--:R0:W1:Y:S02]  /*1f90*/  I2F.F64.U32 R24, R4 ;  /* 0x0000000400187312 */ /* 0x0080640000201800 */
.L_x_23343:
[----:B------:R-:W-:-:S07]  /*1fa0*/  VIADD R23, R23, 0x80 ;  /* 0x0000008017177836 */ /* 0x000fce0000000000 */
.L_x_23337:
[----:B------:R-:W-:Y:S05]  /*1fb0*/  BSYNC B6 ;  /* 0x0000000000067941 */ /* 0x000fea0003800000 */
.L_x_23336:
[----:B------:R-:W-:Y:S01]  /*1fc0*/  ISETP.GE.AND P0, PT, R23, R2, PT ;  /* 0x000000021700720c */ /* 0x000fe20003f06270 */
[----:B------:R-:W-:Y:S01]  /*1fd0*/  BSSY B6, `(.L_x_23371) ;  /* 0x00000f9000067945 */ /* 0x000fe20003800000 */
[----:B------:R-:W-:Y:S02]  /*1fe0*/  CS2R R16, SRZ ;  /* 0x0000000000107805 */ /* 0x000fe4000001ff00 */
[----:B------:R-:W-:-:S09]  /*1ff0*/  CS2R R18, SRZ ;  /* 0x0000000000127805 */ /* 0x000fd2000001ff00 */
[----:B------:R-:W-:Y:S05]  /*2000*/  @P0 BRA `(.L_x_23372) ;  /* 0x0000000c00d40947 */ /* 0x000fea0003800000 */
[----:B01----:R-:W0:Y:S01]  /*2010*/  LDC.64 R4, c[0x0][0x238] ;  /* 0x00008e00ff047b82 */ /* 0x003e220000000a00 */
[----:B---3--:R-:W-:Y:S01]  /*2020*/  IMAD R0, R26, 0x200, R23 ;  /* 0x000002001a007824 */ /* 0x008fe200078e0217 */
        /* <DEDUP_REMOVED lines=19> */
.L_x_23376:
[----:B------:R-:W3:Y:S02]  /*2160*/  LDG.E.U8 R4, desc[UR36][R4.64] ;  /* 0x0000002404047981 */ /* 0x000ee4000c1e1100 */
[----:B---3--:R0:W1:Y:S01]  /*2170*/  I2F.F64.U16 R18, R4 ;  /* 0x0000000400127312 */ /* 0x0080620000101800 */
[----:B------:R-:W-:Y:S05]  /*2180*/  BRA `(.L_x_23378) ;  /* 0x0000000c00707947 */ /* 0x000fea0003800000 */
.L_x_23375:
        /* <DEDUP_REMOVED lines=9> */
.L_x_23380:
[----:B------:R-:W3:Y:S02]  /*2220*/  LDG.E R4, desc[UR36][R4.64] ;  /* 0x0000002404047981 */ /* 0x000ee4000c1e1900 */
[----:B---3--:R0:W1:Y:S01]  /*2230*/  I2F.F64 R18, R4 ;  /* 0x0000000400127312 */ /* 0x0080620000201c00 */
[----:B------:R-:W-:Y:S05]  /*2240*/  BRA `(.L_x_23378) ;  /* 0x0000000c00407947 */ /* 0x000fea0003800000 */
.L_x_23379:
[----:B------:R-:W3:Y:S02]  /*2250*/  LDG.E.U16 R4, desc[UR36][R4.64] ;  /* 0x0000002404047981 */ /* 0x000ee4000c1e1500 */
[----:B---3--:R0:W1:Y:S01]  /*2260*/  I2F.F64.S16 R18, R4 ;  /* 0x0000000400127312 */ /* 0x0080620000101c00 */
[----:B------:R-:W-:Y:S05]  /*2270*/  BRA `(.L_x_23378) ;  /* 0x0000000c00347947 */ /* 0x000fea0003800000 */
.L_x_23374:
        /* <DEDUP_REMOVED lines=10> */
.L_x_23382:
[----:B------:R-:W3:Y:S02]  /*2320*/  LDG.E.U16 R0, desc[UR36][R4.64] ;  /* 0x0000002404007981 */ /* 0x000ee4000c1e1500 */
[----:B---3--:R-:W-:-:S05]  /*2330*/  HADD2.F32 R0, -RZ, R0.H0_H0 ;  /* 0x20000000ff007230 */ /* 0x008fca0000004100 */
[----:B------:R-:W-:-:S04]  /*2340*/  FMUL.FTZ R0, R0, 1 ;  /* 0x3f80000000007820 */ /* 0x000fc80000410000 */
[----:B------:R0:W1:Y:S01]  /*2350*/  F2F.F64.F32 R18, R0 ;  /* 0x0000000000127310 */ /* 0x0000620000201800 */
[----:B------:R-:W-:Y:S05]  /*2360*/  BRA `(.L_x_23378) ;  /* 0x0000000800f87947 */ /* 0x000fea0003800000 */
.L_x_23381:
        /* <DEDUP_REMOVED lines=10> */
.L_x_23384:
[----:B------:R-:W3:Y:S02]  /*2410*/  LDG.E.U16 R4, desc[UR36][R4.64] ;  /* 0x0000002404047981 */ /* 0x000ee4000c1e1500 */
[----:B---3--:R-:W-:-:S05]  /*2420*/  HADD2.F32 R0, -RZ, R4.H0_H0 ;  /* 0x20000004ff007230 */ /* 0x008fca0000004100 */
[----:B------:R-:W-:-:S04]  /*2430*/  FMUL.FTZ R0, R0, 1 ;  /* 0x3f80000000007820 */ /* 0x000fc80000410000 */
[----:B------:R0:W1:Y:S01]  /*2440*/  F2F.F64.F32 R18, R0 ;  /* 0x0000000000127310 */ /* 0x0000620000201800 */
[----:B------:R-:W-:Y:S05]  /*2450*/  BRA `(.L_x_23378) ;  /* 0x0000000800bc7947 */ /* 0x000fea0003800000 */
.L_x_23383:
[----:B------:R0:W5:Y:S01]  /*2460*/  LDG.E.64 R18, desc[UR36][R4.64] ;  /* 0x0000002404127981 */ /* 0x000162000c1e1b00 */
[----:B------:R-:W-:Y:S05]  /*2470*/  BRA `(.L_x_23378) ;  /* 0x0000000800b47947 */ /* 0x000fea0003800000 */
.L_x_23373:
        /* <DEDUP_REMOVED lines=13> */
.L_x_23387:
[----:B------:R0:W5:Y:S01]  /*2550*/  LDG.E.64 R18, desc[UR36][R4.64] ;  /* 0x0000002404127981 */ /* 0x000162000c1e1b00 */
[----:B------:R-:W-:Y:S05]  /*2560*/  BRA `(.L_x_23378) ;  /* 0x0000000800787947 */ /* 0x000fea0003800000 */
.L_x_23386:
        /* <DEDUP_REMOVED lines=28> */
.L_x_23389:
        /* <DEDUP_REMOVED lines=15> */
.L_x_23388:
[----:B------:R-:W3:Y:S02]  /*2820*/  LDG.E.U16 R0, desc[UR36][R4.64] ;  /* 0x0000002404007981 */ /* 0x000ee4000c1e1500 */
[----:B---3--:R-:W-:-:S04]  /*2830*/  IMAD.U32 R0, R0, 0x10000, RZ ;  /* 0x0001000000007824 */ /* 0x008fc800078e00ff */
[----:B------:R-:W-:-:S04]  /*2840*/  FMUL.FTZ R0, R0, 1 ;  /* 0x3f80000000007820 */ /* 0x000fc80000410000 */
[----:B------:R0:W1:Y:S01]  /*2850*/  F2F.F64.F32 R18, R0 ;  /* 0x0000000000127310 */ /* 0x0000620000201800 */
[----:B------:R-:W-:Y:S05]  /*2860*/  BRA `(.L_x_23378) ;  /* 0x0000000400b87947 */ /* 0x000fea0003800000 */
.L_x_23385:
        /* <DEDUP_REMOVED lines=11> */
.L_x_23392:
        /* <DEDUP_REMOVED lines=21> */
.L_x_23396:
[----:B------:R-:W-:Y:S05]  /*2a70*/  BSYNC B1 ;  /* 0x0000000000017941 */ /* 0x000fea0003800000 */
.L_x_23395:
[----:B------:R-:W-:Y:S01]  /*2a80*/  LEA R5, R0, 0x3b800000, 0x17 ;  /* 0x3b80000000057811 */ /* 0x000fe200078eb8ff */
[----:B------:R-:W-:-:S05]  /*2a90*/  IMAD.SHL.U32 R0, R3, 0x100000, RZ ;  /* 0x0010000003007824 */ /* 0x000fca00078e00ff */
[----:B------:R-:W-:-:S07]  /*2aa0*/  LOP3.LUT R0, R5, R0, R6, 0xfe, !PT ;  /* 0x0000000005007212 */ /* 0x000fce00078efe06 */
.L_x_23394:
[----:B------:R-:W-:Y:S05]  /*2ab0*/  BSYNC B0 ;  /* 0x0000000000007941 */ /* 0x000fea0003800000 */
.L_x_23393:
[----:B------:R-:W-:-:S04]  /*2ac0*/  FMUL.FTZ R0, R0, 1 ;  /* 0x3f80000000007820 */ /* 0x000fc80000410000 */
[----:B------:R3:W0:Y:S01]  /*2ad0*/  F2F.F64.F32 R18, R0 ;  /* 0x0000000000127310 */ /* 0x0006220000201800 */
[----:B------:R-:W-:Y:S05]  /*2ae0*/  BRA `(.L_x_23378) ;  /* 0x0000000400187947 */ /* 0x000fea0003800000 */
.L_x_23391:
        /* <DEDUP_REMOVED lines=21> */
.L_x_23400:
[----:B------:R-:W-:Y:S05]  /*2c40*/  BSYNC B1 ;  /* 0x0000000000017941 */ /* 0x000fea0003800000 */
.L_x_23399:
[----:B------:R-:W-:Y:S01]  /*2c50*/  LEA R5, R0, 0x37800000, 0x17 ;  /* 0x3780000000057811 */ /* 0x000fe200078eb8ff */
[----:B------:R-:W-:-:S05]  /*2c60*/  IMAD.SHL.U32 R0, R3, 0x200000, RZ ;  /* 0x0020000003007824 */ /* 0x000fca00078e00ff */
[----:B------:R-:W-:-:S07]  /*2c70*/  LOP3.LUT R0, R5, R0, R6, 0xfe, !PT ;  /* 0x0000000005007212 */ /* 0x000fce00078efe06 */
.L_x_23398:
[----:B------:R-:W-:Y:S05]  /*2c80*/  BSYNC B0 ;  /* 0x0000000000007941 */ /* 0x000fea0003800000 */
.L_x_23397:
[----:B------:R-:W-:-:S04]  /*2c90*/  FMUL.FTZ R0, R0, 1 ;  /* 0x3f80000000007820 */ /* 0x000fc80000410000 */
[----:B------:R0:W1:Y:S01]  /*2ca0*/  F2F.F64.F32 R18, R0 ;  /* 0x0000000000127310 */ /* 0x0000620000201800 */
[----:B------:R-:W-:Y:S05]  /*2cb0*/  BRA `(.L_x_23378) ;  /* 0x0000000000a47947 */ /* 0x000fea0003800000 */
.L_x_23390:
        /* <DEDUP_REMOVED lines=14> */
.L_x_23404:
[----:B------:R-:W-:Y:S05]  /*2da0*/  BSYNC B0 ;  /* 0x0000000000007941 */ /* 0x000fea0003800000 */
.L_x_23403:
[----:B------:R-:W-:-:S04]  /*2db0*/  FMUL.FTZ R0, R0, 1 ;  /* 0x3f80000000007820 */ /* 0x000fc80000410000 */
[----:B------:R0:W1:Y:S01]  /*2dc0*/  F2F.F64.F32 R18, R0 ;  /* 0x0000000000127310 */ /* 0x0000620000201800 */
[----:B------:R-:W-:Y:S05]  /*2dd0*/  BRA `(.L_x_23378) ;  /* 0x00000000005c7947 */ /* 0x000fea0003800000 */
.L_x_23377:
        /* <DEDUP_REMOVED lines=16> */
.L_x_23405:
[----:B------:R-:W-:Y:S01]  /*2ee0*/  CS2R R18, SRZ ;  /* 0x0000000000127805 */ /* 0x000fe2000001ff00 */
[----:B------:R-:W-:Y:S06]  /*2ef0*/  BRA `(.L_x_23378) ;  /* 0x0000000000147947 */ /* 0x000fec0003800000 */
.L_x_23402:
[----:B------:R-:W3:Y:S02]  /*2f00*/  LDG.E.64 R18, desc[UR36][R4.64] ;  /* 0x0000002404127981 */ /* 0x000ee4000c1e1b00 */
[----:B---3--:R-:W0:Y:S01]  /*2f10*/  I2F.F64.U64 R18, R18 ;  /* 0x0000001200127312 */ /* 0x008e220000301800 */
[----:B------:R-:W-:Y:S05]  /*2f20*/  BRA `(.L_x_23378) ;  /* 0x0000000000087947 */ /* 0x000fea0003800000 */
.L_x_23401:
[----:B------:R-:W3:Y:S02]  /*2f30*/  LDG.E R4, desc[UR36][R4.64] ;  /* 0x0000002404047981 */ /* 0x000ee4000c1e1900 */
[----:B---3--:R0:W1:Y:S02]  /*2f40*/  I2F.F64.U32 R18, R4 ;  /* 0x0000000400127312 */ /* 0x0080640000201800 */
.L_x_23378:
[----:B------:R-:W-:-:S07]  /*2f50*/  VIADD R23, R23, 0x80 ;  /* 0x0000008017177836 */ /* 0x000fce0000000000 */
.L_x_23372:
[----:B------:R-:W-:Y:S05]  /*2f60*/  BSYNC B6 ;  /* 0x0000000000067941 */ /* 0x000fea0003800000 */
.L_x_23371:
        /* <DEDUP_REMOVED lines=23> */
.L_x_23411:
[----:B------:R-:W3:Y:S02]  /*30e0*/  LDG.E.U8 R4, desc[UR36][R4.64] ;  /* 0x0000002404047981 */ /* 0x000ee4000c1e1100 */
[----:B---3--:R0:W1:Y:S01]  /*30f0*/  I2F.F64.U16 R16, R4 ;  /* 0x0000000400107312 */ /* 0x0080620000101800 */
[----:B------:R-:W-:Y:S05]  /*3100*/  BRA `(.L_x_23407) ;  /* 0x0000000c006c7947 */ /* 0x000fea0003800000 */
.L_x_23410:
        /* <DEDUP_REMOVED lines=9> */
.L_x_23414:
[----:B------:R-:W3:Y:S02]  /*31a0*/  LDG.E R4, desc[UR36][R4.64] ;  /* 0x0000002404047981 */ /* 0x000ee4000c1e1900 */
[----:B---3--:R0:W1:Y:S01]  /*31b0*/  I2F.F64 R16, R4 ;  /* 0x0000000400107312 */ /* 0x0080620000201c00 */
[----:B------:R-:W-:Y:S05]  /*31c0*/  BRA `(.L_x_23407) ;  /* 0x0000000c003c7947 */ /* 0x000fea0003800000 */
.L_x_23413:
[----:B------:R-:W3:Y:S02]  /*31d0*/  LDG.E.U16 R4, desc[UR36][R4.64] ;  /* 0x0000002404047981 */ /* 0x000ee4000c1e1500 */
[----:B---3--:R0:W1:Y:S01]  /*31e0*/  I2F.F64.S16 R16, R4 ;  /* 0x0000000400107312 */ /* 0x0080620000101c00 */
[----:B------:R-:W-:Y:S05]  /*31f0*/  BRA `(.L_x_23407) ;  /* 0x0000000c00307947 */ /* 0x000fea0003800000 */
.L_x_23409:
        /* <DEDUP_REMOVED lines=10> */
.L_x_23416:
[----:B------:R-:W3:Y:S02]  /*32a0*/  LDG.E.U16 R0, desc[UR36][R4.64] ;  /* 0x0000002404007981 */ /* 0x000ee4000c1e1500 */
[----:B---3--:R-:W-:-:S05]  /*32b0*/  HADD2.F32 R0, -RZ, R0.H0_H0 ;  /* 0x20000000ff007230 */ /* 0x008fca0000004100 */
[----:B------:R-:W-:-:S04]  /*32c0*/  FMUL.FTZ R0, R0, 1 ;  /* 0x3f80000000007820 */ /* 0x000fc80000410000 */
[----:B------:R0:W1:Y:S01]  /*32d0*/  F2F.F64.F32 R16, R0 ;  /* 0x0000000000107310 */ /* 0x0000620000201800 */
[----:B------:R-:W-:Y:S05]  /*32e0*/  BRA `(.L_x_23407) ;  /* 0x0000000800f47947 */ /* 0x000fea0003800000 */
.L_x_23415:
        /* <DEDUP_REMOVED lines=10> */
.L_x_23418:
[----:B------:R-:W3:Y:S02]  /*3390*/  LDG.E.U16 R4, desc[UR36][R4.64] ;  /* 0x0000002404047981 */ /* 0x000ee4000c1e1500 */
[----:B---3--:R-:W-:-:S05]  /*33a0*/  HADD2.F32 R0, -RZ, R4.H0_H0 ;  /* 0x20000004ff007230 */ /* 0x008fca0000004100 */
[----:B------:R-:W-:-:S04]  /*33b0*/  FMUL.FTZ R0, R0, 1 ;  /* 0x3f80000000007820 */ /* 0x000fc80000410000 */
[----:B------:R0:W1:Y:S01]  /*33c0*/  F2F.F64.F32 R16, R0 ;  /* 0x0000000000107310 */ /* 0x0000620000201800 */
[----:B------:R-:W-:Y:S05]  /*33d0*/  BRA `(.L_x_23407) ;  /* 0x0000000800b87947 */ /* 0x000fea0003800000 */
.L_x_23417:
[----:B------:R0:W5:Y:S01]  /*33e0*/  LDG.E.64 R16, desc[UR36][R4.64] ;  /* 0x0000002404107981 */ /* 0x000162000c1e1b00 */
[----:B------:R-:W-:Y:S05]  /*33f0*/  BRA `(.L_x_23407) ;  /* 0x0000000800b07947 */ /* 0x000fea0003800000 */
.L_x_23408:
        /* <DEDUP_REMOVED lines=13> */
.L_x_23421:
[----:B------:R0:W5:Y:S01]  /*34d0*/  LDG.E.64 R16, desc[UR36][R4.64] ;  /* 0x0000002404107981 */ /* 0x000162000c1e1b00 */
[----:B------:R-:W-:Y:S05]  /*34e0*/  BRA `(.L_x_23407) ;  /* 0x0000000800747947 */ /* 0x000fea0003800000 */
.L_x_23420:
        /* <DEDUP_REMOVED lines=28> */
.L_x_23423:
        /* <DEDUP_REMOVED lines=15> */
.L_x_23422:
[----:B------:R-:W3:Y:S02]  /*37a0*/  LDG.E.U16 R0, desc[UR36][R4.64] ;  /* 0x0000002404007981 */ /* 0x000ee4000c1e1500 */
[----:B---3--:R-:W-:-:S04]  /*37b0*/  IMAD.U32 R0, R0, 0x10000, RZ ;  /* 0x0001000000007824 */ /* 0x008fc800078e00ff */
[----:B------:R-:W-:-:S04]  /*37c0*/  FMUL.FTZ R0, R0, 1 ;  /* 0x3f80000000007820 */ /* 0x000fc80000410000 */
[----:B------:R0:W1:Y:S01]  /*37d0*/  F2F.F64.F32 R16, R0 ;  /* 0x0000000000107310 */ /* 0x0000620000201800 */
[----:B------:R-:W-:Y:S05]  /*37e0*/  BRA `(.L_x_23407) ;  /* 0x0000000400b47947 */ /* 0x000fea0003800000 */
.L_x_23419:
        /* <DEDUP_REMOVED lines=11> */
.L_x_23426:
        /* <DEDUP_REMOVED lines=21> */
.L_x_23430:
[----:B------:R-:W-:Y:S05]  /*39f0*/  BSYNC B1 ;  /* 0x0000000000017941 */ /* 0x000fea0003800000 */
.L_x_23429:
[----:B------:R-:W-:Y:S01]  /*3a00*/  LEA R5, R0, 0x3b800000, 0x17 ;  /* 0x3b80000000057811 */ /* 0x000fe200078eb8ff */
[----:B------:R-:W-:-:S05]  /*3a10*/  IMAD.SHL.U32 R0, R3, 0x100000, RZ ;  /* 0x0010000003007824 */ /* 0x000fca00078e00ff */
[----:B------:R-:W-:-:S07]  /*3a20*/  LOP3.LUT R0, R5, R0, R6, 0xfe, !PT ;  /* 0x0000000005007212 */ /* 0x000fce00078efe06 */
.L_x_23428:
[----:B------:R-:W-:Y:S05]  /*3a30*/  BSYNC B0 ;  /* 0x0000000000007941 */ /* 0x000fea0003800000 */
.L_x_23427:
[----:B------:R-:W-:-:S04]  /*3a40*/  FMUL.FTZ R0, R0, 1 ;  /* 0x3f80000000007820 */ /* 0x000fc80000410000 */
[----:B------:R0:W1:Y:S01]  /*3a50*/  F2F.F64.F32 R16, R0 ;  /* 0x0000000000107310 */ /* 0x0000620000201800 */
[----:B------:R-:W-:Y:S05]  /*3a60*/  BRA `(.L_x_23407) ;  /* 0x0000000400147947 */ /* 0x000fea0003800000 */
.L_x_23425:
        /* <DEDUP_REMOVED lines=21> */
.L_x_23434:
[----:B------:R-:W-:Y:S05]  /*3bc0*/  BSYNC B1 ;  /* 0x0000000000017941 */ /* 0x000fea0003800000 */
.L_x_23433:
[----:B------:R-:W-:Y:S01]  /*3bd0*/  LEA R5, R0, 0x37800000, 0x17 ;  /* 0x3780000000057811 */ /* 0x000fe200078eb8ff */
[----:B------:R-:W-:-:S05]  /*3be0*/  IMAD.SHL.U32 R0, R3, 0x200000, RZ ;  /* 0x0020000003007824 */ /* 0x000fca00078e00ff */
[----:B------:R-:W-:-:S07]  /*3bf0*/  LOP3.LUT R0, R5, R0, R6, 0xfe, !PT ;  /* 0x0000000005007212 */ /* 0x000fce00078efe06 */
.L_x_23432:
[----:B------:R-:W-:Y:S05]  /*3c00*/  BSYNC B0 ;  /* 0x0000000000007941 */ /* 0x000fea0003800000 */
.L_x_23431:
[----:B------:R-:W-:-:S04]  /*3c10*/  FMUL.FTZ R0, R0, 1 ;  /* 0x3f80000000007820 */ /* 0x000fc80000410000 */
[----:B------:R0:W1:Y:S01]  /*3c20*/  F2F.F64.F32 R16, R0 ;  /* 0x0000000000107310 */ /* 0x0000620000201800 */
[----:B------:R-:W-:Y:S05]  /*3c30*/  BRA `(.L_x_23407) ;  /* 0x0000000000a07947 */ /* 0x000fea0003800000 */
.L_x_23424:
        /* <DEDUP_REMOVED lines=14> */
.L_x_23438:
[----:B------:R-:W-:Y:S05]  /*3d20*/  BSYNC B0 ;  /* 0x0000000000007941 */ /* 0x000fea0003800000 */
.L_x_23437:
[----:B------:R-:W-:-:S04]  /*3d30*/  FMUL.FTZ R0, R0, 1 ;  /* 0x3f80000000007820 */ /* 0x000fc80000410000 */
[----:B------:R0:W1:Y:S01]  /*3d40*/  F2F.F64.F32 R16, R0 ;  /* 0x0000000000107310 */ /* 0x0000620000201800 */
[----:B------:R-:W-:Y:S05]  /*3d50*/  BRA `(.L_x_23407) ;  /* 0x0000000000587947 */ /* 0x000fea0003800000 */
.L_x_23412:
        /* <DEDUP_REMOVED lines=16> */
.L_x_23439:
[----:B------:R-:W-:Y:S05]  /*3e60*/  BRA `(.L_x_23407) ;  /* 0x0000000000147947 */ /* 0x000fea0003800000 */
.L_x_23436:
[----:B------:R-:W3:Y:S02]  /*3e70*/  LDG.E.64 R16, desc[UR36][R4.64] ;  /* 0x0000002404107981 */ /* 0x000ee4000c1e1b00 */
[----:B---3--:R-:W0:Y:S01]  /*3e80*/  I2F.F64.U64 R16, R16 ;  /* 0x0000001000107312 */ /* 0x008e220000301800 */
[----:B------:R-:W-:Y:S05]  /*3e90*/  BRA `(.L_x_23407) ;  /* 0x0000000000087947 */ /* 0x000fea0003800000 */
.L_x_23435:
[----:B------:R-:W3:Y:S02]  /*3ea0*/  LDG.E R4, desc[UR36][R4.64] ;  /* 0x0000002404047981 */ /* 0x000ee4000c1e1900 */
[----:B---3--:R0:W1:Y:S02]  /*3eb0*/  I2F.F64.U32 R16, R4 ;  /* 0x0000000400107312 */ /* 0x0080640000201800 */
.L_x_23407:
[----:B------:R-:W-:Y:S05]  /*3ec0*/  BSYNC B6 ;  /* 0x0000000000067941 */ /* 0x000fea0003800000 */
.L_x_23406:
[----:B------:R-:W2:Y:S01]  /*3ed0*/  S2R R3, SR_TID.X ;  /* 0x0000000000037919 */ /* 0x000ea20000002100 */
[----:B------:R-:W-:Y:S01]  /*3ee0*/  BSSY B1, `(.L_x_23440) ;  /* 0x000011b000017945 */ /* 0x000fe20003800000 */
[----:B--2---:R-:W-:-:S13]  /*3ef0*/  ISETP.GE.AND P1, PT, R3, R2, PT ;  /* 0x000000020300720c */ /* 0x004fda0003f26270 */
[----:B------:R-:W-:Y:S05]  /*3f00*/  @P1 BRA `(.L_x_23441) ;  /* 0x0000001000601947 */ /* 0x000fea0003800000 */
[----:B01----:R-:W0:Y:S01]  /*3f10*/  LDC.64 R4, c[0x0][0x218] ;  /* 0x00008600ff047b82 */ /* 0x003e220000000a00 */
[----:B----45:R-:W-:Y:S01]  /*3f20*/  LOP3.LUT R7, R29, 0x7fffffff, RZ, 0xc0, !PT ;  /* 0x7fffffff1d077812 */ /* 0x030fe200078ec0ff */
        /* <DEDUP_REMOVED lines=36> */
.L_x_23448:
        /* <DEDUP_REMOVED lines=12> */
.L_x_23447:
[----:B------:R-:W-:-:S07]  /*4230*/  IMAD.MOV.U32 R8, RZ, RZ, R12 ;  /* 0x000000ffff087224 */ /* 0x000fce00078e000c */
.L_x_23446:
[----:B------:R-:W-:Y:S05]  /*4240*/  BSYNC B2 ;  /* 0x0000000000027941 */ /* 0x000fea0003800000 */
.L_x_23445:
        /* <DEDUP_REMOVED lines=13> */
.L_x_23454:
        /* <DEDUP_REMOVED lines=33> */
.L_x_23453:
[----:B------:R-:W-:-:S07]  /*4530*/  IMAD.MOV.U32 R8, RZ, RZ, R12 ;  /* 0x000000ffff087224 */ /* 0x000fce00078e000c */
.L_x_23452:
[----:B------:R-:W-:Y:S05]  /*4540*/  BSYNC B3 ;  /* 0x0000000000037941 */ /* 0x000fea0003800000 */
.L_x_23451:
[----:B------:R-:W-:-:S13]  /*4550*/  ISETP.GE.U32.AND P0, PT, R11, 0xc, PT ;  /* 0x0000000c0b00780c */ /* 0x000fda0003f06070 */
[----:B------:R-:W-:Y:S05]  /*4560*/  @!P0 BRA `(.L_x_23450) ;  /* 0x0000000400e08947 */ /* 0x000fea0003800000 */
[----:B------:R-:W-:Y:S01]  /*4570*/  BSSY B3, `(.L_x_23455) ;  /* 0x0000075000037945 */ /* 0x000fe20003800000 */
[----:B------:R-:W-:-:S07]  /*4580*/  VIADD R8, R10, 0x10 ;  /* 0x000000100a087836 */ /* 0x000fce0000000000 */
.L_x_23456:
        /* <DEDUP_REMOVED lines=116> */
.L_x_23455:
[----:B------:R-:W-:Y:S02]  /*4cd0*/  IMAD.MOV.U32 R8, RZ, RZ, R10 ;  /* 0x000000ffff087224 */ /* 0x000fe400078e000a */
[----:B------:R-:W-:-:S07]  /*4ce0*/  IMAD.MOV.U32 R13, RZ, RZ, R11 ;  /* 0x000000ffff0d7224 */ /* 0x000fce00078e000b */
.L_x_23450:
[----:B------:R-:W-:Y:S05]  /*4cf0*/  BSYNC B2 ;  /* 0x0000000000027941 */ /* 0x000fea0003800000 */
.L_x_23449:
        /* <DEDUP_REMOVED lines=20> */
.L_x_23458:
[----:B------:R-:W-:Y:S05]  /*4e40*/  BSYNC B2 ;  /* 0x0000000000027941 */ /* 0x000fea0003800000 */
.L_x_23457:
[----:B------:R-:W-:Y:S02]  /*4e50*/  IMAD.MOV.U32 R9, RZ, RZ, R11 ;  /* 0x000000ffff097224 */ /* 0x000fe400078e000b */
[----:B------:R-:W-:-:S03]  /*4e60*/  IMAD.MOV.U32 R8, RZ, RZ, R6 ;  /* 0x000000ffff087224 */ /* 0x000fc600078e0006 */
[----:B------:R-:W-:Y:S01]  /*4e70*/  LOP3.LUT R9, R9, 0x80000000, R29, 0xb8, !PT ;  /* 0x8000000009097812 */ /* 0x000fe200078eb81d */
[----:B------:R-:W-:Y:S06]  /*4e80*/  BRA `(.L_x_23444) ;  /* 0x00000000001c7947 */ /* 0x000fec0003800000 */
.L_x_23443:
[----:B------:R-:W-:-:S06]  /*4e90*/  DSETP.GTU.AND P0, PT, R4, +INF , PT ;  /* 0x7ff000000400742a */ /* 0x000fcc0003f0c000 */
[----:B------:R-:W-:-:S14]  /*4ea0*/  DSETP.LE.AND P0, PT, R6, +INF , !P0 ;  /* 0x7ff000000600742a */ /* 0x000fdc0004703000 */
[----:B------:R-:W0:Y:S01]  /*4eb0*/  @!P0 LDC.64 R8, c[0x0][0x218] ;  /* 0x00008600ff088b82 */ /* 0x000e220000000a00 */
[----:B------:R-:W-:Y:S02]  /*4ec0*/  @P0 DSETP.NEU.AND P2, PT, R6, +INF , PT ;  /* 0x7ff000000600042a */ /* 0x000fe40003f4d000 */
[----:B0-----:R-:W-:-:S06]  /*4ed0*/  @!P0 DADD R8, R28, R8 ;  /* 0x000000001c088229 */ /* 0x001fcc0000000008 */
[----:B------:R-:W-:Y:S02]  /*4ee0*/  @P0 FSEL R8, R28, RZ, P2 ;  /* 0x000000ff1c080208 */ /* 0x000fe40001000000 */
[----:B------:R-:W-:-:S07]  /*4ef0*/  @P0 FSEL R9, R29, -QNAN , P2 ;  /* 0xfff800001d090808 */ /* 0x000fce0001000000 */
.L_x_23444:
[----:B------:R-:W-:Y:S05]  /*4f00*/  BSYNC B0 ;  /* 0x0000000000007941 */ /* 0x000fea0003800000 */
.L_x_23442:
[C---:B------:R-:W-:Y:S01]  /*4f10*/  DSETP.NEU.AND P2, PT, R8.reuse, RZ, PT ;  /* 0x000000ff0800722a */ /* 0x040fe20003f4d000 */
[----:B------:R-:W-:Y:S01]  /*4f20*/  ULDC.64 UR4, c[0x0][0x220] ;  /* 0x0000880000047ab9 */ /* 0x000fe20000000a00 */
[----:B------:R-:W-:Y:S01]  /*4f30*/  DADD R4, -R8, R28 ;  /* 0x0000000008047229 */ /* 0x000fe2000000011c */
[----:B------:R-:W-:-:S07]  /*4f40*/  PLOP3.LUT P0, PT, PT, PT, PT, 0x8, 0x0 ;  /* 0x000000000000781c */ /* 0x000fce0003f0e170 */
[----:B------:R-:W-:-:S04]  /*4f50*/  DMUL R4, R4, UR4 ;  /* 0x0000000404047c28 */ /* 0x000fc80008000000 */
[----:B------:R-:W0:Y:S01]  /*4f60*/  @P2 LDC.64 R10, c[0x0][0x218] ;  /* 0x00008600ff0a2b82 */ /* 0x000e220000000a00 */
[----:B------:R-:W-:-:S03]  /*4f70*/  @P2 DSETP.GEU.AND P3, PT, R8, RZ, PT ;  /* 0x000000ff0800222a */ /* 0x000fc60003f6e000 */
[----:B------:R-:W-:-:S03]  /*4f80*/  DADD R6, R4, -1 ;  /* 0xbff0000004067429 */ /* 0x000fc60000000000 */
[----:B0-----:R-:W-:-:S07]  /*4f90*/  @P2 DSETP.LT.XOR P0, PT, R10, RZ, !P3 ;  /* 0x000000ff0a00222a */ /* 0x001fce0005f01800 */
        /* <DEDUP_REMOVED lines=9> */
[----:B---3--:R-:W-:Y:S01]  /*5030*/  @P2 FSEL R0, R8, R4, P0 ;  /* 0x0000000408002208 */ /* 0x008fe20000000000 */
[----:B------:R-:W-:Y:S01]  /*5040*/  @!P2 IMAD.MOV.U32 R4, RZ, RZ, RZ ;  /* 0x000000ffff04a224 */ /* 0x000fe200078e00ff */
[----:B------:R-:W-:Y:S01]  /*5050*/  @P2 FSEL R9, R9, R5, P0 ;  /* 0x0000000509092208 */ /* 0x000fe20000000000 */
[----:B------:R-:W-:Y:S02]  /*5060*/  @!P2 IMAD.MOV.U32 R5, RZ, RZ, R28 ;  /* 0x000000ffff05a224 */ /* 0x000fe400078e001c */
[----:B------:R-:W-:Y:S02]  /*5070*/  @P2 IMAD.MOV.U32 R4, RZ, RZ, R0 ;  /* 0x000000ffff042224 */ /* 0x000fe400078e0000 */
[----:B------:R-:W-:-:S07]  /*5080*/  @P2 IMAD.MOV.U32 R5, RZ, RZ, R9 ;  /* 0x000000ffff052224 */ /* 0x000fce00078e0009 */
.L_x_23441:
[----:B------:R-:W-:Y:S05]  /*5090*/  BSYNC B1 ;  /* 0x0000000000017941 */ /* 0x000fea0003800000 */
.L_x_23440:
[----:B------:R-:W-:Y:S01]  /*50a0*/  VIADD R22, R3, 0x80 ;  /* 0x0000008003167836 */ /* 0x000fe20000000000 */
[----:B------:R-:W-:Y:S04]  /*50b0*/  BSSY B1, `(.L_x_23459) ;  /* 0x0000119000017945 */ /* 0x000fe80003800000 */
[----:B------:R-:W-:-:S13]  /*50c0*/  ISETP.GE.AND P0, PT, R22, R2, PT ;  /* 0x000000021600720c */ /* 0x000fda0003f06270 */
[----:B------:R-:W-:Y:S05]  /*50d0*/  @P0 BRA `(.L_x_23460) ;  /* 0x0000001000580947 */ /* 0x000fea0003800000 */
[----:B0-----:R-:W0:Y:S01]  /*50e0*/  LDC.64 R6, c[0x0][0x218] ;  /* 0x00008600ff067b82 */ /* 0x001e220000000a00 */
[----:B-1---5:R-:W-:Y:S01]  /*50f0*/  LOP3.LUT R9, R25, 0x7fffffff, RZ, 0xc0, !PT ;  /* 0x7fffffff19097812 */ /* 0x022fe200078ec0ff */
        /* <DEDUP_REMOVED lines=35> */
.L_x_23467:
        /* <DEDUP_REMOVED lines=12> */
.L_x_23466:
[----:B------:R-:W-:-:S07]  /*53f0*/  IMAD.MOV.U32 R10, RZ, RZ, R14 ;  /* 0x000000ffff0a7224 */ /* 0x000fce00078e000e */
.L_x_23465:
[----:B------:R-:W-:Y:S05]  /*5400*/  BSYNC B2 ;  /* 0x0000000000027941 */ /* 0x000fea0003800000 */
.L_x_23464:
        /* <DEDUP_REMOVED lines=13> */
.L_x_23473:
        /* <DEDUP_REMOVED lines=33> */
.L_x_23472:
[----:B------:R-:W-:-:S07]  /*56f0*/  IMAD.MOV.U32 R10, RZ, RZ, R14 ;  /* 0x000000ffff0a7224 */ /* 0x000fce00078e000e */
.L_x_23471:
[----:B------:R-:W-:Y:S05]  /*5700*/  BSYNC B3 ;  /* 0x0000000000037941 */ /* 0x000fea0003800000 */
.L_x_23470:
[----:B------:R-:W-:-:S13]  /*5710*/  ISETP.GE.U32.AND P0, PT, R13, 0xc, PT ;  /* 0x0000000c0d00780c */ /* 0x000fda0003f06070 */
[----:B------:R-:W-:Y:S05]  /*5720*/  @!P0 BRA `(.L_x_23469) ;  /* 0x0000000400e08947 */ /* 0x000fea0003800000 */
[----:B------:R-:W-:Y:S01]  /*5730*/  BSSY B3, `(.L_x_23474) ;  /* 0x0000075000037945 */ /* 0x000fe20003800000 */
[----:B------:R-:W-:-:S07]  /*5740*/  VIADD R10, R11, 0x10 ;  /* 0x000000100b0a7836 */ /* 0x000fce0000000000 */
.L_x_23475:
        /* <DEDUP_REMOVED lines=116> */
.L_x_23474:
[----:B------:R-:W-:Y:S02]  /*5e90*/  IMAD.MOV.U32 R10, RZ, RZ, R11 ;  /* 0x000000ffff0a7224 */ /* 0x000fe400078e000b */
[----:B------:R-:W-:-:S07]  /*5ea0*/  IMAD.MOV.U32 R15, RZ, RZ, R14 ;  /* 0x000000ffff0f7224 */ /* 0x000fce00078e000e */
.L_x_23469:
[----:B------:R-:W-:Y:S05]  /*5eb0*/  BSYNC B2 ;  /* 0x0000000000027941 */ /* 0x000fea0003800000 */
.L_x_23468:
        /* <DEDUP_REMOVED lines=20> */
.L_x_23477:
[----:B------:R-:W-:Y:S05]  /*6000*/  BSYNC B2 ;  /* 0x0000000000027941 */ /* 0x000fea0003800000 */
.L_x_23476:
[----:B------:R-:W-:Y:S02]  /*6010*/  IMAD.MOV.U32 R11, RZ, RZ, R13 ;  /* 0x000000ffff0b7224 */ /* 0x000fe400078e000d */
[----:B------:R-:W-:-:S03]  /*6020*/  IMAD.MOV.U32 R10, RZ, RZ, R8 ;  /* 0x000000ffff0a7224 */ /* 0x000fc600078e0008 */
[----:B------:R-:W-:Y:S01]  /*6030*/  LOP3.LUT R11, R11, 0x80000000, R25, 0xb8, !PT ;  /* 0x800000000b0b7812 */ /* 0x000fe200078eb819 */
[----:B------:R-:W-:Y:S06]  /*6040*/  BRA `(.L_x_23463) ;  /* 0x00000000001c7947 */ /* 0x000fec0003800000 */
.L_x_23462:
[----:B------:R-:W-:-:S06]  /*6050*/  DSETP.GTU.AND P0, PT, R6, +INF , PT ;  /* 0x7ff000000600742a */ /* 0x000fcc0003f0c000 */
[----:B------:R-:W-:-:S14]  /*6060*/  DSETP.LE.AND P0, PT, R8, +INF , !P0 ;  /* 0x7ff000000800742a */ /* 0x000fdc0004703000 */
[----:B------:R-:W0:Y:S01]  /*6070*/  @!P0 LDC.64 R10, c[0x0][0x218] ;  /* 0x00008600ff0a8b82 */ /* 0x000e220000000a00 */
[----:B------:R-:W-:Y:S02]  /*6080*/  @P0 DSETP.NEU.AND P2, PT, R8, +INF , PT ;  /* 0x7ff000000800042a */ /* 0x000fe40003f4d000 */
[----:B0-----:R-:W-:-:S06]  /*6090*/  @!P0 DADD R10, R24, R10 ;  /* 0x00000000180a8229 */ /* 0x001fcc000000000a */
[----:B------:R-:W-:Y:S02]  /*60a0*/  @P0 FSEL R10, R24, RZ, P2 ;  /* 0x000000ff180a0208 */ /* 0x000fe40001000000 */
[----:B------:R-:W-:-:S07]  /*60b0*/  @P0 FSEL R11, R25, -QNAN , P2 ;  /* 0xfff80000190b0808 */ /* 0x000fce0001000000 */
.L_x_23463:
[----:B------:R-:W-:Y:S05]  /*60c0*/  BSYNC B0 ;  /* 0x0000000000007941 */ /* 0x000fea0003800000 */
.L_x_23461:
        /* <DEDUP_REMOVED lines=13> */
[----:B------:R-:W-:Y:S01]  /*61a0*/  @!P2 DMUL R24, R24, UR4 ;  /* 0x000000041818ac28 */ /* 0x000fe20008000000 */
[----:B----4-:R-:W-:-:S09]  /*61b0*/  @!P2 IMAD.MOV.U32 R28, RZ, RZ, RZ ;  /* 0x000000ffff1ca224 */ /* 0x010fd200078e00ff */
[----:B------:R-:W-:Y:S01]  /*61c0*/  @!P2 LOP3.LUT R29, RZ, 0x80000000, R25, 0xb8, !PT ;  /* 0x80000000ff1da812 */ /* 0x000fe200078eb819 */
[----:B0-----:R-:W-:Y:S02]  /*61d0*/  @P2 DADD R8, R12, -R6 ;  /* 0x000000000c082229 */ /* 0x001fe40000000806 */
[----:B------:R-:W-:-:S06]  /*61e0*/  @P2 DADD R10, R6, 1 ;  /* 0x3ff00000060a2429 */ /* 0x000fcc0000000000 */
[----:B------:R-:W-:-:S06]  /*61f0*/  @P2 DSETP.GT.AND P0, PT, R8, 0.5, PT ;  /* 0x3fe000000800242a */ /* 0x000fcc0003f04000 */
[----:B---3--:R-:W-:Y:S02]  /*6200*/  @P2 FSEL R0, R10, R6, P0 ;  /* 0x000000060a002208 */ /* 0x008fe40000000000 */
[----:B------:R-:W-:-:S03]  /*6210*/  @P2 FSEL R7, R11, R7, P0 ;  /* 0x000000070b072208 */ /* 0x000fc60000000000 */
[----:B------:R-:W-:Y:S02]  /*6220*/  @P2 IMAD.MOV.U32 R28, RZ, RZ, R0 ;  /* 0x000000ffff1c2224 */ /* 0x000fe400078e0000 */
[----:B------:R-:W-:-:S07]  /*6230*/  @P2 IMAD.MOV.U32 R29, RZ, RZ, R7 ;  /* 0x000000ffff1d2224 */ /* 0x000fce00078e0007 */
.L_x_23460:
[----:B------:R-:W-:Y:S05]  /*6240*/  BSYNC B1 ;  /* 0x0000000000017941 */ /* 0x000fea0003800000 */
.L_x_23459:
[----:B0-----:R-:W-:Y:S01]  /*6250*/  VIADD R7, R3, 0x100 ;  /* 0x0000010003077836 */ /* 0x001fe20000000000 */
[----:B------:R-:W-:Y:S04]  /*6260*/  BSSY B1, `(.L_x_23478) ;  /* 0x0000119000017945 */ /* 0x000fe80003800000 */
[----:B------:R-:W-:-:S13]  /*6270*/  ISETP.GE.AND P0, PT, R7, R2, PT ;  /* 0x000000020700720c */ /* 0x000fda0003f06270 */
[----:B------:R-:W-:Y:S05]  /*6280*/  @P0 BRA `(.L_x_23479) ;  /* 0x0000001000580947 */ /* 0x000fea0003800000 */
[----:B------:R-:W0:Y:S01]  /*6290*/  LDC.64 R6, c[0x0][0x218] ;  /* 0x00008600ff067b82 */ /* 0x000e220000000a00 */
        /* <DEDUP_REMOVED lines=36> */
.L_x_23486:
        /* <DEDUP_REMOVED lines=12> */
.L_x_23485:
[----:B------:R-:W-:-:S07]  /*65a0*/  IMAD.MOV.U32 R10, RZ, RZ, R14 ;  /* 0x000000ffff0a7224 */ /* 0x000fce00078e000e */
.L_x_23484:
[----:B------:R-:W-:Y:S05]  /*65b0*/  BSYNC B2 ;  /* 0x0000000000027941 */ /* 0x000fea0003800000 */
.L_x_23483:
        /* <DEDUP_REMOVED lines=13> */
.L_x_23492:
        /* <DEDUP_REMOVED lines=33> */
.L_x_23491:
[----:B------:R-:W-:-:S07]  /*68a0*/  IMAD.MOV.U32 R10, RZ, RZ, R14 ;  /* 0x000000ffff0a7224 */ /* 0x000fce00078e000e */
.L_x_23490:
[----:B------:R-:W-:Y:S05]  /*68b0*/  BSYNC B3 ;  /* 0x0000000000037941 */ /* 0x000fea0003800000 */
.L_x_23489:
[----:B------:R-:W-:-:S13]  /*68c0*/  ISETP.GE.U32.AND P0, PT, R13, 0xc, PT ;  /* 0x0000000c0d00780c */ /* 0x000fda0003f06070 */
[----:B------:R-:W-:Y:S05]  /*68d0*/  @!P0 BRA `(.L_x_23488) ;  /* 0x0000000400e08947 */ /* 0x000fea0003800000 */
[----:B------:R-:W-:Y:S01]  /*68e0*/  BSSY B3, `(.L_x_23493) ;  /* 0x0000075000037945 */ /* 0x000fe20003800000 */
[----:B------:R-:W-:-:S07]  /*68f0*/  VIADD R10, R11, 0x10 ;  /* 0x000000100b0a7836 */ /* 0x000fce0000000000 */
.L_x_23494:
        /* <DEDUP_REMOVED lines=116> */
.L_x_23493:
[----:B------:R-:W-:Y:S02]  /*7040*/  IMAD.MOV.U32 R10, RZ, RZ, R11 ;  /* 0x000000ffff0a7224 */ /* 0x000fe400078e000b */
[----:B------:R-:W-:-:S07]  /*7050*/  IMAD.MOV.U32 R15, RZ, RZ, R14 ;  /* 0x000000ffff0f7224 */ /* 0x000fce00078e000e */
.L_x_23488:
[----:B------:R-:W-:Y:S05]  /*7060*/  BSYNC B2 ;  /* 0x0000000000027941 */ /* 0x000fea0003800000 */
.L_x_23487:
        /* <DEDUP_REMOVED lines=20> */
.L_x_23496:
[----:B------:R-:W-:Y:S05]  /*71b0*/  BSYNC B2 ;  /* 0x0000000000027941 */ /* 0x000fea0003800000 */
.L_x_23495:
[----:B------:R-:W-:Y:S02]  /*71c0*/  IMAD.MOV.U32 R11, RZ, RZ, R13 ;  /* 0x000000ffff0b7224 */ /* 0x000fe400078e000d */
[----:B------:R-:W-:-:S03]  /*71d0*/  IMAD.MOV.U32 R10, RZ, RZ, R8 ;  /* 0x000000ffff0a7224 */ /* 0x000fc600078e0008 */
[----:B------:R-:W-:Y:S01]  /*71e0*/  LOP3.LUT R11, R11, 0x80000000, R19, 0xb8, !PT ;  /* 0x800000000b0b7812 */ /* 0x000fe200078eb813 */
[----:B------:R-:W-:Y:S06]  /*71f0*/  BRA `(.L_x_23482) ;  /* 0x00000000001c7947 */ /* 0x000fec0003800000 */
.L_x_23481:
[----:B------:R-:W-:-:S06]  /*7200*/  DSETP.GTU.AND P0, PT, R6, +INF , PT ;  /* 0x7ff000000600742a */ /* 0x000fcc0003f0c000 */
[----:B------:R-:W-:-:S14]  /*7210*/  DSETP.LE.AND P0, PT, R8, +INF , !P0 ;  /* 0x7ff000000800742a */ /* 0x000fdc0004703000 */
[----:B------:R-:W0:Y:S01]  /*7220*/  @!P0 LDC.64 R10, c[0x0][0x218] ;  /* 0x00008600ff0a8b82 */ /* 0x000e220000000a00 */
[----:B------:R-:W-:Y:S02]  /*7230*/  @P0 DSETP.NEU.AND P2, PT, R8, +INF , PT ;  /* 0x7ff000000800042a */ /* 0x000fe40003f4d000 */
[----:B0-----:R-:W-:-:S06]  /*7240*/  @!P0 DADD R10, R18, R10 ;  /* 0x00000000120a8229 */ /* 0x001fcc000000000a */
[----:B------:R-:W-:Y:S02]  /*7250*/  @P0 FSEL R10, R18, RZ, P2 ;  /* 0x000000ff120a0208 */ /* 0x000fe40001000000 */
[----:B------:R-:W-:-:S07]  /*7260*/  @P0 FSEL R11, R19, -QNAN , P2 ;  /* 0xfff80000130b0808 */ /* 0x000fce0001000000 */
.L_x_23482:
[----:B------:R-:W-:Y:S05]  /*7270*/  BSYNC B0 ;  /* 0x0000000000007941 */ /* 0x000fea0003800000 */
.L_x_23480:
        /* <DEDUP_REMOVED lines=14> */
[----:B------:R-:W-:-:S09]  /*7360*/  @!P2 IMAD.MOV.U32 R24, RZ, RZ, RZ ;  /* 0x000000ffff18a224 */ /* 0x000fd200078e00ff */
        /* <DEDUP_REMOVED lines=8> */
.L_x_23479:
[----:B------:R-:W-:Y:S05]  /*73f0*/  BSYNC B1 ;  /* 0x0000000000017941 */ /* 0x000fea0003800000 */
.L_x_23478:
[----:B------:R-:W-:Y:S01]  /*7400*/  VIADD R7, R3, 0x180 ;  /* 0x0000018003077836 */ /* 0x000fe20000000000 */
        /* <DEDUP_REMOVED lines=32> */
[----:B------:R-:W-:Y:S01]  /*7610*/  IMAD.IADD R13, R2, 0x1, R11 ;  /* 0x00000001020d7824 */ /* 0x000fe200078e020b */
[----:B------:R-:W-:Y:S01]  /*7620*/  LOP3.LUT R9, R9, 0x100000, RZ, 0xfc, !PT ;  /* 0x0010000009097812 */ /* 0x000fe200078efcff */
[----:B------:R-:W-:-:S03]  /*7630*/  IMAD.IADD R11, R11, 0x1, -R0 ;  /* 0x000000010b0b7824 */ /* 0x000fc600078e0a00 */
[----:B------:R-:W-:-:S04]  /*7640*/  IADD3 R2, R13, 0x2, -R0 ;  /* 0x000000020d027810 */ /* 0x000fc80007ffe800 */
[----:B------:R-:W-:Y:S02]  /*7650*/  LOP3.LUT P0, R10, R2, 0x3, RZ, 0xc0, !PT ;  /* 0x00000003020a7812 */ /* 0x000fe4000780c0ff */
[----:B------:R-:W-:-:S11]  /*7660*/  LOP3.LUT R2, R12, 0x100000, RZ, 0xfc, !PT ;  /* 0x001000000c027812 */ /* 0x000fd600078efcff */
[----:B------:R-:W-:Y:S05]  /*7670*/  @!P0 BRA `(.L_x_23503) ;  /* 0x0000000000388947 */ /* 0x000fea0003800000 */
[----:B------:R-:W-:Y:S01]  /*7680*/  BSSY B3, `(.L_x_23504) ;  /* 0x000000c000037945 */ /* 0x000fe20003800000 */
.L_x_23505:
        /* <DEDUP_REMOVED lines=12> */
.L_x_23504:
[----:B------:R-:W-:-:S07]  /*7750*/  IMAD.MOV.U32 R10, RZ, RZ, R12 ;  /* 0x000000ffff0a7224 */ /* 0x000fce00078e000c */
.L_x_23503:
[----:B------:R-:W-:Y:S05]  /*7760*/  BSYNC B2 ;  /* 0x0000000000027941 */ /* 0x000fea0003800000 */
.L_x_23502:
        /* <DEDUP_REMOVED lines=13> */
.L_x_23511:
        /* <DEDUP_REMOVED lines=33> */
.L_x_23510:
[----:B------:R-:W-:-:S07]  /*7a50*/  IMAD.MOV.U32 R10, RZ, RZ, R13 ;  /* 0x000000ffff0a7224 */ /* 0x000fce00078e000d */
.L_x_23509:
[----:B------:R-:W-:Y:S05]  /*7a60*/  BSYNC B3 ;  /* 0x0000000000037941 */ /* 0x000fea0003800000 */
.L_x_23508:
[----:B------:R-:W-:-:S13]  /*7a70*/  ISETP.GE.U32.AND P0, PT, R12, 0xc, PT ;  /* 0x0000000c0c00780c */ /* 0x000fda0003f06070 */
[----:B------:R-:W-:Y:S05]  /*7a80*/  @!P0 BRA `(.L_x_23507) ;  /* 0x0000000400e08947 */ /* 0x000fea0003800000 */
[----:B------:R-:W-:Y:S01]  /*7a90*/  BSSY B3, `(.L_x_23512) ;  /* 0x0000075000037945 */ /* 0x000fe20003800000 */
[----:B------:R-:W-:-:S07]  /*7aa0*/  VIADD R10, R11, 0x10 ;  /* 0x000000100b0a7836 */ /* 0x000fce0000000000 */
.L_x_23513:
        /* <DEDUP_REMOVED lines=116> */
.L_x_23512:
[----:B------:R-:W-:Y:S02]  /*81f0*/  IMAD.MOV.U32 R10, RZ, RZ, R11 ;  /* 0x000000ffff0a7224 */ /* 0x000fe400078e000b */
[----:B------:R-:W-:-:S07]  /*8200*/  IMAD.MOV.U32 R14, RZ, RZ, R12 ;  /* 0x000000ffff0e7224 */ /* 0x000fce00078e000c */
.L_x_23507:
[----:B------:R-:W-:Y:S05]  /*8210*/  BSYNC B2 ;  /* 0x0000000000027941 */ /* 0x000fea0003800000 */
.L_x_23506:
        /* <DEDUP_REMOVED lines=20> */
.L_x_23515:
[----:B------:R-:W-:Y:S05]  /*8360*/  BSYNC B2 ;  /* 0x0000000000027941 */ /* 0x000fea0003800000 */
.L_x_23514:
[----:B------:R-:W-:Y:S02]  /*8370*/  IMAD.MOV.U32 R11, RZ, RZ, R13 ;  /* 0x000000ffff0b7224 */ /* 0x000fe400078e000d */
[----:B------:R-:W-:-:S03]  /*8380*/  IMAD.MOV.U32 R10, RZ, RZ, R6 ;  /* 0x000000ffff0a7224 */ /* 0x000fc600078e0006 */
[----:B------:R-:W-:Y:S01]  /*8390*/  LOP3.LUT R11, R11, 0x80000000, R17, 0xb8, !PT ;  /* 0x800000000b0b7812 */ /* 0x000fe200078eb811 */
[----:B------:R-:W-:Y:S06]  /*83a0*/  BRA `(.L_x_23501) ;  /* 0x00000000001c7947 */ /* 0x000fec0003800000 */
.L_x_23500:
[----:B------:R-:W-:-:S06]  /*83b0*/  DSETP.GTU.AND P0, PT, R6, +INF , PT ;  /* 0x7ff000000600742a */ /* 0x000fcc0003f0c000 */
[----:B------:R-:W-:-:S14]  /*83c0*/  DSETP.LE.AND P0, PT, R8, +INF , !P0 ;  /* 0x7ff000000800742a */ /* 0x000fdc0004703000 */
[----:B------:R-:W0:Y:S01]  /*83d0*/  @!P0 LDC.64 R10, c[0x0][0x218] ;  /* 0x00008600ff0a8b82 */ /* 0x000e220000000a00 */
[----:B------:R-:W-:Y:S02]  /*83e0*/  @P0 DSETP.NEU.AND P2, PT, R8, +INF , PT ;  /* 0x7ff000000800042a */ /* 0x000fe40003f4d000 */
[----:B0-----:R-:W-:-:S06]  /*83f0*/  @!P0 DADD R10, R16, R10 ;  /* 0x00000000100a8229 */ /* 0x001fcc000000000a */
[----:B------:R-:W-:Y:S02]  /*8400*/  @P0 FSEL R10, R16, RZ, P2 ;  /* 0x000000ff100a0208 */ /* 0x000fe40001000000 */
[----:B------:R-:W-:-:S07]  /*8410*/  @P0 FSEL R11, R17, -QNAN , P2 ;  /* 0xfff80000110b0808 */ /* 0x000fce0001000000 */
.L_x_23501:
[----:B------:R-:W-:Y:S05]  /*8420*/  BSYNC B0 ;  /* 0x0000000000007941 */ /* 0x000fea0003800000 */
.L_x_23499:
        /* <DEDUP_REMOVED lines=13> */
[----:B------:R-:W-:-:S06]  /*8500*/  @!P2 DMUL R16, R16, UR4 ;  /* 0x000000041010ac28 */ /* 0x000fcc0008000000 */
[----:B------:R-:W-:-:S04]  /*8510*/  @!P2 IMAD.MOV.U32 R16, RZ, RZ, RZ ;  /* 0x000000ffff10a224 */ /* 0x000fc800078e00ff */
        /* <DEDUP_REMOVED lines=8> */
.L_x_23498:
[----:B------:R-:W-:Y:S05]  /*85a0*/  BSYNC B1 ;  /* 0x0000000000017941 */ /* 0x000fea0003800000 */
.L_x_23497:
[----:B---3--:R-:W0:Y:S01]  /*85b0*/  S2R R0, SR_CTAID.X ;  /* 0x0000000000007919 */ /* 0x008e220000002500 */
[----:B------:R-:W0:Y:S01]  /*85c0*/  LDC R7, c[0x0][0x210] ;  /* 0x00008400ff077b82 */ /* 0x000e220000000800 */
[----:B------:R-:W-:Y:S01]  /*85d0*/  BSSY B6, `(.L_x_23516) ;  /* 0x000012f000067945 */ /* 0x000fe20003800000 */
[----:B-1---5:R-:W-:-:S06]  /*85e0*/  IMAD.MOV.U32 R19, RZ, RZ, R3 ;  /* 0x000000ffff137224 */ /* 0x022fcc00078e0003 */
[----:B------:R-:W1:Y:S01]  /*85f0*/  LDC.U8 R18, c[0x0][0x24c] ;  /* 0x00009300ff127b82 */ /* 0x000e620000000000 */
[----:B0-----:R-:W-:Y:S01]  /*8600*/  IMAD R2, R0, -0x200, R7 ;  /* 0xfffffe0000027824 */ /* 0x001fe200078e0207 */
[----:B------:R-:W-:Y:S06]  /*8610*/  @P1 BRA `(.L_x_23517) ;  /* 0x0000001000a81947 */ /* 0x000fec0003800000 */
[----:B------:R-:W0:Y:S01]  /*8620*/  LDC.64 R8, c[0x0][0x230] ;  /* 0x00008c00ff087b82 */ /* 0x000e220000000a00 */
[----:B------:R-:W-:Y:S01]  /*8630*/  IMAD R3, R0, 0x200, R3 ;  /* 0x0000020000037824 */ /* 0x000fe200078e0203 */
[----:B-1----:R-:W-:Y:S01]  /*8640*/  PRMT R0, R18, 0x9910, RZ ;  /* 0x0000991012007816 */ /* 0x002fe200000000ff */
        /* <DEDUP_REMOVED lines=18> */
.L_x_23521:
[----:B------:R-:W0:Y:S01]  /*8770*/  F2I.S64.F64.TRUNC R4, R4 ;  /* 0x0000000400047311 */ /* 0x000e22000030d900 */
[----:B------:R-:W-:Y:S02]  /*8780*/  IMAD.MOV.U32 R19, RZ, RZ, R22 ;  /* 0x000000ffff137224 */ /* 0x000fe400078e0016 */
[----:B0-----:R-:W-:-:S05]  /*8790*/  IMAD.MOV.U32 R3, RZ, RZ, R4 ;  /* 0x000000ffff037224 */ /* 0x001fca00078e0004 */
[----:B------:R0:W-:Y:S01]  /*87a0*/  STG.E.U8 desc[UR36][R8.64], R3 ;  /* 0x0000000308007986 */ /* 0x0001e2000c101124 */
[----:B------:R-:W-:Y:S05]  /*87b0*/  BRA `(.L_x_23517) ;  /* 0x0000001000407947 */ /* 0x000fea0003800000 */
.L_x_23520:
        /* <DEDUP_REMOVED lines=10> */
.L_x_23524:
[----:B------:R-:W0:Y:S01]  /*8860*/  F2I.F64.TRUNC R5, R4 ;  /* 0x0000000400057311 */ /* 0x000e22000030d100 */
[----:B------:R-:W-:Y:S01]  /*8870*/  IMAD.MOV.U32 R19, RZ, RZ, R22 ;  /* 0x000000ffff137224 */ /* 0x000fe200078e0016 */
[----:B0-----:R3:W-:Y:S01]  /*8880*/  STG.E desc[UR36][R8.64], R5 ;  /* 0x0000000508007986 */ /* 0x0017e2000c101924 */
[----:B------:R-:W-:Y:S05]  /*8890*/  BRA `(.L_x_23517) ;  /* 0x0000001000087947 */ /* 0x000fea0003800000 */
.L_x_23523:
[----:B------:R-:W0:Y:S01]  /*88a0*/  F2I.F64.TRUNC R5, R4 ;  /* 0x0000000400057311 */ /* 0x000e22000030d100 */
[----:B------:R-:W-:Y:S01]  /*88b0*/  IMAD.MOV.U32 R19, RZ, RZ, R22 ;  /* 0x000000ffff137224 */ /* 0x000fe200078e0016 */
[----:B0-----:R0:W-:Y:S01]  /*88c0*/  STG.E.U16 desc[UR36][R8.64], R5 ;  /* 0x0000000508007986 */ /* 0x0011e2000c101524 */
[----:B------:R-:W-:Y:S05]  /*88d0*/  BRA `(.L_x_23517) ;  /* 0x0000000c00f87947 */ /* 0x000fea0003800000 */
.L_x_23519:
        /* <DEDUP_REMOVED lines=14> */
.L_x_23526:
        /* <DEDUP_REMOVED lines=9> */
.L_x_23525:
        /* <DEDUP_REMOVED lines=15> */
.L_x_23528:
        /* <DEDUP_REMOVED lines=10> */
.L_x_23527:
[----:B------:R0:W-:Y:S01]  /*8be0*/  STG.E.64 desc[UR36][R8.64], R4 ;  /* 0x0000000408007986 */ /* 0x0001e2000c101b24 */
[----:B------:R-:W-:Y:S01]  /*8bf0*/  IMAD.MOV.U32 R19, RZ, RZ, R22 ;  /* 0x000000ffff137224 */ /* 0x000fe200078e0016 */
[----:B------:R-:W-:Y:S06]  /*8c00*/  BRA `(.L_x_23517) ;  /* 0x0000000c002c7947 */ /* 0x000fec0003800000 */
.L_x_23518:
        /* <DEDUP_REMOVED lines=13> */
.L_x_23531:
[----:B------:R-:W-:Y:S01]  /*8ce0*/  CS2R R6, SRZ ;  /* 0x0000000000067805 */ /* 0x000fe2000001ff00 */
[----:B------:R-:W-:-:S04]  /*8cf0*/  IMAD.MOV.U32 R19, RZ, RZ, R22 ;  /* 0x000000ffff137224 */ /* 0x000fc800078e0016 */
[----:B------:R0:W-:Y:S01]  /*8d00*/  STG.E.128 desc[UR36][R8.64], R4 ;  /* 0x0000000408007986 */ /* 0x0001e2000c101d24 */
[----:B------:R-:W-:Y:S05]  /*8d10*/  BRA `(.L_x_23517) ;  /* 0x0000000800e87947 */ /* 0x000fea0003800000 */
.L_x_23530:
        /* <DEDUP_REMOVED lines=25> */
.L_x_23535:
[----:B------:R-:W-:Y:S05]  /*8eb0*/  BSYNC B0 ;  /* 0x0000000000007941 */ /* 0x000fea0003800000 */
.L_x_23534:
[----:B------:R-:W-:Y:S01]  /*8ec0*/  LOP3.LUT R7, R0, R7, RZ, 0xfc, !PT ;  /* 0x0000000700077212 */ /* 0x000fe200078efcff */
[----:B------:R-:W-:-:S04]  /*8ed0*/  IMAD.MOV.U32 R19, RZ, RZ, R22 ;  /* 0x000000ffff137224 */ /* 0x000fc800078e0016 */
[----:B------:R0:W-:Y:S01]  /*8ee0*/  STG.E.U8 desc[UR36][R8.64], R7 ;  /* 0x0000000708007986 */ /* 0x0001e2000c101124 */
[----:B------:R-:W-:Y:S05]  /*8ef0*/  BRA `(.L_x_23517) ;  /* 0x0000000800707947 */ /* 0x000fea0003800000 */
.L_x_23533:
        /* <DEDUP_REMOVED lines=17> */
.L_x_23537:
[----:B------:R-:W-:Y:S01]  /*9010*/  IMAD.MOV.U32 R0, RZ, RZ, 0x7f ;  /* 0x0000007fff007424 */ /* 0x000fe200078e00ff */
[----:B------:R-:W-:-:S04]  /*9020*/  ISETP.GT.U32.AND P0, PT, R3, 0x7f800000, PT ;  /* 0x7f8000000300780c */ /* 0x000fc80003f04070 */
[----:B------:R-:W-:-:S09]  /*9030*/  SEL R0, R0, 0x7c, P0 ;  /* 0x0000007c00007807 */ /* 0x000fd20000000000 */
.L_x_23538:
[----:B------:R-:W-:Y:S05]  /*9040*/  BSYNC B0 ;  /* 0x0000000000007941 */ /* 0x000fea0003800000 */
.L_x_23536:
[----:B------:R-:W-:Y:S01]  /*9050*/  LOP3.LUT R3, R7, 0x80000000, RZ, 0xc0, !PT ;  /* 0x8000000007037812 */ /* 0x000fe200078ec0ff */
[----:B------:R-:W-:-:S03]  /*9060*/  IMAD.MOV.U32 R19, RZ, RZ, R22 ;  /* 0x000000ffff137224 */ /* 0x000fc600078e0016 */
[----:B------:R-:W-:-:S04]  /*9070*/  SHF.R.U32.HI R3, RZ, 0x18, R3 ;  /* 0x00000018ff037819 */ /* 0x000fc80000011603 */
[----:B------:R-:W-:-:S05]  /*9080*/  LOP3.LUT R3, R0, R3, RZ, 0xfc, !PT ;  /* 0x0000000300037212 */ /* 0x000fca00078efcff */
[----:B------:R0:W-:Y:S01]  /*9090*/  STG.E.U8 desc[UR36][R8.64], R3 ;  /* 0x0000000308007986 */ /* 0x0001e2000c101124 */
[----:B------:R-:W-:Y:S05]  /*90a0*/  BRA `(.L_x_23517) ;  /* 0x0000000800047947 */ /* 0x000fea0003800000 */
.L_x_23532:
        /* <DEDUP_REMOVED lines=9> */
.L_x_23529:
        /* <DEDUP_REMOVED lines=12> */
.L_x_23541:
        /* <DEDUP_REMOVED lines=21> */
.L_x_23544:
[----:B------:R-:W-:-:S04]  /*9350*/  LOP3.LUT R0, R7, 0x80000000, RZ, 0xc0, !PT ;  /* 0x8000000007007812 */ /* 0x000fc800078ec0ff */
[----:B------:R-:W-:-:S04]  /*9360*/  SHF.R.U32.HI R0, RZ, 0x18, R0 ;  /* 0x00000018ff007819 */ /* 0x000fc80000011600 */
[----:B------:R-:W-:-:S07]  /*9370*/  LOP3.LUT R0, R3, R0, RZ, 0xfc, !PT ;  /* 0x0000000003007212 */ /* 0x000fce00078efcff */
.L_x_23543:
[----:B------:R-:W-:Y:S05]  /*9380*/  BSYNC B0 ;  /* 0x0000000000007941 */ /* 0x000fea0003800000 */
.L_x_23542:
[----:B------:R0:W-:Y:S01]  /*9390*/  STG.E.U8 desc[UR36][R8.64], R0 ;  /* 0x0000000008007986 */ /* 0x0001e2000c101124 */
[----:B------:R-:W-:Y:S01]  /*93a0*/  IMAD.MOV.U32 R19, RZ, RZ, R22 ;  /* 0x000000ffff137224 */ /* 0x000fe200078e0016 */
[----:B------:R-:W-:Y:S06]  /*93b0*/  BRA `(.L_x_23517) ;  /* 0x0000000400407947 */ /* 0x000fec0003800000 */
.L_x_23540:
        /* <DEDUP_REMOVED lines=21> */
.L_x_23547:
[----:B------:R-:W-:-:S04]  /*9510*/  LOP3.LUT R0, R7, 0x80000000, RZ, 0xc0, !PT ;  /* 0x8000000007007812 */ /* 0x000fc800078ec0ff */
[----:B------:R-:W-:-:S04]  /*9520*/  SHF.R.U32.HI R0, RZ, 0x18, R0 ;  /* 0x00000018ff007819 */ /* 0x000fc80000011600 */
[----:B------:R-:W-:-:S07]  /*9530*/  LOP3.LUT R0, R3, R0, RZ, 0xfc, !PT ;  /* 0x0000000003007212 */ /* 0x000fce00078efcff */
.L_x_23546:
[----:B------:R-:W-:Y:S05]  /*9540*/  BSYNC B0 ;  /* 0x0000000000007941 */ /* 0x000fea0003800000 */
.L_x_23545:
[----:B------:R0:W-:Y:S01]  /*9550*/  STG.E.U8 desc[UR36][R8.64], R0 ;  /* 0x0000000008007986 */ /* 0x0001e2000c101124 */
[----:B------:R-:W-:Y:S01]  /*9560*/  IMAD.MOV.U32 R19, RZ, RZ, R22 ;  /* 0x000000ffff137224 */ /* 0x000fe200078e0016 */
[----:B------:R-:W-:Y:S06]  /*9570*/  BRA `(.L_x_23517) ;  /* 0x0000000000d07947 */ /* 0x000fec0003800000 */
.L_x_23539:
        /* <DEDUP_REMOVED lines=27> */
.L_x_23522:
        /* <DEDUP_REMOVED lines=16> */
.L_x_23550:
[----:B------:R-:W-:Y:S01]  /*9830*/  IMAD.MOV.U32 R19, RZ, RZ, R22 ;  /* 0x000000ffff137224 */ /* 0x000fe200078e0016 */
[----:B------:R-:W-:Y:S06]  /*9840*/  BRA `(.L_x_23517) ;  /* 0x00000000001c7947 */ /* 0x000fec0003800000 */
.L_x_23549:
[----:B------:R-:W0:Y:S01]  /*9850*/  F2I.U64.F64.TRUNC R4, R4 ;  /* 0x0000000400047311 */ /* 0x000e22000030d800 */
[----:B------:R-:W-:Y:S01]  /*9860*/  IMAD.MOV.U32 R19, RZ, RZ, R22 ;  /* 0x000000ffff137224 */ /* 0x000fe200078e0016 */
[----:B0-----:R0:W-:Y:S01]  /*9870*/  STG.E.64 desc[UR36][R8.64], R4 ;  /* 0x0000000408007986 */ /* 0x0011e2000c101b24 */
[----:B------:R-:W-:Y:S05]  /*9880*/  BRA `(.L_x_23517) ;  /* 0x00000000000c7947 */ /* 0x000fea0003800000 */
.L_x_23548:
[----:B------:R-:W0:Y:S01]  /*9890*/  F2I.U32.F64.TRUNC R5, R4 ;  /* 0x0000000400057311 */ /* 0x000e22000030d000 */
[----:B------:R-:W-:Y:S01]  /*98a0*/  IMAD.MOV.U32 R19, RZ, RZ, R22 ;  /* 0x000000ffff137224 */ /* 0x000fe200078e0016 */
[----:B0-----:R0:W-:Y:S06]  /*98b0*/  STG.E desc[UR36][R8.64], R5 ;  /* 0x0000000508007986 */ /* 0x0011ec000c101924 */
.L_x_23517:
[----:B------:R-:W-:Y:S05]  /*98c0*/  BSYNC B6 ;  /* 0x0000000000067941 */ /* 0x000fea0003800000 */
.L_x_23516:
[----:B------:R-:W-:Y:S01]  /*98d0*/  ISETP.GE.AND P0, PT, R19, R2, PT ;  /* 0x000000021300720c */ /* 0x000fe20003f06270 */
[----:B------:R-:W-:-:S12]  /*98e0*/  BSSY B6, `(.L_x_23551) ;  /* 0x0000232000067945 */ /* 0x000fd80003800000 */
[----:B------:R-:W-:Y:S05]  /*98f0*/  @P0 BRA `(.L_x_23552) ;  /* 0x0000002000c00947 */ /* 0x000fea0003800000 */
[----:B0-----:R-:W0:Y:S01]  /*9900*/  S2R R0, SR_CTAID.X ;  /* 0x0000000000007919 */ /* 0x001e220000002500 */
[----:B--23--:R-:W2:Y:S01]  /*9910*/  LDC.64 R4, c[0x0][0x230] ;  /* 0x00008c00ff047b82 */ /* 0x00cea20000000a00 */
[----:B-1----:R-:W-:Y:S01]  /*9920*/  PRMT R6, R18, 0x9910, RZ ;  /* 0x0000991012067816 */ /* 0x002fe200000000ff */
[----:B------:R-:W-:Y:S01]  /*9930*/  ULDC UR4, c[0x0][0x250] ;  /* 0x0000940000047ab9 */ /* 0x000fe20000000800 */
[----:B0-----:R-:W-:-:S04]  /*9940*/  IMAD R0, R0, 0x200, R19 ;  /* 0x0000020000007824 */ /* 0x001fc800078e0213 */
[----:B------:R-:W-:Y:S02]  /*9950*/  IMAD R3, R0, UR4, RZ ;  /* 0x0000000400037c24 */ /* 0x000fe4000f8e02ff */
[----:B------:R-:W-:-:S03]  /*9960*/  IMAD.MOV.U32 R0, RZ, RZ, R6 ;  /* 0x000000ffff007224 */ /* 0x000fc600078e0006 */
[----:B--2---:R-:W-:Y:S02]  /*9970*/  IADD3 R4, P0, R3, R4, RZ ;  /* 0x0000000403047210 */ /* 0x004fe40007f1e0ff */
        /* <DEDUP_REMOVED lines=11> */
[----:B----4-:R-:W0:Y:S02]  /*9a30*/  F2I.F64.TRUNC R29, R28 ;  /* 0x0000001c001d7311 */ /* 0x010e24000030d100 */
[----:B0-----:R0:W-:Y:S01]  /*9a40*/  STG.E.U8 desc[UR36][R4.64], R29 ;  /* 0x0000001d04007986 */ /* 0x0011e2000c101124 */
[----:B------:R-:W-:Y:S05]  /*9a50*/  BRA `(.L_x_23558) ;  /* 0x0000001000007947 */ /* 0x000fea0003800000 */
.L_x_23556:
[----:B----4-:R-:W0:Y:S02]  /*9a60*/  F2I.S64.F64.TRUNC R28, R28 ;  /* 0x0000001c001c7311 */ /* 0x010e24000030d900 */
[----:B0-----:R-:W-:-:S05]  /*9a70*/  IMAD.MOV.U32 R3, RZ, RZ, R28 ;  /* 0x000000ffff037224 */ /* 0x001fca00078e001c */
[----:B------:R0:W-:Y:S01]  /*9a80*/  STG.E.U8 desc[UR36][R4.64], R3 ;  /* 0x0000000304007986 */ /* 0x0001e2000c101124 */
[----:B------:R-:W-:Y:S05]  /*9a90*/  BRA `(.L_x_23558) ;  /* 0x0000000c00f07947 */ /* 0x000fea0003800000 */
.L_x_23555:
[----:B------:R-:W-:-:S13]  /*9aa0*/  ISETP.NE.AND P0, PT, R0, 0x2, PT ;  /* 0x000000020000780c */ /* 0x000fda0003f05270 */
[----:B------:R-:W-:Y:S05]  /*9ab0*/  @!P0 BRA `(.L_x_23559) ;  /* 0x0000000000288947 */ /* 0x000fea0003800000 */
[----:B------:R-:W-:-:S13]  /*9ac0*/  ISETP.NE.AND P0, PT, R0, 0x3, PT ;  /* 0x000000030000780c */ /* 0x000fda0003f05270 */
[----:B------:R-:W-:Y:S05]  /*9ad0*/  @!P0 BRA `(.L_x_23560) ;  /* 0x0000000000148947 */ /* 0x000fea0003800000 */
[----:B------:R-:W-:-:S13]  /*9ae0*/  ISETP.NE.AND P0, PT, R0, 0x4, PT ;  /* 0x000000040000780c */ /* 0x000fda0003f05270 */
[----:B------:R-:W-:Y:S05]  /*9af0*/  @P0 BRA `(.L_x_23557) ;  /* 0x0000000c00800947 */ /* 0x000fea0003800000 */
[----:B----4-:R-:W0:Y:S02]  /*9b00*/  F2I.S64.F64.TRUNC R28, R28 ;  /* 0x0000001c001c7311 */ /* 0x010e24000030d900 */
[----:B0-----:R0:W-:Y:S01]  /*9b10*/  STG.E.64 desc[UR36][R4.64], R28 ;  /* 0x0000001c04007986 */ /* 0x0011e2000c101b24 */
[----:B------:R-:W-:Y:S05]  /*9b20*/  BRA `(.L_x_23558) ;  /* 0x0000000c00cc7947 */ /* 0x000fea0003800000 */
.L_x_23560:
[----:B----4-:R-:W0:Y:S02]  /*9b30*/  F2I.F64.TRUNC R29, R28 ;  /* 0x0000001c001d7311 */ /* 0x010e24000030d100 */
[----:B0-----:R0:W-:Y:S01]  /*9b40*/  STG.E desc[UR36][R4.64], R29 ;  /* 0x0000001d04007986 */ /* 0x0011e2000c101924 */
[----:B------:R-:W-:Y:S05]  /*9b50*/  BRA `(.L_x_23558) ;  /* 0x0000000c00c07947 */ /* 0x000fea0003800000 */
.L_x_23559:
[----:B----4-:R-:W0:Y:S02]  /*9b60*/  F2I.F64.TRUNC R29, R28 ;  /* 0x0000001c001d7311 */ /* 0x010e24000030d100 */
[----:B0-----:R0:W-:Y:S01]  /*9b70*/  STG.E.U16 desc[UR36][R4.64], R29 ;  /* 0x0000001d04007986 */ /* 0x0011e2000c101524 */
[----:B------:R-:W-:Y:S05]  /*9b80*/  BRA `(.L_x_23558) ;  /* 0x0000000c00b47947 */ /* 0x000fea0003800000 */
.L_x_23554:
        /* <DEDUP_REMOVED lines=8> */
[----:B----4-:R-:W0:Y:S01]  /*9c10*/  F2F.F32.F64 R3, R28 ;  /* 0x0000001c00037310 */ /* 0x010e220000301000 */
[----:B------:R-:W-:-:S14]  /*9c20*/  DSETP.GEU.AND P0, PT, |R28|, UR4, PT ;  /* 0x000000041c007e2a */ /* 0x000fdc000bf0e200 */
[----:B0-----:R-:W-:-:S05]  /*9c30*/  @!P0 FMUL R3, R3, 1.175494350822287508e-38 ;  /* 0x0080000003038820 */ /* 0x001fca0000400000 */
[----:B------:R0:W-:Y:S01]  /*9c40*/  STG.E desc[UR36][R4.64], R3 ;  /* 0x0000000304007986 */ /* 0x0001e2000c101924 */
[----:B------:R-:W-:Y:S05]  /*9c50*/  BRA `(.L_x_23558) ;  /* 0x0000000c00807947 */ /* 0x000fea0003800000 */
.L_x_23562:
[----:B------:R-:W-:Y:S01]  /*9c60*/  UMOV UR4, 0xf0000000 ;  /* 0xf000000000047882 */ /* 0x000fe20000000000 */
[----:B------:R-:W-:Y:S01]  /*9c70*/  UMOV UR5, 0x380fffff ;  /* 0x380fffff00057882 */ /* 0x000fe20000000000 */
[----:B----4-:R-:W0:Y:S01]  /*9c80*/  F2F.F32.F64 R0, R28 ;  /* 0x0000001c00007310 */ /* 0x010e220000301000 */
[----:B------:R-:W-:-:S14]  /*9c90*/  DSETP.GEU.AND P0, PT, |R28|, UR4, PT ;  /* 0x000000041c007e2a */ /* 0x000fdc000bf0e200 */
[----:B0-----:R-:W-:-:S05]  /*9ca0*/  @!P0 FMUL R0, R0, 1.175494350822287508e-38 ;  /* 0x0080000000008820 */ /* 0x001fca0000400000 */
[----:B------:R-:W-:-:S05]  /*9cb0*/  F2FP.F16.F32.PACK_AB R0, RZ, R0 ;  /* 0x00000000ff00723e */ /* 0x000fca00000000ff */
[----:B------:R0:W-:Y:S01]  /*9cc0*/  STG.E.U16 desc[UR36][R4.64], R0 ;  /* 0x0000000004007986 */ /* 0x0001e2000c101524 */
[----:B------:R-:W-:Y:S05]  /*9cd0*/  BRA `(.L_x_23558) ;  /* 0x0000000c00607947 */ /* 0x000fea0003800000 */
.L_x_23561:
        /* <DEDUP_REMOVED lines=8> */
[----:B----4-:R-:W0:Y:S01]  /*9d60*/  F2F.F32.F64 R6, R28 ;  /* 0x0000001c00067310 */ /* 0x010e220000301000 */
[----:B------:R-:W-:Y:S01]  /*9d70*/  DSETP.GEU.AND P0, PT, |R28|, UR4, PT ;  /* 0x000000041c007e2a */ /* 0x000fe2000bf0e200 */
[----:B------:R-:W-:-:S13]  /*9d80*/  IMAD.MOV.U32 R7, RZ, RZ, RZ ;  /* 0x000000ffff077224 */ /* 0x000fda00078e00ff */
[----:B0-----:R-:W-:-:S05]  /*9d90*/  @!P0 FMUL R6, R6, 1.175494350822287508e-38 ;  /* 0x0080000006068820 */ /* 0x001fca0000400000 */
[----:B------:R0:W-:Y:S01]  /*9da0*/  STG.E.64 desc[UR36][R4.64], R6 ;  /* 0x0000000604007986 */ /* 0x0001e2000c101b24 */
[----:B------:R-:W-:Y:S05]  /*9db0*/  BRA `(.L_x_23558) ;  /* 0x0000000c00287947 */ /* 0x000fea0003800000 */
.L_x_23564:
[----:B------:R-:W-:Y:S01]  /*9dc0*/  UMOV UR4, 0xf0000000 ;  /* 0xf000000000047882 */ /* 0x000fe20000000000 */
[----:B------:R-:W-:Y:S01]  /*9dd0*/  UMOV UR5, 0x380fffff ;  /* 0x380fffff00057882 */ /* 0x000fe20000000000 */
[----:B----4-:R-:W0:Y:S01]  /*9de0*/  F2F.F32.F64 R0, R28 ;  /* 0x0000001c00007310 */ /* 0x010e220000301000 */
[----:B------:R-:W-:-:S14]  /*9df0*/  DSETP.GEU.AND P0, PT, |R28|, UR4, PT ;  /* 0x000000041c007e2a */ /* 0x000fdc000bf0e200 */
[----:B0-----:R-:W-:-:S05]  /*9e00*/  @!P0 FMUL R0, R0, 1.175494350822287508e-38 ;  /* 0x0080000000008820 */ /* 0x001fca0000400000 */
[----:B------:R-:W-:-:S04]  /*9e10*/  F2FP.F16.F32.PACK_AB R3, RZ, R0 ;  /* 0x00000000ff03723e */ /* 0x000fc800000000ff */
[----:B------:R-:W-:-:S05]  /*9e20*/  PRMT R3, R3, 0x5410, RZ ;  /* 0x0000541003037816 */ /* 0x000fca00000000ff */
[----:B------:R0:W-:Y:S01]  /*9e30*/  STG.E desc[UR36][R4.64], R3 ;  /* 0x0000000304007986 */ /* 0x0001e2000c101924 */
[----:B------:R-:W-:Y:S05]  /*9e40*/  BRA `(.L_x_23558) ;  /* 0x0000000c00047947 */ /* 0x000fea0003800000 */
.L_x_23563:
[----:B----4-:R0:W-:Y:S01]  /*9e50*/  STG.E.64 desc[UR36][R4.64], R28 ;  /* 0x0000001c04007986 */ /* 0x0101e2000c101b24 */
[----:B------:R-:W-:Y:S05]  /*9e60*/  BRA `(.L_x_23558) ;  /* 0x0000000800fc7947 */ /* 0x000fea0003800000 */
.L_x_23553:
        /* <DEDUP_REMOVED lines=8> */
[----:B----4-:R-:W-:-:S06]  /*9ef0*/  DSETP.NEU.AND P0, PT, R28, RZ, PT ;  /* 0x000000ff1c00722a */ /* 0x010fcc0003f0d000 */
[----:B------:R-:W-:-:S05]  /*9f00*/  SEL R3, RZ, 0x1, !P0 ;  /* 0x00000001ff037807 */ /* 0x000fca0004000000 */
[----:B------:R1:W-:Y:S01]  /*9f10*/  STG.E.U8 desc[UR36][R4.64], R3 ;  /* 0x0000000304007986 */ /* 0x0003e2000c101124 */
[----:B------:R-:W-:Y:S05]  /*9f20*/  BRA `(.L_x_23558) ;  /* 0x0000000800cc7947 */ /* 0x000fea0003800000 */
.L_x_23567:
[----:B------:R-:W-:-:S05]  /*9f30*/  CS2R R30, SRZ ;  /* 0x00000000001e7805 */ /* 0x000fca000001ff00 */
[----:B----4-:R0:W-:Y:S01]  /*9f40*/  STG.E.128 desc[UR36][R4.64], R28 ;  /* 0x0000001c04007986 */ /* 0x0101e2000c101d24 */
[----:B------:R-:W-:Y:S05]  /*9f50*/  BRA `(.L_x_23558) ;  /* 0x0000000800c07947 */ /* 0x000fea0003800000 */
.L_x_23566:
        /* <DEDUP_REMOVED lines=25> */
.L_x_23571:
[----:B------:R-:W-:Y:S05]  /*a0f0*/  BSYNC B0 ;  /* 0x0000000000007941 */ /* 0x000fea0003800000 */
.L_x_23570:
[----:B------:R-:W-:-:S05]  /*a100*/  LOP3.LUT R7, R0, R7, RZ, 0xfc, !PT ;  /* 0x0000000700077212 */ /* 0x000fca00078efcff */
[----:B------:R3:W-:Y:S01]  /*a110*/  STG.E.U8 desc[UR36][R4.64], R7 ;  /* 0x0000000704007986 */ /* 0x0007e2000c101124 */
[----:B------:R-:W-:Y:S05]  /*a120*/  BRA `(.L_x_23558) ;  /* 0x00000008004c7947 */ /* 0x000fea0003800000 */
.L_x_23569:
[----:B------:R-:W-:Y:S01]  /*a130*/  UMOV UR4, 0xf0000000 ;  /* 0xf000000000047882 */ /* 0x000fe20000000000 */
[----:B------:R-:W-:Y:S01]  /*a140*/  UMOV UR5, 0x380fffff ;  /* 0x380fffff00057882 */ /* 0x000fe20000000000 */
[----:B----4-:R-:W0:Y:S01]  /*a150*/  F2F.F32.F64 R7, R28 ;  /* 0x0000001c00077310 */ /* 0x010e220000301000 */
        /* <DEDUP_REMOVED lines=14> */
.L_x_23573:
[----:B------:R-:W-:Y:S01]  /*a240*/  IMAD.MOV.U32 R0, RZ, RZ, 0x7f ;  /* 0x0000007fff007424 */ /* 0x000fe200078e00ff */
[----:B------:R-:W-:-:S04]  /*a250*/  ISETP.GT.U32.AND P0, PT, R3, 0x7f800000, PT ;  /* 0x7f8000000300780c */ /* 0x000fc80003f04070 */
[----:B------:R-:W-:-:S09]  /*a260*/  SEL R0, R0, 0x7c, P0 ;  /* 0x0000007c00007807 */ /* 0x000fd20000000000 */
.L_x_23574:
[----:B------:R-:W-:Y:S05]  /*a270*/  BSYNC B0 ;  /* 0x0000000000007941 */ /* 0x000fea0003800000 */
.L_x_23572:
[----:B------:R-:W-:-:S04]  /*a280*/  LOP3.LUT R3, R7, 0x80000000, RZ, 0xc0, !PT ;  /* 0x8000000007037812 */ /* 0x000fc800078ec0ff */
[----:B------:R-:W-:-:S04]  /*a290*/  SHF.R.U32.HI R3, RZ, 0x18, R3 ;  /* 0x00000018ff037819 */ /* 0x000fc80000011603 */
[----:B------:R-:W-:-:S05]  /*a2a0*/  LOP3.LUT R3, R0, R3, RZ, 0xfc, !PT ;  /* 0x0000000300037212 */ /* 0x000fca00078efcff */
[----:B------:R4:W-:Y:S01]  /*a2b0*/  STG.E.U8 desc[UR36][R4.64], R3 ;  /* 0x0000000304007986 */ /* 0x0009e2000c101124 */
[----:B------:R-:W-:Y:S05]  /*a2c0*/  BRA `(.L_x_23558) ;  /* 0x0000000400e47947 */ /* 0x000fea0003800000 */
.L_x_23568:
[----:B------:R-:W-:Y:S01]  /*a2d0*/  UMOV UR4, 0xf0000000 ;  /* 0xf000000000047882 */ /* 0x000fe20000000000 */
[----:B------:R-:W-:Y:S01]  /*a2e0*/  UMOV UR5, 0x380fffff ;  /* 0x380fffff00057882 */ /* 0x000fe20000000000 */
[----:B----4-:R-:W0:Y:S01]  /*a2f0*/  F2F.F32.F64 R0, R28 ;  /* 0x0000001c00007310 */ /* 0x010e220000301000 */
[----:B------:R-:W-:-:S14]  /*a300*/  DSETP.GEU.AND P0, PT, |R28|, UR4, PT ;  /* 0x000000041c007e2a */ /* 0x000fdc000bf0e200 */
[----:B0-----:R-:W-:-:S05]  /*a310*/  @!P0 FMUL R0, R0, 1.175494350822287508e-38 ;  /* 0x0080000000008820 */ /* 0x001fca0000400000 */
[----:B------:R-:W-:-:S05]  /*a320*/  F2FP.BF16.F32.PACK_AB R0, RZ, R0 ;  /* 0x00000000ff00723e */ /* 0x000fca00000010ff */
[----:B------:R2:W-:Y:S01]  /*a330*/  STG.E.U16 desc[UR36][R4.64], R0 ;  /* 0x0000000004007986 */ /* 0x0005e2000c101524 */
[----:B------:R-:W-:Y:S05]  /*a340*/  BRA `(.L_x_23558) ;  /* 0x0000000400c47947 */ /* 0x000fea0003800000 */
.L_x_23565:
        /* <DEDUP_REMOVED lines=8> */
[----:B----4-:R-:W0:Y:S02]  /*a3d0*/  F2I.U32.F64.TRUNC R29, R28 ;  /* 0x0000001c001d7311 */ /* 0x010e24000030d000 */
[----:B0-----:R0:W-:Y:S01]  /*a3e0*/  STG.E.U16 desc[UR36][R4.64], R29 ;  /* 0x0000001d04007986 */ /* 0x0011e2000c101524 */
[----:B------:R-:W-:Y:S05]  /*a3f0*/  BRA `(.L_x_23558) ;  /* 0x0000000400987947 */ /* 0x000fea0003800000 */
.L_x_23577:
[----:B------:R-:W-:Y:S01]  /*a400*/  UMOV UR4, 0xf0000000 ;  /* 0xf000000000047882 */ /* 0x000fe20000000000 */
[----:B------:R-:W-:Y:S01]  /*a410*/  UMOV UR5, 0x380fffff ;  /* 0x380fffff00057882 */ /* 0x000fe20000000000 */
[----:B----4-:R-:W0:Y:S01]  /*a420*/  F2F.F32.F64 R7, R28 ;  /* 0x0000001c00077310 */ /* 0x010e220000301000 */
        /* <DEDUP_REMOVED lines=18> */
.L_x_23580:
[----:B------:R-:W-:-:S04]  /*a550*/  LOP3.LUT R0, R7, 0x80000000, RZ, 0xc0, !PT ;  /* 0x8000000007007812 */ /* 0x000fc800078ec0ff */
[----:B------:R-:W-:-:S04]  /*a560*/  SHF.R.U32.HI R0, RZ, 0x18, R0 ;  /* 0x00000018ff007819 */ /* 0x000fc80000011600 */
[----:B------:R-:W-:-:S07]  /*a570*/  LOP3.LUT R0, R3, R0, RZ, 0xfc, !PT ;  /* 0x0000000003007212 */ /* 0x000fce00078efcff */
.L_x_23579:
[----:B------:R-:W-:Y:S05]  /*a580*/  BSYNC B0 ;  /* 0x0000000000007941 */ /* 0x000fea0003800000 */
.L_x_23578:
[----:B------:R0:W-:Y:S01]  /*a590*/  STG.E.U8 desc[UR36][R4.64], R0 ;  /* 0x0000000004007986 */ /* 0x0001e2000c101124 */
[----:B------:R-:W-:Y:S05]  /*a5a0*/  BRA `(.L_x_23558) ;  /* 0x00000004002c7947 */ /* 0x000fea0003800000 */
.L_x_23576:
        /* <DEDUP_REMOVED lines=21> */
.L_x_23583:
[----:B------:R-:W-:-:S04]  /*a700*/  LOP3.LUT R0, R7, 0x80000000, RZ, 0xc0, !PT ;  /* 0x8000000007007812 */ /* 0x000fc800078ec0ff */
[----:B------:R-:W-:-:S04]  /*a710*/  SHF.R.U32.HI R0, RZ, 0x18, R0 ;  /* 0x00000018ff007819 */ /* 0x000fc80000011600 */
[----:B------:R-:W-:-:S07]  /*a720*/  LOP3.LUT R0, R3, R0, RZ, 0xfc, !PT ;  /* 0x0000000003007212 */ /* 0x000fce00078efcff */
.L_x_23582:
[----:B------:R-:W-:Y:S05]  /*a730*/  BSYNC B0 ;  /* 0x0000000000007941 */ /* 0x000fea0003800000 */
.L_x_23581:
[----:B------:R0:W-:Y:S01]  /*a740*/  STG.E.U8 desc[UR36][R4.64], R0 ;  /* 0x0000000004007986 */ /* 0x0001e2000c101124 */
[----:B------:R-:W-:Y:S05]  /*a750*/  BRA `(.L_x_23558) ;  /* 0x0000000000c07947 */ /* 0x000fea0003800000 */
.L_x_23575:
        /* <DEDUP_REMOVED lines=26> */
.L_x_23557:
        /* <DEDUP_REMOVED lines=16> */
.L_x_23586:
[----:B------:R-:W-:Y:S05]  /*aa00*/  BRA `(.L_x_23558) ;  /* 0x0000000000147947 */ /* 0x000fea0003800000 */
.L_x_23585:
[----:B----4-:R-:W0:Y:S02]  /*aa10*/  F2I.U64.F64.TRUNC R28, R28 ;  /* 0x0000001c001c7311 */ /* 0x010e24000030d800 */
[----:B0-----:R0:W-:Y:S01]  /*aa20*/  STG.E.64 desc[UR36][R4.64], R28 ;  /* 0x0000001c04007986 */ /* 0x0011e2000c101b24 */
[----:B------:R-:W-:Y:S05]  /*aa30*/  BRA `(.L_x_23558) ;  /* 0x0000000000087947 */ /* 0x000fea0003800000 */
.L_x_23584:
[----:B----4-:R-:W0:Y:S02]  /*aa40*/  F2I.U32.F64.TRUNC R29, R28 ;  /* 0x0000001c001d7311 */ /* 0x010e24000030d000 */
[----:B0-----:R0:W-:Y:S02]  /*aa50*/  STG.E desc[UR36][R4.64], R29 ;  /* 0x0000001d04007986 */ /* 0x0011e4000c101924 */
.L_x_23558:
[----:B------:R-:W-:-:S05]  /*aa60*/  VIADD R19, R19, 0x80 ;  /* 0x0000008013137836 */ /* 0x000fca0000000000 */
[----:B------:R-:W-:-:S13]  /*aa70*/  ISETP.GE.AND P0, PT, R19, R2, PT ;  /* 0x000000021300720c */ /* 0x000fda0003f06270 */
        /* <DEDUP_REMOVED lines=23> */
.L_x_23590:
[----:B------:R-:W0:Y:S02]  /*abf0*/  F2I.S64.F64.TRUNC R24, R24 ;  /* 0x0000001800187311 */ /* 0x000e24000030d900 */
[----:B0-----:R-:W-:-:S05]  /*ac00*/  IMAD.MOV.U32 R3, RZ, RZ, R24 ;  /* 0x000000ffff037224 */ /* 0x001fca00078e0018 */
[----:B------:R0:W-:Y:S01]  /*ac10*/  STG.E.U8 desc[UR36][R4.64], R3 ;  /* 0x0000000304007986 */ /* 0x0001e2000c101124 */
[----:B------:R-:W-:Y:S05]  /*ac20*/  BRA `(.L_x_23592) ;  /* 0x0000000c00f07947 */ /* 0x000fea0003800000 */
.L_x_23589:
        /* <DEDUP_REMOVED lines=9> */
.L_x_23594:
[----:B------:R-:W0:Y:S02]  /*acc0*/  F2I.F64.TRUNC R25, R24 ;  /* 0x0000001800197311 */ /* 0x000e24000030d100 */
[----:B0-----:R0:W-:Y:S01]  /*acd0*/  STG.E desc[UR36][R4.64], R25 ;  /* 0x0000001904007986 */ /* 0x0011e2000c101924 */
[----:B------:R-:W-:Y:S05]  /*ace0*/  BRA `(.L_x_23592) ;  /* 0x0000000c00c07947 */ /* 0x000fea0003800000 */
.L_x_23593:
[----:B------:R-:W0:Y:S02]  /*acf0*/  F2I.F64.TRUNC R25, R24 ;  /* 0x0000001800197311 */ /* 0x000e24000030d100 */
[----:B0-----:R0:W-:Y:S01]  /*ad00*/  STG.E.U16 desc[UR36][R4.64], R25 ;  /* 0x0000001904007986 */ /* 0x0011e2000c101524 */
[----:B------:R-:W-:Y:S05]  /*ad10*/  BRA `(.L_x_23592) ;  /* 0x0000000c00b47947 */ /* 0x000fea0003800000 */
.L_x_23588:
        /* <DEDUP_REMOVED lines=13> */
.L_x_23596:
        /* <DEDUP_REMOVED lines=8> */
.L_x_23595:
        /* <DEDUP_REMOVED lines=14> */
.L_x_23598:
        /* <DEDUP_REMOVED lines=9> */
.L_x_23597:
[----:B------:R4:W-:Y:S01]  /*afe0*/  STG.E.64 desc[UR36][R4.64], R24 ;  /* 0x0000001804007986 */ /* 0x0009e2000c101b24 */
[----:B------:R-:W-:Y:S05]  /*aff0*/  BRA `(.L_x_23592) ;  /* 0x0000000800fc7947 */ /* 0x000fea0003800000 */
.L_x_23587:
        /* <DEDUP_REMOVED lines=12> */
.L_x_23601:
[----:B------:R-:W-:-:S05]  /*b0c0*/  CS2R R26, SRZ ;  /* 0x00000000001a7805 */ /* 0x000fca000001ff00 */
[----:B------:R0:W-:Y:S01]  /*b0d0*/  STG.E.128 desc[UR36][R4.64], R24 ;  /* 0x0000001804007986 */ /* 0x0001e2000c101d24 */
[----:B------:R-:W-:Y:S05]  /*b0e0*/  BRA `(.L_x_23592) ;  /* 0x0000000800c07947 */ /* 0x000fea0003800000 */
.L_x_23600:
        /* <DEDUP_REMOVED lines=25> */
.L_x_23605:
[----:B------:R-:W-:Y:S05]  /*b280*/  BSYNC B0 ;  /* 0x0000000000007941 */ /* 0x000fea0003800000 */
.L_x_23604:
[----:B------:R-:W-:-:S05]  /*b290*/  LOP3.LUT R7, R0, R7, RZ, 0xfc, !PT ;  /* 0x0000000700077212 */ /* 0x000fca00078efcff */
[----:B------:R0:W-:Y:S01]  /*b2a0*/  STG.E.U8 desc[UR36][R4.64], R7 ;  /* 0x0000000704007986 */ /* 0x0001e2000c101124 */
[----:B------:R-:W-:Y:S05]  /*b2b0*/  BRA `(.L_x_23592) ;  /* 0x00000008004c7947 */ /* 0x000fea0003800000 */
.L_x_23603:
        /* <DEDUP_REMOVED lines=17> */
.L_x_23607:
[----:B------:R-:W-:Y:S01]  /*b3d0*/  IMAD.MOV.U32 R0, RZ, RZ, 0x7f ;  /* 0x0000007fff007424 */ /* 0x000fe200078e00ff */
[----:B------:R-:W-:-:S04]  /*b3e0*/  ISETP.GT.U32.AND P0, PT, R3, 0x7f800000, PT ;  /* 0x7f8000000300780c */ /* 0x000fc80003f04070 */
[----:B------:R-:W-:-:S09]  /*b3f0*/  SEL R0, R0, 0x7c, P0 ;  /* 0x0000007c00007807 */ /* 0x000fd20000000000 */
.L_x_23608:
[----:B------:R-:W-:Y:S05]  /*b400*/  BSYNC B0 ;  /* 0x0000000000007941 */ /* 0x000fea0003800000 */
.L_x_23606:
[----:B------:R-:W-:-:S04]  /*b410*/  LOP3.LUT R3, R7, 0x80000000, RZ, 0xc0, !PT ;  /* 0x8000000007037812 */ /* 0x000fc800078ec0ff */
[----:B------:R-:W-:-:S04]  /*b420*/  SHF.R.U32.HI R3, RZ, 0x18, R3 ;  /* 0x00000018ff037819 */ /* 0x000fc80000011603 */
[----:B------:R-:W-:-:S05]  /*b430*/  LOP3.LUT R3, R0, R3, RZ, 0xfc, !PT ;  /* 0x0000000300037212 */ /* 0x000fca00078efcff */
[----:B------:R0:W-:Y:S01]  /*b440*/  STG.E.U8 desc[UR36][R4.64], R3 ;  /* 0x0000000304007986 */ /* 0x0001e2000c101124 */
[----:B------:R-:W-:Y:S05]  /*b450*/  BRA `(.L_x_23592) ;  /* 0x0000000400e47947 */ /* 0x000fea0003800000 */
.L_x_23602:
        /* <DEDUP_REMOVED lines=8> */
.L_x_23599:
        /* <DEDUP_REMOVED lines=11> */
.L_x_23611:
        /* <DEDUP_REMOVED lines=21> */
.L_x_23614:
[----:B------:R-:W-:-:S04]  /*b6e0*/  LOP3.LUT R0, R7, 0x80000000, RZ, 0xc0, !PT ;  /* 0x8000000007007812 */ /* 0x000fc800078ec0ff */
[----:B------:R-:W-:-:S04]  /*b6f0*/  SHF.R.U32.HI R0, RZ, 0x18, R0 ;  /* 0x00000018ff007819 */ /* 0x000fc80000011600 */
[----:B------:R-:W-:-:S07]  /*b700*/  LOP3.LUT R0, R3, R0, RZ, 0xfc, !PT ;  /* 0x0000000003007212 */ /* 0x000fce00078efcff */
.L_x_23613:
[----:B------:R-:W-:Y:S05]  /*b710*/  BSYNC B0 ;  /* 0x0000000000007941 */ /* 0x000fea0003800000 */
.L_x_23612:
[----:B------:R0:W-:Y:S01]  /*b720*/  STG.E.U8 desc[UR36][R4.64], R0 ;  /* 0x0000000004007986 */ /* 0x0001e2000c101124 */
[----:B------:R-:W-:Y:S05]  /*b730*/  BRA `(.L_x_23592) ;  /* 0x00000004002c7947 */ /* 0x000fea0003800000 */
.L_x_23610:
        /* <DEDUP_REMOVED lines=21> */
.L_x_23617:
[----:B------:R-:W-:-:S04]  /*b890*/  LOP3.LUT R0, R7, 0x80000000, RZ, 0xc0, !PT ;  /* 0x8000000007007812 */ /* 0x000fc800078ec0ff */
[----:B------:R-:W-:-:S04]  /*b8a0*/  SHF.R.U32.HI R0, RZ, 0x18, R0 ;  /* 0x00000018ff007819 */ /* 0x000fc80000011600 */
[----:B------:R-:W-:-:S07]  /*b8b0*/  LOP3.LUT R0, R3, R0, RZ, 0xfc, !PT ;  /* 0x0000000003007212 */ /* 0x000fce00078efcff */
.L_x_23616:
[----:B------:R-:W-:Y:S05]  /*b8c0*/  BSYNC B0 ;  /* 0x0000000000007941 */ /* 0x000fea0003800000 */
.L_x_23615:
[----:B------:R0:W-:Y:S01]  /*b8d0*/  STG.E.U8 desc[UR36][R4.64], R0 ;  /* 0x0000000004007986 */ /* 0x0001e2000c101124 */
[----:B------:R-:W-:Y:S05]  /*b8e0*/  BRA `(.L_x_23592) ;  /* 0x0000000000c07947 */ /* 0x000fea0003800000 */
.L_x_23609:
        /* <DEDUP_REMOVED lines=26> */
.L_x_23591:
        /* <DEDUP_REMOVED lines=16> */
.L_x_23620:
[----:B------:R-:W-:Y:S05]  /*bb90*/  BRA `(.L_x_23592) ;  /* 0x0000000000147947 */ /* 0x000fea0003800000 */
.L_x_23619:
[----:B------:R-:W0:Y:S02]  /*bba0*/  F2I.U64.F64.TRUNC R24, R24 ;  /* 0x0000001800187311 */ /* 0x000e24000030d800 */
[----:B0-----:R0:W-:Y:S01]  /*bbb0*/  STG.E.64 desc[UR36][R4.64], R24 ;  /* 0x0000001804007986 */ /* 0x0011e2000c101b24 */
[----:B------:R-:W-:Y:S05]  /*bbc0*/  BRA `(.L_x_23592) ;  /* 0x0000000000087947 */ /* 0x000fea0003800000 */
.L_x_23618:
[----:B------:R-:W0:Y:S02]  /*bbd0*/  F2I.U32.F64.TRUNC R25, R24 ;  /* 0x0000001800197311 */ /* 0x000e24000030d000 */
[----:B0-----:R0:W-:Y:S02]  /*bbe0*/  STG.E desc[UR36][R4.64], R25 ;  /* 0x0000001904007986 */ /* 0x0011e4000c101924 */
.L_x_23592:
[----:B------:R-:W-:-:S07]  /*bbf0*/  VIADD R19, R19, 0x80 ;  /* 0x0000008013137836 */ /* 0x000fce0000000000 */
.L_x_23552:
[----:B------:R-:W-:Y:S05]  /*bc00*/  BSYNC B6 ;  /* 0x0000000000067941 */ /* 0x000fea0003800000 */
.L_x_23551:
[----:B------:R-:W-:-:S13]  /*bc10*/  ISETP.GE.AND P0, PT, R19, R2, PT ;  /* 0x000000021300720c */ /* 0x000fda0003f06270 */
[----:B------:R-:W-:Y:S05]  /*bc20*/  @P0 EXIT ;  /* 0x000000000000094d */ /* 0x000fea0003800000 */
[----:B0-2---:R-:W0:Y:S01]  /*bc30*/  S2R R0, SR_CTAID.X ;  /* 0x0000000000007919 */ /* 0x005e220000002500 */
[----:B-1--4-:R-:W1:Y:S01]  /*bc40*/  LDC.64 R2, c[0x0][0x230] ;  /* 0x00008c00ff027b82 */ /* 0x012e620000000a00 */
        /* <DEDUP_REMOVED lines=19> */
.L_x_23624:
[----:B------:R-:W3:Y:S02]  /*bd80*/  F2I.S64.F64.TRUNC R16, R16 ;  /* 0x0000001000107311 */ /* 0x000ee4000030d900 */
[----:B---3--:R-:W-:-:S05]  /*bd90*/  IMAD.MOV.U32 R5, RZ, RZ, R16 ;  /* 0x000000ffff057224 */ /* 0x008fca00078e0010 */
[----:B------:R-:W-:Y:S01]  /*bda0*/  STG.E.U8 desc[UR36][R2.64], R5 ;  /* 0x0000000502007986 */ /* 0x000fe2000c101124 */
[----:B------:R-:W-:Y:S05]  /*bdb0*/  EXIT ;  /* 0x000000000000794d */ /* 0x000fea0003800000 */
.L_x_23623:
        /* <DEDUP_REMOVED lines=9> */
.L_x_23627:
[----:B------:R-:W0:Y:S02]  /*be50*/  F2I.F64.TRUNC R17, R16 ;  /* 0x0000001000117311 */ /* 0x000e24000030d100 */
[----:B0-----:R-:W-:Y:S01]  /*be60*/  STG.E desc[UR36][R2.64], R17 ;  /* 0x0000001102007986 */ /* 0x001fe2000c101924 */
[----:B------:R-:W-:Y:S05]  /*be70*/  EXIT ;  /* 0x000000000000794d */ /* 0x000fea0003800000 */
.L_x_23626:
[----:B------:R-:W0:Y:S02]  /*be80*/  F2I.F64.TRUNC R17, R16 ;  /* 0x0000001000117311 */ /* 0x000e24000030d100 */
[----:B0-----:R-:W-:Y:S01]  /*be90*/  STG.E.U16 desc[UR36][R2.64], R17 ;  /* 0x0000001102007986 */ /* 0x001fe2000c101524 */
[----:B------:R-:W-:Y:S05]  /*bea0*/  EXIT ;  /* 0x000000000000794d */ /* 0x000fea0003800000 */
.L_x_23622:
        /* <DEDUP_REMOVED lines=8> */
[----:B---3--:R-:W0:Y:S01]  /*bf30*/  F2F.F32.F64 R5, R16 ;  /* 0x0000001000057310 */ /* 0x008e220000301000 */
[----:B------:R-:W-:-:S14]  /*bf40*/  DSETP.GEU.AND P0, PT, |R16|, UR4, PT ;  /* 0x0000000410007e2a */ /* 0x000fdc000bf0e200 */
[----:B0-----:R-:W-:-:S05]  /*bf50*/  @!P0 FMUL R5, R5, 1.175494350822287508e-38 ;  /* 0x0080000005058820 */ /* 0x001fca0000400000 */
[----:B------:R-:W-:Y:S01]  /*bf60*/  STG.E desc[UR36][R2.64], R5 ;  /* 0x0000000502007986 */ /* 0x000fe2000c101924 */
[----:B------:R-:W-:Y:S05]  /*bf70*/  EXIT ;  /* 0x000000000000794d */ /* 0x000fea0003800000 */
.L_x_23629:
        /* <DEDUP_REMOVED lines=8> */
.L_x_23628:
        /* <DEDUP_REMOVED lines=8> */
[----:B---3--:R-:W0:Y:S01]  /*c080*/  F2F.F32.F64 R4, R16 ;  /* 0x0000001000047310 */ /* 0x008e220000301000 */
[----:B------:R-:W-:Y:S01]  /*c090*/  DSETP.GEU.AND P0, PT, |R16|, UR4, PT ;  /* 0x0000000410007e2a */ /* 0x000fe2000bf0e200 */
[----:B------:R-:W-:-:S13]  /*c0a0*/  IMAD.MOV.U32 R5, RZ, RZ, RZ ;  /* 0x000000ffff057224 */ /* 0x000fda00078e00ff */
[----:B0-----:R-:W-:-:S05]  /*c0b0*/  @!P0 FMUL R4, R4, 1.175494350822287508e-38 ;  /* 0x0080000004048820 */ /* 0x001fca0000400000 */
[----:B------:R-:W-:Y:S01]  /*c0c0*/  STG.E.64 desc[UR36][R2.64], R4 ;  /* 0x0000000402007986 */ /* 0x000fe2000c101b24 */
[----:B------:R-:W-:Y:S05]  /*c0d0*/  EXIT ;  /* 0x000000000000794d */ /* 0x000fea0003800000 */
.L_x_23631:
[----:B------:R-:W-:Y:S01]  /*c0e0*/  UMOV UR4, 0xf0000000 ;  /* 0xf000000000047882 */ /* 0x000fe20000000000 */
[----:B------:R-:W-:Y:S01]  /*c0f0*/  UMOV UR5, 0x380fffff ;  /* 0x380fffff00057882 */ /* 0x000fe20000000000 */
[----:B------:R-:W0:Y:S01]  /*c100*/  F2F.F32.F64 R0, R16 ;  /* 0x0000001000007310 */ /* 0x000e220000301000 */
[----:B------:R-:W-:-:S14]  /*c110*/  DSETP.GEU.AND P0, PT, |R16|, UR4, PT ;  /* 0x0000000410007e2a */ /* 0x000fdc000bf0e200 */
[----:B0-----:R-:W-:-:S05]  /*c120*/  @!P0 FMUL R0, R0, 1.175494350822287508e-38 ;  /* 0x0080000000008820 */ /* 0x001fca0000400000 */
[----:B---3--:R-:W-:-:S04]  /*c130*/  F2FP.F16.F32.PACK_AB R5, RZ, R0 ;  /* 0x00000000ff05723e */ /* 0x008fc800000000ff */
[----:B------:R-:W-:-:S05]  /*c140*/  PRMT R5, R5, 0x5410, RZ ;  /* 0x0000541005057816 */ /* 0x000fca00000000ff */
[----:B------:R-:W-:Y:S01]  /*c150*/  STG.E desc[UR36][R2.64], R5 ;  /* 0x0000000502007986 */ /* 0x000fe2000c101924 */
[----:B------:R-:W-:Y:S05]  /*c160*/  EXIT ;  /* 0x000000000000794d */ /* 0x000fea0003800000 */
.L_x_23630:
[----:B------:R-:W-:Y:S01]  /*c170*/  STG.E.64 desc[UR36][R2.64], R16 ;  /* 0x0000001002007986 */ /* 0x000fe2000c101b24 */
[----:B------:R-:W-:Y:S05]  /*c180*/  EXIT ;  /* 0x000000000000794d */ /* 0x000fea0003800000 */
.L_x_23621:
        /* <DEDUP_REMOVED lines=9> */
[----:B---3--:R-:W-:-:S05]  /*c220*/  SEL R5, RZ, 0x1, !P0 ;  /* 0x00000001ff057807 */ /* 0x008fca0004000000 */
[----:B------:R-:W-:Y:S01]  /*c230*/  STG.E.U8 desc[UR36][R2.64], R5 ;  /* 0x0000000502007986 */ /* 0x000fe2000c101124 */
[----:B------:R-:W-:Y:S05]  /*c240*/  EXIT ;  /* 0x000000000000794d */ /* 0x000fea0003800000 */
.L_x_23634:
[----:B------:R-:W-:-:S05]  /*c250*/  CS2R R18, SRZ ;  /* 0x0000000000127805 */ /* 0x000fca000001ff00 */
[----:B------:R-:W-:Y:S01]  /*c260*/  STG.E.128 desc[UR36][R2.64], R16 ;  /* 0x0000001002007986 */ /* 0x000fe2000c101d24 */
[----:B------:R-:W-:Y:S05]  /*c270*/  EXIT ;  /* 0x000000000000794d */ /* 0x000fea0003800000 */
.L_x_23633:
        /* <DEDUP_REMOVED lines=25> */
.L_x_23638:
[----:B------:R-:W-:Y:S05]  /*c410*/  BSYNC B0 ;  /* 0x0000000000007941 */ /* 0x000fea0003800000 */
.L_x_23637:
[----:B------:R-:W-:-:S05]  /*c420*/  LOP3.LUT R5, R0, R5, RZ, 0xfc, !PT ;  /* 0x0000000500057212 */ /* 0x000fca00078efcff */
[----:B------:R-:W-:Y:S01]  /*c430*/  STG.E.U8 desc[UR36][R2.64], R5 ;  /* 0x0000000502007986 */ /* 0x000fe2000c101124 */
[----:B------:R-:W-:Y:S05]  /*c440*/  EXIT ;  /* 0x000000000000794d */ /* 0x000fea0003800000 */
.L_x_23636:
[----:B------:R-:W-:Y:S01]  /*c450*/  UMOV UR4, 0xf0000000 ;  /* 0xf000000000047882 */ /* 0x000fe20000000000 */
[----:B------:R-:W-:Y:S01]  /*c460*/  UMOV UR5, 0x380fffff ;  /* 0x380fffff00057882 */ /* 0x000fe20000000000 */
[----:B---3--:R-:W0:Y:S01]  /*c470*/  F2F.F32.F64 R5, R16 ;  /* 0x0000001000057310 */ /* 0x008e220000301000 */
        /* <DEDUP_REMOVED lines=14> */
.L_x_23640:
[----:B------:R-:W-:Y:S01]  /*c560*/  IMAD.MOV.U32 R0, RZ, RZ, 0x7f ;  /* 0x0000007fff007424 */ /* 0x000fe200078e00ff */
[----:B------:R-:W-:-:S04]  /*c570*/  ISETP.GT.U32.AND P0, PT, R4, 0x7f800000, PT ;  /* 0x7f8000000400780c */ /* 0x000fc80003f04070 */
[----:B------:R-:W-:-:S09]  /*c580*/  SEL R0, R0, 0x7c, P0 ;  /* 0x0000007c00007807 */ /* 0x000fd20000000000 */
.L_x_23641:
[----:B------:R-:W-:Y:S05]  /*c590*/  BSYNC B0 ;  /* 0x0000000000007941 */ /* 0x000fea0003800000 */
.L_x_23639:
[----:B------:R-:W-:-:S04]  /*c5a0*/  LOP3.LUT R4, R5, 0x80000000, RZ, 0xc0, !PT ;  /* 0x8000000005047812 */ /* 0x000fc800078ec0ff */
[----:B------:R-:W-:-:S04]  /*c5b0*/  SHF.R.U32.HI R5, RZ, 0x18, R4 ;  /* 0x00000018ff057819 */ /* 0x000fc80000011604 */
[----:B------:R-:W-:-:S05]  /*c5c0*/  LOP3.LUT R5, R0, R5, RZ, 0xfc, !PT ;  /* 0x0000000500057212 */ /* 0x000fca00078efcff */
[----:B------:R-:W-:Y:S01]  /*c5d0*/  STG.E.U8 desc[UR36][R2.64], R5 ;  /* 0x0000000502007986 */ /* 0x000fe2000c101124 */
[----:B------:R-:W-:Y:S05]  /*c5e0*/  EXIT ;  /* 0x000000000000794d */ /* 0x000fea0003800000 */
.L_x_23635:
        /* <DEDUP_REMOVED lines=8> */
.L_x_23632:
        /* <DEDUP_REMOVED lines=11> */
.L_x_23644:
[----:B------:R-:W-:Y:S01]  /*c720*/  UMOV UR4, 0xf0000000 ;  /* 0xf000000000047882 */ /* 0x000fe20000000000 */
[----:B------:R-:W-:Y:S01]  /*c730*/  UMOV UR5, 0x380fffff ;  /* 0x380fffff00057882 */ /* 0x000fe20000000000 */
[----:B---3--:R-:W0:Y:S01]  /*c740*/  F2F.F32.F64 R7, R16 ;  /* 0x0000001000077310 */ /* 0x008e220000301000 */
        /* <DEDUP_REMOVED lines=18> */
.L_x_23647:
[----:B------:R-:W-:-:S04]  /*c870*/  LOP3.LUT R0, R7, 0x80000000, RZ, 0xc0, !PT ;  /* 0x8000000007007812 */ /* 0x000fc800078ec0ff */
[----:B------:R-:W-:-:S04]  /*c880*/  SHF.R.U32.HI R5, RZ, 0x18, R0 ;  /* 0x00000018ff057819 */ /* 0x000fc80000011600 */
[----:B------:R-:W-:-:S04]  /*c890*/  LOP3.LUT R4, R4, R5, RZ, 0xfc, !PT ;  /* 0x0000000504047212 */ /* 0x000fc800078efcff */
[----:B------:R-:W-:-:S07]  /*c8a0*/  PRMT R0, R4, 0x7610, R0 ;  /* 0x0000761004007816 */ /* 0x000fce0000000000 */
.L_x_23646:
[----:B------:R-:W-:Y:S05]  /*c8b0*/  BSYNC B0 ;  /* 0x0000000000007941 */ /* 0x000fea0003800000 */
.L_x_23645:
[----:B------:R-:W-:Y:S01]  /*c8c0*/  STG.E.U8 desc[UR36][R2.64], R0 ;  /* 0x0000000002007986 */ /* 0x000fe2000c101124 */
[----:B------:R-:W-:Y:S05]  /*c8d0*/  EXIT ;  /* 0x000000000000794d */ /* 0x000fea0003800000 */
.L_x_23643:
        /* <DEDUP_REMOVED lines=21> */
.L_x_23650:
[----:B------:R-:W-:-:S04]  /*ca30*/  LOP3.LUT R0, R7, 0x80000000, RZ, 0xc0, !PT ;  /* 0x8000000007007812 */ /* 0x000fc800078ec0ff */
[----:B------:R-:W-:-:S04]  /*ca40*/  SHF.R.U32.HI R5, RZ, 0x18, R0 ;  /* 0x00000018ff057819 */ /* 0x000fc80000011600 */
[----:B------:R-:W-:-:S04]  /*ca50*/  LOP3.LUT R4, R4, R5, RZ, 0xfc, !PT ;  /* 0x0000000504047212 */ /* 0x000fc800078efcff */
[----:B------:R-:W-:-:S07]  /*ca60*/  PRMT R0, R4, 0x7610, R0 ;  /* 0x0000761004007816 */ /* 0x000fce0000000000 */
.L_x_23649:
[----:B------:R-:W-:Y:S05]  /*ca70*/  BSYNC B0 ;  /* 0x0000000000007941 */ /* 0x000fea0003800000 */
.L_x_23648:
[----:B------:R-:W-:Y:S01]  /*ca80*/  STG.E.U8 desc[UR36][R2.64], R0 ;  /* 0x0000000002007986 */ /* 0x000fe2000c101124 */
[----:B------:R-:W-:Y:S05]  /*ca90*/  EXIT ;  /* 0x000000000000794d */ /* 0x000fea0003800000 */
.L_x_23642:
        /* <DEDUP_REMOVED lines=26> */
.L_x_23625:
[----:B------:R-:W-:Y:S01]  /*cc40*/  MOV R0, 0x0 ;  /* 0x0000000000007802 */ /* 0x000fe20000000f00 */
[----:B------:R-:W-:Y:S01]  /*cc50*/  ULDC.64 UR4, c[0x4][0x178] ;  /* 0x01005e0000047ab9 */ /* 0x000fe20000000a00 */
[----:B------:R-:W-:Y:S01]  /*cc60*/  ULDC.64 UR6, c[0x4][0x60] ;  /* 0x0100180000067ab9 */ /* 0x000fe20000000a00 */
[----:B---3--:R-:W-:Y:S01]  /*cc70*/  IMAD.U32 R4, RZ, RZ, UR4 ;  /* 0x00000004ff047e24 */ /* 0x008fe2000f8e00ff */
        /* <DEDUP_REMOVED lines=12> */
.L_x_23653:
[----:B------:R-:W-:Y:S05]  /*cd40*/  EXIT ;  /* 0x000000000000794d */ /* 0x000fea0003800000 */
.L_x_23652:
[----:B------:R-:W0:Y:S02]  /*cd50*/  F2I.U64.F64.TRUNC R16, R16 ;  /* 0x0000001000107311 */ /* 0x000e24000030d800 */
[----:B0-----:R-:W-:Y:S01]  /*cd60*/  STG.E.64 desc[UR36][R2.64], R16 ;  /* 0x0000001002007986 */ /* 0x001fe2000c101b24 */
[----:B------:R-:W-:Y:S05]  /*cd70*/  EXIT ;  /* 0x000000000000794d */ /* 0x000fea0003800000 */
.L_x_23651:
[----:B------:R-:W0:Y:S02]  /*cd80*/  F2I.U32.F64.TRUNC R17, R16 ;  /* 0x0000001000117311 */ /* 0x000e24000030d000 */
[----:B0-----:R-:W-:Y:S01]  /*cd90*/  STG.E desc[UR36][R2.64], R17 ;  /* 0x0000001102007986 */ /* 0x001fe2000c101924 */
[----:B------:R-:W-:Y:S05]  /*cda0*/  EXIT ;  /* 0x000000000000794d */ /* 0x000fea0003800000 */
.L_x_23654:
        /* <DEDUP_REMOVED lines=13> */
.L_x_37868:


//--------------------- .text._ZN2at6native18elementwise_kernelILi128ELi2EZNS0_22gpu_kernel_impl_nocastIZZZNS0_15binary_internal21div_floor_kernel_cudaERNS_18TensorIteratorBaseEENKUlvE0_clEvENKUlvE_clEvEUldE_EEvS5_RKT_EUliE_EEviT1_ --------------------------
	.section	.text._ZN2at6native18elementwise_kernelILi128ELi2EZNS0_22gpu_kernel_impl_nocastIZZZNS0_15binary_internal21div_floor_kernel_cudaERNS_18TensorIteratorBaseEENKUlvE0_clEvENKUlvE_clEvEUldE_EEvS5_RKT_EUliE_EEviT1_,"ax",@progbits
	.align	128
        .global         _ZN2at6native18elementwise_kernelILi128ELi2EZNS0_22gpu_kernel_impl_nocastIZZZNS0_15binary_internal21div_floor_kernel_cudaERNS_18TensorIteratorBaseEENKUlvE0_clEvENKUlvE_clEvEUldE_EEvS5_RKT_EUliE_EEviT1_
        .type           _ZN2at6native18elementwise_kernelILi128ELi2EZNS0_22gpu_kernel_impl_nocastIZZZNS0_15binary_internal21div_floor_kernel_cudaERNS_18TensorIteratorBaseEENKUlvE0_clEvENKUlvE_clEvEUldE_EEvS5_RKT_EUliE_EEviT1_,@function
        .size           _ZN2at6native18elementwise_kernelILi128ELi2EZNS0_22gpu_kernel_impl_nocastIZZZNS0_15binary_internal21div_floor_kernel_cudaERNS_18TensorIteratorBaseEENKUlvE0_clEvENKUlvE_clEvEUldE_EEvS5_RKT_EUliE_EEviT1_,(.L_x_37869 - _ZN2at6native18elementwise_kernelILi128ELi2EZNS0_22gpu_kernel_impl_nocastIZZZNS0_15binary_internal21div_floor_kernel_cudaERNS_18TensorIteratorBaseEENKUlvE0_clEvENKUlvE_clEvEUldE_EEvS5_RKT_EUliE_EEviT1_)
        .other          _ZN2at6native18elementwise_kernelILi128ELi2EZNS0_22gpu_kernel_impl_nocastIZZZNS0_15binary_internal21div_floor_kernel_cudaERNS_18TensorIteratorBaseEENKUlvE0_clEvENKUlvE_clEvEUldE_EEvS5_RKT_EUliE_EEviT1_,@"STO_CUDA_ENTRY STV_DEFAULT"
_ZN2at6native18elementwise_kernelILi128ELi2EZNS0_22gpu_kernel_impl_nocastIZZZNS0_15binary_internal21div_floor_kernel_cudaERNS_18TensorIteratorBaseEENKUlvE0_clEvENKUlvE_clEvEUldE_EEvS5_RKT_EUliE_EEviT1_:
.text._ZN2at6native18elementwise_kernelILi128ELi2EZNS0_22gpu_kernel_impl_nocastIZZZNS0_15binary_internal21div_floor_kernel_cudaERNS_18TensorIteratorBaseEENKUlvE0_clEvENKUlvE_clEvEUldE_EEvS5_RKT_EUliE_EEviT1_:
[----:B------:R-:W-:Y:S01]  /*0000*/  LDC R1, c[0x0][0x28] ;  /* 0x00000a00ff017b82 */ /* 0x000fe20000000800 */
[----:B------:R-:W0:Y:S01]  /*0010*/  S2R R0, SR_CTAID.X ;  /* 0x0000000000007919 */ /* 0x000e220000002500 */
[----:B------:R-:W-:Y:S01]  /*0020*/  ULDC UR6, c[0x0][0x210] ;  /* 0x0000840000067ab9 */ /* 0x000fe20000000800 */
[----:B------:R-:W-:Y:S01]  /*0030*/  ULDC.64 UR4, c[0x0][0x208] ;  /* 0x0000820000047ab9 */ /* 0x000fe20000000a00 */
[----:B------:R-:W-:Y:S01]  /*0040*/  BSSY B1, `(.L_x_23655) ;  /* 0x0000251000017945 */ /* 0x000fe20003800000 */
[----:B------:R-:W0:Y:S02]  /*0050*/  S2R R3, SR_TID.X ;  /* 0x0000000000037919 */ /* 0x000e240000002100 */
[----:B0-----:R-:W-:-:S04]  /*0060*/  IMAD R0, R0, 0x100, R3 ;  /* 0x0000010000007824 */ /* 0x001fc800078e0203 */
[----:B------:R-:W-:Y:S01]  /*0070*/  IMAD.MOV.U32 R11, RZ, RZ, R0 ;  /* 0x000000ffff0b7224 */ /* 0x000fe200078e0000 */
        /* <DEDUP_REMOVED lines=292> */
[----:B------:R-:W-:-:S04]  /*12c0*/  IMAD.MOV R6, RZ, RZ, -R11 ;  /* 0x000000ffff067224 */ /* 0x000fc800078e0a0b */
[----:B------:R-:W-:Y:S01]  /*12d0*/  IMAD R6, R6, UR8, R7 ;  /* 0x0000000806067c24 */ /* 0x000fe2000f8e0207 */
[----:B------:R-:W1:Y:S01]  /*12e0*/  @P0 LDC R3, c[0x0][0x33c] ;  /* 0x0000cf00ff030b82 */ /* 0x000e620000000800 */
[----:B------:R-:W-:Y:S02]  /*12f0*/  ULDC.64 UR8, c[0x0][0x400] ;  /* 0x0001000000087ab9 */ /* 0x000fe40000000a00 */
[C---:B------:R-:W-:Y:S02]  /*1300*/  IMAD R5, R6.reuse, UR8, R5 ;  /* 0x0000000806057c24 */ /* 0x040fe4000f8e0205 */
[----:B------:R-:W-:-:S03]  /*1310*/  IMAD R2, R6, UR9, R2 ;  /* 0x0000000906027c24 */ /* 0x000fc6000f8e0202 */
[----:B------:R-:W2:Y:S01]  /*1320*/  @P0 LDC.64 R8, c[0x0][0x408] ;  /* 0x00010200ff080b82 */ /* 0x000ea20000000a00 */
[----:B0-----:R-:W-:-:S05]  /*1330*/  @P0 IMAD.HI.U32 R4, R11, R12, R10 ;  /* 0x0000000c0b040227 */ /* 0x001fca00078e000a */
[----:B------:R-:W-:-:S05]  /*1340*/  @P0 SHF.R.U32.HI R4, RZ, R13, R4 ;  /* 0x0000000dff040219 */ /* 0x000fca0000011604 */
[----:B------:R-:W-:-:S04]  /*1350*/  @P0 IMAD.MOV R10, RZ, RZ, -R4 ;  /* 0x000000ffff0a0224 */ /* 0x000fc800078e0a04 */
[----:B-1----:R-:W-:-:S04]  /*1360*/  @P0 IMAD R10, R10, R3, R11 ;  /* 0x000000030a0a0224 */ /* 0x002fc800078e020b */
[C---:B--2---:R-:W-:Y:S02]  /*1370*/  @P0 IMAD R5, R10.reuse, R8, R5 ;  /* 0x000000080a050224 */ /* 0x044fe400078e0205 */
[----:B------:R-:W-:-:S07]  /*1380*/  @P0 IMAD R2, R10, R9, R2 ;  /* 0x000000090a020224 */ /* 0x000fce00078e0202 */
.L_x_23657:
[----:B------:R-:W-:Y:S01]  /*1390*/  ULDC.64 UR8, c[0x0][0x418] ;  /* 0x0001060000087ab9 */ /* 0x000fe20000000a00 */
[----:B------:R-:W0:Y:S01]  /*13a0*/  LDC.64 R6, c[0x0][0x420] ;  /* 0x00010800ff067b82 */ /* 0x000e220000000a00 */
[----:B------:R-:W-:-:S05]  /*13b0*/  IADD3 R2, P0, R2, UR8, RZ ;  /* 0x0000000802027c10 */ /* 0x000fca000ff1e0ff */
[----:B------:R-:W-:Y:S01]  /*13c0*/  IMAD.X R3, RZ, RZ, UR9, P0 ;  /* 0x00000009ff037e24 */ /* 0x000fe200080e06ff */
[----:B------:R-:W-:-:S05]  /*13d0*/  ULDC.64 UR8, c[0x0][0x410] ;  /* 0x0001040000087ab9 */ /* 0x000fca0000000a00 */
[----:B------:R-:W2:Y:S01]  /*13e0*/  LDG.E.64 R2, desc[UR4][R2.64] ;  /* 0x0000000402027981 */ /* 0x000ea2000c1e1b00 */
[----:B------:R-:W-:Y:S01]  /*13f0*/  IADD3 R4, P1, R5, UR8, RZ ;  /* 0x0000000805047c10 */ /* 0x000fe2000ff3e0ff */
[----:B------:R-:W-:Y:S03]  /*1400*/  BSSY B0, `(.L_x_23658) ;  /* 0x00000fb000007945 */ /* 0x000fe60003800000 */
[----:B------:R-:W-:Y:S02]  /*1410*/  IADD3.X R5, RZ, UR9, RZ, P1, !PT ;  /* 0x00000009ff057c10 */ /* 0x000fe40008ffe4ff */
[----:B0-----:R-:W-:-:S04]  /*1420*/  LOP3.LUT R7, R7, 0x7fffffff, RZ, 0xc0, !PT ;  /* 0x7fffffff07077812 */ /* 0x001fc800078ec0ff */
[----:B------:R-:W-:Y:S02]  /*1430*/  ISETP.GT.U32.AND P0, PT, R7, 0x7fefffff, PT ;  /* 0x7fefffff0700780c */ /* 0x000fe40003f04070 */
[----:B--2---:R-:W-:Y:S01]  /*1440*/  LOP3.LUT R11, R3, 0x7fffffff, RZ, 0xc0, !PT ;  /* 0x7fffffff030b7812 */ /* 0x004fe200078ec0ff */
        /* <DEDUP_REMOVED lines=33> */
.L_x_23663:
        /* <DEDUP_REMOVED lines=12> */
.L_x_23662:
[----:B------:R-:W-:Y:S05]  /*1720*/  BSYNC B2 ;  /* 0x0000000000027941 */ /* 0x000fea0003800000 */
.L_x_23661:
        /* <DEDUP_REMOVED lines=13> */
.L_x_23669:
        /* <DEDUP_REMOVED lines=33> */
.L_x_23668:
[----:B------:R-:W-:-:S07]  /*1a10*/  IMAD.MOV.U32 R10, RZ, RZ, R15 ;  /* 0x000000ffff0a7224 */ /* 0x000fce00078e000f */
.L_x_23667:
[----:B------:R-:W-:Y:S05]  /*1a20*/  BSYNC B3 ;  /* 0x0000000000037941 */ /* 0x000fea0003800000 */
.L_x_23666:
[----:B------:R-:W-:-:S13]  /*1a30*/  ISETP.GE.U32.AND P0, PT, R12, 0xc, PT ;  /* 0x0000000c0c00780c */ /* 0x000fda0003f06070 */
[----:B------:R-:W-:Y:S05]  /*1a40*/  @!P0 BRA `(.L_x_23665) ;  /* 0x0000000400d88947 */ /* 0x000fea0003800000 */
[----:B------:R-:W-:Y:S01]  /*1a50*/  BSSY B3, `(.L_x_23670) ;  /* 0x0000074000037945 */ /* 0x000fe20003800000 */
.L_x_23671:
        /* <DEDUP_REMOVED lines=116> */
.L_x_23670:
[----:B------:R-:W-:-:S07]  /*21a0*/  IMAD.MOV.U32 R16, RZ, RZ, R15 ;  /* 0x000000ffff107224 */ /* 0x000fce00078e000f */
.L_x_23665:
[----:B------:R-:W-:Y:S05]  /*21b0*/  BSYNC B2 ;  /* 0x0000000000027941 */ /* 0x000fea0003800000 */
.L_x_23664:
        /* <DEDUP_REMOVED lines=19> */
.L_x_23673:
[----:B------:R-:W-:Y:S05]  /*22f0*/  BSYNC B2 ;  /* 0x0000000000027941 */ /* 0x000fea0003800000 */
.L_x_23672:
[----:B------:R-:W-:Y:S02]  /*2300*/  IMAD.MOV.U32 R9, RZ, RZ, R13 ;  /* 0x000000ffff097224 */ /* 0x000fe400078e000d */
[----:B------:R-:W-:-:S03]  /*2310*/  IMAD.MOV.U32 R8, RZ, RZ, R12 ;  /* 0x000000ffff087224 */ /* 0x000fc600078e000c */
[----:B------:R-:W-:Y:S01]  /*2320*/  LOP3.LUT R9, R9, 0x80000000, R3, 0xb8, !PT ;  /* 0x8000000009097812 */ /* 0x000fe200078eb803 */
[----:B------:R-:W-:Y:S06]  /*2330*/  BRA `(.L_x_23660) ;  /* 0x00000000001c7947 */ /* 0x000fec0003800000 */
.L_x_23659:
[----:B------:R-:W-:-:S06]  /*2340*/  DSETP.GTU.AND P0, PT, R6, +INF , PT ;  /* 0x7ff000000600742a */ /* 0x000fcc0003f0c000 */
[----:B------:R-:W-:-:S14]  /*2350*/  DSETP.LE.AND P0, PT, R10, +INF , !P0 ;  /* 0x7ff000000a00742a */ /* 0x000fdc0004703000 */
[----:B------:R-:W0:Y:S01]  /*2360*/  @!P0 LDC.64 R8, c[0x0][0x420] ;  /* 0x00010800ff088b82 */ /* 0x000e220000000a00 */
[----:B------:R-:W-:Y:S02]  /*2370*/  @P0 DSETP.NEU.AND P1, PT, R10, +INF , PT ;  /* 0x7ff000000a00042a */ /* 0x000fe40003f2d000 */
[----:B0-----:R-:W-:-:S06]  /*2380*/  @!P0 DADD R8, R2, R8 ;  /* 0x0000000002088229 */ /* 0x001fcc0000000008 */
[----:B------:R-:W-:Y:S02]  /*2390*/  @P0 FSEL R8, R2, RZ, P1 ;  /* 0x000000ff02080208 */ /* 0x000fe40000800000 */
[----:B------:R-:W-:-:S07]  /*23a0*/  @P0 FSEL R9, R3, -QNAN , P1 ;  /* 0xfff8000003090808 */ /* 0x000fce0000800000 */
.L_x_23660:
[----:B------:R-:W-:Y:S05]  /*23b0*/  BSYNC B0 ;  /* 0x0000000000007941 */ /* 0x000fea0003800000 */
.L_x_23658:
[----:B------:R-:W-:Y:S01]  /*23c0*/  DSETP.NEU.AND P1, PT, R8, RZ, PT ;  /* 0x000000ff0800722a */ /* 0x000fe20003f2d000 */
[----:B------:R-:W-:Y:S01]  /*23d0*/  ULDC.64 UR8, c[0x0][0x428] ;  /* 0x00010a0000087ab9 */ /* 0x000fe20000000a00 */
[----:B------:R-:W-:Y:S01]  /*23e0*/  DADD R6, R2, -R8 ;  /* 0x0000000002067229 */ /* 0x000fe20000000808 */
[----:B------:R-:W-:-:S07]  /*23f0*/  PLOP3.LUT P0, PT, PT, PT, PT, 0x8, 0x0 ;  /* 0x000000000000781c */ /* 0x000fce0003f0e170 */
[----:B------:R-:W-:-:S04]  /*2400*/  DMUL R6, R6, UR8 ;  /* 0x0000000806067c28 */ /* 0x000fc80008000000 */
[----:B------:R-:W0:Y:S02]  /*2410*/  @P1 LDC.64 R10, c[0x0][0x420] ;  /* 0x00010800ff0a1b82 */ /* 0x000e240000000a00 */
[----:B0-----:R-:W-:Y:S02]  /*2420*/  @P1 DSETP.GEU.AND P2, PT, R10, RZ, PT ;  /* 0x000000ff0a00122a */ /* 0x001fe40003f4e000 */
[----:B------:R-:W-:-:S04]  /*2430*/  DADD R10, R6, -1 ;  /* 0xbff00000060a7429 */ /* 0x000fc80000000000 */
[----:B------:R-:W-:-:S06]  /*2440*/  @P1 DSETP.LT.XOR P0, PT, R8, RZ, !P2 ;  /* 0x000000ff0800122a */ /* 0x000fcc0005701800 */
[----:B------:R-:W-:Y:S02]  /*2450*/  FSEL R12, R10, R6, P0 ;  /* 0x000000060a0c7208 */ /* 0x000fe40000000000 */
[----:B------:R-:W-:-:S06]  /*2460*/  FSEL R13, R11, R7, P0 ;  /* 0x000000070b0d7208 */ /* 0x000fcc0000000000 */
[----:B------:R-:W-:-:S14]  /*2470*/  DSETP.NEU.AND P1, PT, R12, RZ, PT ;  /* 0x000000ff0c00722a */ /* 0x000fdc0003f2d000 */
[----:B------:R-:W0:Y:S01]  /*2480*/  @P1 FRND.F64.FLOOR R6, R12 ;  /* 0x0000000c00061313 */ /* 0x000e220000305800 */
[----:B------:R-:W-:Y:S02]  /*2490*/  @!P1 DMUL R10, R2, UR8 ;  /* 0x00000008020a9c28 */ /* 0x000fe40008000000 */
[----:B0-----:R-:W-:Y:S02]  /*24a0*/  @P1 DADD R8, R12, -R6 ;  /* 0x000000000c081229 */ /* 0x001fe40000000806 */
[----:B------:R-:W-:-:S06]  /*24b0*/  @P1 DADD R2, R6, 1 ;  /* 0x3ff0000006021429 */ /* 0x000fcc0000000000 */
[----:B------:R-:W-:Y:S01]  /*24c0*/  @P1 DSETP.GT.AND P0, PT, R8, 0.5, PT ;  /* 0x3fe000000800142a */ /* 0x000fe20003f04000 */
[----:B------:R-:W-:Y:S01]  /*24d0*/  @!P1 LOP3.LUT R9, RZ, 0x80000000, R11, 0xb8, !PT ;  /* 0x80000000ff099812 */ /* 0x000fe200078eb80b */
[----:B------:R-:W-:Y:S02]  /*24e0*/  @!P1 IMAD.MOV.U32 R8, RZ, RZ, RZ ;  /* 0x000000ffff089224 */ /* 0x000fe400078e00ff */
[----:B------:R-:W-:Y:S02]  /*24f0*/  VIADD R11, R0, 0x80 ;  /* 0x00000080000b7836 */ /* 0x000fe40000000000 */
[----:B------:R-:W-:Y:S02]  /*2500*/  @P1 FSEL R2, R2, R6, P0 ;  /* 0x0000000602021208 */ /* 0x000fe40000000000 */
[----:B------:R-:W-:-:S03]  /*2510*/  @P1 FSEL R3, R3, R7, P0 ;  /* 0x0000000703031208 */ /* 0x000fc60000000000 */
[----:B------:R-:W-:Y:S02]  /*2520*/  @P1 IMAD.MOV.U32 R8, RZ, RZ, R2 ;  /* 0x000000ffff081224 */ /* 0x000fe400078e0002 */
[----:B------:R-:W-:-:S05]  /*2530*/  @P1 IMAD.MOV.U32 R9, RZ, RZ, R3 ;  /* 0x000000ffff091224 */ /* 0x000fca00078e0003 */
[----:B------:R0:W-:Y:S02]  /*2540*/  STG.E.64 desc[UR4][R4.64], R8 ;  /* 0x0000000804007986 */ /* 0x0001e4000c101b04 */
.L_x_23656:
[----:B------:R-:W-:Y:S05]  /*2550*/  BSYNC B1 ;  /* 0x0000000000017941 */ /* 0x000fea0003800000 */
.L_x_23655:
[----:B------:R-:W-:-:S13]  /*2560*/  ISETP.GE.AND P0, PT, R11, UR6, PT ;  /* 0x000000060b007c0c */ /* 0x000fda000bf06270 */
[----:B------:R-:W-:Y:S05]  /*2570*/  @P0 EXIT ;  /* 0x000000000000094d */ /* 0x000fea0003800000 */
[----:B0-----:R-:W0:Y:S01]  /*2580*/  LDC R4, c[0x0][0x218] ;  /* 0x00008600ff047b82 */ /* 0x001e220000000800 */
        /* <DEDUP_REMOVED lines=302> */
.L_x_23674:
[----:B------:R-:W-:Y:S01]  /*3870*/  ULDC.64 UR6, c[0x0][0x418] ;  /* 0x0001060000067ab9 */ /* 0x000fe20000000a00 */
[----:B------:R-:W0:Y:S01]  /*3880*/  LDC.64 R6, c[0x0][0x420] ;  /* 0x00010800ff067b82 */ /* 0x000e220000000a00 */
[----:B------:R-:W-:-:S05]  /*3890*/  IADD3 R2, P0, R0, UR6, RZ ;  /* 0x0000000600027c10 */ /* 0x000fca000ff1e0ff */
[----:B------:R-:W-:Y:S01]  /*38a0*/  IMAD.X R3, RZ, RZ, UR7, P0 ;  /* 0x00000007ff037e24 */ /* 0x000fe200080e06ff */
[----:B------:R-:W-:-:S05]  /*38b0*/  ULDC.64 UR6, c[0x0][0x410] ;  /* 0x0001040000067ab9 */ /* 0x000fca0000000a00 */
[----:B------:R-:W2:Y:S01]  /*38c0*/  LDG.E.64 R2, desc[UR4][R2.64] ;  /* 0x0000000402027981 */ /* 0x000ea2000c1e1b00 */
[----:B------:R-:W-:Y:S01]  /*38d0*/  IADD3 R4, P1, R5, UR6, RZ ;  /* 0x0000000605047c10 */ /* 0x000fe2000ff3e0ff */
[----:B------:R-:W-:Y:S04]  /*38e0*/  BSSY B0, `(.L_x_23675) ;  /* 0x00000fd000007945 */ /* 0x000fe80003800000 */
[----:B------:R-:W-:Y:S01]  /*38f0*/  IMAD.X R5, RZ, RZ, UR7, P1 ;  /* 0x00000007ff057e24 */ /* 0x000fe200088e06ff */
        /* <DEDUP_REMOVED lines=11> */
[----:B------:R-:W-:Y:S01]  /*39b0*/  MOV R10, R2 ;  /* 0x00000002000a7202 */ /* 0x000fe20000000f00 */
[----:B------:R-:W-:-:S12]  /*39c0*/  IMAD.MOV.U32 R11, RZ, RZ, R3 ;  /* 0x000000ffff0b7224 */ /* 0x000fd800078e0003 */
        /* <DEDUP_REMOVED lines=23> */
.L_x_23681:
        /* <DEDUP_REMOVED lines=12> */
.L_x_23680:
[----:B------:R-:W-:-:S07]  /*3c00*/  IMAD.MOV.U32 R10, RZ, RZ, R11 ;  /* 0x000000ffff0a7224 */ /* 0x000fce00078e000b */
.L_x_23679:
[----:B------:R-:W-:Y:S05]  /*3c10*/  BSYNC B1 ;  /* 0x0000000000017941 */ /* 0x000fea0003800000 */
.L_x_23678:
        /* <DEDUP_REMOVED lines=13> */
.L_x_23687:
        /* <DEDUP_REMOVED lines=33> */
.L_x_23686:
[----:B------:R-:W-:-:S07]  /*3f00*/  IMAD.MOV.U32 R10, RZ, RZ, R12 ;  /* 0x000000ffff0a7224 */ /* 0x000fce00078e000c */
.L_x_23685:
[----:B------:R-:W-:Y:S05]  /*3f10*/  BSYNC B2 ;  /* 0x0000000000027941 */ /* 0x000fea0003800000 */
.L_x_23684:
[----:B------:R-:W-:-:S13]  /*3f20*/  ISETP.GE.U32.AND P0, PT, R11, 0xc, PT ;  /* 0x0000000c0b00780c */ /* 0x000fda0003f06070 */
[----:B------:R-:W-:Y:S05]  /*3f30*/  @!P0 BRA `(.L_x_23683) ;  /* 0x0000000400d88947 */ /* 0x000fea0003800000 */
[----:B------:R-:W-:Y:S01]  /*3f40*/  BSSY B2, `(.L_x_23688) ;  /* 0x0000074000027945 */ /* 0x000fe20003800000 */
.L_x_23689:
        /* <DEDUP_REMOVED lines=116> */
.L_x_23688:
[----:B------:R-:W-:-:S07]  /*4690*/  IMAD.MOV.U32 R17, RZ, RZ, R11 ;  /* 0x000000ffff117224 */ /* 0x000fce00078e000b */
.L_x_23683:
[----:B------:R-:W-:Y:S05]  /*46a0*/  BSYNC B1 ;  /* 0x0000000000017941 */ /* 0x000fea0003800000 */
.L_x_23682:
        /* <DEDUP_REMOVED lines=20> */
.L_x_23691:
[----:B------:R-:W-:Y:S05]  /*47f0*/  BSYNC B1 ;  /* 0x0000000000017941 */ /* 0x000fea0003800000 */
.L_x_23690:
[----:B------:R-:W-:Y:S02]  /*4800*/  IMAD.MOV.U32 R11, RZ, RZ, R13 ;  /* 0x000000ffff0b7224 */ /* 0x000fe400078e000d */
[----:B------:R-:W-:-:S03]  /*4810*/  IMAD.MOV.U32 R10, RZ, RZ, R8 ;  /* 0x000000ffff0a7224 */ /* 0x000fc600078e0008 */
[----:B------:R-:W-:Y:S01]  /*4820*/  LOP3.LUT R11, R11, 0x80000000, R3, 0xb8, !PT ;  /* 0x800000000b0b7812 */ /* 0x000fe200078eb803 */
[----:B------:R-:W-:Y:S06]  /*4830*/  BRA `(.L_x_23677) ;  /* 0x00000000001c7947 */ /* 0x000fec0003800000 */
.L_x_23676:
[----:B------:R-:W-:-:S06]  /*4840*/  DSETP.GTU.AND P0, PT, R6, +INF , PT ;  /* 0x7ff000000600742a */ /* 0x000fcc0003f0c000 */
[----:B------:R-:W-:-:S14]  /*4850*/  DSETP.LE.AND P0, PT, R8, +INF , !P0 ;  /* 0x7ff000000800742a */ /* 0x000fdc0004703000 */
[----:B------:R-:W0:Y:S01]  /*4860*/  @!P0 LDC.64 R10, c[0x0][0x420] ;  /* 0x00010800ff0a8b82 */ /* 0x000e220000000a00 */
[----:B------:R-:W-:Y:S02]  /*4870*/  @P0 DSETP.NEU.AND P1, PT, R8, +INF , PT ;  /* 0x7ff000000800042a */ /* 0x000fe40003f2d000 */
[----:B0-----:R-:W-:-:S06]  /*4880*/  @!P0 DADD R10, R2, R10 ;  /* 0x00000000020a8229 */ /* 0x001fcc000000000a */
[----:B------:R-:W-:Y:S02]  /*4890*/  @P0 FSEL R10, R2, RZ, P1 ;  /* 0x000000ff020a0208 */ /* 0x000fe40000800000 */
[----:B------:R-:W-:-:S07]  /*48a0*/  @P0 FSEL R11, R3, -QNAN , P1 ;  /* 0xfff80000030b0808 */ /* 0x000fce0000800000 */
.L_x_23677:
[----:B------:R-:W-:Y:S05]  /*48b0*/  BSYNC B0 ;  /* 0x0000000000007941 */ /* 0x000fea0003800000 */
.L_x_23675:
        /* <DEDUP_REMOVED lines=18> */
[----:B------:R-:W-:-:S04]  /*49e0*/  @!P1 IMAD.MOV.U32 R8, RZ, RZ, RZ ;  /* 0x000000ffff089224 */ /* 0x000fc800078e00ff */
[----:B------:R-:W-:Y:S02]  /*49f0*/  @P1 FSEL R0, R2, R6, P0 ;  /* 0x0000000602001208 */ /* 0x000fe40000000000 */
[----:B------:R-:W-:-:S03]  /*4a00*/  @P1 FSEL R3, R3, R7, P0 ;  /* 0x0000000703031208 */ /* 0x000fc60000000000 */
[----:B------:R-:W-:Y:S02]  /*4a10*/  @P1 IMAD.MOV.U32 R8, RZ, RZ, R0 ;  /* 0x000000ffff081224 */ /* 0x000fe400078e0000 */
[----:B------:R-:W-:-:S05]  /*4a20*/  @P1 IMAD.MOV.U32 R9, RZ, RZ, R3 ;  /* 0x000000ffff091224 */ /* 0x000fca00078e0003 */
[----:B------:R-:W-:Y:S01]  /*4a30*/  STG.E.64 desc[UR4][R4.64], R8 ;  /* 0x0000000804007986 */ /* 0x000fe2000c101b04 */
[----:B------:R-:W-:Y:S05]  /*4a40*/  EXIT ;  /* 0x000000000000794d */ /* 0x000fea0003800000 */
.L_x_23692:
        /* <DEDUP_REMOVED lines=11> */
.L_x_37869:


//--------------------- .text._ZN2at6native27unrolled_elementwise_kernelIZZZNS0_15binary_internal21div_floor_kernel_cudaERNS_18TensorIteratorBaseEENKUlvE0_clEvENKUlvE_clEvEUldE_St5arrayIPcLm2EELi4E23TrivialOffsetCalculatorILi1EjESC_NS0_6memory15LoadWithoutCastENSD_16StoreWithoutCastEEEviT_T0_T2_T3_T4_T5_ --------------------------
	.section	.text._ZN2at6native27unrolled_elementwise_kernelIZZZNS0_15binary_internal21div_floor_kernel_cudaERNS_18TensorIteratorBaseEENKUlvE0_clEvENKUlvE_clEvEUldE_St5arrayIPcLm2EELi4E23TrivialOffsetCalculatorILi1EjESC_NS0_6memory15LoadWithoutCastENSD_16StoreWithoutCastEEEviT_T0_T2_T3_T4_T5_,"ax",@progbits
	.align	128
        .global         _ZN2at6native27unrolled_elementwise_kernelIZZZNS0_15binary_internal21div_floor_kernel_cudaERNS_18TensorIteratorBaseEENKUlvE0_clEvENKUlvE_clEvEUldE_St5arrayIPcLm2EELi4E23TrivialOffsetCalculatorILi1EjESC_NS0_6memory15LoadWithoutCastENSD_16StoreWithoutCastEEEviT_T0_T2_T3_T4_T5_
        .type           _ZN2at6native27unrolled_elementwise_kernelIZZZNS0_15binary_internal21div_floor_kernel_cudaERNS_18TensorIteratorBaseEENKUlvE0_clEvENKUlvE_clEvEUldE_St5arrayIPcLm2EELi4E23TrivialOffsetCalculatorILi1EjESC_NS0_6memory15LoadWithoutCastENSD_16StoreWithoutCastEEEviT_T0_T2_T3_T4_T5_,@function
        .size           _ZN2at6native27unrolled_elementwise_kernelIZZZNS0_15binary_internal21div_floor_kernel_cudaERNS_18TensorIteratorBaseEENKUlvE0_clEvENKUlvE_clEvEUldE_St5arrayIPcLm2EELi4E23TrivialOffsetCalculatorILi1EjESC_NS0_6memory15LoadWithoutCastENSD_16StoreWithoutCastEEEviT_T0_T2_T3_T4_T5_,(.L_x_37870 - _ZN2at6native27unrolled_elementwise_kernelIZZZNS0_15binary_internal21div_floor_kernel_cudaERNS_18TensorIteratorBaseEENKUlvE0_clEvENKUlvE_clEvEUldE_St5arrayIPcLm2EELi4E23TrivialOffsetCalculatorILi1EjESC_NS0_6memory15LoadWithoutCastENSD_16StoreWithoutCastEEEviT_T0_T2_T3_T4_T5_)
        .other          _ZN2at6native27unrolled_elementwise_kernelIZZZNS0_15binary_internal21div_floor_kernel_cudaERNS_18TensorIteratorBaseEENKUlvE0_clEvENKUlvE_clEvEUldE_St5arrayIPcLm2EELi4E23TrivialOffsetCalculatorILi1EjESC_NS0_6memory15LoadWithoutCastENSD_16StoreWithoutCastEEEviT_T0_T2_T3_T4_T5_,@"STO_CUDA_ENTRY STV_DEFAULT"
_ZN2at6native27unrolled_elementwise_kernelIZZZNS0_15binary_internal21div_floor_kernel_cudaERNS_18TensorIteratorBaseEENKUlvE0_clEvENKUlvE_clEvEUldE_St5arrayIPcLm2EELi4E23TrivialOffsetCalculatorILi1EjESC_NS0_6memory15LoadWithoutCastENSD_16StoreWithoutCastEEEviT_T0_T2_T3_T4_T5_:
.text._ZN2at6native27unrolled_elementwise_kernelIZZZNS0_15binary_internal21div_floor_kernel_cudaERNS_18TensorIteratorBaseEENKUlvE0_clEvENKUlvE_clEvEUldE_St5arrayIPcLm2EELi4E23TrivialOffsetCalculatorILi1EjESC_NS0_6memory15LoadWithoutCastENSD_16StoreWithoutCastEEEviT_T0_T2_T3_T4_T5_:
        /* <DEDUP_REMOVED lines=15> */
[----:B0-----:R-:W-:Y:S01]  /*00f0*/  @!P1 IMAD.WIDE.U32 R14, R11, 0x8, R14 ;  /* 0x000000080b0e9825 */ /* 0x001fe200078e000e */
[----:B------:R-:W-:Y:S02]  /*0100*/  CS2R R10, SRZ ;  /* 0x00000000000a7805 */ /* 0x000fe4000001ff00 */
[----:B------:R-:W-:-:S13]  /*0110*/  ISETP.GE.AND P3, PT, R7, R0, PT ;  /* 0x000000000700720c */ /* 0x000fda0003f66270 */
[----:B------:R-:W-:Y:S01]  /*0120*/  @!P3 IMAD R21, R8, 0x200, R7 ;  /* 0x000002000815b824 */ /* 0x000fe200078e0207 */
[----:B------:R-:W0:Y:S01]  /*0130*/  @!P3 LDC.64 R4, c[0x0][0x238] ;  /* 0x00008e00ff04bb82 */ /* 0x000e220000000a00 */
[----:B------:R-:W-:Y:S02]  /*0140*/  @!P3 VIADD R7, R7, 0x80 ;  /* 0x000000800707b836 */ /* 0x000fe40000000000 */
[----:B-1----:R-:W-:-:S03]  /*0150*/  @!P0 IMAD.WIDE.U32 R12, R19, 0x8, R12 ;  /* 0x00000008130c8825 */ /* 0x002fc600078e000c */
[----:B------:R-:W-:Y:S02]  /*0160*/  ISETP.GE.AND P2, PT, R7, R0, PT ;  /* 0x000000000700720c */ /* 0x000fe40003f46270 */
[----:B------:R1:W5:Y:S11]  /*0170*/  @!P0 LDG.E.64 R10, desc[UR4][R12.64] ;  /* 0x000000040c0a8981 */ /* 0x000376000c1e1b00 */
[----:B------:R-:W2:Y:S01]  /*0180*/  @!P2 LDC.64 R2, c[0x0][0x238] ;  /* 0x00008e00ff02ab82 */ /* 0x000ea20000000a00 */
[----:B------:R-:W-:Y:S01]  /*0190*/  @!P2 IMAD R17, R8, 0x200, R7 ;  /* 0x000002000811a824 */ /* 0x000fe200078e0207 */
[----:B------:R-:W-:Y:S01]  /*01a0*/  CS2R R6, SRZ ;  /* 0x0000000000067805 */ /* 0x000fe2000001ff00 */
[----:B0-----:R-:W-:Y:S01]  /*01b0*/  @!P3 IMAD.WIDE.U32 R18, R21, 0x8, R4 ;  /* 0x000000081512b825 */ /* 0x001fe200078e0004 */
[----:B------:R-:W-:-:S04]  /*01c0*/  CS2R R4, SRZ ;  /* 0x0000000000047805 */ /* 0x000fc8000001ff00 */
[----:B------:R1:W5:Y:S04]  /*01d0*/  @!P3 LDG.E.64 R6, desc[UR4][R18.64] ;  /* 0x000000041206b981 */ /* 0x000368000c1e1b00 */
[----:B------:R1:W5:Y:S01]  /*01e0*/  @!P1 LDG.E.64 R4, desc[UR4][R14.64] ;  /* 0x000000040e049981 */ /* 0x000362000c1e1b00 */
[----:B--2---:R-:W-:Y:S01]  /*01f0*/  @!P2 IMAD.WIDE.U32 R16, R17, 0x8, R2 ;  /* 0x000000081110a825 */ /* 0x004fe200078e0002 */
[----:B------:R-:W-:-:S06]  /*0200*/  CS2R R2, SRZ ;  /* 0x0000000000027805 */ /* 0x000fcc000001ff00 */
[----:B------:R1:W5:Y:S01]  /*0210*/  @!P2 LDG.E.64 R2, desc[UR4][R16.64] ;  /* 0x000000041002a981 */ /* 0x000362000c1e1b00 */
[----:B------:R-:W-:Y:S04]  /*0220*/  BSSY B1, `(.L_x_23693) ;  /* 0x0000117000017945 */ /* 0x000fe80003800000 */
[----:B------:R-:W-:Y:S05]  /*0230*/  @P1 BRA `(.L_x_23694) ;  /* 0x0000001000541947 */ /* 0x000fea0003800000 */
[----:B-1----:R-:W0:Y:S01]  /*0240*/  LDC.64 R12, c[0x0][0x218] ;  /* 0x00008600ff0c7b82 */ /* 0x002e220000000a00 */
[----:B-----5:R-:W-:Y:S01]  /*0250*/  LOP3.LUT R17, R5, 0x7fffffff, RZ, 0xc0, !PT ;  /* 0x7fffffff05117812 */ /* 0x020fe200078ec0ff */
        /* <DEDUP_REMOVED lines=28> */
[----:B------:R-:W-:-:S04]  /*0420*/  LOP3.LUT R20, R20, 0x100000, RZ, 0xfc, !PT ;  /* 0x0010000014147812 */ /* 0x000fc800078efcff */
[----:B------:R-:W-:-:S04]  /*0430*/  IADD3 R15, R19, 0x2, -R14 ;  /* 0x00000002130f7810 */ /* 0x000fc80007ffe80e */
[----:B------:R-:W-:Y:S02]  /*0440*/  LOP3.LUT P0, R18, R15, 0x3, RZ, 0xc0, !PT ;  /* 0x000000030f127812 */ /* 0x000fe4000780c0ff */
[----:B------:R-:W-:Y:S01]  /*0450*/  LOP3.LUT R15, R17, 0x100000, RZ, 0xfc, !PT ;  /* 0x00100000110f7812 */ /* 0x000fe200078efcff */
[----:B------:R-:W-:-:S10]  /*0460*/  IMAD.IADD R17, R21, 0x1, -R14 ;  /* 0x0000000115117824 */ /* 0x000fd400078e0a0e */
[----:B------:R-:W-:Y:S05]  /*0470*/  @!P0 BRA `(.L_x_23699) ;  /* 0x0000000000388947 */ /* 0x000fea0003800000 */
[----:B------:R-:W-:Y:S01]  /*0480*/  BSSY B3, `(.L_x_23700) ;  /* 0x000000c000037945 */ /* 0x000fe20003800000 */
.L_x_23701:
        /* <DEDUP_REMOVED lines=12> */
.L_x_23700:
[----:B------:R-:W-:-:S07]  /*0550*/  IMAD.MOV.U32 R18, RZ, RZ, R21 ;  /* 0x000000ffff127224 */ /* 0x000fce00078e0015 */
.L_x_23699:
[----:B------:R-:W-:Y:S05]  /*0560*/  BSYNC B2 ;  /* 0x0000000000027941 */ /* 0x000fea0003800000 */
.L_x_23698:
        /* <DEDUP_REMOVED lines=13> */
.L_x_23707:
        /* <DEDUP_REMOVED lines=33> */
.L_x_23706:
[----:B------:R-:W-:Y:S02]  /*0850*/  IMAD.MOV.U32 R18, RZ, RZ, R21 ;  /* 0x000000ffff127224 */ /* 0x000fe400078e0015 */
[----:B------:R-:W-:-:S07]  /*0860*/  IMAD.MOV.U32 R23, RZ, RZ, R22 ;  /* 0x000000ffff177224 */ /* 0x000fce00078e0016 */
.L_x_23705:
[----:B------:R-:W-:Y:S05]  /*0870*/  BSYNC B3 ;  /* 0x0000000000037941 */ /* 0x000fea0003800000 */
.L_x_23704:
[----:B------:R-:W-:-:S13]  /*0880*/  ISETP.GE.U32.AND P0, PT, R19, 0xc, PT ;  /* 0x0000000c1300780c */ /* 0x000fda0003f06070 */
[----:B------:R-:W-:Y:S05]  /*0890*/  @!P0 BRA `(.L_x_23703) ;  /* 0x0000000400dc8947 */ /* 0x000fea0003800000 */
[----:B------:R-:W-:Y:S01]  /*08a0*/  BSSY B3, `(.L_x_23708) ;  /* 0x0000075000037945 */ /* 0x000fe20003800000 */
[----:B------:R-:W-:-:S07]  /*08b0*/  VIADD R17, R17, 0x10 ;  /* 0x0000001011117836 */ /* 0x000fce0000000000 */
.L_x_23709:
        /* <DEDUP_REMOVED lines=116> */
.L_x_23708:
[----:B------:R-:W-:-:S07]  /*1000*/  IMAD.MOV.U32 R23, RZ, RZ, R19 ;  /* 0x000000ffff177224 */ /* 0x000fce00078e0013 */
.L_x_23703:
[----:B------:R-:W-:Y:S05]  /*1010*/  BSYNC B2 ;  /* 0x0000000000027941 */ /* 0x000fea0003800000 */
.L_x_23702:
        /* <DEDUP_REMOVED lines=19> */
.L_x_23711:
[----:B------:R-:W-:Y:S05]  /*1150*/  BSYNC B2 ;  /* 0x0000000000027941 */ /* 0x000fea0003800000 */
.L_x_23710:
[----:B------:R-:W-:Y:S02]  /*1160*/  IMAD.MOV.U32 R15, RZ, RZ, R17 ;  /* 0x000000ffff0f7224 */ /* 0x000fe400078e0011 */
[----:B------:R-:W-:-:S03]  /*1170*/  IMAD.MOV.U32 R14, RZ, RZ, R16 ;  /* 0x000000ffff0e7224 */ /* 0x000fc600078e0010 */
[----:B------:R-:W-:Y:S01]  /*1180*/  LOP3.LUT R15, R15, 0x80000000, R5, 0xb8, !PT ;  /* 0x800000000f0f7812 */ /* 0x000fe200078eb805 */
[----:B------:R-:W-:Y:S06]  /*1190*/  BRA `(.L_x_23697) ;  /* 0x00000000001c7947 */ /* 0x000fec0003800000 */
.L_x_23696:
[----:B------:R-:W-:-:S06]  /*11a0*/  DSETP.GTU.AND P0, PT, R12, +INF , PT ;  /* 0x7ff000000c00742a */ /* 0x000fcc0003f0c000 */
[----:B------:R-:W-:-:S14]  /*11b0*/  DSETP.LE.AND P0, PT, R16, +INF , !P0 ;  /* 0x7ff000001000742a */ /* 0x000fdc0004703000 */
[----:B------:R-:W0:Y:S01]  /*11c0*/  @!P0 LDC.64 R14, c[0x0][0x218] ;  /* 0x00008600ff0e8b82 */ /* 0x000e220000000a00 */
[----:B------:R-:W-:Y:S02]  /*11d0*/  @P0 DSETP.NEU.AND P2, PT, R16, +INF , PT ;  /* 0x7ff000001000042a */ /* 0x000fe40003f4d000 */
[----:B0-----:R-:W-:-:S06]  /*11e0*/  @!P0 DADD R14, R4, R14 ;  /* 0x00000000040e8229 */ /* 0x001fcc000000000e */
[----:B------:R-:W-:Y:S02]  /*11f0*/  @P0 FSEL R14, R4, RZ, P2 ;  /* 0x000000ff040e0208 */ /* 0x000fe40001000000 */
[----:B------:R-:W-:-:S07]  /*1200*/  @P0 FSEL R15, R5, -QNAN , P2 ;  /* 0xfff80000050f0808 */ /* 0x000fce0001000000 */
.L_x_23697:
[----:B------:R-:W-:Y:S05]  /*1210*/  BSYNC B0 ;  /* 0x0000000000007941 */ /* 0x000fea0003800000 */
.L_x_23695:
        /* <DEDUP_REMOVED lines=19> */
[----:B------:R-:W-:Y:S02]  /*1350*/  @P2 FSEL R12, R16, R12, P0 ;  /* 0x0000000c100c2208 */ /* 0x000fe40000000000 */
[----:B------:R-:W-:-:S03]  /*1360*/  @P2 FSEL R13, R17, R13, P0 ;  /* 0x0000000d110d2208 */ /* 0x000fc60000000000 */
[----:B------:R-:W-:Y:S02]  /*1370*/  @P2 IMAD.MOV.U32 R4, RZ, RZ, R12 ;  /* 0x000000ffff042224 */ /* 0x000fe400078e000c */
[----:B------:R-:W-:-:S07]  /*1380*/  @P2 IMAD.MOV.U32 R5, RZ, RZ, R13 ;  /* 0x000000ffff052224 */ /* 0x000fce00078e000d */
.L_x_23694:
[----:B------:R-:W-:Y:S05]  /*1390*/  BSYNC B1 ;  /* 0x0000000000017941 */ /* 0x000fea0003800000 */
.L_x_23693:
[----:B-1----:R-:W-:Y:S01]  /*13a0*/  VIADD R13, R9, 0x80 ;  /* 0x00000080090d7836 */ /* 0x002fe20000000000 */
[----:B------:R-:W-:Y:S04]  /*13b0*/  BSSY B1, `(.L_x_23712) ;  /* 0x0000115000017945 */ /* 0x000fe80003800000 */
[----:B------:R-:W-:-:S13]  /*13c0*/  ISETP.GE.AND P0, PT, R13, R0, PT ;  /* 0x000000000d00720c */ /* 0x000fda0003f06270 */
[----:B------:R-:W-:Y:S05]  /*13d0*/  @P0 BRA `(.L_x_23713) ;  /* 0x0000001000480947 */ /* 0x000fea0003800000 */
[----:B------:R-:W0:Y:S01]  /*13e0*/  LDC.64 R14, c[0x0][0x218] ;  /* 0x00008600ff0e7b82 */ /* 0x000e220000000a00 */
        /* <DEDUP_REMOVED lines=36> */
.L_x_23720:
        /* <DEDUP_REMOVED lines=12> */
.L_x_23719:
[----:B------:R-:W-:-:S07]  /*16f0*/  IMAD.MOV.U32 R20, RZ, RZ, R22 ;  /* 0x000000ffff147224 */ /* 0x000fce00078e0016 */
.L_x_23718:
[----:B------:R-:W-:Y:S05]  /*1700*/  BSYNC B2 ;  /* 0x0000000000027941 */ /* 0x000fea0003800000 */
.L_x_23717:
        /* <DEDUP_REMOVED lines=13> */
.L_x_23726:
        /* <DEDUP_REMOVED lines=33> */
.L_x_23725:
[----:B------:R-:W-:-:S07]  /*19f0*/  IMAD.MOV.U32 R20, RZ, RZ, R22 ;  /* 0x000000ffff147224 */ /* 0x000fce00078e0016 */
.L_x_23724:
[----:B------:R-:W-:Y:S05]  /*1a00*/  BSYNC B3 ;  /* 0x0000000000037941 */ /* 0x000fea0003800000 */
.L_x_23723:
[----:B------:R-:W-:-:S13]  /*1a10*/  ISETP.GE.U32.AND P0, PT, R21, 0xc, PT ;  /* 0x0000000c1500780c */ /* 0x000fda0003f06070 */
[----:B------:R-:W-:Y:S05]  /*1a20*/  @!P0 BRA `(.L_x_23722) ;  /* 0x0000000400dc8947 */ /* 0x000fea0003800000 */
[----:B------:R-:W-:Y:S01]  /*1a30*/  BSSY B3, `(.L_x_23727) ;  /* 0x0000075000037945 */ /* 0x000fe20003800000 */
[----:B------:R-:W-:-:S07]  /*1a40*/  VIADD R19, R19, 0x10 ;  /* 0x0000001013137836 */ /* 0x000fce0000000000 */
.L_x_23728:
        /* <DEDUP_REMOVED lines=116> */
.L_x_23727:
[----:B------:R-:W-:-:S07]  /*2190*/  IMAD.MOV.U32 R23, RZ, RZ, R21 ;  /* 0x000000ffff177224 */ /* 0x000fce00078e0015 */
.L_x_23722:
[----:B------:R-:W-:Y:S05]  /*21a0*/  BSYNC B2 ;  /* 0x0000000000027941 */ /* 0x000fea0003800000 */
.L_x_23721:
        /* <DEDUP_REMOVED lines=19> */
.L_x_23730:
[----:B------:R-:W-:Y:S05]  /*22e0*/  BSYNC B2 ;  /* 0x0000000000027941 */ /* 0x000fea0003800000 */
.L_x_23729:
[----:B------:R-:W-:Y:S01]  /*22f0*/  LOP3.LUT R19, R19, 0x80000000, R11, 0xb8, !PT ;  /* 0x8000000013137812 */ /* 0x000fe200078eb80b */
[----:B------:R-:W-:Y:S06]  /*2300*/  BRA `(.L_x_23716) ;  /* 0x00000000001c7947 */ /* 0x000fec0003800000 */
.L_x_23715:
[----:B------:R-:W-:-:S06]  /*2310*/  DSETP.GTU.AND P0, PT, R14, +INF , PT ;  /* 0x7ff000000e00742a */ /* 0x000fcc0003f0c000 */
[----:B------:R-:W-:-:S14]  /*2320*/  DSETP.LE.AND P0, PT, R16, +INF , !P0 ;  /* 0x7ff000001000742a */ /* 0x000fdc0004703000 */
[----:B------:R-:W0:Y:S01]  /*2330*/  @!P0 LDC.64 R18, c[0x0][0x218] ;  /* 0x00008600ff128b82 */ /* 0x000e220000000a00 */
[----:B------:R-:W-:Y:S02]  /*2340*/  @P0 DSETP.NEU.AND P2, PT, R16, +INF , PT ;  /* 0x7ff000001000042a */ /* 0x000fe40003f4d000 */
[----:B0-----:R-:W-:-:S06]  /*2350*/  @!P0 DADD R18, R10, R18 ;  /* 0x000000000a128229 */ /* 0x001fcc0000000012 */
[----:B------:R-:W-:Y:S02]  /*2360*/  @P0 FSEL R18, R10, RZ, P2 ;  /* 0x000000ff0a120208 */ /* 0x000fe40001000000 */
[----:B------:R-:W-:-:S07]  /*2370*/  @P0 FSEL R19, R11, -QNAN , P2 ;  /* 0xfff800000b130808 */ /* 0x000fce0001000000 */
.L_x_23716:
[----:B------:R-:W-:Y:S05]  /*2380*/  BSYNC B0 ;  /* 0x0000000000007941 */ /* 0x000fea0003800000 */
.L_x_23714:
        /* <DEDUP_REMOVED lines=23> */
.L_x_23713:
[----:B------:R-:W-:Y:S05]  /*2500*/  BSYNC B1 ;  /* 0x0000000000017941 */ /* 0x000fea0003800000 */
.L_x_23712:
[----:B------:R-:W-:Y:S01]  /*2510*/  VIADD R15, R9, 0x100 ;  /* 0x00000100090f7836 */ /* 0x000fe20000000000 */
        /* <DEDUP_REMOVED lines=40> */
.L_x_23739:
        /* <DEDUP_REMOVED lines=12> */
.L_x_23738:
[----:B------:R-:W-:-:S07]  /*2860*/  IMAD.MOV.U32 R20, RZ, RZ, R22 ;  /* 0x000000ffff147224 */ /* 0x000fce00078e0016 */
.L_x_23737:
[----:B------:R-:W-:Y:S05]  /*2870*/  BSYNC B2 ;  /* 0x0000000000027941 */ /* 0x000fea0003800000 */
.L_x_23736:
        /* <DEDUP_REMOVED lines=13> */
.L_x_23745:
        /* <DEDUP_REMOVED lines=33> */
.L_x_23744:
[----:B------:R-:W-:-:S07]  /*2b60*/  IMAD.MOV.U32 R20, RZ, RZ, R22 ;  /* 0x000000ffff147224 */ /* 0x000fce00078e0016 */
.L_x_23743:
[----:B------:R-:W-:Y:S05]  /*2b70*/  BSYNC B3 ;  /* 0x0000000000037941 */ /* 0x000fea0003800000 */
.L_x_23742:
[----:B------:R-:W-:-:S13]  /*2b80*/  ISETP.GE.U32.AND P0, PT, R21, 0xc, PT ;  /* 0x0000000c1500780c */ /* 0x000fda0003f06070 */
[----:B------:R-:W-:Y:S05]  /*2b90*/  @!P0 BRA `(.L_x_23741) ;  /* 0x0000000400dc8947 */ /* 0x000fea0003800000 */
[----:B------:R-:W-:Y:S01]  /*2ba0*/  BSSY B3, `(.L_x_23746) ;  /* 0x0000075000037945 */ /* 0x000fe20003800000 */
[----:B------:R-:W-:-:S07]  /*2bb0*/  VIADD R19, R19, 0x10 ;  /* 0x0000001013137836 */ /* 0x000fce0000000000 */
.L_x_23747:
        /* <DEDUP_REMOVED lines=116> */
.L_x_23746:
[----:B------:R-:W-:-:S07]  /*3300*/  IMAD.MOV.U32 R23, RZ, RZ, R21 ;  /* 0x000000ffff177224 */ /* 0x000fce00078e0015 */
.L_x_23741:
[----:B------:R-:W-:Y:S05]  /*3310*/  BSYNC B2 ;  /* 0x0000000000027941 */ /* 0x000fea0003800000 */
.L_x_23740:
        /* <DEDUP_REMOVED lines=19> */
.L_x_23749:
[----:B------:R-:W-:Y:S05]  /*3450*/  BSYNC B2 ;  /* 0x0000000000027941 */ /* 0x000fea0003800000 */
.L_x_23748:
[----:B------:R-:W-:Y:S01]  /*3460*/  LOP3.LUT R19, R19, 0x80000000, R7, 0xb8, !PT ;  /* 0x8000000013137812 */ /* 0x000fe200078eb807 */
[----:B------:R-:W-:Y:S06]  /*3470*/  BRA `(.L_x_23735) ;  /* 0x00000000001c7947 */ /* 0x000fec0003800000 */
.L_x_23734:
[----:B------:R-:W-:-:S06]  /*3480*/  DSETP.GTU.AND P0, PT, R14, +INF , PT ;  /* 0x7ff000000e00742a */ /* 0x000fcc0003f0c000 */
[----:B------:R-:W-:-:S14]  /*3490*/  DSETP.LE.AND P0, PT, R16, +INF , !P0 ;  /* 0x7ff000001000742a */ /* 0x000fdc0004703000 */
[----:B------:R-:W0:Y:S01]  /*34a0*/  @!P0 LDC.64 R18, c[0x0][0x218] ;  /* 0x00008600ff128b82 */ /* 0x000e220000000a00 */
[----:B------:R-:W-:Y:S02]  /*34b0*/  @P0 DSETP.NEU.AND P2, PT, R16, +INF , PT ;  /* 0x7ff000001000042a */ /* 0x000fe40003f4d000 */
[----:B0-----:R-:W-:-:S06]  /*34c0*/  @!P0 DADD R18, R6, R18 ;  /* 0x0000000006128229 */ /* 0x001fcc0000000012 */
[----:B------:R-:W-:Y:S02]  /*34d0*/  @P0 FSEL R18, R6, RZ, P2 ;  /* 0x000000ff06120208 */ /* 0x000fe40001000000 */
[----:B------:R-:W-:-:S07]  /*34e0*/  @P0 FSEL R19, R7, -QNAN , P2 ;  /* 0xfff8000007130808 */ /* 0x000fce0001000000 */
.L_x_23735:
[----:B------:R-:W-:Y:S05]  /*34f0*/  BSYNC B0 ;  /* 0x0000000000007941 */ /* 0x000fea0003800000 */
.L_x_23733:
        /* <DEDUP_REMOVED lines=23> */
.L_x_23732:
[----:B------:R-:W-:Y:S05]  /*3670*/  BSYNC B1 ;  /* 0x0000000000017941 */ /* 0x000fea0003800000 */
.L_x_23731:
        /* <DEDUP_REMOVED lines=41> */
.L_x_23758:
        /* <DEDUP_REMOVED lines=12> */
.L_x_23757:
[----:B------:R-:W-:-:S07]  /*39d0*/  IMAD.MOV.U32 R20, RZ, RZ, R22 ;  /* 0x000000ffff147224 */ /* 0x000fce00078e0016 */
.L_x_23756:
[----:B------:R-:W-:Y:S05]  /*39e0*/  BSYNC B2 ;  /* 0x0000000000027941 */ /* 0x000fea0003800000 */
.L_x_23755:
        /* <DEDUP_REMOVED lines=13> */
.L_x_23764:
        /* <DEDUP_REMOVED lines=33> */
.L_x_23763:
[----:B------:R-:W-:-:S07]  /*3cd0*/  IMAD.MOV.U32 R20, RZ, RZ, R22 ;  /* 0x000000ffff147224 */ /* 0x000fce00078e0016 */
.L_x_23762:
[----:B------:R-:W-:Y:S05]  /*3ce0*/  BSYNC B3 ;  /* 0x0000000000037941 */ /* 0x000fea0003800000 */
.L_x_23761:
[----:B------:R-:W-:-:S13]  /*3cf0*/  ISETP.GE.U32.AND P0, PT, R21, 0xc, PT ;  /* 0x0000000c1500780c */ /* 0x000fda0003f06070 */
[----:B------:R-:W-:Y:S05]  /*3d00*/  @!P0 BRA `(.L_x_23760) ;  /* 0x0000000400dc8947 */ /* 0x000fea0003800000 */
[----:B------:R-:W-:Y:S01]  /*3d10*/  BSSY B3, `(.L_x_23765) ;  /* 0x0000075000037945 */ /* 0x000fe20003800000 */
[----:B------:R-:W-:-:S07]  /*3d20*/  VIADD R19, R19, 0x10 ;  /* 0x0000001013137836 */ /* 0x000fce0000000000 */
.L_x_23766:
        /* <DEDUP_REMOVED lines=116> */
.L_x_23765:
[----:B------:R-:W-:-:S07]  /*4470*/  IMAD.MOV.U32 R23, RZ, RZ, R21 ;  /* 0x000000ffff177224 */ /* 0x000fce00078e0015 */
.L_x_23760:
[----:B------:R-:W-:Y:S05]  /*4480*/  BSYNC B2 ;  /* 0x0000000000027941 */ /* 0x000fea0003800000 */
.L_x_23759:
        /* <DEDUP_REMOVED lines=19> */
.L_x_23768:
[----:B------:R-:W-:Y:S05]  /*45c0*/  BSYNC B2 ;  /* 0x0000000000027941 */ /* 0x000fea0003800000 */
.L_x_23767:
[----:B------:R-:W-:Y:S01]  /*45d0*/  LOP3.LUT R19, R19, 0x80000000, R3, 0xb8, !PT ;  /* 0x8000000013137812 */ /* 0x000fe200078eb803 */
[----:B------:R-:W-:Y:S06]  /*45e0*/  BRA `(.L_x_23754) ;  /* 0x00000000001c7947 */ /* 0x000fec0003800000 */
.L_x_23753:
[----:B------:R-:W-:-:S06]  /*45f0*/  DSETP.GTU.AND P0, PT, R14, +INF , PT ;  /* 0x7ff000000e00742a */ /* 0x000fcc0003f0c000 */
[----:B------:R-:W-:-:S14]  /*4600*/  DSETP.LE.AND P0, PT, R16, +INF , !P0 ;  /* 0x7ff000001000742a */ /* 0x000fdc0004703000 */
[----:B------:R-:W0:Y:S01]  /*4610*/  @!P0 LDC.64 R18, c[0x0][0x218] ;  /* 0x00008600ff128b82 */ /* 0x000e220000000a00 */
[----:B------:R-:W-:Y:S02]  /*4620*/  @P0 DSETP.NEU.AND P2, PT, R16, +INF , PT ;  /* 0x7ff000001000042a */ /* 0x000fe40003f4d000 */
[----:B0-----:R-:W-:-:S06]  /*4630*/  @!P0 DADD R18, R2, R18 ;  /* 0x0000000002128229 */ /* 0x001fcc0000000012 */
[----:B------:R-:W-:Y:S02]  /*4640*/  @P0 FSEL R18, R2, RZ, P2 ;  /* 0x000000ff02120208 */ /* 0x000fe40001000000 */
[----:B------:R-:W-:-:S07]  /*4650*/  @P0 FSEL R19, R3, -QNAN , P2 ;  /* 0xfff8000003130808 */ /* 0x000fce0001000000 */
.L_x_23754:
[----:B------:R-:W-:Y:S05]  /*4660*/  BSYNC B0 ;  /* 0x0000000000007941 */ /* 0x000fea0003800000 */
.L_x_23752:
        /* <DEDUP_REMOVED lines=23> */
.L_x_23751:
[----:B------:R-:W-:Y:S05]  /*47e0*/  BSYNC B1 ;  /* 0x0000000000017941 */ /* 0x000fea0003800000 */
.L_x_23750:
[----:B------:R-:W0:Y:S01]  /*47f0*/  @!P1 LDC.64 R14, c[0x0][0x230] ;  /* 0x00008c00ff0e9b82 */ /* 0x000e220000000a00 */
[----:B------:R-:W-:Y:S01]  /*4800*/  IMAD.MOV.U32 R17, RZ, RZ, R9 ;  /* 0x000000ffff117224 */ /* 0x000fe200078e0009 */
[----:B------:R-:W-:Y:S01]  /*4810*/  BSSY B0, `(.L_x_23769) ;  /* 0x0000011000007945 */ /* 0x000fe20003800000 */
[----:B------:R-:W-:Y:S02]  /*4820*/  @!P1 IMAD.MOV.U32 R17, RZ, RZ, R13 ;  /* 0x000000ffff119224 */ /* 0x000fe400078e000d */
[----:B------:R-:W-:-:S03]  /*4830*/  @!P1 IMAD R13, R8, 0x200, R9 ;  /* 0x00000200080d9824 */ /* 0x000fc600078e0209 */
[----:B------:R-:W-:Y:S01]  /*4840*/  ISETP.GE.AND P0, PT, R17, R0, PT ;  /* 0x000000001100720c */ /* 0x000fe20003f06270 */
[----:B0-----:R-:W-:-:S05]  /*4850*/  @!P1 IMAD.WIDE.U32 R12, R13, 0x8, R14 ;  /* 0x000000080d0c9825 */ /* 0x001fca00078e000e */
[----:B-----5:R0:W-:Y:S07]  /*4860*/  @!P1 STG.E.64 desc[UR4][R12.64], R4 ;  /* 0x000000040c009986 */ /* 0x0201ee000c101b04 */
[----:B------:R-:W-:Y:S05]  /*4870*/  @P0 BRA `(.L_x_23770) ;  /* 0x0000000000280947 */ /* 0x000fea0003800000 */
[----:B0-----:R-:W0:Y:S01]  /*4880*/  LDC.64 R12, c[0x0][0x230] ;  /* 0x00008c00ff0c7b82 */ /* 0x001e220000000a00 */
[----:B------:R-:W-:Y:S02]  /*4890*/  IMAD R5, R8, 0x200, R17 ;  /* 0x0000020008057824 */ /* 0x000fe400078e0211 */
[----:B------:R-:W-:-:S05]  /*48a0*/  VIADD R17, R17, 0x80 ;  /* 0x0000008011117836 */ /* 0x000fca0000000000 */
[----:B------:R-:W-:-:S13]  /*48b0*/  ISETP.GE.AND P0, PT, R17, R0, PT ;  /* 0x000000001100720c */ /* 0x000fda0003f06270 */
[----:B------:R-:W-:Y:S02]  /*48c0*/  @!P0 IMAD R9, R8, 0x200, R17 ;  /* 0x0000020008098824 */ /* 0x000fe400078e0211 */
[----:B------:R-:W-:Y:S02]  /*48d0*/  @!P0 VIADD R17, R17, 0x80 ;  /* 0x0000008011118836 */ /* 0x000fe40000000000 */
[----:B0-----:R-:W-:-:S04]  /*48e0*/  IMAD.WIDE.U32 R4, R5, 0x8, R12 ;  /* 0x0000000805047825 */ /* 0x001fc800078e000c */
[----:B------:R-:W-:Y:S01]  /*48f0*/  @!P0 IMAD.WIDE.U32 R12, R9, 0x8, R12 ;  /* 0x00000008090c8825 */ /* 0x000fe200078e000c */
[----:B------:R1:W-:Y:S04]  /*4900*/  STG.E.64 desc[UR4][R4.64], R10 ;  /* 0x0000000a04007986 */ /* 0x0003e8000c101b04 */
[----:B------:R1:W-:Y:S02]  /*4910*/  @!P0 STG.E.64 desc[UR4][R12.64], R6 ;  /* 0x000000060c008986 */ /* 0x0003e4000c101b04 */
.L_x_23770:
[----:B------:R-:W-:Y:S05]  /*4920*/  BSYNC B0 ;  /* 0x0000000000007941 */ /* 0x000fea0003800000 */
.L_x_23769:
[----:B------:R-:W-:-:S13]  /*4930*/  ISETP.GE.AND P0, PT, R17, R0, PT ;  /* 0x000000001100720c */ /* 0x000fda0003f06270 */
[----:B------:R-:W-:Y:S05]  /*4940*/  @P0 EXIT ;  /* 0x000000000000094d */ /* 0x000fea0003800000 */
[----:B01----:R-:W0:Y:S01]  /*4950*/  LDC.64 R4, c[0x0][0x230] ;  /* 0x00008c00ff047b82 */ /* 0x003e220000000a00 */
[----:B------:R-:W-:-:S04]  /*4960*/  IMAD R17, R8, 0x200, R17 ;  /* 0x0000020008117824 */ /* 0x000fc800078e0211 */
[----:B0-----:R-:W-:-:S05]  /*4970*/  IMAD.WIDE.U32 R4, R17, 0x8, R4 ;  /* 0x0000000811047825 */ /* 0x001fca00078e0004 */
[----:B------:R-:W-:Y:S01]  /*4980*/  STG.E.64 desc[UR4][R4.64], R2 ;  /* 0x0000000204007986 */ /* 0x000fe2000c101b04 */
[----:B------:R-:W-:Y:S05]  /*4990*/  EXIT ;  /* 0x000000000000794d */ /* 0x000fea0003800000 */
.L_x_23771:
        /* <DEDUP_REMOVED lines=14> */
.L_x_37870:


//--------------------- .text._ZN2at6native29vectorized_elementwise_kernelILi2EZZZNS0_15binary_internal21div_floor_kernel_cudaERNS_18TensorIteratorBaseEENKUlvE0_clEvENKUlvE_clEvEUldE_St5arrayIPcLm2EEEEviT0_T1_ --------------------------
	.section	.text._ZN2at6native29vectorized_elementwise_kernelILi2EZZZNS0_15binary_internal21div_floor_kernel_cudaERNS_18TensorIteratorBaseEENKUlvE0_clEvENKUlvE_clEvEUldE_St5arrayIPcLm2EEEEviT0_T1_,"ax",@progbits
	.align	128
        .global         _ZN2at6native29vectorized_elementwise_kernelILi2EZZZNS0_15binary_internal21div_floor_kernel_cudaERNS_18TensorIteratorBaseEENKUlvE0_clEvENKUlvE_clEvEUldE_St5arrayIPcLm2EEEEviT0_T1_
        .type           _ZN2at6native29vectorized_elementwise_kernelILi2EZZZNS0_15binary_internal21div_floor_kernel_cudaERNS_18TensorIteratorBaseEENKUlvE0_clEvENKUlvE_clEvEUldE_St5arrayIPcLm2EEEEviT0_T1_,@function
        .size           _ZN2at6native29vectorized_elementwise_kernelILi2EZZZNS0_15binary_internal21div_floor_kernel_cudaERNS_18TensorIteratorBaseEENKUlvE0_clEvENKUlvE_clEvEUldE_St5arrayIPcLm2EEEEviT0_T1_,(.L_x_37871 - _ZN2at6native29vectorized_elementwise_kernelILi2EZZZNS0_15binary_internal21div_floor_kernel_cudaERNS_18TensorIteratorBaseEENKUlvE0_clEvENKUlvE_clEvEUldE_St5arrayIPcLm2EEEEviT0_T1_)
        .other          _ZN2at6native29vectorized_elementwise_kernelILi2EZZZNS0_15binary_internal21div_floor_kernel_cudaERNS_18TensorIteratorBaseEENKUlvE0_clEvENKUlvE_clEvEUldE_St5arrayIPcLm2EEEEviT0_T1_,@"STO_CUDA_ENTRY STV_DEFAULT"
_ZN2at6native29vectorized_elementwise_kernelILi2EZZZNS0_15binary_internal21div_floor_kernel_cudaERNS_18TensorIteratorBaseEENKUlvE0_clEvENKUlvE_clEvEUldE_St5arrayIPcLm2EEEEviT0_T1_:
.text._ZN2at6native29vectorized_elementwise_kernelILi2EZZZNS0_15binary_internal21div_floor_kernel_cudaERNS_18TensorIteratorBaseEENKUlvE0_clEvENKUlvE_clEvEUldE_St5arrayIPcLm2EEEEviT0_T1_:
[----:B------:R-:W-:Y:S08]  /*0000*/  LDC R1, c[0x0][0x28] ;  /* 0x00000a00ff017b82 */ /* 0x000ff00000000800 */
[----:B------:R-:W0:Y:S01]  /*0010*/  S2UR UR6, SR_CTAID.X ;  /* 0x00000000000679c3 */ /* 0x000e220000002500 */
[----:B------:R-:W-:Y:S01]  /*0020*/  ULDC UR4, c[0x0][0x210] ;  /* 0x0000840000047ab9 */ /* 0x000fe20000000800 */
[----:B------:R-:W-:Y:S01]  /*0030*/  ULDC.64 UR8, c[0x0][0x208] ;  /* 0x0000820000087ab9 */ /* 0x000fe20000000a00 */
[----:B0-----:R-:W-:-:S04]  /*0040*/  USHF.L.U32 UR6, UR6, 0xa, URZ ;  /* 0x0000000a06067899 */ /* 0x001fc8000800063f */
[----:B------:R-:W-:-:S04]  /*0050*/  UIADD3 UR4, -UR6, UR4, URZ ;  /* 0x0000000406047290 */ /* 0x000fc8000fffe13f */
[----:B------:R-:W-:-:S06]  /*0060*/  UISETP.GE.U32.AND UP0, UPT, UR4, 0x400, UPT ;  /* 0x000004000400788c */ /* 0x000fcc000bf06070 */
[----:B------:R-:W-:-:S13]  /*0070*/  PLOP3.LUT P0, PT, PT, PT, UP0, 0x80, 0x0 ;  /* 0x000000000000781c */ /* 0x000fda0003f0f008 */
[----:B------:R-:W-:Y:S05]  /*0080*/  @!P0 BRA `(.L_x_23772) ;  /* 0x0000008800d48947 */ /* 0x000fea0003800000 */
[----:B------:R-:W0:Y:S01]  /*0090*/  S2R R5, SR_TID.X ;  /* 0x0000000000057919 */ /* 0x000e220000002100 */
[----:B------:R-:W-:Y:S01]  /*00a0*/  ULDC.64 UR4, c[0x0][0x238] ;  /* 0x00008e0000047ab9 */ /* 0x000fe20000000a00 */
[----:B------:R-:W1:Y:S01]  /*00b0*/  LDC.64 R20, c[0x0][0x218] ;  /* 0x00008600ff147b82 */ /* 0x000e620000000a00 */
[----:B------:R-:W-:-:S06]  /*00c0*/  UIMAD.WIDE UR4, UR6, 0x8, UR4 ;  /* 0x00000008060478a5 */ /* 0x000fcc000f8e0204 */
[----:B------:R-:W-:Y:S02]  /*00d0*/  IMAD.U32 R2, RZ, RZ, UR4 ;  /* 0x00000004ff027e24 */ /* 0x000fe4000f8e00ff */
[----:B------:R-:W-:Y:S02]  /*00e0*/  IMAD.U32 R3, RZ, RZ, UR5 ;  /* 0x00000005ff037e24 */ /* 0x000fe4000f8e00ff */
[----:B0-----:R-:W-:-:S05]  /*00f0*/  IMAD.WIDE.U32 R2, R5, 0x10, R2 ;  /* 0x0000001005027825 */ /* 0x001fca00078e0002 */
[----:B------:R-:W2:Y:S01]  /*0100*/  LDG.E.128 R8, desc[UR8][R2.64] ;  /* 0x0000000802087981 */ /* 0x000ea2000c1e1d00 */
[----:B-1----:R-:W-:Y:S01]  /*0110*/  LOP3.LUT R21, R21, 0x7fffffff, RZ, 0xc0, !PT ;  /* 0x7fffffff15157812 */ /* 0x002fe200078ec0ff */
[----:B------:R-:W-:Y:S02]  /*0120*/  BSSY B0, `(.L_x_23773) ;  /* 0x0000101000007945 */ /* 0x000fe40003800000 */
[----:B------:R-:W5:Y:S01]  /*0130*/  LDG.E.128 R16, desc[UR8][R2.64+0x800] ;  /* 0x0008000802107981 */ /* 0x000f62000c1e1d00 */
[----:B------:R-:W-:-:S03]  /*0140*/  ISETP.GT.U32.AND P0, PT, R21, 0x7fefffff, PT ;  /* 0x7fefffff1500780c */ /* 0x000fc60003f04070 */
[----:B------:R-:W5:Y:S04]  /*0150*/  LDG.E.128 R12, desc[UR8][R2.64+0x1000] ;  /* 0x00100008020c7981 */ /* 0x000f68000c1e1d00 */
[----:B------:R0:W5:Y:S02]  /*0160*/  LDG.E.128 R4, desc[UR8][R2.64+0x1800] ;  /* 0x0018000802047981 */ /* 0x000164000c1e1d00 */
[----:B0-----:R-:W-:Y:S02]  /*0170*/  IMAD.MOV.U32 R2, RZ, RZ, R20 ;  /* 0x000000ffff027224 */ /* 0x001fe400078e0014 */
[----:B------:R-:W-:Y:S01]  /*0180*/  IMAD.MOV.U32 R3, RZ, RZ, R21 ;  /* 0x000000ffff037224 */ /* 0x000fe200078e0015 */
        /* <DEDUP_REMOVED lines=13> */
[----:B------:R-:W-:Y:S01]  /*0260*/  IMAD.MOV.U32 R20, RZ, RZ, R2 ;  /* 0x000000ffff147224 */ /* 0x000fe200078e0002 */
[--C-:B------:R-:W-:Y:S01]  /*0270*/  SHF.R.U32.HI R24, RZ, 0x14, R3.reuse ;  /* 0x00000014ff187819 */ /* 0x100fe20000011603 */
[----:B------:R-:W-:Y:S01]  /*0280*/  IMAD.MOV.U32 R21, RZ, RZ, R3 ;  /* 0x000000ffff157224 */ /* 0x000fe200078e0003 */
[----:B------:R-:W-:Y:S01]  /*0290*/  ISETP.NE.AND P1, PT, R29, RZ, PT ;  /* 0x000000ff1d00720c */ /* 0x000fe20003f25270 */
[----:B------:R-:W-:Y:S01]  /*02a0*/  BSSY B1, `(.L_x_23776) ;  /* 0x0000020000017945 */ /* 0x000fe20003800000 */
        /* <DEDUP_REMOVED lines=11> */
[----:B------:R-:W-:Y:S01]  /*0360*/  IMAD.IADD R27, R0, 0x1, R29 ;  /* 0x00000001001b7824 */ /* 0x000fe200078e021d */
[----:B------:R-:W-:-:S04]  /*0370*/  LOP3.LUT R0, R21, 0xfffff, RZ, 0xc0, !PT ;  /* 0x000fffff15007812 */ /* 0x000fc800078ec0ff */
[----:B------:R-:W-:Y:S02]  /*0380*/  IADD3 R26, R27, 0x2, -R24 ;  /* 0x000000021b1a7810 */ /* 0x000fe40007ffe818 */
[----:B------:R-:W-:Y:S02]  /*0390*/  LOP3.LUT R0, R0, 0x100000, RZ, 0xfc, !PT ;  /* 0x0010000000007812 */ /* 0x000fe400078efcff */
[----:B------:R-:W-:-:S13]  /*03a0*/  LOP3.LUT P1, R26, R26, 0x3, RZ, 0xc0, !PT ;  /* 0x000000031a1a7812 */ /* 0x000fda000782c0ff */
[----:B------:R-:W-:Y:S05]  /*03b0*/  @!P1 BRA `(.L_x_23777) ;  /* 0x0000000000389947 */ /* 0x000fea0003800000 */
[----:B------:R-:W-:Y:S01]  /*03c0*/  BSSY B2, `(.L_x_23778) ;  /* 0x000000c000027945 */ /* 0x000fe20003800000 */
.L_x_23779:
[----:B------:R-:W-:Y:S01]  /*03d0*/  IADD3 R29, P1, -R20, R25, RZ ;  /* 0x00000019141d7210 */ /* 0x000fe20007f3e1ff */
[----:B------:R-:W-:Y:S02]  /*03e0*/  VIADD R26, R26, 0xffffffff ;  /* 0xffffffff1a1a7836 */ /* 0x000fe40000000000 */
[----:B------:R-:W-:Y:S02]  /*03f0*/  VIADD R22, R22, 0xffffffff ;  /* 0xffffffff16167836 */ /* 0x000fe40000000000 */
[----:B------:R-:W-:-:S05]  /*0400*/  IMAD.X R28, R23, 0x1, ~R0, P1 ;  /* 0x00000001171c7824 */ /* 0x000fca00008e0e00 */
[----:B------:R-:W-:-:S04]  /*0410*/  ISETP.GE.AND P1, PT, R28, RZ, PT ;  /* 0x000000ff1c00720c */ /* 0x000fc80003f26270 */
[----:B------:R-:W-:Y:S02]  /*0420*/  SEL R29, R25, R29, !P1 ;  /* 0x0000001d191d7207 */ /* 0x000fe40004800000 */
[----:B------:R-:W-:Y:S02]  /*0430*/  SEL R28, R23, R28, !P1 ;  /* 0x0000001c171c7207 */ /* 0x000fe40004800000 */
[----:B------:R-:W-:Y:S01]  /*0440*/  ISETP.NE.AND P1, PT, R26, RZ, PT ;  /* 0x000000ff1a00720c */ /* 0x000fe20003f25270 */
[C---:B------:R-:W-:Y:S01]  /*0450*/  IMAD.SHL.U32 R25, R29.reuse, 0x2, RZ ;  /* 0x000000021d197824 */ /* 0x040fe200078e00ff */
[----:B------:R-:W-:-:S11]  /*0460*/  SHF.L.U64.HI R23, R29, 0x1, R28 ;  /* 0x000000011d177819 */ /* 0x000fd6000001021c */
[----:B------:R-:W-:Y:S05]  /*0470*/  @P1 BRA `(.L_x_23779) ;  /* 0xfffffffc00d41947 */ /* 0x000fea000383ffff */
[----:B------:R-:W-:Y:S05]  /*0480*/  BSYNC B2 ;  /* 0x0000000000027941 */ /* 0x000fea0003800000 */
.L_x_23778:
[----:B------:R-:W-:-:S07]  /*0490*/  IMAD.MOV.U32 R26, RZ, RZ, R29 ;  /* 0x000000ffff1a7224 */ /* 0x000fce00078e001d */
.L_x_23777:
[----:B------:R-:W-:Y:S05]  /*04a0*/  BSYNC B1 ;  /* 0x0000000000017941 */ /* 0x000fea0003800000 */
.L_x_23776:
        /* <DEDUP_REMOVED lines=13> */
.L_x_23785:
[----:B------:R-:W-:Y:S01]  /*0580*/  IADD3 R29, P1, -R20, R25, RZ ;  /* 0x00000019141d7210 */ /* 0x000fe20007f3e1ff */
[----:B------:R-:W-:Y:S02]  /*0590*/  VIADD R26, R26, 0xffffffff ;  /* 0xffffffff1a1a7836 */ /* 0x000fe40000000000 */
        /* <DEDUP_REMOVED lines=18> */
[----:B------:R-:W-:-:S04]  /*06c0*/  SEL R28, R23, R28, !P1 ;  /* 0x0000001c171c7207 */ /* 0x000fc80004800000 */
[C---:B------:R-:W-:Y:S01]  /*06d0*/  SHF.L.U64.HI R23, R25.reuse, 0x1, R28 ;  /* 0x0000000119177819 */ /* 0x040fe2000001021c */
[----:B------:R-:W-:-:S05]  /*06e0*/  IMAD.SHL.U32 R25, R25, 0x2, RZ ;  /* 0x0000000219197824 */ /* 0x000fca00078e00ff */
[----:B------:R-:W-:-:S05]  /*06f0*/  IADD3 R29, P1, -R20, R25, RZ ;  /* 0x00000019141d7210 */ /* 0x000fca0007f3e1ff */
        /* <DEDUP_REMOVED lines=9> */
.L_x_23784:
[----:B------:R-:W-:-:S07]  /*0790*/  IMAD.MOV.U32 R26, RZ, RZ, R29 ;  /* 0x000000ffff1a7224 */ /* 0x000fce00078e001d */
.L_x_23783:
[----:B------:R-:W-:Y:S05]  /*07a0*/  BSYNC B2 ;  /* 0x0000000000027941 */ /* 0x000fea0003800000 */
.L_x_23782:
[----:B------:R-:W-:-:S13]  /*07b0*/  ISETP.GE.U32.AND P1, PT, R27, 0xc, PT ;  /* 0x0000000c1b00780c */ /* 0x000fda0003f26070 */
[----:B------:R-:W-:Y:S05]  /*07c0*/  @!P1 BRA `(.L_x_23781) ;  /* 0x0000000400d89947 */ /* 0x000fea0003800000 */
[----:B------:R-:W-:Y:S01]  /*07d0*/  BSSY B2, `(.L_x_23781) ;  /* 0x0000075000027945 */ /* 0x000fe20003800000 */
[----:B------:R-:W-:-:S07]  /*07e0*/  VIADD R22, R22, 0x10 ;  /* 0x0000001016167836 */ /* 0x000fce0000000000 */
.L_x_23786:
[----:B------:R-:W-:Y:S01]  /*07f0*/  IADD3 R26, P1, -R20, R25, RZ ;  /* 0x00000019141a7210 */ /* 0x000fe20007f3e1ff */
[----:B------:R-:W-:-:S04]  /*0800*/  VIADD R22, R22, 0xfffffff0 ;  /* 0xfffffff016167836 */ /* 0x000fc80000000000 */
        /* <DEDUP_REMOVED lines=109> */
[----:B------:R-:W-:Y:S01]  /*0ee0*/  ISETP.GT.AND P1, PT, R22, 0xf, PT ;  /* 0x0000000f1600780c */ /* 0x000fe20003f24270 */
[C---:B------:R-:W-:Y:S01]  /*0ef0*/  IMAD.SHL.U32 R25, R26.reuse, 0x2, RZ ;  /* 0x000000021a197824 */ /* 0x040fe200078e00ff */
[----:B------:R-:W-:-:S11]  /*0f00*/  SHF.L.U64.HI R23, R26, 0x1, R28 ;  /* 0x000000011a177819 */ /* 0x000fd6000001021c */
[----:B------:R-:W-:Y:S05]  /*0f10*/  @P1 BRA `(.L_x_23786) ;  /* 0xfffffff800341947 */ /* 0x000fea000383ffff */
[----:B------:R-:W-:Y:S05]  /*0f20*/  BSYNC B2 ;  /* 0x0000000000027941 */ /* 0x000fea0003800000 */
.L_x_23781:
[----:B------:R-:W-:Y:S05]  /*0f30*/  BSYNC B1 ;  /* 0x0000000000017941 */ /* 0x000fea0003800000 */
.L_x_23780:
        /* <DEDUP_REMOVED lines=20> */
.L_x_23788:
[----:B------:R-:W-:Y:S05]  /*1080*/  BSYNC B1 ;  /* 0x0000000000017941 */ /* 0x000fea0003800000 */
.L_x_23787:
[----:B------:R-:W-:-:S05]  /*1090*/  IMAD.MOV.U32 R21, RZ, RZ, R25 ;  /* 0x000000ffff157224 */ /* 0x000fca00078e0019 */
[----:B------:R-:W-:Y:S01]  /*10a0*/  LOP3.LUT R21, R21, 0x80000000, R9, 0xb8, !PT ;  /* 0x8000000015157812 */ /* 0x000fe200078eb809 */
[----:B------:R-:W-:Y:S06]  /*10b0*/  BRA `(.L_x_23775) ;  /* 0x00000000001c7947 */ /* 0x000fec0003800000 */
.L_x_23774:
[----:B------:R-:W-:-:S06]  /*10c0*/  DSETP.GTU.AND P1, PT, R2, +INF , PT ;  /* 0x7ff000000200742a */ /* 0x000fcc0003f2c000 */
[----:B------:R-:W-:-:S14]  /*10d0*/  DSETP.LE.AND P1, PT, R22, +INF , !P1 ;  /* 0x7ff000001600742a */ /* 0x000fdc0004f23000 */
[----:B------:R-:W0:Y:S01]  /*10e0*/  @!P1 LDC.64 R20, c[0x0][0x218] ;  /* 0x00008600ff149b82 */ /* 0x000e220000000a00 */
[----:B------:R-:W-:Y:S02]  /*10f0*/  @P1 DSETP.NEU.AND P2, PT, R22, +INF , PT ;  /* 0x7ff000001600142a */ /* 0x000fe40003f4d000 */
[----:B0-----:R-:W-:-:S06]  /*1100*/  @!P1 DADD R20, R8, R20 ;  /* 0x0000000008149229 */ /* 0x001fcc0000000014 */
[----:B------:R-:W-:Y:S02]  /*1110*/  @P1 FSEL R20, R8, RZ, P2 ;  /* 0x000000ff08141208 */ /* 0x000fe40001000000 */
[----:B------:R-:W-:-:S07]  /*1120*/  @P1 FSEL R21, R9, -QNAN , P2 ;  /* 0xfff8000009151808 */ /* 0x000fce0001000000 */
.L_x_23775:
[----:B------:R-:W-:Y:S05]  /*1130*/  BSYNC B0 ;  /* 0x0000000000007941 */ /* 0x000fea0003800000 */
.L_x_23773:
[----:B------:R-:W-:Y:S01]  /*1140*/  DSETP.NEU.AND P2, PT, R20, RZ, PT ;  /* 0x000000ff1400722a */ /* 0x000fe20003f4d000 */
[----:B------:R-:W-:Y:S01]  /*1150*/  ULDC.64 UR10, c[0x0][0x220] ;  /* 0x00008800000a7ab9 */ /* 0x000fe20000000a00 */
[----:B------:R-:W-:Y:S01]  /*1160*/  DADD R22, R8, -R20 ;  /* 0x0000000008167229 */ /* 0x000fe20000000814 */
[----:B------:R-:W-:Y:S01]  /*1170*/  PLOP3.LUT P1, PT, PT, PT, PT, 0x8, 0x0 ;  /* 0x000000000000781c */ /* 0x000fe20003f2e170 */
[----:B------:R-:W-:Y:S06]  /*1180*/  BSSY B0, `(.L_x_23789) ;  /* 0x000010f000007945 */ /* 0x000fec0003800000 */
        /* <DEDUP_REMOVED lines=14> */
[----:B------:R-:W-:Y:S01]  /*1270*/  LOP3.LUT R23, R11, 0x7fffffff, RZ, 0xc0, !PT ;  /* 0x7fffffff0b177812 */ /* 0x000fe200078ec0ff */
[----:B------:R-:W-:-:S03]  /*1280*/  IMAD.MOV.U32 R22, RZ, RZ, R10 ;  /* 0x000000ffff167224 */ /* 0x000fc600078e000a */
[----:B------:R-:W-:Y:S02]  /*1290*/  ISETP.GT.U32.OR P2, PT, R23, 0x7fefffff, P0 ;  /* 0x7fefffff1700780c */ /* 0x000fe40000744470 */
[----:B------:R-:W-:Y:S01]  /*12a0*/  @P3 FSEL R0, R8, R20, P1 ;  /* 0x0000001408003208 */ /* 0x000fe20000800000 */
[----:B------:R-:W-:Y:S01]  /*12b0*/  @!P3 IMAD.MOV.U32 R8, RZ, RZ, RZ ;  /* 0x000000ffff08b224 */ /* 0x000fe200078e00ff */
[----:B------:R-:W-:Y:S01]  /*12c0*/  @P3 FSEL R21, R9, R21, P1 ;  /* 0x0000001509153208 */ /* 0x000fe20000800000 */
[----:B------:R-:W-:Y:S02]  /*12d0*/  @!P3 IMAD.MOV.U32 R9, RZ, RZ, R24 ;  /* 0x000000ffff09b224 */ /* 0x000fe400078e0018 */
[----:B------:R-:W-:Y:S02]  /*12e0*/  @P3 IMAD.MOV.U32 R8, RZ, RZ, R0 ;  /* 0x000000ffff083224 */ /* 0x000fe400078e0000 */
[----:B------:R-:W-:-:S04]  /*12f0*/  @P3 IMAD.MOV.U32 R9, RZ, RZ, R21 ;  /* 0x000000ffff093224 */ /* 0x000fc800078e0015 */
        /* <DEDUP_REMOVED lines=33> */
.L_x_23795:
        /* <DEDUP_REMOVED lines=12> */
.L_x_23794:
[----:B------:R-:W-:-:S07]  /*15d0*/  IMAD.MOV.U32 R26, RZ, RZ, R29 ;  /* 0x000000ffff1a7224 */ /* 0x000fce00078e001d */
.L_x_23793:
[----:B------:R-:W-:Y:S05]  /*15e0*/  BSYNC B1 ;  /* 0x0000000000017941 */ /* 0x000fea0003800000 */
.L_x_23792:
        /* <DEDUP_REMOVED lines=13> */
.L_x_23801:
        /* <DEDUP_REMOVED lines=33> */
.L_x_23800:
[----:B------:R-:W-:-:S07]  /*18d0*/  IMAD.MOV.U32 R26, RZ, RZ, R29 ;  /* 0x000000ffff1a7224 */ /* 0x000fce00078e001d */
.L_x_23799:
[----:B------:R-:W-:Y:S05]  /*18e0*/  BSYNC B2 ;  /* 0x0000000000027941 */ /* 0x000fea0003800000 */
.L_x_23798:
[----:B------:R-:W-:-:S13]  /*18f0*/  ISETP.GE.U32.AND P1, PT, R27, 0xc, PT ;  /* 0x0000000c1b00780c */ /* 0x000fda0003f26070 */
[----:B------:R-:W-:Y:S05]  /*1900*/  @!P1 BRA `(.L_x_23797) ;  /* 0x0000000400d89947 */ /* 0x000fea0003800000 */
[----:B------:R-:W-:Y:S01]  /*1910*/  BSSY B2, `(.L_x_23797) ;  /* 0x0000075000027945 */ /* 0x000fe20003800000 */
[----:B------:R-:W-:-:S07]  /*1920*/  VIADD R22, R22, 0x10 ;  /* 0x0000001016167836 */ /* 0x000fce0000000000 */
.L_x_23802:
        /* <DEDUP_REMOVED lines=116> */
.L_x_23797:
[----:B------:R-:W-:Y:S05]  /*2070*/  BSYNC B1 ;  /* 0x0000000000017941 */ /* 0x000fea0003800000 */
.L_x_23796:
        /* <DEDUP_REMOVED lines=20> */
.L_x_23804:
[----:B------:R-:W-:Y:S05]  /*21c0*/  BSYNC B1 ;  /* 0x0000000000017941 */ /* 0x000fea0003800000 */
.L_x_23803:
[----:B------:R-:W-:-:S05]  /*21d0*/  IMAD.MOV.U32 R21, RZ, RZ, R25 ;  /* 0x000000ffff157224 */ /* 0x000fca00078e0019 */
[----:B------:R-:W-:Y:S01]  /*21e0*/  LOP3.LUT R21, R21, 0x80000000, R11, 0xb8, !PT ;  /* 0x8000000015157812 */ /* 0x000fe200078eb80b */
[----:B------:R-:W-:Y:S06]  /*21f0*/  BRA `(.L_x_23791) ;  /* 0x00000000001c7947 */ /* 0x000fec0003800000 */
.L_x_23790:
[----:B------:R-:W-:-:S06]  /*2200*/  DSETP.GTU.AND P1, PT, R2, +INF , PT ;  /* 0x7ff000000200742a */ /* 0x000fcc0003f2c000 */
[----:B------:R-:W-:-:S14]  /*2210*/  DSETP.LE.AND P1, PT, R22, +INF , !P1 ;  /* 0x7ff000001600742a */ /* 0x000fdc0004f23000 */
[----:B------:R-:W0:Y:S01]  /*2220*/  @!P1 LDC.64 R20, c[0x0][0x218] ;  /* 0x00008600ff149b82 */ /* 0x000e220000000a00 */
[----:B------:R-:W-:Y:S02]  /*2230*/  @P1 DSETP.NEU.AND P2, PT, R22, +INF , PT ;  /* 0x7ff000001600142a */ /* 0x000fe40003f4d000 */
[----:B0-----:R-:W-:-:S06]  /*2240*/  @!P1 DADD R20, R10, R20 ;  /* 0x000000000a149229 */ /* 0x001fcc0000000014 */
[----:B------:R-:W-:Y:S02]  /*2250*/  @P1 FSEL R20, R10, RZ, P2 ;  /* 0x000000ff0a141208 */ /* 0x000fe40001000000 */
[----:B------:R-:W-:-:S07]  /*2260*/  @P1 FSEL R21, R11, -QNAN , P2 ;  /* 0xfff800000b151808 */ /* 0x000fce0001000000 */
.L_x_23791:
[----:B------:R-:W-:Y:S05]  /*2270*/  BSYNC B0 ;  /* 0x0000000000007941 */ /* 0x000fea0003800000 */
.L_x_23789:
[----:B------:R-:W-:Y:S01]  /*2280*/  DSETP.NEU.AND P2, PT, R20, RZ, PT ;  /* 0x000000ff1400722a */ /* 0x000fe20003f4d000 */
[----:B------:R-:W-:Y:S01]  /*2290*/  PLOP3.LUT P1, PT, PT, PT, PT, 0x8, 0x0 ;  /* 0x000000000000781c */ /* 0x000fe20003f2e170 */
[----:B------:R-:W-:Y:S01]  /*22a0*/  DADD R22, R10, -R20 ;  /* 0x000000000a167229 */ /* 0x000fe20000000814 */
[----:B------:R-:W-:Y:S07]  /*22b0*/  BSSY B0, `(.L_x_23805) ;  /* 0x000010f000007945 */ /* 0x000fee0003800000 */
        /* <DEDUP_REMOVED lines=14> */
[----:B-----5:R-:W-:Y:S01]  /*23a0*/  LOP3.LUT R23, R17, 0x7fffffff, RZ, 0xc0, !PT ;  /* 0x7fffffff11177812 */ /* 0x020fe200078ec0ff */
        /* <DEDUP_REMOVED lines=41> */
.L_x_23811:
        /* <DEDUP_REMOVED lines=12> */
.L_x_23810:
[----:B------:R-:W-:-:S07]  /*2700*/  IMAD.MOV.U32 R26, RZ, RZ, R29 ;  /* 0x000000ffff1a7224 */ /* 0x000fce00078e001d */
.L_x_23809:
[----:B------:R-:W-:Y:S05]  /*2710*/  BSYNC B1 ;  /* 0x0000000000017941 */ /* 0x000fea0003800000 */
.L_x_23808:
        /* <DEDUP_REMOVED lines=13> */
.L_x_23817:
        /* <DEDUP_REMOVED lines=33> */
.L_x_23816:
[----:B------:R-:W-:-:S07]  /*2a00*/  IMAD.MOV.U32 R26, RZ, RZ, R29 ;  /* 0x000000ffff1a7224 */ /* 0x000fce00078e001d */
.L_x_23815:
[----:B------:R-:W-:Y:S05]  /*2a10*/  BSYNC B2 ;  /* 0x0000000000027941 */ /* 0x000fea0003800000 */
.L_x_23814:
[----:B------:R-:W-:-:S13]  /*2a20*/  ISETP.GE.U32.AND P1, PT, R27, 0xc, PT ;  /* 0x0000000c1b00780c */ /* 0x000fda0003f26070 */
[----:B------:R-:W-:Y:S05]  /*2a30*/  @!P1 BRA `(.L_x_23813) ;  /* 0x0000000400d89947 */ /* 0x000fea0003800000 */
[----:B------:R-:W-:Y:S01]  /*2a40*/  BSSY B2, `(.L_x_23813) ;  /* 0x0000075000027945 */ /* 0x000fe20003800000 */
[----:B------:R-:W-:-:S07]  /*2a50*/  VIADD R22, R22, 0x10 ;  /* 0x0000001016167836 */ /* 0x000fce0000000000 */
.L_x_23818:
        /* <DEDUP_REMOVED lines=116> */
.L_x_23813:
[----:B------:R-:W-:Y:S05]  /*31a0*/  BSYNC B1 ;  /* 0x0000000000017941 */ /* 0x000fea0003800000 */
.L_x_23812:
        /* <DEDUP_REMOVED lines=20> */
.L_x_23820:
[----:B------:R-:W-:Y:S05]  /*32f0*/  BSYNC B1 ;  /* 0x0000000000017941 */ /* 0x000fea0003800000 */
.L_x_23819:
[----:B------:R-:W-:-:S05]  /*3300*/  IMAD.MOV.U32 R21, RZ, RZ, R25 ;  /* 0x000000ffff157224 */ /* 0x000fca00078e0019 */
[----:B------:R-:W-:Y:S01]  /*3310*/  LOP3.LUT R21, R21, 0x80000000, R17, 0xb8, !PT ;  /* 0x8000000015157812 */ /* 0x000fe200078eb811 */
[----:B------:R-:W-:Y:S06]  /*3320*/  BRA `(.L_x_23807) ;  /* 0x00000000001c7947 */ /* 0x000fec0003800000 */
.L_x_23806:
[----:B------:R-:W-:-:S06]  /*3330*/  DSETP.GTU.AND P1, PT, R2, +INF , PT ;  /* 0x7ff000000200742a */ /* 0x000fcc0003f2c000 */
[----:B------:R-:W-:-:S14]  /*3340*/  DSETP.LE.AND P1, PT, R22, +INF , !P1 ;  /* 0x7ff000001600742a */ /* 0x000fdc0004f23000 */
[----:B------:R-:W0:Y:S01]  /*3350*/  @!P1 LDC.64 R20, c[0x0][0x218] ;  /* 0x00008600ff149b82 */ /* 0x000e220000000a00 */
[----:B------:R-:W-:Y:S02]  /*3360*/  @P1 DSETP.NEU.AND P2, PT, R22, +INF , PT ;  /* 0x7ff000001600142a */ /* 0x000fe40003f4d000 */
[----:B0-----:R-:W-:-:S06]  /*3370*/  @!P1 DADD R20, R16, R20 ;  /* 0x0000000010149229 */ /* 0x001fcc0000000014 */
[----:B------:R-:W-:Y:S02]  /*3380*/  @P1 FSEL R20, R16, RZ, P2 ;  /* 0x000000ff10141208 */ /* 0x000fe40001000000 */
[----:B------:R-:W-:-:S07]  /*3390*/  @P1 FSEL R21, R17, -QNAN , P2 ;  /* 0xfff8000011151808 */ /* 0x000fce0001000000 */
.L_x_23807:
[----:B------:R-:W-:Y:S05]  /*33a0*/  BSYNC B0 ;  /* 0x0000000000007941 */ /* 0x000fea0003800000 */
.L_x_23805:
        /* <DEDUP_REMOVED lines=60> */
.L_x_23827:
        /* <DEDUP_REMOVED lines=12> */
.L_x_23826:
[----:B------:R-:W-:-:S07]  /*3830*/  IMAD.MOV.U32 R26, RZ, RZ, R29 ;  /* 0x000000ffff1a7224 */ /* 0x000fce00078e001d */
.L_x_23825:
[----:B------:R-:W-:Y:S05]  /*3840*/  BSYNC B1 ;  /* 0x0000000000017941 */ /* 0x000fea0003800000 */
.L_x_23824:
        /* <DEDUP_REMOVED lines=13> */
.L_x_23833:
        /* <DEDUP_REMOVED lines=33> */
.L_x_23832:
[----:B------:R-:W-:-:S07]  /*3b30*/  IMAD.MOV.U32 R26, RZ, RZ, R29 ;  /* 0x000000ffff1a7224 */ /* 0x000fce00078e001d */
.L_x_23831:
[----:B------:R-:W-:Y:S05]  /*3b40*/  BSYNC B2 ;  /* 0x0000000000027941 */ /* 0x000fea0003800000 */
.L_x_23830:
[----:B------:R-:W-:-:S13]  /*3b50*/  ISETP.GE.U32.AND P1, PT, R27, 0xc, PT ;  /* 0x0000000c1b00780c */ /* 0x000fda0003f26070 */
[----:B------:R-:W-:Y:S05]  /*3b60*/  @!P1 BRA `(.L_x_23829) ;  /* 0x0000000400d89947 */ /* 0x000fea0003800000 */
[----:B------:R-:W-:Y:S01]  /*3b70*/  BSSY B2, `(.L_x_23829) ;  /* 0x0000075000027945 */ /* 0x000fe20003800000 */
[----:B------:R-:W-:-:S07]  /*3b80*/  VIADD R22, R22, 0x10 ;  /* 0x0000001016167836 */ /* 0x000fce0000000000 */
.L_x_23834:
        /* <DEDUP_REMOVED lines=116> */
.L_x_23829:
[----:B------:R-:W-:Y:S05]  /*42d0*/  BSYNC B1 ;  /* 0x0000000000017941 */ /* 0x000fea0003800000 */
.L_x_23828:
        /* <DEDUP_REMOVED lines=20> */
.L_x_23836:
[----:B------:R-:W-:Y:S05]  /*4420*/  BSYNC B1 ;  /* 0x0000000000017941 */ /* 0x000fea0003800000 */
.L_x_23835:
[----:B------:R-:W-:-:S05]  /*4430*/  IMAD.MOV.U32 R21, RZ, RZ, R25 ;  /* 0x000000ffff157224 */ /* 0x000fca00078e0019 */
[----:B------:R-:W-:Y:S01]  /*4440*/  LOP3.LUT R21, R21, 0x80000000, R19, 0xb8, !PT ;  /* 0x8000000015157812 */ /* 0x000fe200078eb813 */
[----:B------:R-:W-:Y:S06]  /*4450*/  BRA `(.L_x_23823) ;  /* 0x00000000001c7947 */ /* 0x000fec0003800000 */
.L_x_23822:
[----:B------:R-:W-:-:S06]  /*4460*/  DSETP.GTU.AND P1, PT, R2, +INF , PT ;  /* 0x7ff000000200742a */ /* 0x000fcc0003f2c000 */
[----:B------:R-:W-:-:S14]  /*4470*/  DSETP.LE.AND P1, PT, R22, +INF , !P1 ;  /* 0x7ff000001600742a */ /* 0x000fdc0004f23000 */
[----:B------:R-:W0:Y:S01]  /*4480*/  @!P1 LDC.64 R20, c[0x0][0x218] ;  /* 0x00008600ff149b82 */ /* 0x000e220000000a00 */
[----:B------:R-:W-:Y:S02]  /*4490*/  @P1 DSETP.NEU.AND P2, PT, R22, +INF , PT ;  /* 0x7ff000001600142a */ /* 0x000fe40003f4d000 */
[----:B0-----:R-:W-:-:S06]  /*44a0*/  @!P1 DADD R20, R18, R20 ;  /* 0x0000000012149229 */ /* 0x001fcc0000000014 */
[----:B------:R-:W-:Y:S02]  /*44b0*/  @P1 FSEL R20, R18, RZ, P2 ;  /* 0x000000ff12141208 */ /* 0x000fe40001000000 */
[----:B------:R-:W-:-:S07]  /*44c0*/  @P1 FSEL R21, R19, -QNAN , P2 ;  /* 0xfff8000013151808 */ /* 0x000fce0001000000 */
.L_x_23823:
[----:B------:R-:W-:Y:S05]  /*44d0*/  BSYNC B0 ;  /* 0x0000000000007941 */ /* 0x000fea0003800000 */
.L_x_23821:
        /* <DEDUP_REMOVED lines=60> */
.L_x_23843:
        /* <DEDUP_REMOVED lines=12> */
.L_x_23842:
[----:B------:R-:W-:-:S07]  /*4960*/  IMAD.MOV.U32 R26, RZ, RZ, R29 ;  /* 0x000000ffff1a7224 */ /* 0x000fce00078e001d */
.L_x_23841:
[----:B------:R-:W-:Y:S05]  /*4970*/  BSYNC B1 ;  /* 0x0000000000017941 */ /* 0x000fea0003800000 */
.L_x_23840:
        /* <DEDUP_REMOVED lines=13> */
.L_x_23849:
        /* <DEDUP_REMOVED lines=33> */
.L_x_23848:
[----:B------:R-:W-:-:S07]  /*4c60*/  IMAD.MOV.U32 R26, RZ, RZ, R29 ;  /* 0x000000ffff1a7224 */ /* 0x000fce00078e001d */
.L_x_23847:
[----:B------:R-:W-:Y:S05]  /*4c70*/  BSYNC B2 ;  /* 0x0000000000027941 */ /* 0x000fea0003800000 */
.L_x_23846:
[----:B------:R-:W-:-:S13]  /*4c80*/  ISETP.GE.U32.AND P1, PT, R27, 0xc, PT ;  /* 0x0000000c1b00780c */ /* 0x000fda0003f26070 */
[----:B------:R-:W-:Y:S05]  /*4c90*/  @!P1 BRA `(.L_x_23845) ;  /* 0x0000000400d89947 */ /* 0x000fea0003800000 */
[----:B------:R-:W-:Y:S01]  /*4ca0*/  BSSY B2, `(.L_x_23845) ;  /* 0x0000075000027945 */ /* 0x000fe20003800000 */
[----:B------:R-:W-:-:S07]  /*4cb0*/  VIADD R22, R22, 0x10 ;  /* 0x0000001016167836 */ /* 0x000fce0000000000 */
.L_x_23850:
        /* <DEDUP_REMOVED lines=116> */
.L_x_23845:
[----:B------:R-:W-:Y:S05]  /*5400*/  BSYNC B1 ;  /* 0x0000000000017941 */ /* 0x000fea0003800000 */
.L_x_23844:
        /* <DEDUP_REMOVED lines=20> */
.L_x_23852:
[----:B------:R-:W-:Y:S05]  /*5550*/  BSYNC B1 ;  /* 0x0000000000017941 */ /* 0x000fea0003800000 */
.L_x_23851:
[----:B------:R-:W-:-:S05]  /*5560*/  IMAD.MOV.U32 R21, RZ, RZ, R25 ;  /* 0x000000ffff157224 */ /* 0x000fca00078e0019 */
[----:B------:R-:W-:Y:S01]  /*5570*/  LOP3.LUT R21, R21, 0x80000000, R13, 0xb8, !PT ;  /* 0x8000000015157812 */ /* 0x000fe200078eb80d */
[----:B------:R-:W-:Y:S06]  /*5580*/  BRA `(.L_x_23839) ;  /* 0x00000000001c7947 */ /* 0x000fec0003800000 */
.L_x_23838:
[----:B------:R-:W-:-:S06]  /*5590*/  DSETP.GTU.AND P1, PT, R2, +INF , PT ;  /* 0x7ff000000200742a */ /* 0x000fcc0003f2c000 */
[----:B------:R-:W-:-:S14]  /*55a0*/  DSETP.LE.AND P1, PT, R22, +INF , !P1 ;  /* 0x7ff000001600742a */ /* 0x000fdc0004f23000 */
[----:B------:R-:W0:Y:S01]  /*55b0*/  @!P1 LDC.64 R20, c[0x0][0x218] ;  /* 0x00008600ff149b82 */ /* 0x000e220000000a00 */
[----:B------:R-:W-:Y:S02]  /*55c0*/  @P1 DSETP.NEU.AND P2, PT, R22, +INF , PT ;  /* 0x7ff000001600142a */ /* 0x000fe40003f4d000 */
[----:B0-----:R-:W-:-:S06]  /*55d0*/  @!P1 DADD R20, R12, R20 ;  /* 0x000000000c149229 */ /* 0x001fcc0000000014 */
[----:B------:R-:W-:Y:S02]  /*55e0*/  @P1 FSEL R20, R12, RZ, P2 ;  /* 0x000000ff0c141208 */ /* 0x000fe40001000000 */
[----:B------:R-:W-:-:S07]  /*55f0*/  @P1 FSEL R21, R13, -QNAN , P2 ;  /* 0xfff800000d151808 */ /* 0x000fce0001000000 */
.L_x_23839:
[----:B------:R-:W-:Y:S05]  /*5600*/  BSYNC B0 ;  /* 0x0000000000007941 */ /* 0x000fea0003800000 */
.L_x_23837:
        /* <DEDUP_REMOVED lines=60> */
.L_x_23859:
        /* <DEDUP_REMOVED lines=12> */
.L_x_23858:
[----:B------:R-:W-:-:S07]  /*5a90*/  IMAD.MOV.U32 R26, RZ, RZ, R29 ;  /* 0x000000ffff1a7224 */ /* 0x000fce00078e001d */
.L_x_23857:
[----:B------:R-:W-:Y:S05]  /*5aa0*/  BSYNC B1 ;  /* 0x0000000000017941 */ /* 0x000fea0003800000 */
.L_x_23856:
        /* <DEDUP_REMOVED lines=13> */
.L_x_23865:
        /* <DEDUP_REMOVED lines=33> */
.L_x_23864:
[----:B------:R-:W-:-:S07]  /*5d90*/  IMAD.MOV.U32 R26, RZ, RZ, R29 ;  /* 0x000000ffff1a7224 */ /* 0x000fce00078e001d */
.L_x_23863:
[----:B------:R-:W-:Y:S05]  /*5da0*/  BSYNC B2 ;  /* 0x0000000000027941 */ /* 0x000fea0003800000 */
.L_x_23862:
[----:B------:R-:W-:-:S13]  /*5db0*/  ISETP.GE.U32.AND P1, PT, R27, 0xc, PT ;  /* 0x0000000c1b00780c */ /* 0x000fda0003f26070 */
[----:B------:R-:W-:Y:S05]  /*5dc0*/  @!P1 BRA `(.L_x_23861) ;  /* 0x0000000400d89947 */ /* 0x000fea0003800000 */
[----:B------:R-:W-:Y:S01]  /*5dd0*/  BSSY B2, `(.L_x_23861) ;  /* 0x0000075000027945 */ /* 0x000fe20003800000 */
[----:B------:R-:W-:-:S07]  /*5de0*/  VIADD R22, R22, 0x10 ;  /* 0x0000001016167836 */ /* 0x000fce0000000000 */
.L_x_23866:
        /* <DEDUP_REMOVED lines=116> */
.L_x_23861:
[----:B------:R-:W-:Y:S05]  /*6530*/  BSYNC B1 ;  /* 0x0000000000017941 */ /* 0x000fea0003800000 */
.L_x_23860:
        /* <DEDUP_REMOVED lines=20> */
.L_x_23868:
[----:B------:R-:W-:Y:S05]  /*6680*/  BSYNC B1 ;  /* 0x0000000000017941 */ /* 0x000fea0003800000 */
.L_x_23867:
[----:B------:R-:W-:-:S05]  /*6690*/  IMAD.MOV.U32 R21, RZ, RZ, R25 ;  /* 0x000000ffff157224 */ /* 0x000fca00078e0019 */
[----:B------:R-:W-:Y:S01]  /*66a0*/  LOP3.LUT R21, R21, 0x80000000, R15, 0xb8, !PT ;  /* 0x8000000015157812 */ /* 0x000fe200078eb80f */
[----:B------:R-:W-:Y:S06]  /*66b0*/  BRA `(.L_x_23855) ;  /* 0x00000000001c7947 */ /* 0x000fec0003800000 */
.L_x_23854:
[----:B------:R-:W-:-:S06]  /*66c0*/  DSETP.GTU.AND P1, PT, R2, +INF , PT ;  /* 0x7ff000000200742a */ /* 0x000fcc0003f2c000 */
[----:B------:R-:W-:-:S14]  /*66d0*/  DSETP.LE.AND P1, PT, R22, +INF , !P1 ;  /* 0x7ff000001600742a */ /* 0x000fdc0004f23000 */
[----:B------:R-:W0:Y:S01]  /*66e0*/  @!P1 LDC.64 R20, c[0x0][0x218] ;  /* 0x00008600ff149b82 */ /* 0x000e220000000a00 */
[----:B------:R-:W-:Y:S02]  /*66f0*/  @P1 DSETP.NEU.AND P2, PT, R22, +INF , PT ;  /* 0x7ff000001600142a */ /* 0x000fe40003f4d000 */
[----:B0-----:R-:W-:-:S06]  /*6700*/  @!P1 DADD R20, R14, R20 ;  /* 0x000000000e149229 */ /* 0x001fcc0000000014 */
[----:B------:R-:W-:Y:S02]  /*6710*/  @P1 FSEL R20, R14, RZ, P2 ;  /* 0x000000ff0e141208 */ /* 0x000fe40001000000 */
[----:B------:R-:W-:-:S07]  /*6720*/  @P1 FSEL R21, R15, -QNAN , P2 ;  /* 0xfff800000f151808 */ /* 0x000fce0001000000 */
.L_x_23855:
[----:B------:R-:W-:Y:S05]  /*6730*/  BSYNC B0 ;  /* 0x0000000000007941 */ /* 0x000fea0003800000 */
.L_x_23853:
        /* <DEDUP_REMOVED lines=60> */
.L_x_23875:
        /* <DEDUP_REMOVED lines=12> */
.L_x_23874:
[----:B------:R-:W-:-:S07]  /*6bc0*/  IMAD.MOV.U32 R26, RZ, RZ, R29 ;  /* 0x000000ffff1a7224 */ /* 0x000fce00078e001d */
.L_x_23873:
[----:B------:R-:W-:Y:S05]  /*6bd0*/  BSYNC B1 ;  /* 0x0000000000017941 */ /* 0x000fea0003800000 */
.L_x_23872:
        /* <DEDUP_REMOVED lines=13> */
.L_x_23881:
        /* <DEDUP_REMOVED lines=33> */
.L_x_23880:
[----:B------:R-:W-:-:S07]  /*6ec0*/  IMAD.MOV.U32 R26, RZ, RZ, R29 ;  /* 0x000000ffff1a7224 */ /* 0x000fce00078e001d */
.L_x_23879:
[----:B------:R-:W-:Y:S05]  /*6ed0*/  BSYNC B2 ;  /* 0x0000000000027941 */ /* 0x000fea0003800000 */
.L_x_23878:
[----:B------:R-:W-:-:S13]  /*6ee0*/  ISETP.GE.U32.AND P1, PT, R27, 0xc, PT ;  /* 0x0000000c1b00780c */ /* 0x000fda0003f26070 */
[----:B------:R-:W-:Y:S05]  /*6ef0*/  @!P1 BRA `(.L_x_23877) ;  /* 0x0000000400d89947 */ /* 0x000fea0003800000 */
[----:B------:R-:W-:Y:S01]  /*6f00*/  BSSY B2, `(.L_x_23877) ;  /* 0x0000075000027945 */ /* 0x000fe20003800000 */
[----:B------:R-:W-:-:S07]  /*6f10*/  VIADD R22, R22, 0x10 ;  /* 0x0000001016167836 */ /* 0x000fce0000000000 */
.L_x_23882:
        /* <DEDUP_REMOVED lines=116> */
.L_x_23877:
[----:B------:R-:W-:Y:S05]  /*7660*/  BSYNC B1 ;  /* 0x0000000000017941 */ /* 0x000fea0003800000 */
.L_x_23876:
        /* <DEDUP_REMOVED lines=20> */
.L_x_23884:
[----:B------:R-:W-:Y:S05]  /*77b0*/  BSYNC B1 ;  /* 0x0000000000017941 */ /* 0x000fea0003800000 */
.L_x_23883:
[----:B------:R-:W-:-:S05]  /*77c0*/  IMAD.MOV.U32 R21, RZ, RZ, R25 ;  /* 0x000000ffff157224 */ /* 0x000fca00078e0019 */
[----:B------:R-:W-:Y:S01]  /*77d0*/  LOP3.LUT R21, R21, 0x80000000, R5, 0xb8, !PT ;  /* 0x8000000015157812 */ /* 0x000fe200078eb805 */
[----:B------:R-:W-:Y:S06]  /*77e0*/  BRA `(.L_x_23871) ;  /* 0x00000000001c7947 */ /* 0x000fec0003800000 */
.L_x_23870:
[----:B------:R-:W-:-:S06]  /*77f0*/  DSETP.GTU.AND P1, PT, R2, +INF , PT ;  /* 0x7ff000000200742a */ /* 0x000fcc0003f2c000 */
[----:B------:R-:W-:-:S14]  /*7800*/  DSETP.LE.AND P1, PT, R22, +INF , !P1 ;  /* 0x7ff000001600742a */ /* 0x000fdc0004f23000 */
[----:B------:R-:W0:Y:S01]  /*7810*/  @!P1 LDC.64 R20, c[0x0][0x218] ;  /* 0x00008600ff149b82 */ /* 0x000e220000000a00 */
[----:B------:R-:W-:Y:S02]  /*7820*/  @P1 DSETP.NEU.AND P2, PT, R22, +INF , PT ;  /* 0x7ff000001600142a */ /* 0x000fe40003f4d000 */
[----:B0-----:R-:W-:-:S06]  /*7830*/  @!P1 DADD R20, R4, R20 ;  /* 0x0000000004149229 */ /* 0x001fcc0000000014 */
[----:B------:R-:W-:Y:S02]  /*7840*/  @P1 FSEL R20, R4, RZ, P2 ;  /* 0x000000ff04141208 */ /* 0x000fe40001000000 */
[----:B------:R-:W-:-:S07]  /*7850*/  @P1 FSEL R21, R5, -QNAN , P2 ;  /* 0xfff8000005151808 */ /* 0x000fce0001000000 */
.L_x_23871:
[----:B------:R-:W-:Y:S05]  /*7860*/  BSYNC B0 ;  /* 0x0000000000007941 */ /* 0x000fea0003800000 */
.L_x_23869:
        /* <DEDUP_REMOVED lines=18> */
[----:B------:R-:W-:-:S04]  /*7990*/  LOP3.LUT R23, R7, 0x7fffffff, RZ, 0xc0, !PT ;  /* 0x7fffffff07177812 */ /* 0x000fc800078ec0ff */
[----:B------:R-:W-:Y:S02]  /*79a0*/  ISETP.GT.U32.OR P0, PT, R23, 0x7fefffff, P0 ;  /* 0x7fefffff1700780c */ /* 0x000fe40000704470 */
[----:B------:R-:W-:Y:S01]  /*79b0*/  @P2 FSEL R0, R4, R20, P1 ;  /* 0x0000001404002208 */ /* 0x000fe20000800000 */
[----:B------:R-:W-:Y:S01]  /*79c0*/  @!P2 IMAD.MOV.U32 R4, RZ, RZ, RZ ;  /* 0x000000ffff04a224 */ /* 0x000fe200078e00ff */
[----:B------:R-:W-:Y:S01]  /*79d0*/  @P2 FSEL R25, R5, R21, P1 ;  /* 0x0000001505192208 */ /* 0x000fe20000800000 */
[----:B------:R-:W-:Y:S02]  /*79e0*/  @!P2 IMAD.MOV.U32 R5, RZ, RZ, R24 ;  /* 0x000000ffff05a224 */ /* 0x000fe400078e0018 */
[----:B------:R-:W-:Y:S02]  /*79f0*/  IMAD.MOV.U32 R20, RZ, RZ, R6 ;  /* 0x000000ffff147224 */ /* 0x000fe400078e0006 */
[----:B------:R-:W-:Y:S02]  /*7a00*/  IMAD.MOV.U32 R21, RZ, RZ, R23 ;  /* 0x000000ffff157224 */ /* 0x000fe400078e0017 */
[----:B------:R-:W-:-:S02]  /*7a10*/  @P2 IMAD.MOV.U32 R4, RZ, RZ, R0 ;  /* 0x000000ffff042224 */ /* 0x000fc400078e0000 */
[----:B------:R-:W-:Y:S01]  /*7a20*/  @P2 IMAD.MOV.U32 R5, RZ, RZ, R25 ;  /* 0x000000ffff052224 */ /* 0x000fe200078e0019 */
[----:B------:R-:W-:Y:S06]  /*7a30*/  @P0 BRA `(.L_x_23886) ;  /* 0x0000000c00c00947 */ /* 0x000fec0003800000 */
        /* <DEDUP_REMOVED lines=30> */
.L_x_23891:
        /* <DEDUP_REMOVED lines=12> */
.L_x_23890:
[----:B------:R-:W-:Y:S02]  /*7ce0*/  IMAD.MOV.U32 R22, RZ, RZ, R26 ;  /* 0x000000ffff167224 */ /* 0x000fe400078e001a */
[----:B------:R-:W-:-:S07]  /*7cf0*/  IMAD.MOV.U32 R26, RZ, RZ, R27 ;  /* 0x000000ffff1a7224 */ /* 0x000fce00078e001b */
.L_x_23889:
[----:B------:R-:W-:Y:S05]  /*7d00*/  BSYNC B1 ;  /* 0x0000000000017941 */ /* 0x000fea0003800000 */
.L_x_23888:
        /* <DEDUP_REMOVED lines=13> */
.L_x_23897:
        /* <DEDUP_REMOVED lines=33> */
.L_x_23896:
[----:B------:R-:W-:Y:S02]  /*7ff0*/  IMAD.MOV.U32 R22, RZ, RZ, R26 ;  /* 0x000000ffff167224 */ /* 0x000fe400078e001a */
[----:B------:R-:W-:-:S07]  /*8000*/  IMAD.MOV.U32 R26, RZ, RZ, R27 ;  /* 0x000000ffff1a7224 */ /* 0x000fce00078e001b */
.L_x_23895:
[----:B------:R-:W-:Y:S05]  /*8010*/  BSYNC B2 ;  /* 0x0000000000027941 */ /* 0x000fea0003800000 */
.L_x_23894:
[----:B------:R-:W-:-:S13]  /*8020*/  ISETP.GE.U32.AND P0, PT, R23, 0xc, PT ;  /* 0x0000000c1700780c */ /* 0x000fda0003f06070 */
[----:B------:R-:W-:Y:S05]  /*8030*/  @!P0 BRA `(.L_x_23893) ;  /* 0x0000000400d88947 */ /* 0x000fea0003800000 */
[----:B------:R-:W-:Y:S01]  /*8040*/  BSSY B2, `(.L_x_23893) ;  /* 0x0000075000027945 */ /* 0x000fe20003800000 */
[----:B------:R-:W-:-:S07]  /*8050*/  VIADD R24, R24, 0x10 ;  /* 0x0000001018187836 */ /* 0x000fce0000000000 */
.L_x_23898:
        /* <DEDUP_REMOVED lines=116> */
.L_x_23893:
[----:B------:R-:W-:Y:S05]  /*87a0*/  BSYNC B1 ;  /* 0x0000000000017941 */ /* 0x000fea0003800000 */
.L_x_23892:
        /* <DEDUP_REMOVED lines=20> */
.L_x_23900:
[----:B------:R-:W-:Y:S05]  /*88f0*/  BSYNC B1 ;  /* 0x0000000000017941 */ /* 0x000fea0003800000 */
.L_x_23899:
[----:B------:R-:W-:Y:S02]  /*8900*/  IMAD.MOV.U32 R23, RZ, RZ, R25 ;  /* 0x000000ffff177224 */ /* 0x000fe400078e0019 */
[----:B------:R-:W-:-:S03]  /*8910*/  IMAD.MOV.U32 R22, RZ, RZ, R20 ;  /* 0x000000ffff167224 */ /* 0x000fc600078e0014 */
[----:B------:R-:W-:Y:S01]  /*8920*/  LOP3.LUT R23, R23, 0x80000000, R7, 0xb8, !PT ;  /* 0x8000000017177812 */ /* 0x000fe200078eb807 */
[----:B------:R-:W-:Y:S06]  /*8930*/  BRA `(.L_x_23887) ;  /* 0x00000000001c7947 */ /* 0x000fec0003800000 */
.L_x_23886:
[----:B------:R-:W-:-:S06]  /*8940*/  DSETP.GTU.AND P0, PT, R2, +INF , PT ;  /* 0x7ff000000200742a */ /* 0x000fcc0003f0c000 */
[----:B------:R-:W-:-:S14]  /*8950*/  DSETP.LE.AND P0, PT, R20, +INF , !P0 ;  /* 0x7ff000001400742a */ /* 0x000fdc0004703000 */
[----:B------:R-:W0:Y:S01]  /*8960*/  @!P0 LDC.64 R22, c[0x0][0x218] ;  /* 0x00008600ff168b82 */ /* 0x000e220000000a00 */
[----:B------:R-:W-:Y:S02]  /*8970*/  @P0 DSETP.NEU.AND P1, PT, R20, +INF , PT ;  /* 0x7ff000001400042a */ /* 0x000fe40003f2d000 */
[----:B0-----:R-:W-:-:S06]  /*8980*/  @!P0 DADD R22, R6, R22 ;  /* 0x0000000006168229 */ /* 0x001fcc0000000016 */
[----:B------:R-:W-:Y:S02]  /*8990*/  @P0 FSEL R22, R6, RZ, P1 ;  /* 0x000000ff06160208 */ /* 0x000fe40000800000 */
[----:B------:R-:W-:-:S07]  /*89a0*/  @P0 FSEL R23, R7, -QNAN , P1 ;  /* 0xfff8000007170808 */ /* 0x000fce0000800000 */
.L_x_23887:
[----:B------:R-:W-:Y:S05]  /*89b0*/  BSYNC B0 ;  /* 0x0000000000007941 */ /* 0x000fea0003800000 */
.L_x_23885:
[----:B------:R-:W-:Y:S01]  /*89c0*/  DSETP.NEU.AND P1, PT, R22, RZ, PT ;  /* 0x000000ff1600722a */ /* 0x000fe20003f2d000 */
[----:B------:R-:W-:Y:S01]  /*89d0*/  PLOP3.LUT P0, PT, PT, PT, PT, 0x8, 0x0 ;  /* 0x000000000000781c */ /* 0x000fe20003f0e170 */
[----:B------:R-:W-:Y:S01]  /*89e0*/  DADD R2, R6, -R22 ;  /* 0x0000000006027229 */ /* 0x000fe20000000816 */
[----:B------:R-:W0:Y:S01]  /*89f0*/  S2R R29, SR_TID.X ;  /* 0x00000000001d7919 */ /* 0x000e220000002100 */
[----:B------:R-:W-:Y:S02]  /*8a00*/  ULDC.64 UR4, c[0x0][0x230] ;  /* 0x00008c0000047ab9 */ /* 0x000fe40000000a00 */
[----:B------:R-:W-:-:S04]  /*8a10*/  UIMAD.WIDE.U32 UR4, UR6, 0x8, UR4 ;  /* 0x00000008060478a5 */ /* 0x000fc8000f8e0004 */
[----:B------:R-:W-:Y:S02]  /*8a20*/  DMUL R2, R2, UR10 ;  /* 0x0000000a02027c28 */ /* 0x000fe40008000000 */
[----:B------:R-:W-:Y:S02]  /*8a30*/  IMAD.U32 R26, RZ, RZ, UR4 ;  /* 0x00000004ff1a7e24 */ /* 0x000fe4000f8e00ff */
[----:B------:R-:W1:Y:S01]  /*8a40*/  @P1 LDC.64 R24, c[0x0][0x218] ;  /* 0x00008600ff181b82 */ /* 0x000e620000000a00 */
[----:B------:R-:W-:Y:S01]  /*8a50*/  @P1 DSETP.GEU.AND P2, PT, R22, RZ, PT ;  /* 0x000000ff1600122a */ /* 0x000fe20003f4e000 */
[----:B------:R-:W-:Y:S02]  /*8a60*/  IMAD.U32 R27, RZ, RZ, UR5 ;  /* 0x00000005ff1b7e24 */ /* 0x000fe4000f8e00ff */
[----:B------:R-:W-:-:S03]  /*8a70*/  DADD R20, R2, -1 ;  /* 0xbff0000002147429 */ /* 0x000fc60000000000 */
[----:B-1----:R-:W-:-:S07]  /*8a80*/  @P1 DSETP.LT.XOR P0, PT, R24, RZ, !P2 ;  /* 0x000000ff1800122a */ /* 0x002fce0005701800 */
[----:B------:R-:W-:Y:S02]  /*8a90*/  FSEL R24, R20, R2, P0 ;  /* 0x0000000214187208 */ /* 0x000fe40000000000 */
[----:B------:R-:W-:-:S06]  /*8aa0*/  FSEL R25, R21, R3, P0 ;  /* 0x0000000315197208 */ /* 0x000fcc0000000000 */
[----:B------:R-:W-:-:S14]  /*8ab0*/  DSETP.NEU.AND P1, PT, R24, RZ, PT ;  /* 0x000000ff1800722a */ /* 0x000fdc0003f2d000 */
[----:B------:R-:W1:Y:S01]  /*8ac0*/  @P1 FRND.F64.FLOOR R2, R24 ;  /* 0x0000001800021313 */ /* 0x000e620000305800 */
[----:B------:R-:W-:-:S10]  /*8ad0*/  @!P1 DMUL R22, R6, UR10 ;  /* 0x0000000a06169c28 */ /* 0x000fd40008000000 */
[----:B------:R-:W-:Y:S01]  /*8ae0*/  @!P1 LOP3.LUT R22, RZ, 0x80000000, R23, 0xb8, !PT ;  /* 0x80000000ff169812 */ /* 0x000fe200078eb817 */
[----:B-1----:R-:W-:Y:S02]  /*8af0*/  @P1 DADD R20, R24, -R2 ;  /* 0x0000000018141229 */ /* 0x002fe40000000802 */
[----:B------:R-:W-:-:S06]  /*8b00*/  @P1 DADD R6, R2, 1 ;  /* 0x3ff0000002061429 */ /* 0x000fcc0000000000 */
[----:B------:R-:W-:Y:S01]  /*8b10*/  @P1 DSETP.GT.AND P0, PT, R20, 0.5, PT ;  /* 0x3fe000001400142a */ /* 0x000fe20003f04000 */
[----:B0-----:R-:W-:-:S05]  /*8b20*/  IMAD.WIDE R20, R29, 0x10, R26 ;  /* 0x000000101d147825 */ /* 0x001fca00078e021a */
[----:B------:R-:W-:Y:S01]  /*8b30*/  @P1 FSEL R0, R6, R2, P0 ;  /* 0x0000000206001208 */ /* 0x000fe20000000000 */
[----:B------:R-:W-:Y:S01]  /*8b40*/  @!P1 IMAD.MOV.U32 R6, RZ, RZ, RZ ;  /* 0x000000ffff069224 */ /* 0x000fe200078e00ff */
[----:B------:R-:W-:Y:S01]  /*8b50*/  @P1 FSEL R3, R7, R3, P0 ;  /* 0x0000000307031208 */ /* 0x000fe20000000000 */
[----:B------:R-:W-:Y:S01]  /*8b60*/  @!P1 IMAD.MOV.U32 R7, RZ, RZ, R22 ;  /* 0x000000ffff079224 */ /* 0x000fe200078e0016 */
[----:B------:R-:W-:Y:S01]  /*8b70*/  STG.E.128 desc[UR8][R20.64], R8 ;  /* 0x0000000814007986 */ /* 0x000fe2000c101d08 */
[----:B------:R-:W-:Y:S02]  /*8b80*/  @P1 IMAD.MOV.U32 R6, RZ, RZ, R0 ;  /* 0x000000ffff061224 */ /* 0x000fe400078e0000 */
[----:B------:R-:W-:Y:S01]  /*8b90*/  @P1 IMAD.MOV.U32 R7, RZ, RZ, R3 ;  /* 0x000000ffff071224 */ /* 0x000fe200078e0003 */
[----:B------:R-:W-:Y:S04]  /*8ba0*/  STG.E.128 desc[UR8][R20.64+0x800], R16 ;  /* 0x0008001014007986 */ /* 0x000fe8000c101d08 */
[----:B------:R-:W-:Y:S04]  /*8bb0*/  STG.E.128 desc[UR8][R20.64+0x1000], R12 ;  /* 0x0010000c14007986 */ /* 0x000fe8000c101d08 */
[----:B------:R-:W-:Y:S01]  /*8bc0*/  STG.E.128 desc[UR8][R20.64+0x1800], R4 ;  /* 0x0018000414007986 */ /* 0x000fe2000c101d08 */
[----:B------:R-:W-:Y:S05]  /*8bd0*/  EXIT ;  /* 0x000000000000794d */ /* 0x000fea0003800000 */
.L_x_23772:
[----:B------:R-:W0:Y:S01]  /*8be0*/  S2R R0, SR_TID.X ;  /* 0x0000000000007919 */ /* 0x000e220000002100 */
[----:B------:R-:W-:Y:S02]  /*8bf0*/  CS2R R8, SRZ ;  /* 0x0000000000087805 */ /* 0x000fe4000001ff00 */
[----:B0-----:R-:W-:Y:S01]  /*8c00*/  ISETP.GE.AND P1, PT, R0, UR4, PT ;  /* 0x0000000400007c0c */ /* 0x001fe2000bf26270 */
[----:B------:R-:W-:-:S12]  /*8c10*/  IMAD.MOV.U32 R22, RZ, RZ, R0 ;  /* 0x000000ffff167224 */ /* 0x000fd800078e0000 */
[C---:B------:R-:W-:Y:S01]  /*8c20*/  @!P1 VIADD R23, R22.reuse, UR6 ;  /* 0x0000000616179c36 */ /* 0x040fe20008000000 */
[----:B------:R-:W0:Y:S01]  /*8c30*/  @!P1 LDC.64 R16, c[0x0][0x238] ;  /* 0x00008e00ff109b82 */ /* 0x000e220000000a00 */
[----:B------:R-:W-:-:S05]  /*8c40*/  @!P1 VIADD R22, R22, 0x80 ;  /* 0x0000008016169836 */ /* 0x000fca0000000000 */
[----:B------:R-:W-:-:S13]  /*8c50*/  ISETP.GE.AND P6, PT, R22, UR4, PT ;  /* 0x0000000416007c0c */ /* 0x000fda000bfc6270 */
[C---:B------:R-:W-:Y:S01]  /*8c60*/  @!P6 VIADD R11, R22.reuse, UR6 ;  /* 0x00000006160bec36 */ /* 0x040fe20008000000 */
[----:B------:R-:W1:Y:S01]  /*8c70*/  @!P6 LDC.64 R6, c[0x0][0x238] ;  /* 0x00008e00ff06eb82 */ /* 0x000e620000000a00 */
[----:B------:R-:W-:-:S05]  /*8c80*/  @!P6 VIADD R22, R22, 0x80 ;  /* 0x000000801616e836 */ /* 0x000fca0000000000 */
[----:B------:R-:W-:-:S13]  /*8c90*/  ISETP.GE.AND P5, PT, R22, UR4, PT ;  /* 0x0000000416007c0c */ /* 0x000fda000bfa6270 */
[C---:B------:R-:W-:Y:S01]  /*8ca0*/  @!P5 VIADD R2, R22.reuse, UR6 ;  /* 0x000000061602dc36 */ /* 0x040fe20008000000 */
[----:B------:R-:W2:Y:S01]  /*8cb0*/  @!P5 LDC.64 R28, c[0x0][0x238] ;  /* 0x00008e00ff1cdb82 */ /* 0x000ea20000000a00 */
[----:B------:R-:W-:Y:S02]  /*8cc0*/  @!P5 VIADD R22, R22, 0x80 ;  /* 0x000000801616d836 */ /* 0x000fe40000000000 */
[----:B-1----:R-:W-:-:S03]  /*8cd0*/  @!P6 IMAD.WIDE.U32 R10, R11, 0x8, R6 ;  /* 0x000000080b0ae825 */ /* 0x002fc600078e0006 */
[C---:B------:R-:W-:Y:S02]  /*8ce0*/  ISETP.GE.AND P4, PT, R22.reuse, UR4, PT ;  /* 0x0000000416007c0c */ /* 0x040fe4000bf86270 */
[----:B------:R1:W5:Y:S11]  /*8cf0*/  @!P6 LDG.E.64 R8, desc[UR8][R10.64] ;  /* 0x000000080a08e981 */ /* 0x000376000c1e1b00 */
[C---:B------:R-:W-:Y:S01]  /*8d00*/  @!P4 VIADD R5, R22.reuse, UR6 ;  /* 0x000000061605cc36 */ /* 0x040fe20008000000 */
[----:B------:R-:W3:Y:S01]  /*8d10*/  @!P4 LDC.64 R18, c[0x0][0x238] ;  /* 0x00008e00ff12cb82 */ /* 0x000ee20000000a00 */
[----:B------:R-:W-:-:S05]  /*8d20*/  @!P4 VIADD R22, R22, 0x80 ;  /* 0x000000801616c836 */ /* 0x000fca0000000000 */
[----:B------:R-:W-:-:S13]  /*8d30*/  ISETP.GE.AND P3, PT, R22, UR4, PT ;  /* 0x0000000416007c0c */ /* 0x000fda000bf66270 */
[C---:B------:R-:W-:Y:S01]  /*8d40*/  @!P3 VIADD R3, R22.reuse, UR6 ;  /* 0x000000061603bc36 */ /* 0x040fe20008000000 */
[----:B------:R-:W4:Y:S01]  /*8d50*/  @!P3 LDC.64 R20, c[0x0][0x238] ;  /* 0x00008e00ff14bb82 */ /* 0x000f220000000a00 */
[----:B------:R-:W-:-:S05]  /*8d60*/  @!P3 VIADD R22, R22, 0x80 ;  /* 0x000000801616b836 */ /* 0x000fca0000000000 */
[----:B------:R-:W-:-:S13]  /*8d70*/  ISETP.GE.AND P2, PT, R22, UR4, PT ;  /* 0x0000000416007c0c */ /* 0x000fda000bf46270 */
[C---:B------:R-:W-:Y:S01]  /*8d80*/  @!P2 VIADD R27, R22.reuse, UR6 ;  /* 0x00000006161bac36 */ /* 0x040fe20008000000 */
[----:B-1----:R-:W1:Y:S01]  /*8d90*/  @!P2 LDC.64 R10, c[0x0][0x238] ;  /* 0x00008e00ff0aab82 */ /* 0x002e620000000a00 */
[----:B------:R-:W-:-:S05]  /*8da0*/  @!P2 VIADD R22, R22, 0x80 ;  /* 0x000000801616a836 */ /* 0x000fca0000000000 */
[----:B------:R-:W-:-:S13]  /*8db0*/  ISETP.GE.AND P0, PT, R22, UR4, PT ;  /* 0x0000000416007c0c */ /* 0x000fda000bf06270 */
[C---:B------:R-:W-:Y:S01]  /*8dc0*/  @!P0 VIADD R25, R22.reuse, UR6 ;  /* 0x0000000616198c36 */ /* 0x040fe20008000000 */
[----:B------:R-:W0:Y:S01]  /*8dd0*/  @!P0 LDC.64 R12, c[0x0][0x238] ;  /* 0x00008e00ff0c8b82 */ /* 0x000e220000000a00 */
[----:B------:R-:W-:-:S05]  /*8de0*/  @!P0 VIADD R22, R22, 0x80 ;  /* 0x0000008016168836 */ /* 0x000fca0000000000 */
[----:B------:R-:W-:-:S13]  /*8df0*/  ISETP.GE.AND P6, PT, R22, UR4, PT ;  /* 0x0000000416007c0c */ /* 0x000fda000bfc6270 */
[----:B------:R-:W0:Y:S01]  /*8e00*/  @!P6 LDC.64 R14, c[0x0][0x238] ;  /* 0x00008e00ff0eeb82 */ /* 0x000e220000000a00 */
[----:B------:R-:W-:Y:S01]  /*8e10*/  CS2R R6, SRZ ;  /* 0x0000000000067805 */ /* 0x000fe2000001ff00 */
[----:B--2---:R-:W-:-:S04]  /*8e20*/  @!P5 IMAD.WIDE.U32 R28, R2, 0x8, R28 ;  /* 0x00000008021cd825 */ /* 0x004fc800078e001c */
[----:B------:R-:W-:Y:S01]  /*8e30*/  @!P6 VIADD R26, R22, UR6 ;  /* 0x00000006161aec36 */ /* 0x000fe20008000000 */
[----:B------:R2:W5:Y:S01]  /*8e40*/  @!P5 LDG.E.64 R6, desc[UR8][R28.64] ;  /* 0x000000081c06d981 */ /* 0x000562000c1e1b00 */
[----:B-1----:R-:W-:-:S04]  /*8e50*/  @!P2 IMAD.WIDE.U32 R10, R27, 0x8, R10 ;  /* 0x000000081b0aa825 */ /* 0x002fc800078e000a */
[----:B---3--:R-:W-:Y:S01]  /*8e60*/  @!P4 IMAD.WIDE.U32 R18, R5, 0x8, R18 ;  /* 0x000000080512c825 */ /* 0x008fe200078e0012 */
[----:B------:R-:W-:-:S03]  /*8e70*/  CS2R R4, SRZ ;  /* 0x0000000000047805 */ /* 0x000fc6000001ff00 */
[----:B----4-:R-:W-:Y:S01]  /*8e80*/  @!P3 IMAD.WIDE.U32 R20, R3, 0x8, R20 ;  /* 0x000000080314b825 */ /* 0x010fe200078e0014 */
[----:B------:R-:W-:Y:S02]  /*8e90*/  CS2R R2, SRZ ;  /* 0x0000000000027805 */ /* 0x000fe4000001ff00 */
[----:B------:R1:W5:Y:S01]  /*8ea0*/  @!P4 LDG.E.64 R4, desc[UR8][R18.64] ;  /* 0x000000081204c981 */ /* 0x000362000c1e1b00 */
[----:B0-----:R-:W-:Y:S01]  /*8eb0*/  @!P0 IMAD.WIDE.U32 R24, R25, 0x8, R12 ;  /* 0x0000000819188825 */ /* 0x001fe200078e000c */
[----:B------:R-:W-:Y:S02]  /*8ec0*/  CS2R R12, SRZ ;  /* 0x00000000000c7805 */ /* 0x000fe4000001ff00 */
[----:B------:R1:W5:Y:S01]  /*8ed0*/  @!P3 LDG.E.64 R2, desc[UR8][R20.64] ;  /* 0x000000081402b981 */ /* 0x000362000c1e1b00 */
[----:B------:R-:W-:Y:S01]  /*8ee0*/  @!P6 IMAD.WIDE.U32 R26, R26, 0x8, R14 ;  /* 0x000000081a1ae825 */ /* 0x000fe200078e000e */
[----:B------:R-:W-:-:S03]  /*8ef0*/  CS2R R14, SRZ ;  /* 0x00000000000e7805 */ /* 0x000fc6000001ff00 */
[----:B--2---:R-:W-:Y:S01]  /*8f00*/  @!P1 IMAD.WIDE.U32 R28, R23, 0x8, R16 ;  /* 0x00000008171c9825 */ /* 0x004fe200078e0010 */
[----:B------:R-:W-:Y:S02]  /*8f10*/  CS2R R16, SRZ ;  /* 0x0000000000107805 */ /* 0x000fe4000001ff00 */
[----:B------:R-:W-:Y:S01]  /*8f20*/  CS2R R22, SRZ ;  /* 0x0000000000167805 */ /* 0x000fe2000001ff00 */
[----:B------:R1:W5:Y:S04]  /*8f30*/  @!P0 LDG.E.64 R14, desc[UR8][R24.64] ;  /* 0x00000008180e8981 */ /* 0x000368000c1e1b00 */
[----:B------:R1:W5:Y:S04]  /*8f40*/  @!P2 LDG.E.64 R16, desc[UR8][R10.64] ;  /* 0x000000080a10a981 */ /* 0x000368000c1e1b00 */
[----:B------:R1:W5:Y:S04]  /*8f50*/  @!P6 LDG.E.64 R12, desc[UR8][R26.64] ;  /* 0x000000081a0ce981 */ /* 0x000368000c1e1b00 */
        /* <DEDUP_REMOVED lines=31> */
[----:B------:R-:W-:-:S05]  /*9150*/  VIADDMNMX R24, R18, R19, 0xffffffff, !PT ;  /* 0xffffffff12187446 */ /* 0x000fca0007800113 */
[----:B------:R-:W-:Y:S01]  /*9160*/  IMAD.IADD R25, R24, 0x1, R27 ;  /* 0x0000000118197824 */ /* 0x000fe200078e021b */
[----:B------:R-:W-:-:S04]  /*9170*/  LOP3.LUT R24, R11, 0xfffff, RZ, 0xc0, !PT ;  /* 0x000fffff0b187812 */ /* 0x000fc800078ec0ff */
[--C-:B------:R-:W-:Y:S02]  /*9180*/  IADD3 R19, R25, 0x2, -R18.reuse ;  /* 0x0000000219137810 */ /* 0x100fe40007ffe812 */
[----:B------:R-:W-:Y:S02]  /*9190*/  LOP3.LUT R24, R24, 0x100000, RZ, 0xfc, !PT ;  /* 0x0010000018187812 */ /* 0x000fe400078efcff */
[----:B------:R-:W-:Y:S02]  /*91a0*/  LOP3.LUT P0, R20, R19, 0x3, RZ, 0xc0, !PT ;  /* 0x0000000313147812 */ /* 0x000fe4000780c0ff */
[----:B------:R-:W-:Y:S01]  /*91b0*/  LOP3.LUT R19, R26, 0x100000, RZ, 0xfc, !PT ;  /* 0x001000001a137812 */ /* 0x000fe200078efcff */
[----:B------:R-:W-:-:S10]  /*91c0*/  IMAD.IADD R26, R27, 0x1, -R18 ;  /* 0x000000011b1a7824 */ /* 0x000fd400078e0a12 */
[----:B------:R-:W-:Y:S05]  /*91d0*/  @!P0 BRA `(.L_x_23907) ;  /* 0x00000000003c8947 */ /* 0x000fea0003800000 */
[----:B------:R-:W-:Y:S01]  /*91e0*/  BSSY B3, `(.L_x_23908) ;  /* 0x000000c000037945 */ /* 0x000fe20003800000 */
.L_x_23909:
        /* <DEDUP_REMOVED lines=12> */
.L_x_23908:
[----:B------:R-:W-:Y:S02]  /*92b0*/  IMAD.MOV.U32 R20, RZ, RZ, R27 ;  /* 0x000000ffff147224 */ /* 0x000fe400078e001b */
[----:B------:R-:W-:-:S07]  /*92c0*/  IMAD.MOV.U32 R27, RZ, RZ, R28 ;  /* 0x000000ffff1b7224 */ /* 0x000fce00078e001c */
.L_x_23907:
[----:B------:R-:W-:Y:S05]  /*92d0*/  BSYNC B2 ;  /* 0x0000000000027941 */ /* 0x000fea0003800000 */
.L_x_23906:
        /* <DEDUP_REMOVED lines=13> */
.L_x_23915:
        /* <DEDUP_REMOVED lines=33> */
.L_x_23914:
[----:B------:R-:W-:Y:S02]  /*95c0*/  IMAD.MOV.U32 R20, RZ, RZ, R27 ;  /* 0x000000ffff147224 */ /* 0x000fe400078e001b */
[----:B------:R-:W-:-:S07]  /*95d0*/  IMAD.MOV.U32 R27, RZ, RZ, R28 ;  /* 0x000000ffff1b7224 */ /* 0x000fce00078e001c */
.L_x_23913:
[----:B------:R-:W-:Y:S05]  /*95e0*/  BSYNC B3 ;  /* 0x0000000000037941 */ /* 0x000fea0003800000 */
.L_x_23912:
[----:B------:R-:W-:-:S13]  /*95f0*/  ISETP.GE.U32.AND P0, PT, R25, 0xc, PT ;  /* 0x0000000c1900780c */ /* 0x000fda0003f06070 */
[----:B------:R-:W-:Y:S05]  /*9600*/  @!P0 BRA `(.L_x_23911) ;  /* 0x0000000400d88947 */ /* 0x000fea0003800000 */
[----:B------:R-:W-:Y:S01]  /*9610*/  BSSY B3, `(.L_x_23911) ;  /* 0x0000075000037945 */ /* 0x000fe20003800000 */
[----:B------:R-:W-:-:S07]  /*9620*/  VIADD R26, R26, 0x10 ;  /* 0x000000101a1a7836 */ /* 0x000fce0000000000 */
.L_x_23916:
        /* <DEDUP_REMOVED lines=116> */
.L_x_23911:
[----:B------:R-:W-:Y:S05]  /*9d70*/  BSYNC B2 ;  /* 0x0000000000027941 */ /* 0x000fea0003800000 */
.L_x_23910:
        /* <DEDUP_REMOVED lines=19> */
.L_x_23918:
[----:B------:R-:W-:Y:S05]  /*9eb0*/  BSYNC B2 ;  /* 0x0000000000027941 */ /* 0x000fea0003800000 */
.L_x_23917:
[----:B------:R-:W-:Y:S02]  /*9ec0*/  IMAD.MOV.U32 R19, RZ, RZ, R25 ;  /* 0x000000ffff137224 */ /* 0x000fe400078e0019 */
[----:B------:R-:W-:-:S03]  /*9ed0*/  IMAD.MOV.U32 R18, RZ, RZ, R24 ;  /* 0x000000ffff127224 */ /* 0x000fc600078e0018 */
[----:B------:R-:W-:Y:S01]  /*9ee0*/  LOP3.LUT R19, R19, 0x80000000, R23, 0xb8, !PT ;  /* 0x8000000013137812 */ /* 0x000fe200078eb817 */
[----:B------:R-:W-:Y:S06]  /*9ef0*/  BRA `(.L_x_23905) ;  /* 0x00000000001c7947 */ /* 0x000fec0003800000 */
.L_x_23904:
[----:B------:R-:W-:-:S06]  /*9f00*/  DSETP.GTU.AND P0, PT, R10, +INF , PT ;  /* 0x7ff000000a00742a */ /* 0x000fcc0003f0c000 */
[----:B------:R-:W-:-:S14]  /*9f10*/  DSETP.LE.AND P0, PT, R20, +INF , !P0 ;  /* 0x7ff000001400742a */ /* 0x000fdc0004703000 */
[----:B------:R-:W0:Y:S01]  /*9f20*/  @!P0 LDC.64 R18, c[0x0][0x218] ;  /* 0x00008600ff128b82 */ /* 0x000e220000000a00 */
[----:B------:R-:W-:Y:S02]  /*9f30*/  @P0 DSETP.NEU.AND P2, PT, R20, +INF , PT ;  /* 0x7ff000001400042a */ /* 0x000fe40003f4d000 */
[----:B0-----:R-:W-:-:S06]  /*9f40*/  @!P0 DADD R18, R22, R18 ;  /* 0x0000000016128229 */ /* 0x001fcc0000000012 */
[----:B------:R-:W-:Y:S02]  /*9f50*/  @P0 FSEL R18, R22, RZ, P2 ;  /* 0x000000ff16120208 */ /* 0x000fe40001000000 */
[----:B------:R-:W-:-:S07]  /*9f60*/  @P0 FSEL R19, R23, -QNAN , P2 ;  /* 0xfff8000017130808 */ /* 0x000fce0001000000 */
.L_x_23905:
[----:B------:R-:W-:Y:S05]  /*9f70*/  BSYNC B0 ;  /* 0x0000000000007941 */ /* 0x000fea0003800000 */
.L_x_23903:
        /* <DEDUP_REMOVED lines=22> */
[----:B------:R-:W-:-:S07]  /*a0e0*/  @P2 IMAD.MOV.U32 R11, RZ, RZ, R19 ;  /* 0x000000ffff0b2224 */ /* 0x000fce00078e0013 */
.L_x_23902:
[----:B------:R-:W-:Y:S05]  /*a0f0*/  BSYNC B1 ;  /* 0x0000000000017941 */ /* 0x000fea0003800000 */
.L_x_23901:
[----:B-1----:R-:W-:Y:S01]  /*a100*/  VIADD R18, R0, 0x80 ;  /* 0x0000008000127836 */ /* 0x002fe20000000000 */
[----:B------:R-:W-:Y:S04]  /*a110*/  BSSY B1, `(.L_x_23919) ;  /* 0x000011a000017945 */ /* 0x000fe80003800000 */
[----:B------:R-:W-:-:S13]  /*a120*/  ISETP.GE.AND P0, PT, R18, UR4, PT ;  /* 0x0000000412007c0c */ /* 0x000fda000bf06270 */
        /* <DEDUP_REMOVED lines=26> */
[----:B------:R-:W-:-:S04]  /*a2d0*/  LOP3.LUT R24, RZ, R26, RZ, 0x33, !PT ;  /* 0x0000001aff187212 */ /* 0x000fc800078e33ff */
[----:B------:R-:W-:Y:S02]  /*a2e0*/  VIADDMNMX R19, R25, R24, 0xffffffff, !PT ;  /* 0xffffffff19137446 */ /* 0x000fe40007800118 */
[----:B------:R-:W-:Y:S01]  /*a2f0*/  LOP3.LUT R24, R23, 0xfffff, RZ, 0xc0, !PT ;  /* 0x000fffff17187812 */ /* 0x000fe200078ec0ff */
[----:B------:R-:W-:Y:S02]  /*a300*/  IMAD.MOV.U32 R23, RZ, RZ, R22 ;  /* 0x000000ffff177224 */ /* 0x000fe400078e0016 */
[----:B------:R-:W-:Y:S01]  /*a310*/  IMAD.IADD R28, R19, 0x1, R26 ;  /* 0x00000001131c7824 */ /* 0x000fe200078e021a */
[----:B------:R-:W-:Y:S01]  /*a320*/  LOP3.LUT R19, R21, 0xfffff, RZ, 0xc0, !PT ;  /* 0x000fffff15137812 */ /* 0x000fe200078ec0ff */
[--C-:B------:R-:W-:Y:S01]  /*a330*/  IMAD.IADD R22, R26, 0x1, -R25.reuse ;  /* 0x000000011a167824 */ /* 0x100fe200078e0a19 */
[----:B------:R-:W-:Y:S02]  /*a340*/  LOP3.LUT R24, R24, 0x100000, RZ, 0xfc, !PT ;  /* 0x0010000018187812 */ /* 0x000fe400078efcff */
[----:B------:R-:W-:-:S02]  /*a350*/  IADD3 R27, R28, 0x2, -R25 ;  /* 0x000000021c1b7810 */ /* 0x000fc40007ffe819 */
[----:B------:R-:W-:Y:S02]  /*a360*/  LOP3.LUT R19, R19, 0x100000, RZ, 0xfc, !PT ;  /* 0x0010000013137812 */ /* 0x000fe400078efcff */
[----:B------:R-:W-:-:S13]  /*a370*/  LOP3.LUT P0, R27, R27, 0x3, RZ, 0xc0, !PT ;  /* 0x000000031b1b7812 */ /* 0x000fda000780c0ff */
[----:B------:R-:W-:Y:S05]  /*a380*/  @!P0 BRA `(.L_x_23925) ;  /* 0x0000000000408947 */ /* 0x000fea0003800000 */
[----:B------:R-:W-:Y:S01]  /*a390*/  BSSY B3, `(.L_x_23926) ;  /* 0x000000d000037945 */ /* 0x000fe20003800000 */
[----:B------:R-:W-:-:S07]  /*a3a0*/  IMAD.MOV.U32 R26, RZ, RZ, R27 ;  /* 0x000000ffff1a7224 */ /* 0x000fce00078e001b */
.L_x_23927:
        /* <DEDUP_REMOVED lines=12> */
.L_x_23926:
[----:B------:R-:W-:Y:S02]  /*a470*/  IMAD.MOV.U32 R26, RZ, RZ, R29 ;  /* 0x000000ffff1a7224 */ /* 0x000fe400078e001d */
[----:B------:R-:W-:-:S07]  /*a480*/  IMAD.MOV.U32 R29, RZ, RZ, R27 ;  /* 0x000000ffff1d7224 */ /* 0x000fce00078e001b */
.L_x_23925:
[----:B------:R-:W-:Y:S05]  /*a490*/  BSYNC B2 ;  /* 0x0000000000027941 */ /* 0x000fea0003800000 */
.L_x_23924:
        /* <DEDUP_REMOVED lines=13> */
.L_x_23933:
        /* <DEDUP_REMOVED lines=33> */
.L_x_23932:
[----:B------:R-:W-:Y:S02]  /*a780*/  IMAD.MOV.U32 R26, RZ, RZ, R29 ;  /* 0x000000ffff1a7224 */ /* 0x000fe400078e001d */
[----:B------:R-:W-:-:S07]  /*a790*/  IMAD.MOV.U32 R29, RZ, RZ, R28 ;  /* 0x000000ffff1d7224 */ /* 0x000fce00078e001c */
.L_x_23931:
[----:B------:R-:W-:Y:S05]  /*a7a0*/  BSYNC B3 ;  /* 0x0000000000037941 */ /* 0x000fea0003800000 */
.L_x_23930:
[----:B------:R-:W-:-:S13]  /*a7b0*/  ISETP.GE.U32.AND P0, PT, R27, 0xc, PT ;  /* 0x0000000c1b00780c */ /* 0x000fda0003f06070 */
[----:B------:R-:W-:Y:S05]  /*a7c0*/  @!P0 BRA `(.L_x_23929) ;  /* 0x0000000400d88947 */ /* 0x000fea0003800000 */
[----:B------:R-:W-:Y:S01]  /*a7d0*/  BSSY B3, `(.L_x_23929) ;  /* 0x0000075000037945 */ /* 0x000fe20003800000 */
[----:B------:R-:W-:-:S07]  /*a7e0*/  VIADD R22, R22, 0x10 ;  /* 0x0000001016167836 */ /* 0x000fce0000000000 */
.L_x_23934:
        /* <DEDUP_REMOVED lines=116> */
.L_x_23929:
[----:B------:R-:W-:Y:S05]  /*af30*/  BSYNC B2 ;  /* 0x0000000000027941 */ /* 0x000fea0003800000 */
.L_x_23928:
        /* <DEDUP_REMOVED lines=20> */
.L_x_23936:
[----:B------:R-:W-:Y:S05]  /*b080*/  BSYNC B2 ;  /* 0x0000000000027941 */ /* 0x000fea0003800000 */
.L_x_23935:
[----:B------:R-:W-:-:S05]  /*b090*/  IMAD.MOV.U32 R25, RZ, RZ, R19 ;  /* 0x000000ffff197224 */ /* 0x000fca00078e0013 */
[----:B------:R-:W-:Y:S01]  /*b0a0*/  LOP3.LUT R25, R25, 0x80000000, R9, 0xb8, !PT ;  /* 0x8000000019197812 */ /* 0x000fe200078eb809 */
[----:B------:R-:W-:Y:S06]  /*b0b0*/  BRA `(.L_x_23923) ;  /* 0x00000000001c7947 */ /* 0x000fec0003800000 */
.L_x_23922:
[----:B------:R-:W-:-:S06]  /*b0c0*/  DSETP.GTU.AND P0, PT, R20, +INF , PT ;  /* 0x7ff000001400742a */ /* 0x000fcc0003f0c000 */
[----:B------:R-:W-:-:S14]  /*b0d0*/  DSETP.LE.AND P0, PT, R22, +INF , !P0 ;  /* 0x7ff000001600742a */ /* 0x000fdc0004703000 */
[----:B------:R-:W0:Y:S01]  /*b0e0*/  @!P0 LDC.64 R24, c[0x0][0x218] ;  /* 0x00008600ff188b82 */ /* 0x000e220000000a00 */
[----:B------:R-:W-:Y:S02]  /*b0f0*/  @P0 DSETP.NEU.AND P2, PT, R22, +INF , PT ;  /* 0x7ff000001600042a */ /* 0x000fe40003f4d000 */
[----:B0-----:R-:W-:-:S06]  /*b100*/  @!P0 DADD R24, R8, R24 ;  /* 0x0000000008188229 */ /* 0x001fcc0000000018 */
[----:B------:R-:W-:Y:S02]  /*b110*/  @P0 FSEL R24, R8, RZ, P2 ;  /* 0x000000ff08180208 */ /* 0x000fe40001000000 */
[----:B------:R-:W-:-:S07]  /*b120*/  @P0 FSEL R25, R9, -QNAN , P2 ;  /* 0xfff8000009190808 */ /* 0x000fce0001000000 */
.L_x_23923:
[----:B------:R-:W-:Y:S05]  /*b130*/  BSYNC B0 ;  /* 0x0000000000007941 */ /* 0x000fea0003800000 */
.L_x_23921:
        /* <DEDUP_REMOVED lines=23> */
.L_x_23920:
[----:B------:R-:W-:Y:S05]  /*b2b0*/  BSYNC B1 ;  /* 0x0000000000017941 */ /* 0x000fea0003800000 */
.L_x_23919:
[----:B------:R-:W-:Y:S01]  /*b2c0*/  VIADD R19, R0, 0x100 ;  /* 0x0000010000137836 */ /* 0x000fe20000000000 */
        /* <DEDUP_REMOVED lines=42> */
.L_x_23945:
        /* <DEDUP_REMOVED lines=12> */
.L_x_23944:
[----:B------:R-:W-:Y:S02]  /*b630*/  IMAD.MOV.U32 R26, RZ, RZ, R29 ;  /* 0x000000ffff1a7224 */ /* 0x000fe400078e001d */
[----:B------:R-:W-:-:S07]  /*b640*/  IMAD.MOV.U32 R29, RZ, RZ, R27 ;  /* 0x000000ffff1d7224 */ /* 0x000fce00078e001b */
.L_x_23943:
[----:B------:R-:W-:Y:S05]  /*b650*/  BSYNC B2 ;  /* 0x0000000000027941 */ /* 0x000fea0003800000 */
.L_x_23942:
        /* <DEDUP_REMOVED lines=13> */
.L_x_23951:
        /* <DEDUP_REMOVED lines=33> */
.L_x_23950:
[----:B------:R-:W-:Y:S02]  /*b940*/  IMAD.MOV.U32 R26, RZ, RZ, R29 ;  /* 0x000000ffff1a7224 */ /* 0x000fe400078e001d */
[----:B------:R-:W-:-:S07]  /*b950*/  IMAD.MOV.U32 R29, RZ, RZ, R28 ;  /* 0x000000ffff1d7224 */ /* 0x000fce00078e001c */
.L_x_23949:
[----:B------:R-:W-:Y:S05]  /*b960*/  BSYNC B3 ;  /* 0x0000000000037941 */ /* 0x000fea0003800000 */
.L_x_23948:
[----:B------:R-:W-:-:S13]  /*b970*/  ISETP.GE.U32.AND P0, PT, R27, 0xc, PT ;  /* 0x0000000c1b00780c */ /* 0x000fda0003f06070 */
[----:B------:R-:W-:Y:S05]  /*b980*/  @!P0 BRA `(.L_x_23947) ;  /* 0x0000000400d88947 */ /* 0x000fea0003800000 */
[----:B------:R-:W-:Y:S01]  /*b990*/  BSSY B3, `(.L_x_23947) ;  /* 0x0000075000037945 */ /* 0x000fe20003800000 */
[----:B------:R-:W-:-:S07]  /*b9a0*/  VIADD R22, R22, 0x10 ;  /* 0x0000001016167836 */ /* 0x000fce0000000000 */
.L_x_23952:
        /* <DEDUP_REMOVED lines=116> */
.L_x_23947:
[----:B------:R-:W-:Y:S05]  /*c0f0*/  BSYNC B2 ;  /* 0x0000000000027941 */ /* 0x000fea0003800000 */
.L_x_23946:
        /* <DEDUP_REMOVED lines=20> */
.L_x_23954:
[----:B------:R-:W-:Y:S05]  /*c240*/  BSYNC B2 ;  /* 0x0000000000027941 */ /* 0x000fea0003800000 */
.L_x_23953:
[----:B------:R-:W-:-:S05]  /*c250*/  IMAD.MOV.U32 R25, RZ, RZ, R19 ;  /* 0x000000ffff197224 */ /* 0x000fca00078e0013 */
[----:B------:R-:W-:Y:S01]  /*c260*/  LOP3.LUT R25, R25, 0x80000000, R7, 0xb8, !PT ;  /* 0x8000000019197812 */ /* 0x000fe200078eb807 */
[----:B------:R-:W-:Y:S06]  /*c270*/  BRA `(.L_x_23941) ;  /* 0x00000000001c7947 */ /* 0x000fec0003800000 */
.L_x_23940:
[----:B------:R-:W-:-:S06]  /*c280*/  DSETP.GTU.AND P0, PT, R20, +INF , PT ;  /* 0x7ff000001400742a */ /* 0x000fcc0003f0c000 */
[----:B------:R-:W-:-:S14]  /*c290*/  DSETP.LE.AND P0, PT, R22, +INF , !P0 ;  /* 0x7ff000001600742a */ /* 0x000fdc0004703000 */
[----:B------:R-:W0:Y:S01]  /*c2a0*/  @!P0 LDC.64 R24, c[0x0][0x218] ;  /* 0x00008600ff188b82 */ /* 0x000e220000000a00 */
[----:B------:R-:W-:Y:S02]  /*c2b0*/  @P0 DSETP.NEU.AND P2, PT, R22, +INF , PT ;  /* 0x7ff000001600042a */ /* 0x000fe40003f4d000 */
[----:B0-----:R-:W-:-:S06]  /*c2c0*/  @!P0 DADD R24, R6, R24 ;  /* 0x0000000006188229 */ /* 0x001fcc0000000018 */
[----:B------:R-:W-:Y:S02]  /*c2d0*/  @P0 FSEL R24, R6, RZ, P2 ;  /* 0x000000ff06180208 */ /* 0x000fe40001000000 */
[----:B------:R-:W-:-:S07]  /*c2e0*/  @P0 FSEL R25, R7, -QNAN , P2 ;  /* 0xfff8000007190808 */ /* 0x000fce0001000000 */
.L_x_23941:
[----:B------:R-:W-:Y:S05]  /*c2f0*/  BSYNC B0 ;  /* 0x0000000000007941 */ /* 0x000fea0003800000 */
.L_x_23939:
        /* <DEDUP_REMOVED lines=23> */
.L_x_23938:
[----:B------:R-:W-:Y:S05]  /*c470*/  BSYNC B1 ;  /* 0x0000000000017941 */ /* 0x000fea0003800000 */
.L_x_23937:
        /* <DEDUP_REMOVED lines=43> */
.L_x_23963:
        /* <DEDUP_REMOVED lines=12> */
.L_x_23962:
[----:B------:R-:W-:Y:S02]  /*c7f0*/  IMAD.MOV.U32 R26, RZ, RZ, R29 ;  /* 0x000000ffff1a7224 */ /* 0x000fe400078e001d */
[----:B------:R-:W-:-:S07]  /*c800*/  IMAD.MOV.U32 R29, RZ, RZ, R27 ;  /* 0x000000ffff1d7224 */ /* 0x000fce00078e001b */
.L_x_23961:
[----:B------:R-:W-:Y:S05]  /*c810*/  BSYNC B2 ;  /* 0x0000000000027941 */ /* 0x000fea0003800000 */
.L_x_23960:
        /* <DEDUP_REMOVED lines=13> */
.L_x_23969:
        /* <DEDUP_REMOVED lines=33> */
.L_x_23968:
[----:B------:R-:W-:Y:S02]  /*cb00*/  IMAD.MOV.U32 R26, RZ, RZ, R29 ;  /* 0x000000ffff1a7224 */ /* 0x000fe400078e001d */
[----:B------:R-:W-:-:S07]  /*cb10*/  IMAD.MOV.U32 R29, RZ, RZ, R28 ;  /* 0x000000ffff1d7224 */ /* 0x000fce00078e001c */
.L_x_23967:
[----:B------:R-:W-:Y:S05]  /*cb20*/  BSYNC B3 ;  /* 0x0000000000037941 */ /* 0x000fea0003800000 */
.L_x_23966:
[----:B------:R-:W-:-:S13]  /*cb30*/  ISETP.GE.U32.AND P0, PT, R27, 0xc, PT ;  /* 0x0000000c1b00780c */ /* 0x000fda0003f06070 */
[----:B------:R-:W-:Y:S05]  /*cb40*/  @!P0 BRA `(.L_x_23965) ;  /* 0x0000000400d88947 */ /* 0x000fea0003800000 */
[----:B------:R-:W-:Y:S01]  /*cb50*/  BSSY B3, `(.L_x_23965) ;  /* 0x0000075000037945 */ /* 0x000fe20003800000 */
[----:B------:R-:W-:-:S07]  /*cb60*/  VIADD R22, R22, 0x10 ;  /* 0x0000001016167836 */ /* 0x000fce0000000000 */
.L_x_23970:
        /* <DEDUP_REMOVED lines=116> */
.L_x_23965:
[----:B------:R-:W-:Y:S05]  /*d2b0*/  BSYNC B2 ;  /* 0x0000000000027941 */ /* 0x000fea0003800000 */
.L_x_23964:
        /* <DEDUP_REMOVED lines=20> */
.L_x_23972:
[----:B------:R-:W-:Y:S05]  /*d400*/  BSYNC B2 ;  /* 0x0000000000027941 */ /* 0x000fea0003800000 */
.L_x_23971:
[----:B------:R-:W-:-:S05]  /*d410*/  IMAD.MOV.U32 R25, RZ, RZ, R19 ;  /* 0x000000ffff197224 */ /* 0x000fca00078e0013 */
[----:B------:R-:W-:Y:S01]  /*d420*/  LOP3.LUT R25, R25, 0x80000000, R5, 0xb8, !PT ;  /* 0x8000000019197812 */ /* 0x000fe200078eb805 */
[----:B------:R-:W-:Y:S06]  /*d430*/  BRA `(.L_x_23959) ;  /* 0x00000000001c7947 */ /* 0x000fec0003800000 */
.L_x_23958:
[----:B------:R-:W-:-:S06]  /*d440*/  DSETP.GTU.AND P0, PT, R20, +INF , PT ;  /* 0x7ff000001400742a */ /* 0x000fcc0003f0c000 */
[----:B------:R-:W-:-:S14]  /*d450*/  DSETP.LE.AND P0, PT, R22, +INF , !P0 ;  /* 0x7ff000001600742a */ /* 0x000fdc0004703000 */
[----:B------:R-:W0:Y:S01]  /*d460*/  @!P0 LDC.64 R24, c[0x0][0x218] ;  /* 0x00008600ff188b82 */ /* 0x000e220000000a00 */
[----:B------:R-:W-:Y:S02]  /*d470*/  @P0 DSETP.NEU.AND P2, PT, R22, +INF , PT ;  /* 0x7ff000001600042a */ /* 0x000fe40003f4d000 */
[----:B0-----:R-:W-:-:S06]  /*d480*/  @!P0 DADD R24, R4, R24 ;  /* 0x0000000004188229 */ /* 0x001fcc0000000018 */
[----:B------:R-:W-:Y:S02]  /*d490*/  @P0 FSEL R24, R4, RZ, P2 ;  /* 0x000000ff04180208 */ /* 0x000fe40001000000 */
[----:B------:R-:W-:-:S07]  /*d4a0*/  @P0 FSEL R25, R5, -QNAN , P2 ;  /* 0xfff8000005190808 */ /* 0x000fce0001000000 */
.L_x_23959:
[----:B------:R-:W-:Y:S05]  /*d4b0*/  BSYNC B0 ;  /* 0x0000000000007941 */ /* 0x000fea0003800000 */
.L_x_23957:
        /* <DEDUP_REMOVED lines=23> */
.L_x_23956:
[----:B------:R-:W-:Y:S05]  /*d630*/  BSYNC B1 ;  /* 0x0000000000017941 */ /* 0x000fea0003800000 */
.L_x_23955:
        /* <DEDUP_REMOVED lines=43> */
.L_x_23981:
        /* <DEDUP_REMOVED lines=12> */
.L_x_23980:
[----:B------:R-:W-:Y:S02]  /*d9b0*/  IMAD.MOV.U32 R26, RZ, RZ, R29 ;  /* 0x000000ffff1a7224 */ /* 0x000fe400078e001d */
[----:B------:R-:W-:-:S07]  /*d9c0*/  IMAD.MOV.U32 R29, RZ, RZ, R27 ;  /* 0x000000ffff1d7224 */ /* 0x000fce00078e001b */
.L_x_23979:
[----:B------:R-:W-:Y:S05]  /*d9d0*/  BSYNC B2 ;  /* 0x0000000000027941 */ /* 0x000fea0003800000 */
.L_x_23978:
        /* <DEDUP_REMOVED lines=13> */
.L_x_23987:
        /* <DEDUP_REMOVED lines=33> */
.L_x_23986:
[----:B------:R-:W-:Y:S02]  /*dcc0*/  IMAD.MOV.U32 R26, RZ, RZ, R29 ;  /* 0x000000ffff1a7224 */ /* 0x000fe400078e001d */
[----:B------:R-:W-:-:S07]  /*dcd0*/  IMAD.MOV.U32 R29, RZ, RZ, R28 ;  /* 0x000000ffff1d7224 */ /* 0x000fce00078e001c */
.L_x_23985:
[----:B------:R-:W-:Y:S05]  /*dce0*/  BSYNC B3 ;  /* 0x0000000000037941 */ /* 0x000fea0003800000 */
.L_x_23984:
[----:B------:R-:W-:-:S13]  /*dcf0*/  ISETP.GE.U32.AND P0, PT, R27, 0xc, PT ;  /* 0x0000000c1b00780c */ /* 0x000fda0003f06070 */
[----:B------:R-:W-:Y:S05]  /*dd00*/  @!P0 BRA `(.L_x_23983) ;  /* 0x0000000400d88947 */ /* 0x000fea0003800000 */
[----:B------:R-:W-:Y:S01]  /*dd10*/  BSSY B3, `(.L_x_23983) ;  /* 0x0000075000037945 */ /* 0x000fe20003800000 */
[----:B------:R-:W-:-:S07]  /*dd20*/  VIADD R22, R22, 0x10 ;  /* 0x0000001016167836 */ /* 0x000fce0000000000 */
.L_x_23988:
        /* <DEDUP_REMOVED lines=116> */
.L_x_23983:
[----:B------:R-:W-:Y:S05]  /*e470*/  BSYNC B2 ;  /* 0x0000000000027941 */ /* 0x000fea0003800000 */
.L_x_23982:
        /* <DEDUP_REMOVED lines=20> */
.L_x_23990:
[----:B------:R-:W-:Y:S05]  /*e5c0*/  BSYNC B2 ;  /* 0x0000000000027941 */ /* 0x000fea0003800000 */
.L_x_23989:
[----:B------:R-:W-:-:S05]  /*e5d0*/  IMAD.MOV.U32 R25, RZ, RZ, R19 ;  /* 0x000000ffff197224 */ /* 0x000fca00078e0013 */
[----:B------:R-:W-:Y:S01]  /*e5e0*/  LOP3.LUT R25, R25, 0x80000000, R3, 0xb8, !PT ;  /* 0x8000000019197812 */ /* 0x000fe200078eb803 */
[----:B------:R-:W-:Y:S06]  /*e5f0*/  BRA `(.L_x_23977) ;  /* 0x00000000001c7947 */ /* 0x000fec0003800000 */
.L_x_23976:
[----:B------:R-:W-:-:S06]  /*e600*/  DSETP.GTU.AND P0, PT, R20, +INF , PT ;  /* 0x7ff000001400742a */ /* 0x000fcc0003f0c000 */
[----:B------:R-:W-:-:S14]  /*e610*/  DSETP.LE.AND P0, PT, R22, +INF , !P0 ;  /* 0x7ff000001600742a */ /* 0x000fdc0004703000 */
[----:B------:R-:W0:Y:S01]  /*e620*/  @!P0 LDC.64 R24, c[0x0][0x218] ;  /* 0x00008600ff188b82 */ /* 0x000e220000000a00 */
[----:B------:R-:W-:Y:S02]  /*e630*/  @P0 DSETP.NEU.AND P2, PT, R22, +INF , PT ;  /* 0x7ff000001600042a */ /* 0x000fe40003f4d000 */
[----:B0-----:R-:W-:-:S06]  /*e640*/  @!P0 DADD R24, R2, R24 ;  /* 0x0000000002188229 */ /* 0x001fcc0000000018 */
[----:B------:R-:W-:Y:S02]  /*e650*/  @P0 FSEL R24, R2, RZ, P2 ;  /* 0x000000ff02180208 */ /* 0x000fe40001000000 */
[----:B------:R-:W-:-:S07]  /*e660*/  @P0 FSEL R25, R3, -QNAN , P2 ;  /* 0xfff8000003190808 */ /* 0x000fce0001000000 */
.L_x_23977:
[----:B------:R-:W-:Y:S05]  /*e670*/  BSYNC B0 ;  /* 0x0000000000007941 */ /* 0x000fea0003800000 */
.L_x_23975:
        /* <DEDUP_REMOVED lines=23> */
.L_x_23974:
[----:B------:R-:W-:Y:S05]  /*e7f0*/  BSYNC B1 ;  /* 0x0000000000017941 */ /* 0x000fea0003800000 */
.L_x_23973:
        /* <DEDUP_REMOVED lines=43> */
.L_x_23999:
        /* <DEDUP_REMOVED lines=12> */
.L_x_23998:
[----:B------:R-:W-:Y:S02]  /*eb70*/  IMAD.MOV.U32 R26, RZ, RZ, R29 ;  /* 0x000000ffff1a7224 */ /* 0x000fe400078e001d */
[----:B------:R-:W-:-:S07]  /*eb80*/  IMAD.MOV.U32 R29, RZ, RZ, R27 ;  /* 0x000000ffff1d7224 */ /* 0x000fce00078e001b */
.L_x_23997:
[----:B------:R-:W-:Y:S05]  /*eb90*/  BSYNC B2 ;  /* 0x0000000000027941 */ /* 0x000fea0003800000 */
.L_x_23996:
        /* <DEDUP_REMOVED lines=13> */
.L_x_24005:
        /* <DEDUP_REMOVED lines=33> */
.L_x_24004:
[----:B------:R-:W-:Y:S02]  /*ee80*/  IMAD.MOV.U32 R26, RZ, RZ, R29 ;  /* 0x000000ffff1a7224 */ /* 0x000fe400078e001d */
[----:B------:R-:W-:-:S07]  /*ee90*/  IMAD.MOV.U32 R29, RZ, RZ, R28 ;  /* 0x000000ffff1d7224 */ /* 0x000fce00078e001c */
.L_x_24003:
[----:B------:R-:W-:Y:S05]  /*eea0*/  BSYNC B3 ;  /* 0x0000000000037941 */ /* 0x000fea0003800000 */
.L_x_24002:
[----:B------:R-:W-:-:S13]  /*eeb0*/  ISETP.GE.U32.AND P0, PT, R27, 0xc, PT ;  /* 0x0000000c1b00780c */ /* 0x000fda0003f06070 */
[----:B------:R-:W-:Y:S05]  /*eec0*/  @!P0 BRA `(.L_x_24001) ;  /* 0x0000000400d88947 */ /* 0x000fea0003800000 */
[----:B------:R-:W-:Y:S01]  /*eed0*/  BSSY B3, `(.L_x_24001) ;  /* 0x0000075000037945 */ /* 0x000fe20003800000 */
[----:B------:R-:W-:-:S07]  /*eee0*/  VIADD R22, R22, 0x10 ;  /* 0x0000001016167836 */ /* 0x000fce0000000000 */
.L_x_24006:
        /* <DEDUP_REMOVED lines=116> */
.L_x_24001:
[----:B------:R-:W-:Y:S05]  /*f630*/  BSYNC B2 ;  /* 0x0000000000027941 */ /* 0x000fea0003800000 */
.L_x_24000:
        /* <DEDUP_REMOVED lines=20> */
.L_x_24008:
[----:B------:R-:W-:Y:S05]  /*f780*/  BSYNC B2 ;  /* 0x0000000000027941 */ /* 0x000fea0003800000 */
.L_x_24007:
[----:B------:R-:W-:-:S05]  /*f790*/  IMAD.MOV.U32 R25, RZ, RZ, R19 ;  /* 0x000000ffff197224 */ /* 0x000fca00078e0013 */
[----:B------:R-:W-:Y:S01]  /*f7a0*/  LOP3.LUT R25, R25, 0x80000000, R17, 0xb8, !PT ;  /* 0x8000000019197812 */ /* 0x000fe200078eb811 */
[----:B------:R-:W-:Y:S06]  /*f7b0*/  BRA `(.L_x_23995) ;  /* 0x00000000001c7947 */ /* 0x000fec0003800000 */
.L_x_23994:
[----:B------:R-:W-:-:S06]  /*f7c0*/  DSETP.GTU.AND P0, PT, R20, +INF , PT ;  /* 0x7ff000001400742a */ /* 0x000fcc0003f0c000 */
[----:B------:R-:W-:-:S14]  /*f7d0*/  DSETP.LE.AND P0, PT, R22, +INF , !P0 ;  /* 0x7ff000001600742a */ /* 0x000fdc0004703000 */
[----:B------:R-:W0:Y:S01]  /*f7e0*/  @!P0 LDC.64 R24, c[0x0][0x218] ;  /* 0x00008600ff188b82 */ /* 0x000e220000000a00 */
[----:B------:R-:W-:Y:S02]  /*f7f0*/  @P0 DSETP.NEU.AND P2, PT, R22, +INF , PT ;  /* 0x7ff000001600042a */ /* 0x000fe40003f4d000 */
[----:B0-----:R-:W-:-:S06]  /*f800*/  @!P0 DADD R24, R16, R24 ;  /* 0x0000000010188229 */ /* 0x001fcc0000000018 */
[----:B------:R-:W-:Y:S02]  /*f810*/  @P0 FSEL R24, R16, RZ, P2 ;  /* 0x000000ff10180208 */ /* 0x000fe40001000000 */
[----:B------:R-:W-:-:S07]  /*f820*/  @P0 FSEL R25, R17, -QNAN , P2 ;  /* 0xfff8000011190808 */ /* 0x000fce0001000000 */
.L_x_23995:
[----:B------:R-:W-:Y:S05]  /*f830*/  BSYNC B0 ;  /* 0x0000000000007941 */ /* 0x000fea0003800000 */
.L_x_23993:
        /* <DEDUP_REMOVED lines=23> */
.L_x_23992:
[----:B------:R-:W-:Y:S05]  /*f9b0*/  BSYNC B1 ;  /* 0x0000000000017941 */ /* 0x000fea0003800000 */
.L_x_23991:
        /* <DEDUP_REMOVED lines=43> */
.L_x_24017:
        /* <DEDUP_REMOVED lines=12> */
.L_x_24016:
[----:B------:R-:W-:Y:S02]  /*fd30*/  IMAD.MOV.U32 R26, RZ, RZ, R29 ;  /* 0x000000ffff1a7224 */ /* 0x000fe400078e001d */
[----:B------:R-:W-:-:S07]  /*fd40*/  IMAD.MOV.U32 R29, RZ, RZ, R27 ;  /* 0x000000ffff1d7224 */ /* 0x000fce00078e001b */
.L_x_24015:
[----:B------:R-:W-:Y:S05]  /*fd50*/  BSYNC B2 ;  /* 0x0000000000027941 */ /* 0x000fea0003800000 */
.L_x_24014:
        /* <DEDUP_REMOVED lines=13> */
.L_x_24023:
        /* <DEDUP_REMOVED lines=33> */
.L_x_24022:
[----:B------:R-:W-:Y:S02]  /*10040*/  IMAD.MOV.U32 R26, RZ, RZ, R29 ;  /* 0x000000ffff1a7224 */ /* 0x000fe400078e001d */
[----:B------:R-:W-:-:S07]  /*10050*/  IMAD.MOV.U32 R29, RZ, RZ, R28 ;  /* 0x000000ffff1d7224 */ /* 0x000fce00078e001c */
.L_x_24021:
[----:B------:R-:W-:Y:S05]  /*10060*/  BSYNC B3 ;  /* 0x0000000000037941 */ /* 0x000fea0003800000 */
.L_x_24020:
[----:B------:R-:W-:-:S13]  /*10070*/  ISETP.GE.U32.AND P0, PT, R27, 0xc, PT ;  /* 0x0000000c1b00780c */ /* 0x000fda0003f06070 */
[----:B------:R-:W-:Y:S05]  /*10080*/  @!P0 BRA `(.L_x_24019) ;  /* 0x0000000400d88947 */ /* 0x000fea0003800000 */
[----:B------:R-:W-:Y:S01]  /*10090*/  BSSY B3, `(.L_x_24019) ;  /* 0x0000075000037945 */ /* 0x000fe20003800000 */
[----:B------:R-:W-:-:S07]  /*100a0*/  VIADD R22, R22, 0x10 ;  /* 0x0000001016167836 */ /* 0x000fce0000000000 */
.L_x_24024:
        /* <DEDUP_REMOVED lines=116> */
.L_x_24019:
[----:B------:R-:W-:Y:S05]  /*107f0*/  BSYNC B2 ;  /* 0x0000000000027941 */ /* 0x000fea0003800000 */
.L_x_24018:
        /* <DEDUP_REMOVED lines=20> */
.L_x_24026:
[----:B------:R-:W-:Y:S05]  /*10940*/  BSYNC B2 ;  /* 0x0000000000027941 */ /* 0x000fea0003800000 */
.L_x_24025:
[----:B------:R-:W-:-:S05]  /*10950*/  IMAD.MOV.U32 R25, RZ, RZ, R19 ;  /* 0x000000ffff197224 */ /* 0x000fca00078e0013 */
[----:B------:R-:W-:Y:S01]  /*10960*/  LOP3.LUT R25, R25, 0x80000000, R15, 0xb8, !PT ;  /* 0x8000000019197812 */ /* 0x000fe200078eb80f */
[----:B------:R-:W-:Y:S06]  /*10970*/  BRA `(.L_x_24013) ;  /* 0x00000000001c7947 */ /* 0x000fec0003800000 */
.L_x_24012:
[----:B------:R-:W-:-:S06]  /*10980*/  DSETP.GTU.AND P0, PT, R20, +INF , PT ;  /* 0x7ff000001400742a */ /* 0x000fcc0003f0c000 */
[----:B------:R-:W-:-:S14]  /*10990*/  DSETP.LE.AND P0, PT, R22, +INF , !P0 ;  /* 0x7ff000001600742a */ /* 0x000fdc0004703000 */
[----:B------:R-:W0:Y:S01]  /*109a0*/  @!P0 LDC.64 R24, c[0x0][0x218] ;  /* 0x00008600ff188b82 */ /* 0x000e220000000a00 */
[----:B------:R-:W-:Y:S02]  /*109b0*/  @P0 DSETP.NEU.AND P2, PT, R22, +INF , PT ;  /* 0x7ff000001600042a */ /* 0x000fe40003f4d000 */
[----:B0-----:R-:W-:-:S06]  /*109c0*/  @!P0 DADD R24, R14, R24 ;  /* 0x000000000e188229 */ /* 0x001fcc0000000018 */
[----:B------:R-:W-:Y:S02]  /*109d0*/  @P0 FSEL R24, R14, RZ, P2 ;  /* 0x000000ff0e180208 */ /* 0x000fe40001000000 */
[----:B------:R-:W-:-:S07]  /*109e0*/  @P0 FSEL R25, R15, -QNAN , P2 ;  /* 0xfff800000f190808 */ /* 0x000fce0001000000 */
.L_x_24013:
[----:B------:R-:W-:Y:S05]  /*109f0*/  BSYNC B0 ;  /* 0x0000000000007941 */ /* 0x000fea0003800000 */
.L_x_24011:
        /* <DEDUP_REMOVED lines=23> */
.L_x_24010:
[----:B------:R-:W-:Y:S05]  /*10b70*/  BSYNC B1 ;  /* 0x0000000000017941 */ /* 0x000fea0003800000 */
.L_x_24009:
[----:B-----5:R-:W-:Y:S01]  /*10b80*/  VIADD R14, R0, 0x380 ;  /* 0x00000380000e7836 */ /* 0x020fe20000000000 */
[----:B------:R-:W-:Y:S04]  /*10b90*/  BSSY B1, `(.L_x_24027) ;  /* 0x000011a000017945 */ /* 0x000fe80003800000 */
[----:B------:R-:W-:-:S13]  /*10ba0*/  ISETP.GE.AND P0, PT, R14, UR4, PT ;  /* 0x000000040e007c0c */ /* 0x000fda000bf06270 */
[----:B------:R-:W-:Y:S05]  /*10bb0*/  @P0 BRA `(.L_x_24028) ;  /* 0x00000010005c0947 */ /* 0x000fea0003800000 */
[----:B------:R-:W0:Y:S01]  /*10bc0*/  LDC.64 R14, c[0x0][0x218] ;  /* 0x00008600ff0e7b82 */ /* 0x000e220000000a00 */
[----:B------:R-:W-:Y:S01]  /*10bd0*/  LOP3.LUT R23, R13, 0x7fffffff, RZ, 0xc0, !PT ;  /* 0x7fffffff0d177812 */ /* 0x000fe200078ec0ff */
        /* <DEDUP_REMOVED lines=37> */
.L_x_24035:
        /* <DEDUP_REMOVED lines=12> */
.L_x_24034:
[----:B------:R-:W-:Y:S02]  /*10ef0*/  IMAD.MOV.U32 R26, RZ, RZ, R29 ;  /* 0x000000ffff1a7224 */ /* 0x000fe400078e001d */
[----:B------:R-:W-:-:S07]  /*10f00*/  IMAD.MOV.U32 R29, RZ, RZ, R27 ;  /* 0x000000ffff1d7224 */ /* 0x000fce00078e001b */
.L_x_24033:
[----:B------:R-:W-:Y:S05]  /*10f10*/  BSYNC B2 ;  /* 0x0000000000027941 */ /* 0x000fea0003800000 */
.L_x_24032:
        /* <DEDUP_REMOVED lines=13> */
.L_x_24041:
        /* <DEDUP_REMOVED lines=33> */
.L_x_24040:
[----:B------:R-:W-:Y:S02]  /*11200*/  IMAD.MOV.U32 R26, RZ, RZ, R29 ;  /* 0x000000ffff1a7224 */ /* 0x000fe400078e001d */
[----:B------:R-:W-:-:S07]  /*11210*/  IMAD.MOV.U32 R29, RZ, RZ, R28 ;  /* 0x000000ffff1d7224 */ /* 0x000fce00078e001c */
.L_x_24039:
[----:B------:R-:W-:Y:S05]  /*11220*/  BSYNC B3 ;  /* 0x0000000000037941 */ /* 0x000fea0003800000 */
.L_x_24038:
[----:B------:R-:W-:-:S13]  /*11230*/  ISETP.GE.U32.AND P0, PT, R27, 0xc, PT ;  /* 0x0000000c1b00780c */ /* 0x000fda0003f06070 */
[----:B------:R-:W-:Y:S05]  /*11240*/  @!P0 BRA `(.L_x_24037) ;  /* 0x0000000400d88947 */ /* 0x000fea0003800000 */
[----:B------:R-:W-:Y:S01]  /*11250*/  BSSY B3, `(.L_x_24037) ;  /* 0x0000075000037945 */ /* 0x000fe20003800000 */
[----:B------:R-:W-:-:S07]  /*11260*/  VIADD R22, R22, 0x10 ;  /* 0x0000001016167836 */ /* 0x000fce0000000000 */
.L_x_24042:
        /* <DEDUP_REMOVED lines=116> */
.L_x_24037:
[----:B------:R-:W-:Y:S05]  /*119b0*/  BSYNC B2 ;  /* 0x0000000000027941 */ /* 0x000fea0003800000 */
.L_x_24036:
        /* <DEDUP_REMOVED lines=20> */
.L_x_24044:
[----:B------:R-:W-:Y:S05]  /*11b00*/  BSYNC B2 ;  /* 0x0000000000027941 */ /* 0x000fea0003800000 */
.L_x_24043:
[----:B------:R-:W-:-:S05]  /*11b10*/  IMAD.MOV.U32 R25, RZ, RZ, R19 ;  /* 0x000000ffff197224 */ /* 0x000fca00078e0013 */
[----:B------:R-:W-:Y:S01]  /*11b20*/  LOP3.LUT R25, R25, 0x80000000, R13, 0xb8, !PT ;  /* 0x8000000019197812 */ /* 0x000fe200078eb80d */
[----:B------:R-:W-:Y:S06]  /*11b30*/  BRA `(.L_x_24031) ;  /* 0x00000000001c7947 */ /* 0x000fec0003800000 */
.L_x_24030:
[----:B------:R-:W-:-:S06]  /*11b40*/  DSETP.GTU.AND P0, PT, R14, +INF , PT ;  /* 0x7ff000000e00742a */ /* 0x000fcc0003f0c000 */
[----:B------:R-:W-:-:S14]  /*11b50*/  DSETP.LE.AND P0, PT, R22, +INF , !P0 ;  /* 0x7ff000001600742a */ /* 0x000fdc0004703000 */
[----:B------:R-:W0:Y:S01]  /*11b60*/  @!P0 LDC.64 R24, c[0x0][0x218] ;  /* 0x00008600ff188b82 */ /* 0x000e220000000a00 */
[----:B------:R-:W-:Y:S02]  /*11b70*/  @P0 DSETP.NEU.AND P2, PT, R22, +INF , PT ;  /* 0x7ff000001600042a */ /* 0x000fe40003f4d000 */
[----:B0-----:R-:W-:-:S06]  /*11b80*/  @!P0 DADD R24, R12, R24 ;  /* 0x000000000c188229 */ /* 0x001fcc0000000018 */
[----:B------:R-:W-:Y:S02]  /*11b90*/  @P0 FSEL R24, R12, RZ, P2 ;  /* 0x000000ff0c180208 */ /* 0x000fe40001000000 */
[----:B------:R-:W-:-:S07]  /*11ba0*/  @P0 FSEL R25, R13, -QNAN , P2 ;  /* 0xfff800000d190808 */ /* 0x000fce0001000000 */
.L_x_24031:
[----:B------:R-:W-:Y:S05]  /*11bb0*/  BSYNC B0 ;  /* 0x0000000000007941 */ /* 0x000fea0003800000 */
.L_x_24029:
        /* <DEDUP_REMOVED lines=23> */
.L_x_24028:
[----:B------:R-:W-:Y:S05]  /*11d30*/  BSYNC B1 ;  /* 0x0000000000017941 */ /* 0x000fea0003800000 */
.L_x_24027:
[----:B------:R-:W0:Y:S01]  /*11d40*/  @!P1 LDC.64 R14, c[0x0][0x230] ;  /* 0x00008c00ff0e9b82 */ /* 0x000e220000000a00 */
[----:B------:R-:W-:Y:S01]  /*11d50*/  @!P1 VIADD R19, R0, UR6 ;  /* 0x0000000600139c36 */ /* 0x000fe20008000000 */
[----:B------:R-:W-:Y:S01]  /*11d60*/  BSSY B0, `(.L_x_24045) ;  /* 0x0000030000007945 */ /* 0x000fe20003800000 */
[----:B------:R-:W-:-:S03]  /*11d70*/  @!P1 IMAD.MOV.U32 R0, RZ, RZ, R18 ;  /* 0x000000ffff009224 */ /* 0x000fc600078e0012 */
[----:B------:R-:W-:Y:S02]  /*11d80*/  BSSY B1, `(.L_x_24046) ;  /* 0x0000027000017945 */ /* 0x000fe40003800000 */
[----:B------:R-:W-:Y:S01]  /*11d90*/  ISETP.GE.AND P0, PT, R0, UR4, PT ;  /* 0x0000000400007c0c */ /* 0x000fe2000bf06270 */
[----:B0-----:R-:W-:-:S05]  /*11da0*/  @!P1 IMAD.WIDE.U32 R14, R19, 0x8, R14 ;  /* 0x00000008130e9825 */ /* 0x001fca00078e000e */
[----:B------:R0:W-:Y:S07]  /*11db0*/  @!P1 STG.E.64 desc[UR8][R14.64], R10 ;  /* 0x0000000a0e009986 */ /* 0x0001ee000c101b08 */
[----:B------:R-:W-:Y:S05]  /*11dc0*/  @P0 BRA `(.L_x_24047) ;  /* 0x0000000000300947 */ /* 0x000fea0003800000 */
[----:B0-----:R-:W0:Y:S01]  /*11dd0*/  LDC.64 R10, c[0x0][0x230] ;  /* 0x00008c00ff0a7b82 */ /* 0x001e220000000a00 */
[C---:B------:R-:W-:Y:S02]  /*11de0*/  VIADD R15, R0.reuse, UR6 ;  /* 0x00000006000f7c36 */ /* 0x040fe40008000000 */
[----:B------:R-:W-:-:S05]  /*11df0*/  VIADD R0, R0, 0x80 ;  /* 0x0000008000007836 */ /* 0x000fca0000000000 */
[----:B------:R-:W-:Y:S01]  /*11e00*/  ISETP.GE.AND P0, PT, R0, UR4, PT ;  /* 0x0000000400007c0c */ /* 0x000fe2000bf06270 */
[----:B0-----:R-:W-:-:S05]  /*11e10*/  IMAD.WIDE.U32 R10, R15, 0x8, R10 ;  /* 0x000000080f0a7825 */ /* 0x001fca00078e000a */
[----:B------:R0:W-:Y:S07]  /*11e20*/  STG.E.64 desc[UR8][R10.64], R8 ;  /* 0x000000080a007986 */ /* 0x0001ee000c101b08 */
[----:B------:R-:W-:Y:S05]  /*11e30*/  @P0 BRA `(.L_x_24048) ;  /* 0x0000000000300947 */ /* 0x000fea0003800000 */
[----:B0-----:R-:W0:Y:S01]  /*11e40*/  LDC.64 R8, c[0x0][0x230] ;  /* 0x00008c00ff087b82 */ /* 0x001e220000000a00 */
[C---:B------:R-:W-:Y:S02]  /*11e50*/  VIADD R11, R0.reuse, UR6 ;  /* 0x00000006000b7c36 */ /* 0x040fe40008000000 */
[----:B------:R-:W-:Y:S02]  /*11e60*/  VIADD R0, R0, 0x80 ;  /* 0x0000008000007836 */ /* 0x000fe40000000000 */
[----:B0-----:R-:W-:-:S05]  /*11e70*/  IMAD.WIDE.U32 R8, R11, 0x8, R8 ;  /* 0x000000080b087825 */ /* 0x001fca00078e0008 */
[----:B------:R1:W-:Y:S02]  /*11e80*/  STG.E.64 desc[UR8][R8.64], R6 ;  /* 0x0000000608007986 */ /* 0x0003e4000c101b08 */
.L_x_24047:
[----:B------:R-:W-:-:S13]  /*11e90*/  ISETP.GE.AND P0, PT, R0, UR4, PT ;  /* 0x0000000400007c0c */ /* 0x000fda000bf06270 */
[----:B------:R-:W-:Y:S05]  /*11ea0*/  @P0 BRA `(.L_x_24049) ;  /* 0x0000000000300947 */ /* 0x000fea0003800000 */
[----:B-1----:R-:W1:Y:S01]  /*11eb0*/  LDC.64 R6, c[0x0][0x230] ;  /* 0x00008c00ff067b82 */ /* 0x002e620000000a00 */
[C---:B------:R-:W-:Y:S02]  /*11ec0*/  VIADD R9, R0.reuse, UR6 ;  /* 0x0000000600097c36 */ /* 0x040fe40008000000 */
[----:B------:R-:W-:Y:S02]  /*11ed0*/  VIADD R0, R0, 0x80 ;  /* 0x0000008000007836 */ /* 0x000fe40000000000 */
[----:B-1----:R-:W-:-:S05]  /*11ee0*/  IMAD.WIDE.U32 R6, R9, 0x8, R6 ;  /* 0x0000000809067825 */ /* 0x002fca00078e0006 */
[----:B------:R1:W-:Y:S02]  /*11ef0*/  STG.E.64 desc[UR8][R6.64], R4 ;  /* 0x0000000406007986 */ /* 0x0003e4000c101b08 */
.L_x_24048:
[----:B------:R-:W-:-:S13]  /*11f00*/  ISETP.GE.AND P0, PT, R0, UR4, PT ;  /* 0x0000000400007c0c */ /* 0x000fda000bf06270 */
[----:B------:R-:W-:Y:S05]  /*11f10*/  @P0 BRA `(.L_x_24050) ;  /* 0x0000000000340947 */ /* 0x000fea0003800000 */
[----:B-1----:R-:W1:Y:S01]  /*11f20*/  LDC.64 R4, c[0x0][0x230] ;  /* 0x00008c00ff047b82 */ /* 0x002e620000000a00 */
[C---:B------:R-:W-:Y:S02]  /*11f30*/  VIADD R7, R0.reuse, UR6 ;  /* 0x0000000600077c36 */ /* 0x040fe40008000000 */
[----:B------:R-:W-:Y:S02]  /*11f40*/  VIADD R0, R0, 0x80 ;  /* 0x0000008000007836 */ /* 0x000fe40000000000 */
[----:B-1----:R-:W-:-:S05]  /*11f50*/  IMAD.WIDE.U32 R4, R7, 0x8, R4 ;  /* 0x0000000807047825 */ /* 0x002fca00078e0004 */
[----:B------:R2:W-:Y:S02]  /*11f60*/  STG.E.64 desc[UR8][R4.64], R2 ;  /* 0x0000000204007986 */ /* 0x0005e4000c101b08 */
.L_x_24049:
[----:B------:R-:W-:-:S13]  /*11f70*/  ISETP.GE.AND P0, PT, R0, UR4, PT ;  /* 0x0000000400007c0c */ /* 0x000fda000bf06270 */
[----:B------:R-:W-:Y:S05]  /*11f80*/  @P0 BREAK B1 ;  /* 0x0000000000010942 */ /* 0x000fea0003800000 */
[----:B------:R-:W-:Y:S05]  /*11f90*/  @P0 BRA `(.L_x_24051) ;  /* 0x0000000000300947 */ /* 0x000fea0003800000 */
[----:B--2---:R-:W2:Y:S01]  /*11fa0*/  LDC.64 R2, c[0x0][0x230] ;  /* 0x00008c00ff027b82 */ /* 0x004ea20000000a00 */
[C---:B------:R-:W-:Y:S02]  /*11fb0*/  VIADD R5, R0.reuse, UR6 ;  /* 0x0000000600057c36 */ /* 0x040fe40008000000 */
[----:B------:R-:W-:Y:S02]  /*11fc0*/  VIADD R0, R0, 0x80 ;  /* 0x0000008000007836 */ /* 0x000fe40000000000 */
[----:B--2---:R-:W-:-:S05]  /*11fd0*/  IMAD.WIDE.U32 R2, R5, 0x8, R2 ;  /* 0x0000000805027825 */ /* 0x004fca00078e0002 */
[----:B------:R2:W-:Y:S02]  /*11fe0*/  STG.E.64 desc[UR8][R2.64], R16 ;  /* 0x0000001002007986 */ /* 0x0005e4000c101b08 */
.L_x_24050:
[----:B------:R-:W-:Y:S05]  /*11ff0*/  BSYNC B1 ;  /* 0x0000000000017941 */ /* 0x000fea0003800000 */
.L_x_24046:
[----:B------:R-:W-:-:S13]  /*12000*/  ISETP.GE.AND P0, PT, R0, UR4, PT ;  /* 0x0000000400007c0c */ /* 0x000fda000bf06270 */
[----:B--2---:R-:W2:Y:S01]  /*12010*/  @!P0 LDC.64 R2, c[0x0][0x230] ;  /* 0x00008c00ff028b82 */ /* 0x004ea20000000a00 */
[C---:B-1----:R-:W-:Y:S02]  /*12020*/  @!P0 VIADD R5, R0.reuse, UR6 ;  /* 0x0000000600058c36 */ /* 0x042fe40008000000 */
[----:B------:R-:W-:Y:S02]  /*12030*/  @!P0 VIADD R0, R0, 0x80 ;  /* 0x0000008000008836 */ /* 0x000fe40000000000 */
[----:B--2---:R-:W-:-:S05]  /*12040*/  @!P0 IMAD.WIDE.U32 R2, R5, 0x8, R2 ;  /* 0x0000000805028825 */ /* 0x004fca00078e0002 */
[----:B------:R3:W-:Y:S02]  /*12050*/  @!P0 STG.E.64 desc[UR8][R2.64], R20 ;  /* 0x0000001402008986 */ /* 0x0007e4000c101b08 */
.L_x_24051:
[----:B------:R-:W-:Y:S05]  /*12060*/  BSYNC B0 ;  /* 0x0000000000007941 */ /* 0x000fea0003800000 */
.L_x_24045:
[----:B------:R-:W-:Y:S05]  /*12070*/  WARPSYNC.ALL ;  /* 0x0000000000007948 */ /* 0x000fea0003800000 */
[----:B------:R-:W-:-:S13]  /*12080*/  ISETP.GE.AND P0, PT, R0, UR4, PT ;  /* 0x0000000400007c0c */ /* 0x000fda000bf06270 */
[----:B------:R-:W-:Y:S05]  /*12090*/  @P0 EXIT ;  /* 0x000000000000094d */ /* 0x000fea0003800000 */
[----:B--23--:R-:W2:Y:S01]  /*120a0*/  LDC.64 R2, c[0x0][0x230] ;  /* 0x00008c00ff027b82 */ /* 0x00cea20000000a00 */
[----:B------:R-:W-:-:S04]  /*120b0*/  VIADD R5, R0, UR6 ;  /* 0x0000000600057c36 */ /* 0x000fc80008000000 */
[----:B--2---:R-:W-:-:S05]  /*120c0*/  IMAD.WIDE.U32 R2, R5, 0x8, R2 ;  /* 0x0000000805027825 */ /* 0x004fca00078e0002 */
[----:B------:R-:W-:Y:S01]  /*120d0*/  STG.E.64 desc[UR8][R2.64], R12 ;  /* 0x0000000c02007986 */ /* 0x000fe2000c101b08 */
[----:B------:R-:W-:Y:S05]  /*120e0*/  EXIT ;  /* 0x000000000000794d */ /* 0x000fea0003800000 */
.L_x_24052:
        /* <DEDUP_REMOVED lines=9> */
.L_x_37871:


//--------------------- .text._ZN2at6native29vectorized_elementwise_kernelILi4EZZZNS0_15binary_internal21div_floor_kernel_cudaERNS_18TensorIteratorBaseEENKUlvE0_clEvENKUlvE_clEvEUldE_St5arrayIPcLm2EEEEviT0_T1_ --------------------------
	.section	.text._ZN2at6native29vectorized_elementwise_kernelILi4EZZZNS0_15binary_internal21div_floor_kernel_cudaERNS_18TensorIteratorBaseEENKUlvE0_clEvENKUlvE_clEvEUldE_St5arrayIPcLm2EEEEviT0_T1_,"ax",@progbits
	.align	128
        .global         _ZN2at6native29vectorized_elementwise_kernelILi4EZZZNS0_15binary_internal21div_floor_kernel_cudaERNS_18TensorIteratorBaseEENKUlvE0_clEvENKUlvE_clEvEUldE_St5arrayIPcLm2EEEEviT0_T1_
        .type           _ZN2at6native29vectorized_elementwise_kernelILi4EZZZNS0_15binary_internal21div_floor_kernel_cudaERNS_18TensorIteratorBaseEENKUlvE0_clEvENKUlvE_clEvEUldE_St5arrayIPcLm2EEEEviT0_T1_,@function
        .size           _ZN2at6native29vectorized_elementwise_kernelILi4EZZZNS0_15binary_internal21div_floor_kernel_cudaERNS_18TensorIteratorBaseEENKUlvE0_clEvENKUlvE_clEvEUldE_St5arrayIPcLm2EEEEviT0_T1_,(.L_x_37872 - _ZN2at6native29vectorized_elementwise_kernelILi4EZZZNS0_15binary_internal21div_floor_kernel_cudaERNS_18TensorIteratorBaseEENKUlvE0_clEvENKUlvE_clEvEUldE_St5arrayIPcLm2EEEEviT0_T1_)
        .other          _ZN2at6native29vectorized_elementwise_kernelILi4EZZZNS0_15binary_internal21div_floor_kernel_cudaERNS_18TensorIteratorBaseEENKUlvE0_clEvENKUlvE_clEvEUldE_St5arrayIPcLm2EEEEviT0_T1_,@"STO_CUDA_ENTRY STV_DEFAULT"
_ZN2at6native29vectorized_elementwise_kernelILi4EZZZNS0_15binary_internal21div_floor_kernel_cudaERNS_18TensorIteratorBaseEENKUlvE0_clEvENKUlvE_clEvEUldE_St5arrayIPcLm2EEEEviT0_T1_:
.text._ZN2at6native29vectorized_elementwise_kernelILi4EZZZNS0_15binary_internal21div_floor_kernel_cudaERNS_18TensorIteratorBaseEENKUlvE0_clEvENKUlvE_clEvEUldE_St5arrayIPcLm2EEEEviT0_T1_:
        /* <DEDUP_REMOVED lines=61> */
.L_x_24060:
        /* <DEDUP_REMOVED lines=12> */
.L_x_24059:
[----:B------:R-:W-:-:S07]  /*0490*/  IMAD.MOV.U32 R26, RZ, RZ, R29 ;  /* 0x000000ffff1a7224 */ /* 0x000fce00078e001d */
.L_x_24058:
[----:B------:R-:W-:Y:S05]  /*04a0*/  BSYNC B1 ;  /* 0x0000000000017941 */ /* 0x000fea0003800000 */
.L_x_24057:
        /* <DEDUP_REMOVED lines=13> */
.L_x_24066:
        /* <DEDUP_REMOVED lines=33> */
.L_x_24065:
[----:B------:R-:W-:-:S07]  /*0790*/  IMAD.MOV.U32 R26, RZ, RZ, R29 ;  /* 0x000000ffff1a7224 */ /* 0x000fce00078e001d */
.L_x_24064:
[----:B------:R-:W-:Y:S05]  /*07a0*/  BSYNC B2 ;  /* 0x0000000000027941 */ /* 0x000fea0003800000 */
.L_x_24063:
[----:B------:R-:W-:-:S13]  /*07b0*/  ISETP.GE.U32.AND P1, PT, R27, 0xc, PT ;  /* 0x0000000c1b00780c */ /* 0x000fda0003f26070 */
[----:B------:R-:W-:Y:S05]  /*07c0*/  @!P1 BRA `(.L_x_24062) ;  /* 0x0000000400d89947 */ /* 0x000fea0003800000 */
[----:B------:R-:W-:Y:S01]  /*07d0*/  BSSY B2, `(.L_x_24062) ;  /* 0x0000075000027945 */ /* 0x000fe20003800000 */
[----:B------:R-:W-:-:S07]  /*07e0*/  VIADD R22, R22, 0x10 ;  /* 0x0000001016167836 */ /* 0x000fce0000000000 */
.L_x_24067:
        /* <DEDUP_REMOVED lines=116> */
.L_x_24062:
[----:B------:R-:W-:Y:S05]  /*0f30*/  BSYNC B1 ;  /* 0x0000000000017941 */ /* 0x000fea0003800000 */
.L_x_24061:
        /* <DEDUP_REMOVED lines=20> */
.L_x_24069:
[----:B------:R-:W-:Y:S05]  /*1080*/  BSYNC B1 ;  /* 0x0000000000017941 */ /* 0x000fea0003800000 */
.L_x_24068:
[----:B------:R-:W-:-:S05]  /*1090*/  IMAD.MOV.U32 R21, RZ, RZ, R25 ;  /* 0x000000ffff157224 */ /* 0x000fca00078e0019 */
[----:B------:R-:W-:Y:S01]  /*10a0*/  LOP3.LUT R21, R21, 0x80000000, R9, 0xb8, !PT ;  /* 0x8000000015157812 */ /* 0x000fe200078eb809 */
[----:B------:R-:W-:Y:S06]  /*10b0*/  BRA `(.L_x_24056) ;  /* 0x00000000001c7947 */ /* 0x000fec0003800000 */
.L_x_24055:
[----:B------:R-:W-:-:S06]  /*10c0*/  DSETP.GTU.AND P1, PT, R2, +INF , PT ;  /* 0x7ff000000200742a */ /* 0x000fcc0003f2c000 */
[----:B------:R-:W-:-:S14]  /*10d0*/  DSETP.LE.AND P1, PT, R22, +INF , !P1 ;  /* 0x7ff000001600742a */ /* 0x000fdc0004f23000 */
[----:B------:R-:W0:Y:S01]  /*10e0*/  @!P1 LDC.64 R20, c[0x0][0x218] ;  /* 0x00008600ff149b82 */ /* 0x000e220000000a00 */
[----:B------:R-:W-:Y:S02]  /*10f0*/  @P1 DSETP.NEU.AND P2, PT, R22, +INF , PT ;  /* 0x7ff000001600142a */ /* 0x000fe40003f4d000 */
[----:B0-----:R-:W-:-:S06]  /*1100*/  @!P1 DADD R20, R8, R20 ;  /* 0x0000000008149229 */ /* 0x001fcc0000000014 */
[----:B------:R-:W-:Y:S02]  /*1110*/  @P1 FSEL R20, R8, RZ, P2 ;  /* 0x000000ff08141208 */ /* 0x000fe40001000000 */
[----:B------:R-:W-:-:S07]  /*1120*/  @P1 FSEL R21, R9, -QNAN , P2 ;  /* 0xfff8000009151808 */ /* 0x000fce0001000000 */
.L_x_24056:
[----:B------:R-:W-:Y:S05]  /*1130*/  BSYNC B0 ;  /* 0x0000000000007941 */ /* 0x000fea0003800000 */
.L_x_24054:
        /* <DEDUP_REMOVED lines=61> */
.L_x_24076:
        /* <DEDUP_REMOVED lines=12> */
.L_x_24075:
[----:B------:R-:W-:-:S07]  /*15d0*/  IMAD.MOV.U32 R26, RZ, RZ, R29 ;  /* 0x000000ffff1a7224 */ /* 0x000fce00078e001d */
.L_x_24074:
[----:B------:R-:W-:Y:S05]  /*15e0*/  BSYNC B1 ;  /* 0x0000000000017941 */ /* 0x000fea0003800000 */
.L_x_24073:
        /* <DEDUP_REMOVED lines=13> */
.L_x_24082:
        /* <DEDUP_REMOVED lines=33> */
.L_x_24081:
[----:B------:R-:W-:-:S07]  /*18d0*/  IMAD.MOV.U32 R26, RZ, RZ, R29 ;  /* 0x000000ffff1a7224 */ /* 0x000fce00078e001d */
.L_x_24080:
[----:B------:R-:W-:Y:S05]  /*18e0*/  BSYNC B2 ;  /* 0x0000000000027941 */ /* 0x000fea0003800000 */
.L_x_24079:
[----:B------:R-:W-:-:S13]  /*18f0*/  ISETP.GE.U32.AND P1, PT, R27, 0xc, PT ;  /* 0x0000000c1b00780c */ /* 0x000fda0003f26070 */
[----:B------:R-:W-:Y:S05]  /*1900*/  @!P1 BRA `(.L_x_24078) ;  /* 0x0000000400d89947 */ /* 0x000fea0003800000 */
[----:B------:R-:W-:Y:S01]  /*1910*/  BSSY B2, `(.L_x_24078) ;  /* 0x0000075000027945 */ /* 0x000fe20003800000 */
[----:B------:R-:W-:-:S07]  /*1920*/  VIADD R22, R22, 0x10 ;  /* 0x0000001016167836 */ /* 0x000fce0000000000 */
.L_x_24083:
        /* <DEDUP_REMOVED lines=116> */
.L_x_24078:
[----:B------:R-:W-:Y:S05]  /*2070*/  BSYNC B1 ;  /* 0x0000000000017941 */ /* 0x000fea0003800000 */
.L_x_24077:
        /* <DEDUP_REMOVED lines=20> */
.L_x_24085:
[----:B------:R-:W-:Y:S05]  /*21c0*/  BSYNC B1 ;  /* 0x0000000000017941 */ /* 0x000fea0003800000 */
.L_x_24084:
[----:B------:R-:W-:-:S05]  /*21d0*/  IMAD.MOV.U32 R21, RZ, RZ, R25 ;  /* 0x000000ffff157224 */ /* 0x000fca00078e0019 */
[----:B------:R-:W-:Y:S01]  /*21e0*/  LOP3.LUT R21, R21, 0x80000000, R11, 0xb8, !PT ;  /* 0x8000000015157812 */ /* 0x000fe200078eb80b */
[----:B------:R-:W-:Y:S06]  /*21f0*/  BRA `(.L_x_24072) ;  /* 0x00000000001c7947 */ /* 0x000fec0003800000 */
.L_x_24071:
[----:B------:R-:W-:-:S06]  /*2200*/  DSETP.GTU.AND P1, PT, R2, +INF , PT ;  /* 0x7ff000000200742a */ /* 0x000fcc0003f2c000 */
[----:B------:R-:W-:-:S14]  /*2210*/  DSETP.LE.AND P1, PT, R22, +INF , !P1 ;  /* 0x7ff000001600742a */ /* 0x000fdc0004f23000 */
[----:B------:R-:W0:Y:S01]  /*2220*/  @!P1 LDC.64 R20, c[0x0][0x218] ;  /* 0x00008600ff149b82 */ /* 0x000e220000000a00 */
[----:B------:R-:W-:Y:S02]  /*2230*/  @P1 DSETP.NEU.AND P2, PT, R22, +INF , PT ;  /* 0x7ff000001600142a */ /* 0x000fe40003f4d000 */
[----:B0-----:R-:W-:-:S06]  /*2240*/  @!P1 DADD R20, R10, R20 ;  /* 0x000000000a149229 */ /* 0x001fcc0000000014 */
[----:B------:R-:W-:Y:S02]  /*2250*/  @P1 FSEL R20, R10, RZ, P2 ;  /* 0x000000ff0a141208 */ /* 0x000fe40001000000 */
[----:B------:R-:W-:-:S07]  /*2260*/  @P1 FSEL R21, R11, -QNAN , P2 ;  /* 0xfff800000b151808 */ /* 0x000fce0001000000 */
.L_x_24072:
[----:B------:R-:W-:Y:S05]  /*2270*/  BSYNC B0 ;  /* 0x0000000000007941 */ /* 0x000fea0003800000 */
.L_x_24070:
        /* <DEDUP_REMOVED lines=60> */
.L_x_24092:
        /* <DEDUP_REMOVED lines=12> */
.L_x_24091:
[----:B------:R-:W-:-:S07]  /*2700*/  IMAD.MOV.U32 R26, RZ, RZ, R29 ;  /* 0x000000ffff1a7224 */ /* 0x000fce00078e001d */
.L_x_24090:
[----:B------:R-:W-:Y:S05]  /*2710*/  BSYNC B1 ;  /* 0x0000000000017941 */ /* 0x000fea0003800000 */
.L_x_24089:
        /* <DEDUP_REMOVED lines=13> */
.L_x_24098:
        /* <DEDUP_REMOVED lines=33> */
.L_x_24097:
[----:B------:R-:W-:-:S07]  /*2a00*/  IMAD.MOV.U32 R26, RZ, RZ, R29 ;  /* 0x000000ffff1a7224 */ /* 0x000fce00078e001d */
.L_x_24096:
[----:B------:R-:W-:Y:S05]  /*2a10*/  BSYNC B2 ;  /* 0x0000000000027941 */ /* 0x000fea0003800000 */
.L_x_24095:
[----:B------:R-:W-:-:S13]  /*2a20*/  ISETP.GE.U32.AND P1, PT, R27, 0xc, PT ;  /* 0x0000000c1b00780c */ /* 0x000fda0003f26070 */
[----:B------:R-:W-:Y:S05]  /*2a30*/  @!P1 BRA `(.L_x_24094) ;  /* 0x0000000400d89947 */ /* 0x000fea0003800000 */
[----:B------:R-:W-:Y:S01]  /*2a40*/  BSSY B2, `(.L_x_24094) ;  /* 0x0000075000027945 */ /* 0x000fe20003800000 */
[----:B------:R-:W-:-:S07]  /*2a50*/  VIADD R22, R22, 0x10 ;  /* 0x0000001016167836 */ /* 0x000fce0000000000 */
.L_x_24099:
        /* <DEDUP_REMOVED lines=116> */
.L_x_24094:
[----:B------:R-:W-:Y:S05]  /*31a0*/  BSYNC B1 ;  /* 0x0000000000017941 */ /* 0x000fea0003800000 */
.L_x_24093:
        /* <DEDUP_REMOVED lines=20> */
.L_x_24101:
[----:B------:R-:W-:Y:S05]  /*32f0*/  BSYNC B1 ;  /* 0x0000000000017941 */ /* 0x000fea0003800000 */
.L_x_24100:
[----:B------:R-:W-:-:S05]  /*3300*/  IMAD.MOV.U32 R21, RZ, RZ, R25 ;  /* 0x000000ffff157224 */ /* 0x000fca00078e0019 */
[----:B------:R-:W-:Y:S01]  /*3310*/  LOP3.LUT R21, R21, 0x80000000, R17, 0xb8, !PT ;  /* 0x8000000015157812 */ /* 0x000fe200078eb811 */
[----:B------:R-:W-:Y:S06]  /*3320*/  BRA `(.L_x_24088) ;  /* 0x00000000001c7947 */ /* 0x000fec0003800000 */
.L_x_24087:
[----:B------:R-:W-:-:S06]  /*3330*/  DSETP.GTU.AND P1, PT, R2, +INF , PT ;  /* 0x7ff000000200742a */ /* 0x000fcc0003f2c000 */
[----:B------:R-:W-:-:S14]  /*3340*/  DSETP.LE.AND P1, PT, R22, +INF , !P1 ;  /* 0x7ff000001600742a */ /* 0x000fdc0004f23000 */
[----:B------:R-:W0:Y:S01]  /*3350*/  @!P1 LDC.64 R20, c[0x0][0x218] ;  /* 0x00008600ff149b82 */ /* 0x000e220000000a00 */
[----:B------:R-:W-:Y:S02]  /*3360*/  @P1 DSETP.NEU.AND P2, PT, R22, +INF , PT ;  /* 0x7ff000001600142a */ /* 0x000fe40003f4d000 */
[----:B0-----:R-:W-:-:S06]  /*3370*/  @!P1 DADD R20, R16, R20 ;  /* 0x0000000010149229 */ /* 0x001fcc0000000014 */
[----:B------:R-:W-:Y:S02]  /*3380*/  @P1 FSEL R20, R16, RZ, P2 ;  /* 0x000000ff10141208 */ /* 0x000fe40001000000 */
[----:B------:R-:W-:-:S07]  /*3390*/  @P1 FSEL R21, R17, -QNAN , P2 ;  /* 0xfff8000011151808 */ /* 0x000fce0001000000 */
.L_x_24088:
[----:B------:R-:W-:Y:S05]  /*33a0*/  BSYNC B0 ;  /* 0x0000000000007941 */ /* 0x000fea0003800000 */
.L_x_24086:
        /* <DEDUP_REMOVED lines=60> */
.L_x_24108:
        /* <DEDUP_REMOVED lines=12> */
.L_x_24107:
[----:B------:R-:W-:-:S07]  /*3830*/  IMAD.MOV.U32 R26, RZ, RZ, R29 ;  /* 0x000000ffff1a7224 */ /* 0x000fce00078e001d */
.L_x_24106:
[----:B------:R-:W-:Y:S05]  /*3840*/  BSYNC B1 ;  /* 0x0000000000017941 */ /* 0x000fea0003800000 */
.L_x_24105:
        /* <DEDUP_REMOVED lines=13> */
.L_x_24114:
        /* <DEDUP_REMOVED lines=33> */
.L_x_24113:
[----:B------:R-:W-:-:S07]  /*3b30*/  IMAD.MOV.U32 R26, RZ, RZ, R29 ;  /* 0x000000ffff1a7224 */ /* 0x000fce00078e001d */
.L_x_24112:
[----:B------:R-:W-:Y:S05]  /*3b40*/  BSYNC B2 ;  /* 0x0000000000027941 */ /* 0x000fea0003800000 */
.L_x_24111:
[----:B------:R-:W-:-:S13]  /*3b50*/  ISETP.GE.U32.AND P1, PT, R27, 0xc, PT ;  /* 0x0000000c1b00780c */ /* 0x000fda0003f26070 */
[----:B------:R-:W-:Y:S05]  /*3b60*/  @!P1 BRA `(.L_x_24110) ;  /* 0x0000000400d89947 */ /* 0x000fea0003800000 */
[----:B------:R-:W-:Y:S01]  /*3b70*/  BSSY B2, `(.L_x_24110) ;  /* 0x0000075000027945 */ /* 0x000fe20003800000 */
[----:B------:R-:W-:-:S07]  /*3b80*/  VIADD R22, R22, 0x10 ;  /* 0x0000001016167836 */ /* 0x000fce0000000000 */
.L_x_24115:
        /* <DEDUP_REMOVED lines=116> */
.L_x_24110:
[----:B------:R-:W-:Y:S05]  /*42d0*/  BSYNC B1 ;  /* 0x0000000000017941 */ /* 0x000fea0003800000 */
.L_x_24109:
        /* <DEDUP_REMOVED lines=20> */
.L_x_24117:
[----:B------:R-:W-:Y:S05]  /*4420*/  BSYNC B1 ;  /* 0x0000000000017941 */ /* 0x000fea0003800000 */
.L_x_24116:
[----:B------:R-:W-:-:S05]  /*4430*/  IMAD.MOV.U32 R21, RZ, RZ, R25 ;  /* 0x000000ffff157224 */ /* 0x000fca00078e0019 */
[----:B------:R-:W-:Y:S01]  /*4440*/  LOP3.LUT R21, R21, 0x80000000, R19, 0xb8, !PT ;  /* 0x8000000015157812 */ /* 0x000fe200078eb813 */
[----:B------:R-:W-:Y:S06]  /*4450*/  BRA `(.L_x_24104) ;  /* 0x00000000001c7947 */ /* 0x000fec0003800000 */
.L_x_24103:
[----:B------:R-:W-:-:S06]  /*4460*/  DSETP.GTU.AND P1, PT, R2, +INF , PT ;  /* 0x7ff000000200742a */ /* 0x000fcc0003f2c000 */
[----:B------:R-:W-:-:S14]  /*4470*/  DSETP.LE.AND P1, PT, R22, +INF , !P1 ;  /* 0x7ff000001600742a */ /* 0x000fdc0004f23000 */
[----:B------:R-:W0:Y:S01]  /*4480*/  @!P1 LDC.64 R20, c[0x0][0x218] ;  /* 0x00008600ff149b82 */ /* 0x000e220000000a00 */
[----:B------:R-:W-:Y:S02]  /*4490*/  @P1 DSETP.NEU.AND P2, PT, R22, +INF , PT ;  /* 0x7ff000001600142a */ /* 0x000fe40003f4d000 */
[----:B0-----:R-:W-:-:S06]  /*44a0*/  @!P1 DADD R20, R18, R20 ;  /* 0x0000000012149229 */ /* 0x001fcc0000000014 */
[----:B------:R-:W-:Y:S02]  /*44b0*/  @P1 FSEL R20, R18, RZ, P2 ;  /* 0x000000ff12141208 */ /* 0x000fe40001000000 */
[----:B------:R-:W-:-:S07]  /*44c0*/  @P1 FSEL R21, R19, -QNAN , P2 ;  /* 0xfff8000013151808 */ /* 0x000fce0001000000 */
.L_x_24104:
[----:B------:R-:W-:Y:S05]  /*44d0*/  BSYNC B0 ;  /* 0x0000000000007941 */ /* 0x000fea0003800000 */
.L_x_24102:
        /* <DEDUP_REMOVED lines=60> */
.L_x_24124:
        /* <DEDUP_REMOVED lines=12> */
.L_x_24123:
[----:B------:R-:W-:-:S07]  /*4960*/  IMAD.MOV.U32 R26, RZ, RZ, R29 ;  /* 0x000000ffff1a7224 */ /* 0x000fce00078e001d */
.L_x_24122:
[----:B------:R-:W-:Y:S05]  /*4970*/  BSYNC B1 ;  /* 0x0000000000017941 */ /* 0x000fea0003800000 */
.L_x_24121:
        /* <DEDUP_REMOVED lines=13> */
.L_x_24130:
        /* <DEDUP_REMOVED lines=33> */
.L_x_24129:
[----:B------:R-:W-:-:S07]  /*4c60*/  IMAD.MOV.U32 R26, RZ, RZ, R29 ;  /* 0x000000ffff1a7224 */ /* 0x000fce00078e001d */
.L_x_24128:
[----:B------:R-:W-:Y:S05]  /*4c70*/  BSYNC B2 ;  /* 0x0000000000027941 */ /* 0x000fea0003800000 */
.L_x_24127:
[----:B------:R-:W-:-:S13]  /*4c80*/  ISETP.GE.U32.AND P1, PT, R27, 0xc, PT ;  /* 0x0000000c1b00780c */ /* 0x000fda0003f26070 */
[----:B------:R-:W-:Y:S05]  /*4c90*/  @!P1 BRA `(.L_x_24126) ;  /* 0x0000000400d89947 */ /* 0x000fea0003800000 */
[----:B------:R-:W-:Y:S01]  /*4ca0*/  BSSY B2, `(.L_x_24126) ;  /* 0x0000075000027945 */ /* 0x000fe20003800000 */
[----:B------:R-:W-:-:S07]  /*4cb0*/  VIADD R22, R22, 0x10 ;  /* 0x0000001016167836 */ /* 0x000fce0000000000 */
.L_x_24131:
        /* <DEDUP_REMOVED lines=116> */
.L_x_24126:
[----:B------:R-:W-:Y:S05]  /*5400*/  BSYNC B1 ;  /* 0x0000000000017941 */ /* 0x000fea0003800000 */
.L_x_24125:
        /* <DEDUP_REMOVED lines=20> */
.L_x_24133:
[----:B------:R-:W-:Y:S05]  /*5550*/  BSYNC B1 ;  /* 0x0000000000017941 */ /* 0x000fea0003800000 */
.L_x_24132:
[----:B------:R-:W-:-:S05]  /*5560*/  IMAD.MOV.U32 R21, RZ, RZ, R25 ;  /* 0x000000ffff157224 */ /* 0x000fca00078e0019 */
[----:B------:R-:W-:Y:S01]  /*5570*/  LOP3.LUT R21, R21, 0x80000000, R13, 0xb8, !PT ;  /* 0x8000000015157812 */ /* 0x000fe200078eb80d */
[----:B------:R-:W-:Y:S06]  /*5580*/  BRA `(.L_x_24120) ;  /* 0x00000000001c7947 */ /* 0x000fec0003800000 */
.L_x_24119:
[----:B------:R-:W-:-:S06]  /*5590*/  DSETP.GTU.AND P1, PT, R2, +INF , PT ;  /* 0x7ff000000200742a */ /* 0x000fcc0003f2c000 */
[----:B------:R-:W-:-:S14]  /*55a0*/  DSETP.LE.AND P1, PT, R22, +INF , !P1 ;  /* 0x7ff000001600742a */ /* 0x000fdc0004f23000 */
[----:B------:R-:W0:Y:S01]  /*55b0*/  @!P1 LDC.64 R20, c[0x0][0x218] ;  /* 0x00008600ff149b82 */ /* 0x000e220000000a00 */
[----:B------:R-:W-:Y:S02]  /*55c0*/  @P1 DSETP.NEU.AND P2, PT, R22, +INF , PT ;  /* 0x7ff000001600142a */ /* 0x000fe40003f4d000 */
[----:B0-----:R-:W-:-:S06]  /*55d0*/  @!P1 DADD R20, R12, R20 ;  /* 0x000000000c149229 */ /* 0x001fcc0000000014 */
[----:B------:R-:W-:Y:S02]  /*55e0*/  @P1 FSEL R20, R12, RZ, P2 ;  /* 0x000000ff0c141208 */ /* 0x000fe40001000000 */
[----:B------:R-:W-:-:S07]  /*55f0*/  @P1 FSEL R21, R13, -QNAN , P2 ;  /* 0xfff800000d151808 */ /* 0x000fce0001000000 */
.L_x_24120:
[----:B------:R-:W-:Y:S05]  /*5600*/  BSYNC B0 ;  /* 0x0000000000007941 */ /* 0x000fea0003800000 */
.L_x_24118:
        /* <DEDUP_REMOVED lines=60> */
.L_x_24140:
        /* <DEDUP_REMOVED lines=12> */
.L_x_24139:
[----:B------:R-:W-:-:S07]  /*5a90*/  IMAD.MOV.U32 R26, RZ, RZ, R29 ;  /* 0x000000ffff1a7224 */ /* 0x000fce00078e001d */
.L_x_24138:
[----:B------:R-:W-:Y:S05]  /*5aa0*/  BSYNC B1 ;  /* 0x0000000000017941 */ /* 0x000fea0003800000 */
.L_x_24137:
        /* <DEDUP_REMOVED lines=13> */
.L_x_24146:
        /* <DEDUP_REMOVED lines=33> */
.L_x_24145:
[----:B------:R-:W-:-:S07]  /*5d90*/  IMAD.MOV.U32 R26, RZ, RZ, R29 ;  /* 0x000000ffff1a7224 */ /* 0x000fce00078e001d */
.L_x_24144:
[----:B------:R-:W-:Y:S05]  /*5da0*/  BSYNC B2 ;  /* 0x0000000000027941 */ /* 0x000fea0003800000 */
.L_x_24143:
[----:B------:R-:W-:-:S13]  /*5db0*/  ISETP.GE.U32.AND P1, PT, R27, 0xc, PT ;  /* 0x0000000c1b00780c */ /* 0x000fda0003f26070 */
[----:B------:R-:W-:Y:S05]  /*5dc0*/  @!P1 BRA `(.L_x_24142) ;  /* 0x0000000400d89947 */ /* 0x000fea0003800000 */
[----:B------:R-:W-:Y:S01]  /*5dd0*/  BSSY B2, `(.L_x_24142) ;  /* 0x0000075000027945 */ /* 0x000fe20003800000 */
[----:B------:R-:W-:-:S07]  /*5de0*/  VIADD R22, R22, 0x10 ;  /* 0x0000001016167836 */ /* 0x000fce0000000000 */
.L_x_24147:
        /* <DEDUP_REMOVED lines=116> */
.L_x_24142:
[----:B------:R-:W-:Y:S05]  /*6530*/  BSYNC B1 ;  /* 0x0000000000017941 */ /* 0x000fea0003800000 */
.L_x_24141:
        /* <DEDUP_REMOVED lines=20> */
.L_x_24149:
[----:B------:R-:W-:Y:S05]  /*6680*/  BSYNC B1 ;  /* 0x0000000000017941 */ /* 0x000fea0003800000 */
.L_x_24148:
[----:B------:R-:W-:-:S05]  /*6690*/  IMAD.MOV.U32 R21, RZ, RZ, R25 ;  /* 0x000000ffff157224 */ /* 0x000fca00078e0019 */
[----:B------:R-:W-:Y:S01]  /*66a0*/  LOP3.LUT R21, R21, 0x80000000, R15, 0xb8, !PT ;  /* 0x8000000015157812 */ /* 0x000fe200078eb80f */
[----:B------:R-:W-:Y:S06]  /*66b0*/  BRA `(.L_x_24136) ;  /* 0x00000000001c7947 */ /* 0x000fec0003800000 */
.L_x_24135:
[----:B------:R-:W-:-:S06]  /*66c0*/  DSETP.GTU.AND P1, PT, R2, +INF , PT ;  /* 0x7ff000000200742a */ /* 0x000fcc0003f2c000 */
[----:B------:R-:W-:-:S14]  /*66d0*/  DSETP.LE.AND P1, PT, R22, +INF , !P1 ;  /* 0x7ff000001600742a */ /* 0x000fdc0004f23000 */
[----:B------:R-:W0:Y:S01]  /*66e0*/  @!P1 LDC.64 R20, c[0x0][0x218] ;  /* 0x00008600ff149b82 */ /* 0x000e220000000a00 */
[----:B------:R-:W-:Y:S02]  /*66f0*/  @P1 DSETP.NEU.AND P2, PT, R22, +INF , PT ;  /* 0x7ff000001600142a */ /* 0x000fe40003f4d000 */
[----:B0-----:R-:W-:-:S06]  /*6700*/  @!P1 DADD R20, R14, R20 ;  /* 0x000000000e149229 */ /* 0x001fcc0000000014 */
[----:B------:R-:W-:Y:S02]  /*6710*/  @P1 FSEL R20, R14, RZ, P2 ;  /* 0x000000ff0e141208 */ /* 0x000fe40001000000 */
[----:B------:R-:W-:-:S07]  /*6720*/  @P1 FSEL R21, R15, -QNAN , P2 ;  /* 0xfff800000f151808 */ /* 0x000fce0001000000 */
.L_x_24136:
[----:B------:R-:W-:Y:S05]  /*6730*/  BSYNC B0 ;  /* 0x0000000000007941 */ /* 0x000fea0003800000 */
.L_x_24134:
        /* <DEDUP_REMOVED lines=60> */
.L_x_24156:
        /* <DEDUP_REMOVED lines=12> */
.L_x_24155:
[----:B------:R-:W-:-:S07]  /*6bc0*/  IMAD.MOV.U32 R26, RZ, RZ, R29 ;  /* 0x000000ffff1a7224 */ /* 0x000fce00078e001d */
.L_x_24154:
[----:B------:R-:W-:Y:S05]  /*6bd0*/  BSYNC B1 ;  /* 0x0000000000017941 */ /* 0x000fea0003800000 */
.L_x_24153:
        /* <DEDUP_REMOVED lines=13> */
.L_x_24162:
        /* <DEDUP_REMOVED lines=33> */
.L_x_24161:
[----:B------:R-:W-:-:S07]  /*6ec0*/  IMAD.MOV.U32 R26, RZ, RZ, R29 ;  /* 0x000000ffff1a7224 */ /* 0x000fce00078e001d */
.L_x_24160:
[----:B------:R-:W-:Y:S05]  /*6ed0*/  BSYNC B2 ;  /* 0x0000000000027941 */ /* 0x000fea0003800000 */
.L_x_24159:
[----:B------:R-:W-:-:S13]  /*6ee0*/  ISETP.GE.U32.AND P1, PT, R27, 0xc, PT ;  /* 0x0000000c1b00780c */ /* 0x000fda0003f26070 */
[----:B------:R-:W-:Y:S05]  /*6ef0*/  @!P1 BRA `(.L_x_24158) ;  /* 0x0000000400d89947 */ /* 0x000fea0003800000 */
[----:B------:R-:W-:Y:S01]  /*6f00*/  BSSY B2, `(.L_x_24158) ;  /* 0x0000075000027945 */ /* 0x000fe20003800000 */
[----:B------:R-:W-:-:S07]  /*6f10*/  VIADD R22, R22, 0x10 ;  /* 0x0000001016167836 */ /* 0x000fce0000000000 */
.L_x_24163:
        /* <DEDUP_REMOVED lines=116> */
.L_x_24158:
[----:B------:R-:W-:Y:S05]  /*7660*/  BSYNC B1 ;  /* 0x0000000000017941 */ /* 0x000fea0003800000 */
.L_x_24157:
        /* <DEDUP_REMOVED lines=20> */
.L_x_24165:
[----:B------:R-:W-:Y:S05]  /*77b0*/  BSYNC B1 ;  /* 0x0000000000017941 */ /* 0x000fea0003800000 */
.L_x_24164:
[----:B------:R-:W-:-:S05]  /*77c0*/  IMAD.MOV.U32 R21, RZ, RZ, R25 ;  /* 0x000000ffff157224 */ /* 0x000fca00078e0019 */
[----:B------:R-:W-:Y:S01]  /*77d0*/  LOP3.LUT R21, R21, 0x80000000, R5, 0xb8, !PT ;  /* 0x8000000015157812 */ /* 0x000fe200078eb805 */
[----:B------:R-:W-:Y:S06]  /*77e0*/  BRA `(.L_x_24152) ;  /* 0x00000000001c7947 */ /* 0x000fec0003800000 */
.L_x_24151:
[----:B------:R-:W-:-:S06]  /*77f0*/  DSETP.GTU.AND P1, PT, R2, +INF , PT ;  /* 0x7ff000000200742a */ /* 0x000fcc0003f2c000 */
[----:B------:R-:W-:-:S14]  /*7800*/  DSETP.LE.AND P1, PT, R22, +INF , !P1 ;  /* 0x7ff000001600742a */ /* 0x000fdc0004f23000 */
[----:B------:R-:W0:Y:S01]  /*7810*/  @!P1 LDC.64 R20, c[0x0][0x218] ;  /* 0x00008600ff149b82 */ /* 0x000e220000000a00 */
[----:B------:R-:W-:Y:S02]  /*7820*/  @P1 DSETP.NEU.AND P2, PT, R22, +INF , PT ;  /* 0x7ff000001600142a */ /* 0x000fe40003f4d000 */
[----:B0-----:R-:W-:-:S06]  /*7830*/  @!P1 DADD R20, R4, R20 ;  /* 0x0000000004149229 */ /* 0x001fcc0000000014 */
[----:B------:R-:W-:Y:S02]  /*7840*/  @P1 FSEL R20, R4, RZ, P2 ;  /* 0x000000ff04141208 */ /* 0x000fe40001000000 */
[----:B------:R-:W-:-:S07]  /*7850*/  @P1 FSEL R21, R5, -QNAN , P2 ;  /* 0xfff8000005151808 */ /* 0x000fce0001000000 */
.L_x_24152:
[----:B------:R-:W-:Y:S05]  /*7860*/  BSYNC B0 ;  /* 0x0000000000007941 */ /* 0x000fea0003800000 */
.L_x_24150:
        /* <DEDUP_REMOVED lines=59> */
.L_x_24172:
        /* <DEDUP_REMOVED lines=12> */
.L_x_24171:
[----:B------:R-:W-:Y:S02]  /*7ce0*/  IMAD.MOV.U32 R22, RZ, RZ, R26 ;  /* 0x000000ffff167224 */ /* 0x000fe400078e001a */
[----:B------:R-:W-:-:S07]  /*7cf0*/  IMAD.MOV.U32 R26, RZ, RZ, R27 ;  /* 0x000000ffff1a7224 */ /* 0x000fce00078e001b */
.L_x_24170:
[----:B------:R-:W-:Y:S05]  /*7d00*/  BSYNC B1 ;  /* 0x0000000000017941 */ /* 0x000fea0003800000 */
.L_x_24169:
        /* <DEDUP_REMOVED lines=13> */
.L_x_24178:
        /* <DEDUP_REMOVED lines=33> */
.L_x_24177:
[----:B------:R-:W-:Y:S02]  /*7ff0*/  IMAD.MOV.U32 R22, RZ, RZ, R26 ;  /* 0x000000ffff167224 */ /* 0x000fe400078e001a */
[----:B------:R-:W-:-:S07]  /*8000*/  IMAD.MOV.U32 R26, RZ, RZ, R27 ;  /* 0x000000ffff1a7224 */ /* 0x000fce00078e001b */
.L_x_24176:
[----:B------:R-:W-:Y:S05]  /*8010*/  BSYNC B2 ;  /* 0x0000000000027941 */ /* 0x000fea0003800000 */
.L_x_24175:
[----:B------:R-:W-:-:S13]  /*8020*/  ISETP.GE.U32.AND P0, PT, R23, 0xc, PT ;  /* 0x0000000c1700780c */ /* 0x000fda0003f06070 */
[----:B------:R-:W-:Y:S05]  /*8030*/  @!P0 BRA `(.L_x_24174) ;  /* 0x0000000400d88947 */ /* 0x000fea0003800000 */
[----:B------:R-:W-:Y:S01]  /*8040*/  BSSY B2, `(.L_x_24174) ;  /* 0x0000075000027945 */ /* 0x000fe20003800000 */
[----:B------:R-:W-:-:S07]  /*8050*/  VIADD R24, R24, 0x10 ;  /* 0x0000001018187836 */ /* 0x000fce0000000000 */
.L_x_24179:
        /* <DEDUP_REMOVED lines=116> */
.L_x_24174:
[----:B------:R-:W-:Y:S05]  /*87a0*/  BSYNC B1 ;  /* 0x0000000000017941 */ /* 0x000fea0003800000 */
.L_x_24173:
        /* <DEDUP_REMOVED lines=20> */
.L_x_24181:
[----:B------:R-:W-:Y:S05]  /*88f0*/  BSYNC B1 ;  /* 0x0000000000017941 */ /* 0x000fea0003800000 */
.L_x_24180:
[----:B------:R-:W-:Y:S02]  /*8900*/  IMAD.MOV.U32 R23, RZ, RZ, R25 ;  /* 0x000000ffff177224 */ /* 0x000fe400078e0019 */
[----:B------:R-:W-:-:S03]  /*8910*/  IMAD.MOV.U32 R22, RZ, RZ, R20 ;  /* 0x000000ffff167224 */ /* 0x000fc600078e0014 */
[----:B------:R-:W-:Y:S01]  /*8920*/  LOP3.LUT R23, R23, 0x80000000, R7, 0xb8, !PT ;  /* 0x8000000017177812 */ /* 0x000fe200078eb807 */
[----:B------:R-:W-:Y:S06]  /*8930*/  BRA `(.L_x_24168) ;  /* 0x00000000001c7947 */ /* 0x000fec0003800000 */
.L_x_24167:
[----:B------:R-:W-:-:S06]  /*8940*/  DSETP.GTU.AND P0, PT, R2, +INF , PT ;  /* 0x7ff000000200742a */ /* 0x000fcc0003f0c000 */
[----:B------:R-:W-:-:S14]  /*8950*/  DSETP.LE.AND P0, PT, R20, +INF , !P0 ;  /* 0x7ff000001400742a */ /* 0x000fdc0004703000 */
[----:B------:R-:W0:Y:S01]  /*8960*/  @!P0 LDC.64 R22, c[0x0][0x218] ;  /* 0x00008600ff168b82 */ /* 0x000e220000000a00 */
[----:B------:R-:W-:Y:S02]  /*8970*/  @P0 DSETP.NEU.AND P1, PT, R20, +INF , PT ;  /* 0x7ff000001400042a */ /* 0x000fe40003f2d000 */
[----:B0-----:R-:W-:-:S06]  /*8980*/  @!P0 DADD R22, R6, R22 ;  /* 0x0000000006168229 */ /* 0x001fcc0000000016 */
[----:B------:R-:W-:Y:S02]  /*8990*/  @P0 FSEL R22, R6, RZ, P1 ;  /* 0x000000ff06160208 */ /* 0x000fe40000800000 */
[----:B------:R-:W-:-:S07]  /*89a0*/  @P0 FSEL R23, R7, -QNAN , P1 ;  /* 0xfff8000007170808 */ /* 0x000fce0000800000 */
.L_x_24168:
[----:B------:R-:W-:Y:S05]  /*89b0*/  BSYNC B0 ;  /* 0x0000000000007941 */ /* 0x000fea0003800000 */
.L_x_24166:
        /* <DEDUP_REMOVED lines=34> */
.L_x_24053:
        /* <DEDUP_REMOVED lines=97> */
.L_x_24190:
        /* <DEDUP_REMOVED lines=12> */
.L_x_24189:
[----:B------:R-:W-:Y:S02]  /*92b0*/  IMAD.MOV.U32 R20, RZ, RZ, R27 ;  /* 0x000000ffff147224 */ /* 0x000fe400078e001b */
[----:B------:R-:W-:-:S07]  /*92c0*/  IMAD.MOV.U32 R27, RZ, RZ, R28 ;  /* 0x000000ffff1b7224 */ /* 0x000fce00078e001c */
.L_x_24188:
[----:B------:R-:W-:Y:S05]  /*92d0*/  BSYNC B2 ;  /* 0x0000000000027941 */ /* 0x000fea0003800000 */
.L_x_24187:
        /* <DEDUP_REMOVED lines=13> */
.L_x_24196:
        /* <DEDUP_REMOVED lines=33> */
.L_x_24195:
[----:B------:R-:W-:Y:S02]  /*95c0*/  IMAD.MOV.U32 R20, RZ, RZ, R27 ;  /* 0x000000ffff147224 */ /* 0x000fe400078e001b */
[----:B------:R-:W-:-:S07]  /*95d0*/  IMAD.MOV.U32 R27, RZ, RZ, R28 ;  /* 0x000000ffff1b7224 */ /* 0x000fce00078e001c */
.L_x_24194:
[----:B------:R-:W-:Y:S05]  /*95e0*/  BSYNC B3 ;  /* 0x0000000000037941 */ /* 0x000fea0003800000 */
.L_x_24193:
[----:B------:R-:W-:-:S13]  /*95f0*/  ISETP.GE.U32.AND P0, PT, R25, 0xc, PT ;  /* 0x0000000c1900780c */ /* 0x000fda0003f06070 */
[----:B------:R-:W-:Y:S05]  /*9600*/  @!P0 BRA `(.L_x_24192) ;  /* 0x0000000400d88947 */ /* 0x000fea0003800000 */
[----:B------:R-:W-:Y:S01]  /*9610*/  BSSY B3, `(.L_x_24192) ;  /* 0x0000075000037945 */ /* 0x000fe20003800000 */
[----:B------:R-:W-:-:S07]  /*9620*/  VIADD R26, R26, 0x10 ;  /* 0x000000101a1a7836 */ /* 0x000fce0000000000 */
.L_x_24197:
        /* <DEDUP_REMOVED lines=116> */
.L_x_24192:
[----:B------:R-:W-:Y:S05]  /*9d70*/  BSYNC B2 ;  /* 0x0000000000027941 */ /* 0x000fea0003800000 */
.L_x_24191:
        /* <DEDUP_REMOVED lines=19> */
.L_x_24199:
[----:B------:R-:W-:Y:S05]  /*9eb0*/  BSYNC B2 ;  /* 0x0000000000027941 */ /* 0x000fea0003800000 */
.L_x_24198:
[----:B------:R-:W-:Y:S02]  /*9ec0*/  IMAD.MOV.U32 R19, RZ, RZ, R25 ;  /* 0x000000ffff137224 */ /* 0x000fe400078e0019 */
[----:B------:R-:W-:-:S03]  /*9ed0*/  IMAD.MOV.U32 R18, RZ, RZ, R24 ;  /* 0x000000ffff127224 */ /* 0x000fc600078e0018 */
[----:B------:R-:W-:Y:S01]  /*9ee0*/  LOP3.LUT R19, R19, 0x80000000, R23, 0xb8, !PT ;  /* 0x8000000013137812 */ /* 0x000fe200078eb817 */
[----:B------:R-:W-:Y:S06]  /*9ef0*/  BRA `(.L_x_24186) ;  /* 0x00000000001c7947 */ /* 0x000fec0003800000 */
.L_x_24185:
[----:B------:R-:W-:-:S06]  /*9f00*/  DSETP.GTU.AND P0, PT, R10, +INF , PT ;  /* 0x7ff000000a00742a */ /* 0x000fcc0003f0c000 */
[----:B------:R-:W-:-:S14]  /*9f10*/  DSETP.LE.AND P0, PT, R20, +INF , !P0 ;  /* 0x7ff000001400742a */ /* 0x000fdc0004703000 */
[----:B------:R-:W0:Y:S01]  /*9f20*/  @!P0 LDC.64 R18, c[0x0][0x218] ;  /* 0x00008600ff128b82 */ /* 0x000e220000000a00 */
[----:B------:R-:W-:Y:S02]  /*9f30*/  @P0 DSETP.NEU.AND P2, PT, R20, +INF , PT ;  /* 0x7ff000001400042a */ /* 0x000fe40003f4d000 */
[----:B0-----:R-:W-:-:S06]  /*9f40*/  @!P0 DADD R18, R22, R18 ;  /* 0x0000000016128229 */ /* 0x001fcc0000000012 */
[----:B------:R-:W-:Y:S02]  /*9f50*/  @P0 FSEL R18, R22, RZ, P2 ;  /* 0x000000ff16120208 */ /* 0x000fe40001000000 */
[----:B------:R-:W-:-:S07]  /*9f60*/  @P0 FSEL R19, R23, -QNAN , P2 ;  /* 0xfff8000017130808 */ /* 0x000fce0001000000 */
.L_x_24186:
[----:B------:R-:W-:Y:S05]  /*9f70*/  BSYNC B0 ;  /* 0x0000000000007941 */ /* 0x000fea0003800000 */
.L_x_24184:
        /* <DEDUP_REMOVED lines=23> */
.L_x_24183:
[----:B------:R-:W-:Y:S05]  /*a0f0*/  BSYNC B1 ;  /* 0x0000000000017941 */ /* 0x000fea0003800000 */
.L_x_24182:
        /* <DEDUP_REMOVED lines=43> */
.L_x_24208:
        /* <DEDUP_REMOVED lines=12> */
.L_x_24207:
[----:B------:R-:W-:Y:S02]  /*a470*/  IMAD.MOV.U32 R26, RZ, RZ, R29 ;  /* 0x000000ffff1a7224 */ /* 0x000fe400078e001d */
[----:B------:R-:W-:-:S07]  /*a480*/  IMAD.MOV.U32 R29, RZ, RZ, R27 ;  /* 0x000000ffff1d7224 */ /* 0x000fce00078e001b */
.L_x_24206:
[----:B------:R-:W-:Y:S05]  /*a490*/  BSYNC B2 ;  /* 0x0000000000027941 */ /* 0x000fea0003800000 */
.L_x_24205:
        /* <DEDUP_REMOVED lines=13> */
.L_x_24214:
        /* <DEDUP_REMOVED lines=33> */
.L_x_24213:
[----:B------:R-:W-:Y:S02]  /*a780*/  IMAD.MOV.U32 R26, RZ, RZ, R29 ;  /* 0x000000ffff1a7224 */ /* 0x000fe400078e001d */
[----:B------:R-:W-:-:S07]  /*a790*/  IMAD.MOV.U32 R29, RZ, RZ, R28 ;  /* 0x000000ffff1d7224 */ /* 0x000fce00078e001c */
.L_x_24212:
[----:B------:R-:W-:Y:S05]  /*a7a0*/  BSYNC B3 ;  /* 0x0000000000037941 */ /* 0x000fea0003800000 */
.L_x_24211:
[----:B------:R-:W-:-:S13]  /*a7b0*/  ISETP.GE.U32.AND P0, PT, R27, 0xc, PT ;  /* 0x0000000c1b00780c */ /* 0x000fda0003f06070 */
[----:B------:R-:W-:Y:S05]  /*a7c0*/  @!P0 BRA `(.L_x_24210) ;  /* 0x0000000400d88947 */ /* 0x000fea0003800000 */
[----:B------:R-:W-:Y:S01]  /*a7d0*/  BSSY B3, `(.L_x_24210) ;  /* 0x0000075000037945 */ /* 0x000fe20003800000 */
[----:B------:R-:W-:-:S07]  /*a7e0*/  VIADD R22, R22, 0x10 ;  /* 0x0000001016167836 */ /* 0x000fce0000000000 */
.L_x_24215:
        /* <DEDUP_REMOVED lines=116> */
.L_x_24210:
[----:B------:R-:W-:Y:S05]  /*af30*/  BSYNC B2 ;  /* 0x0000000000027941 */ /* 0x000fea0003800000 */
.L_x_24209:
        /* <DEDUP_REMOVED lines=20> */
.L_x_24217:
[----:B------:R-:W-:Y:S05]  /*b080*/  BSYNC B2 ;  /* 0x0000000000027941 */ /* 0x000fea0003800000 */
.L_x_24216:
[----:B------:R-:W-:-:S05]  /*b090*/  IMAD.MOV.U32 R25, RZ, RZ, R19 ;  /* 0x000000ffff197224 */ /* 0x000fca00078e0013 */
[----:B------:R-:W-:Y:S01]  /*b0a0*/  LOP3.LUT R25, R25, 0x80000000, R9, 0xb8, !PT ;  /* 0x8000000019197812 */ /* 0x000fe200078eb809 */
[----:B------:R-:W-:Y:S06]  /*b0b0*/  BRA `(.L_x_24204) ;  /* 0x00000000001c7947 */ /* 0x000fec0003800000 */
.L_x_24203:
[----:B------:R-:W-:-:S06]  /*b0c0*/  DSETP.GTU.AND P0, PT, R20, +INF , PT ;  /* 0x7ff000001400742a */ /* 0x000fcc0003f0c000 */
[----:B------:R-:W-:-:S14]  /*b0d0*/  DSETP.LE.AND P0, PT, R22, +INF , !P0 ;  /* 0x7ff000001600742a */ /* 0x000fdc0004703000 */
[----:B------:R-:W0:Y:S01]  /*b0e0*/  @!P0 LDC.64 R24, c[0x0][0x218] ;  /* 0x00008600ff188b82 */ /* 0x000e220000000a00 */
[----:B------:R-:W-:Y:S02]  /*b0f0*/  @P0 DSETP.NEU.AND P2, PT, R22, +INF , PT ;  /* 0x7ff000001600042a */ /* 0x000fe40003f4d000 */
[----:B0-----:R-:W-:-:S06]  /*b100*/  @!P0 DADD R24, R8, R24 ;  /* 0x0000000008188229 */ /* 0x001fcc0000000018 */
[----:B------:R-:W-:Y:S02]  /*b110*/  @P0 FSEL R24, R8, RZ, P2 ;  /* 0x000000ff08180208 */ /* 0x000fe40001000000 */
[----:B------:R-:W-:-:S07]  /*b120*/  @P0 FSEL R25, R9, -QNAN , P2 ;  /* 0xfff8000009190808 */ /* 0x000fce0001000000 */
.L_x_24204:
[----:B------:R-:W-:Y:S05]  /*b130*/  BSYNC B0 ;  /* 0x0000000000007941 */ /* 0x000fea0003800000 */
.L_x_24202:
        /* <DEDUP_REMOVED lines=23> */
.L_x_24201:
[----:B------:R-:W-:Y:S05]  /*b2b0*/  BSYNC B1 ;  /* 0x0000000000017941 */ /* 0x000fea0003800000 */
.L_x_24200:
        /* <DEDUP_REMOVED lines=43> */
.L_x_24226:
        /* <DEDUP_REMOVED lines=12> */
.L_x_24225:
[----:B------:R-:W-:Y:S02]  /*b630*/  IMAD.MOV.U32 R26, RZ, RZ, R29 ;  /* 0x000000ffff1a7224 */ /* 0x000fe400078e001d */
[----:B------:R-:W-:-:S07]  /*b640*/  IMAD.MOV.U32 R29, RZ, RZ, R27 ;  /* 0x000000ffff1d7224 */ /* 0x000fce00078e001b */
.L_x_24224:
[----:B------:R-:W-:Y:S05]  /*b650*/  BSYNC B2 ;  /* 0x0000000000027941 */ /* 0x000fea0003800000 */
.L_x_24223:
        /* <DEDUP_REMOVED lines=13> */
.L_x_24232:
        /* <DEDUP_REMOVED lines=33> */
.L_x_24231:
[----:B------:R-:W-:Y:S02]  /*b940*/  IMAD.MOV.U32 R26, RZ, RZ, R29 ;  /* 0x000000ffff1a7224 */ /* 0x000fe400078e001d */
[----:B------:R-:W-:-:S07]  /*b950*/  IMAD.MOV.U32 R29, RZ, RZ, R28 ;  /* 0x000000ffff1d7224 */ /* 0x000fce00078e001c */
.L_x_24230:
[----:B------:R-:W-:Y:S05]  /*b960*/  BSYNC B3 ;  /* 0x0000000000037941 */ /* 0x000fea0003800000 */
.L_x_24229:
[----:B------:R-:W-:-:S13]  /*b970*/  ISETP.GE.U32.AND P0, PT, R27, 0xc, PT ;  /* 0x0000000c1b00780c */ /* 0x000fda0003f06070 */
[----:B------:R-:W-:Y:S05]  /*b980*/  @!P0 BRA `(.L_x_24228) ;  /* 0x0000000400d88947 */ /* 0x000fea0003800000 */
[----:B------:R-:W-:Y:S01]  /*b990*/  BSSY B3, `(.L_x_24228) ;  /* 0x0000075000037945 */ /* 0x000fe20003800000 */
[----:B------:R-:W-:-:S07]  /*b9a0*/  VIADD R22, R22, 0x10 ;  /* 0x0000001016167836 */ /* 0x000fce0000000000 */
.L_x_24233:
        /* <DEDUP_REMOVED lines=116> */
.L_x_24228:
[----:B------:R-:W-:Y:S05]  /*c0f0*/  BSYNC B2 ;  /* 0x0000000000027941 */ /* 0x000fea0003800000 */
.L_x_24227:
        /* <DEDUP_REMOVED lines=20> */
.L_x_24235:
[----:B------:R-:W-:Y:S05]  /*c240*/  BSYNC B2 ;  /* 0x0000000000027941 */ /* 0x000fea0003800000 */
.L_x_24234:
[----:B------:R-:W-:-:S05]  /*c250*/  IMAD.MOV.U32 R25, RZ, RZ, R19 ;  /* 0x000000ffff197224 */ /* 0x000fca00078e0013 */
[----:B------:R-:W-:Y:S01]  /*c260*/  LOP3.LUT R25, R25, 0x80000000, R7, 0xb8, !PT ;  /* 0x8000000019197812 */ /* 0x000fe200078eb807 */
[----:B------:R-:W-:Y:S06]  /*c270*/  BRA `(.L_x_24222) ;  /* 0x00000000001c7947 */ /* 0x000fec0003800000 */
.L_x_24221:
[----:B------:R-:W-:-:S06]  /*c280*/  DSETP.GTU.AND P0, PT, R20, +INF , PT ;  /* 0x7ff000001400742a */ /* 0x000fcc0003f0c000 */
[----:B------:R-:W-:-:S14]  /*c290*/  DSETP.LE.AND P0, PT, R22, +INF , !P0 ;  /* 0x7ff000001600742a */ /* 0x000fdc0004703000 */
[----:B------:R-:W0:Y:S01]  /*c2a0*/  @!P0 LDC.64 R24, c[0x0][0x218] ;  /* 0x00008600ff188b82 */ /* 0x000e220000000a00 */
[----:B------:R-:W-:Y:S02]  /*c2b0*/  @P0 DSETP.NEU.AND P2, PT, R22, +INF , PT ;  /* 0x7ff000001600042a */ /* 0x000fe40003f4d000 */
[----:B0-----:R-:W-:-:S06]  /*c2c0*/  @!P0 DADD R24, R6, R24 ;  /* 0x0000000006188229 */ /* 0x001fcc0000000018 */
[----:B------:R-:W-:Y:S02]  /*c2d0*/  @P0 FSEL R24, R6, RZ, P2 ;  /* 0x000000ff06180208 */ /* 0x000fe40001000000 */
[----:B------:R-:W-:-:S07]  /*c2e0*/  @P0 FSEL R25, R7, -QNAN , P2 ;  /* 0xfff8000007190808 */ /* 0x000fce0001000000 */
.L_x_24222:
[----:B------:R-:W-:Y:S05]  /*c2f0*/  BSYNC B0 ;  /* 0x0000000000007941 */ /* 0x000fea0003800000 */
.L_x_24220:
        /* <DEDUP_REMOVED lines=23> */
.L_x_24219:
[----:B------:R-:W-:Y:S05]  /*c470*/  BSYNC B1 ;  /* 0x0000000000017941 */ /* 0x000fea0003800000 */
.L_x_24218:
        /* <DEDUP_REMOVED lines=43> */
.L_x_24244:
        /* <DEDUP_REMOVED lines=12> */
.L_x_24243:
[----:B------:R-:W-:Y:S02]  /*c7f0*/  IMAD.MOV.U32 R26, RZ, RZ, R29 ;  /* 0x000000ffff1a7224 */ /* 0x000fe400078e001d */
[----:B------:R-:W-:-:S07]  /*c800*/  IMAD.MOV.U32 R29, RZ, RZ, R27 ;  /* 0x000000ffff1d7224 */ /* 0x000fce00078e001b */
.L_x_24242:
[----:B------:R-:W-:Y:S05]  /*c810*/  BSYNC B2 ;  /* 0x0000000000027941 */ /* 0x000fea0003800000 */
.L_x_24241:
        /* <DEDUP_REMOVED lines=13> */
.L_x_24250:
        /* <DEDUP_REMOVED lines=33> */
.L_x_24249:
[----:B------:R-:W-:Y:S02]  /*cb00*/  IMAD.MOV.U32 R26, RZ, RZ, R29 ;  /* 0x000000ffff1a7224 */ /* 0x000fe400078e001d */
[----:B------:R-:W-:-:S07]  /*cb10*/  IMAD.MOV.U32 R29, RZ, RZ, R28 ;  /* 0x000000ffff1d7224 */ /* 0x000fce00078e001c */
.L_x_24248:
[----:B------:R-:W-:Y:S05]  /*cb20*/  BSYNC B3 ;  /* 0x0000000000037941 */ /* 0x000fea0003800000 */
.L_x_24247:
[----:B------:R-:W-:-:S13]  /*cb30*/  ISETP.GE.U32.AND P0, PT, R27, 0xc, PT ;  /* 0x0000000c1b00780c */ /* 0x000fda0003f06070 */
[----:B------:R-:W-:Y:S05]  /*cb40*/  @!P0 BRA `(.L_x_24246) ;  /* 0x0000000400d88947 */ /* 0x000fea0003800000 */
[----:B------:R-:W-:Y:S01]  /*cb50*/  BSSY B3, `(.L_x_24246) ;  /* 0x0000075000037945 */ /* 0x000fe20003800000 */
[----:B------:R-:W-:-:S07]  /*cb60*/  VIADD R22, R22, 0x10 ;  /* 0x0000001016167836 */ /* 0x000fce0000000000 */
.L_x_24251:
        /* <DEDUP_REMOVED lines=116> */
.L_x_24246:
[----:B------:R-:W-:Y:S05]  /*d2b0*/  BSYNC B2 ;  /* 0x0000000000027941 */ /* 0x000fea0003800000 */
.L_x_24245:
        /* <DEDUP_REMOVED lines=20> */
.L_x_24253:
[----:B------:R-:W-:Y:S05]  /*d400*/  BSYNC B2 ;  /* 0x0000000000027941 */ /* 0x000fea0003800000 */
.L_x_24252:
[----:B------:R-:W-:-:S05]  /*d410*/  IMAD.MOV.U32 R25, RZ, RZ, R19 ;  /* 0x000000ffff197224 */ /* 0x000fca00078e0013 */
[----:B------:R-:W-:Y:S01]  /*d420*/  LOP3.LUT R25, R25, 0x80000000, R5, 0xb8, !PT ;  /* 0x8000000019197812 */ /* 0x000fe200078eb805 */
[----:B------:R-:W-:Y:S06]  /*d430*/  BRA `(.L_x_24240) ;  /* 0x00000000001c7947 */ /* 0x000fec0003800000 */
.L_x_24239:
[----:B------:R-:W-:-:S06]  /*d440*/  DSETP.GTU.AND P0, PT, R20, +INF , PT ;  /* 0x7ff000001400742a */ /* 0x000fcc0003f0c000 */
[----:B------:R-:W-:-:S14]  /*d450*/  DSETP.LE.AND P0, PT, R22, +INF , !P0 ;  /* 0x7ff000001600742a */ /* 0x000fdc0004703000 */
[----:B------:R-:W0:Y:S01]  /*d460*/  @!P0 LDC.64 R24, c[0x0][0x218] ;  /* 0x00008600ff188b82 */ /* 0x000e220000000a00 */
[----:B------:R-:W-:Y:S02]  /*d470*/  @P0 DSETP.NEU.AND P2, PT, R22, +INF , PT ;  /* 0x7ff000001600042a */ /* 0x000fe40003f4d000 */
[----:B0-----:R-:W-:-:S06]  /*d480*/  @!P0 DADD R24, R4, R24 ;  /* 0x0000000004188229 */ /* 0x001fcc0000000018 */
[----:B------:R-:W-:Y:S02]  /*d490*/  @P0 FSEL R24, R4, RZ, P2 ;  /* 0x000000ff04180208 */ /* 0x000fe40001000000 */
[----:B------:R-:W-:-:S07]  /*d4a0*/  @P0 FSEL R25, R5, -QNAN , P2 ;  /* 0xfff8000005190808 */ /* 0x000fce0001000000 */
.L_x_24240:
[----:B------:R-:W-:Y:S05]  /*d4b0*/  BSYNC B0 ;  /* 0x0000000000007941 */ /* 0x000fea0003800000 */
.L_x_24238:
        /* <DEDUP_REMOVED lines=23> */
.L_x_24237:
[----:B------:R-:W-:Y:S05]  /*d630*/  BSYNC B1 ;  /* 0x0000000000017941 */ /* 0x000fea0003800000 */
.L_x_24236:
        /* <DEDUP_REMOVED lines=43> */
.L_x_24262:
        /* <DEDUP_REMOVED lines=12> */
.L_x_24261:
[----:B------:R-:W-:Y:S02]  /*d9b0*/  IMAD.MOV.U32 R26, RZ, RZ, R29 ;  /* 0x000000ffff1a7224 */ /* 0x000fe400078e001d */
[----:B------:R-:W-:-:S07]  /*d9c0*/  IMAD.MOV.U32 R29, RZ, RZ, R27 ;  /* 0x000000ffff1d7224 */ /* 0x000fce00078e001b */
.L_x_24260:
[----:B------:R-:W-:Y:S05]  /*d9d0*/  BSYNC B2 ;  /* 0x0000000000027941 */ /* 0x000fea0003800000 */
.L_x_24259:
        /* <DEDUP_REMOVED lines=13> */
.L_x_24268:
        /* <DEDUP_REMOVED lines=33> */
.L_x_24267:
[----:B------:R-:W-:Y:S02]  /*dcc0*/  IMAD.MOV.U32 R26, RZ, RZ, R29 ;  /* 0x000000ffff1a7224 */ /* 0x000fe400078e001d */
[----:B------:R-:W-:-:S07]  /*dcd0*/  IMAD.MOV.U32 R29, RZ, RZ, R28 ;  /* 0x000000ffff1d7224 */ /* 0x000fce00078e001c */
.L_x_24266:
[----:B------:R-:W-:Y:S05]  /*dce0*/  BSYNC B3 ;  /* 0x0000000000037941 */ /* 0x000fea0003800000 */
.L_x_24265:
[----:B------:R-:W-:-:S13]  /*dcf0*/  ISETP.GE.U32.AND P0, PT, R27, 0xc, PT ;  /* 0x0000000c1b00780c */ /* 0x000fda0003f06070 */
[----:B------:R-:W-:Y:S05]  /*dd00*/  @!P0 BRA `(.L_x_24264) ;  /* 0x0000000400d88947 */ /* 0x000fea0003800000 */
[----:B------:R-:W-:Y:S01]  /*dd10*/  BSSY B3, `(.L_x_24264) ;  /* 0x0000075000037945 */ /* 0x000fe20003800000 */
[----:B------:R-:W-:-:S07]  /*dd20*/  VIADD R22, R22, 0x10 ;  /* 0x0000001016167836 */ /* 0x000fce0000000000 */
.L_x_24269:
        /* <DEDUP_REMOVED lines=116> */
.L_x_24264:
[----:B------:R-:W-:Y:S05]  /*e470*/  BSYNC B2 ;  /* 0x0000000000027941 */ /* 0x000fea0003800000 */
.L_x_24263:
        /* <DEDUP_REMOVED lines=20> */
.L_x_24271:
[----:B------:R-:W-:Y:S05]  /*e5c0*/  BSYNC B2 ;  /* 0x0000000000027941 */ /* 0x000fea0003800000 */
.L_x_24270:
[----:B------:R-:W-:-:S05]  /*e5d0*/  IMAD.MOV.U32 R25, RZ, RZ, R19 ;  /* 0x000000ffff197224 */ /* 0x000fca00078e0013 */
[----:B------:R-:W-:Y:S01]  /*e5e0*/  LOP3.LUT R25, R25, 0x80000000, R3, 0xb8, !PT ;  /* 0x8000000019197812 */ /* 0x000fe200078eb803 */
[----:B------:R-:W-:Y:S06]  /*e5f0*/  BRA `(.L_x_24258) ;  /* 0x00000000001c7947 */ /* 0x000fec0003800000 */
.L_x_24257:
[----:B------:R-:W-:-:S06]  /*e600*/  DSETP.GTU.AND P0, PT, R20, +INF , PT ;  /* 0x7ff000001400742a */ /* 0x000fcc0003f0c000 */
[----:B------:R-:W-:-:S14]  /*e610*/  DSETP.LE.AND P0, PT, R22, +INF , !P0 ;  /* 0x7ff000001600742a */ /* 0x000fdc0004703000 */
[----:B------:R-:W0:Y:S01]  /*e620*/  @!P0 LDC.64 R24, c[0x0][0x218] ;  /* 0x00008600ff188b82 */ /* 0x000e220000000a00 */
[----:B------:R-:W-:Y:S02]  /*e630*/  @P0 DSETP.NEU.AND P2, PT, R22, +INF , PT ;  /* 0x7ff000001600042a */ /* 0x000fe40003f4d000 */
[----:B0-----:R-:W-:-:S06]  /*e640*/  @!P0 DADD R24, R2, R24 ;  /* 0x0000000002188229 */ /* 0x001fcc0000000018 */
[----:B------:R-:W-:Y:S02]  /*e650*/  @P0 FSEL R24, R2, RZ, P2 ;  /* 0x000000ff02180208 */ /* 0x000fe40001000000 */
[----:B------:R-:W-:-:S07]  /*e660*/  @P0 FSEL R25, R3, -QNAN , P2 ;  /* 0xfff8000003190808 */ /* 0x000fce0001000000 */
.L_x_24258:
[----:B------:R-:W-:Y:S05]  /*e670*/  BSYNC B0 ;  /* 0x0000000000007941 */ /* 0x000fea0003800000 */
.L_x_24256:
        /* <DEDUP_REMOVED lines=23> */
.L_x_24255:
[----:B------:R-:W-:Y:S05]  /*e7f0*/  BSYNC B1 ;  /* 0x0000000000017941 */ /* 0x000fea0003800000 */
.L_x_24254:
        /* <DEDUP_REMOVED lines=43> */
.L_x_24280:
        /* <DEDUP_REMOVED lines=12> */
.L_x_24279:
[----:B------:R-:W-:Y:S02]  /*eb70*/  IMAD.MOV.U32 R26, RZ, RZ, R29 ;  /* 0x000000ffff1a7224 */ /* 0x000fe400078e001d */
[----:B------:R-:W-:-:S07]  /*eb80*/  IMAD.MOV.U32 R29, RZ, RZ, R27 ;  /* 0x000000ffff1d7224 */ /* 0x000fce00078e001b */
.L_x_24278:
[----:B------:R-:W-:Y:S05]  /*eb90*/  BSYNC B2 ;  /* 0x0000000000027941 */ /* 0x000fea0003800000 */
.L_x_24277:
        /* <DEDUP_REMOVED lines=13> */
.L_x_24286:
        /* <DEDUP_REMOVED lines=33> */
.L_x_24285:
[----:B------:R-:W-:Y:S02]  /*ee80*/  IMAD.MOV.U32 R26, RZ, RZ, R29 ;  /* 0x000000ffff1a7224 */ /* 0x000fe400078e001d */
[----:B------:R-:W-:-:S07]  /*ee90*/  IMAD.MOV.U32 R29, RZ, RZ, R28 ;  /* 0x000000ffff1d7224 */ /* 0x000fce00078e001c */
.L_x_24284:
[----:B------:R-:W-:Y:S05]  /*eea0*/  BSYNC B3 ;  /* 0x0000000000037941 */ /* 0x000fea0003800000 */
.L_x_24283:
[----:B------:R-:W-:-:S13]  /*eeb0*/  ISETP.GE.U32.AND P0, PT, R27, 0xc, PT ;  /* 0x0000000c1b00780c */ /* 0x000fda0003f06070 */
[----:B------:R-:W-:Y:S05]  /*eec0*/  @!P0 BRA `(.L_x_24282) ;  /* 0x0000000400d88947 */ /* 0x000fea0003800000 */
[----:B------:R-:W-:Y:S01]  /*eed0*/  BSSY B3, `(.L_x_24282) ;  /* 0x0000075000037945 */ /* 0x000fe20003800000 */
[----:B------:R-:W-:-:S07]  /*eee0*/  VIADD R22, R22, 0x10 ;  /* 0x0000001016167836 */ /* 0x000fce0000000000 */
.L_x_24287:
        /* <DEDUP_REMOVED lines=116> */
.L_x_24282:
[----:B------:R-:W-:Y:S05]  /*f630*/  BSYNC B2 ;  /* 0x0000000000027941 */ /* 0x000fea0003800000 */
.L_x_24281:
        /* <DEDUP_REMOVED lines=20> */
.L_x_24289:
[----:B------:R-:W-:Y:S05]  /*f780*/  BSYNC B2 ;  /* 0x0000000000027941 */ /* 0x000fea0003800000 */
.L_x_24288:
[----:B------:R-:W-:-:S05]  /*f790*/  IMAD.MOV.U32 R25, RZ, RZ, R19 ;  /* 0x000000ffff197224 */ /* 0x000fca00078e0013 */
[----:B------:R-:W-:Y:S01]  /*f7a0*/  LOP3.LUT R25, R25, 0x80000000, R17, 0xb8, !PT ;  /* 0x8000000019197812 */ /* 0x000fe200078eb811 */
[----:B------:R-:W-:Y:S06]  /*f7b0*/  BRA `(.L_x_24276) ;  /* 0x00000000001c7947 */ /* 0x000fec0003800000 */
.L_x_24275:
[----:B------:R-:W-:-:S06]  /*f7c0*/  DSETP.GTU.AND P0, PT, R20, +INF , PT ;  /* 0x7ff000001400742a */ /* 0x000fcc0003f0c000 */
[----:B------:R-:W-:-:S14]  /*f7d0*/  DSETP.LE.AND P0, PT, R22, +INF , !P0 ;  /* 0x7ff000001600742a */ /* 0x000fdc0004703000 */
[----:B------:R-:W0:Y:S01]  /*f7e0*/  @!P0 LDC.64 R24, c[0x0][0x218] ;  /* 0x00008600ff188b82 */ /* 0x000e220000000a00 */
[----:B------:R-:W-:Y:S02]  /*f7f0*/  @P0 DSETP.NEU.AND P2, PT, R22, +INF , PT ;  /* 0x7ff000001600042a */ /* 0x000fe40003f4d000 */
[----:B0-----:R-:W-:-:S06]  /*f800*/  @!P0 DADD R24, R16, R24 ;  /* 0x0000000010188229 */ /* 0x001fcc0000000018 */
[----:B------:R-:W-:Y:S02]  /*f810*/  @P0 FSEL R24, R16, RZ, P2 ;  /* 0x000000ff10180208 */ /* 0x000fe40001000000 */
[----:B------:R-:W-:-:S07]  /*f820*/  @P0 FSEL R25, R17, -QNAN , P2 ;  /* 0xfff8000011190808 */ /* 0x000fce0001000000 */
.L_x_24276:
[----:B------:R-:W-:Y:S05]  /*f830*/  BSYNC B0 ;  /* 0x0000000000007941 */ /* 0x000fea0003800000 */
.L_x_24274:
        /* <DEDUP_REMOVED lines=23> */
.L_x_24273:
[----:B------:R-:W-:Y:S05]  /*f9b0*/  BSYNC B1 ;  /* 0x0000000000017941 */ /* 0x000fea0003800000 */
.L_x_24272:
        /* <DEDUP_REMOVED lines=43> */
.L_x_24298:
        /* <DEDUP_REMOVED lines=12> */
.L_x_24297:
[----:B------:R-:W-:Y:S02]  /*fd30*/  IMAD.MOV.U32 R26, RZ, RZ, R29 ;  /* 0x000000ffff1a7224 */ /* 0x000fe400078e001d */
[----:B------:R-:W-:-:S07]  /*fd40*/  IMAD.MOV.U32 R29, RZ, RZ, R27 ;  /* 0x000000ffff1d7224 */ /* 0x000fce00078e001b */
.L_x_24296:
[----:B------:R-:W-:Y:S05]  /*fd50*/  BSYNC B2 ;  /* 0x0000000000027941 */ /* 0x000fea0003800000 */
.L_x_24295:
        /* <DEDUP_REMOVED lines=13> */
.L_x_24304:
        /* <DEDUP_REMOVED lines=33> */
.L_x_24303:
[----:B------:R-:W-:Y:S02]  /*10040*/  IMAD.MOV.U32 R26, RZ, RZ, R29 ;  /* 0x000000ffff1a7224 */ /* 0x000fe400078e001d */
[----:B------:R-:W-:-:S07]  /*10050*/  IMAD.MOV.U32 R29, RZ, RZ, R28 ;  /* 0x000000ffff1d7224 */ /* 0x000fce00078e001c */
.L_x_24302:
[----:B------:R-:W-:Y:S05]  /*10060*/  BSYNC B3 ;  /* 0x0000000000037941 */ /* 0x000fea0003800000 */
.L_x_24301:
[----:B------:R-:W-:-:S13]  /*10070*/  ISETP.GE.U32.AND P0, PT, R27, 0xc, PT ;  /* 0x0000000c1b00780c */ /* 0x000fda0003f06070 */
[----:B------:R-:W-:Y:S05]  /*10080*/  @!P0 BRA `(.L_x_24300) ;  /* 0x0000000400d88947 */ /* 0x000fea0003800000 */
[----:B------:R-:W-:Y:S01]  /*10090*/  BSSY B3, `(.L_x_24300) ;  /* 0x0000075000037945 */ /* 0x000fe20003800000 */
[----:B------:R-:W-:-:S07]  /*100a0*/  VIADD R22, R22, 0x10 ;  /* 0x0000001016167836 */ /* 0x000fce0000000000 */
.L_x_24305:
        /* <DEDUP_REMOVED lines=116> */
.L_x_24300:
[----:B------:R-:W-:Y:S05]  /*107f0*/  BSYNC B2 ;  /* 0x0000000000027941 */ /* 0x000fea0003800000 */
.L_x_24299:
        /* <DEDUP_REMOVED lines=20> */
.L_x_24307:
[----:B------:R-:W-:Y:S05]  /*10940*/  BSYNC B2 ;  /* 0x0000000000027941 */ /* 0x000fea0003800000 */
.L_x_24306:
[----:B------:R-:W-:-:S05]  /*10950*/  IMAD.MOV.U32 R25, RZ, RZ, R19 ;  /* 0x000000ffff197224 */ /* 0x000fca00078e0013 */
[----:B------:R-:W-:Y:S01]  /*10960*/  LOP3.LUT R25, R25, 0x80000000, R15, 0xb8, !PT ;  /* 0x8000000019197812 */ /* 0x000fe200078eb80f */
[----:B------:R-:W-:Y:S06]  /*10970*/  BRA `(.L_x_24294) ;  /* 0x00000000001c7947 */ /* 0x000fec0003800000 */
.L_x_24293:
[----:B------:R-:W-:-:S06]  /*10980*/  DSETP.GTU.AND P0, PT, R20, +INF , PT ;  /* 0x7ff000001400742a */ /* 0x000fcc0003f0c000 */
[----:B------:R-:W-:-:S14]  /*10990*/  DSETP.LE.AND P0, PT, R22, +INF , !P0 ;  /* 0x7ff000001600742a */ /* 0x000fdc0004703000 */
[----:B------:R-:W0:Y:S01]  /*109a0*/  @!P0 LDC.64 R24, c[0x0][0x218] ;  /* 0x00008600ff188b82 */ /* 0x000e220000000a00 */
[----:B------:R-:W-:Y:S02]  /*109b0*/  @P0 DSETP.NEU.AND P2, PT, R22, +INF , PT ;  /* 0x7ff000001600042a */ /* 0x000fe40003f4d000 */
[----:B0-----:R-:W-:-:S06]  /*109c0*/  @!P0 DADD R24, R14, R24 ;  /* 0x000000000e188229 */ /* 0x001fcc0000000018 */
[----:B------:R-:W-:Y:S02]  /*109d0*/  @P0 FSEL R24, R14, RZ, P2 ;  /* 0x000000ff0e180208 */ /* 0x000fe40001000000 */
[----:B------:R-:W-:-:S07]  /*109e0*/  @P0 FSEL R25, R15, -QNAN , P2 ;  /* 0xfff800000f190808 */ /* 0x000fce0001000000 */
.L_x_24294:
[----:B------:R-:W-:Y:S05]  /*109f0*/  BSYNC B0 ;  /* 0x0000000000007941 */ /* 0x000fea0003800000 */
.L_x_24292:
        /* <DEDUP_REMOVED lines=23> */
.L_x_24291:
[----:B------:R-:W-:Y:S05]  /*10b70*/  BSYNC B1 ;  /* 0x0000000000017941 */ /* 0x000fea0003800000 */
.L_x_24290:
        /* <DEDUP_REMOVED lines=43> */
.L_x_24316:
        /* <DEDUP_REMOVED lines=12> */
.L_x_24315:
[----:B------:R-:W-:Y:S02]  /*10ef0*/  IMAD.MOV.U32 R26, RZ, RZ, R29 ;  /* 0x000000ffff1a7224 */ /* 0x000fe400078e001d */
[----:B------:R-:W-:-:S07]  /*10f00*/  IMAD.MOV.U32 R29, RZ, RZ, R27 ;  /* 0x000000ffff1d7224 */ /* 0x000fce00078e001b */
.L_x_24314:
[----:B------:R-:W-:Y:S05]  /*10f10*/  BSYNC B2 ;  /* 0x0000000000027941 */ /* 0x000fea0003800000 */
.L_x_24313:
        /* <DEDUP_REMOVED lines=13> */
.L_x_24322:
        /* <DEDUP_REMOVED lines=33> */
.L_x_24321:
[----:B------:R-:W-:Y:S02]  /*11200*/  IMAD.MOV.U32 R26, RZ, RZ, R29 ;  /* 0x000000ffff1a7224 */ /* 0x000fe400078e001d */
[----:B------:R-:W-:-:S07]  /*11210*/  IMAD.MOV.U32 R29, RZ, RZ, R28 ;  /* 0x000000ffff1d7224 */ /* 0x000fce00078e001c */
.L_x_24320:
[----:B------:R-:W-:Y:S05]  /*11220*/  BSYNC B3 ;  /* 0x0000000000037941 */ /* 0x000fea0003800000 */
.L_x_24319:
[----:B------:R-:W-:-:S13]  /*11230*/  ISETP.GE.U32.AND P0, PT, R27, 0xc, PT ;  /* 0x0000000c1b00780c */ /* 0x000fda0003f06070 */
[----:B------:R-:W-:Y:S05]  /*11240*/  @!P0 BRA `(.L_x_24318) ;  /* 0x0000000400d88947 */ /* 0x000fea0003800000 */
[----:B------:R-:W-:Y:S01]  /*11250*/  BSSY B3, `(.L_x_24318) ;  /* 0x0000075000037945 */ /* 0x000fe20003800000 */
[----:B------:R-:W-:-:S07]  /*11260*/  VIADD R22, R22, 0x10 ;  /* 0x0000001016167836 */ /* 0x000fce0000000000 */
.L_x_24323:
        /* <DEDUP_REMOVED lines=116> */
.L_x_24318:
[----:B------:R-:W-:Y:S05]  /*119b0*/  BSYNC B2 ;  /* 0x0000000000027941 */ /* 0x000fea0003800000 */
.L_x_24317:
        /* <DEDUP_REMOVED lines=20> */
.L_x_24325:
[----:B------:R-:W-:Y:S05]  /*11b00*/  BSYNC B2 ;  /* 0x0000000000027941 */ /* 0x000fea0003800000 */
.L_x_24324:
[----:B------:R-:W-:-:S05]  /*11b10*/  IMAD.MOV.U32 R25, RZ, RZ, R19 ;  /* 0x000000ffff197224 */ /* 0x000fca00078e0013 */
[----:B------:R-:W-:Y:S01]  /*11b20*/  LOP3.LUT R25, R25, 0x80000000, R13, 0xb8, !PT ;  /* 0x8000000019197812 */ /* 0x000fe200078eb80d */
[----:B------:R-:W-:Y:S06]  /*11b30*/  BRA `(.L_x_24312) ;  /* 0x00000000001c7947 */ /* 0x000fec0003800000 */
.L_x_24311:
[----:B------:R-:W-:-:S06]  /*11b40*/  DSETP.GTU.AND P0, PT, R14, +INF , PT ;  /* 0x7ff000000e00742a */ /* 0x000fcc0003f0c000 */
[----:B------:R-:W-:-:S14]  /*11b50*/  DSETP.LE.AND P0, PT, R22, +INF , !P0 ;  /* 0x7ff000001600742a */ /* 0x000fdc0004703000 */
[----:B------:R-:W0:Y:S01]  /*11b60*/  @!P0 LDC.64 R24, c[0x0][0x218] ;  /* 0x00008600ff188b82 */ /* 0x000e220000000a00 */
[----:B------:R-:W-:Y:S02]  /*11b70*/  @P0 DSETP.NEU.AND P2, PT, R22, +INF , PT ;  /* 0x7ff000001600042a */ /* 0x000fe40003f4d000 */
[----:B0-----:R-:W-:-:S06]  /*11b80*/  @!P0 DADD R24, R12, R24 ;  /* 0x000000000c188229 */ /* 0x001fcc0000000018 */
[----:B------:R-:W-:Y:S02]  /*11b90*/  @P0 FSEL R24, R12, RZ, P2 ;  /* 0x000000ff0c180208 */ /* 0x000fe40001000000 */
[----:B------:R-:W-:-:S07]  /*11ba0*/  @P0 FSEL R25, R13, -QNAN , P2 ;  /* 0xfff800000d190808 */ /* 0x000fce0001000000 */
.L_x_24312:
[----:B------:R-:W-:Y:S05]  /*11bb0*/  BSYNC B0 ;  /* 0x0000000000007941 */ /* 0x000fea0003800000 */
.L_x_24310:
        /* <DEDUP_REMOVED lines=23> */
.L_x_24309:
[----:B------:R-:W-:Y:S05]  /*11d30*/  BSYNC B1 ;  /* 0x0000000000017941 */ /* 0x000fea0003800000 */
.L_x_24308:
        /* <DEDUP_REMOVED lines=21> */
.L_x_24328:
[----:B------:R-:W-:-:S13]  /*11e90*/  ISETP.GE.AND P0, PT, R0, UR4, PT ;  /* 0x0000000400007c0c */ /* 0x000fda000bf06270 */
[----:B------:R-:W-:Y:S05]  /*11ea0*/  @P0 BRA `(.L_x_24330) ;  /* 0x0000000000300947 */ /* 0x000fea0003800000 */
[----:B-1----:R-:W1:Y:S01]  /*11eb0*/  LDC.64 R6, c[0x0][0x230] ;  /* 0x00008c00ff067b82 */ /* 0x002e620000000a00 */
[C---:B------:R-:W-:Y:S02]  /*11ec0*/  VIADD R9, R0.reuse, UR6 ;  /* 0x0000000600097c36 */ /* 0x040fe40008000000 */
[----:B------:R-:W-:Y:S02]  /*11ed0*/  VIADD R0, R0, 0x80 ;  /* 0x0000008000007836 */ /* 0x000fe40000000000 */
[----:B-1----:R-:W-:-:S05]  /*11ee0*/  IMAD.WIDE.U32 R6, R9, 0x8, R6 ;  /* 0x0000000809067825 */ /* 0x002fca00078e0006 */
[----:B------:R1:W-:Y:S02]  /*11ef0*/  STG.E.64 desc[UR8][R6.64], R4 ;  /* 0x0000000406007986 */ /* 0x0003e4000c101b08 */
.L_x_24329:
[----:B------:R-:W-:-:S13]  /*11f00*/  ISETP.GE.AND P0, PT, R0, UR4, PT ;  /* 0x0000000400007c0c */ /* 0x000fda000bf06270 */
[----:B------:R-:W-:Y:S05]  /*11f10*/  @P0 BRA `(.L_x_24331) ;  /* 0x0000000000340947 */ /* 0x000fea0003800000 */
[----:B-1----:R-:W1:Y:S01]  /*11f20*/  LDC.64 R4, c[0x0][0x230] ;  /* 0x00008c00ff047b82 */ /* 0x002e620000000a00 */
[C---:B------:R-:W-:Y:S02]  /*11f30*/  VIADD R7, R0.reuse, UR6 ;  /* 0x0000000600077c36 */ /* 0x040fe40008000000 */
[----:B------:R-:W-:Y:S02]  /*11f40*/  VIADD R0, R0, 0x80 ;  /* 0x0000008000007836 */ /* 0x000fe40000000000 */
[----:B-1----:R-:W-:-:S05]  /*11f50*/  IMAD.WIDE.U32 R4, R7, 0x8, R4 ;  /* 0x0000000807047825 */ /* 0x002fca00078e0004 */
[----:B------:R2:W-:Y:S02]  /*11f60*/  STG.E.64 desc[UR8][R4.64], R2 ;  /* 0x0000000204007986 */ /* 0x0005e4000c101b08 */
.L_x_24330:
        /* <DEDUP_REMOVED lines=8> */
.L_x_24331:
[----:B------:R-:W-:Y:S05]  /*11ff0*/  BSYNC B1 ;  /* 0x0000000000017941 */ /* 0x000fea0003800000 */
.L_x_24327:
[----:B------:R-:W-:-:S13]  /*12000*/  ISETP.GE.AND P0, PT, R0, UR4, PT ;  /* 0x0000000400007c0c */ /* 0x000fda000bf06270 */
[----:B--2---:R-:W2:Y:S01]  /*12010*/  @!P0 LDC.64 R2, c[0x0][0x230] ;  /* 0x00008c00ff028b82 */ /* 0x004ea20000000a00 */
[C---:B-1----:R-:W-:Y:S02]  /*12020*/  @!P0 VIADD R5, R0.reuse, UR6 ;  /* 0x0000000600058c36 */ /* 0x042fe40008000000 */
[----:B------:R-:W-:Y:S02]  /*12030*/  @!P0 VIADD R0, R0, 0x80 ;  /* 0x0000008000008836 */ /* 0x000fe40000000000 */
[----:B--2---:R-:W-:-:S05]  /*12040*/  @!P0 IMAD.WIDE.U32 R2, R5, 0x8, R2 ;  /* 0x0000000805028825 */ /* 0x004fca00078e0002 */
[----:B------:R3:W-:Y:S02]  /*12050*/  @!P0 STG.E.64 desc[UR8][R2.64], R20 ;  /* 0x0000001402008986 */ /* 0x0007e4000c101b08 */
.L_x_24332:
[----:B------:R-:W-:Y:S05]  /*12060*/  BSYNC B0 ;  /* 0x0000000000007941 */ /* 0x000fea0003800000 */
.L_x_24326:
        /* <DEDUP_REMOVED lines=8> */
.L_x_24333:
        /* <DEDUP_REMOVED lines=9> */
.L_x_37872:


//--------------------- .text._ZN2at6native29vectorized_elementwise_kernelILi8EZZZNS0_15binary_internal21div_floor_kernel_cudaERNS_18TensorIteratorBaseEENKUlvE0_clEvENKUlvE_clEvEUldE_St5arrayIPcLm2EEEEviT0_T1_ --------------------------
	.section	.text._ZN2at6native29vectorized_elementwise_kernelILi8EZZZNS0_15binary_internal21div_floor_kernel_cudaERNS_18TensorIteratorBaseEENKUlvE0_clEvENKUlvE_clEvEUldE_St5arrayIPcLm2EEEEviT0_T1_,"ax",@progbits
	.align	128
        .global         _ZN2at6native29vectorized_elementwise_kernelILi8EZZZNS0_15binary_internal21div_floor_kernel_cudaERNS_18TensorIteratorBaseEENKUlvE0_clEvENKUlvE_clEvEUldE_St5arrayIPcLm2EEEEviT0_T1_
        .type           _ZN2at6native29vectorized_elementwise_kernelILi8EZZZNS0_15binary_internal21div_floor_kernel_cudaERNS_18TensorIteratorBaseEENKUlvE0_clEvENKUlvE_clEvEUldE_St5arrayIPcLm2EEEEviT0_T1_,@function
        .size           _ZN2at6native29vectorized_elementwise_kernelILi8EZZZNS0_15binary_internal21div_floor_kernel_cudaERNS_18TensorIteratorBaseEENKUlvE0_clEvENKUlvE_clEvEUldE_St5arrayIPcLm2EEEEviT0_T1_,(.L_x_37873 - _ZN2at6native29vectorized_elementwise_kernelILi8EZZZNS0_15binary_internal21div_floor_kernel_cudaERNS_18TensorIteratorBaseEENKUlvE0_clEvENKUlvE_clEvEUldE_St5arrayIPcLm2EEEEviT0_T1_)
        .other          _ZN2at6native29vectorized_elementwise_kernelILi8EZZZNS0_15binary_internal21div_floor_kernel_cudaERNS_18TensorIteratorBaseEENKUlvE0_clEvENKUlvE_clEvEUldE_St5arrayIPcLm2EEEEviT0_T1_,@"STO_CUDA_ENTRY STV_DEFAULT"
_ZN2at6native29vectorized_elementwise_kernelILi8EZZZNS0_15binary_internal21div_floor_kernel_cudaERNS_18TensorIteratorBaseEENKUlvE0_clEvENKUlvE_clEvEUldE_St5arrayIPcLm2EEEEviT0_T1_:
.text._ZN2at6native29vectorized_elementwise_kernelILi8EZZZNS0_15binary_internal21div_floor_kernel_cudaERNS_18TensorIteratorBaseEENKUlvE0_clEvENKUlvE_clEvEUldE_St5arrayIPcLm2EEEEviT0_T1_:
        /* <DEDUP_REMOVED lines=61> */
.L_x_24341:
        /* <DEDUP_REMOVED lines=12> */
.L_x_24340:
[----:B------:R-:W-:-:S07]  /*0490*/  IMAD.MOV.U32 R26, RZ, RZ, R29 ;  /* 0x000000ffff1a7224 */ /* 0x000fce00078e001d */
.L_x_24339:
[----:B------:R-:W-:Y:S05]  /*04a0*/  BSYNC B1 ;  /* 0x0000000000017941 */ /* 0x000fea0003800000 */
.L_x_24338:
        /* <DEDUP_REMOVED lines=13> */
.L_x_24347:
        /* <DEDUP_REMOVED lines=33> */
.L_x_24346:
[----:B------:R-:W-:-:S07]  /*0790*/  IMAD.MOV.U32 R26, RZ, RZ, R29 ;  /* 0x000000ffff1a7224 */ /* 0x000fce00078e001d */
.L_x_24345:
[----:B------:R-:W-:Y:S05]  /*07a0*/  BSYNC B2 ;  /* 0x0000000000027941 */ /* 0x000fea0003800000 */
.L_x_24344:
[----:B------:R-:W-:-:S13]  /*07b0*/  ISETP.GE.U32.AND P1, PT, R27, 0xc, PT ;  /* 0x0000000c1b00780c */ /* 0x000fda0003f26070 */
[----:B------:R-:W-:Y:S05]  /*07c0*/  @!P1 BRA `(.L_x_24343) ;  /* 0x0000000400d89947 */ /* 0x000fea0003800000 */
[----:B------:R-:W-:Y:S01]  /*07d0*/  BSSY B2, `(.L_x_24343) ;  /* 0x0000075000027945 */ /* 0x000fe20003800000 */
[----:B------:R-:W-:-:S07]  /*07e0*/  VIADD R22, R22, 0x10 ;  /* 0x0000001016167836 */ /* 0x000fce0000000000 */
.L_x_24348:
        /* <DEDUP_REMOVED lines=116> */
.L_x_24343:
[----:B------:R-:W-:Y:S05]  /*0f30*/  BSYNC B1 ;  /* 0x0000000000017941 */ /* 0x000fea0003800000 */
.L_x_24342:
        /* <DEDUP_REMOVED lines=20> */
.L_x_24350:
[----:B------:R-:W-:Y:S05]  /*1080*/  BSYNC B1 ;  /* 0x0000000000017941 */ /* 0x000fea0003800000 */
.L_x_24349:
[----:B------:R-:W-:-:S05]  /*1090*/  IMAD.MOV.U32 R21, RZ, RZ, R25 ;  /* 0x000000ffff157224 */ /* 0x000fca00078e0019 */
[----:B------:R-:W-:Y:S01]  /*10a0*/  LOP3.LUT R21, R21, 0x80000000, R9, 0xb8, !PT ;  /* 0x8000000015157812 */ /* 0x000fe200078eb809 */
[----:B------:R-:W-:Y:S06]  /*10b0*/  BRA `(.L_x_24337) ;  /* 0x00000000001c7947 */ /* 0x000fec0003800000 */
.L_x_24336:
[----:B------:R-:W-:-:S06]  /*10c0*/  DSETP.GTU.AND P1, PT, R2, +INF , PT ;  /* 0x7ff000000200742a */ /* 0x000fcc0003f2c000 */
[----:B------:R-:W-:-:S14]  /*10d0*/  DSETP.LE.AND P1, PT, R22, +INF , !P1 ;  /* 0x7ff000001600742a */ /* 0x000fdc0004f23000 */
[----:B------:R-:W0:Y:S01]  /*10e0*/  @!P1 LDC.64 R20, c[0x0][0x218] ;  /* 0x00008600ff149b82 */ /* 0x000e220000000a00 */
[----:B------:R-:W-:Y:S02]  /*10f0*/  @P1 DSETP.NEU.AND P2, PT, R22, +INF , PT ;  /* 0x7ff000001600142a */ /* 0x000fe40003f4d000 */
[----:B0-----:R-:W-:-:S06]  /*1100*/  @!P1 DADD R20, R8, R20 ;  /* 0x0000000008149229 */ /* 0x001fcc0000000014 */
[----:B------:R-:W-:Y:S02]  /*1110*/  @P1 FSEL R20, R8, RZ, P2 ;  /* 0x000000ff08141208 */ /* 0x000fe40001000000 */
[----:B------:R-:W-:-:S07]  /*1120*/  @P1 FSEL R21, R9, -QNAN , P2 ;  /* 0xfff8000009151808 */ /* 0x000fce0001000000 */
.L_x_24337:
[----:B------:R-:W-:Y:S05]  /*1130*/  BSYNC B0 ;  /* 0x0000000000007941 */ /* 0x000fea0003800000 */
.L_x_24335:
        /* <DEDUP_REMOVED lines=61> */
.L_x_24357:
        /* <DEDUP_REMOVED lines=12> */
.L_x_24356:
[----:B------:R-:W-:-:S07]  /*15d0*/  IMAD.MOV.U32 R26, RZ, RZ, R29 ;  /* 0x000000ffff1a7224 */ /* 0x000fce00078e001d */
.L_x_24355:
[----:B------:R-:W-:Y:S05]  /*15e0*/  BSYNC B1 ;  /* 0x0000000000017941 */ /* 0x000fea0003800000 */
.L_x_24354:
        /* <DEDUP_REMOVED lines=13> */
.L_x_24363:
        /* <DEDUP_REMOVED lines=33> */
.L_x_24362:
[----:B------:R-:W-:-:S07]  /*18d0*/  IMAD.MOV.U32 R26, RZ, RZ, R29 ;  /* 0x000000ffff1a7224 */ /* 0x000fce00078e001d */
.L_x_24361:
[----:B------:R-:W-:Y:S05]  /*18e0*/  BSYNC B2 ;  /* 0x0000000000027941 */ /* 0x000fea0003800000 */
.L_x_24360:
[----:B------:R-:W-:-:S13]  /*18f0*/  ISETP.GE.U32.AND P1, PT, R27, 0xc, PT ;  /* 0x0000000c1b00780c */ /* 0x000fda0003f26070 */
[----:B------:R-:W-:Y:S05]  /*1900*/  @!P1 BRA `(.L_x_24359) ;  /* 0x0000000400d89947 */ /* 0x000fea0003800000 */
[----:B------:R-:W-:Y:S01]  /*1910*/  BSSY B2, `(.L_x_24359) ;  /* 0x0000075000027945 */ /* 0x000fe20003800000 */
[----:B------:R-:W-:-:S07]  /*1920*/  VIADD R22, R22, 0x10 ;  /* 0x0000001016167836 */ /* 0x000fce0000000000 */
.L_x_24364:
        /* <DEDUP_REMOVED lines=116> */
.L_x_24359:
[----:B------:R-:W-:Y:S05]  /*2070*/  BSYNC B1 ;  /* 0x0000000000017941 */ /* 0x000fea0003800000 */
.L_x_24358:
        /* <DEDUP_REMOVED lines=20> */
.L_x_24366:
[----:B------:R-:W-:Y:S05]  /*21c0*/  BSYNC B1 ;  /* 0x0000000000017941 */ /* 0x000fea0003800000 */
.L_x_24365:
[----:B------:R-:W-:-:S05]  /*21d0*/  IMAD.MOV.U32 R21, RZ, RZ, R25 ;  /* 0x000000ffff157224 */ /* 0x000fca00078e0019 */
[----:B------:R-:W-:Y:S01]  /*21e0*/  LOP3.LUT R21, R21, 0x80000000, R11, 0xb8, !PT ;  /* 0x8000000015157812 */ /* 0x000fe200078eb80b */
[----:B------:R-:W-:Y:S06]  /*21f0*/  BRA `(.L_x_24353) ;  /* 0x00000000001c7947 */ /* 0x000fec0003800000 */
.L_x_24352:
[----:B------:R-:W-:-:S06]  /*2200*/  DSETP.GTU.AND P1, PT, R2, +INF , PT ;  /* 0x7ff000000200742a */ /* 0x000fcc0003f2c000 */
[----:B------:R-:W-:-:S14]  /*2210*/  DSETP.LE.AND P1, PT, R22, +INF , !P1 ;  /* 0x7ff000001600742a */ /* 0x000fdc0004f23000 */
[----:B------:R-:W0:Y:S01]  /*2220*/  @!P1 LDC.64 R20, c[0x0][0x218] ;  /* 0x00008600ff149b82 */ /* 0x000e220000000a00 */
[----:B------:R-:W-:Y:S02]  /*2230*/  @P1 DSETP.NEU.AND P2, PT, R22, +INF , PT ;  /* 0x7ff000001600142a */ /* 0x000fe40003f4d000 */
[----:B0-----:R-:W-:-:S06]  /*2240*/  @!P1 DADD R20, R10, R20 ;  /* 0x000000000a149229 */ /* 0x001fcc0000000014 */
[----:B------:R-:W-:Y:S02]  /*2250*/  @P1 FSEL R20, R10, RZ, P2 ;  /* 0x000000ff0a141208 */ /* 0x000fe40001000000 */
[----:B------:R-:W-:-:S07]  /*2260*/  @P1 FSEL R21, R11, -QNAN , P2 ;  /* 0xfff800000b151808 */ /* 0x000fce0001000000 */
.L_x_24353:
[----:B------:R-:W-:Y:S05]  /*2270*/  BSYNC B0 ;  /* 0x0000000000007941 */ /* 0x000fea0003800000 */
.L_x_24351:
        /* <DEDUP_REMOVED lines=60> */
.L_x_24373:
        /* <DEDUP_REMOVED lines=12> */
.L_x_24372:
[----:B------:R-:W-:-:S07]  /*2700*/  IMAD.MOV.U32 R26, RZ, RZ, R29 ;  /* 0x000000ffff1a7224 */ /* 0x000fce00078e001d */
.L_x_24371:
[----:B------:R-:W-:Y:S05]  /*2710*/  BSYNC B1 ;  /* 0x0000000000017941 */ /* 0x000fea0003800000 */
.L_x_24370:
        /* <DEDUP_REMOVED lines=13> */
.L_x_24379:
        /* <DEDUP_REMOVED lines=33> */
.L_x_24378:
[----:B------:R-:W-:-:S07]  /*2a00*/  IMAD.MOV.U32 R26, RZ, RZ, R29 ;  /* 0x000000ffff1a7224 */ /* 0x000fce00078e001d */
.L_x_24377:
[----:B------:R-:W-:Y:S05]  /*2a10*/  BSYNC B2 ;  /* 0x0000000000027941 */ /* 0x000fea0003800000 */
.L_x_24376:
[----:B------:R-:W-:-:S13]  /*2a20*/  ISETP.GE.U32.AND P1, PT, R27, 0xc, PT ;  /* 0x0000000c1b00780c */ /* 0x000fda0003f26070 */
[----:B------:R-:W-:Y:S05]  /*2a30*/  @!P1 BRA `(.L_x_24375) ;  /* 0x0000000400d89947 */ /* 0x000fea0003800000 */
[----:B------:R-:W-:Y:S01]  /*2a40*/  BSSY B2, `(.L_x_24375) ;  /* 0x0000075000027945 */ /* 0x000fe20003800000 */
[----:B------:R-:W-:-:S07]  /*2a50*/  VIADD R22, R22, 0x10 ;  /* 0x0000001016167836 */ /* 0x000fce0000000000 */
.L_x_24380:
        /* <DEDUP_REMOVED lines=116> */
.L_x_24375:
[----:B------:R-:W-:Y:S05]  /*31a0*/  BSYNC B1 ;  /* 0x0000000000017941 */ /* 0x000fea0003800000 */
.L_x_24374:
        /* <DEDUP_REMOVED lines=20> */
.L_x_24382:
[----:B------:R-:W-:Y:S05]  /*32f0*/  BSYNC B1 ;  /* 0x0000000000017941 */ /* 0x000fea0003800000 */
.L_x_24381:
[----:B------:R-:W-:-:S05]  /*3300*/  IMAD.MOV.U32 R21, RZ, RZ, R25 ;  /* 0x000000ffff157224 */ /* 0x000fca00078e0019 */
[----:B------:R-:W-:Y:S01]  /*3310*/  LOP3.LUT R21, R21, 0x80000000, R17, 0xb8, !PT ;  /* 0x8000000015157812 */ /* 0x000fe200078eb811 */
[----:B------:R-:W-:Y:S06]  /*3320*/  BRA `(.L_x_24369) ;  /* 0x00000000001c7947 */ /* 0x000fec0003800000 */
.L_x_24368:
[----:B------:R-:W-:-:S06]  /*3330*/  DSETP.GTU.AND P1, PT, R2, +INF , PT ;  /* 0x7ff000000200742a */ /* 0x000fcc0003f2c000 */
[----:B------:R-:W-:-:S14]  /*3340*/  DSETP.LE.AND P1, PT, R22, +INF , !P1 ;  /* 0x7ff000001600742a */ /* 0x000fdc0004f23000 */
[----:B------:R-:W0:Y:S01]  /*3350*/  @!P1 LDC.64 R20, c[0x0][0x218] ;  /* 0x00008600ff149b82 */ /* 0x000e220000000a00 */
[----:B------:R-:W-:Y:S02]  /*3360*/  @P1 DSETP.NEU.AND P2, PT, R22, +INF , PT ;  /* 0x7ff000001600142a */ /* 0x000fe40003f4d000 */
[----:B0-----:R-:W-:-:S06]  /*3370*/  @!P1 DADD R20, R16, R20 ;  /* 0x0000000010149229 */ /* 0x001fcc0000000014 */
[----:B------:R-:W-:Y:S02]  /*3380*/  @P1 FSEL R20, R16, RZ, P2 ;  /* 0x000000ff10141208 */ /* 0x000fe40001000000 */
[----:B------:R-:W-:-:S07]  /*3390*/  @P1 FSEL R21, R17, -QNAN , P2 ;  /* 0xfff8000011151808 */ /* 0x000fce0001000000 */
.L_x_24369:
[----:B------:R-:W-:Y:S05]  /*33a0*/  BSYNC B0 ;  /* 0x0000000000007941 */ /* 0x000fea0003800000 */
.L_x_24367:
        /* <DEDUP_REMOVED lines=60> */
.L_x_24389:
        /* <DEDUP_REMOVED lines=12> */
.L_x_24388:
[----:B------:R-:W-:-:S07]  /*3830*/  IMAD.MOV.U32 R26, RZ, RZ, R29 ;  /* 0x000000ffff1a7224 */ /* 0x000fce00078e001d */
.L_x_24387:
[----:B------:R-:W-:Y:S05]  /*3840*/  BSYNC B1 ;  /* 0x0000000000017941 */ /* 0x000fea0003800000 */
.L_x_24386:
        /* <DEDUP_REMOVED lines=13> */
.L_x_24395:
        /* <DEDUP_REMOVED lines=33> */
.L_x_24394:
[----:B------:R-:W-:-:S07]  /*3b30*/  IMAD.MOV.U32 R26, RZ, RZ, R29 ;  /* 0x000000ffff1a7224 */ /* 0x000fce00078e001d */
.L_x_24393:
[----:B------:R-:W-:Y:S05]  /*3b40*/  BSYNC B2 ;  /* 0x0000000000027941 */ /* 0x000fea0003800000 */
.L_x_24392:
[----:B------:R-:W-:-:S13]  /*3b50*/  ISETP.GE.U32.AND P1, PT, R27, 0xc, PT ;  /* 0x0000000c1b00780c */ /* 0x000fda0003f26070 */
[----:B------:R-:W-:Y:S05]  /*3b60*/  @!P1 BRA `(.L_x_24391) ;  /* 0x0000000400d89947 */ /* 0x000fea0003800000 */
[----:B------:R-:W-:Y:S01]  /*3b70*/  BSSY B2, `(.L_x_24391) ;  /* 0x0000075000027945 */ /* 0x000fe20003800000 */
[----:B------:R-:W-:-:S07]  /*3b80*/  VIADD R22, R22, 0x10 ;  /* 0x0000001016167836 */ /* 0x000fce0000000000 */
.L_x_24396:
        /* <DEDUP_REMOVED lines=116> */
.L_x_24391:
[----:B------:R-:W-:Y:S05]  /*42d0*/  BSYNC B1 ;  /* 0x0000000000017941 */ /* 0x000fea0003800000 */
.L_x_24390:
        /* <DEDUP_REMOVED lines=20> */
.L_x_24398:
[----:B------:R-:W-:Y:S05]  /*4420*/  BSYNC B1 ;  /* 0x0000000000017941 */ /* 0x000fea0003800000 */
.L_x_24397:
[----:B------:R-:W-:-:S05]  /*4430*/  IMAD.MOV.U32 R21, RZ, RZ, R25 ;  /* 0x000000ffff157224 */ /* 0x000fca00078e0019 */
[----:B------:R-:W-:Y:S01]  /*4440*/  LOP3.LUT R21, R21, 0x80000000, R19, 0xb8, !PT ;  /* 0x8000000015157812 */ /* 0x000fe200078eb813 */
[----:B------:R-:W-:Y:S06]  /*4450*/  BRA `(.L_x_24385) ;  /* 0x00000000001c7947 */ /* 0x000fec0003800000 */
.L_x_24384:
[----:B------:R-:W-:-:S06]  /*4460*/  DSETP.GTU.AND P1, PT, R2, +INF , PT ;  /* 0x7ff000000200742a */ /* 0x000fcc0003f2c000 */
[----:B------:R-:W-:-:S14]  /*4470*/  DSETP.LE.AND P1, PT, R22, +INF , !P1 ;  /* 0x7ff000001600742a */ /* 0x000fdc0004f23000 */
[----:B------:R-:W0:Y:S01]  /*4480*/  @!P1 LDC.64 R20, c[0x0][0x218] ;  /* 0x00008600ff149b82 */ /* 0x000e220000000a00 */
[----:B------:R-:W-:Y:S02]  /*4490*/  @P1 DSETP.NEU.AND P2, PT, R22, +INF , PT ;  /* 0x7ff000001600142a */ /* 0x000fe40003f4d000 */
[----:B0-----:R-:W-:-:S06]  /*44a0*/  @!P1 DADD R20, R18, R20 ;  /* 0x0000000012149229 */ /* 0x001fcc0000000014 */
[----:B------:R-:W-:Y:S02]  /*44b0*/  @P1 FSEL R20, R18, RZ, P2 ;  /* 0x000000ff12141208 */ /* 0x000fe40001000000 */
[----:B------:R-:W-:-:S07]  /*44c0*/  @P1 FSEL R21, R19, -QNAN , P2 ;  /* 0xfff8000013151808 */ /* 0x000fce0001000000 */
.L_x_24385:
[----:B------:R-:W-:Y:S05]  /*44d0*/  BSYNC B0 ;  /* 0x0000000000007941 */ /* 0x000fea0003800000 */
.L_x_24383:
        /* <DEDUP_REMOVED lines=60> */
.L_x_24405:
        /* <DEDUP_REMOVED lines=12> */
.L_x_24404:
[----:B------:R-:W-:-:S07]  /*4960*/  IMAD.MOV.U32 R26, RZ, RZ, R29 ;  /* 0x000000ffff1a7224 */ /* 0x000fce00078e001d */
.L_x_24403:
[----:B------:R-:W-:Y:S05]  /*4970*/  BSYNC B1 ;  /* 0x0000000000017941 */ /* 0x000fea0003800000 */
.L_x_24402:
        /* <DEDUP_REMOVED lines=13> */
.L_x_24411:
        /* <DEDUP_REMOVED lines=33> */
.L_x_24410:
[----:B------:R-:W-:-:S07]  /*4c60*/  IMAD.MOV.U32 R26, RZ, RZ, R29 ;  /* 0x000000ffff1a7224 */ /* 0x000fce00078e001d */
.L_x_24409:
[----:B------:R-:W-:Y:S05]  /*4c70*/  BSYNC B2 ;  /* 0x0000000000027941 */ /* 0x000fea0003800000 */
.L_x_24408:
[----:B------:R-:W-:-:S13]  /*4c80*/  ISETP.GE.U32.AND P1, PT, R27, 0xc, PT ;  /* 0x0000000c1b00780c */ /* 0x000fda0003f26070 */
[----:B------:R-:W-:Y:S05]  /*4c90*/  @!P1 BRA `(.L_x_24407) ;  /* 0x0000000400d89947 */ /* 0x000fea0003800000 */
[----:B------:R-:W-:Y:S01]  /*4ca0*/  BSSY B2, `(.L_x_24407) ;  /* 0x0000075000027945 */ /* 0x000fe20003800000 */
[----:B------:R-:W-:-:S07]  /*4cb0*/  VIADD R22, R22, 0x10 ;  /* 0x0000001016167836 */ /* 0x000fce0000000000 */
.L_x_24412:
        /* <DEDUP_REMOVED lines=116> */
.L_x_24407:
[----:B------:R-:W-:Y:S05]  /*5400*/  BSYNC B1 ;  /* 0x0000000000017941 */ /* 0x000fea0003800000 */
.L_x_24406:
        /* <DEDUP_REMOVED lines=20> */
.L_x_24414:
[----:B------:R-:W-:Y:S05]  /*5550*/  BSYNC B1 ;  /* 0x0000000000017941 */ /* 0x000fea0003800000 */
.L_x_24413:
[----:B------:R-:W-:-:S05]  /*5560*/  IMAD.MOV.U32 R21, RZ, RZ, R25 ;  /* 0x000000ffff157224 */ /* 0x000fca00078e0019 */
[----:B------:R-:W-:Y:S01]  /*5570*/  LOP3.LUT R21, R21, 0x80000000, R13, 0xb8, !PT ;  /* 0x8000000015157812 */ /* 0x000fe200078eb80d */
[----:B------:R-:W-:Y:S06]  /*5580*/  BRA `(.L_x_24401) ;  /* 0x00000000001c7947 */ /* 0x000fec0003800000 */
.L_x_24400:
[----:B------:R-:W-:-:S06]  /*5590*/  DSETP.GTU.AND P1, PT, R2, +INF , PT ;  /* 0x7ff000000200742a */ /* 0x000fcc0003f2c000 */
[----:B------:R-:W-:-:S14]  /*55a0*/  DSETP.LE.AND P1, PT, R22, +INF , !P1 ;  /* 0x7ff000001600742a */ /* 0x000fdc0004f23000 */
[----:B------:R-:W0:Y:S01]  /*55b0*/  @!P1 LDC.64 R20, c[0x0][0x218] ;  /* 0x00008600ff149b82 */ /* 0x000e220000000a00 */
[----:B------:R-:W-:Y:S02]  /*55c0*/  @P1 DSETP.NEU.AND P2, PT, R22, +INF , PT ;  /* 0x7ff000001600142a */ /* 0x000fe40003f4d000 */
[----:B0-----:R-:W-:-:S06]  /*55d0*/  @!P1 DADD R20, R12, R20 ;  /* 0x000000000c149229 */ /* 0x001fcc0000000014 */
[----:B------:R-:W-:Y:S02]  /*55e0*/  @P1 FSEL R20, R12, RZ, P2 ;  /* 0x000000ff0c141208 */ /* 0x000fe40001000000 */
[----:B------:R-:W-:-:S07]  /*55f0*/  @P1 FSEL R21, R13, -QNAN , P2 ;  /* 0xfff800000d151808 */ /* 0x000fce0001000000 */
.L_x_24401:
[----:B------:R-:W-:Y:S05]  /*5600*/  BSYNC B0 ;  /* 0x0000000000007941 */ /* 0x000fea0003800000 */
.L_x_24399:
        /* <DEDUP_REMOVED lines=60> */
.L_x_24421:
        /* <DEDUP_REMOVED lines=12> */
.L_x_24420:
[----:B------:R-:W-:-:S07]  /*5a90*/  IMAD.MOV.U32 R26, RZ, RZ, R29 ;  /* 0x000000ffff1a7224 */ /* 0x000fce00078e001d */
.L_x_24419:
[----:B------:R-:W-:Y:S05]  /*5aa0*/  BSYNC B1 ;  /* 0x0000000000017941 */ /* 0x000fea0003800000 */
.L_x_24418:
        /* <DEDUP_REMOVED lines=13> */
.L_x_24427:
        /* <DEDUP_REMOVED lines=33> */
.L_x_24426:
[----:B------:R-:W-:-:S07]  /*5d90*/  IMAD.MOV.U32 R26, RZ, RZ, R29 ;  /* 0x000000ffff1a7224 */ /* 0x000fce00078e001d */
.L_x_24425:
[----:B------:R-:W-:Y:S05]  /*5da0*/  BSYNC B2 ;  /* 0x0000000000027941 */ /* 0x000fea0003800000 */
.L_x_24424:
[----:B------:R-:W-:-:S13]  /*5db0*/  ISETP.GE.U32.AND P1, PT, R27, 0xc, PT ;  /* 0x0000000c1b00780c */ /* 0x000fda0003f26070 */
[----:B------:R-:W-:Y:S05]  /*5dc0*/  @!P1 BRA `(.L_x_24423) ;  /* 0x0000000400d89947 */ /* 0x000fea0003800000 */
[----:B------:R-:W-:Y:S01]  /*5dd0*/  BSSY B2, `(.L_x_24423) ;  /* 0x0000075000027945 */ /* 0x000fe20003800000 */
[----:B------:R-:W-:-:S07]  /*5de0*/  VIADD R22, R22, 0x10 ;  /* 0x0000001016167836 */ /* 0x000fce0000000000 */
.L_x_24428:
        /* <DEDUP_REMOVED lines=116> */
.L_x_24423:
[----:B------:R-:W-:Y:S05]  /*6530*/  BSYNC B1 ;  /* 0x0000000000017941 */ /* 0x000fea0003800000 */
.L_x_24422:
        /* <DEDUP_REMOVED lines=20> */
.L_x_24430:
[----:B------:R-:W-:Y:S05]  /*6680*/  BSYNC B1 ;  /* 0x0000000000017941 */ /* 0x000fea0003800000 */
.L_x_24429:
[----:B------:R-:W-:-:S05]  /*6690*/  IMAD.MOV.U32 R21, RZ, RZ, R25 ;  /* 0x000000ffff157224 */ /* 0x000fca00078e0019 */
[----:B------:R-:W-:Y:S01]  /*66a0*/  LOP3.LUT R21, R21, 0x80000000, R15, 0xb8, !PT ;  /* 0x8000000015157812 */ /* 0x000fe200078eb80f */
[----:B------:R-:W-:Y:S06]  /*66b0*/  BRA `(.L_x_24417) ;  /* 0x00000000001c7947 */ /* 0x000fec0003800000 */
.L_x_24416:
[----:B------:R-:W-:-:S06]  /*66c0*/  DSETP.GTU.AND P1, PT, R2, +INF , PT ;  /* 0x7ff000000200742a */ /* 0x000fcc0003f2c000 */
[----:B------:R-:W-:-:S14]  /*66d0*/  DSETP.LE.AND P1, PT, R22, +INF , !P1 ;  /* 0x7ff000001600742a */ /* 0x000fdc0004f23000 */
[----:B------:R-:W0:Y:S01]  /*66e0*/  @!P1 LDC.64 R20, c[0x0][0x218] ;  /* 0x00008600ff149b82 */ /* 0x000e220000000a00 */
[----:B------:R-:W-:Y:S02]  /*66f0*/  @P1 DSETP.NEU.AND P2, PT, R22, +INF , PT ;  /* 0x7ff000001600142a */ /* 0x000fe40003f4d000 */
[----:B0-----:R-:W-:-:S06]  /*6700*/  @!P1 DADD R20, R14, R20 ;  /* 0x000000000e149229 */ /* 0x001fcc0000000014 */
[----:B------:R-:W-:Y:S02]  /*6710*/  @P1 FSEL R20, R14, RZ, P2 ;  /* 0x000000ff0e141208 */ /* 0x000fe40001000000 */
[----:B------:R-:W-:-:S07]  /*6720*/  @P1 FSEL R21, R15, -QNAN , P2 ;  /* 0xfff800000f151808 */ /* 0x000fce0001000000 */
.L_x_24417:
[----:B------:R-:W-:Y:S05]  /*6730*/  BSYNC B0 ;  /* 0x0000000000007941 */ /* 0x000fea0003800000 */
.L_x_24415:
        /* <DEDUP_REMOVED lines=60> */
.L_x_24437:
        /* <DEDUP_REMOVED lines=12> */
.L_x_24436:
[----:B------:R-:W-:-:S07]  /*6bc0*/  IMAD.MOV.U32 R26, RZ, RZ, R29 ;  /* 0x000000ffff1a7224 */ /* 0x000fce00078e001d */
.L_x_24435:
[----:B------:R-:W-:Y:S05]  /*6bd0*/  BSYNC B1 ;  /* 0x0000000000017941 */ /* 0x000fea0003800000 */
.L_x_24434:
        /* <DEDUP_REMOVED lines=13> */
.L_x_24443:
        /* <DEDUP_REMOVED lines=33> */
.L_x_24442:
[----:B------:R-:W-:-:S07]  /*6ec0*/  IMAD.MOV.U32 R26, RZ, RZ, R29 ;  /* 0x000000ffff1a7224 */ /* 0x000fce00078e001d */
.L_x_24441:
[----:B------:R-:W-:Y:S05]  /*6ed0*/  BSYNC B2 ;  /* 0x0000000000027941 */ /* 0x000fea0003800000 */
.L_x_24440:
[----:B------:R-:W-:-:S13]  /*6ee0*/  ISETP.GE.U32.AND P1, PT, R27, 0xc, PT ;  /* 0x0000000c1b00780c */ /* 0x000fda0003f26070 */
[----:B------:R-:W-:Y:S05]  /*6ef0*/  @!P1 BRA `(.L_x_24439) ;  /* 0x0000000400d89947 */ /* 0x000fea0003800000 */
[----:B------:R-:W-:Y:S01]  /*6f00*/  BSSY B2, `(.L_x_24439) ;  /* 0x0000075000027945 */ /* 0x000fe20003800000 */
[----:B------:R-:W-:-:S07]  /*6f10*/  VIADD R22, R22, 0x10 ;  /* 0x0000001016167836 */ /* 0x000fce0000000000 */
.L_x_24444:
        /* <DEDUP_REMOVED lines=116> */
.L_x_24439:
[----:B------:R-:W-:Y:S05]  /*7660*/  BSYNC B1 ;  /* 0x0000000000017941 */ /* 0x000fea0003800000 */
.L_x_24438:
        /* <DEDUP_REMOVED lines=20> */
.L_x_24446:
[----:B------:R-:W-:Y:S05]  /*77b0*/  BSYNC B1 ;  /* 0x0000000000017941 */ /* 0x000fea0003800000 */
.L_x_24445:
[----:B------:R-:W-:-:S05]  /*77c0*/  IMAD.MOV.U32 R21, RZ, RZ, R25 ;  /* 0x000000ffff157224 */ /* 0x000fca00078e0019 */
[----:B------:R-:W-:Y:S01]  /*77d0*/  LOP3.LUT R21, R21, 0x80000000, R5, 0xb8, !PT ;  /* 0x8000000015157812 */ /* 0x000fe200078eb805 */
[----:B------:R-:W-:Y:S06]  /*77e0*/  BRA `(.L_x_24433) ;  /* 0x00000000001c7947 */ /* 0x000fec0003800000 */
.L_x_24432:
[----:B------:R-:W-:-:S06]  /*77f0*/  DSETP.GTU.AND P1, PT, R2, +INF , PT ;  /* 0x7ff000000200742a */ /* 0x000fcc0003f2c000 */
[----:B------:R-:W-:-:S14]  /*7800*/  DSETP.LE.AND P1, PT, R22, +INF , !P1 ;  /* 0x7ff000001600742a */ /* 0x000fdc0004f23000 */
[----:B------:R-:W0:Y:S01]  /*7810*/  @!P1 LDC.64 R20, c[0x0][0x218] ;  /* 0x00008600ff149b82 */ /* 0x000e220000000a00 */
[----:B------:R-:W-:Y:S02]  /*7820*/  @P1 DSETP.NEU.AND P2, PT, R22, +INF , PT ;  /* 0x7ff000001600142a */ /* 0x000fe40003f4d000 */
[----:B0-----:R-:W-:-:S06]  /*7830*/  @!P1 DADD R20, R4, R20 ;  /* 0x0000000004149229 */ /* 0x001fcc0000000014 */
[----:B------:R-:W-:Y:S02]  /*7840*/  @P1 FSEL R20, R4, RZ, P2 ;  /* 0x000000ff04141208 */ /* 0x000fe40001000000 */
[----:B------:R-:W-:-:S07]  /*7850*/  @P1 FSEL R21, R5, -QNAN , P2 ;  /* 0xfff8000005151808 */ /* 0x000fce0001000000 */
.L_x_24433:
[----:B------:R-:W-:Y:S05]  /*7860*/  BSYNC B0 ;  /* 0x0000000000007941 */ /* 0x000fea0003800000 */
.L_x_24431:
        /* <DEDUP_REMOVED lines=59> */
.L_x_24453:
        /* <DEDUP_REMOVED lines=12> */
.L_x_24452:
[----:B------:R-:W-:Y:S02]  /*7ce0*/  IMAD.MOV.U32 R22, RZ, RZ, R26 ;  /* 0x000000ffff167224 */ /* 0x000fe400078e001a */
[----:B------:R-:W-:-:S07]  /*7cf0*/  IMAD.MOV.U32 R26, RZ, RZ, R27 ;  /* 0x000000ffff1a7224 */ /* 0x000fce00078e001b */
.L_x_24451:
[----:B------:R-:W-:Y:S05]  /*7d00*/  BSYNC B1 ;  /* 0x0000000000017941 */ /* 0x000fea0003800000 */
.L_x_24450:
        /* <DEDUP_REMOVED lines=13> */
.L_x_24459:
        /* <DEDUP_REMOVED lines=33> */
.L_x_24458:
[----:B------:R-:W-:Y:S02]  /*7ff0*/  IMAD.MOV.U32 R22, RZ, RZ, R26 ;  /* 0x000000ffff167224 */ /* 0x000fe400078e001a */
[----:B------:R-:W-:-:S07]  /*8000*/  IMAD.MOV.U32 R26, RZ, RZ, R27 ;  /* 0x000000ffff1a7224 */ /* 0x000fce00078e001b */
.L_x_24457:
[----:B------:R-:W-:Y:S05]  /*8010*/  BSYNC B2 ;  /* 0x0000000000027941 */ /* 0x000fea0003800000 */
.L_x_24456:
[----:B------:R-:W-:-:S13]  /*8020*/  ISETP.GE.U32.AND P0, PT, R23, 0xc, PT ;  /* 0x0000000c1700780c */ /* 0x000fda0003f06070 */
[----:B------:R-:W-:Y:S05]  /*8030*/  @!P0 BRA `(.L_x_24455) ;  /* 0x0000000400d88947 */ /* 0x000fea0003800000 */
[----:B------:R-:W-:Y:S01]  /*8040*/  BSSY B2, `(.L_x_24455) ;  /* 0x0000075000027945 */ /* 0x000fe20003800000 */
[----:B------:R-:W-:-:S07]  /*8050*/  VIADD R24, R24, 0x10 ;  /* 0x0000001018187836 */ /* 0x000fce0000000000 */
.L_x_24460:
        /* <DEDUP_REMOVED lines=116> */
.L_x_24455:
[----:B------:R-:W-:Y:S05]  /*87a0*/  BSYNC B1 ;  /* 0x0000000000017941 */ /* 0x000fea0003800000 */
.L_x_24454:
        /* <DEDUP_REMOVED lines=20> */
.L_x_24462:
[----:B------:R-:W-:Y:S05]  /*88f0*/  BSYNC B1 ;  /* 0x0000000000017941 */ /* 0x000fea0003800000 */
.L_x_24461:
[----:B------:R-:W-:Y:S02]  /*8900*/  IMAD.MOV.U32 R23, RZ, RZ, R25 ;  /* 0x000000ffff177224 */ /* 0x000fe400078e0019 */
[----:B------:R-:W-:-:S03]  /*8910*/  IMAD.MOV.U32 R22, RZ, RZ, R20 ;  /* 0x000000ffff167224 */ /* 0x000fc600078e0014 */
[----:B------:R-:W-:Y:S01]  /*8920*/  LOP3.LUT R23, R23, 0x80000000, R7, 0xb8, !PT ;  /* 0x8000000017177812 */ /* 0x000fe200078eb807 */
[----:B------:R-:W-:Y:S06]  /*8930*/  BRA `(.L_x_24449) ;  /* 0x00000000001c7947 */ /* 0x000fec0003800000 */
.L_x_24448:
[----:B------:R-:W-:-:S06]  /*8940*/  DSETP.GTU.AND P0, PT, R2, +INF , PT ;  /* 0x7ff000000200742a */ /* 0x000fcc0003f0c000 */
[----:B------:R-:W-:-:S14]  /*8950*/  DSETP.LE.AND P0, PT, R20, +INF , !P0 ;  /* 0x7ff000001400742a */ /* 0x000fdc0004703000 */
[----:B------:R-:W0:Y:S01]  /*8960*/  @!P0 LDC.64 R22, c[0x0][0x218] ;  /* 0x00008600ff168b82 */ /* 0x000e220000000a00 */
[----:B------:R-:W-:Y:S02]  /*8970*/  @P0 DSETP.NEU.AND P1, PT, R20, +INF , PT ;  /* 0x7ff000001400042a */ /* 0x000fe40003f2d000 */
[----:B0-----:R-:W-:-:S06]  /*8980*/  @!P0 DADD R22, R6, R22 ;  /* 0x0000000006168229 */ /* 0x001fcc0000000016 */
[----:B------:R-:W-:Y:S02]  /*8990*/  @P0 FSEL R22, R6, RZ, P1 ;  /* 0x000000ff06160208 */ /* 0x000fe40000800000 */
[----:B------:R-:W-:-:S07]  /*89a0*/  @P0 FSEL R23, R7, -QNAN , P1 ;  /* 0xfff8000007170808 */ /* 0x000fce0000800000 */
.L_x_24449:
[----:B------:R-:W-:Y:S05]  /*89b0*/  BSYNC B0 ;  /* 0x0000000000007941 */ /* 0x000fea0003800000 */
.L_x_24447:
        /* <DEDUP_REMOVED lines=34> */
.L_x_24334:
        /* <DEDUP_REMOVED lines=97> */
.L_x_24471:
        /* <DEDUP_REMOVED lines=12> */
.L_x_24470:
[----:B------:R-:W-:Y:S02]  /*92b0*/  IMAD.MOV.U32 R20, RZ, RZ, R27 ;  /* 0x000000ffff147224 */ /* 0x000fe400078e001b */
[----:B------:R-:W-:-:S07]  /*92c0*/  IMAD.MOV.U32 R27, RZ, RZ, R28 ;  /* 0x000000ffff1b7224 */ /* 0x000fce00078e001c */
.L_x_24469:
[----:B------:R-:W-:Y:S05]  /*92d0*/  BSYNC B2 ;  /* 0x0000000000027941 */ /* 0x000fea0003800000 */
.L_x_24468:
        /* <DEDUP_REMOVED lines=13> */
.L_x_24477:
        /* <DEDUP_REMOVED lines=33> */
.L_x_24476:
[----:B------:R-:W-:Y:S02]  /*95c0*/  IMAD.MOV.U32 R20, RZ, RZ, R27 ;  /* 0x000000ffff147224 */ /* 0x000fe400078e001b */
[----:B------:R-:W-:-:S07]  /*95d0*/  IMAD.MOV.U32 R27, RZ, RZ, R28 ;  /* 0x000000ffff1b7224 */ /* 0x000fce00078e001c */
.L_x_24475:
[----:B------:R-:W-:Y:S05]  /*95e0*/  BSYNC B3 ;  /* 0x0000000000037941 */ /* 0x000fea0003800000 */
.L_x_24474:
[----:B------:R-:W-:-:S13]  /*95f0*/  ISETP.GE.U32.AND P0, PT, R25, 0xc, PT ;  /* 0x0000000c1900780c */ /* 0x000fda0003f06070 */
[----:B------:R-:W-:Y:S05]  /*9600*/  @!P0 BRA `(.L_x_24473) ;  /* 0x0000000400d88947 */ /* 0x000fea0003800000 */
[----:B------:R-:W-:Y:S01]  /*9610*/  BSSY B3, `(.L_x_24473) ;  /* 0x0000075000037945 */ /* 0x000fe20003800000 */
[----:B------:R-:W-:-:S07]  /*9620*/  VIADD R26, R26, 0x10 ;  /* 0x000000101a1a7836 */ /* 0x000fce0000000000 */
.L_x_24478:
        /* <DEDUP_REMOVED lines=116> */
.L_x_24473:
[----:B------:R-:W-:Y:S05]  /*9d70*/  BSYNC B2 ;  /* 0x0000000000027941 */ /* 0x000fea0003800000 */
.L_x_24472:
        /* <DEDUP_REMOVED lines=19> */
.L_x_24480:
[----:B------:R-:W-:Y:S05]  /*9eb0*/  BSYNC B2 ;  /* 0x0000000000027941 */ /* 0x000fea0003800000 */
.L_x_24479:
[----:B------:R-:W-:Y:S02]  /*9ec0*/  IMAD.MOV.U32 R19, RZ, RZ, R25 ;  /* 0x000000ffff137224 */ /* 0x000fe400078e0019 */
[----:B------:R-:W-:-:S03]  /*9ed0*/  IMAD.MOV.U32 R18, RZ, RZ, R24 ;  /* 0x000000ffff127224 */ /* 0x000fc600078e0018 */
[----:B------:R-:W-:Y:S01]  /*9ee0*/  LOP3.LUT R19, R19, 0x80000000, R23, 0xb8, !PT ;  /* 0x8000000013137812 */ /* 0x000fe200078eb817 */
[----:B------:R-:W-:Y:S06]  /*9ef0*/  BRA `(.L_x_24467) ;  /* 0x00000000001c7947 */ /* 0x000fec0003800000 */
.L_x_24466:
[----:B------:R-:W-:-:S06]  /*9f00*/  DSETP.GTU.AND P0, PT, R10, +INF , PT ;  /* 0x7ff000000a00742a */ /* 0x000fcc0003f0c000 */
[----:B------:R-:W-:-:S14]  /*9f10*/  DSETP.LE.AND P0, PT, R20, +INF , !P0 ;  /* 0x7ff000001400742a */ /* 0x000fdc0004703000 */
[----:B------:R-:W0:Y:S01]  /*9f20*/  @!P0 LDC.64 R18, c[0x0][0x218] ;  /* 0x00008600ff128b82 */ /* 0x000e220000000a00 */
[----:B------:R-:W-:Y:S02]  /*9f30*/  @P0 DSETP.NEU.AND P2, PT, R20, +INF , PT ;  /* 0x7ff000001400042a */ /* 0x000fe40003f4d000 */
[----:B0-----:R-:W-:-:S06]  /*9f40*/  @!P0 DADD R18, R22, R18 ;  /* 0x0000000016128229 */ /* 0x001fcc0000000012 */
[----:B------:R-:W-:Y:S02]  /*9f50*/  @P0 FSEL R18, R22, RZ, P2 ;  /* 0x000000ff16120208 */ /* 0x000fe40001000000 */
[----:B------:R-:W-:-:S07]  /*9f60*/  @P0 FSEL R19, R23, -QNAN , P2 ;  /* 0xfff8000017130808 */ /* 0x000fce0001000000 */
.L_x_24467:
[----:B------:R-:W-:Y:S05]  /*9f70*/  BSYNC B0 ;  /* 0x0000000000007941 */ /* 0x000fea0003800000 */
.L_x_24465:
        /* <DEDUP_REMOVED lines=23> */
.L_x_24464:
[----:B------:R-:W-:Y:S05]  /*a0f0*/  BSYNC B1 ;  /* 0x0000000000017941 */ /* 0x000fea0003800000 */
.L_x_24463:
        /* <DEDUP_REMOVED lines=43> */
.L_x_24489:
        /* <DEDUP_REMOVED lines=12> */
.L_x_24488:
[----:B------:R-:W-:Y:S02]  /*a470*/  IMAD.MOV.U32 R26, RZ, RZ, R29 ;  /* 0x000000ffff1a7224 */ /* 0x000fe400078e001d */
[----:B------:R-:W-:-:S07]  /*a480*/  IMAD.MOV.U32 R29, RZ, RZ, R27 ;  /* 0x000000ffff1d7224 */ /* 0x000fce00078e001b */
.L_x_24487:
[----:B------:R-:W-:Y:S05]  /*a490*/  BSYNC B2 ;  /* 0x0000000000027941 */ /* 0x000fea0003800000 */
.L_x_24486:
        /* <DEDUP_REMOVED lines=13> */
.L_x_24495:
        /* <DEDUP_REMOVED lines=33> */
.L_x_24494:
[----:B------:R-:W-:Y:S02]  /*a780*/  IMAD.MOV.U32 R26, RZ, RZ, R29 ;  /* 0x000000ffff1a7224 */ /* 0x000fe400078e001d */
[----:B------:R-:W-:-:S07]  /*a790*/  IMAD.MOV.U32 R29, RZ, RZ, R28 ;  /* 0x000000ffff1d7224 */ /* 0x000fce00078e001c */
.L_x_24493:
[----:B------:R-:W-:Y:S05]  /*a7a0*/  BSYNC B3 ;  /* 0x0000000000037941 */ /* 0x000fea0003800000 */
.L_x_24492:
[----:B------:R-:W-:-:S13]  /*a7b0*/  ISETP.GE.U32.AND P0, PT, R27, 0xc, PT ;  /* 0x0000000c1b00780c */ /* 0x000fda0003f06070 */
[----:B------:R-:W-:Y:S05]  /*a7c0*/  @!P0 BRA `(.L_x_24491) ;  /* 0x0000000400d88947 */ /* 0x000fea0003800000 */
[----:B------:R-:W-:Y:S01]  /*a7d0*/  BSSY B3, `(.L_x_24491) ;  /* 0x0000075000037945 */ /* 0x000fe20003800000 */
[----:B------:R-:W-:-:S07]  /*a7e0*/  VIADD R22, R22, 0x10 ;  /* 0x0000001016167836 */ /* 0x000fce0000000000 */
.L_x_24496:
        /* <DEDUP_REMOVED lines=116> */
.L_x_24491:
[----:B------:R-:W-:Y:S05]  /*af30*/  BSYNC B2 ;  /* 0x0000000000027941 */ /* 0x000fea0003800000 */
.L_x_24490:
        /* <DEDUP_REMOVED lines=20> */
.L_x_24498:
[----:B------:R-:W-:Y:S05]  /*b080*/  BSYNC B2 ;  /* 0x0000000000027941 */ /* 0x000fea0003800000 */
.L_x_24497:
[----:B------:R-:W-:-:S05]  /*b090*/  IMAD.MOV.U32 R25, RZ, RZ, R19 ;  /* 0x000000ffff197224 */ /* 0x000fca00078e0013 */
[----:B------:R-:W-:Y:S01]  /*b0a0*/  LOP3.LUT R25, R25, 0x80000000, R9, 0xb8, !PT ;  /* 0x8000000019197812 */ /* 0x000fe200078eb809 */
[----:B------:R-:W-:Y:S06]  /*b0b0*/  BRA `(.L_x_24485) ;  /* 0x00000000001c7947 */ /* 0x000fec0003800000 */
.L_x_24484:
[----:B------:R-:W-:-:S06]  /*b0c0*/  DSETP.GTU.AND P0, PT, R20, +INF , PT ;  /* 0x7ff000001400742a */ /* 0x000fcc0003f0c000 */
[----:B------:R-:W-:-:S14]  /*b0d0*/  DSETP.LE.AND P0, PT, R22, +INF , !P0 ;  /* 0x7ff000001600742a */ /* 0x000fdc0004703000 */
[----:B------:R-:W0:Y:S01]  /*b0e0*/  @!P0 LDC.64 R24, c[0x0][0x218] ;  /* 0x00008600ff188b82 */ /* 0x000e220000000a00 */
[----:B------:R-:W-:Y:S02]  /*b0f0*/  @P0 DSETP.NEU.AND P2, PT, R22, +INF , PT ;  /* 0x7ff000001600042a */ /* 0x000fe40003f4d000 */
[----:B0-----:R-:W-:-:S06]  /*b100*/  @!P0 DADD R24, R8, R24 ;  /* 0x0000000008188229 */ /* 0x001fcc0000000018 */
[----:B------:R-:W-:Y:S02]  /*b110*/  @P0 FSEL R24, R8, RZ, P2 ;  /* 0x000000ff08180208 */ /* 0x000fe40001000000 */
[----:B------:R-:W-:-:S07]  /*b120*/  @P0 FSEL R25, R9, -QNAN , P2 ;  /* 0xfff8000009190808 */ /* 0x000fce0001000000 */
.L_x_24485:
[----:B------:R-:W-:Y:S05]  /*b130*/  BSYNC B0 ;  /* 0x0000000000007941 */ /* 0x000fea0003800000 */
.L_x_24483:
        /* <DEDUP_REMOVED lines=23> */
.L_x_24482:
[----:B------:R-:W-:Y:S05]  /*b2b0*/  BSYNC B1 ;  /* 0x0000000000017941 */ /* 0x000fea0003800000 */
.L_x_24481:
        /* <DEDUP_REMOVED lines=43> */
.L_x_24507:
        /* <DEDUP_REMOVED lines=12> */
.L_x_24506:
[----:B------:R-:W-:Y:S02]  /*b630*/  IMAD.MOV.U32 R26, RZ, RZ, R29 ;  /* 0x000000ffff1a7224 */ /* 0x000fe400078e001d */
[----:B------:R-:W-:-:S07]  /*b640*/  IMAD.MOV.U32 R29, RZ, RZ, R27 ;  /* 0x000000ffff1d7224 */ /* 0x000fce00078e001b */
.L_x_24505:
[----:B------:R-:W-:Y:S05]  /*b650*/  BSYNC B2 ;  /* 0x0000000000027941 */ /* 0x000fea0003800000 */
.L_x_24504:
        /* <DEDUP_REMOVED lines=13> */
.L_x_24513:
        /* <DEDUP_REMOVED lines=33> */
.L_x_24512:
[----:B------:R-:W-:Y:S02]  /*b940*/  IMAD.MOV.U32 R26, RZ, RZ, R29 ;  /* 0x000000ffff1a7224 */ /* 0x000fe400078e001d */
[----:B------:R-:W-:-:S07]  /*b950*/  IMAD.MOV.U32 R29, RZ, RZ, R28 ;  /* 0x000000ffff1d7224 */ /* 0x000fce00078e001c */
.L_x_24511:
[----:B------:R-:W-:Y:S05]  /*b960*/  BSYNC B3 ;  /* 0x0000000000037941 */ /* 0x000fea0003800000 */
.L_x_24510:
[----:B------:R-:W-:-:S13]  /*b970*/  ISETP.GE.U32.AND P0, PT, R27, 0xc, PT ;  /* 0x0000000c1b00780c */ /* 0x000fda0003f06070 */
[----:B------:R-:W-:Y:S05]  /*b980*/  @!P0 BRA `(.L_x_24509) ;  /* 0x0000000400d88947 */ /* 0x000fea0003800000 */
[----:B------:R-:W-:Y:S01]  /*b990*/  BSSY B3, `(.L_x_24509) ;  /* 0x0000075000037945 */ /* 0x000fe20003800000 */
[----:B------:R-:W-:-:S07]  /*b9a0*/  VIADD R22, R22, 0x10 ;  /* 0x0000001016167836 */ /* 0x000fce0000000000 */
.L_x_24514:
        /* <DEDUP_REMOVED lines=116> */
.L_x_24509:
[----:B------:R-:W-:Y:S05]  /*c0f0*/  BSYNC B2 ;  /* 0x0000000000027941 */ /* 0x000fea0003800000 */
.L_x_24508:
        /* <DEDUP_REMOVED lines=20> */
.L_x_24516:
[----:B------:R-:W-:Y:S05]  /*c240*/  BSYNC B2 ;  /* 0x0000000000027941 */ /* 0x000fea0003800000 */
.L_x_24515:
[----:B------:R-:W-:-:S05]  /*c250*/  IMAD.MOV.U32 R25, RZ, RZ, R19 ;  /* 0x000000ffff197224 */ /* 0x000fca00078e0013 */
[----:B------:R-:W-:Y:S01]  /*c260*/  LOP3.LUT R25, R25, 0x80000000, R7, 0xb8, !PT ;  /* 0x8000000019197812 */ /* 0x000fe200078eb807 */
[----:B------:R-:W-:Y:S06]  /*c270*/  BRA `(.L_x_24503) ;  /* 0x00000000001c7947 */ /* 0x000fec0003800000 */
.L_x_24502:
[----:B------:R-:W-:-:S06]  /*c280*/  DSETP.GTU.AND P0, PT, R20, +INF , PT ;  /* 0x7ff000001400742a */ /* 0x000fcc0003f0c000 */
[----:B------:R-:W-:-:S14]  /*c290*/  DSETP.LE.AND P0, PT, R22, +INF , !P0 ;  /* 0x7ff000001600742a */ /* 0x000fdc0004703000 */
[----:B------:R-:W0:Y:S01]  /*c2a0*/  @!P0 LDC.64 R24, c[0x0][0x218] ;  /* 0x00008600ff188b82 */ /* 0x000e220000000a00 */
[----:B------:R-:W-:Y:S02]  /*c2b0*/  @P0 DSETP.NEU.AND P2, PT, R22, +INF , PT ;  /* 0x7ff000001600042a */ /* 0x000fe40003f4d000 */
[----:B0-----:R-:W-:-:S06]  /*c2c0*/  @!P0 DADD R24, R6, R24 ;  /* 0x0000000006188229 */ /* 0x001fcc0000000018 */
[----:B------:R-:W-:Y:S02]  /*c2d0*/  @P0 FSEL R24, R6, RZ, P2 ;  /* 0x000000ff06180208 */ /* 0x000fe40001000000 */
[----:B------:R-:W-:-:S07]  /*c2e0*/  @P0 FSEL R25, R7, -QNAN , P2 ;  /* 0xfff8000007190808 */ /* 0x000fce0001000000 */
.L_x_24503:
[----:B------:R-:W-:Y:S05]  /*c2f0*/  BSYNC B0 ;  /* 0x0000000000007941 */ /* 0x000fea0003800000 */
.L_x_24501:
        /* <DEDUP_REMOVED lines=23> */
.L_x_24500:
[----:B------:R-:W-:Y:S05]  /*c470*/  BSYNC B1 ;  /* 0x0000000000017941 */ /* 0x000fea0003800000 */
.L_x_24499:
        /* <DEDUP_REMOVED lines=43> */
.L_x_24525:
        /* <DEDUP_REMOVED lines=12> */
.L_x_24524:
[----:B------:R-:W-:Y:S02]  /*c7f0*/  IMAD.MOV.U32 R26, RZ, RZ, R29 ;  /* 0x000000ffff1a7224 */ /* 0x000fe400078e001d */
[----:B------:R-:W-:-:S07]  /*c800*/  IMAD.MOV.U32 R29, RZ, RZ, R27 ;  /* 0x000000ffff1d7224 */ /* 0x000fce00078e001b */
.L_x_24523:
[----:B------:R-:W-:Y:S05]  /*c810*/  BSYNC B2 ;  /* 0x0000000000027941 */ /* 0x000fea0003800000 */
.L_x_24522:
        /* <DEDUP_REMOVED lines=13> */
.L_x_24531:
        /* <DEDUP_REMOVED lines=33> */
.L_x_24530:
[----:B------:R-:W-:Y:S02]  /*cb00*/  IMAD.MOV.U32 R26, RZ, RZ, R29 ;  /* 0x000000ffff1a7224 */ /* 0x000fe400078e001d */
[----:B------:R-:W-:-:S07]  /*cb10*/  IMAD.MOV.U32 R29, RZ, RZ, R28 ;  /* 0x000000ffff1d7224 */ /* 0x000fce00078e001c */
.L_x_24529:
[----:B------:R-:W-:Y:S05]  /*cb20*/  BSYNC B3 ;  /* 0x0000000000037941 */ /* 0x000fea0003800000 */
.L_x_24528:
[----:B------:R-:W-:-:S13]  /*cb30*/  ISETP.GE.U32.AND P0, PT, R27, 0xc, PT ;  /* 0x0000000c1b00780c */ /* 0x000fda0003f06070 */
[----:B------:R-:W-:Y:S05]  /*cb40*/  @!P0 BRA `(.L_x_24527) ;  /* 0x0000000400d88947 */ /* 0x000fea0003800000 */
[----:B------:R-:W-:Y:S01]  /*cb50*/  BSSY B3, `(.L_x_24527) ;  /* 0x0000075000037945 */ /* 0x000fe20003800000 */
[----:B------:R-:W-:-:S07]  /*cb60*/  VIADD R22, R22, 0x10 ;  /* 0x0000001016167836 */ /* 0x000fce0000000000 */
.L_x_24532:
        /* <DEDUP_REMOVED lines=116> */
.L_x_24527:
[----:B------:R-:W-:Y:S05]  /*d2b0*/  BSYNC B2 ;  /* 0x0000000000027941 */ /* 0x000fea0003800000 */
.L_x_24526:
        /* <DEDUP_REMOVED lines=20> */
.L_x_24534:
[----:B------:R-:W-:Y:S05]  /*d400*/  BSYNC B2 ;  /* 0x0000000000027941 */ /* 0x000fea0003800000 */
.L_x_24533:
[----:B------:R-:W-:-:S05]  /*d410*/  IMAD.MOV.U32 R25, RZ, RZ, R19 ;  /* 0x000000ffff197224 */ /* 0x000fca00078e0013 */
[----:B------:R-:W-:Y:S01]  /*d420*/  LOP3.LUT R25, R25, 0x80000000, R5, 0xb8, !PT ;  /* 0x8000000019197812 */ /* 0x000fe200078eb805 */
[----:B------:R-:W-:Y:S06]  /*d430*/  BRA `(.L_x_24521) ;  /* 0x00000000001c7947 */ /* 0x000fec0003800000 */
.L_x_24520:
[----:B------:R-:W-:-:S06]  /*d440*/  DSETP.GTU.AND P0, PT, R20, +INF , PT ;  /* 0x7ff000001400742a */ /* 0x000fcc0003f0c000 */
[----:B------:R-:W-:-:S14]  /*d450*/  DSETP.LE.AND P0, PT, R22, +INF , !P0 ;  /* 0x7ff000001600742a */ /* 0x000fdc0004703000 */
[----:B------:R-:W0:Y:S01]  /*d460*/  @!P0 LDC.64 R24, c[0x0][0x218] ;  /* 0x00008600ff188b82 */ /* 0x000e220000000a00 */
[----:B------:R-:W-:Y:S02]  /*d470*/  @P0 DSETP.NEU.AND P2, PT, R22, +INF , PT ;  /* 0x7ff000001600042a */ /* 0x000fe40003f4d000 */
[----:B0-----:R-:W-:-:S06]  /*d480*/  @!P0 DADD R24, R4, R24 ;  /* 0x0000000004188229 */ /* 0x001fcc0000000018 */
[----:B------:R-:W-:Y:S02]  /*d490*/  @P0 FSEL R24, R4, RZ, P2 ;  /* 0x000000ff04180208 */ /* 0x000fe40001000000 */
[----:B------:R-:W-:-:S07]  /*d4a0*/  @P0 FSEL R25, R5, -QNAN , P2 ;  /* 0xfff8000005190808 */ /* 0x000fce0001000000 */
.L_x_24521:
[----:B------:R-:W-:Y:S05]  /*d4b0*/  BSYNC B0 ;  /* 0x0000000000007941 */ /* 0x000fea0003800000 */
.L_x_24519:
        /* <DEDUP_REMOVED lines=23> */
.L_x_24518:
[----:B------:R-:W-:Y:S05]  /*d630*/  BSYNC B1 ;  /* 0x0000000000017941 */ /* 0x000fea0003800000 */
.L_x_24517:
        /* <DEDUP_REMOVED lines=43> */
.L_x_24543:
        /* <DEDUP_REMOVED lines=12> */
.L_x_24542:
[----:B------:R-:W-:Y:S02]  /*d9b0*/  IMAD.MOV.U32 R26, RZ, RZ, R29 ;  /* 0x000000ffff1a7224 */ /* 0x000fe400078e001d */
[----:B------:R-:W-:-:S07]  /*d9c0*/  IMAD.MOV.U32 R29, RZ, RZ, R27 ;  /* 0x000000ffff1d7224 */ /* 0x000fce00078e001b */
.L_x_24541:
[----:B------:R-:W-:Y:S05]  /*d9d0*/  BSYNC B2 ;  /* 0x0000000000027941 */ /* 0x000fea0003800000 */
.L_x_24540:
        /* <DEDUP_REMOVED lines=13> */
.L_x_24549:
        /* <DEDUP_REMOVED lines=33> */
.L_x_24548:
[----:B------:R-:W-:Y:S02]  /*dcc0*/  IMAD.MOV.U32 R26, RZ, RZ, R29 ;  /* 0x000000ffff1a7224 */ /* 0x000fe400078e001d */
[----:B------:R-:W-:-:S07]  /*dcd0*/  IMAD.MOV.U32 R29, RZ, RZ, R28 ;  /* 0x000000ffff1d7224 */ /* 0x000fce00078e001c */
.L_x_24547:
[----:B------:R-:W-:Y:S05]  /*dce0*/  BSYNC B3 ;  /* 0x0000000000037941 */ /* 0x000fea0003800000 */
.L_x_24546:
[----:B------:R-:W-:-:S13]  /*dcf0*/  ISETP.GE.U32.AND P0, PT, R27, 0xc, PT ;  /* 0x0000000c1b00780c */ /* 0x000fda0003f06070 */
[----:B------:R-:W-:Y:S05]  /*dd00*/  @!P0 BRA `(.L_x_24545) ;  /* 0x0000000400d88947 */ /* 0x000fea0003800000 */
[----:B------:R-:W-:Y:S01]  /*dd10*/  BSSY B3, `(.L_x_24545) ;  /* 0x0000075000037945 */ /* 0x000fe20003800000 */
[----:B------:R-:W-:-:S07]  /*dd20*/  VIADD R22, R22, 0x10 ;  /* 0x0000001016167836 */ /* 0x000fce0000000000 */
.L_x_24550:
        /* <DEDUP_REMOVED lines=116> */
.L_x_24545:
[----:B------:R-:W-:Y:S05]  /*e470*/  BSYNC B2 ;  /* 0x0000000000027941 */ /* 0x000fea0003800000 */
.L_x_24544:
        /* <DEDUP_REMOVED lines=20> */
.L_x_24552:
[----:B------:R-:W-:Y:S05]  /*e5c0*/  BSYNC B2 ;  /* 0x0000000000027941 */ /* 0x000fea0003800000 */
.L_x_24551:
[----:B------:R-:W-:-:S05]  /*e5d0*/  IMAD.MOV.U32 R25, RZ, RZ, R19 ;  /* 0x000000ffff197224 */ /* 0x000fca00078e0013 */
[----:B------:R-:W-:Y:S01]  /*e5e0*/  LOP3.LUT R25, R25, 0x80000000, R3, 0xb8, !PT ;  /* 0x8000000019197812 */ /* 0x000fe200078eb803 */
[----:B------:R-:W-:Y:S06]  /*e5f0*/  BRA `(.L_x_24539) ;  /* 0x00000000001c7947 */ /* 0x000fec0003800000 */
.L_x_24538:
[----:B------:R-:W-:-:S06]  /*e600*/  DSETP.GTU.AND P0, PT, R20, +INF , PT ;  /* 0x7ff000001400742a */ /* 0x000fcc0003f0c000 */
[----:B------:R-:W-:-:S14]  /*e610*/  DSETP.LE.AND P0, PT, R22, +INF , !P0 ;  /* 0x7ff000001600742a */ /* 0x000fdc0004703000 */
[----:B------:R-:W0:Y:S01]  /*e620*/  @!P0 LDC.64 R24, c[0x0][0x218] ;  /* 0x00008600ff188b82 */ /* 0x000e220000000a00 */
[----:B------:R-:W-:Y:S02]  /*e630*/  @P0 DSETP.NEU.AND P2, PT, R22, +INF , PT ;  /* 0x7ff000001600042a */ /* 0x000fe40003f4d000 */
[----:B0-----:R-:W-:-:S06]  /*e640*/  @!P0 DADD R24, R2, R24 ;  /* 0x0000000002188229 */ /* 0x001fcc0000000018 */
[----:B------:R-:W-:Y:S02]  /*e650*/  @P0 FSEL R24, R2, RZ, P2 ;  /* 0x000000ff02180208 */ /* 0x000fe40001000000 */
[----:B------:R-:W-:-:S07]  /*e660*/  @P0 FSEL R25, R3, -QNAN , P2 ;  /* 0xfff8000003190808 */ /* 0x000fce0001000000 */
.L_x_24539:
[----:B------:R-:W-:Y:S05]  /*e670*/  BSYNC B0 ;  /* 0x0000000000007941 */ /* 0x000fea0003800000 */
.L_x_24537:
        /* <DEDUP_REMOVED lines=23> */
.L_x_24536:
[----:B------:R-:W-:Y:S05]  /*e7f0*/  BSYNC B1 ;  /* 0x0000000000017941 */ /* 0x000fea0003800000 */
.L_x_24535:
        /* <DEDUP_REMOVED lines=43> */
.L_x_24561:
        /* <DEDUP_REMOVED lines=12> */
.L_x_24560:
[----:B------:R-:W-:Y:S02]  /*eb70*/  IMAD.MOV.U32 R26, RZ, RZ, R29 ;  /* 0x000000ffff1a7224 */ /* 0x000fe400078e001d */
[----:B------:R-:W-:-:S07]  /*eb80*/  IMAD.MOV.U32 R29, RZ, RZ, R27 ;  /* 0x000000ffff1d7224 */ /* 0x000fce00078e001b */
.L_x_24559:
[----:B------:R-:W-:Y:S05]  /*eb90*/  BSYNC B2 ;  /* 0x0000000000027941 */ /* 0x000fea0003800000 */
.L_x_24558:
        /* <DEDUP_REMOVED lines=13> */
.L_x_24567:
        /* <DEDUP_REMOVED lines=33> */
.L_x_24566:
[----:B------:R-:W-:Y:S02]  /*ee80*/  IMAD.MOV.U32 R26, RZ, RZ, R29 ;  /* 0x000000ffff1a7224 */ /* 0x000fe400078e001d */
[----:B------:R-:W-:-:S07]  /*ee90*/  IMAD.MOV.U32 R29, RZ, RZ, R28 ;  /* 0x000000ffff1d7224 */ /* 0x000fce00078e001c */
.L_x_24565:
[----:B------:R-:W-:Y:S05]  /*eea0*/  BSYNC B3 ;  /* 0x0000000000037941 */ /* 0x000fea0003800000 */
.L_x_24564:
[----:B------:R-:W-:-:S13]  /*eeb0*/  ISETP.GE.U32.AND P0, PT, R27, 0xc, PT ;  /* 0x0000000c1b00780c */ /* 0x000fda0003f06070 */
[----:B------:R-:W-:Y:S05]  /*eec0*/  @!P0 BRA `(.L_x_24563) ;  /* 0x0000000400d88947 */ /* 0x000fea0003800000 */
[----:B------:R-:W-:Y:S01]  /*eed0*/  BSSY B3, `(.L_x_24563) ;  /* 0x0000075000037945 */ /* 0x000fe20003800000 */
[----:B------:R-:W-:-:S07]  /*eee0*/  VIADD R22, R22, 0x10 ;  /* 0x0000001016167836 */ /* 0x000fce0000000000 */
.L_x_24568:
        /* <DEDUP_REMOVED lines=116> */
.L_x_24563:
[----:B------:R-:W-:Y:S05]  /*f630*/  BSYNC B2 ;  /* 0x0000000000027941 */ /* 0x000fea0003800000 */
.L_x_24562:
        /* <DEDUP_REMOVED lines=20> */
.L_x_24570:
[----:B------:R-:W-:Y:S05]  /*f780*/  BSYNC B2 ;  /* 0x0000000000027941 */ /* 0x000fea0003800000 */
.L_x_24569:
[----:B------:R-:W-:-:S05]  /*f790*/  IMAD.MOV.U32 R25, RZ, RZ, R19 ;  /* 0x000000ffff197224 */ /* 0x000fca00078e0013 */
[----:B------:R-:W-:Y:S01]  /*f7a0*/  LOP3.LUT R25, R25, 0x80000000, R17, 0xb8, !PT ;  /* 0x8000000019197812 */ /* 0x000fe200078eb811 */
[----:B------:R-:W-:Y:S06]  /*f7b0*/  BRA `(.L_x_24557) ;  /* 0x00000000001c7947 */ /* 0x000fec0003800000 */
.L_x_24556:
[----:B------:R-:W-:-:S06]  /*f7c0*/  DSETP.GTU.AND P0, PT, R20, +INF , PT ;  /* 0x7ff000001400742a */ /* 0x000fcc0003f0c000 */
[----:B------:R-:W-:-:S14]  /*f7d0*/  DSETP.LE.AND P0, PT, R22, +INF , !P0 ;  /* 0x7ff000001600742a */ /* 0x000fdc0004703000 */
[----:B------:R-:W0:Y:S01]  /*f7e0*/  @!P0 LDC.64 R24, c[0x0][0x218] ;  /* 0x00008600ff188b82 */ /* 0x000e220000000a00 */
[----:B------:R-:W-:Y:S02]  /*f7f0*/  @P0 DSETP.NEU.AND P2, PT, R22, +INF , PT ;  /* 0x7ff000001600042a */ /* 0x000fe40003f4d000 */
[----:B0-----:R-:W-:-:S06]  /*f800*/  @!P0 DADD R24, R16, R24 ;  /* 0x0000000010188229 */ /* 0x001fcc0000000018 */
[----:B------:R-:W-:Y:S02]  /*f810*/  @P0 FSEL R24, R16, RZ, P2 ;  /* 0x000000ff10180208 */ /* 0x000fe40001000000 */
[----:B------:R-:W-:-:S07]  /*f820*/  @P0 FSEL R25, R17, -QNAN , P2 ;  /* 0xfff8000011190808 */ /* 0x000fce0001000000 */
.L_x_24557:
[----:B------:R-:W-:Y:S05]  /*f830*/  BSYNC B0 ;  /* 0x0000000000007941 */ /* 0x000fea0003800000 */
.L_x_24555:
        /* <DEDUP_REMOVED lines=23> */
.L_x_24554:
[----:B------:R-:W-:Y:S05]  /*f9b0*/  BSYNC B1 ;  /* 0x0000000000017941 */ /* 0x000fea0003800000 */
.L_x_24553:
        /* <DEDUP_REMOVED lines=43> */
.L_x_24579:
        /* <DEDUP_REMOVED lines=12> */
.L_x_24578:
[----:B------:R-:W-:Y:S02]  /*fd30*/  IMAD.MOV.U32 R26, RZ, RZ, R29 ;  /* 0x000000ffff1a7224 */ /* 0x000fe400078e001d */
[----:B------:R-:W-:-:S07]  /*fd40*/  IMAD.MOV.U32 R29, RZ, RZ, R27 ;  /* 0x000000ffff1d7224 */ /* 0x000fce00078e001b */
.L_x_24577:
[----:B------:R-:W-:Y:S05]  /*fd50*/  BSYNC B2 ;  /* 0x0000000000027941 */ /* 0x000fea0003800000 */
.L_x_24576:
        /* <DEDUP_REMOVED lines=13> */
.L_x_24585:
        /* <DEDUP_REMOVED lines=33> */
.L_x_24584:
[----:B------:R-:W-:Y:S02]  /*10040*/  IMAD.MOV.U32 R26, RZ, RZ, R29 ;  /* 0x000000ffff1a7224 */ /* 0x000fe400078e001d */
[----:B------:R-:W-:-:S07]  /*10050*/  IMAD.MOV.U32 R29, RZ, RZ, R28 ;  /* 0x000000ffff1d7224 */ /* 0x000fce00078e001c */
.L_x_24583:
[----:B------:R-:W-:Y:S05]  /*10060*/  BSYNC B3 ;  /* 0x0000000000037941 */ /* 0x000fea0003800000 */
.L_x_24582:
[----:B------:R-:W-:-:S13]  /*10070*/  ISETP.GE.U32.AND P0, PT, R27, 0xc, PT ;  /* 0x0000000c1b00780c */ /* 0x000fda0003f06070 */
[----:B------:R-:W-:Y:S05]  /*10080*/  @!P0 BRA `(.L_x_24581) ;  /* 0x0000000400d88947 */ /* 0x000fea0003800000 */
[----:B------:R-:W-:Y:S01]  /*10090*/  BSSY B3, `(.L_x_24581) ;  /* 0x0000075000037945 */ /* 0x000fe20003800000 */
[----:B------:R-:W-:-:S07]  /*100a0*/  VIADD R22, R22, 0x10 ;  /* 0x0000001016167836 */ /* 0x000fce0000000000 */
.L_x_24586:
        /* <DEDUP_REMOVED lines=116> */
.L_x_24581:
[----:B------:R-:W-:Y:S05]  /*107f0*/  BSYNC B2 ;  /* 0x0000000000027941 */ /* 0x000fea0003800000 */
.L_x_24580:
        /* <DEDUP_REMOVED lines=20> */
.L_x_24588:
[----:B------:R-:W-:Y:S05]  /*10940*/  BSYNC B2 ;  /* 0x0000000000027941 */ /* 0x000fea0003800000 */
.L_x_24587:
[----:B------:R-:W-:-:S05]  /*10950*/  IMAD.MOV.U32 R25, RZ, RZ, R19 ;  /* 0x000000ffff197224 */ /* 0x000fca00078e0013 */
[----:B------:R-:W-:Y:S01]  /*10960*/  LOP3.LUT R25, R25, 0x80000000, R15, 0xb8, !PT ;  /* 0x8000000019197812 */ /* 0x000fe200078eb80f */
[----:B------:R-:W-:Y:S06]  /*10970*/  BRA `(.L_x_24575) ;  /* 0x00000000001c7947 */ /* 0x000fec0003800000 */
.L_x_24574:
[----:B------:R-:W-:-:S06]  /*10980*/  DSETP.GTU.AND P0, PT, R20, +INF , PT ;  /* 0x7ff000001400742a */ /* 0x000fcc0003f0c000 */
[----:B------:R-:W-:-:S14]  /*10990*/  DSETP.LE.AND P0, PT, R22, +INF , !P0 ;  /* 0x7ff000001600742a */ /* 0x000fdc0004703000 */
[----:B------:R-:W0:Y:S01]  /*109a0*/  @!P0 LDC.64 R24, c[0x0][0x218] ;  /* 0x00008600ff188b82 */ /* 0x000e220000000a00 */
[----:B------:R-:W-:Y:S02]  /*109b0*/  @P0 DSETP.NEU.AND P2, PT, R22, +INF , PT ;  /* 0x7ff000001600042a */ /* 0x000fe40003f4d000 */
[----:B0-----:R-:W-:-:S06]  /*109c0*/  @!P0 DADD R24, R14, R24 ;  /* 0x000000000e188229 */ /* 0x001fcc0000000018 */
[----:B------:R-:W-:Y:S02]  /*109d0*/  @P0 FSEL R24, R14, RZ, P2 ;  /* 0x000000ff0e180208 */ /* 0x000fe40001000000 */
[----:B------:R-:W-:-:S07]  /*109e0*/  @P0 FSEL R25, R15, -QNAN , P2 ;  /* 0xfff800000f190808 */ /* 0x000fce0001000000 */
.L_x_24575:
[----:B------:R-:W-:Y:S05]  /*109f0*/  BSYNC B0 ;  /* 0x0000000000007941 */ /* 0x000fea0003800000 */
.L_x_24573:
        /* <DEDUP_REMOVED lines=23> */
.L_x_24572:
[----:B------:R-:W-:Y:S05]  /*10b70*/  BSYNC B1 ;  /* 0x0000000000017941 */ /* 0x000fea0003800000 */
.L_x_24571:
        /* <DEDUP_REMOVED lines=43> */
.L_x_24597:
        /* <DEDUP_REMOVED lines=12> */
.L_x_24596:
[----:B------:R-:W-:Y:S02]  /*10ef0*/  IMAD.MOV.U32 R26, RZ, RZ, R29 ;  /* 0x000000ffff1a7224 */ /* 0x000fe400078e001d */
[----:B------:R-:W-:-:S07]  /*10f00*/  IMAD.MOV.U32 R29, RZ, RZ, R27 ;  /* 0x000000ffff1d7224 */ /* 0x000fce00078e001b */
.L_x_24595:
[----:B------:R-:W-:Y:S05]  /*10f10*/  BSYNC B2 ;  /* 0x0000000000027941 */ /* 0x000fea0003800000 */
.L_x_24594:
        /* <DEDUP_REMOVED lines=13> */
.L_x_24603:
        /* <DEDUP_REMOVED lines=33> */
.L_x_24602:
[----:B------:R-:W-:Y:S02]  /*11200*/  IMAD.MOV.U32 R26, RZ, RZ, R29 ;  /* 0x000000ffff1a7224 */ /* 0x000fe400078e001d */
[----:B------:R-:W-:-:S07]  /*11210*/  IMAD.MOV.U32 R29, RZ, RZ, R28 ;  /* 0x000000ffff1d7224 */ /* 0x000fce00078e001c */
.L_x_24601:
[----:B------:R-:W-:Y:S05]  /*11220*/  BSYNC B3 ;  /* 0x0000000000037941 */ /* 0x000fea0003800000 */
.L_x_24600:
[----:B------:R-:W-:-:S13]  /*11230*/  ISETP.GE.U32.AND P0, PT, R27, 0xc, PT ;  /* 0x0000000c1b00780c */ /* 0x000fda0003f06070 */
[----:B------:R-:W-:Y:S05]  /*11240*/  @!P0 BRA `(.L_x_24599) ;  /* 0x0000000400d88947 */ /* 0x000fea0003800000 */
[----:B------:R-:W-:Y:S01]  /*11250*/  BSSY B3, `(.L_x_24599) ;  /* 0x0000075000037945 */ /* 0x000fe20003800000 */
[----:B------:R-:W-:-:S07]  /*11260*/  VIADD R22, R22, 0x10 ;  /* 0x0000001016167836 */ /* 0x000fce0000000000 */
.L_x_24604:
        /* <DEDUP_REMOVED lines=116> */
.L_x_24599:
[----:B------:R-:W-:Y:S05]  /*119b0*/  BSYNC B2 ;  /* 0x0000000000027941 */ /* 0x000fea0003800000 */
.L_x_24598:
        /* <DEDUP_REMOVED lines=20> */
.L_x_24606:
[----:B------:R-:W-:Y:S05]  /*11b00*/  BSYNC B2 ;  /* 0x0000000000027941 */ /* 0x000fea0003800000 */
.L_x_24605:
[----:B------:R-:W-:-:S05]  /*11b10*/  IMAD.MOV.U32 R25, RZ, RZ, R19 ;  /* 0x000000ffff197224 */ /* 0x000fca00078e0013 */
[----:B------:R-:W-:Y:S01]  /*11b20*/  LOP3.LUT R25, R25, 0x80000000, R13, 0xb8, !PT ;  /* 0x8000000019197812 */ /* 0x000fe200078eb80d */
[----:B------:R-:W-:Y:S06]  /*11b30*/  BRA `(.L_x_24593) ;  /* 0x00000000001c7947 */ /* 0x000fec0003800000 */
.L_x_24592:
[----:B------:R-:W-:-:S06]  /*11b40*/  DSETP.GTU.AND P0, PT, R14, +INF , PT ;  /* 0x7ff000000e00742a */ /* 0x000fcc0003f0c000 */
[----:B------:R-:W-:-:S14]  /*11b50*/  DSETP.LE.AND P0, PT, R22, +INF , !P0 ;  /* 0x7ff000001600742a */ /* 0x000fdc0004703000 */
[----:B------:R-:W0:Y:S01]  /*11b60*/  @!P0 LDC.64 R24, c[0x0][0x218] ;  /* 0x00008600ff188b82 */ /* 0x000e220000000a00 */
[----:B------:R-:W-:Y:S02]  /*11b70*/  @P0 DSETP.NEU.AND P2, PT, R22, +INF , PT ;  /* 0x7ff000001600042a */ /* 0x000fe40003f4d000 */
[----:B0-----:R-:W-:-:S06]  /*11b80*/  @!P0 DADD R24, R12, R24 ;  /* 0x000000000c188229 */ /* 0x001fcc0000000018 */
[----:B------:R-:W-:Y:S02]  /*11b90*/  @P0 FSEL R24, R12, RZ, P2 ;  /* 0x000000ff0c180208 */ /* 0x000fe40001000000 */
[----:B------:R-:W-:-:S07]  /*11ba0*/  @P0 FSEL R25, R13, -QNAN , P2 ;  /* 0xfff800000d190808 */ /* 0x000fce0001000000 */
.L_x_24593:
[----:B------:R-:W-:Y:S05]  /*11bb0*/  BSYNC B0 ;  /* 0x0000000000007941 */ /* 0x000fea0003800000 */
.L_x_24591:
        /* <DEDUP_REMOVED lines=23> */
.L_x_24590:
[----:B------:R-:W-:Y:S05]  /*11d30*/  BSYNC B1 ;  /* 0x0000000000017941 */ /* 0x000fea0003800000 */
.L_x_24589:
        /* <DEDUP_REMOVED lines=21> */
.L_x_24609:
[----:B------:R-:W-:-:S13]  /*11e90*/  ISETP.GE.AND P0, PT, R0, UR4, PT ;  /* 0x0000000400007c0c */ /* 0x000fda000bf06270 */
[----:B------:R-:W-:Y:S05]  /*11ea0*/  @P0 BRA `(.L_x_24611) ;  /* 0x0000000000300947 */ /* 0x000fea0003800000 */
[----:B-1----:R-:W1:Y:S01]  /*11eb0*/  LDC.64 R6, c[0x0][0x230] ;  /* 0x00008c00ff067b82 */ /* 0x002e620000000a00 */
[C---:B------:R-:W-:Y:S02]  /*11ec0*/  VIADD R9, R0.reuse, UR6 ;  /* 0x0000000600097c36 */ /* 0x040fe40008000000 */
[----:B------:R-:W-:Y:S02]  /*11ed0*/  VIADD R0, R0, 0x80 ;  /* 0x0000008000007836 */ /* 0x000fe40000000000 */
[----:B-1----:R-:W-:-:S05]  /*11ee0*/  IMAD.WIDE.U32 R6, R9, 0x8, R6 ;  /* 0x0000000809067825 */ /* 0x002fca00078e0006 */
[----:B------:R1:W-:Y:S02]  /*11ef0*/  STG.E.64 desc[UR8][R6.64], R4 ;  /* 0x0000000406007986 */ /* 0x0003e4000c101b08 */
.L_x_24610:
[----:B------:R-:W-:-:S13]  /*11f00*/  ISETP.GE.AND P0, PT, R0, UR4, PT ;  /* 0x0000000400007c0c */ /* 0x000fda000bf06270 */
[----:B------:R-:W-:Y:S05]  /*11f10*/  @P0 BRA `(.L_x_24612) ;  /* 0x0000000000340947 */ /* 0x000fea0003800000 */
[----:B-1----:R-:W1:Y:S01]  /*11f20*/  LDC.64 R4, c[0x0][0x230] ;  /* 0x00008c00ff047b82 */ /* 0x002e620000000a00 */
[C---:B------:R-:W-:Y:S02]  /*11f30*/  VIADD R7, R0.reuse, UR6 ;  /* 0x0000000600077c36 */ /* 0x040fe40008000000 */
[----:B------:R-:W-:Y:S02]  /*11f40*/  VIADD R0, R0, 0x80 ;  /* 0x0000008000007836 */ /* 0x000fe40000000000 */
[----:B-1----:R-:W-:-:S05]  /*11f50*/  IMAD.WIDE.U32 R4, R7, 0x8, R4 ;  /* 0x0000000807047825 */ /* 0x002fca00078e0004 */
[----:B------:R2:W-:Y:S02]  /*11f60*/  STG.E.64 desc[UR8][R4.64], R2 ;  /* 0x0000000204007986 */ /* 0x0005e4000c101b08 */
.L_x_24611:
        /* <DEDUP_REMOVED lines=8> */
.L_x_24612:
[----:B------:R-:W-:Y:S05]  /*11ff0*/  BSYNC B1 ;  /* 0x0000000000017941 */ /* 0x000fea0003800000 */
.L_x_24608:
[----:B------:R-:W-:-:S13]  /*12000*/  ISETP.GE.AND P0, PT, R0, UR4, PT ;  /* 0x0000000400007c0c */ /* 0x000fda000bf06270 */
[----:B--2---:R-:W2:Y:S01]  /*12010*/  @!P0 LDC.64 R2, c[0x0][0x230] ;  /* 0x00008c00ff028b82 */ /* 0x004ea20000000a00 */
[C---:B-1----:R-:W-:Y:S02]  /*12020*/  @!P0 VIADD R5, R0.reuse, UR6 ;  /* 0x0000000600058c36 */ /* 0x042fe40008000000 */
[----:B------:R-:W-:Y:S02]  /*12030*/  @!P0 VIADD R0, R0, 0x80 ;  /* 0x0000008000008836 */ /* 0x000fe40000000000 */
[----:B--2---:R-:W-:-:S05]  /*12040*/  @!P0 IMAD.WIDE.U32 R2, R5, 0x8, R2 ;  /* 0x0000000805028825 */ /* 0x004fca00078e0002 */
[----:B------:R3:W-:Y:S02]  /*12050*/  @!P0 STG.E.64 desc[UR8][R2.64], R20 ;  /* 0x0000001402008986 */ /* 0x0007e4000c101b08 */
.L_x_24613:
[----:B------:R-:W-:Y:S05]  /*12060*/  BSYNC B0 ;  /* 0x0000000000007941 */ /* 0x000fea0003800000 */
.L_x_24607:
        /* <DEDUP_REMOVED lines=8> */
.L_x_24614:
        /* <DEDUP_REMOVED lines=9> */
.L_x_37873:


//--------------------- .text._ZN2at6native18elementwise_kernelILi128ELi4EZNS0_15gpu_kernel_implINS0_13BinaryFunctorIsssZZZNS0_15binary_internal21div_floor_kernel_cudaERNS_18TensorIteratorBaseEENKUlvE_clEvENKUlvE3_clEvEUlssE_EEEEvS6_RKT_EUliE_EEviT1_ --------------------------
	.section	.text._ZN2at6native18elementwise_kernelILi128ELi4EZNS0_15gpu_kernel_implINS0_13BinaryFunctorIsssZZZNS0_15binary_internal21div_floor_kernel_cudaERNS_18TensorIteratorBaseEENKUlvE_clEvENKUlvE3_clEvEUlssE_EEEEvS6_RKT_EUliE_EEviT1_,"ax",@progbits
	.align	128
        .global         _ZN2at6native18elementwise_kernelILi128ELi4EZNS0_15gpu_kernel_implINS0_13BinaryFunctorIsssZZZNS0_15binary_internal21div_floor_kernel_cudaERNS_18TensorIteratorBaseEENKUlvE_clEvENKUlvE3_clEvEUlssE_EEEEvS6_RKT_EUliE_EEviT1_
        .type           _ZN2at6native18elementwise_kernelILi128ELi4EZNS0_15gpu_kernel_implINS0_13BinaryFunctorIsssZZZNS0_15binary_internal21div_floor_kernel_cudaERNS_18TensorIteratorBaseEENKUlvE_clEvENKUlvE3_clEvEUlssE_EEEEvS6_RKT_EUliE_EEviT1_,@function
        .size           _ZN2at6native18elementwise_kernelILi128ELi4EZNS0_15gpu_kernel_implINS0_13BinaryFunctorIsssZZZNS0_15binary_internal21div_floor_kernel_cudaERNS_18TensorIteratorBaseEENKUlvE_clEvENKUlvE3_clEvEUlssE_EEEEvS6_RKT_EUliE_EEviT1_,(.L_x_37874 - _ZN2at6native18elementwise_kernelILi128ELi4EZNS0_15gpu_kernel_implINS0_13BinaryFunctorIsssZZZNS0_15binary_internal21div_floor_kernel_cudaERNS_18TensorIteratorBaseEENKUlvE_clEvENKUlvE3_clEvEUlssE_EEEEvS6_RKT_EUliE_EEviT1_)
        .other          _ZN2at6native18elementwise_kernelILi128ELi4EZNS0_15gpu_kernel_implINS0_13BinaryFunctorIsssZZZNS0_15binary_internal21div_floor_kernel_cudaERNS_18TensorIteratorBaseEENKUlvE_clEvENKUlvE3_clEvEUlssE_EEEEvS6_RKT_EUliE_EEviT1_,@"STO_CUDA_ENTRY STV_DEFAULT"
_ZN2at6native18elementwise_kernelILi128ELi4EZNS0_15gpu_kernel_implINS0_13BinaryFunctorIsssZZZNS0_15binary_internal21div_floor_kernel_cudaERNS_18TensorIteratorBaseEENKUlvE_clEvENKUlvE3_clEvEUlssE_EEEEvS6_RKT_EUliE_EEviT1_:
.text._ZN2at6native18elementwise_kernelILi128ELi4EZNS0_15gpu_kernel_implINS0_13BinaryFunctorIsssZZZNS0_15binary_internal21div_floor_kernel_cudaERNS_18TensorIteratorBaseEENKUlvE_clEvENKUlvE3_clEvEUlssE_EEEEvS6_RKT_EUliE_EEviT1_:
        /* <DEDUP_REMOVED lines=40> */
[C---:B------:R-:W-:Y:S02]  /*0280*/  IMAD R22, R5.reuse, UR9, RZ ;  /* 0x0000000905167c24 */ /* 0x040fe4000f8e02ff */
[C---:B------:R-:W-:Y:S02]  /*0290*/  IMAD R16, R5.reuse, UR4, R16 ;  /* 0x0000000405107c24 */ /* 0x040fe4000f8e0210 */
[----:B------:R-:W-:Y:S02]  /*02a0*/  IMAD R0, R5, UR8, R0 ;  /* 0x0000000805007c24 */ /* 0x000fe4000f8e0200 */
        /* <DEDUP_REMOVED lines=322> */
.L_x_24617:
        /* <DEDUP_REMOVED lines=18> */
[----:B------:R0:W5:Y:S01]  /*17f0*/  LDG.E.S8 R19, desc[UR36][R2.64] ;  /* 0x0000002402137981 */ /* 0x000162000c1e1300 */
[----:B------:R-:W-:Y:S05]  /*1800*/  BRA `(.L_x_24623) ;  /* 0x0000000c005c7947 */ /* 0x000fea0003800000 */
.L_x_24621:
[----:B------:R0:W5:Y:S01]  /*1810*/  LDG.E.U8 R19, desc[UR36][R2.64] ;  /* 0x0000002402137981 */ /* 0x000162000c1e1100 */
[----:B------:R-:W-:Y:S05]  /*1820*/  BRA `(.L_x_24623) ;  /* 0x0000000c00547947 */ /* 0x000fea0003800000 */
.L_x_24620:
[----:B------:R-:W-:-:S13]  /*1830*/  ISETP.NE.AND P0, PT, R4, 0x2, PT ;  /* 0x000000020400780c */ /* 0x000fda0003f05270 */
[----:B------:R-:W-:Y:S05]  /*1840*/  @!P0 BRA `(.L_x_24624) ;  /* 0x0000000000208947 */ /* 0x000fea0003800000 */
[----:B------:R-:W-:-:S13]  /*1850*/  ISETP.NE.AND P0, PT, R4, 0x3, PT ;  /* 0x000000030400780c */ /* 0x000fda0003f05270 */
[----:B------:R-:W-:Y:S05]  /*1860*/  @!P0 BRA `(.L_x_24625) ;  /* 0x0000000000108947 */ /* 0x000fea0003800000 */
[----:B------:R-:W-:-:S13]  /*1870*/  ISETP.NE.AND P0, PT, R4, 0x4, PT ;  /* 0x000000040400780c */ /* 0x000fda0003f05270 */
[----:B------:R-:W-:Y:S05]  /*1880*/  @P0 BRA `(.L_x_24622) ;  /* 0x0000000800e80947 */ /* 0x000fea0003800000 */
[----:B------:R0:W5:Y:S01]  /*1890*/  LDG.E.U16 R19, desc[UR36][R2.64] ;  /* 0x0000002402137981 */ /* 0x000162000c1e1500 */
[----:B------:R-:W-:Y:S05]  /*18a0*/  BRA `(.L_x_24623) ;  /* 0x0000000c00347947 */ /* 0x000fea0003800000 */
.L_x_24625:
[----:B------:R0:W5:Y:S01]  /*18b0*/  LDG.E.U16 R19, desc[UR36][R2.64] ;  /* 0x0000002402137981 */ /* 0x000162000c1e1500 */
[----:B------:R-:W-:Y:S05]  /*18c0*/  BRA `(.L_x_24623) ;  /* 0x0000000c002c7947 */ /* 0x000fea0003800000 */
.L_x_24624:
[----:B------:R0:W5:Y:S01]  /*18d0*/  LDG.E.U16 R19, desc[UR36][R2.64] ;  /* 0x0000002402137981 */ /* 0x000162000c1e1500 */
[----:B------:R-:W-:Y:S05]  /*18e0*/  BRA `(.L_x_24623) ;  /* 0x0000000c00247947 */ /* 0x000fea0003800000 */
.L_x_24619:
[----:B------:R-:W-:-:S13]  /*18f0*/  ISETP.GT.AND P0, PT, R4, 0x6, PT ;  /* 0x000000060400780c */ /* 0x000fda0003f04270 */
[----:B------:R-:W-:Y:S05]  /*1900*/  @P0 BRA `(.L_x_24626) ;  /* 0x0000000000300947 */ /* 0x000fea0003800000 */
[----:B------:R-:W-:-:S13]  /*1910*/  ISETP.NE.AND P0, PT, R4, 0x5, PT ;  /* 0x000000050400780c */ /* 0x000fda0003f05270 */
[----:B------:R-:W-:Y:S05]  /*1920*/  @!P0 BRA `(.L_x_24627) ;  /* 0x0000000000148947 */ /* 0x000fea0003800000 */
[----:B------:R-:W-:-:S13]  /*1930*/  ISETP.NE.AND P0, PT, R4, 0x6, PT ;  /* 0x000000060400780c */ /* 0x000fda0003f05270 */
[----:B------:R-:W-:Y:S05]  /*1940*/  @P0 BRA `(.L_x_24622) ;  /* 0x0000000800b80947 */ /* 0x000fea0003800000 */
[----:B------:R-:W2:Y:S02]  /*1950*/  LDG.E R2, desc[UR36][R2.64] ;  /* 0x0000002402027981 */ /* 0x000ea4000c1e1900 */
[----:B--2---:R0:W1:Y:S01]  /*1960*/  F2I.FTZ.TRUNC.NTZ R19, R2 ;  /* 0x0000000200137305 */ /* 0x004062000021f100 */
[----:B------:R-:W-:Y:S05]  /*1970*/  BRA `(.L_x_24623) ;  /* 0x0000000c00007947 */ /* 0x000fea0003800000 */
.L_x_24627:
[----:B------:R-:W2:Y:S02]  /*1980*/  LDG.E.U16 R0, desc[UR36][R2.64] ;  /* 0x0000002402007981 */ /* 0x000ea4000c1e1500 */
[----:B--2---:R-:W-:-:S06]  /*1990*/  HADD2.F32 R0, -RZ, R0.H0_H0 ;  /* 0x20000000ff007230 */ /* 0x004fcc0000004100 */
[----:B------:R-:W0:Y:S02]  /*19a0*/  F2I.FTZ.TRUNC.NTZ R0, R0 ;  /* 0x0000000000007305 */ /* 0x000e24000021f100 */
[----:B0-----:R-:W-:Y:S01]  /*19b0*/  PRMT R19, R0, 0x7610, R19 ;  /* 0x0000761000137816 */ /* 0x001fe20000000013 */
[----:B------:R-:W-:Y:S06]  /*19c0*/  BRA `(.L_x_24623) ;  /* 0x0000000800ec7947 */ /* 0x000fec0003800000 */
.L_x_24626:
[----:B------:R-:W-:-:S13]  /*19d0*/  ISETP.NE.AND P0, PT, R4, 0x7, PT ;  /* 0x000000070400780c */ /* 0x000fda0003f05270 */
[----:B------:R-:W-:Y:S05]  /*19e0*/  @!P0 BRA `(.L_x_24628) ;  /* 0x0000000000308947 */ /* 0x000fea0003800000 */
[----:B------:R-:W-:-:S13]  /*19f0*/  ISETP.NE.AND P0, PT, R4, 0x8, PT ;  /* 0x000000080400780c */ /* 0x000fda0003f05270 */
[----:B------:R-:W-:Y:S05]  /*1a00*/  @!P0 BRA `(.L_x_24629) ;  /* 0x0000000000148947 */ /* 0x000fea0003800000 */
[----:B------:R-:W-:-:S13]  /*1a10*/  ISETP.NE.AND P0, PT, R4, 0x9, PT ;  /* 0x000000090400780c */ /* 0x000fda0003f05270 */
[----:B------:R-:W-:Y:S05]  /*1a20*/  @P0 BRA `(.L_x_24622) ;  /* 0x0000000800800947 */ /* 0x000fea0003800000 */
[----:B------:R-:W2:Y:S02]  /*1a30*/  LDG.E R2, desc[UR36][R2.64] ;  /* 0x0000002402027981 */ /* 0x000ea4000c1e1900 */
[----:B--2---:R0:W1:Y:S01]  /*1a40*/  F2I.FTZ.TRUNC.NTZ R19, R2 ;  /* 0x0000000200137305 */ /* 0x004062000021f100 */
[----:B------:R-:W-:Y:S05]  /*1a50*/  BRA `(.L_x_24623) ;  /* 0x0000000800c87947 */ /* 0x000fea0003800000 */
.L_x_24629:
[----:B------:R-:W2:Y:S02]  /*1a60*/  LDG.E.U16 R2, desc[UR36][R2.64] ;  /* 0x0000002402027981 */ /* 0x000ea4000c1e1500 */
[----:B--2---:R-:W-:-:S06]  /*1a70*/  HADD2.F32 R0, -RZ, R2.H0_H0 ;  /* 0x20000002ff007230 */ /* 0x004fcc0000004100 */
[----:B------:R-:W0:Y:S02]  /*1a80*/  F2I.FTZ.TRUNC.NTZ R0, R0 ;  /* 0x0000000000007305 */ /* 0x000e24000021f100 */
[----:B0-----:R-:W-:Y:S01]  /*1a90*/  PRMT R19, R0, 0x7610, R19 ;  /* 0x0000761000137816 */ /* 0x001fe20000000013 */
[----:B------:R-:W-:Y:S06]  /*1aa0*/  BRA `(.L_x_24623) ;  /* 0x0000000800b47947 */ /* 0x000fec0003800000 */
.L_x_24628:
[----:B------:R-:W2:Y:S02]  /*1ab0*/  LDG.E.64 R2, desc[UR36][R2.64] ;  /* 0x0000002402027981 */ /* 0x000ea4000c1e1b00 */
[----:B--2---:R0:W1:Y:S01]  /*1ac0*/  F2I.F64.TRUNC R19, R2 ;  /* 0x0000000200137311 */ /* 0x004062000030d100 */
[----:B------:R-:W-:Y:S05]  /*1ad0*/  BRA `(.L_x_24623) ;  /* 0x0000000800a87947 */ /* 0x000fea0003800000 */
.L_x_24618:
        /* <DEDUP_REMOVED lines=10> */
[----:B------:R-:W-:Y:S01]  /*1b80*/  SEL R19, RZ, 0x1, !P0 ;  /* 0x00000001ff137807 */ /* 0x000fe20004000000 */
[----:B------:R-:W-:Y:S08]  /*1b90*/  BRA `(.L_x_24623) ;  /* 0x0000000800787947 */ /* 0x000ff00003800000 */
.L_x_24632:
[----:B------:R-:W2:Y:S02]  /*1ba0*/  LDG.E.64 R2, desc[UR36][R2.64] ;  /* 0x0000002402027981 */ /* 0x000ea4000c1e1b00 */
[----:B--2---:R3:W4:Y:S01]  /*1bb0*/  F2I.F64.TRUNC R19, R2 ;  /* 0x0000000200137311 */ /* 0x004722000030d100 */
[----:B------:R-:W-:Y:S05]  /*1bc0*/  BRA `(.L_x_24623) ;  /* 0x00000008006c7947 */ /* 0x000fea0003800000 */
.L_x_24631:
        /* <DEDUP_REMOVED lines=24> */
[----:B------:R-:W-:-:S06]  /*1d50*/  LOP3.LUT R5, R5, 0x80000000, R0, 0xf8, !PT ;  /* 0x8000000005057812 */ /* 0x000fcc00078ef800 */
[----:B------:R-:W0:Y:S02]  /*1d60*/  F2I.FTZ.TRUNC.NTZ R5, R5 ;  /* 0x0000000500057305 */ /* 0x000e24000021f100 */
[----:B0-----:R-:W-:Y:S01]  /*1d70*/  PRMT R19, R5, 0x7610, R19 ;  /* 0x0000761005137816 */ /* 0x001fe20000000013 */
[----:B------:R-:W-:Y:S06]  /*1d80*/  BRA `(.L_x_24623) ;  /* 0x0000000400fc7947 */ /* 0x000fec0003800000 */
.L_x_24634:
        /* <DEDUP_REMOVED lines=11> */
[----:B------:R-:W-:-:S06]  /*1e40*/  LOP3.LUT R4, R4, 0x80000000, R5, 0xf8, !PT ;  /* 0x8000000004047812 */ /* 0x000fcc00078ef805 */
[----:B------:R-:W0:Y:S02]  /*1e50*/  F2I.FTZ.TRUNC.NTZ R4, R4 ;  /* 0x0000000400047305 */ /* 0x000e24000021f100 */
[----:B0-----:R-:W-:Y:S01]  /*1e60*/  PRMT R19, R4, 0x7610, R19 ;  /* 0x0000761004137816 */ /* 0x001fe20000000013 */
[----:B------:R-:W-:Y:S06]  /*1e70*/  BRA `(.L_x_24623) ;  /* 0x0000000400c07947 */ /* 0x000fec0003800000 */
.L_x_24633:
[----:B------:R-:W2:Y:S02]  /*1e80*/  LDG.E.U16 R0, desc[UR36][R2.64] ;  /* 0x0000002402007981 */ /* 0x000ea4000c1e1500 */
[----:B--2---:R-:W-:-:S06]  /*1e90*/  IMAD.U32 R0, R0, 0x10000, RZ ;  /* 0x0001000000007824 */ /* 0x004fcc00078e00ff */
[----:B------:R-:W0:Y:S02]  /*1ea0*/  F2I.FTZ.TRUNC.NTZ R0, R0 ;  /* 0x0000000000007305 */ /* 0x000e24000021f100 */
[----:B0-----:R-:W-:Y:S01]  /*1eb0*/  PRMT R19, R0, 0x7610, R19 ;  /* 0x0000761000137816 */ /* 0x001fe20000000013 */
[----:B------:R-:W-:Y:S06]  /*1ec0*/  BRA `(.L_x_24623) ;  /* 0x0000000400ac7947 */ /* 0x000fec0003800000 */
.L_x_24630:
        /* <DEDUP_REMOVED lines=10> */
.L_x_24637:
        /* <DEDUP_REMOVED lines=21> */
.L_x_24641:
[----:B------:R-:W-:Y:S05]  /*20c0*/  BSYNC B1 ;  /* 0x0000000000017941 */ /* 0x000fea0003800000 */
.L_x_24640:
[----:B------:R-:W-:Y:S01]  /*20d0*/  LEA R3, R0, 0x3b800000, 0x17 ;  /* 0x3b80000000037811 */ /* 0x000fe200078eb8ff */
[----:B------:R-:W-:-:S05]  /*20e0*/  IMAD.SHL.U32 R0, R2, 0x100000, RZ ;  /* 0x0010000002007824 */ /* 0x000fca00078e00ff */
[----:B------:R-:W-:-:S07]  /*20f0*/  LOP3.LUT R0, R3, R0, R4, 0xfe, !PT ;  /* 0x0000000003007212 */ /* 0x000fce00078efe04 */
.L_x_24639:
[----:B------:R-:W-:Y:S05]  /*2100*/  BSYNC B0 ;  /* 0x0000000000007941 */ /* 0x000fea0003800000 */
.L_x_24638:
[----:B------:R-:W0:Y:S02]  /*2110*/  F2I.FTZ.TRUNC.NTZ R0, R0 ;  /* 0x0000000000007305 */ /* 0x000e24000021f100 */
[----:B0-----:R-:W-:Y:S01]  /*2120*/  PRMT R19, R0, 0x7610, R19 ;  /* 0x0000761000137816 */ /* 0x001fe20000000013 */
[----:B------:R-:W-:Y:S06]  /*2130*/  BRA `(.L_x_24623) ;  /* 0x0000000400107947 */ /* 0x000fec0003800000 */
.L_x_24636:
        /* <DEDUP_REMOVED lines=21> */
.L_x_24645:
[----:B------:R-:W-:Y:S05]  /*2290*/  BSYNC B1 ;  /* 0x0000000000017941 */ /* 0x000fea0003800000 */
.L_x_24644:
[----:B------:R-:W-:Y:S01]  /*22a0*/  LEA R3, R0, 0x37800000, 0x17 ;  /* 0x3780000000037811 */ /* 0x000fe200078eb8ff */
[----:B------:R-:W-:-:S05]  /*22b0*/  IMAD.SHL.U32 R0, R2, 0x200000, RZ ;  /* 0x0020000002007824 */ /* 0x000fca00078e00ff */
[----:B------:R-:W-:-:S07]  /*22c0*/  LOP3.LUT R0, R3, R0, R4, 0xfe, !PT ;  /* 0x0000000003007212 */ /* 0x000fce00078efe04 */
.L_x_24643:
[----:B------:R-:W-:Y:S05]  /*22d0*/  BSYNC B0 ;  /* 0x0000000000007941 */ /* 0x000fea0003800000 */
.L_x_24642:
[----:B------:R-:W0:Y:S02]  /*22e0*/  F2I.FTZ.TRUNC.NTZ R0, R0 ;  /* 0x0000000000007305 */ /* 0x000e24000021f100 */
[----:B0-----:R-:W-:Y:S01]  /*22f0*/  PRMT R19, R0, 0x7610, R19 ;  /* 0x0000761000137816 */ /* 0x001fe20000000013 */
[----:B------:R-:W-:Y:S06]  /*2300*/  BRA `(.L_x_24623) ;  /* 0x00000000009c7947 */ /* 0x000fec0003800000 */
.L_x_24635:
        /* <DEDUP_REMOVED lines=14> */
.L_x_24649:
[----:B------:R-:W-:Y:S05]  /*23f0*/  BSYNC B0 ;  /* 0x0000000000007941 */ /* 0x000fea0003800000 */
.L_x_24648:
[----:B------:R-:W0:Y:S02]  /*2400*/  F2I.FTZ.TRUNC.NTZ R0, R0 ;  /* 0x0000000000007305 */ /* 0x000e24000021f100 */
[----:B0-----:R-:W-:Y:S01]  /*2410*/  PRMT R19, R0, 0x7610, R19 ;  /* 0x0000761000137816 */ /* 0x001fe20000000013 */
[----:B------:R-:W-:Y:S06]  /*2420*/  BRA `(.L_x_24623) ;  /* 0x0000000000547947 */ /* 0x000fec0003800000 */
.L_x_24622:
        /* <DEDUP_REMOVED lines=16> */
.L_x_24650:
[----:B------:R-:W-:Y:S01]  /*2530*/  PRMT R19, RZ, 0x7610, R19 ;  /* 0x00007610ff137816 */ /* 0x000fe20000000013 */
[----:B------:R-:W-:Y:S06]  /*2540*/  BRA `(.L_x_24623) ;  /* 0x00000000000c7947 */ /* 0x000fec0003800000 */
.L_x_24647:
[----:B------:R2:W5:Y:S01]  /*2550*/  LDG.E.U16 R19, desc[UR36][R2.64] ;  /* 0x0000002402137981 */ /* 0x000562000c1e1500 */
[----:B------:R-:W-:Y:S05]  /*2560*/  BRA `(.L_x_24623) ;  /* 0x0000000000047947 */ /* 0x000fea0003800000 */
.L_x_24646:
[----:B------:R1:W5:Y:S02]  /*2570*/  LDG.E.U16 R19, desc[UR36][R2.64] ;  /* 0x0000002402137981 */ /* 0x000364000c1e1500 */
.L_x_24623:
[----:B------:R-:W4:Y:S01]  /*2580*/  LDC.U8 R4, c[0x0][0x493] ;  /* 0x000124c0ff047b82 */ /* 0x000f220000000000 */
[----:B------:R-:W-:Y:S02]  /*2590*/  ULDC.64 UR4, c[0x0][0x488] ;  /* 0x0001220000047ab9 */ /* 0x000fe40000000a00 */
[----:B0123--:R-:W-:-:S05]  /*25a0*/  IADD3 R2, P1, R22, UR4, RZ ;  /* 0x0000000416027c10 */ /* 0x00ffca000ff3e0ff */
        /* <DEDUP_REMOVED lines=14> */
.L_x_24654:
[----:B------:R3:W5:Y:S01]  /*2690*/  LDG.E.U8 R6, desc[UR36][R2.64] ;  /* 0x0000002402067981 */ /* 0x000762000c1e1100 */
[----:B------:R-:W-:Y:S05]  /*26a0*/  BRA `(.L_x_24656) ;  /* 0x0000000c00547947 */ /* 0x000fea0003800000 */
.L_x_24653:
        /* <DEDUP_REMOVED lines=8> */
.L_x_24658:
[----:B------:R1:W5:Y:S01]  /*2730*/  LDG.E.U16 R6, desc[UR36][R2.64] ;  /* 0x0000002402067981 */ /* 0x000362000c1e1500 */
[----:B------:R-:W-:Y:S05]  /*2740*/  BRA `(.L_x_24656) ;  /* 0x0000000c002c7947 */ /* 0x000fea0003800000 */
.L_x_24657:
[----:B------:R2:W5:Y:S01]  /*2750*/  LDG.E.U16 R6, desc[UR36][R2.64] ;  /* 0x0000002402067981 */ /* 0x000562000c1e1500 */
[----:B------:R-:W-:Y:S05]  /*2760*/  BRA `(.L_x_24656) ;  /* 0x0000000c00247947 */ /* 0x000fea0003800000 */
.L_x_24652:
        /* <DEDUP_REMOVED lines=9> */
.L_x_24660:
[----:B------:R-:W2:Y:S02]  /*2800*/  LDG.E.U16 R0, desc[UR36][R2.64] ;  /* 0x0000002402007981 */ /* 0x000ea4000c1e1500 */
[----:B--2---:R-:W-:-:S06]  /*2810*/  HADD2.F32 R0, -RZ, R0.H0_H0 ;  /* 0x20000000ff007230 */ /* 0x004fcc0000004100 */
[----:B------:R-:W0:Y:S02]  /*2820*/  F2I.FTZ.TRUNC.NTZ R0, R0 ;  /* 0x0000000000007305 */ /* 0x000e24000021f100 */
[----:B0-----:R-:W-:Y:S01]  /*2830*/  PRMT R6, R0, 0x7610, R6 ;  /* 0x0000761000067816 */ /* 0x001fe20000000006 */
[----:B------:R-:W-:Y:S06]  /*2840*/  BRA `(.L_x_24656) ;  /* 0x0000000800ec7947 */ /* 0x000fec0003800000 */
.L_x_24659:
        /* <DEDUP_REMOVED lines=9> */
.L_x_24662:
[----:B------:R-:W2:Y:S02]  /*28e0*/  LDG.E.U16 R2, desc[UR36][R2.64] ;  /* 0x0000002402027981 */ /* 0x000ea4000c1e1500 */
[----:B--2---:R-:W-:-:S06]  /*28f0*/  HADD2.F32 R0, -RZ, R2.H0_H0 ;  /* 0x20000002ff007230 */ /* 0x004fcc0000004100 */
[----:B------:R-:W0:Y:S02]  /*2900*/  F2I.FTZ.TRUNC.NTZ R0, R0 ;  /* 0x0000000000007305 */ /* 0x000e24000021f100 */
[----:B0-----:R-:W-:Y:S01]  /*2910*/  PRMT R6, R0, 0x7610, R6 ;  /* 0x0000761000067816 */ /* 0x001fe20000000006 */
[----:B------:R-:W-:Y:S06]  /*2920*/  BRA `(.L_x_24656) ;  /* 0x0000000800b47947 */ /* 0x000fec0003800000 */
.L_x_24661:
[----:B------:R-:W2:Y:S02]  /*2930*/  LDG.E.64 R2, desc[UR36][R2.64] ;  /* 0x0000002402027981 */ /* 0x000ea4000c1e1b00 */
[----:B--2---:R0:W1:Y:S01]  /*2940*/  F2I.F64.TRUNC R6, R2 ;  /* 0x0000000200067311 */ /* 0x004062000030d100 */
[----:B------:R-:W-:Y:S05]  /*2950*/  BRA `(.L_x_24656) ;  /* 0x0000000800a87947 */ /* 0x000fea0003800000 */
.L_x_24651:
        /* <DEDUP_REMOVED lines=12> */
.L_x_24665:
[----:B------:R-:W2:Y:S02]  /*2a20*/  LDG.E.64 R2, desc[UR36][R2.64] ;  /* 0x0000002402027981 */ /* 0x000ea4000c1e1b00 */
[----:B--2---:R0:W1:Y:S01]  /*2a30*/  F2I.F64.TRUNC R6, R2 ;  /* 0x0000000200067311 */ /* 0x004062000030d100 */
[----:B------:R-:W-:Y:S05]  /*2a40*/  BRA `(.L_x_24656) ;  /* 0x00000008006c7947 */ /* 0x000fea0003800000 */
.L_x_24664:
        /* <DEDUP_REMOVED lines=28> */
.L_x_24667:
        /* <DEDUP_REMOVED lines=15> */
.L_x_24666:
[----:B------:R-:W2:Y:S02]  /*2d00*/  LDG.E.U16 R0, desc[UR36][R2.64] ;  /* 0x0000002402007981 */ /* 0x000ea4000c1e1500 */
[----:B--2---:R-:W-:-:S06]  /*2d10*/  IMAD.U32 R0, R0, 0x10000, RZ ;  /* 0x0001000000007824 */ /* 0x004fcc00078e00ff */
[----:B------:R-:W0:Y:S02]  /*2d20*/  F2I.FTZ.TRUNC.NTZ R0, R0 ;  /* 0x0000000000007305 */ /* 0x000e24000021f100 */
[----:B0-----:R-:W-:Y:S01]  /*2d30*/  PRMT R6, R0, 0x7610, R6 ;  /* 0x0000761000067816 */ /* 0x001fe20000000006 */
[----:B------:R-:W-:Y:S06]  /*2d40*/  BRA `(.L_x_24656) ;  /* 0x0000000400ac7947 */ /* 0x000fec0003800000 */
.L_x_24663:
        /* <DEDUP_REMOVED lines=10> */
.L_x_24670:
        /* <DEDUP_REMOVED lines=21> */
.L_x_24674:
[----:B------:R-:W-:Y:S05]  /*2f40*/  BSYNC B1 ;  /* 0x0000000000017941 */ /* 0x000fea0003800000 */
.L_x_24673:
[----:B------:R-:W-:Y:S01]  /*2f50*/  LEA R3, R0, 0x3b800000, 0x17 ;  /* 0x3b80000000037811 */ /* 0x000fe200078eb8ff */
[----:B------:R-:W-:-:S05]  /*2f60*/  IMAD.SHL.U32 R0, R2, 0x100000, RZ ;  /* 0x0010000002007824 */ /* 0x000fca00078e00ff */
[----:B------:R-:W-:-:S07]  /*2f70*/  LOP3.LUT R0, R3, R0, R4, 0xfe, !PT ;  /* 0x0000000003007212 */ /* 0x000fce00078efe04 */
.L_x_24672:
[----:B------:R-:W-:Y:S05]  /*2f80*/  BSYNC B0 ;  /* 0x0000000000007941 */ /* 0x000fea0003800000 */
.L_x_24671:
[----:B------:R-:W0:Y:S02]  /*2f90*/  F2I.FTZ.TRUNC.NTZ R0, R0 ;  /* 0x0000000000007305 */ /* 0x000e24000021f100 */
[----:B0-----:R-:W-:Y:S01]  /*2fa0*/  PRMT R6, R0, 0x7610, R6 ;  /* 0x0000761000067816 */ /* 0x001fe20000000006 */
[----:B------:R-:W-:Y:S06]  /*2fb0*/  BRA `(.L_x_24656) ;  /* 0x0000000400107947 */ /* 0x000fec0003800000 */
.L_x_24669:
        /* <DEDUP_REMOVED lines=21> */
.L_x_24678:
[----:B------:R-:W-:Y:S05]  /*3110*/  BSYNC B1 ;  /* 0x0000000000017941 */ /* 0x000fea0003800000 */
.L_x_24677:
[----:B------:R-:W-:Y:S01]  /*3120*/  LEA R3, R0, 0x37800000, 0x17 ;  /* 0x3780000000037811 */ /* 0x000fe200078eb8ff */
[----:B------:R-:W-:-:S05]  /*3130*/  IMAD.SHL.U32 R0, R2, 0x200000, RZ ;  /* 0x0020000002007824 */ /* 0x000fca00078e00ff */
[----:B------:R-:W-:-:S07]  /*3140*/  LOP3.LUT R0, R3, R0, R4, 0xfe, !PT ;  /* 0x0000000003007212 */ /* 0x000fce00078efe04 */
.L_x_24676:
[----:B------:R-:W-:Y:S05]  /*3150*/  BSYNC B0 ;  /* 0x0000000000007941 */ /* 0x000fea0003800000 */
.L_x_24675:
[----:B------:R-:W0:Y:S02]  /*3160*/  F2I.FTZ.TRUNC.NTZ R0, R0 ;  /* 0x0000000000007305 */ /* 0x000e24000021f100 */
[----:B0-----:R-:W-:Y:S01]  /*3170*/  PRMT R6, R0, 0x7610, R6 ;  /* 0x0000761000067816 */ /* 0x001fe20000000006 */
[----:B------:R-:W-:Y:S06]  /*3180*/  BRA `(.L_x_24656) ;  /* 0x00000000009c7947 */ /* 0x000fec0003800000 */
.L_x_24668:
        /* <DEDUP_REMOVED lines=14> */
.L_x_24682:
[----:B------:R-:W-:Y:S05]  /*3270*/  BSYNC B0 ;  /* 0x0000000000007941 */ /* 0x000fea0003800000 */
.L_x_24681:
[----:B------:R-:W0:Y:S02]  /*3280*/  F2I.FTZ.TRUNC.NTZ R0, R0 ;  /* 0x0000000000007305 */ /* 0x000e24000021f100 */
[----:B0-----:R-:W-:Y:S01]  /*3290*/  PRMT R6, R0, 0x7610, R6 ;  /* 0x0000761000067816 */ /* 0x001fe20000000006 */
[----:B------:R-:W-:Y:S06]  /*32a0*/  BRA `(.L_x_24656) ;  /* 0x0000000000547947 */ /* 0x000fec0003800000 */
.L_x_24655:
        /* <DEDUP_REMOVED lines=16> */
.L_x_24683:
[----:B------:R-:W-:Y:S01]  /*33b0*/  PRMT R6, RZ, 0x7610, R6 ;  /* 0x00007610ff067816 */ /* 0x000fe20000000006 */
[----:B------:R-:W-:Y:S06]  /*33c0*/  BRA `(.L_x_24656) ;  /* 0x00000000000c7947 */ /* 0x000fec0003800000 */
.L_x_24680:
[----:B------:R0:W5:Y:S01]  /*33d0*/  LDG.E.U16 R6, desc[UR36][R2.64] ;  /* 0x0000002402067981 */ /* 0x000162000c1e1500 */
[----:B------:R-:W-:Y:S05]  /*33e0*/  BRA `(.L_x_24656) ;  /* 0x0000000000047947 */ /* 0x000fea0003800000 */
.L_x_24679:
[----:B------:R0:W5:Y:S02]  /*33f0*/  LDG.E.U16 R6, desc[UR36][R2.64] ;  /* 0x0000002402067981 */ /* 0x000164000c1e1500 */
.L_x_24656:
[C---:B-1---5:R-:W-:Y:S01]  /*3400*/  PRMT R4, R6.reuse, 0x9910, RZ ;  /* 0x0000991006047816 */ /* 0x062fe200000000ff */
[----:B------:R-:W-:Y:S01]  /*3410*/  BSSY B0, `(.L_x_24684) ;  /* 0x000002c000007945 */ /* 0x000fe20003800000 */
[----:B------:R-:W-:Y:S02]  /*3420*/  PRMT R5, R19, 0x9910, RZ ;  /* 0x0000991013057816 */ /* 0x000fe400000000ff */
[-C--:B------:R-:W-:Y:S02]  /*3430*/  IABS R0, R4.reuse ;  /* 0x0000000400007213 */ /* 0x080fe40000000000 */
[----:B------:R-:W-:Y:S02]  /*3440*/  IABS R8, R5 ;  /* 0x0000000500087213 */ /* 0x000fe40000000000 */
[----:B------:R-:W1:Y:S01]  /*3450*/  I2F.RP R7, R0 ;  /* 0x0000000000077306 */ /* 0x000e620000209400 */
[----:B------:R-:W-:Y:S02]  /*3460*/  IABS R10, R4 ;  /* 0x00000004000a7213 */ /* 0x000fe40000000000 */
[----:B------:R-:W-:-:S05]  /*3470*/  LOP3.LUT R6, R6, R19, RZ, 0x3c, !PT ;  /* 0x0000001306067212 */ /* 0x000fca00078e3cff */
[----:B-1----:R-:W0:Y:S02]  /*3480*/  MUFU.RCP R7, R7 ;  /* 0x0000000700077308 */ /* 0x002e240000001000 */
[----:B0-234-:R-:W-:Y:S02]  /*3490*/  VIADD R2, R7, 0xffffffe ;  /* 0x0ffffffe07027836 */ /* 0x01dfe40000000000 */
[----:B------:R-:W-:-:S04]  /*34a0*/  IMAD.MOV R7, RZ, RZ, -R10 ;  /* 0x000000ffff077224 */ /* 0x000fc800078e0a0a */
[----:B------:R0:W1:Y:S02]  /*34b0*/  F2I.FTZ.U32.TRUNC.NTZ R3, R2 ;  /* 0x0000000200037305 */ /* 0x000064000021f000 */
[----:B0-----:R-:W-:Y:S02]  /*34c0*/  IMAD.MOV.U32 R2, RZ, RZ, RZ ;  /* 0x000000ffff027224 */ /* 0x001fe400078e00ff */
[----:B-1----:R-:W-:-:S04]  /*34d0*/  IMAD.MOV R9, RZ, RZ, -R3 ;  /* 0x000000ffff097224 */ /* 0x002fc800078e0a03 */
[----:B------:R-:W-:-:S04]  /*34e0*/  IMAD R9, R9, R0, RZ ;  /* 0x0000000009097224 */ /* 0x000fc800078e02ff */
[----:B------:R-:W-:Y:S01]  /*34f0*/  IMAD.HI.U32 R3, R3, R9, R2 ;  /* 0x0000000903037227 */ /* 0x000fe200078e0002 */
[----:B------:R-:W-:-:S04]  /*3500*/  LOP3.LUT R2, R5, R4, RZ, 0x3c, !PT ;  /* 0x0000000405027212 */ /* 0x000fc800078e3cff */
[----:B------:R-:W-:Y:S01]  /*3510*/  ISETP.GE.AND P0, PT, R2, RZ, PT ;  /* 0x000000ff0200720c */ /* 0x000fe20003f06270 */
[----:B------:R-:W-:Y:S01]  /*3520*/  IMAD.HI.U32 R3, R3, R8, RZ ;  /* 0x0000000803037227 */ /* 0x000fe200078e00ff */
[----:B------:R-:W-:-:S03]  /*3530*/  PRMT R2, R6, 0x9910, RZ ;  /* 0x0000991006027816 */ /* 0x000fc600000000ff */
[----:B------:R-:W-:Y:S01]  /*3540*/  IMAD R7, R3, R7, R8 ;  /* 0x0000000703077224 */ /* 0x000fe200078e0208 */
[----:B------:R-:W-:Y:S01]  /*3550*/  ISETP.GT.AND P3, PT, R2, -0x1, PT ;  /* 0xffffffff0200780c */ /* 0x000fe20003f64270 */
[----:B------:R-:W0:Y:S03]  /*3560*/  LDC.U8 R8, c[0x0][0x491] ;  /* 0x00012440ff087b82 */ /* 0x000e260000000000 */
[----:B------:R-:W-:-:S13]  /*3570*/  ISETP.GT.U32.AND P2, PT, R0, R7, PT ;  /* 0x000000070000720c */ /* 0x000fda0003f44070 */
[----:B------:R-:W-:Y:S02]  /*3580*/  @!P2 IMAD.IADD R7, R7, 0x1, -R0 ;  /* 0x000000010707a824 */ /* 0x000fe400078e0a00 */
[----:B------:R-:W-:Y:S01]  /*3590*/  @!P2 VIADD R3, R3, 0x1 ;  /* 0x000000010303a836 */ /* 0x000fe20000000000 */
[----:B------:R-:W-:Y:S02]  /*35a0*/  ISETP.NE.AND P2, PT, R4, RZ, PT ;  /* 0x000000ff0400720c */ /* 0x000fe40003f45270 */
[----:B------:R-:W-:Y:S02]  /*35b0*/  ISETP.GE.U32.AND P1, PT, R7, R0, PT ;  /* 0x000000000700720c */ /* 0x000fe40003f26070 */
[----:B------:R-:W-:Y:S02]  /*35c0*/  LOP3.LUT R4, RZ, R4, RZ, 0x33, !PT ;  /* 0x00000004ff047212 */ /* 0x000fe400078e33ff */
[----:B0-----:R-:W-:-:S09]  /*35d0*/  PRMT R6, R8, 0x9910, RZ ;  /* 0x0000991008067816 */ /* 0x001fd200000000ff */
[----:B------:R-:W-:Y:S01]  /*35e0*/  @P1 VIADD R3, R3, 0x1 ;  /* 0x0000000103031836 */ /* 0x000fe20000000000 */
[----:B------:R-:W-:-:S03]  /*35f0*/  ISETP.GT.AND P1, PT, R6, 0x9, PT ;  /* 0x000000090600780c */ /* 0x000fc60003f24270 */
[----:B------:R-:W-:-:S05]  /*3600*/  @!P0 IMAD.MOV R3, RZ, RZ, -R3 ;  /* 0x000000ffff038224 */ /* 0x000fca00078e0a03 */
[----:B------:R-:W-:Y:S01]  /*3610*/  SEL R3, R4, R3, !P2 ;  /* 0x0000000304037207 */ /* 0x000fe20005000000 */
[----:B------:R-:W-:Y:S06]  /*3620*/  @P3 BRA `(.L_x_24685) ;  /* 0x0000000000283947 */ /* 0x000fec0003800000 */
[----:B------:R-:W-:Y:S02]  /*3630*/  ISETP.GE.AND P3, PT, R5, RZ, PT ;  /* 0x000000ff0500720c */ /* 0x000fe40003f66270 */
[----:B------:R-:W-:Y:S01]  /*3640*/  ISETP.GT.U32.AND P0, PT, R0, R7, PT ;  /* 0x000000070000720c */ /* 0x000fe20003f04070 */
[----:B------:R-:W-:-:S05]  /*3650*/  IMAD.IADD R0, R7, 0x1, -R0 ;  /* 0x0000000107007824 */ /* 0x000fca00078e0a00 */
[----:B------:R-:W-:Y:S01]  /*3660*/  SEL R7, R0, R7, !P0 ;  /* 0x0000000700077207 */ /* 0x000fe20004000000 */
[----:B------:R-:W-:-:S04]  /*3670*/  VIADD R0, R3, 0xffffffff ;  /* 0xffffffff03007836 */ /* 0x000fc80000000000 */
[----:B------:R-:W-:-:S05]  /*3680*/  @!P3 IMAD.MOV R7, RZ, RZ, -R7 ;  /* 0x000000ffff07b224 */ /* 0x000fca00078e0a07 */
[----:B------:R-:W-:-:S04]  /*3690*/  SEL R4, R4, R7, !P2 ;  /* 0x0000000704047207 */ /* 0x000fc80005000000 */
[----:B------:R-:W-:-:S13]  /*36a0*/  ISETP.NE.AND P0, PT, R4, RZ, PT ;  /* 0x000000ff0400720c */ /* 0x000fda0003f05270 */
[----:B------:R-:W-:-:S04]  /*36b0*/  @!P0 IMAD.MOV R0, RZ, RZ, R3 ;  /* 0x000000ffff008224 */ /* 0x000fc800078e0203 */
[----:B------:R-:W-:-:S07]  /*36c0*/  IMAD.MOV.U32 R3, RZ, RZ, R0 ;  /* 0x000000ffff037224 */ /* 0x000fce00078e0000 */
.L_x_24685:
[----:B------:R-:W-:Y:S05]  /*36d0*/  BSYNC B0 ;  /* 0x0000000000007941 */ /* 0x000fea0003800000 */
.L_x_24684:
        /* <DEDUP_REMOVED lines=9> */
[----:B------:R0:W-:Y:S01]  /*3770*/  STG.E.U8 desc[UR36][R16.64], R3 ;  /* 0x0000000310007986 */ /* 0x0001e2000c101124 */
[----:B------:R-:W-:Y:S05]  /*3780*/  BRA `(.L_x_24691) ;  /* 0x0000000c00787947 */ /* 0x000fea0003800000 */
.L_x_24689:
[----:B------:R0:W-:Y:S01]  /*3790*/  STG.E.U8 desc[UR36][R16.64], R3 ;  /* 0x0000000310007986 */ /* 0x0001e2000c101124 */
[----:B------:R-:W-:Y:S05]  /*37a0*/  BRA `(.L_x_24691) ;  /* 0x0000000c00707947 */ /* 0x000fea0003800000 */
.L_x_24688:
[----:B------:R-:W-:-:S13]  /*37b0*/  ISETP.NE.AND P0, PT, R6, 0x2, PT ;  /* 0x000000020600780c */ /* 0x000fda0003f05270 */
[----:B------:R-:W-:Y:S05]  /*37c0*/  @!P0 BRA `(.L_x_24692) ;  /* 0x0000000000308947 */ /* 0x000fea0003800000 */
[----:B------:R-:W-:-:S13]  /*37d0*/  ISETP.NE.AND P0, PT, R6, 0x3, PT ;  /* 0x000000030600780c */ /* 0x000fda0003f05270 */
[----:B------:R-:W-:Y:S05]  /*37e0*/  @!P0 BRA `(.L_x_24693) ;  /* 0x00000000001c8947 */ /* 0x000fea0003800000 */
[----:B------:R-:W-:-:S13]  /*37f0*/  ISETP.NE.AND P0, PT, R6, 0x4, PT ;  /* 0x000000040600780c */ /* 0x000fda0003f05270 */
[----:B------:R-:W-:Y:S05]  /*3800*/  @P0 BRA `(.L_x_24690) ;  /* 0x0000000800f80947 */ /* 0x000fea0003800000 */
[----:B------:R-:W-:-:S05]  /*3810*/  PRMT R3, R3, 0x9910, RZ ;  /* 0x0000991003037816 */ /* 0x000fca00000000ff */
[----:B------:R-:W-:-:S05]  /*3820*/  IMAD.MOV.U32 R2, RZ, RZ, R3 ;  /* 0x000000ffff027224 */ /* 0x000fca00078e0003 */
[----:B------:R-:W-:-:S05]  /*3830*/  SHF.R.S32.HI R3, RZ, 0x1f, R2 ;  /* 0x0000001fff037819 */ /* 0x000fca0000011402 */
[----:B------:R0:W-:Y:S01]  /*3840*/  STG.E.64 desc[UR36][R16.64], R2 ;  /* 0x0000000210007986 */ /* 0x0001e2000c101b24 */
[----:B------:R-:W-:Y:S05]  /*3850*/  BRA `(.L_x_24691) ;  /* 0x0000000c00447947 */ /* 0x000fea0003800000 */
.L_x_24693:
[----:B------:R-:W-:-:S05]  /*3860*/  PRMT R3, R3, 0x9910, RZ ;  /* 0x0000991003037816 */ /* 0x000fca00000000ff */
[----:B------:R0:W-:Y:S01]  /*3870*/  STG.E desc[UR36][R16.64], R3 ;  /* 0x0000000310007986 */ /* 0x0001e2000c101924 */
[----:B------:R-:W-:Y:S05]  /*3880*/  BRA `(.L_x_24691) ;  /* 0x0000000c00387947 */ /* 0x000fea0003800000 */
.L_x_24692:
[----:B------:R0:W-:Y:S01]  /*3890*/  STG.E.U16 desc[UR36][R16.64], R3 ;  /* 0x0000000310007986 */ /* 0x0001e2000c101524 */
[----:B------:R-:W-:Y:S05]  /*38a0*/  BRA `(.L_x_24691) ;  /* 0x0000000c00307947 */ /* 0x000fea0003800000 */
.L_x_24687:
[----:B------:R-:W-:-:S13]  /*38b0*/  ISETP.GT.AND P0, PT, R6, 0x6, PT ;  /* 0x000000060600780c */ /* 0x000fda0003f04270 */
[----:B------:R-:W-:Y:S05]  /*38c0*/  @P0 BRA `(.L_x_24694) ;  /* 0x00000000002c0947 */ /* 0x000fea0003800000 */
[----:B------:R-:W-:-:S13]  /*38d0*/  ISETP.NE.AND P0, PT, R6, 0x5, PT ;  /* 0x000000050600780c */ /* 0x000fda0003f05270 */
[----:B------:R-:W-:Y:S05]  /*38e0*/  @!P0 BRA `(.L_x_24695) ;  /* 0x0000000000148947 */ /* 0x000fea0003800000 */
[----:B------:R-:W-:-:S13]  /*38f0*/  ISETP.NE.AND P0, PT, R6, 0x6, PT ;  /* 0x000000060600780c */ /* 0x000fda0003f05270 */
[----:B------:R-:W-:Y:S05]  /*3900*/  @P0 BRA `(.L_x_24690) ;  /* 0x0000000800b80947 */ /* 0x000fea0003800000 */
[----:B------:R-:W0:Y:S02]  /*3910*/  I2F.S16 R3, R3 ;  /* 0x0000000300037306 */ /* 0x000e240000101400 */
[----:B0-----:R0:W-:Y:S01]  /*3920*/  STG.E desc[UR36][R16.64], R3 ;  /* 0x0000000310007986 */ /* 0x0011e2000c101924 */
[----:B------:R-:W-:Y:S05]  /*3930*/  BRA `(.L_x_24691) ;  /* 0x0000000c000c7947 */ /* 0x000fea0003800000 */
.L_x_24695:
[----:B------:R-:W0:Y:S02]  /*3940*/  I2F.S16 R0, R3 ;  /* 0x0000000300007306 */ /* 0x000e240000101400 */
[----:B0-----:R-:W-:-:S05]  /*3950*/  F2FP.F16.F32.PACK_AB R0, RZ, R0 ;  /* 0x00000000ff00723e */ /* 0x001fca00000000ff */
[----:B------:R0:W-:Y:S01]  /*3960*/  STG.E.U16 desc[UR36][R16.64], R0 ;  /* 0x0000000010007986 */ /* 0x0001e2000c101524 */
[----:B------:R-:W-:Y:S05]  /*3970*/  BRA `(.L_x_24691) ;  /* 0x0000000800fc7947 */ /* 0x000fea0003800000 */
.L_x_24694:
[----:B------:R-:W-:-:S13]  /*3980*/  ISETP.NE.AND P0, PT, R6, 0x7, PT ;  /* 0x000000070600780c */ /* 0x000fda0003f05270 */
[----:B------:R-:W-:Y:S05]  /*3990*/  @!P0 BRA `(.L_x_24696) ;  /* 0x0000000000348947 */ /* 0x000fea0003800000 */
[----:B------:R-:W-:-:S13]  /*39a0*/  ISETP.NE.AND P0, PT, R6, 0x8, PT ;  /* 0x000000080600780c */ /* 0x000fda0003f05270 */
[----:B------:R-:W-:Y:S05]  /*39b0*/  @!P0 BRA `(.L_x_24697) ;  /* 0x0000000000188947 */ /* 0x000fea0003800000 */
[----:B------:R-:W-:-:S13]  /*39c0*/  ISETP.NE.AND P0, PT, R6, 0x9, PT ;  /* 0x000000090600780c */ /* 0x000fda0003f05270 */
[----:B------:R-:W-:Y:S05]  /*39d0*/  @P0 BRA `(.L_x_24690) ;  /* 0x0000000800840947 */ /* 0x000fea0003800000 */
[----:B------:R-:W0:Y:S01]  /*39e0*/  I2F.S16 R4, R3 ;  /* 0x0000000300047306 */ /* 0x000e220000101400 */
[----:B------:R-:W-:-:S05]  /*39f0*/  IMAD.MOV.U32 R5, RZ, RZ, RZ ;  /* 0x000000ffff057224 */ /* 0x000fca00078e00ff */
[----:B0-----:R0:W-:Y:S01]  /*3a00*/  STG.E.64 desc[UR36][R16.64], R4 ;  /* 0x0000000410007986 */ /* 0x0011e2000c101b24 */
[----:B------:R-:W-:Y:S05]  /*3a10*/  BRA `(.L_x_24691) ;  /* 0x0000000800d47947 */ /* 0x000fea0003800000 */
.L_x_24697:
[----:B------:R-:W0:Y:S02]  /*3a20*/  I2F.S16 R3, R3 ;  /* 0x0000000300037306 */ /* 0x000e240000101400 */
[----:B0-----:R-:W-:-:S04]  /*3a30*/  F2FP.F16.F32.PACK_AB R3, RZ, R3 ;  /* 0x00000003ff03723e */ /* 0x001fc800000000ff */
[----:B------:R-:W-:-:S05]  /*3a40*/  PRMT R3, R3, 0x5410, RZ ;  /* 0x0000541003037816 */ /* 0x000fca00000000ff */
[----:B------:R0:W-:Y:S01]  /*3a50*/  STG.E desc[UR36][R16.64], R3 ;  /* 0x0000000310007986 */ /* 0x0001e2000c101924 */
[----:B------:R-:W-:Y:S05]  /*3a60*/  BRA `(.L_x_24691) ;  /* 0x0000000800c07947 */ /* 0x000fea0003800000 */
.L_x_24696:
[----:B------:R-:W0:Y:S02]  /*3a70*/  I2F.F64.S16 R2, R3 ;  /* 0x0000000300027312 */ /* 0x000e240000101c00 */
[----:B0-----:R0:W-:Y:S01]  /*3a80*/  STG.E.64 desc[UR36][R16.64], R2 ;  /* 0x0000000210007986 */ /* 0x0011e2000c101b24 */
[----:B------:R-:W-:Y:S05]  /*3a90*/  BRA `(.L_x_24691) ;  /* 0x0000000800b47947 */ /* 0x000fea0003800000 */
.L_x_24686:
        /* <DEDUP_REMOVED lines=8> */
[----:B------:R-:W-:-:S04]  /*3b20*/  PRMT R0, R3, 0x9910, RZ ;  /* 0x0000991003007816 */ /* 0x000fc800000000ff */
[----:B------:R-:W-:-:S04]  /*3b30*/  ISETP.NE.AND P0, PT, R0, RZ, PT ;  /* 0x000000ff0000720c */ /* 0x000fc80003f05270 */
[----:B------:R-:W-:-:S05]  /*3b40*/  SEL R3, RZ, 0x1, !P0 ;  /* 0x00000001ff037807 */ /* 0x000fca0004000000 */
[----:B------:R4:W-:Y:S01]  /*3b50*/  STG.E.U8 desc[UR36][R16.64], R3 ;  /* 0x0000000310007986 */ /* 0x0009e2000c101124 */
[----:B------:R-:W-:Y:S05]  /*3b60*/  BRA `(.L_x_24691) ;  /* 0x0000000800807947 */ /* 0x000fea0003800000 */
.L_x_24700:
[----:B------:R-:W0:Y:S01]  /*3b70*/  I2F.F64.S16 R4, R3 ;  /* 0x0000000300047312 */ /* 0x000e220000101c00 */
[----:B------:R-:W-:-:S05]  /*3b80*/  CS2R R6, SRZ ;  /* 0x0000000000067805 */ /* 0x000fca000001ff00 */
[----:B0-----:R3:W-:Y:S01]  /*3b90*/  STG.E.128 desc[UR36][R16.64], R4 ;  /* 0x0000000410007986 */ /* 0x0017e2000c101d24 */
[----:B------:R-:W-:Y:S05]  /*3ba0*/  BRA `(.L_x_24691) ;  /* 0x0000000800707947 */ /* 0x000fea0003800000 */
.L_x_24699:
[----:B------:R-:W-:-:S13]  /*3bb0*/  ISETP.NE.AND P0, PT, R6, 0xf, PT ;  /* 0x0000000f0600780c */ /* 0x000fda0003f05270 */
[----:B------:R-:W-:Y:S05]  /*3bc0*/  @!P0 BRA `(.L_x_24701) ;  /* 0x0000000000b48947 */ /* 0x000fea0003800000 */
[----:B------:R-:W-:-:S13]  /*3bd0*/  ISETP.NE.AND P0, PT, R6, 0x17, PT ;  /* 0x000000170600780c */ /* 0x000fda0003f05270 */
[----:B------:R-:W-:Y:S05]  /*3be0*/  @!P0 BRA `(.L_x_24702) ;  /* 0x0000000000548947 */ /* 0x000fea0003800000 */
[----:B------:R-:W-:-:S13]  /*3bf0*/  ISETP.NE.AND P0, PT, R6, 0x18, PT ;  /* 0x000000180600780c */ /* 0x000fda0003f05270 */
[----:B------:R-:W-:Y:S05]  /*3c00*/  @P0 BRA `(.L_x_24690) ;  /* 0x0000000400f80947 */ /* 0x000fea0003800000 */
[----:B------:R-:W0:Y:S01]  /*3c10*/  I2F.S16 R3, R3 ;  /* 0x0000000300037306 */ /* 0x000e220000101400 */
[----:B------:R-:W-:Y:S01]  /*3c20*/  BSSY B0, `(.L_x_24703) ;  /* 0x000000e000007945 */ /* 0x000fe20003800000 */
[C---:B0-----:R-:W-:Y:S02]  /*3c30*/  LOP3.LUT R2, R3.reuse, 0x7fffffff, RZ, 0xc0, !PT ;  /* 0x7fffffff03027812 */ /* 0x041fe400078ec0ff */
        /* <DEDUP_REMOVED lines=12> */
.L_x_24704:
[----:B------:R-:W-:Y:S05]  /*3d00*/  BSYNC B0 ;  /* 0x0000000000007941 */ /* 0x000fea0003800000 */
.L_x_24703:
[----:B------:R-:W-:-:S05]  /*3d10*/  LOP3.LUT R5, R0, R5, RZ, 0xfc, !PT ;  /* 0x0000000500057212 */ /* 0x000fca00078efcff */
[----:B------:R0:W-:Y:S01]  /*3d20*/  STG.E.U8 desc[UR36][R16.64], R5 ;  /* 0x0000000510007986 */ /* 0x0001e2000c101124 */
[----:B------:R-:W-:Y:S05]  /*3d30*/  BRA `(.L_x_24691) ;  /* 0x00000008000c7947 */ /* 0x000fea0003800000 */
.L_x_24702:
[----:B------:R-:W0:Y:S01]  /*3d40*/  I2F.S16 R3, R3 ;  /* 0x0000000300037306 */ /* 0x000e220000101400 */
[----:B------:R-:W-:Y:S01]  /*3d50*/  BSSY B0, `(.L_x_24705) ;  /* 0x000000f000007945 */ /* 0x000fe20003800000 */
[----:B0-----:R-:W-:-:S04]  /*3d60*/  LOP3.LUT R2, R3, 0x7fffffff, RZ, 0xc0, !PT ;  /* 0x7fffffff03027812 */ /* 0x001fc800078ec0ff */
        /* <DEDUP_REMOVED lines=10> */
.L_x_24706:
[----:B------:R-:W-:Y:S01]  /*3e10*/  IMAD.MOV.U32 R0, RZ, RZ, 0x7f ;  /* 0x0000007fff007424 */ /* 0x000fe200078e00ff */
[----:B------:R-:W-:-:S04]  /*3e20*/  ISETP.GT.U32.AND P0, PT, R2, 0x7f800000, PT ;  /* 0x7f8000000200780c */ /* 0x000fc80003f04070 */
[----:B------:R-:W-:-:S09]  /*3e30*/  SEL R0, R0, 0x7c, P0 ;  /* 0x0000007c00007807 */ /* 0x000fd20000000000 */
.L_x_24707:
[----:B------:R-:W-:Y:S05]  /*3e40*/  BSYNC B0 ;  /* 0x0000000000007941 */ /* 0x000fea0003800000 */
.L_x_24705:
[----:B------:R-:W-:-:S04]  /*3e50*/  LOP3.LUT R2, R3, 0x80000000, RZ, 0xc0, !PT ;  /* 0x8000000003027812 */ /* 0x000fc800078ec0ff */
[----:B------:R-:W-:-:S04]  /*3e60*/  SHF.R.U32.HI R3, RZ, 0x18, R2 ;  /* 0x00000018ff037819 */ /* 0x000fc80000011602 */
[----:B------:R-:W-:-:S05]  /*3e70*/  LOP3.LUT R3, R0, R3, RZ, 0xfc, !PT ;  /* 0x0000000300037212 */ /* 0x000fca00078efcff */
[----:B------:R1:W-:Y:S01]  /*3e80*/  STG.E.U8 desc[UR36][R16.64], R3 ;  /* 0x0000000310007986 */ /* 0x0003e2000c101124 */
[----:B------:R-:W-:Y:S05]  /*3e90*/  BRA `(.L_x_24691) ;  /* 0x0000000400b47947 */ /* 0x000fea0003800000 */
.L_x_24701:
[----:B------:R-:W0:Y:S02]  /*3ea0*/  I2F.S16 R0, R3 ;  /* 0x0000000300007306 */ /* 0x000e240000101400 */
[----:B0-----:R-:W-:-:S05]  /*3eb0*/  F2FP.BF16.F32.PACK_AB R0, RZ, R0 ;  /* 0x00000000ff00723e */ /* 0x001fca00000010ff */
[----:B------:R2:W-:Y:S01]  /*3ec0*/  STG.E.U16 desc[UR36][R16.64], R0 ;  /* 0x0000000010007986 */ /* 0x0005e2000c101524 */
[----:B------:R-:W-:Y:S05]  /*3ed0*/  BRA `(.L_x_24691) ;  /* 0x0000000400a47947 */ /* 0x000fea0003800000 */
.L_x_24698:
        /* <DEDUP_REMOVED lines=8> */
[----:B------:R0:W-:Y:S01]  /*3f60*/  STG.E.U16 desc[UR36][R16.64], R3 ;  /* 0x0000000310007986 */ /* 0x0001e2000c101524 */
[----:B------:R-:W-:Y:S05]  /*3f70*/  BRA `(.L_x_24691) ;  /* 0x00000004007c7947 */ /* 0x000fea0003800000 */
.L_x_24710:
[----:B------:R-:W0:Y:S01]  /*3f80*/  I2F.S16 R3, R3 ;  /* 0x0000000300037306 */ /* 0x000e220000101400 */
[----:B------:R-:W-:Y:S01]  /*3f90*/  BSSY B0, `(.L_x_24711) ;  /* 0x0000014000007945 */ /* 0x000fe20003800000 */
[----:B------:R-:W-:Y:S01]  /*3fa0*/  IMAD.MOV.U32 R8, RZ, RZ, 0x80 ;  /* 0x00000080ff087424 */ /* 0x000fe200078e00ff */
[----:B0-----:R-:W-:-:S04]  /*3fb0*/  LOP3.LUT R2, R3, 0x7fffffff, RZ, 0xc0, !PT ;  /* 0x7fffffff03027812 */ /* 0x001fc800078ec0ff */
        /* <DEDUP_REMOVED lines=13> */
.L_x_24713:
[----:B------:R-:W-:-:S04]  /*4090*/  LOP3.LUT R2, R3, 0x80000000, RZ, 0xc0, !PT ;  /* 0x8000000003027812 */ /* 0x000fc800078ec0ff */
[----:B------:R-:W-:-:S04]  /*40a0*/  SHF.R.U32.HI R3, RZ, 0x18, R2 ;  /* 0x00000018ff037819 */ /* 0x000fc80000011602 */
[----:B------:R-:W-:-:S04]  /*40b0*/  LOP3.LUT R0, R0, R3, RZ, 0xfc, !PT ;  /* 0x0000000300007212 */ /* 0x000fc800078efcff */
[----:B------:R-:W-:-:S07]  /*40c0*/  PRMT R8, R0, 0x7610, R8 ;  /* 0x0000761000087816 */ /* 0x000fce0000000008 */
.L_x_24712:
[----:B------:R-:W-:Y:S05]  /*40d0*/  BSYNC B0 ;  /* 0x0000000000007941 */ /* 0x000fea0003800000 */
.L_x_24711:
[----:B------:R0:W-:Y:S01]  /*40e0*/  STG.E.U8 desc[UR36][R16.64], R8 ;  /* 0x0000000810007986 */ /* 0x0001e2000c101124 */
[----:B------:R-:W-:Y:S05]  /*40f0*/  BRA `(.L_x_24691) ;  /* 0x00000004001c7947 */ /* 0x000fea0003800000 */
.L_x_24709:
        /* <DEDUP_REMOVED lines=17> */
.L_x_24716:
[----:B------:R-:W-:-:S04]  /*4210*/  LOP3.LUT R2, R3, 0x80000000, RZ, 0xc0, !PT ;  /* 0x8000000003027812 */ /* 0x000fc800078ec0ff */
[----:B------:R-:W-:-:S04]  /*4220*/  SHF.R.U32.HI R3, RZ, 0x18, R2 ;  /* 0x00000018ff037819 */ /* 0x000fc80000011602 */
[----:B------:R-:W-:-:S04]  /*4230*/  LOP3.LUT R0, R0, R3, RZ, 0xfc, !PT ;  /* 0x0000000300007212 */ /* 0x000fc800078efcff */
[----:B------:R-:W-:-:S07]  /*4240*/  PRMT R8, R0, 0x7610, R8 ;  /* 0x0000761000087816 */ /* 0x000fce0000000008 */
.L_x_24715:
[----:B------:R-:W-:Y:S05]  /*4250*/  BSYNC B0 ;  /* 0x0000000000007941 */ /* 0x000fea0003800000 */
.L_x_24714:
[----:B------:R0:W-:Y:S01]  /*4260*/  STG.E.U8 desc[UR36][R16.64], R8 ;  /* 0x0000000810007986 */ /* 0x0001e2000c101124 */
[----:B------:R-:W-:Y:S05]  /*4270*/  BRA `(.L_x_24691) ;  /* 0x0000000000bc7947 */ /* 0x000fea0003800000 */
.L_x_24708:
[----:B------:R-:W-:-:S13]  /*4280*/  ISETP.NE.AND P0, PT, R6, 0x1c, PT ;  /* 0x0000001c0600780c */ /* 0x000fda0003f05270 */
[----:B------:R-:W-:Y:S05]  /*4290*/  @!P0 BRA `(.L_x_24717) ;  /* 0x0000000000ac8947 */ /* 0x000fea0003800000 */
[----:B------:R-:W-:-:S13]  /*42a0*/  ISETP.NE.AND P0, PT, R6, 0x1d, PT ;  /* 0x0000001d0600780c */ /* 0x000fda0003f05270 */
[----:B------:R-:W-:Y:S05]  /*42b0*/  @!P0 BRA `(.L_x_24718) ;  /* 0x0000000000908947 */ /* 0x000fea0003800000 */
[----:B------:R-:W-:-:S13]  /*42c0*/  ISETP.NE.AND P0, PT, R6, 0x2c, PT ;  /* 0x0000002c0600780c */ /* 0x000fda0003f05270 */
[----:B------:R-:W-:Y:S05]  /*42d0*/  @P0 BRA `(.L_x_24690) ;  /* 0x0000000000440947 */ /* 0x000fea0003800000 */
[----:B------:R-:W0:Y:S02]  /*42e0*/  I2F.S16 R3, R3 ;  /* 0x0000000300037306 */ /* 0x000e240000101400 */
[----:B0-----:R-:W-:-:S04]  /*42f0*/  SHF.R.U32.HI R2, RZ, 0x17, R3 ;  /* 0x00000017ff027819 */ /* 0x001fc80000011603 */
[----:B------:R-:W-:-:S04]  /*4300*/  LOP3.LUT R4, R2, 0xff, RZ, 0xc0, !PT ;  /* 0x000000ff02047812 */ /* 0x000fc800078ec0ff */
[----:B------:R-:W-:-:S13]  /*4310*/  ISETP.NE.AND P2, PT, R4, 0xff, PT ;  /* 0x000000ff0400780c */ /* 0x000fda0003f45270 */
[--C-:B------:R-:W-:Y:S02]  /*4320*/  @P2 SHF.R.U32.HI R0, RZ, 0x16, R3.reuse ;  /* 0x00000016ff002819 */ /* 0x100fe40000011603 */
[----:B------:R-:W-:Y:S01]  /*4330*/  @P2 LOP3.LUT P0, RZ, R4, 0x3fffff, R3, 0xf8, !PT ;  /* 0x003fffff04ff2812 */ /* 0x000fe2000780f803 */
[----:B------:R-:W-:Y:S01]  /*4340*/  @P2 VIADD R4, R2, 0x1 ;  /* 0x0000000102042836 */ /* 0x000fe20000000000 */
[----:B------:R-:W-:-:S04]  /*4350*/  @P2 LOP3.LUT R0, R0, 0x1, RZ, 0xc0, !PT ;  /* 0x0000000100002812 */ /* 0x000fc800078ec0ff */
[----:B------:R-:W-:Y:S01]  /*4360*/  @P2 ISETP.EQ.U32.AND P1, PT, R0, 0x1, P0 ;  /* 0x000000010000280c */ /* 0x000fe20000722070 */
[----:B------:R-:W-:Y:S01]  /*4370*/  IMAD.MOV.U32 R0, RZ, RZ, 0xff ;  /* 0x000000ffff007424 */ /* 0x000fe200078e00ff */
[----:B------:R-:W-:Y:S02]  /*4380*/  PLOP3.LUT P0, PT, PT, PT, PT, 0x80, 0x0 ;  /* 0x000000000000781c */ /* 0x000fe40003f0f070 */
[----:B------:R-:W-:Y:S02]  /*4390*/  @P2 PLOP3.LUT P0, PT, P1, PT, PT, 0x80, 0x0 ;  /* 0x000000000000281c */ /* 0x000fe40000f0f070 */
[----:B------:R-:W-:-:S11]  /*43a0*/  PRMT R3, R0, 0x7610, R3 ;  /* 0x0000761000037816 */ /* 0x000fd60000000003 */
[----:B------:R-:W-:-:S04]  /*43b0*/  @!P0 IMAD.MOV R4, RZ, RZ, R2 ;  /* 0x000000ffff048224 */ /* 0x000fc800078e0202 */
[----:B------:R-:W-:-:S05]  /*43c0*/  @P2 IMAD.MOV.U32 R3, RZ, RZ, R4 ;  /* 0x000000ffff032224 */ /* 0x000fca00078e0004 */
[----:B------:R0:W-:Y:S01]  /*43d0*/  STG.E.U8 desc[UR36][R16.64], R3 ;  /* 0x0000000310007986 */ /* 0x0001e2000c101124 */
[----:B------:R-:W-:Y:S05]  /*43e0*/  BRA `(.L_x_24691) ;  /* 0x0000000000607947 */ /* 0x000fea0003800000 */
.L_x_24690:
        /* <DEDUP_REMOVED lines=16> */
.L_x_24719:
[----:B------:R-:W-:Y:S05]  /*44f0*/  BRA `(.L_x_24691) ;  /* 0x00000000001c7947 */ /* 0x000fea0003800000 */
.L_x_24718:
[----:B------:R-:W-:-:S05]  /*4500*/  PRMT R3, R3, 0x9910, RZ ;  /* 0x0000991003037816 */ /* 0x000fca00000000ff */
[----:B------:R-:W-:-:S05]  /*4510*/  IMAD.MOV.U32 R2, RZ, RZ, R3 ;  /* 0x000000ffff027224 */ /* 0x000fca00078e0003 */
[----:B------:R-:W-:-:S05]  /*4520*/  SHF.R.S32.HI R3, RZ, 0x1f, R2 ;  /* 0x0000001fff037819 */ /* 0x000fca0000011402 */
[----:B------:R0:W-:Y:S01]  /*4530*/  STG.E.64 desc[UR36][R16.64], R2 ;  /* 0x0000000210007986 */ /* 0x0001e2000c101b24 */
[----:B------:R-:W-:Y:S05]  /*4540*/  BRA `(.L_x_24691) ;  /* 0x0000000000087947 */ /* 0x000fea0003800000 */
.L_x_24717:
[----:B------:R-:W-:-:S05]  /*4550*/  PRMT R3, R3, 0x9910, RZ ;  /* 0x0000991003037816 */ /* 0x000fca00000000ff */
[----:B------:R0:W-:Y:S02]  /*4560*/  STG.E desc[UR36][R16.64], R3 ;  /* 0x0000000310007986 */ /* 0x0001e4000c101924 */
.L_x_24691:
[----:B------:R-:W-:-:S04]  /*4570*/  IMAD R18, R18, 0x200, R23 ;  /* 0x0000020012127824 */ /* 0x000fc800078e0217 */
[----:B------:R-:W-:-:S07]  /*4580*/  VIADD R19, R18, 0x80 ;  /* 0x0000008012137836 */ /* 0x000fce0000000000 */
.L_x_24616:
[----:B------:R-:W-:Y:S05]  /*4590*/  BSYNC B6 ;  /* 0x0000000000067941 */ /* 0x000fea0003800000 */
.L_x_24615:
[----:B------:R-:W-:Y:S01]  /*45a0*/  ULDC UR4, c[0x0][0x210] ;  /* 0x0000840000047ab9 */ /* 0x000fe20000000800 */
[----:B------:R-:W-:Y:S01]  /*45b0*/  BSSY B6, `(.L_x_24720) ;  /* 0x0000450000067945 */ /* 0x000fe20003800000 */
[----:B------:R-:W-:-:S13]  /*45c0*/  ISETP.GE.AND P0, PT, R19, UR4, PT ;  /* 0x0000000413007c0c */ /* 0x000fda000bf06270 */
[----:B------:R-:W-:Y:S05]  /*45d0*/  @P0 BRA `(.L_x_24721) ;  /* 0x0000004400340947 */ /* 0x000fea0003800000 */
[----:B---3--:R-:W3:Y:S01]  /*45e0*/  LDC R6, c[0x0][0x218] ;  /* 0x00008600ff067b82 */ /* 0x008ee20000000800 */
[----:B------:R-:W-:Y:S02]  /*45f0*/  IMAD.MOV.U32 R22, RZ, RZ, RZ ;  /* 0x000000ffff167224 */ /* 0x000fe400078e00ff */
[----:B0-2---:R-:W-:Y:S02]  /*4600*/  IMAD.MOV.U32 R0, RZ, RZ, RZ ;  /* 0x000000ffff007224 */ /* 0x005fe400078e00ff */
[----:B-1--4-:R-:W-:Y:S01]  /*4610*/  IMAD.MOV.U32 R16, RZ, RZ, RZ ;  /* 0x000000ffff107224 */ /* 0x012fe200078e00ff */
[----:B---3--:R-:W-:-:S13]  /*4620*/  ISETP.NE.AND P0, PT, R6, RZ, PT ;  /* 0x000000ff0600720c */ /* 0x008fda0003f05270 */
        /* <DEDUP_REMOVED lines=349> */
.L_x_24722:
        /* <DEDUP_REMOVED lines=20> */
.L_x_24726:
[----:B------:R0:W5:Y:S01]  /*5d40*/  LDG.E.U8 R18, desc[UR36][R2.64] ;  /* 0x0000002402127981 */ /* 0x000162000c1e1100 */
[----:B------:R-:W-:Y:S05]  /*5d50*/  BRA `(.L_x_24728) ;  /* 0x0000000c00547947 */ /* 0x000fea0003800000 */
.L_x_24725:
        /* <DEDUP_REMOVED lines=8> */
.L_x_24730:
[----:B------:R0:W5:Y:S01]  /*5de0*/  LDG.E.U16 R18, desc[UR36][R2.64] ;  /* 0x0000002402127981 */ /* 0x000162000c1e1500 */
[----:B------:R-:W-:Y:S05]  /*5df0*/  BRA `(.L_x_24728) ;  /* 0x0000000c002c7947 */ /* 0x000fea0003800000 */
.L_x_24729:
[----:B------:R0:W5:Y:S01]  /*5e00*/  LDG.E.U16 R18, desc[UR36][R2.64] ;  /* 0x0000002402127981 */ /* 0x000162000c1e1500 */
[----:B------:R-:W-:Y:S05]  /*5e10*/  BRA `(.L_x_24728) ;  /* 0x0000000c00247947 */ /* 0x000fea0003800000 */
.L_x_24724:
        /* <DEDUP_REMOVED lines=9> */
.L_x_24732:
[----:B------:R-:W2:Y:S02]  /*5eb0*/  LDG.E.U16 R0, desc[UR36][R2.64] ;  /* 0x0000002402007981 */ /* 0x000ea4000c1e1500 */
[----:B--2---:R-:W-:-:S06]  /*5ec0*/  HADD2.F32 R0, -RZ, R0.H0_H0 ;  /* 0x20000000ff007230 */ /* 0x004fcc0000004100 */
[----:B------:R-:W0:Y:S02]  /*5ed0*/  F2I.FTZ.TRUNC.NTZ R0, R0 ;  /* 0x0000000000007305 */ /* 0x000e24000021f100 */
[----:B0-----:R-:W-:Y:S01]  /*5ee0*/  PRMT R18, R0, 0x7610, R18 ;  /* 0x0000761000127816 */ /* 0x001fe20000000012 */
[----:B------:R-:W-:Y:S06]  /*5ef0*/  BRA `(.L_x_24728) ;  /* 0x0000000800ec7947 */ /* 0x000fec0003800000 */
.L_x_24731:
        /* <DEDUP_REMOVED lines=9> */
.L_x_24734:
[----:B------:R-:W2:Y:S02]  /*5f90*/  LDG.E.U16 R2, desc[UR36][R2.64] ;  /* 0x0000002402027981 */ /* 0x000ea4000c1e1500 */
[----:B--2---:R-:W-:-:S06]  /*5fa0*/  HADD2.F32 R0, -RZ, R2.H0_H0 ;  /* 0x20000002ff007230 */ /* 0x004fcc0000004100 */
[----:B------:R-:W0:Y:S02]  /*5fb0*/  F2I.FTZ.TRUNC.NTZ R0, R0 ;  /* 0x0000000000007305 */ /* 0x000e24000021f100 */
[----:B0-----:R-:W-:Y:S01]  /*5fc0*/  PRMT R18, R0, 0x7610, R18 ;  /* 0x0000761000127816 */ /* 0x001fe20000000012 */
[----:B------:R-:W-:Y:S06]  /*5fd0*/  BRA `(.L_x_24728) ;  /* 0x0000000800b47947 */ /* 0x000fec0003800000 */
.L_x_24733:
[----:B------:R-:W2:Y:S02]  /*5fe0*/  LDG.E.64 R2, desc[UR36][R2.64] ;  /* 0x0000002402027981 */ /* 0x000ea4000c1e1b00 */
[----:B--2---:R0:W1:Y:S01]  /*5ff0*/  F2I.F64.TRUNC R18, R2 ;  /* 0x0000000200127311 */ /* 0x004062000030d100 */
[----:B------:R-:W-:Y:S05]  /*6000*/  BRA `(.L_x_24728) ;  /* 0x0000000800a87947 */ /* 0x000fea0003800000 */
.L_x_24723:
        /* <DEDUP_REMOVED lines=12> */
.L_x_24737:
[----:B------:R-:W2:Y:S02]  /*60d0*/  LDG.E.64 R2, desc[UR36][R2.64] ;  /* 0x0000002402027981 */ /* 0x000ea4000c1e1b00 */
[----:B--2---:R3:W4:Y:S01]  /*60e0*/  F2I.F64.TRUNC R18, R2 ;  /* 0x0000000200127311 */ /* 0x004722000030d100 */
[----:B------:R-:W-:Y:S05]  /*60f0*/  BRA `(.L_x_24728) ;  /* 0x00000008006c7947 */ /* 0x000fea0003800000 */
.L_x_24736:
        /* <DEDUP_REMOVED lines=28> */
.L_x_24739:
        /* <DEDUP_REMOVED lines=15> */
.L_x_24738:
[----:B------:R-:W2:Y:S02]  /*63b0*/  LDG.E.U16 R0, desc[UR36][R2.64] ;  /* 0x0000002402007981 */ /* 0x000ea4000c1e1500 */
[----:B--2---:R-:W-:-:S06]  /*63c0*/  IMAD.U32 R0, R0, 0x10000, RZ ;  /* 0x0001000000007824 */ /* 0x004fcc00078e00ff */
[----:B------:R-:W0:Y:S02]  /*63d0*/  F2I.FTZ.TRUNC.NTZ R0, R0 ;  /* 0x0000000000007305 */ /* 0x000e24000021f100 */
[----:B0-----:R-:W-:Y:S01]  /*63e0*/  PRMT R18, R0, 0x7610, R18 ;  /* 0x0000761000127816 */ /* 0x001fe20000000012 */
[----:B------:R-:W-:Y:S06]  /*63f0*/  BRA `(.L_x_24728) ;  /* 0x0000000400ac7947 */ /* 0x000fec0003800000 */
.L_x_24735:
        /* <DEDUP_REMOVED lines=10> */
.L_x_24742:
        /* <DEDUP_REMOVED lines=21> */
.L_x_24746:
[----:B------:R-:W-:Y:S05]  /*65f0*/  BSYNC B1 ;  /* 0x0000000000017941 */ /* 0x000fea0003800000 */
.L_x_24745:
[----:B------:R-:W-:Y:S01]  /*6600*/  LEA R3, R0, 0x3b800000, 0x17 ;  /* 0x3b80000000037811 */ /* 0x000fe200078eb8ff */
[----:B------:R-:W-:-:S05]  /*6610*/  IMAD.SHL.U32 R0, R2, 0x100000, RZ ;  /* 0x0010000002007824 */ /* 0x000fca00078e00ff */
[----:B------:R-:W-:-:S07]  /*6620*/  LOP3.LUT R0, R3, R0, R4, 0xfe, !PT ;  /* 0x0000000003007212 */ /* 0x000fce00078efe04 */
.L_x_24744:
[----:B------:R-:W-:Y:S05]  /*6630*/  BSYNC B0 ;  /* 0x0000000000007941 */ /* 0x000fea0003800000 */
.L_x_24743:
[----:B------:R-:W0:Y:S02]  /*6640*/  F2I.FTZ.TRUNC.NTZ R0, R0 ;  /* 0x0000000000007305 */ /* 0x000e24000021f100 */
[----:B0-----:R-:W-:Y:S01]  /*6650*/  PRMT R18, R0, 0x7610, R18 ;  /* 0x0000761000127816 */ /* 0x001fe20000000012 */
[----:B------:R-:W-:Y:S06]  /*6660*/  BRA `(.L_x_24728) ;  /* 0x0000000400107947 */ /* 0x000fec0003800000 */
.L_x_24741:
        /* <DEDUP_REMOVED lines=21> */
.L_x_24750:
[----:B------:R-:W-:Y:S05]  /*67c0*/  BSYNC B1 ;  /* 0x0000000000017941 */ /* 0x000fea0003800000 */
.L_x_24749:
[----:B------:R-:W-:Y:S01]  /*67d0*/  LEA R3, R0, 0x37800000, 0x17 ;  /* 0x3780000000037811 */ /* 0x000fe200078eb8ff */
[----:B------:R-:W-:-:S05]  /*67e0*/  IMAD.SHL.U32 R0, R2, 0x200000, RZ ;  /* 0x0020000002007824 */ /* 0x000fca00078e00ff */
[----:B------:R-:W-:-:S07]  /*67f0*/  LOP3.LUT R0, R3, R0, R4, 0xfe, !PT ;  /* 0x0000000003007212 */ /* 0x000fce00078efe04 */
.L_x_24748:
[----:B------:R-:W-:Y:S05]  /*6800*/  BSYNC B0 ;  /* 0x0000000000007941 */ /* 0x000fea0003800000 */
.L_x_24747:
[----:B------:R-:W0:Y:S02]  /*6810*/  F2I.FTZ.TRUNC.NTZ R0, R0 ;  /* 0x0000000000007305 */ /* 0x000e24000021f100 */
[----:B0-----:R-:W-:Y:S01]  /*6820*/  PRMT R18, R0, 0x7610, R18 ;  /* 0x0000761000127816 */ /* 0x001fe20000000012 */
[----:B------:R-:W-:Y:S06]  /*6830*/  BRA `(.L_x_24728) ;  /* 0x00000000009c7947 */ /* 0x000fec0003800000 */
.L_x_24740:
        /* <DEDUP_REMOVED lines=14> */
.L_x_24754:
[----:B------:R-:W-:Y:S05]  /*6920*/  BSYNC B0 ;  /* 0x0000000000007941 */ /* 0x000fea0003800000 */
.L_x_24753:
[----:B------:R-:W0:Y:S02]  /*6930*/  F2I.FTZ.TRUNC.NTZ R0, R0 ;  /* 0x0000000000007305 */ /* 0x000e24000021f100 */
[----:B0-----:R-:W-:Y:S01]  /*6940*/  PRMT R18, R0, 0x7610, R18 ;  /* 0x0000761000127816 */ /* 0x001fe20000000012 */
[----:B------:R-:W-:Y:S06]  /*6950*/  BRA `(.L_x_24728) ;  /* 0x0000000000547947 */ /* 0x000fec0003800000 */
.L_x_24727:
        /* <DEDUP_REMOVED lines=16> */
.L_x_24755:
[----:B------:R-:W-:Y:S01]  /*6a60*/  PRMT R18, RZ, 0x7610, R18 ;  /* 0x00007610ff127816 */ /* 0x000fe20000000012 */
[----:B------:R-:W-:Y:S06]  /*6a70*/  BRA `(.L_x_24728) ;  /* 0x00000000000c7947 */ /* 0x000fec0003800000 */
.L_x_24752:
[----:B------:R1:W5:Y:S01]  /*6a80*/  LDG.E.U16 R18, desc[UR36][R2.64] ;  /* 0x0000002402127981 */ /* 0x000362000c1e1500 */
[----:B------:R-:W-:Y:S05]  /*6a90*/  BRA `(.L_x_24728) ;  /* 0x0000000000047947 */ /* 0x000fea0003800000 */
.L_x_24751:
[----:B------:R2:W5:Y:S02]  /*6aa0*/  LDG.E.U16 R18, desc[UR36][R2.64] ;  /* 0x0000002402127981 */ /* 0x000564000c1e1500 */
.L_x_24728:
        /* <DEDUP_REMOVED lines=17> */
.L_x_24759:
[----:B------:R3:W5:Y:S01]  /*6bc0*/  LDG.E.U8 R7, desc[UR36][R2.64] ;  /* 0x0000002402077981 */ /* 0x000762000c1e1100 */
[----:B------:R-:W-:Y:S05]  /*6bd0*/  BRA `(.L_x_24761) ;  /* 0x0000000c00547947 */ /* 0x000fea0003800000 */
.L_x_24758:
        /* <DEDUP_REMOVED lines=8> */
.L_x_24763:
[----:B------:R2:W5:Y:S01]  /*6c60*/  LDG.E.U16 R7, desc[UR36][R2.64] ;  /* 0x0000002402077981 */ /* 0x000562000c1e1500 */
[----:B------:R-:W-:Y:S05]  /*6c70*/  BRA `(.L_x_24761) ;  /* 0x0000000c002c7947 */ /* 0x000fea0003800000 */
.L_x_24762:
[----:B------:R0:W5:Y:S01]  /*6c80*/  LDG.E.U16 R7, desc[UR36][R2.64] ;  /* 0x0000002402077981 */ /* 0x000162000c1e1500 */
[----:B------:R-:W-:Y:S05]  /*6c90*/  BRA `(.L_x_24761) ;  /* 0x0000000c00247947 */ /* 0x000fea0003800000 */
.L_x_24757:
        /* <DEDUP_REMOVED lines=9> */
.L_x_24765:
[----:B------:R-:W2:Y:S02]  /*6d30*/  LDG.E.U16 R0, desc[UR36][R2.64] ;  /* 0x0000002402007981 */ /* 0x000ea4000c1e1500 */
[----:B--2---:R-:W-:-:S06]  /*6d40*/  HADD2.F32 R0, -RZ, R0.H0_H0 ;  /* 0x20000000ff007230 */ /* 0x004fcc0000004100 */
[----:B------:R-:W0:Y:S02]  /*6d50*/  F2I.FTZ.TRUNC.NTZ R0, R0 ;  /* 0x0000000000007305 */ /* 0x000e24000021f100 */
[----:B0-----:R-:W-:Y:S01]  /*6d60*/  PRMT R7, R0, 0x7610, R7 ;  /* 0x0000761000077816 */ /* 0x001fe20000000007 */
[----:B------:R-:W-:Y:S06]  /*6d70*/  BRA `(.L_x_24761) ;  /* 0x0000000800ec7947 */ /* 0x000fec0003800000 */
.L_x_24764:
        /* <DEDUP_REMOVED lines=9> */
.L_x_24767:
[----:B------:R-:W2:Y:S02]  /*6e10*/  LDG.E.U16 R2, desc[UR36][R2.64] ;  /* 0x0000002402027981 */ /* 0x000ea4000c1e1500 */
[----:B--2---:R-:W-:-:S06]  /*6e20*/  HADD2.F32 R0, -RZ, R2.H0_H0 ;  /* 0x20000002ff007230 */ /* 0x004fcc0000004100 */
[----:B------:R-:W0:Y:S02]  /*6e30*/  F2I.FTZ.TRUNC.NTZ R0, R0 ;  /* 0x0000000000007305 */ /* 0x000e24000021f100 */
[----:B0-----:R-:W-:Y:S01]  /*6e40*/  PRMT R7, R0, 0x7610, R7 ;  /* 0x0000761000077816 */ /* 0x001fe20000000007 */
[----:B------:R-:W-:Y:S06]  /*6e50*/  BRA `(.L_x_24761) ;  /* 0x0000000800b47947 */ /* 0x000fec0003800000 */
.L_x_24766:
[----:B------:R-:W2:Y:S02]  /*6e60*/  LDG.E.64 R2, desc[UR36][R2.64] ;  /* 0x0000002402027981 */ /* 0x000ea4000c1e1b00 */
[----:B--2---:R0:W1:Y:S01]  /*6e70*/  F2I.F64.TRUNC R7, R2 ;  /* 0x0000000200077311 */ /* 0x004062000030d100 */
[----:B------:R-:W-:Y:S05]  /*6e80*/  BRA `(.L_x_24761) ;  /* 0x0000000800a87947 */ /* 0x000fea0003800000 */
.L_x_24756:
        /* <DEDUP_REMOVED lines=12> */
.L_x_24770:
[----:B------:R-:W2:Y:S02]  /*6f50*/  LDG.E.64 R2, desc[UR36][R2.64] ;  /* 0x0000002402027981 */ /* 0x000ea4000c1e1b00 */
[----:B--2---:R0:W1:Y:S01]  /*6f60*/  F2I.F64.TRUNC R7, R2 ;  /* 0x0000000200077311 */ /* 0x004062000030d100 */
[----:B------:R-:W-:Y:S05]  /*6f70*/  BRA `(.L_x_24761) ;  /* 0x00000008006c7947 */ /* 0x000fea0003800000 */
.L_x_24769:
        /* <DEDUP_REMOVED lines=28> */
.L_x_24772:
        /* <DEDUP_REMOVED lines=15> */
.L_x_24771:
[----:B------:R-:W2:Y:S02]  /*7230*/  LDG.E.U16 R0, desc[UR36][R2.64] ;  /* 0x0000002402007981 */ /* 0x000ea4000c1e1500 */
[----:B--2---:R-:W-:-:S06]  /*7240*/  IMAD.U32 R0, R0, 0x10000, RZ ;  /* 0x0001000000007824 */ /* 0x004fcc00078e00ff */
[----:B------:R-:W0:Y:S02]  /*7250*/  F2I.FTZ.TRUNC.NTZ R0, R0 ;  /* 0x0000000000007305 */ /* 0x000e24000021f100 */
[----:B0-----:R-:W-:Y:S01]  /*7260*/  PRMT R7, R0, 0x7610, R7 ;  /* 0x0000761000077816 */ /* 0x001fe20000000007 */
[----:B------:R-:W-:Y:S06]  /*7270*/  BRA `(.L_x_24761) ;  /* 0x0000000400ac7947 */ /* 0x000fec0003800000 */
.L_x_24768:
        /* <DEDUP_REMOVED lines=10> */
.L_x_24775:
        /* <DEDUP_REMOVED lines=21> */
.L_x_24779:
[----:B------:R-:W-:Y:S05]  /*7470*/  BSYNC B1 ;  /* 0x0000000000017941 */ /* 0x000fea0003800000 */
.L_x_24778:
[----:B------:R-:W-:Y:S01]  /*7480*/  LEA R3, R0, 0x3b800000, 0x17 ;  /* 0x3b80000000037811 */ /* 0x000fe200078eb8ff */
[----:B------:R-:W-:-:S05]  /*7490*/  IMAD.SHL.U32 R0, R2, 0x100000, RZ ;  /* 0x0010000002007824 */ /* 0x000fca00078e00ff */
[----:B------:R-:W-:-:S07]  /*74a0*/  LOP3.LUT R0, R3, R0, R4, 0xfe, !PT ;  /* 0x0000000003007212 */ /* 0x000fce00078efe04 */
.L_x_24777:
[----:B------:R-:W-:Y:S05]  /*74b0*/  BSYNC B0 ;  /* 0x0000000000007941 */ /* 0x000fea0003800000 */
.L_x_24776:
[----:B------:R-:W0:Y:S02]  /*74c0*/  F2I.FTZ.TRUNC.NTZ R0, R0 ;  /* 0x0000000000007305 */ /* 0x000e24000021f100 */
[----:B0-----:R-:W-:Y:S01]  /*74d0*/  PRMT R7, R0, 0x7610, R7 ;  /* 0x0000761000077816 */ /* 0x001fe20000000007 */
[----:B------:R-:W-:Y:S06]  /*74e0*/  BRA `(.L_x_24761) ;  /* 0x0000000400107947 */ /* 0x000fec0003800000 */
.L_x_24774:
        /* <DEDUP_REMOVED lines=21> */
.L_x_24783:
[----:B------:R-:W-:Y:S05]  /*7640*/  BSYNC B1 ;  /* 0x0000000000017941 */ /* 0x000fea0003800000 */
.L_x_24782:
[----:B------:R-:W-:Y:S01]  /*7650*/  LEA R3, R0, 0x37800000, 0x17 ;  /* 0x3780000000037811 */ /* 0x000fe200078eb8ff */
[----:B------:R-:W-:-:S05]  /*7660*/  IMAD.SHL.U32 R0, R2, 0x200000, RZ ;  /* 0x0020000002007824 */ /* 0x000fca00078e00ff */
[----:B------:R-:W-:-:S07]  /*7670*/  LOP3.LUT R0, R3, R0, R4, 0xfe, !PT ;  /* 0x0000000003007212 */ /* 0x000fce00078efe04 */
.L_x_24781:
[----:B------:R-:W-:Y:S05]  /*7680*/  BSYNC B0 ;  /* 0x0000000000007941 */ /* 0x000fea0003800000 */
.L_x_24780:
[----:B------:R-:W0:Y:S02]  /*7690*/  F2I.FTZ.TRUNC.NTZ R0, R0 ;  /* 0x0000000000007305 */ /* 0x000e24000021f100 */
[----:B0-----:R-:W-:Y:S01]  /*76a0*/  PRMT R7, R0, 0x7610, R7 ;  /* 0x0000761000077816 */ /* 0x001fe20000000007 */
[----:B------:R-:W-:Y:S06]  /*76b0*/  BRA `(.L_x_24761) ;  /* 0x00000000009c7947 */ /* 0x000fec0003800000 */
.L_x_24773:
        /* <DEDUP_REMOVED lines=14> */
.L_x_24787:
[----:B------:R-:W-:Y:S05]  /*77a0*/  BSYNC B0 ;  /* 0x0000000000007941 */ /* 0x000fea0003800000 */
.L_x_24786:
[----:B------:R-:W0:Y:S02]  /*77b0*/  F2I.FTZ.TRUNC.NTZ R0, R0 ;  /* 0x0000000000007305 */ /* 0x000e24000021f100 */
[----:B0-----:R-:W-:Y:S01]  /*77c0*/  PRMT R7, R0, 0x7610, R7 ;  /* 0x0000761000077816 */ /* 0x001fe20000000007 */
[----:B------:R-:W-:Y:S06]  /*77d0*/  BRA `(.L_x_24761) ;  /* 0x0000000000547947 */ /* 0x000fec0003800000 */
.L_x_24760:
        /* <DEDUP_REMOVED lines=16> */
.L_x_24788:
[----:B------:R-:W-:Y:S01]  /*78e0*/  PRMT R7, RZ, 0x7610, R7 ;  /* 0x00007610ff077816 */ /* 0x000fe20000000007 */
[----:B------:R-:W-:Y:S06]  /*78f0*/  BRA `(.L_x_24761) ;  /* 0x00000000000c7947 */ /* 0x000fec0003800000 */
.L_x_24785:
[----:B------:R0:W5:Y:S01]  /*7900*/  LDG.E.U16 R7, desc[UR36][R2.64] ;  /* 0x0000002402077981 */ /* 0x000162000c1e1500 */
[----:B------:R-:W-:Y:S05]  /*7910*/  BRA `(.L_x_24761) ;  /* 0x0000000000047947 */ /* 0x000fea0003800000 */
.L_x_24784:
[----:B------:R0:W5:Y:S02]  /*7920*/  LDG.E.U16 R7, desc[UR36][R2.64] ;  /* 0x0000002402077981 */ /* 0x000164000c1e1500 */
.L_x_24761:
        /* <DEDUP_REMOVED lines=9> */
[----:B0-234-:R-:W-:-:S06]  /*79c0*/  VIADD R2, R6, 0xffffffe ;  /* 0x0ffffffe06027836 */ /* 0x01dfcc0000000000 */
[----:B------:R0:W1:Y:S02]  /*79d0*/  F2I.FTZ.U32.TRUNC.NTZ R3, R2 ;  /* 0x0000000200037305 */ /* 0x000064000021f000 */
[----:B0-----:R-:W-:Y:S02]  /*79e0*/  IMAD.MOV.U32 R2, RZ, RZ, RZ ;  /* 0x000000ffff027224 */ /* 0x001fe400078e00ff */
[----:B-1----:R-:W-:-:S04]  /*79f0*/  IMAD.MOV R9, RZ, RZ, -R3 ;  /* 0x000000ffff097224 */ /* 0x002fc800078e0a03 */
[----:B------:R-:W-:-:S04]  /*7a00*/  IMAD R9, R9, R0, RZ ;  /* 0x0000000009097224 */ /* 0x000fc800078e02ff */
[----:B------:R-:W-:Y:S01]  /*7a10*/  IMAD.HI.U32 R3, R3, R9, R2 ;  /* 0x0000000903037227 */ /* 0x000fe200078e0002 */
[----:B------:R-:W-:-:S03]  /*7a20*/  LOP3.LUT R2, R5, R4, RZ, 0x3c, !PT ;  /* 0x0000000405027212 */ /* 0x000fc600078e3cff */
[----:B------:R-:W-:Y:S01]  /*7a30*/  IMAD.MOV R9, RZ, RZ, -R10 ;  /* 0x000000ffff097224 */ /* 0x000fe200078e0a0a */
        /* <DEDUP_REMOVED lines=28> */
.L_x_24790:
[----:B------:R-:W-:Y:S05]  /*7c00*/  BSYNC B0 ;  /* 0x0000000000007941 */ /* 0x000fea0003800000 */
.L_x_24789:
        /* <DEDUP_REMOVED lines=11> */
.L_x_24794:
[----:B------:R0:W-:Y:S01]  /*7cc0*/  STG.E.U8 desc[UR36][R16.64], R3 ;  /* 0x0000000310007986 */ /* 0x0001e2000c101124 */
[----:B------:R-:W-:Y:S05]  /*7cd0*/  BRA `(.L_x_24796) ;  /* 0x0000000c00707947 */ /* 0x000fea0003800000 */
.L_x_24793:
        /* <DEDUP_REMOVED lines=11> */
.L_x_24798:
[----:B------:R-:W-:-:S05]  /*7d90*/  PRMT R3, R3, 0x9910, RZ ;  /* 0x0000991003037816 */ /* 0x000fca00000000ff */
[----:B------:R0:W-:Y:S01]  /*7da0*/  STG.E desc[UR36][R16.64], R3 ;  /* 0x0000000310007986 */ /* 0x0001e2000c101924 */
[----:B------:R-:W-:Y:S05]  /*7db0*/  BRA `(.L_x_24796) ;  /* 0x0000000c00387947 */ /* 0x000fea0003800000 */
.L_x_24797:
[----:B------:R0:W-:Y:S01]  /*7dc0*/  STG.E.U16 desc[UR36][R16.64], R3 ;  /* 0x0000000310007986 */ /* 0x0001e2000c101524 */
[----:B------:R-:W-:Y:S05]  /*7dd0*/  BRA `(.L_x_24796) ;  /* 0x0000000c00307947 */ /* 0x000fea0003800000 */
.L_x_24792:
        /* <DEDUP_REMOVED lines=9> */
.L_x_24800:
[----:B------:R-:W0:Y:S02]  /*7e70*/  I2F.S16 R0, R3 ;  /* 0x0000000300007306 */ /* 0x000e240000101400 */
[----:B0-----:R-:W-:-:S05]  /*7e80*/  F2FP.F16.F32.PACK_AB R0, RZ, R0 ;  /* 0x00000000ff00723e */ /* 0x001fca00000000ff */
[----:B------:R0:W-:Y:S01]  /*7e90*/  STG.E.U16 desc[UR36][R16.64], R0 ;  /* 0x0000000010007986 */ /* 0x0001e2000c101524 */
[----:B------:R-:W-:Y:S05]  /*7ea0*/  BRA `(.L_x_24796) ;  /* 0x0000000800fc7947 */ /* 0x000fea0003800000 */
.L_x_24799:
        /* <DEDUP_REMOVED lines=10> */
.L_x_24802:
[----:B------:R-:W0:Y:S02]  /*7f50*/  I2F.S16 R3, R3 ;  /* 0x0000000300037306 */ /* 0x000e240000101400 */
[----:B0-----:R-:W-:-:S04]  /*7f60*/  F2FP.F16.F32.PACK_AB R3, RZ, R3 ;  /* 0x00000003ff03723e */ /* 0x001fc800000000ff */
[----:B------:R-:W-:-:S05]  /*7f70*/  PRMT R3, R3, 0x5410, RZ ;  /* 0x0000541003037816 */ /* 0x000fca00000000ff */
[----:B------:R0:W-:Y:S01]  /*7f80*/  STG.E desc[UR36][R16.64], R3 ;  /* 0x0000000310007986 */ /* 0x0001e2000c101924 */
[----:B------:R-:W-:Y:S05]  /*7f90*/  BRA `(.L_x_24796) ;  /* 0x0000000800c07947 */ /* 0x000fea0003800000 */
.L_x_24801:
[----:B------:R-:W0:Y:S02]  /*7fa0*/  I2F.F64.S16 R2, R3 ;  /* 0x0000000300027312 */ /* 0x000e240000101c00 */
[----:B0-----:R0:W-:Y:S01]  /*7fb0*/  STG.E.64 desc[UR36][R16.64], R2 ;  /* 0x0000000210007986 */ /* 0x0011e2000c101b24 */
[----:B------:R-:W-:Y:S05]  /*7fc0*/  BRA `(.L_x_24796) ;  /* 0x0000000800b47947 */ /* 0x000fea0003800000 */
.L_x_24791:
        /* <DEDUP_REMOVED lines=13> */
.L_x_24805:
[----:B------:R-:W0:Y:S01]  /*80a0*/  I2F.F64.S16 R4, R3 ;  /* 0x0000000300047312 */ /* 0x000e220000101c00 */
[----:B------:R-:W-:-:S05]  /*80b0*/  CS2R R6, SRZ ;  /* 0x0000000000067805 */ /* 0x000fca000001ff00 */
[----:B0-----:R0:W-:Y:S01]  /*80c0*/  STG.E.128 desc[UR36][R16.64], R4 ;  /* 0x0000000410007986 */ /* 0x0011e2000c101d24 */
[----:B------:R-:W-:Y:S05]  /*80d0*/  BRA `(.L_x_24796) ;  /* 0x0000000800707947 */ /* 0x000fea0003800000 */
.L_x_24804:
        /* <DEDUP_REMOVED lines=21> */
.L_x_24809:
[----:B------:R-:W-:Y:S05]  /*8230*/  BSYNC B0 ;  /* 0x0000000000007941 */ /* 0x000fea0003800000 */
.L_x_24808:
[----:B------:R-:W-:-:S05]  /*8240*/  LOP3.LUT R5, R0, R5, RZ, 0xfc, !PT ;  /* 0x0000000500057212 */ /* 0x000fca00078efcff */
[----:B------:R0:W-:Y:S01]  /*8250*/  STG.E.U8 desc[UR36][R16.64], R5 ;  /* 0x0000000510007986 */ /* 0x0001e2000c101124 */
[----:B------:R-:W-:Y:S05]  /*8260*/  BRA `(.L_x_24796) ;  /* 0x00000008000c7947 */ /* 0x000fea0003800000 */
.L_x_24807:
        /* <DEDUP_REMOVED lines=13> */
.L_x_24811:
[----:B------:R-:W-:Y:S01]  /*8340*/  IMAD.MOV.U32 R0, RZ, RZ, 0x7f ;  /* 0x0000007fff007424 */ /* 0x000fe200078e00ff */
[----:B------:R-:W-:-:S04]  /*8350*/  ISETP.GT.U32.AND P0, PT, R2, 0x7f800000, PT ;  /* 0x7f8000000200780c */ /* 0x000fc80003f04070 */
[----:B------:R-:W-:-:S09]  /*8360*/  SEL R0, R0, 0x7c, P0 ;  /* 0x0000007c00007807 */ /* 0x000fd20000000000 */
.L_x_24812:
[----:B------:R-:W-:Y:S05]  /*8370*/  BSYNC B0 ;  /* 0x0000000000007941 */ /* 0x000fea0003800000 */
.L_x_24810:
[----:B------:R-:W-:-:S04]  /*8380*/  LOP3.LUT R2, R3, 0x80000000, RZ, 0xc0, !PT ;  /* 0x8000000003027812 */ /* 0x000fc800078ec0ff */
[----:B------:R-:W-:-:S04]  /*8390*/  SHF.R.U32.HI R3, RZ, 0x18, R2 ;  /* 0x00000018ff037819 */ /* 0x000fc80000011602 */
[----:B------:R-:W-:-:S05]  /*83a0*/  LOP3.LUT R3, R0, R3, RZ, 0xfc, !PT ;  /* 0x0000000300037212 */ /* 0x000fca00078efcff */
[----:B------:R0:W-:Y:S01]  /*83b0*/  STG.E.U8 desc[UR36][R16.64], R3 ;  /* 0x0000000310007986 */ /* 0x0001e2000c101124 */
[----:B------:R-:W-:Y:S05]  /*83c0*/  BRA `(.L_x_24796) ;  /* 0x0000000400b47947 */ /* 0x000fea0003800000 */
.L_x_24806:
[----:B------:R-:W0:Y:S02]  /*83d0*/  I2F.S16 R0, R3 ;  /* 0x0000000300007306 */ /* 0x000e240000101400 */
[----:B0-----:R-:W-:-:S05]  /*83e0*/  F2FP.BF16.F32.PACK_AB R0, RZ, R0 ;  /* 0x00000000ff00723e */ /* 0x001fca00000010ff */
[----:B------:R0:W-:Y:S01]  /*83f0*/  STG.E.U16 desc[UR36][R16.64], R0 ;  /* 0x0000000010007986 */ /* 0x0001e2000c101524 */
[----:B------:R-:W-:Y:S05]  /*8400*/  BRA `(.L_x_24796) ;  /* 0x0000000400a47947 */ /* 0x000fea0003800000 */
.L_x_24803:
        /* <DEDUP_REMOVED lines=10> */
.L_x_24815:
        /* <DEDUP_REMOVED lines=17> */
.L_x_24818:
[----:B------:R-:W-:-:S04]  /*85c0*/  LOP3.LUT R2, R3, 0x80000000, RZ, 0xc0, !PT ;  /* 0x8000000003027812 */ /* 0x000fc800078ec0ff */
[----:B------:R-:W-:-:S04]  /*85d0*/  SHF.R.U32.HI R3, RZ, 0x18, R2 ;  /* 0x00000018ff037819 */ /* 0x000fc80000011602 */
[----:B------:R-:W-:-:S04]  /*85e0*/  LOP3.LUT R0, R0, R3, RZ, 0xfc, !PT ;  /* 0x0000000300007212 */ /* 0x000fc800078efcff */
[----:B------:R-:W-:-:S07]  /*85f0*/  PRMT R8, R0, 0x7610, R8 ;  /* 0x0000761000087816 */ /* 0x000fce0000000008 */
.L_x_24817:
[----:B------:R-:W-:Y:S05]  /*8600*/  BSYNC B0 ;  /* 0x0000000000007941 */ /* 0x000fea0003800000 */
.L_x_24816:
[----:B------:R3:W-:Y:S01]  /*8610*/  STG.E.U8 desc[UR36][R16.64], R8 ;  /* 0x0000000810007986 */ /* 0x0007e2000c101124 */
[----:B------:R-:W-:Y:S05]  /*8620*/  BRA `(.L_x_24796) ;  /* 0x00000004001c7947 */ /* 0x000fea0003800000 */
.L_x_24814:
        /* <DEDUP_REMOVED lines=17> */
.L_x_24821:
[----:B------:R-:W-:-:S04]  /*8740*/  LOP3.LUT R2, R3, 0x80000000, RZ, 0xc0, !PT ;  /* 0x8000000003027812 */ /* 0x000fc800078ec0ff */
[----:B------:R-:W-:-:S04]  /*8750*/  SHF.R.U32.HI R3, RZ, 0x18, R2 ;  /* 0x00000018ff037819 */ /* 0x000fc80000011602 */
[----:B------:R-:W-:-:S04]  /*8760*/  LOP3.LUT R0, R0, R3, RZ, 0xfc, !PT ;  /* 0x0000000300007212 */ /* 0x000fc800078efcff */
[----:B------:R-:W-:-:S07]  /*8770*/  PRMT R8, R0, 0x7610, R8 ;  /* 0x0000761000087816 */ /* 0x000fce0000000008 */
.L_x_24820:
[----:B------:R-:W-:Y:S05]  /*8780*/  BSYNC B0 ;  /* 0x0000000000007941 */ /* 0x000fea0003800000 */
.L_x_24819:
[----:B------:R0:W-:Y:S01]  /*8790*/  STG.E.U8 desc[UR36][R16.64], R8 ;  /* 0x0000000810007986 */ /* 0x0001e2000c101124 */
[----:B------:R-:W-:Y:S05]  /*87a0*/  BRA `(.L_x_24796) ;  /* 0x0000000000bc7947 */ /* 0x000fea0003800000 */
.L_x_24813:
        /* <DEDUP_REMOVED lines=23> */
.L_x_24795:
        /* <DEDUP_REMOVED lines=16> */
.L_x_24824:
[----:B------:R-:W-:Y:S05]  /*8a20*/  BRA `(.L_x_24796) ;  /* 0x00000000001c7947 */ /* 0x000fea0003800000 */
.L_x_24823:
[----:B------:R-:W-:-:S05]  /*8a30*/  PRMT R3, R3, 0x9910, RZ ;  /* 0x0000991003037816 */ /* 0x000fca00000000ff */
[----:B------:R-:W-:-:S05]  /*8a40*/  IMAD.MOV.U32 R2, RZ, RZ, R3 ;  /* 0x000000ffff027224 */ /* 0x000fca00078e0003 */
[----:B------:R-:W-:-:S05]  /*8a50*/  SHF.R.S32.HI R3, RZ, 0x1f, R2 ;  /* 0x0000001fff037819 */ /* 0x000fca0000011402 */
[----:B------:R2:W-:Y:S01]  /*8a60*/  STG.E.64 desc[UR36][R16.64], R2 ;  /* 0x0000000210007986 */ /* 0x0005e2000c101b24 */
[----:B------:R-:W-:Y:S05]  /*8a70*/  BRA `(.L_x_24796) ;  /* 0x0000000000087947 */ /* 0x000fea0003800000 */
.L_x_24822:
[----:B------:R-:W-:-:S05]  /*8a80*/  PRMT R3, R3, 0x9910, RZ ;  /* 0x0000991003037816 */ /* 0x000fca00000000ff */
[----:B------:R0:W-:Y:S02]  /*8a90*/  STG.E desc[UR36][R16.64], R3 ;  /* 0x0000000310007986 */ /* 0x0001e4000c101924 */
.L_x_24796:
[----:B------:R-:W-:-:S07]  /*8aa0*/  VIADD R19, R19, 0x80 ;  /* 0x0000008013137836 */ /* 0x000fce0000000000 */
.L_x_24721:
[----:B------:R-:W-:Y:S05]  /*8ab0*/  BSYNC B6 ;  /* 0x0000000000067941 */ /* 0x000fea0003800000 */
.L_x_24720:
[----:B------:R-:W-:Y:S01]  /*8ac0*/  ULDC UR4, c[0x0][0x210] ;  /* 0x0000840000047ab9 */ /* 0x000fe20000000800 */
[----:B------:R-:W-:Y:S01]  /*8ad0*/  BSSY B6, `(.L_x_24825) ;  /* 0x0000450000067945 */ /* 0x000fe20003800000 */
[----:B------:R-:W-:-:S13]  /*8ae0*/  ISETP.GE.AND P0, PT, R19, UR4, PT ;  /* 0x0000000413007c0c */ /* 0x000fda000bf06270 */
[----:B------:R-:W-:Y:S05]  /*8af0*/  @P0 BRA `(.L_x_24826) ;  /* 0x0000004400340947 */ /* 0x000fea0003800000 */
[----:B0--3--:R-:W0:Y:S01]  /*8b00*/  LDC R6, c[0x0][0x218] ;  /* 0x00008600ff067b82 */ /* 0x009e220000000800 */
[----:B------:R-:W-:Y:S02]  /*8b10*/  IMAD.MOV.U32 R22, RZ, RZ, RZ ;  /* 0x000000ffff167224 */ /* 0x000fe400078e00ff */
[----:B--2---:R-:W-:Y:S02]  /*8b20*/  IMAD.MOV.U32 R0, RZ, RZ, RZ ;  /* 0x000000ffff007224 */ /* 0x004fe400078e00ff */
[----:B-1--4-:R-:W-:Y:S01]  /*8b30*/  IMAD.MOV.U32 R16, RZ, RZ, RZ ;  /* 0x000000ffff107224 */ /* 0x012fe200078e00ff */
        /* <DEDUP_REMOVED lines=350> */
.L_x_24827:
        /* <DEDUP_REMOVED lines=20> */
.L_x_24831:
[----:B------:R0:W5:Y:S01]  /*a260*/  LDG.E.U8 R18, desc[UR36][R2.64] ;  /* 0x0000002402127981 */ /* 0x000162000c1e1100 */
[----:B------:R-:W-:Y:S05]  /*a270*/  BRA `(.L_x_24833) ;  /* 0x0000000c00547947 */ /* 0x000fea0003800000 */
.L_x_24830:
        /* <DEDUP_REMOVED lines=8> */
.L_x_24835:
[----:B------:R0:W5:Y:S01]  /*a300*/  LDG.E.U16 R18, desc[UR36][R2.64] ;  /* 0x0000002402127981 */ /* 0x000162000c1e1500 */
[----:B------:R-:W-:Y:S05]  /*a310*/  BRA `(.L_x_24833) ;  /* 0x0000000c002c7947 */ /* 0x000fea0003800000 */
.L_x_24834:
[----:B------:R0:W5:Y:S01]  /*a320*/  LDG.E.U16 R18, desc[UR36][R2.64] ;  /* 0x0000002402127981 */ /* 0x000162000c1e1500 */
[----:B------:R-:W-:Y:S05]  /*a330*/  BRA `(.L_x_24833) ;  /* 0x0000000c00247947 */ /* 0x000fea0003800000 */
.L_x_24829:
        /* <DEDUP_REMOVED lines=9> */
.L_x_24837:
[----:B------:R-:W2:Y:S02]  /*a3d0*/  LDG.E.U16 R0, desc[UR36][R2.64] ;  /* 0x0000002402007981 */ /* 0x000ea4000c1e1500 */
[----:B--2---:R-:W-:-:S06]  /*a3e0*/  HADD2.F32 R0, -RZ, R0.H0_H0 ;  /* 0x20000000ff007230 */ /* 0x004fcc0000004100 */
[----:B------:R-:W0:Y:S02]  /*a3f0*/  F2I.FTZ.TRUNC.NTZ R0, R0 ;  /* 0x0000000000007305 */ /* 0x000e24000021f100 */
[----:B0-----:R-:W-:Y:S01]  /*a400*/  PRMT R18, R0, 0x7610, R18 ;  /* 0x0000761000127816 */ /* 0x001fe20000000012 */
[----:B------:R-:W-:Y:S06]  /*a410*/  BRA `(.L_x_24833) ;  /* 0x0000000800ec7947 */ /* 0x000fec0003800000 */
.L_x_24836:
[----:B------:R-:W-:-:S13]  /*a420*/  ISETP.NE.AND P0, PT, R4, 0x7, PT ;  /* 0x000000070400780c */ /* 0x000fda0003f05270 */
[----:B------:R-:W-:Y:S05]  /*a430*/  @!P0 BRA `(.L_x_24838) ;  /* 0x0000000000308947 */ /* 0x000fea0003800000 */
[----:B------:R-:W-:-:S13]  /*a440*/  ISETP.NE.AND P0, PT, R4, 0x8, PT ;  /* 0x000000080400780c */ /* 0x000fda0003f05270 */
[----:B------:R-:W-:Y:S05]  /*a450*/  @!P0 BRA `(.L_x_24839) ;  /* 0x0000000000148947 */ /* 0x000fea0003800000 */
[----:B------:R-:W-:-:S13]  /*a460*/  ISETP.NE.AND P0, PT, R4, 0x9, PT ;  /* 0x000000090400780c */ /* 0x000fda0003f05270 */
[----:B------:R-:W-:Y:S05]  /*a470*/  @P0 BRA `(.L_x_24832) ;  /* 0x0000000800800947 */ /* 0x000fea0003800000 */
[----:B------:R-:W2:Y:S02]  /*a480*/  LDG.E R2, desc[UR36][R2.64] ;  /* 0x0000002402027981 */ /* 0x000ea4000c1e1900 */
[----:B--2---:R2:W3:Y:S01]  /*a490*/  F2I.FTZ.TRUNC.NTZ R18, R2 ;  /* 0x0000000200127305 */ /* 0x0044e2000021f100 */
[----:B------:R-:W-:Y:S05]  /*a4a0*/  BRA `(.L_x_24833) ;  /* 0x0000000800c87947 */ /* 0x000fea0003800000 */
.L_x_24839:
[----:B------:R-:W2:Y:S02]  /*a4b0*/  LDG.E.U16 R2, desc[UR36][R2.64] ;  /* 0x0000002402027981 */ /* 0x000ea4000c1e1500 */
[----:B--2---:R-:W-:-:S06]  /*a4c0*/  HADD2.F32 R0, -RZ, R2.H0_H0 ;  /* 0x20000002ff007230 */ /* 0x004fcc0000004100 */
[----:B------:R-:W0:Y:S02]  /*a4d0*/  F2I.FTZ.TRUNC.NTZ R0, R0 ;  /* 0x0000000000007305 */ /* 0x000e24000021f100 */
[----:B0-----:R-:W-:Y:S01]  /*a4e0*/  PRMT R18, R0, 0x7610, R18 ;  /* 0x0000761000127816 */ /* 0x001fe20000000012 */
[----:B------:R-:W-:Y:S06]  /*a4f0*/  BRA `(.L_x_24833) ;  /* 0x0000000800b47947 */ /* 0x000fec0003800000 */
.L_x_24838:
[----:B------:R-:W2:Y:S02]  /*a500*/  LDG.E.64 R2, desc[UR36][R2.64] ;  /* 0x0000002402027981 */ /* 0x000ea4000c1e1b00 */
[----:B--2---:R4:W0:Y:S01]  /*a510*/  F2I.F64.TRUNC R18, R2 ;  /* 0x0000000200127311 */ /* 0x004822000030d100 */
[----:B------:R-:W-:Y:S05]  /*a520*/  BRA `(.L_x_24833) ;  /* 0x0000000800a87947 */ /* 0x000fea0003800000 */
.L_x_24828:
        /* <DEDUP_REMOVED lines=12> */
.L_x_24842:
[----:B------:R-:W2:Y:S02]  /*a5f0*/  LDG.E.64 R2, desc[UR36][R2.64] ;  /* 0x0000002402027981 */ /* 0x000ea4000c1e1b00 */
[----:B--2---:R0:W1:Y:S01]  /*a600*/  F2I.F64.TRUNC R18, R2 ;  /* 0x0000000200127311 */ /* 0x004062000030d100 */
[----:B------:R-:W-:Y:S05]  /*a610*/  BRA `(.L_x_24833) ;  /* 0x00000008006c7947 */ /* 0x000fea0003800000 */
.L_x_24841:
        /* <DEDUP_REMOVED lines=28> */
.L_x_24844:
        /* <DEDUP_REMOVED lines=15> */
.L_x_24843:
[----:B------:R-:W2:Y:S02]  /*a8d0*/  LDG.E.U16 R0, desc[UR36][R2.64] ;  /* 0x0000002402007981 */ /* 0x000ea4000c1e1500 */
[----:B--2---:R-:W-:-:S06]  /*a8e0*/  IMAD.U32 R0, R0, 0x10000, RZ ;  /* 0x0001000000007824 */ /* 0x004fcc00078e00ff */
[----:B------:R-:W0:Y:S02]  /*a8f0*/  F2I.FTZ.TRUNC.NTZ R0, R0 ;  /* 0x0000000000007305 */ /* 0x000e24000021f100 */
[----:B0-----:R-:W-:Y:S01]  /*a900*/  PRMT R18, R0, 0x7610, R18 ;  /* 0x0000761000127816 */ /* 0x001fe20000000012 */
[----:B------:R-:W-:Y:S06]  /*a910*/  BRA `(.L_x_24833) ;  /* 0x0000000400ac7947 */ /* 0x000fec0003800000 */
.L_x_24840:
        /* <DEDUP_REMOVED lines=10> */
.L_x_24847:
        /* <DEDUP_REMOVED lines=21> */
.L_x_24851:
[----:B------:R-:W-:Y:S05]  /*ab10*/  BSYNC B1 ;  /* 0x0000000000017941 */ /* 0x000fea0003800000 */
.L_x_24850:
[----:B------:R-:W-:Y:S01]  /*ab20*/  LEA R3, R0, 0x3b800000, 0x17 ;  /* 0x3b80000000037811 */ /* 0x000fe200078eb8ff */
[----:B------:R-:W-:-:S05]  /*ab30*/  IMAD.SHL.U32 R0, R2, 0x100000, RZ ;  /* 0x0010000002007824 */ /* 0x000fca00078e00ff */
[----:B------:R-:W-:-:S07]  /*ab40*/  LOP3.LUT R0, R3, R0, R4, 0xfe, !PT ;  /* 0x0000000003007212 */ /* 0x000fce00078efe04 */
.L_x_24849:
[----:B------:R-:W-:Y:S05]  /*ab50*/  BSYNC B0 ;  /* 0x0000000000007941 */ /* 0x000fea0003800000 */
.L_x_24848:
[----:B------:R-:W0:Y:S02]  /*ab60*/  F2I.FTZ.TRUNC.NTZ R0, R0 ;  /* 0x0000000000007305 */ /* 0x000e24000021f100 */
[----:B0-----:R-:W-:Y:S01]  /*ab70*/  PRMT R18, R0, 0x7610, R18 ;  /* 0x0000761000127816 */ /* 0x001fe20000000012 */
[----:B------:R-:W-:Y:S06]  /*ab80*/  BRA `(.L_x_24833) ;  /* 0x0000000400107947 */ /* 0x000fec0003800000 */
.L_x_24846:
        /* <DEDUP_REMOVED lines=21> */
.L_x_24855:
[----:B------:R-:W-:Y:S05]  /*ace0*/  BSYNC B1 ;  /* 0x0000000000017941 */ /* 0x000fea0003800000 */
.L_x_24854:
[----:B------:R-:W-:Y:S01]  /*acf0*/  LEA R3, R0, 0x37800000, 0x17 ;  /* 0x3780000000037811 */ /* 0x000fe200078eb8ff */
[----:B------:R-:W-:-:S05]  /*ad00*/  IMAD.SHL.U32 R0, R2, 0x200000, RZ ;  /* 0x0020000002007824 */ /* 0x000fca00078e00ff */
[----:B------:R-:W-:-:S07]  /*ad10*/  LOP3.LUT R0, R3, R0, R4, 0xfe, !PT ;  /* 0x0000000003007212 */ /* 0x000fce00078efe04 */
.L_x_24853:
[----:B------:R-:W-:Y:S05]  /*ad20*/  BSYNC B0 ;  /* 0x0000000000007941 */ /* 0x000fea0003800000 */
.L_x_24852:
[----:B------:R-:W0:Y:S02]  /*ad30*/  F2I.FTZ.TRUNC.NTZ R0, R0 ;  /* 0x0000000000007305 */ /* 0x000e24000021f100 */
[----:B0-----:R-:W-:Y:S01]  /*ad40*/  PRMT R18, R0, 0x7610, R18 ;  /* 0x0000761000127816 */ /* 0x001fe20000000012 */
[----:B------:R-:W-:Y:S06]  /*ad50*/  BRA `(.L_x_24833) ;  /* 0x00000000009c7947 */ /* 0x000fec0003800000 */
.L_x_24845:
        /* <DEDUP_REMOVED lines=14> */
.L_x_24859:
[----:B------:R-:W-:Y:S05]  /*ae40*/  BSYNC B0 ;  /* 0x0000000000007941 */ /* 0x000fea0003800000 */
.L_x_24858:
[----:B------:R-:W0:Y:S02]  /*ae50*/  F2I.FTZ.TRUNC.NTZ R0, R0 ;  /* 0x0000000000007305 */ /* 0x000e24000021f100 */
[----:B0-----:R-:W-:Y:S01]  /*ae60*/  PRMT R18, R0, 0x7610, R18 ;  /* 0x0000761000127816 */ /* 0x001fe20000000012 */
[----:B------:R-:W-:Y:S06]  /*ae70*/  BRA `(.L_x_24833) ;  /* 0x0000000000547947 */ /* 0x000fec0003800000 */
.L_x_24832:
        /* <DEDUP_REMOVED lines=16> */
.L_x_24860:
[----:B------:R-:W-:Y:S01]  /*af80*/  PRMT R18, RZ, 0x7610, R18 ;  /* 0x00007610ff127816 */ /* 0x000fe20000000012 */
[----:B------:R-:W-:Y:S06]  /*af90*/  BRA `(.L_x_24833) ;  /* 0x00000000000c7947 */ /* 0x000fec0003800000 */
.L_x_24857:
[----:B------:R0:W5:Y:S01]  /*afa0*/  LDG.E.U16 R18, desc[UR36][R2.64] ;  /* 0x0000002402127981 */ /* 0x000162000c1e1500 */
[----:B------:R-:W-:Y:S05]  /*afb0*/  BRA `(.L_x_24833) ;  /* 0x0000000000047947 */ /* 0x000fea0003800000 */
.L_x_24856:
[----:B------:R0:W5:Y:S02]  /*afc0*/  LDG.E.U16 R18, desc[UR36][R2.64] ;  /* 0x0000002402127981 */ /* 0x000164000c1e1500 */
.L_x_24833:
[----:B------:R-:W1:Y:S01]  /*afd0*/  LDC.U8 R4, c[0x0][0x493] ;  /* 0x000124c0ff047b82 */ /* 0x000e620000000000 */
[----:B------:R-:W-:Y:S02]  /*afe0*/  ULDC.64 UR4, c[0x0][0x488] ;  /* 0x0001220000047ab9 */ /* 0x000fe40000000a00 */
[----:B0-2-4-:R-:W-:-:S05]  /*aff0*/  IADD3 R2, P0, R22, UR4, RZ ;  /* 0x0000000416027c10 */ /* 0x015fca000ff1e0ff */
        /* <DEDUP_REMOVED lines=14> */
.L_x_24864:
[----:B------:R0:W5:Y:S01]  /*b0e0*/  LDG.E.U8 R7, desc[UR36][R2.64] ;  /* 0x0000002402077981 */ /* 0x000162000c1e1100 */
[----:B------:R-:W-:Y:S05]  /*b0f0*/  BRA `(.L_x_24866) ;  /* 0x0000000c00547947 */ /* 0x000fea0003800000 */
.L_x_24863:
        /* <DEDUP_REMOVED lines=8> */
.L_x_24868:
[----:B------:R0:W5:Y:S01]  /*b180*/  LDG.E.U16 R7, desc[UR36][R2.64] ;  /* 0x0000002402077981 */ /* 0x000162000c1e1500 */
[----:B------:R-:W-:Y:S05]  /*b190*/  BRA `(.L_x_24866) ;  /* 0x0000000c002c7947 */ /* 0x000fea0003800000 */
.L_x_24867:
[----:B------:R0:W5:Y:S01]  /*b1a0*/  LDG.E.U16 R7, desc[UR36][R2.64] ;  /* 0x0000002402077981 */ /* 0x000162000c1e1500 */
[----:B------:R-:W-:Y:S05]  /*b1b0*/  BRA `(.L_x_24866) ;  /* 0x0000000c00247947 */ /* 0x000fea0003800000 */
.L_x_24862:
        /* <DEDUP_REMOVED lines=9> */
.L_x_24870:
[----:B------:R-:W2:Y:S02]  /*b250*/  LDG.E.U16 R0, desc[UR36][R2.64] ;  /* 0x0000002402007981 */ /* 0x000ea4000c1e1500 */
[----:B--2---:R-:W-:-:S06]  /*b260*/  HADD2.F32 R0, -RZ, R0.H0_H0 ;  /* 0x20000000ff007230 */ /* 0x004fcc0000004100 */
[----:B------:R-:W0:Y:S02]  /*b270*/  F2I.FTZ.TRUNC.NTZ R0, R0 ;  /* 0x0000000000007305 */ /* 0x000e24000021f100 */
[----:B0-----:R-:W-:Y:S01]  /*b280*/  PRMT R7, R0, 0x7610, R7 ;  /* 0x0000761000077816 */ /* 0x001fe20000000007 */
[----:B------:R-:W-:Y:S06]  /*b290*/  BRA `(.L_x_24866) ;  /* 0x0000000800ec7947 */ /* 0x000fec0003800000 */
.L_x_24869:
        /* <DEDUP_REMOVED lines=9> */
.L_x_24872:
[----:B------:R-:W2:Y:S02]  /*b330*/  LDG.E.U16 R2, desc[UR36][R2.64] ;  /* 0x0000002402027981 */ /* 0x000ea4000c1e1500 */
[----:B--2---:R-:W-:-:S06]  /*b340*/  HADD2.F32 R0, -RZ, R2.H0_H0 ;  /* 0x20000002ff007230 */ /* 0x004fcc0000004100 */
[----:B------:R-:W0:Y:S02]  /*b350*/  F2I.FTZ.TRUNC.NTZ R0, R0 ;  /* 0x0000000000007305 */ /* 0x000e24000021f100 */
[----:B0-----:R-:W-:Y:S01]  /*b360*/  PRMT R7, R0, 0x7610, R7 ;  /* 0x0000761000077816 */ /* 0x001fe20000000007 */
[----:B------:R-:W-:Y:S06]  /*b370*/  BRA `(.L_x_24866) ;  /* 0x0000000800b47947 */ /* 0x000fec0003800000 */
.L_x_24871:
[----:B------:R-:W2:Y:S02]  /*b380*/  LDG.E.64 R2, desc[UR36][R2.64] ;  /* 0x0000002402027981 */ /* 0x000ea4000c1e1b00 */
[----:B--2---:R0:W1:Y:S01]  /*b390*/  F2I.F64.TRUNC R7, R2 ;  /* 0x0000000200077311 */ /* 0x004062000030d100 */
[----:B------:R-:W-:Y:S05]  /*b3a0*/  BRA `(.L_x_24866) ;  /* 0x0000000800a87947 */ /* 0x000fea0003800000 */
.L_x_24861:
        /* <DEDUP_REMOVED lines=12> */
.L_x_24875:
[----:B------:R-:W2:Y:S02]  /*b470*/  LDG.E.64 R2, desc[UR36][R2.64] ;  /* 0x0000002402027981 */ /* 0x000ea4000c1e1b00 */
[----:B--2---:R4:W0:Y:S01]  /*b480*/  F2I.F64.TRUNC R7, R2 ;  /* 0x0000000200077311 */ /* 0x004822000030d100 */
[----:B------:R-:W-:Y:S05]  /*b490*/  BRA `(.L_x_24866) ;  /* 0x00000008006c7947 */ /* 0x000fea0003800000 */
.L_x_24874:
        /* <DEDUP_REMOVED lines=28> */
.L_x_24877:
        /* <DEDUP_REMOVED lines=15> */
.L_x_24876:
[----:B------:R-:W2:Y:S02]  /*b750*/  LDG.E.U16 R0, desc[UR36][R2.64] ;  /* 0x0000002402007981 */ /* 0x000ea4000c1e1500 */
[----:B--2---:R-:W-:-:S06]  /*b760*/  IMAD.U32 R0, R0, 0x10000, RZ ;  /* 0x0001000000007824 */ /* 0x004fcc00078e00ff */
[----:B------:R-:W0:Y:S02]  /*b770*/  F2I.FTZ.TRUNC.NTZ R0, R0 ;  /* 0x0000000000007305 */ /* 0x000e24000021f100 */
[----:B0-----:R-:W-:Y:S01]  /*b780*/  PRMT R7, R0, 0x7610, R7 ;  /* 0x0000761000077816 */ /* 0x001fe20000000007 */
[----:B------:R-:W-:Y:S06]  /*b790*/  BRA `(.L_x_24866) ;  /* 0x0000000400ac7947 */ /* 0x000fec0003800000 */
.L_x_24873:
        /* <DEDUP_REMOVED lines=10> */
.L_x_24880:
        /* <DEDUP_REMOVED lines=21> */
.L_x_24884:
[----:B------:R-:W-:Y:S05]  /*b990*/  BSYNC B1 ;  /* 0x0000000000017941 */ /* 0x000fea0003800000 */
.L_x_24883:
[----:B------:R-:W-:Y:S01]  /*b9a0*/  LEA R3, R0, 0x3b800000, 0x17 ;  /* 0x3b80000000037811 */ /* 0x000fe200078eb8ff */
[----:B------:R-:W-:-:S05]  /*b9b0*/  IMAD.SHL.U32 R0, R2, 0x100000, RZ ;  /* 0x0010000002007824 */ /* 0x000fca00078e00ff */
[----:B------:R-:W-:-:S07]  /*b9c0*/  LOP3.LUT R0, R3, R0, R4, 0xfe, !PT ;  /* 0x0000000003007212 */ /* 0x000fce00078efe04 */
.L_x_24882:
[----:B------:R-:W-:Y:S05]  /*b9d0*/  BSYNC B0 ;  /* 0x0000000000007941 */ /* 0x000fea0003800000 */
.L_x_24881:
[----:B------:R-:W0:Y:S02]  /*b9e0*/  F2I.FTZ.TRUNC.NTZ R0, R0 ;  /* 0x0000000000007305 */ /* 0x000e24000021f100 */
[----:B0-----:R-:W-:Y:S01]  /*b9f0*/  PRMT R7, R0, 0x7610, R7 ;  /* 0x0000761000077816 */ /* 0x001fe20000000007 */
[----:B------:R-:W-:Y:S06]  /*ba00*/  BRA `(.L_x_24866) ;  /* 0x0000000400107947 */ /* 0x000fec0003800000 */
.L_x_24879:
        /* <DEDUP_REMOVED lines=21> */
.L_x_24888:
[----:B------:R-:W-:Y:S05]  /*bb60*/  BSYNC B1 ;  /* 0x0000000000017941 */ /* 0x000fea0003800000 */
.L_x_24887:
[----:B------:R-:W-:Y:S01]  /*bb70*/  LEA R3, R0, 0x37800000, 0x17 ;  /* 0x3780000000037811 */ /* 0x000fe200078eb8ff */
[----:B------:R-:W-:-:S05]  /*bb80*/  IMAD.SHL.U32 R0, R2, 0x200000, RZ ;  /* 0x0020000002007824 */ /* 0x000fca00078e00ff */
[----:B------:R-:W-:-:S07]  /*bb90*/  LOP3.LUT R0, R3, R0, R4, 0xfe, !PT ;  /* 0x0000000003007212 */ /* 0x000fce00078efe04 */
.L_x_24886:
[----:B------:R-:W-:Y:S05]  /*bba0*/  BSYNC B0 ;  /* 0x0000000000007941 */ /* 0x000fea0003800000 */
.L_x_24885:
[----:B------:R-:W0:Y:S02]  /*bbb0*/  F2I.FTZ.TRUNC.NTZ R0, R0 ;  /* 0x0000000000007305 */ /* 0x000e24000021f100 */
[----:B0-----:R-:W-:Y:S01]  /*bbc0*/  PRMT R7, R0, 0x7610, R7 ;  /* 0x0000761000077816 */ /* 0x001fe20000000007 */
[----:B------:R-:W-:Y:S06]  /*bbd0*/  BRA `(.L_x_24866) ;  /* 0x00000000009c7947 */ /* 0x000fec0003800000 */
.L_x_24878:
        /* <DEDUP_REMOVED lines=14> */
.L_x_24892:
[----:B------:R-:W-:Y:S05]  /*bcc0*/  BSYNC B0 ;  /* 0x0000000000007941 */ /* 0x000fea0003800000 */
.L_x_24891:
[----:B------:R-:W0:Y:S02]  /*bcd0*/  F2I.FTZ.TRUNC.NTZ R0, R0 ;  /* 0x0000000000007305 */ /* 0x000e24000021f100 */
[----:B0-----:R-:W-:Y:S01]  /*bce0*/  PRMT R7, R0, 0x7610, R7 ;  /* 0x0000761000077816 */ /* 0x001fe20000000007 */
[----:B------:R-:W-:Y:S06]  /*bcf0*/  BRA `(.L_x_24866) ;  /* 0x0000000000547947 */ /* 0x000fec0003800000 */
.L_x_24865:
        /* <DEDUP_REMOVED lines=15> */
[----:B0--3-5:R-:W-:Y:S05]  /*bdf0*/  CALL.ABS.NOINC R2 ;  /* 0x0000000002007343 */ /* 0x029fea0003c00000 */
.L_x_24893:
[----:B------:R-:W-:Y:S01]  /*be00*/  PRMT R7, RZ, 0x7610, R7 ;  /* 0x00007610ff077816 */ /* 0x000fe20000000007 */
[----:B------:R-:W-:Y:S06]  /*be10*/  BRA `(.L_x_24866) ;  /* 0x00000000000c7947 */ /* 0x000fec0003800000 */
.L_x_24890:
[----:B------:R2:W5:Y:S01]  /*be20*/  LDG.E.U16 R7, desc[UR36][R2.64] ;  /* 0x0000002402077981 */ /* 0x000562000c1e1500 */
[----:B------:R-:W-:Y:S05]  /*be30*/  BRA `(.L_x_24866) ;  /* 0x0000000000047947 */ /* 0x000fea0003800000 */
.L_x_24889:
[----:B------:R1:W5:Y:S02]  /*be40*/  LDG.E.U16 R7, desc[UR36][R2.64] ;  /* 0x0000002402077981 */ /* 0x000364000c1e1500 */
.L_x_24866:
[C---:B01---5:R-:W-:Y:S01]  /*be50*/  PRMT R4, R7.reuse, 0x9910, RZ ;  /* 0x0000991007047816 */ /* 0x063fe200000000ff */
[----:B------:R-:W-:Y:S01]  /*be60*/  BSSY B0, `(.L_x_24894) ;  /* 0x000002c000007945 */ /* 0x000fe20003800000 */
[----:B---3--:R-:W-:Y:S02]  /*be70*/  PRMT R5, R18, 0x9910, RZ ;  /* 0x0000991012057816 */ /* 0x008fe400000000ff */
[-C--:B------:R-:W-:Y:S02]  /*be80*/  IABS R0, R4.reuse ;  /* 0x0000000400007213 */ /* 0x080fe40000000000 */
[----:B------:R-:W-:Y:S02]  /*be90*/  IABS R8, R5 ;  /* 0x0000000500087213 */ /* 0x000fe40000000000 */
[----:B------:R-:W0:Y:S01]  /*bea0*/  I2F.RP R6, R0 ;  /* 0x0000000000067306 */ /* 0x000e220000209400 */
[----:B------:R-:W-:Y:S02]  /*beb0*/  IABS R10, R4 ;  /* 0x00000004000a7213 */ /* 0x000fe40000000000 */
[----:B------:R-:W-:-:S05]  /*bec0*/  LOP3.LUT R7, R7, R18, RZ, 0x3c, !PT ;  /* 0x0000001207077212 */ /* 0x000fca00078e3cff */
[----:B0-----:R-:W2:Y:S02]  /*bed0*/  MUFU.RCP R6, R6 ;  /* 0x0000000600067308 */ /* 0x001ea40000001000 */
[----:B--2-4-:R-:W-:-:S06]  /*bee0*/  VIADD R2, R6, 0xffffffe ;  /* 0x0ffffffe06027836 */ /* 0x014fcc0000000000 */
        /* <DEDUP_REMOVED lines=35> */
.L_x_24895:
[----:B------:R-:W-:Y:S05]  /*c120*/  BSYNC B0 ;  /* 0x0000000000007941 */ /* 0x000fea0003800000 */
.L_x_24894:
        /* <DEDUP_REMOVED lines=11> */
.L_x_24899:
[----:B------:R4:W-:Y:S01]  /*c1e0*/  STG.E.U8 desc[UR36][R16.64], R3 ;  /* 0x0000000310007986 */ /* 0x0009e2000c101124 */
[----:B------:R-:W-:Y:S05]  /*c1f0*/  BRA `(.L_x_24901) ;  /* 0x0000000c00707947 */ /* 0x000fea0003800000 */
.L_x_24898:
        /* <DEDUP_REMOVED lines=11> */
.L_x_24903:
[----:B------:R-:W-:-:S05]  /*c2b0*/  PRMT R3, R3, 0x9910, RZ ;  /* 0x0000991003037816 */ /* 0x000fca00000000ff */
[----:B------:R2:W-:Y:S01]  /*c2c0*/  STG.E desc[UR36][R16.64], R3 ;  /* 0x0000000310007986 */ /* 0x0005e2000c101924 */
[----:B------:R-:W-:Y:S05]  /*c2d0*/  BRA `(.L_x_24901) ;  /* 0x0000000c00387947 */ /* 0x000fea0003800000 */
.L_x_24902:
[----:B------:R0:W-:Y:S01]  /*c2e0*/  STG.E.U16 desc[UR36][R16.64], R3 ;  /* 0x0000000310007986 */ /* 0x0001e2000c101524 */
[----:B------:R-:W-:Y:S05]  /*c2f0*/  BRA `(.L_x_24901) ;  /* 0x0000000c00307947 */ /* 0x000fea0003800000 */
.L_x_24897:
        /* <DEDUP_REMOVED lines=9> */
.L_x_24905:
[----:B------:R-:W0:Y:S02]  /*c390*/  I2F.S16 R0, R3 ;  /* 0x0000000300007306 */ /* 0x000e240000101400 */
[----:B0-----:R-:W-:-:S05]  /*c3a0*/  F2FP.F16.F32.PACK_AB R0, RZ, R0 ;  /* 0x00000000ff00723e */ /* 0x001fca00000000ff */
[----:B------:R0:W-:Y:S01]  /*c3b0*/  STG.E.U16 desc[UR36][R16.64], R0 ;  /* 0x0000000010007986 */ /* 0x0001e2000c101524 */
[----:B------:R-:W-:Y:S05]  /*c3c0*/  BRA `(.L_x_24901) ;  /* 0x0000000800fc7947 */ /* 0x000fea0003800000 */
.L_x_24904:
        /* <DEDUP_REMOVED lines=10> */
.L_x_24907:
[----:B------:R-:W0:Y:S02]  /*c470*/  I2F.S16 R3, R3 ;  /* 0x0000000300037306 */ /* 0x000e240000101400 */
[----:B0-----:R-:W-:-:S04]  /*c480*/  F2FP.F16.F32.PACK_AB R3, RZ, R3 ;  /* 0x00000003ff03723e */ /* 0x001fc800000000ff */
[----:B------:R-:W-:-:S05]  /*c490*/  PRMT R3, R3, 0x5410, RZ ;  /* 0x0000541003037816 */ /* 0x000fca00000000ff */
[----:B------:R0:W-:Y:S01]  /*c4a0*/  STG.E desc[UR36][R16.64], R3 ;  /* 0x0000000310007986 */ /* 0x0001e2000c101924 */
[----:B------:R-:W-:Y:S05]  /*c4b0*/  BRA `(.L_x_24901) ;  /* 0x0000000800c07947 */ /* 0x000fea0003800000 */
.L_x_24906:
[----:B------:R-:W0:Y:S02]  /*c4c0*/  I2F.F64.S16 R2, R3 ;  /* 0x0000000300027312 */ /* 0x000e240000101c00 */
[----:B0-----:R0:W-:Y:S01]  /*c4d0*/  STG.E.64 desc[UR36][R16.64], R2 ;  /* 0x0000000210007986 */ /* 0x0011e2000c101b24 */
[----:B------:R-:W-:Y:S05]  /*c4e0*/  BRA `(.L_x_24901) ;  /* 0x0000000800b47947 */ /* 0x000fea0003800000 */
.L_x_24896:
        /* <DEDUP_REMOVED lines=13> */
.L_x_24910:
[----:B------:R-:W0:Y:S01]  /*c5c0*/  I2F.F64.S16 R4, R3 ;  /* 0x0000000300047312 */ /* 0x000e220000101c00 */
[----:B------:R-:W-:-:S05]  /*c5d0*/  CS2R R6, SRZ ;  /* 0x0000000000067805 */ /* 0x000fca000001ff00 */
[----:B0-----:R0:W-:Y:S01]  /*c5e0*/  STG.E.128 desc[UR36][R16.64], R4 ;  /* 0x0000000410007986 */ /* 0x0011e2000c101d24 */
[----:B------:R-:W-:Y:S05]  /*c5f0*/  BRA `(.L_x_24901) ;  /* 0x0000000800707947 */ /* 0x000fea0003800000 */
.L_x_24909:
        /* <DEDUP_REMOVED lines=21> */
.L_x_24914:
[----:B------:R-:W-:Y:S05]  /*c750*/  BSYNC B0 ;  /* 0x0000000000007941 */ /* 0x000fea0003800000 */
.L_x_24913:
[----:B------:R-:W-:-:S05]  /*c760*/  LOP3.LUT R5, R0, R5, RZ, 0xfc, !PT ;  /* 0x0000000500057212 */ /* 0x000fca00078efcff */
[----:B------:R0:W-:Y:S01]  /*c770*/  STG.E.U8 desc[UR36][R16.64], R5 ;  /* 0x0000000510007986 */ /* 0x0001e2000c101124 */
[----:B------:R-:W-:Y:S05]  /*c780*/  BRA `(.L_x_24901) ;  /* 0x00000008000c7947 */ /* 0x000fea0003800000 */
.L_x_24912:
        /* <DEDUP_REMOVED lines=13> */
.L_x_24916:
[----:B------:R-:W-:Y:S01]  /*c860*/  IMAD.MOV.U32 R0, RZ, RZ, 0x7f ;  /* 0x0000007fff007424 */ /* 0x000fe200078e00ff */
[----:B------:R-:W-:-:S04]  /*c870*/  ISETP.GT.U32.AND P0, PT, R2, 0x7f800000, PT ;  /* 0x7f8000000200780c */ /* 0x000fc80003f04070 */
[----:B------:R-:W-:-:S09]  /*c880*/  SEL R0, R0, 0x7c, P0 ;  /* 0x0000007c00007807 */ /* 0x000fd20000000000 */
.L_x_24917:
[----:B------:R-:W-:Y:S05]  /*c890*/  BSYNC B0 ;  /* 0x0000000000007941 */ /* 0x000fea0003800000 */
.L_x_24915:
[----:B------:R-:W-:-:S04]  /*c8a0*/  LOP3.LUT R2, R3, 0x80000000, RZ, 0xc0, !PT ;  /* 0x8000000003027812 */ /* 0x000fc800078ec0ff */
[----:B------:R-:W-:-:S04]  /*c8b0*/  SHF.R.U32.HI R3, RZ, 0x18, R2 ;  /* 0x00000018ff037819 */ /* 0x000fc80000011602 */
[----:B------:R-:W-:-:S05]  /*c8c0*/  LOP3.LUT R3, R0, R3, RZ, 0xfc, !PT ;  /* 0x0000000300037212 */ /* 0x000fca00078efcff */
[----:B------:R0:W-:Y:S01]  /*c8d0*/  STG.E.U8 desc[UR36][R16.64], R3 ;  /* 0x0000000310007986 */ /* 0x0001e2000c101124 */
[----:B------:R-:W-:Y:S05]  /*c8e0*/  BRA `(.L_x_24901) ;  /* 0x0000000400b47947 */ /* 0x000fea0003800000 */
.L_x_24911:
[----:B------:R-:W0:Y:S02]  /*c8f0*/  I2F.S16 R0, R3 ;  /* 0x0000000300007306 */ /* 0x000e240000101400 */
[----:B0-----:R-:W-:-:S05]  /*c900*/  F2FP.BF16.F32.PACK_AB R0, RZ, R0 ;  /* 0x00000000ff00723e */ /* 0x001fca00000010ff */
[----:B------:R0:W-:Y:S01]  /*c910*/  STG.E.U16 desc[UR36][R16.64], R0 ;  /* 0x0000000010007986 */ /* 0x0001e2000c101524 */
[----:B------:R-:W-:Y:S05]  /*c920*/  BRA `(.L_x_24901) ;  /* 0x0000000400a47947 */ /* 0x000fea0003800000 */
.L_x_24908:
        /* <DEDUP_REMOVED lines=10> */
.L_x_24920:
        /* <DEDUP_REMOVED lines=17> */
.L_x_24923:
[----:B------:R-:W-:-:S04]  /*cae0*/  LOP3.LUT R2, R3, 0x80000000, RZ, 0xc0, !PT ;  /* 0x8000000003027812 */ /* 0x000fc800078ec0ff */
[----:B------:R-:W-:-:S04]  /*caf0*/  SHF.R.U32.HI R3, RZ, 0x18, R2 ;  /* 0x00000018ff037819 */ /* 0x000fc80000011602 */
[----:B------:R-:W-:-:S04]  /*cb00*/  LOP3.LUT R0, R0, R3, RZ, 0xfc, !PT ;  /* 0x0000000300007212 */ /* 0x000fc800078efcff */
[----:B------:R-:W-:-:S07]  /*cb10*/  PRMT R8, R0, 0x7610, R8 ;  /* 0x0000761000087816 */ /* 0x000fce0000000008 */
.L_x_24922:
[----:B------:R-:W-:Y:S05]  /*cb20*/  BSYNC B0 ;  /* 0x0000000000007941 */ /* 0x000fea0003800000 */
.L_x_24921:
[----:B------:R0:W-:Y:S01]  /*cb30*/  STG.E.U8 desc[UR36][R16.64], R8 ;  /* 0x0000000810007986 */ /* 0x0001e2000c101124 */
[----:B------:R-:W-:Y:S05]  /*cb40*/  BRA `(.L_x_24901) ;  /* 0x00000004001c7947 */ /* 0x000fea0003800000 */
.L_x_24919:
        /* <DEDUP_REMOVED lines=17> */
.L_x_24926:
[----:B------:R-:W-:-:S04]  /*cc60*/  LOP3.LUT R2, R3, 0x80000000, RZ, 0xc0, !PT ;  /* 0x8000000003027812 */ /* 0x000fc800078ec0ff */
[----:B------:R-:W-:-:S04]  /*cc70*/  SHF.R.U32.HI R3, RZ, 0x18, R2 ;  /* 0x00000018ff037819 */ /* 0x000fc80000011602 */
[----:B------:R-:W-:-:S04]  /*cc80*/  LOP3.LUT R0, R0, R3, RZ, 0xfc, !PT ;  /* 0x0000000300007212 */ /* 0x000fc800078efcff */
[----:B------:R-:W-:-:S07]  /*cc90*/  PRMT R8, R0, 0x7610, R8 ;  /* 0x0000761000087816 */ /* 0x000fce0000000008 */
.L_x_24925:
[----:B------:R-:W-:Y:S05]  /*cca0*/  BSYNC B0 ;  /* 0x0000000000007941 */ /* 0x000fea0003800000 */
.L_x_24924:
[----:B------:R0:W-:Y:S01]  /*ccb0*/  STG.E.U8 desc[UR36][R16.64], R8 ;  /* 0x0000000810007986 */ /* 0x0001e2000c101124 */
[----:B------:R-:W-:Y:S05]  /*ccc0*/  BRA `(.L_x_24901) ;  /* 0x0000000000bc7947 */ /* 0x000fea0003800000 */
.L_x_24918:
        /* <DEDUP_REMOVED lines=23> */
.L_x_24900:
        /* <DEDUP_REMOVED lines=16> */
.L_x_24929:
[----:B------:R-:W-:Y:S05]  /*cf40*/  BRA `(.L_x_24901) ;  /* 0x00000000001c7947 */ /* 0x000fea0003800000 */
.L_x_24928:
[----:B------:R-:W-:-:S05]  /*cf50*/  PRMT R3, R3, 0x9910, RZ ;  /* 0x0000991003037816 */ /* 0x000fca00000000ff */
[----:B------:R-:W-:-:S05]  /*cf60*/  IMAD.MOV.U32 R2, RZ, RZ, R3 ;  /* 0x000000ffff027224 */ /* 0x000fca00078e0003 */
[----:B------:R-:W-:-:S05]  /*cf70*/  SHF.R.S32.HI R3, RZ, 0x1f, R2 ;  /* 0x0000001fff037819 */ /* 0x000fca0000011402 */
[----:B------:R0:W-:Y:S01]  /*cf80*/  STG.E.64 desc[UR36][R16.64], R2 ;  /* 0x0000000210007986 */ /* 0x0001e2000c101b24 */
[----:B------:R-:W-:Y:S05]  /*cf90*/  BRA `(.L_x_24901) ;  /* 0x0000000000087947 */ /* 0x000fea0003800000 */
.L_x_24927:
[----:B------:R-:W-:-:S05]  /*cfa0*/  PRMT R3, R3, 0x9910, RZ ;  /* 0x0000991003037816 */ /* 0x000fca00000000ff */
[----:B------:R0:W-:Y:S02]  /*cfb0*/  STG.E desc[UR36][R16.64], R3 ;  /* 0x0000000310007986 */ /* 0x0001e4000c101924 */
.L_x_24901:
[----:B------:R-:W-:-:S07]  /*cfc0*/  VIADD R19, R19, 0x80 ;  /* 0x0000008013137836 */ /* 0x000fce0000000000 */
.L_x_24826:
[----:B------:R-:W-:Y:S05]  /*cfd0*/  BSYNC B6 ;  /* 0x0000000000067941 */ /* 0x000fea0003800000 */
.L_x_24825:
[----:B------:R-:W-:Y:S02]  /*cfe0*/  ULDC UR4, c[0x0][0x210] ;  /* 0x0000840000047ab9 */ /* 0x000fe40000000800 */
[----:B------:R-:W-:-:S13]  /*cff0*/  ISETP.GE.AND P0, PT, R19, UR4, PT ;  /* 0x0000000413007c0c */ /* 0x000fda000bf06270 */
[----:B------:R-:W-:Y:S05]  /*d000*/  @P0 EXIT ;  /* 0x000000000000094d */ /* 0x000fea0003800000 */
        /* <DEDUP_REMOVED lines=354> */
.L_x_24930:
        /* <DEDUP_REMOVED lines=20> */
.L_x_24934:
[----:B------:R0:W5:Y:S01]  /*e770*/  LDG.E.U8 R19, desc[UR36][R2.64] ;  /* 0x0000002402137981 */ /* 0x000162000c1e1100 */
[----:B------:R-:W-:Y:S05]  /*e780*/  BRA `(.L_x_24936) ;  /* 0x0000000c00547947 */ /* 0x000fea0003800000 */
.L_x_24933:
        /* <DEDUP_REMOVED lines=8> */
.L_x_24938:
[----:B------:R0:W5:Y:S01]  /*e810*/  LDG.E.U16 R19, desc[UR36][R2.64] ;  /* 0x0000002402137981 */ /* 0x000162000c1e1500 */
[----:B------:R-:W-:Y:S05]  /*e820*/  BRA `(.L_x_24936) ;  /* 0x0000000c002c7947 */ /* 0x000fea0003800000 */
.L_x_24937:
[----:B------:R0:W5:Y:S01]  /*e830*/  LDG.E.U16 R19, desc[UR36][R2.64] ;  /* 0x0000002402137981 */ /* 0x000162000c1e1500 */
[----:B------:R-:W-:Y:S05]  /*e840*/  BRA `(.L_x_24936) ;  /* 0x0000000c00247947 */ /* 0x000fea0003800000 */
.L_x_24932:
        /* <DEDUP_REMOVED lines=9> */
.L_x_24940:
[----:B------:R-:W2:Y:S02]  /*e8e0*/  LDG.E.U16 R0, desc[UR36][R2.64] ;  /* 0x0000002402007981 */ /* 0x000ea4000c1e1500 */
[----:B--2---:R-:W-:-:S06]  /*e8f0*/  HADD2.F32 R0, -RZ, R0.H0_H0 ;  /* 0x20000000ff007230 */ /* 0x004fcc0000004100 */
[----:B------:R-:W0:Y:S02]  /*e900*/  F2I.FTZ.TRUNC.NTZ R0, R0 ;  /* 0x0000000000007305 */ /* 0x000e24000021f100 */
[----:B0-----:R-:W-:Y:S01]  /*e910*/  PRMT R19, R0, 0x7610, R19 ;  /* 0x0000761000137816 */ /* 0x001fe20000000013 */
[----:B------:R-:W-:Y:S06]  /*e920*/  BRA `(.L_x_24936) ;  /* 0x0000000800ec7947 */ /* 0x000fec0003800000 */
.L_x_24939:
        /* <DEDUP_REMOVED lines=9> */
.L_x_24942:
[----:B------:R-:W2:Y:S02]  /*e9c0*/  LDG.E.U16 R2, desc[UR36][R2.64] ;  /* 0x0000002402027981 */ /* 0x000ea4000c1e1500 */
[----:B--2---:R-:W-:-:S06]  /*e9d0*/  HADD2.F32 R0, -RZ, R2.H0_H0 ;  /* 0x20000002ff007230 */ /* 0x004fcc0000004100 */
[----:B------:R-:W0:Y:S02]  /*e9e0*/  F2I.FTZ.TRUNC.NTZ R0, R0 ;  /* 0x0000000000007305 */ /* 0x000e24000021f100 */
[----:B0-----:R-:W-:Y:S01]  /*e9f0*/  PRMT R19, R0, 0x7610, R19 ;  /* 0x0000761000137816 */ /* 0x001fe20000000013 */
[----:B------:R-:W-:Y:S06]  /*ea00*/  BRA `(.L_x_24936) ;  /* 0x0000000800b47947 */ /* 0x000fec0003800000 */
.L_x_24941:
[----:B------:R-:W2:Y:S02]  /*ea10*/  LDG.E.64 R2, desc[UR36][R2.64] ;  /* 0x0000002402027981 */ /* 0x000ea4000c1e1b00 */
[----:B--2---:R0:W1:Y:S01]  /*ea20*/  F2I.F64.TRUNC R19, R2 ;  /* 0x0000000200137311 */ /* 0x004062000030d100 */
[----:B------:R-:W-:Y:S05]  /*ea30*/  BRA `(.L_x_24936) ;  /* 0x0000000800a87947 */ /* 0x000fea0003800000 */
.L_x_24931:
        /* <DEDUP_REMOVED lines=12> */
.L_x_24945:
[----:B------:R-:W2:Y:S02]  /*eb00*/  LDG.E.64 R2, desc[UR36][R2.64] ;  /* 0x0000002402027981 */ /* 0x000ea4000c1e1b00 */
[----:B--2---:R0:W1:Y:S01]  /*eb10*/  F2I.F64.TRUNC R19, R2 ;  /* 0x0000000200137311 */ /* 0x004062000030d100 */
[----:B------:R-:W-:Y:S05]  /*eb20*/  BRA `(.L_x_24936) ;  /* 0x00000008006c7947 */ /* 0x000fea0003800000 */
.L_x_24944:
        /* <DEDUP_REMOVED lines=28> */
.L_x_24947:
        /* <DEDUP_REMOVED lines=15> */
.L_x_24946:
[----:B------:R-:W2:Y:S02]  /*ede0*/  LDG.E.U16 R0, desc[UR36][R2.64] ;  /* 0x0000002402007981 */ /* 0x000ea4000c1e1500 */
[----:B--2---:R-:W-:-:S06]  /*edf0*/  IMAD.U32 R0, R0, 0x10000, RZ ;  /* 0x0001000000007824 */ /* 0x004fcc00078e00ff */
[----:B------:R-:W0:Y:S02]  /*ee00*/  F2I.FTZ.TRUNC.NTZ R0, R0 ;  /* 0x0000000000007305 */ /* 0x000e24000021f100 */
[----:B0-----:R-:W-:Y:S01]  /*ee10*/  PRMT R19, R0, 0x7610, R19 ;  /* 0x0000761000137816 */ /* 0x001fe20000000013 */
[----:B------:R-:W-:Y:S06]  /*ee20*/  BRA `(.L_x_24936) ;  /* 0x0000000400ac7947 */ /* 0x000fec0003800000 */
.L_x_24943:
        /* <DEDUP_REMOVED lines=10> */
.L_x_24950:
        /* <DEDUP_REMOVED lines=21> */
.L_x_24954:
[----:B------:R-:W-:Y:S05]  /*f020*/  BSYNC B1 ;  /* 0x0000000000017941 */ /* 0x000fea0003800000 */
.L_x_24953:
[----:B------:R-:W-:Y:S01]  /*f030*/  LEA R3, R0, 0x3b800000, 0x17 ;  /* 0x3b80000000037811 */ /* 0x000fe200078eb8ff */
[----:B------:R-:W-:-:S05]  /*f040*/  IMAD.SHL.U32 R0, R2, 0x100000, RZ ;  /* 0x0010000002007824 */ /* 0x000fca00078e00ff */
[----:B------:R-:W-:-:S07]  /*f050*/  LOP3.LUT R0, R3, R0, R4, 0xfe, !PT ;  /* 0x0000000003007212 */ /* 0x000fce00078efe04 */
.L_x_24952:
[----:B------:R-:W-:Y:S05]  /*f060*/  BSYNC B0 ;  /* 0x0000000000007941 */ /* 0x000fea0003800000 */
.L_x_24951:
[----:B------:R-:W0:Y:S02]  /*f070*/  F2I.FTZ.TRUNC.NTZ R0, R0 ;  /* 0x0000000000007305 */ /* 0x000e24000021f100 */
[----:B0-----:R-:W-:Y:S01]  /*f080*/  PRMT R19, R0, 0x7610, R19 ;  /* 0x0000761000137816 */ /* 0x001fe20000000013 */
[----:B------:R-:W-:Y:S06]  /*f090*/  BRA `(.L_x_24936) ;  /* 0x0000000400107947 */ /* 0x000fec0003800000 */
.L_x_24949:
        /* <DEDUP_REMOVED lines=21> */
.L_x_24958:
[----:B------:R-:W-:Y:S05]  /*f1f0*/  BSYNC B1 ;  /* 0x0000000000017941 */ /* 0x000fea0003800000 */
.L_x_24957:
[----:B------:R-:W-:Y:S01]  /*f200*/  LEA R3, R0, 0x37800000, 0x17 ;  /* 0x3780000000037811 */ /* 0x000fe200078eb8ff */
[----:B------:R-:W-:-:S05]  /*f210*/  IMAD.SHL.U32 R0, R2, 0x200000, RZ ;  /* 0x0020000002007824 */ /* 0x000fca00078e00ff */
[----:B------:R-:W-:-:S07]  /*f220*/  LOP3.LUT R0, R3, R0, R4, 0xfe, !PT ;  /* 0x0000000003007212 */ /* 0x000fce00078efe04 */
.L_x_24956:
[----:B------:R-:W-:Y:S05]  /*f230*/  BSYNC B0 ;  /* 0x0000000000007941 */ /* 0x000fea0003800000 */
.L_x_24955:
[----:B------:R-:W0:Y:S02]  /*f240*/  F2I.FTZ.TRUNC.NTZ R0, R0 ;  /* 0x0000000000007305 */ /* 0x000e24000021f100 */
[----:B0-----:R-:W-:Y:S01]  /*f250*/  PRMT R19, R0, 0x7610, R19 ;  /* 0x0000761000137816 */ /* 0x001fe20000000013 */
[----:B------:R-:W-:Y:S06]  /*f260*/  BRA `(.L_x_24936) ;  /* 0x00000000009c7947 */ /* 0x000fec0003800000 */
.L_x_24948:
        /* <DEDUP_REMOVED lines=14> */
.L_x_24962:
[----:B------:R-:W-:Y:S05]  /*f350*/  BSYNC B0 ;  /* 0x0000000000007941 */ /* 0x000fea0003800000 */
.L_x_24961:
[----:B------:R-:W0:Y:S02]  /*f360*/  F2I.FTZ.TRUNC.NTZ R0, R0 ;  /* 0x0000000000007305 */ /* 0x000e24000021f100 */
[----:B0-----:R-:W-:Y:S01]  /*f370*/  PRMT R19, R0, 0x7610, R19 ;  /* 0x0000761000137816 */ /* 0x001fe20000000013 */
[----:B------:R-:W-:Y:S06]  /*f380*/  BRA `(.L_x_24936) ;  /* 0x0000000000547947 */ /* 0x000fec0003800000 */
.L_x_24935:
        /* <DEDUP_REMOVED lines=16> */
.L_x_24963:
[----:B------:R-:W-:Y:S01]  /*f490*/  PRMT R19, RZ, 0x7610, R19 ;  /* 0x00007610ff137816 */ /* 0x000fe20000000013 */
[----:B------:R-:W-:Y:S06]  /*f4a0*/  BRA `(.L_x_24936) ;  /* 0x00000000000c7947 */ /* 0x000fec0003800000 */
.L_x_24960:
[----:B------:R4:W5:Y:S01]  /*f4b0*/  LDG.E.U16 R19, desc[UR36][R2.64] ;  /* 0x0000002402137981 */ /* 0x000962000c1e1500 */
[----:B------:R-:W-:Y:S05]  /*f4c0*/  BRA `(.L_x_24936) ;  /* 0x0000000000047947 */ /* 0x000fea0003800000 */
.L_x_24959:
[----:B------:R3:W5:Y:S02]  /*f4d0*/  LDG.E.U16 R19, desc[UR36][R2.64] ;  /* 0x0000002402137981 */ /* 0x000764000c1e1500 */
.L_x_24936:
[----:B------:R-:W1:Y:S01]  /*f4e0*/  LDC.U8 R4, c[0x0][0x493] ;  /* 0x000124c0ff047b82 */ /* 0x000e620000000000 */
[----:B------:R-:W-:Y:S02]  /*f4f0*/  ULDC.64 UR4, c[0x0][0x488] ;  /* 0x0001220000047ab9 */ /* 0x000fe40000000a00 */
[----:B0-234-:R-:W-:-:S05]  /*f500*/  IADD3 R2, P0, R18, UR4, RZ ;  /* 0x0000000412027c10 */ /* 0x01dfca000ff1e0ff */
        /* <DEDUP_REMOVED lines=14> */
.L_x_24967:
[----:B------:R0:W5:Y:S01]  /*f5f0*/  LDG.E.U8 R6, desc[UR36][R2.64] ;  /* 0x0000002402067981 */ /* 0x000162000c1e1100 */
[----:B------:R-:W-:Y:S05]  /*f600*/  BRA `(.L_x_24969) ;  /* 0x0000000c00547947 */ /* 0x000fea0003800000 */
.L_x_24966:
        /* <DEDUP_REMOVED lines=8> */
.L_x_24971:
[----:B------:R0:W5:Y:S01]  /*f690*/  LDG.E.U16 R6, desc[UR36][R2.64] ;  /* 0x0000002402067981 */ /* 0x000162000c1e1500 */
[----:B------:R-:W-:Y:S05]  /*f6a0*/  BRA `(.L_x_24969) ;  /* 0x0000000c002c7947 */ /* 0x000fea0003800000 */
.L_x_24970:
[----:B------:R0:W5:Y:S01]  /*f6b0*/  LDG.E.U16 R6, desc[UR36][R2.64] ;  /* 0x0000002402067981 */ /* 0x000162000c1e1500 */
[----:B------:R-:W-:Y:S05]  /*f6c0*/  BRA `(.L_x_24969) ;  /* 0x0000000c00247947 */ /* 0x000fea0003800000 */
.L_x_24965:
        /* <DEDUP_REMOVED lines=9> */
.L_x_24973:
[----:B------:R-:W2:Y:S02]  /*f760*/  LDG.E.U16 R0, desc[UR36][R2.64] ;  /* 0x0000002402007981 */ /* 0x000ea4000c1e1500 */
[----:B--2---:R-:W-:-:S06]  /*f770*/  HADD2.F32 R0, -RZ, R0.H0_H0 ;  /* 0x20000000ff007230 */ /* 0x004fcc0000004100 */
[----:B------:R-:W0:Y:S02]  /*f780*/  F2I.FTZ.TRUNC.NTZ R0, R0 ;  /* 0x0000000000007305 */ /* 0x000e24000021f100 */
[----:B0-----:R-:W-:Y:S01]  /*f790*/  PRMT R6, R0, 0x7610, R6 ;  /* 0x0000761000067816 */ /* 0x001fe20000000006 */
[----:B------:R-:W-:Y:S06]  /*f7a0*/  BRA `(.L_x_24969) ;  /* 0x0000000800ec7947 */ /* 0x000fec0003800000 */
.L_x_24972:
        /* <DEDUP_REMOVED lines=9> */
.L_x_24975:
[----:B------:R-:W2:Y:S02]  /*f840*/  LDG.E.U16 R2, desc[UR36][R2.64] ;  /* 0x0000002402027981 */ /* 0x000ea4000c1e1500 */
[----:B--2---:R-:W-:-:S06]  /*f850*/  HADD2.F32 R0, -RZ, R2.H0_H0 ;  /* 0x20000002ff007230 */ /* 0x004fcc0000004100 */
[----:B------:R-:W0:Y:S02]  /*f860*/  F2I.FTZ.TRUNC.NTZ R0, R0 ;  /* 0x0000000000007305 */ /* 0x000e24000021f100 */
[----:B0-----:R-:W-:Y:S01]  /*f870*/  PRMT R6, R0, 0x7610, R6 ;  /* 0x0000761000067816 */ /* 0x001fe20000000006 */
[----:B------:R-:W-:Y:S06]  /*f880*/  BRA `(.L_x_24969) ;  /* 0x0000000800b47947 */ /* 0x000fec0003800000 */
.L_x_24974:
[----:B------:R-:W2:Y:S02]  /*f890*/  LDG.E.64 R2, desc[UR36][R2.64] ;  /* 0x0000002402027981 */ /* 0x000ea4000c1e1b00 */
[----:B--2---:R0:W1:Y:S01]  /*f8a0*/  F2I.F64.TRUNC R6, R2 ;  /* 0x0000000200067311 */ /* 0x004062000030d100 */
[----:B------:R-:W-:Y:S05]  /*f8b0*/  BRA `(.L_x_24969) ;  /* 0x0000000800a87947 */ /* 0x000fea0003800000 */
.L_x_24964:
        /* <DEDUP_REMOVED lines=12> */
.L_x_24978:
[----:B------:R-:W2:Y:S02]  /*f980*/  LDG.E.64 R2, desc[UR36][R2.64] ;  /* 0x0000002402027981 */ /* 0x000ea4000c1e1b00 */
[----:B--2---:R0:W1:Y:S01]  /*f990*/  F2I.F64.TRUNC R6, R2 ;  /* 0x0000000200067311 */ /* 0x004062000030d100 */
[----:B------:R-:W-:Y:S05]  /*f9a0*/  BRA `(.L_x_24969) ;  /* 0x00000008006c7947 */ /* 0x000fea0003800000 */
.L_x_24977:
        /* <DEDUP_REMOVED lines=28> */
.L_x_24980:
        /* <DEDUP_REMOVED lines=15> */
.L_x_24979:
[----:B------:R-:W2:Y:S02]  /*fc60*/  LDG.E.U16 R0, desc[UR36][R2.64] ;  /* 0x0000002402007981 */ /* 0x000ea4000c1e1500 */
[----:B--2---:R-:W-:-:S06]  /*fc70*/  IMAD.U32 R0, R0, 0x10000, RZ ;  /* 0x0001000000007824 */ /* 0x004fcc00078e00ff */
[----:B------:R-:W0:Y:S02]  /*fc80*/  F2I.FTZ.TRUNC.NTZ R0, R0 ;  /* 0x0000000000007305 */ /* 0x000e24000021f100 */
[----:B0-----:R-:W-:Y:S01]  /*fc90*/  PRMT R6, R0, 0x7610, R6 ;  /* 0x0000761000067816 */ /* 0x001fe20000000006 */
[----:B------:R-:W-:Y:S06]  /*fca0*/  BRA `(.L_x_24969) ;  /* 0x0000000400ac7947 */ /* 0x000fec0003800000 */
.L_x_24976:
        /* <DEDUP_REMOVED lines=10> */
.L_x_24983:
        /* <DEDUP_REMOVED lines=21> */
.L_x_24987:
[----:B------:R-:W-:Y:S05]  /*fea0*/  BSYNC B1 ;  /* 0x0000000000017941 */ /* 0x000fea0003800000 */
.L_x_24986:
[----:B------:R-:W-:Y:S01]  /*feb0*/  LEA R3, R0, 0x3b800000, 0x17 ;  /* 0x3b80000000037811 */ /* 0x000fe200078eb8ff */
[----:B------:R-:W-:-:S05]  /*fec0*/  IMAD.SHL.U32 R0, R2, 0x100000, RZ ;  /* 0x0010000002007824 */ /* 0x000fca00078e00ff */
[----:B------:R-:W-:-:S07]  /*fed0*/  LOP3.LUT R0, R3, R0, R4, 0xfe, !PT ;  /* 0x0000000003007212 */ /* 0x000fce00078efe04 */
.L_x_24985:
[----:B------:R-:W-:Y:S05]  /*fee0*/  BSYNC B0 ;  /* 0x0000000000007941 */ /* 0x000fea0003800000 */
.L_x_24984:
[----:B------:R-:W0:Y:S02]  /*fef0*/  F2I.FTZ.TRUNC.NTZ R0, R0 ;  /* 0x0000000000007305 */ /* 0x000e24000021f100 */
[----:B0-----:R-:W-:Y:S01]  /*ff00*/  PRMT R6, R0, 0x7610, R6 ;  /* 0x0000761000067816 */ /* 0x001fe20000000006 */
[----:B------:R-:W-:Y:S06]  /*ff10*/  BRA `(.L_x_24969) ;  /* 0x0000000400107947 */ /* 0x000fec0003800000 */
.L_x_24982:
        /* <DEDUP_REMOVED lines=21> */
.L_x_24991:
[----:B------:R-:W-:Y:S05]  /*10070*/  BSYNC B1 ;  /* 0x0000000000017941 */ /* 0x000fea0003800000 */
.L_x_24990:
[----:B------:R-:W-:Y:S01]  /*10080*/  LEA R3, R0, 0x37800000, 0x17 ;  /* 0x3780000000037811 */ /* 0x000fe200078eb8ff */
[----:B------:R-:W-:-:S05]  /*10090*/  IMAD.SHL.U32 R0, R2, 0x200000, RZ ;  /* 0x0020000002007824 */ /* 0x000fca00078e00ff */
[----:B------:R-:W-:-:S07]  /*100a0*/  LOP3.LUT R0, R3, R0, R4, 0xfe, !PT ;  /* 0x0000000003007212 */ /* 0x000fce00078efe04 */
.L_x_24989:
[----:B------:R-:W-:Y:S05]  /*100b0*/  BSYNC B0 ;  /* 0x0000000000007941 */ /* 0x000fea0003800000 */
.L_x_24988:
[----:B------:R-:W0:Y:S02]  /*100c0*/  F2I.FTZ.TRUNC.NTZ R0, R0 ;  /* 0x0000000000007305 */ /* 0x000e24000021f100 */
[----:B0-----:R-:W-:Y:S01]  /*100d0*/  PRMT R6, R0, 0x7610, R6 ;  /* 0x0000761000067816 */ /* 0x001fe20000000006 */
[----:B------:R-:W-:Y:S06]  /*100e0*/  BRA `(.L_x_24969) ;  /* 0x00000000009c7947 */ /* 0x000fec0003800000 */
.L_x_24981:
        /* <DEDUP_REMOVED lines=14> */
.L_x_24995:
[----:B------:R-:W-:Y:S05]  /*101d0*/  BSYNC B0 ;  /* 0x0000000000007941 */ /* 0x000fea0003800000 */
.L_x_24994:
[----:B------:R-:W0:Y:S02]  /*101e0*/  F2I.FTZ.TRUNC.NTZ R0, R0 ;  /* 0x0000000000007305 */ /* 0x000e24000021f100 */
[----:B0-----:R-:W-:Y:S01]  /*101f0*/  PRMT R6, R0, 0x7610, R6 ;  /* 0x0000761000067816 */ /* 0x001fe20000000006 */
[----:B------:R-:W-:Y:S06]  /*10200*/  BRA `(.L_x_24969) ;  /* 0x0000000000547947 */ /* 0x000fec0003800000 */
.L_x_24968:
        /* <DEDUP_REMOVED lines=16> */
.L_x_24996:
[----:B------:R-:W-:Y:S01]  /*10310*/  PRMT R6, RZ, 0x7610, R6 ;  /* 0x00007610ff067816 */ /* 0x000fe20000000006 */
[----:B------:R-:W-:Y:S06]  /*10320*/  BRA `(.L_x_24969) ;  /* 0x00000000000c7947 */ /* 0x000fec0003800000 */
.L_x_24993:
[----:B------:R2:W5:Y:S01]  /*10330*/  LDG.E.U16 R6, desc[UR36][R2.64] ;  /* 0x0000002402067981 */ /* 0x000562000c1e1500 */
[----:B------:R-:W-:Y:S05]  /*10340*/  BRA `(.L_x_24969) ;  /* 0x0000000000047947 */ /* 0x000fea0003800000 */
.L_x_24992:
[----:B------:R3:W5:Y:S02]  /*10350*/  LDG.E.U16 R6, desc[UR36][R2.64] ;  /* 0x0000002402067981 */ /* 0x000764000c1e1500 */
.L_x_24969:
[C---:B012345:R-:W-:Y:S01]  /*10360*/  PRMT R2, R6.reuse, 0x9910, RZ ;  /* 0x0000991006027816 */ /* 0x07ffe200000000ff */
[----:B------:R-:W-:Y:S01]  /*10370*/  BSSY B0, `(.L_x_24997) ;  /* 0x000002c000007945 */ /* 0x000fe20003800000 */
[----:B------:R-:W-:Y:S02]  /*10380*/  PRMT R3, R19, 0x9910, RZ ;  /* 0x0000991013037816 */ /* 0x000fe400000000ff */
[-C--:B------:R-:W-:Y:S02]  /*10390*/  IABS R0, R2.reuse ;  /* 0x0000000200007213 */ /* 0x080fe40000000000 */
[----:B------:R-:W-:Y:S02]  /*103a0*/  IABS R8, R3 ;  /* 0x0000000300087213 */ /* 0x000fe40000000000 */
[----:B------:R-:W0:Y:S01]  /*103b0*/  I2F.RP R7, R0 ;  /* 0x0000000000077306 */ /* 0x000e220000209400 */
[----:B------:R-:W-:Y:S02]  /*103c0*/  IABS R10, R2 ;  /* 0x00000002000a7213 */ /* 0x000fe40000000000 */
[----:B------:R-:W-:-:S05]  /*103d0*/  LOP3.LUT R6, R6, R19, RZ, 0x3c, !PT ;  /* 0x0000001306067212 */ /* 0x000fca00078e3cff */
[----:B0-----:R-:W0:Y:S02]  /*103e0*/  MUFU.RCP R7, R7 ;  /* 0x0000000700077308 */ /* 0x001e240000001000 */
[----:B0-----:R-:W-:Y:S02]  /*103f0*/  VIADD R4, R7, 0xffffffe ;  /* 0x0ffffffe07047836 */ /* 0x001fe40000000000 */
        /* <DEDUP_REMOVED lines=35> */
.L_x_24998:
[----:B------:R-:W-:Y:S05]  /*10630*/  BSYNC B0 ;  /* 0x0000000000007941 */ /* 0x000fea0003800000 */
.L_x_24997:
        /* <DEDUP_REMOVED lines=9> */
[----:B------:R-:W-:Y:S01]  /*106d0*/  STG.E.U8 desc[UR36][R16.64], R5 ;  /* 0x0000000510007986 */ /* 0x000fe2000c101124 */
[----:B------:R-:W-:Y:S05]  /*106e0*/  EXIT ;  /* 0x000000000000794d */ /* 0x000fea0003800000 */
.L_x_25002:
[----:B------:R-:W-:Y:S01]  /*106f0*/  STG.E.U8 desc[UR36][R16.64], R5 ;  /* 0x0000000510007986 */ /* 0x000fe2000c101124 */
[----:B------:R-:W-:Y:S05]  /*10700*/  EXIT ;  /* 0x000000000000794d */ /* 0x000fea0003800000 */
.L_x_25001:
[----:B------:R-:W-:-:S13]  /*10710*/  ISETP.NE.AND P0, PT, R6, 0x2, PT ;  /* 0x000000020600780c */ /* 0x000fda0003f05270 */
[----:B------:R-:W-:Y:S05]  /*10720*/  @!P0 BRA `(.L_x_25004) ;  /* 0x00000000002c8947 */ /* 0x000fea0003800000 */
[----:B------:R-:W-:-:S13]  /*10730*/  ISETP.NE.AND P0, PT, R6, 0x3, PT ;  /* 0x000000030600780c */ /* 0x000fda0003f05270 */
[----:B------:R-:W-:Y:S05]  /*10740*/  @!P0 BRA `(.L_x_25005) ;  /* 0x0000000000188947 */ /* 0x000fea0003800000 */
[----:B------:R-:W-:-:S13]  /*10750*/  ISETP.NE.AND P0, PT, R6, 0x4, PT ;  /* 0x000000040600780c */ /* 0x000fda0003f05270 */
[----:B------:R-:W-:Y:S05]  /*10760*/  @P0 BRA `(.L_x_25003) ;  /* 0x0000000800f00947 */ /* 0x000fea0003800000 */
[----:B------:R-:W-:-:S04]  /*10770*/  PRMT R2, R5, 0x9910, RZ ;  /* 0x0000991005027816 */ /* 0x000fc800000000ff */
[----:B------:R-:W-:-:S05]  /*10780*/  SHF.R.S32.HI R3, RZ, 0x1f, R2 ;  /* 0x0000001fff037819 */ /* 0x000fca0000011402 */
[----:B------:R-:W-:Y:S01]  /*10790*/  STG.E.64 desc[UR36][R16.64], R2 ;  /* 0x0000000210007986 */ /* 0x000fe2000c101b24 */
[----:B------:R-:W-:Y:S05]  /*107a0*/  EXIT ;  /* 0x000000000000794d */ /* 0x000fea0003800000 */
.L_x_25005:
[----:B------:R-:W-:-:S05]  /*107b0*/  PRMT R3, R5, 0x9910, RZ ;  /* 0x0000991005037816 */ /* 0x000fca00000000ff */
[----:B------:R-:W-:Y:S01]  /*107c0*/  STG.E desc[UR36][R16.64], R3 ;  /* 0x0000000310007986 */ /* 0x000fe2000c101924 */
[----:B------:R-:W-:Y:S05]  /*107d0*/  EXIT ;  /* 0x000000000000794d */ /* 0x000fea0003800000 */
.L_x_25004:
[----:B------:R-:W-:Y:S01]  /*107e0*/  STG.E.U16 desc[UR36][R16.64], R5 ;  /* 0x0000000510007986 */ /* 0x000fe2000c101524 */
[----:B------:R-:W-:Y:S05]  /*107f0*/  EXIT ;  /* 0x000000000000794d */ /* 0x000fea0003800000 */
.L_x_25000:
[----:B------:R-:W-:-:S13]  /*10800*/  ISETP.GT.AND P0, PT, R6, 0x6, PT ;  /* 0x000000060600780c */ /* 0x000fda0003f04270 */
[----:B------:R-:W-:Y:S05]  /*10810*/  @P0 BRA `(.L_x_25006) ;  /* 0x00000000002c0947 */ /* 0x000fea0003800000 */
[----:B------:R-:W-:-:S13]  /*10820*/  ISETP.NE.AND P0, PT, R6, 0x5, PT ;  /* 0x000000050600780c */ /* 0x000fda0003f05270 */
[----:B------:R-:W-:Y:S05]  /*10830*/  @!P0 BRA `(.L_x_25007) ;  /* 0x0000000000148947 */ /* 0x000fea0003800000 */
[----:B------:R-:W-:-:S13]  /*10840*/  ISETP.NE.AND P0, PT, R6, 0x6, PT ;  /* 0x000000060600780c */ /* 0x000fda0003f05270 */
[----:B------:R-:W-:Y:S05]  /*10850*/  @P0 BRA `(.L_x_25003) ;  /* 0x0000000800b40947 */ /* 0x000fea0003800000 */
[----:B------:R-:W0:Y:S02]  /*10860*/  I2F.S16 R5, R5 ;  /* 0x0000000500057306 */ /* 0x000e240000101400 */
[----:B0-----:R-:W-:Y:S01]  /*10870*/  STG.E desc[UR36][R16.64], R5 ;  /* 0x0000000510007986 */ /* 0x001fe2000c101924 */
[----:B------:R-:W-:Y:S05]  /*10880*/  EXIT ;  /* 0x000000000000794d */ /* 0x000fea0003800000 */
.L_x_25007:
[----:B------:R-:W0:Y:S02]  /*10890*/  I2F.S16 R0, R5 ;  /* 0x0000000500007306 */ /* 0x000e240000101400 */
[----:B0-----:R-:W-:-:S05]  /*108a0*/  F2FP.F16.F32.PACK_AB R0, RZ, R0 ;  /* 0x00000000ff00723e */ /* 0x001fca00000000ff */
[----:B------:R-:W-:Y:S01]  /*108b0*/  STG.E.U16 desc[UR36][R16.64], R0 ;  /* 0x0000000010007986 */ /* 0x000fe2000c101524 */
[----:B------:R-:W-:Y:S05]  /*108c0*/  EXIT ;  /* 0x000000000000794d */ /* 0x000fea0003800000 */
.L_x_25006:
        /* <DEDUP_REMOVED lines=8> */
[----:B0-----:R-:W-:Y:S01]  /*10950*/  STG.E.64 desc[UR36][R16.64], R2 ;  /* 0x0000000210007986 */ /* 0x001fe2000c101b24 */
[----:B------:R-:W-:Y:S05]  /*10960*/  EXIT ;  /* 0x000000000000794d */ /* 0x000fea0003800000 */
.L_x_25009:
[----:B------:R-:W0:Y:S02]  /*10970*/  I2F.S16 R5, R5 ;  /* 0x0000000500057306 */ /* 0x000e240000101400 */
[----:B0-----:R-:W-:-:S04]  /*10980*/  F2FP.F16.F32.PACK_AB R3, RZ, R5 ;  /* 0x00000005ff03723e */ /* 0x001fc800000000ff */
[----:B------:R-:W-:-:S05]  /*10990*/  PRMT R3, R3, 0x5410, RZ ;  /* 0x0000541003037816 */ /* 0x000fca00000000ff */
[----:B------:R-:W-:Y:S01]  /*109a0*/  STG.E desc[UR36][R16.64], R3 ;  /* 0x0000000310007986 */ /* 0x000fe2000c101924 */
[----:B------:R-:W-:Y:S05]  /*109b0*/  EXIT ;  /* 0x000000000000794d */ /* 0x000fea0003800000 */
.L_x_25008:
[----:B------:R-:W0:Y:S02]  /*109c0*/  I2F.F64.S16 R2, R5 ;  /* 0x0000000500027312 */ /* 0x000e240000101c00 */
[----:B0-----:R-:W-:Y:S01]  /*109d0*/  STG.E.64 desc[UR36][R16.64], R2 ;  /* 0x0000000210007986 */ /* 0x001fe2000c101b24 */
[----:B------:R-:W-:Y:S05]  /*109e0*/  EXIT ;  /* 0x000000000000794d */ /* 0x000fea0003800000 */
.L_x_24999:
        /* <DEDUP_REMOVED lines=11> */
[----:B------:R-:W-:Y:S01]  /*10aa0*/  STG.E.U8 desc[UR36][R16.64], R3 ;  /* 0x0000000310007986 */ /* 0x000fe2000c101124 */
[----:B------:R-:W-:Y:S05]  /*10ab0*/  EXIT ;  /* 0x000000000000794d */ /* 0x000fea0003800000 */
.L_x_25012:
[----:B------:R-:W0:Y:S01]  /*10ac0*/  I2F.F64.S16 R4, R5 ;  /* 0x0000000500047312 */ /* 0x000e220000101c00 */
[----:B------:R-:W-:-:S05]  /*10ad0*/  CS2R R6, SRZ ;  /* 0x0000000000067805 */ /* 0x000fca000001ff00 */
[----:B0-----:R-:W-:Y:S01]  /*10ae0*/  STG.E.128 desc[UR36][R16.64], R4 ;  /* 0x0000000410007986 */ /* 0x001fe2000c101d24 */
[----:B------:R-:W-:Y:S05]  /*10af0*/  EXIT ;  /* 0x000000000000794d */ /* 0x000fea0003800000 */
.L_x_25011:
        /* <DEDUP_REMOVED lines=21> */
.L_x_25016:
[----:B------:R-:W-:Y:S05]  /*10c50*/  BSYNC B0 ;  /* 0x0000000000007941 */ /* 0x000fea0003800000 */
.L_x_25015:
[----:B------:R-:W-:-:S05]  /*10c60*/  LOP3.LUT R3, R0, R3, RZ, 0xfc, !PT ;  /* 0x0000000300037212 */ /* 0x000fca00078efcff */
[----:B------:R-:W-:Y:S01]  /*10c70*/  STG.E.U8 desc[UR36][R16.64], R3 ;  /* 0x0000000310007986 */ /* 0x000fe2000c101124 */
[----:B------:R-:W-:Y:S05]  /*10c80*/  EXIT ;  /* 0x000000000000794d */ /* 0x000fea0003800000 */
.L_x_25014:
        /* <DEDUP_REMOVED lines=13> */
.L_x_25018:
[----:B------:R-:W-:Y:S01]  /*10d60*/  IMAD.MOV.U32 R0, RZ, RZ, 0x7f ;  /* 0x0000007fff007424 */ /* 0x000fe200078e00ff */
[----:B------:R-:W-:-:S04]  /*10d70*/  ISETP.GT.U32.AND P0, PT, R2, 0x7f800000, PT ;  /* 0x7f8000000200780c */ /* 0x000fc80003f04070 */
[----:B------:R-:W-:-:S09]  /*10d80*/  SEL R0, R0, 0x7c, P0 ;  /* 0x0000007c00007807 */ /* 0x000fd20000000000 */
.L_x_25019:
[----:B------:R-:W-:Y:S05]  /*10d90*/  BSYNC B0 ;  /* 0x0000000000007941 */ /* 0x000fea0003800000 */
.L_x_25017:
[----:B------:R-:W-:-:S04]  /*10da0*/  LOP3.LUT R2, R5, 0x80000000, RZ, 0xc0, !PT ;  /* 0x8000000005027812 */ /* 0x000fc800078ec0ff */
[----:B------:R-:W-:-:S04]  /*10db0*/  SHF.R.U32.HI R3, RZ, 0x18, R2 ;  /* 0x00000018ff037819 */ /* 0x000fc80000011602 */
[----:B------:R-:W-:-:S05]  /*10dc0*/  LOP3.LUT R3, R0, R3, RZ, 0xfc, !PT ;  /* 0x0000000300037212 */ /* 0x000fca00078efcff */
[----:B------:R-:W-:Y:S01]  /*10dd0*/  STG.E.U8 desc[UR36][R16.64], R3 ;  /* 0x0000000310007986 */ /* 0x000fe2000c101124 */
[----:B------:R-:W-:Y:S05]  /*10de0*/  EXIT ;  /* 0x000000000000794d */ /* 0x000fea0003800000 */
.L_x_25013:
[----:B------:R-:W0:Y:S02]  /*10df0*/  I2F.S16 R0, R5 ;  /* 0x0000000500007306 */ /* 0x000e240000101400 */
[----:B0-----:R-:W-:-:S05]  /*10e00*/  F2FP.BF16.F32.PACK_AB R0, RZ, R0 ;  /* 0x00000000ff00723e */ /* 0x001fca00000010ff */
[----:B------:R-:W-:Y:S01]  /*10e10*/  STG.E.U16 desc[UR36][R16.64], R0 ;  /* 0x0000000010007986 */ /* 0x000fe2000c101524 */
[----:B------:R-:W-:Y:S05]  /*10e20*/  EXIT ;  /* 0x000000000000794d */ /* 0x000fea0003800000 */
.L_x_25010:
        /* <DEDUP_REMOVED lines=8> */
[----:B------:R-:W-:Y:S01]  /*10eb0*/  STG.E.U16 desc[UR36][R16.64], R5 ;  /* 0x0000000510007986 */ /* 0x000fe2000c101524 */
[----:B------:R-:W-:Y:S05]  /*10ec0*/  EXIT ;  /* 0x000000000000794d */ /* 0x000fea0003800000 */
.L_x_25022:
        /* <DEDUP_REMOVED lines=17> */
.L_x_25025:
[----:B------:R-:W-:-:S04]  /*10fe0*/  LOP3.LUT R2, R5, 0x80000000, RZ, 0xc0, !PT ;  /* 0x8000000005027812 */ /* 0x000fc800078ec0ff */
[----:B------:R-:W-:-:S04]  /*10ff0*/  SHF.R.U32.HI R3, RZ, 0x18, R2 ;  /* 0x00000018ff037819 */ /* 0x000fc80000011602 */
[----:B------:R-:W-:-:S04]  /*11000*/  LOP3.LUT R0, R0, R3, RZ, 0xfc, !PT ;  /* 0x0000000300007212 */ /* 0x000fc800078efcff */
[----:B------:R-:W-:-:S07]  /*11010*/  PRMT R8, R0, 0x7610, R8 ;  /* 0x0000761000087816 */ /* 0x000fce0000000008 */
.L_x_25024:
[----:B------:R-:W-:Y:S05]  /*11020*/  BSYNC B0 ;  /* 0x0000000000007941 */ /* 0x000fea0003800000 */
.L_x_25023:
[----:B------:R-:W-:Y:S01]  /*11030*/  STG.E.U8 desc[UR36][R16.64], R8 ;  /* 0x0000000810007986 */ /* 0x000fe2000c101124 */
[----:B------:R-:W-:Y:S05]  /*11040*/  EXIT ;  /* 0x000000000000794d */ /* 0x000fea0003800000 */
.L_x_25021:
        /* <DEDUP_REMOVED lines=17> */
.L_x_25028:
[----:B------:R-:W-:-:S04]  /*11160*/  LOP3.LUT R2, R5, 0x80000000, RZ, 0xc0, !PT ;  /* 0x8000000005027812 */ /* 0x000fc800078ec0ff */
[----:B------:R-:W-:-:S04]  /*11170*/  SHF.R.U32.HI R3, RZ, 0x18, R2 ;  /* 0x00000018ff037819 */ /* 0x000fc80000011602 */
[----:B------:R-:W-:-:S04]  /*11180*/  LOP3.LUT R0, R0, R3, RZ, 0xfc, !PT ;  /* 0x0000000300007212 */ /* 0x000fc800078efcff */
[----:B------:R-:W-:-:S07]  /*11190*/  PRMT R8, R0, 0x7610, R8 ;  /* 0x0000761000087816 */ /* 0x000fce0000000008 */
.L_x_25027:
[----:B------:R-:W-:Y:S05]  /*111a0*/  BSYNC B0 ;  /* 0x0000000000007941 */ /* 0x000fea0003800000 */
.L_x_25026:
[----:B------:R-:W-:Y:S01]  /*111b0*/  STG.E.U8 desc[UR36][R16.64], R8 ;  /* 0x0000000810007986 */ /* 0x000fe2000c101124 */
[----:B------:R-:W-:Y:S05]  /*111c0*/  EXIT ;  /* 0x000000000000794d */ /* 0x000fea0003800000 */
.L_x_25020:
        /* <DEDUP_REMOVED lines=22> */
.L_x_25003:
        /* <DEDUP_REMOVED lines=16> */
.L_x_25031:
[----:B------:R-:W-:Y:S05]  /*11430*/  EXIT ;  /* 0x000000000000794d */ /* 0x000fea0003800000 */
.L_x_25030:
[----:B------:R-:W-:-:S04]  /*11440*/  PRMT R2, R5, 0x9910, RZ ;  /* 0x0000991005027816 */ /* 0x000fc800000000ff */
[----:B------:R-:W-:-:S05]  /*11450*/  SHF.R.S32.HI R3, RZ, 0x1f, R2 ;  /* 0x0000001fff037819 */ /* 0x000fca0000011402 */
[----:B------:R-:W-:Y:S01]  /*11460*/  STG.E.64 desc[UR36][R16.64], R2 ;  /* 0x0000000210007986 */ /* 0x000fe2000c101b24 */
[----:B------:R-:W-:Y:S05]  /*11470*/  EXIT ;  /* 0x000000000000794d */ /* 0x000fea0003800000 */
.L_x_25029:
[----:B------:R-:W-:-:S05]  /*11480*/  PRMT R3, R5, 0x9910, RZ ;  /* 0x0000991005037816 */ /* 0x000fca00000000ff */
[----:B------:R-:W-:Y:S01]  /*11490*/  STG.E desc[UR36][R16.64], R3 ;  /* 0x0000000310007986 */ /* 0x000fe2000c101924 */
[----:B------:R-:W-:Y:S05]  /*114a0*/  EXIT ;  /* 0x000000000000794d */ /* 0x000fea0003800000 */
.L_x_25032:
        /* <DEDUP_REMOVED lines=13> */
.L_x_37874:


//--------------------- .text._ZN2at6native27unrolled_elementwise_kernelINS0_13BinaryFunctorIsssZZZNS0_15binary_internal21div_floor_kernel_cudaERNS_18TensorIteratorBaseEENKUlvE_clEvENKUlvE3_clEvEUlssE_EESt5arrayIPcLm3EELi4E23TrivialOffsetCalculatorILi2EjESD_ILi1EjENS0_6memory12LoadWithCastILi2EEENSG_13StoreWithCastILi1EEEEEviT_T0_T2_T3_T4_T5_ --------------------------
	.section	.text._ZN2at6native27unrolled_elementwise_kernelINS0_13BinaryFunctorIsssZZZNS0_15binary_internal21div_floor_kernel_cudaERNS_18TensorIteratorBaseEENKUlvE_clEvENKUlvE3_clEvEUlssE_EESt5arrayIPcLm3EELi4E23TrivialOffsetCalculatorILi2EjESD_ILi1EjENS0_6memory12LoadWithCastILi2EEENSG_13StoreWithCastILi1EEEEEviT_T0_T2_T3_T4_T5_,"ax",@progbits
	.align	128
        .global         _ZN2at6native27unrolled_elementwise_kernelINS0_13BinaryFunctorIsssZZZNS0_15binary_internal21div_floor_kernel_cudaERNS_18TensorIteratorBaseEENKUlvE_clEvENKUlvE3_clEvEUlssE_EESt5arrayIPcLm3EELi4E23TrivialOffsetCalculatorILi2EjESD_ILi1EjENS0_6memory12LoadWithCastILi2EEENSG_13StoreWithCastILi1EEEEEviT_T0_T2_T3_T4_T5_
        .type           _ZN2at6native27unrolled_elementwise_kernelINS0_13BinaryFunctorIsssZZZNS0_15binary_internal21div_floor_kernel_cudaERNS_18TensorIteratorBaseEENKUlvE_clEvENKUlvE3_clEvEUlssE_EESt5arrayIPcLm3EELi4E23TrivialOffsetCalculatorILi2EjESD_ILi1EjENS0_6memory12LoadWithCastILi2EEENSG_13StoreWithCastILi1EEEEEviT_T0_T2_T3_T4_T5_,@function
        .size           _ZN2at6native27unrolled_elementwise_kernelINS0_13BinaryFunctorIsssZZZNS0_15binary_internal21div_floor_kernel_cudaERNS_18TensorIteratorBaseEENKUlvE_clEvENKUlvE3_clEvEUlssE_EESt5arrayIPcLm3EELi4E23TrivialOffsetCalculatorILi2EjESD_ILi1EjENS0_6memory12LoadWithCastILi2EEENSG_13StoreWithCastILi1EEEEEviT_T0_T2_T3_T4_T5_,(.L_x_37875 - _ZN2at6native27unrolled_elementwise_kernelINS0_13BinaryFunctorIsssZZZNS0_15binary_internal21div_floor_kernel_cudaERNS_18TensorIteratorBaseEENKUlvE_clEvENKUlvE3_clEvEUlssE_EESt5arrayIPcLm3EELi4E23TrivialOffsetCalculatorILi2EjESD_ILi1EjENS0_6memory12LoadWithCastILi2EEENSG_13StoreWithCastILi1EEEEEviT_T0_T2_T3_T4_T5_)
        .other          _ZN2at6native27unrolled_elementwise_kernelINS0_13BinaryFunctorIsssZZZNS0_15binary_internal21div_floor_kernel_cudaERNS_18TensorIteratorBaseEENKUlvE_clEvENKUlvE3_clEvEUlssE_EESt5arrayIPcLm3EELi4E23TrivialOffsetCalculatorILi2EjESD_ILi1EjENS0_6memory12LoadWithCastILi2EEENSG_13StoreWithCastILi1EEEEEviT_T0_T2_T3_T4_T5_,@"STO_CUDA_ENTRY STV_DEFAULT"
_ZN2at6native27unrolled_elementwise_kernelINS0_13BinaryFunctorIsssZZZNS0_15binary_internal21div_floor_kernel_cudaERNS_18TensorIteratorBaseEENKUlvE_clEvENKUlvE3_clEvEUlssE_EESt5arrayIPcLm3EELi4E23TrivialOffsetCalculatorILi2EjESD_ILi1EjENS0_6memory12LoadWithCastILi2EEENSG_13StoreWithCastILi1EEEEEviT_T0_T2_T3_T4_T5_:
.text._ZN2at6native27unrolled_elementwise_kernelINS0_13BinaryFunctorIsssZZZNS0_15binary_internal21div_floor_kernel_cudaERNS_18TensorIteratorBaseEENKUlvE_clEvENKUlvE3_clEvEUlssE_EESt5arrayIPcLm3EELi4E23TrivialOffsetCalculatorILi2EjESD_ILi1EjENS0_6memory12LoadWithCastILi2EEENSG_13StoreWithCastILi1EEEEEviT_T0_T2_T3_T4_T5_:
        /* <DEDUP_REMOVED lines=33> */
.L_x_25038:
[----:B------:R3:W5:Y:S01]  /*0210*/  LDG.E.U8 R29, desc[UR36][R4.64] ;  /* 0x00000024041d7981 */ /* 0x000762000c1e1100 */
[----:B------:R-:W-:Y:S05]  /*0220*/  BRA `(.L_x_25040) ;  /* 0x0000000c00587947 */ /* 0x000fea0003800000 */
.L_x_25037:
        /* <DEDUP_REMOVED lines=8> */
.L_x_25042:
[----:B------:R1:W5:Y:S01]  /*02b0*/  LDG.E.U16 R29, desc[UR36][R4.64] ;  /* 0x00000024041d7981 */ /* 0x000362000c1e1500 */
[----:B------:R-:W-:Y:S05]  /*02c0*/  BRA `(.L_x_25040) ;  /* 0x0000000c00307947 */ /* 0x000fea0003800000 */
.L_x_25041:
[----:B------:R2:W5:Y:S01]  /*02d0*/  LDG.E.U16 R29, desc[UR36][R4.64] ;  /* 0x00000024041d7981 */ /* 0x000562000c1e1500 */
[----:B------:R-:W-:Y:S05]  /*02e0*/  BRA `(.L_x_25040) ;  /* 0x0000000c00287947 */ /* 0x000fea0003800000 */
.L_x_25036:
        /* <DEDUP_REMOVED lines=9> */
.L_x_25044:
[----:B------:R-:W2:Y:S02]  /*0380*/  LDG.E.U16 R0, desc[UR36][R4.64] ;  /* 0x0000002404007981 */ /* 0x000ea4000c1e1500 */
[----:B--2---:R-:W-:-:S06]  /*0390*/  HADD2.F32 R0, -RZ, R0.H0_H0 ;  /* 0x20000000ff007230 */ /* 0x004fcc0000004100 */
[----:B------:R-:W0:Y:S02]  /*03a0*/  F2I.FTZ.TRUNC.NTZ R0, R0 ;  /* 0x0000000000007305 */ /* 0x000e24000021f100 */
[----:B0-----:R-:W-:Y:S01]  /*03b0*/  PRMT R29, R0, 0x7610, R29 ;  /* 0x00007610001d7816 */ /* 0x001fe2000000001d */
[----:B------:R-:W-:Y:S06]  /*03c0*/  BRA `(.L_x_25040) ;  /* 0x0000000800f07947 */ /* 0x000fec0003800000 */
.L_x_25043:
        /* <DEDUP_REMOVED lines=9> */
.L_x_25046:
[----:B------:R-:W2:Y:S02]  /*0460*/  LDG.E.U16 R4, desc[UR36][R4.64] ;  /* 0x0000002404047981 */ /* 0x000ea4000c1e1500 */
[----:B--2---:R-:W-:-:S06]  /*0470*/  HADD2.F32 R0, -RZ, R4.H0_H0 ;  /* 0x20000004ff007230 */ /* 0x004fcc0000004100 */
[----:B------:R-:W0:Y:S02]  /*0480*/  F2I.FTZ.TRUNC.NTZ R0, R0 ;  /* 0x0000000000007305 */ /* 0x000e24000021f100 */
[----:B0-----:R-:W-:Y:S01]  /*0490*/  PRMT R29, R0, 0x7610, R29 ;  /* 0x00007610001d7816 */ /* 0x001fe2000000001d */
[----:B------:R-:W-:Y:S06]  /*04a0*/  BRA `(.L_x_25040) ;  /* 0x0000000800b87947 */ /* 0x000fec0003800000 */
.L_x_25045:
[----:B------:R-:W2:Y:S02]  /*04b0*/  LDG.E.64 R4, desc[UR36][R4.64] ;  /* 0x0000002404047981 */ /* 0x000ea4000c1e1b00 */
[----:B--2---:R0:W1:Y:S01]  /*04c0*/  F2I.F64.TRUNC R29, R4 ;  /* 0x00000004001d7311 */ /* 0x004062000030d100 */
[----:B------:R-:W-:Y:S05]  /*04d0*/  BRA `(.L_x_25040) ;  /* 0x0000000800ac7947 */ /* 0x000fea0003800000 */
.L_x_25035:
        /* <DEDUP_REMOVED lines=12> */
.L_x_25049:
[----:B------:R-:W2:Y:S02]  /*05a0*/  LDG.E.64 R4, desc[UR36][R4.64] ;  /* 0x0000002404047981 */ /* 0x000ea4000c1e1b00 */
[----:B--2---:R0:W1:Y:S01]  /*05b0*/  F2I.F64.TRUNC R29, R4 ;  /* 0x00000004001d7311 */ /* 0x004062000030d100 */
[----:B------:R-:W-:Y:S05]  /*05c0*/  BRA `(.L_x_25040) ;  /* 0x0000000800707947 */ /* 0x000fea0003800000 */
.L_x_25048:
        /* <DEDUP_REMOVED lines=28> */
.L_x_25051:
        /* <DEDUP_REMOVED lines=12> */
[----:B------:R-:W-:-:S06]  /*0850*/  LOP3.LUT R0, R3, 0x80000000, R0, 0xf8, !PT ;  /* 0x8000000003007812 */ /* 0x000fcc00078ef800 */
[----:B------:R-:W0:Y:S02]  /*0860*/  F2I.FTZ.TRUNC.NTZ R0, R0 ;  /* 0x0000000000007305 */ /* 0x000e24000021f100 */
[----:B0-----:R-:W-:Y:S01]  /*0870*/  PRMT R29, R0, 0x7610, R29 ;  /* 0x00007610001d7816 */ /* 0x001fe2000000001d */
[----:B------:R-:W-:Y:S06]  /*0880*/  BRA `(.L_x_25040) ;  /* 0x0000000400c07947 */ /* 0x000fec0003800000 */
.L_x_25050:
[----:B------:R-:W2:Y:S02]  /*0890*/  LDG.E.U16 R0, desc[UR36][R4.64] ;  /* 0x0000002404007981 */ /* 0x000ea4000c1e1500 */
[----:B--2---:R-:W-:-:S06]  /*08a0*/  IMAD.U32 R0, R0, 0x10000, RZ ;  /* 0x0001000000007824 */ /* 0x004fcc00078e00ff */
[----:B------:R-:W0:Y:S02]  /*08b0*/  F2I.FTZ.TRUNC.NTZ R0, R0 ;  /* 0x0000000000007305 */ /* 0x000e24000021f100 */
[----:B0-----:R-:W-:Y:S01]  /*08c0*/  PRMT R29, R0, 0x7610, R29 ;  /* 0x00007610001d7816 */ /* 0x001fe2000000001d */
[----:B------:R-:W-:Y:S06]  /*08d0*/  BRA `(.L_x_25040) ;  /* 0x0000000400ac7947 */ /* 0x000fec0003800000 */
.L_x_25047:
        /* <DEDUP_REMOVED lines=10> */
.L_x_25054:
        /* <DEDUP_REMOVED lines=21> */
.L_x_25058:
[----:B------:R-:W-:Y:S05]  /*0ad0*/  BSYNC B1 ;  /* 0x0000000000017941 */ /* 0x000fea0003800000 */
.L_x_25057:
[----:B------:R-:W-:Y:S01]  /*0ae0*/  LEA R5, R0, 0x3b800000, 0x17 ;  /* 0x3b80000000057811 */ /* 0x000fe200078eb8ff */
[----:B------:R-:W-:-:S05]  /*0af0*/  IMAD.SHL.U32 R0, R3, 0x100000, RZ ;  /* 0x0010000003007824 */ /* 0x000fca00078e00ff */
[----:B------:R-:W-:-:S07]  /*0b00*/  LOP3.LUT R0, R5, R0, R6, 0xfe, !PT ;  /* 0x0000000005007212 */ /* 0x000fce00078efe06 */
.L_x_25056:
[----:B------:R-:W-:Y:S05]  /*0b10*/  BSYNC B0 ;  /* 0x0000000000007941 */ /* 0x000fea0003800000 */
.L_x_25055:
[----:B------:R-:W0:Y:S02]  /*0b20*/  F2I.FTZ.TRUNC.NTZ R0, R0 ;  /* 0x0000000000007305 */ /* 0x000e24000021f100 */
[----:B0-----:R-:W-:Y:S01]  /*0b30*/  PRMT R29, R0, 0x7610, R29 ;  /* 0x00007610001d7816 */ /* 0x001fe2000000001d */
[----:B------:R-:W-:Y:S06]  /*0b40*/  BRA `(.L_x_25040) ;  /* 0x0000000400107947 */ /* 0x000fec0003800000 */
.L_x_25053:
        /* <DEDUP_REMOVED lines=21> */
.L_x_25062:
[----:B------:R-:W-:Y:S05]  /*0ca0*/  BSYNC B1 ;  /* 0x0000000000017941 */ /* 0x000fea0003800000 */
.L_x_25061:
[----:B------:R-:W-:Y:S01]  /*0cb0*/  LEA R5, R0, 0x37800000, 0x17 ;  /* 0x3780000000057811 */ /* 0x000fe200078eb8ff */
[----:B------:R-:W-:-:S05]  /*0cc0*/  IMAD.SHL.U32 R0, R3, 0x200000, RZ ;  /* 0x0020000003007824 */ /* 0x000fca00078e00ff */
[----:B------:R-:W-:-:S07]  /*0cd0*/  LOP3.LUT R0, R5, R0, R6, 0xfe, !PT ;  /* 0x0000000005007212 */ /* 0x000fce00078efe06 */
.L_x_25060:
[----:B------:R-:W-:Y:S05]  /*0ce0*/  BSYNC B0 ;  /* 0x0000000000007941 */ /* 0x000fea0003800000 */
.L_x_25059:
[----:B------:R-:W0:Y:S02]  /*0cf0*/  F2I.FTZ.TRUNC.NTZ R0, R0 ;  /* 0x0000000000007305 */ /* 0x000e24000021f100 */
[----:B0-----:R-:W-:Y:S01]  /*0d00*/  PRMT R29, R0, 0x7610, R29 ;  /* 0x00007610001d7816 */ /* 0x001fe2000000001d */
[----:B------:R-:W-:Y:S06]  /*0d10*/  BRA `(.L_x_25040) ;  /* 0x00000000009c7947 */ /* 0x000fec0003800000 */
.L_x_25052:
        /* <DEDUP_REMOVED lines=14> */
.L_x_25066:
[----:B------:R-:W-:Y:S05]  /*0e00*/  BSYNC B0 ;  /* 0x0000000000007941 */ /* 0x000fea0003800000 */
.L_x_25065:
[----:B------:R-:W0:Y:S02]  /*0e10*/  F2I.FTZ.TRUNC.NTZ R0, R0 ;  /* 0x0000000000007305 */ /* 0x000e24000021f100 */
[----:B0-----:R-:W-:Y:S01]  /*0e20*/  PRMT R29, R0, 0x7610, R29 ;  /* 0x00007610001d7816 */ /* 0x001fe2000000001d */
[----:B------:R-:W-:Y:S06]  /*0e30*/  BRA `(.L_x_25040) ;  /* 0x0000000000547947 */ /* 0x000fec0003800000 */
.L_x_25039:
        /* <DEDUP_REMOVED lines=16> */
.L_x_25067:
[----:B------:R-:W-:Y:S01]  /*0f40*/  PRMT R29, RZ, 0x7610, R29 ;  /* 0x00007610ff1d7816 */ /* 0x000fe2000000001d */
[----:B------:R-:W-:Y:S06]  /*0f50*/  BRA `(.L_x_25040) ;  /* 0x00000000000c7947 */ /* 0x000fec0003800000 */
.L_x_25064:
[----:B------:R0:W5:Y:S01]  /*0f60*/  LDG.E.U16 R29, desc[UR36][R4.64] ;  /* 0x00000024041d7981 */ /* 0x000162000c1e1500 */
[----:B------:R-:W-:Y:S05]  /*0f70*/  BRA `(.L_x_25040) ;  /* 0x0000000000047947 */ /* 0x000fea0003800000 */
.L_x_25063:
[----:B------:R0:W5:Y:S02]  /*0f80*/  LDG.E.U16 R29, desc[UR36][R4.64] ;  /* 0x00000024041d7981 */ /* 0x000164000c1e1500 */
.L_x_25040:
[----:B01234-:R-:W0:Y:S01]  /*0f90*/  LDC.64 R4, c[0x0][0x228] ;  /* 0x00008a00ff047b82 */ /* 0x01fe220000000a00 */
        /* <DEDUP_REMOVED lines=17> */
.L_x_25071:
[----:B------:R1:W5:Y:S01]  /*10b0*/  LDG.E.U8 R22, desc[UR36][R4.64] ;  /* 0x0000002404167981 */ /* 0x000362000c1e1100 */
[----:B------:R-:W-:Y:S05]  /*10c0*/  BRA `(.L_x_25073) ;  /* 0x0000000c00547947 */ /* 0x000fea0003800000 */
.L_x_25070:
        /* <DEDUP_REMOVED lines=8> */
.L_x_25075:
[----:B------:R3:W5:Y:S01]  /*1150*/  LDG.E.U16 R22, desc[UR36][R4.64] ;  /* 0x0000002404167981 */ /* 0x000762000c1e1500 */
[----:B------:R-:W-:Y:S05]  /*1160*/  BRA `(.L_x_25073) ;  /* 0x0000000c002c7947 */ /* 0x000fea0003800000 */
.L_x_25074:
[----:B------:R2:W5:Y:S01]  /*1170*/  LDG.E.U16 R22, desc[UR36][R4.64] ;  /* 0x0000002404167981 */ /* 0x000562000c1e1500 */
[----:B------:R-:W-:Y:S05]  /*1180*/  BRA `(.L_x_25073) ;  /* 0x0000000c00247947 */ /* 0x000fea0003800000 */
.L_x_25069:
        /* <DEDUP_REMOVED lines=9> */
.L_x_25077:
[----:B------:R-:W2:Y:S02]  /*1220*/  LDG.E.U16 R0, desc[UR36][R4.64] ;  /* 0x0000002404007981 */ /* 0x000ea4000c1e1500 */
[----:B--2---:R-:W-:-:S06]  /*1230*/  HADD2.F32 R0, -RZ, R0.H0_H0 ;  /* 0x20000000ff007230 */ /* 0x004fcc0000004100 */
[----:B------:R-:W0:Y:S02]  /*1240*/  F2I.FTZ.TRUNC.NTZ R0, R0 ;  /* 0x0000000000007305 */ /* 0x000e24000021f100 */
[----:B0-----:R-:W-:Y:S01]  /*1250*/  PRMT R22, R0, 0x7610, R22 ;  /* 0x0000761000167816 */ /* 0x001fe20000000016 */
[----:B------:R-:W-:Y:S06]  /*1260*/  BRA `(.L_x_25073) ;  /* 0x0000000800ec7947 */ /* 0x000fec0003800000 */
.L_x_25076:
        /* <DEDUP_REMOVED lines=9> */
.L_x_25079:
[----:B------:R-:W2:Y:S02]  /*1300*/  LDG.E.U16 R4, desc[UR36][R4.64] ;  /* 0x0000002404047981 */ /* 0x000ea4000c1e1500 */
[----:B--2---:R-:W-:-:S06]  /*1310*/  HADD2.F32 R0, -RZ, R4.H0_H0 ;  /* 0x20000004ff007230 */ /* 0x004fcc0000004100 */
[----:B------:R-:W0:Y:S02]  /*1320*/  F2I.FTZ.TRUNC.NTZ R0, R0 ;  /* 0x0000000000007305 */ /* 0x000e24000021f100 */
[----:B0-----:R-:W-:Y:S01]  /*1330*/  PRMT R22, R0, 0x7610, R22 ;  /* 0x0000761000167816 */ /* 0x001fe20000000016 */
[----:B------:R-:W-:Y:S06]  /*1340*/  BRA `(.L_x_25073) ;  /* 0x0000000800b47947 */ /* 0x000fec0003800000 */
.L_x_25078:
[----:B------:R-:W2:Y:S02]  /*1350*/  LDG.E.64 R4, desc[UR36][R4.64] ;  /* 0x0000002404047981 */ /* 0x000ea4000c1e1b00 */
[----:B--2---:R0:W1:Y:S01]  /*1360*/  F2I.F64.TRUNC R22, R4 ;  /* 0x0000000400167311 */ /* 0x004062000030d100 */
[----:B------:R-:W-:Y:S05]  /*1370*/  BRA `(.L_x_25073) ;  /* 0x0000000800a87947 */ /* 0x000fea0003800000 */
.L_x_25068:
        /* <DEDUP_REMOVED lines=12> */
.L_x_25082:
[----:B------:R-:W2:Y:S02]  /*1440*/  LDG.E.64 R4, desc[UR36][R4.64] ;  /* 0x0000002404047981 */ /* 0x000ea4000c1e1b00 */
[----:B--2---:R0:W1:Y:S01]  /*1450*/  F2I.F64.TRUNC R22, R4 ;  /* 0x0000000400167311 */ /* 0x004062000030d100 */
[----:B------:R-:W-:Y:S05]  /*1460*/  BRA `(.L_x_25073) ;  /* 0x00000008006c7947 */ /* 0x000fea0003800000 */
.L_x_25081:
        /* <DEDUP_REMOVED lines=28> */
.L_x_25084:
        /* <DEDUP_REMOVED lines=15> */
.L_x_25083:
[----:B------:R-:W2:Y:S02]  /*1720*/  LDG.E.U16 R0, desc[UR36][R4.64] ;  /* 0x0000002404007981 */ /* 0x000ea4000c1e1500 */
[----:B--2---:R-:W-:-:S06]  /*1730*/  IMAD.U32 R0, R0, 0x10000, RZ ;  /* 0x0001000000007824 */ /* 0x004fcc00078e00ff */
[----:B------:R-:W0:Y:S02]  /*1740*/  F2I.FTZ.TRUNC.NTZ R0, R0 ;  /* 0x0000000000007305 */ /* 0x000e24000021f100 */
[----:B0-----:R-:W-:Y:S01]  /*1750*/  PRMT R22, R0, 0x7610, R22 ;  /* 0x0000761000167816 */ /* 0x001fe20000000016 */
[----:B------:R-:W-:Y:S06]  /*1760*/  BRA `(.L_x_25073) ;  /* 0x0000000400ac7947 */ /* 0x000fec0003800000 */
.L_x_25080:
        /* <DEDUP_REMOVED lines=10> */
.L_x_25087:
        /* <DEDUP_REMOVED lines=21> */
.L_x_25091:
[----:B------:R-:W-:Y:S05]  /*1960*/  BSYNC B1 ;  /* 0x0000000000017941 */ /* 0x000fea0003800000 */
.L_x_25090:
[----:B------:R-:W-:Y:S01]  /*1970*/  LEA R5, R0, 0x3b800000, 0x17 ;  /* 0x3b80000000057811 */ /* 0x000fe200078eb8ff */
[----:B------:R-:W-:-:S05]  /*1980*/  IMAD.SHL.U32 R0, R3, 0x100000, RZ ;  /* 0x0010000003007824 */ /* 0x000fca00078e00ff */
[----:B------:R-:W-:-:S07]  /*1990*/  LOP3.LUT R0, R5, R0, R6, 0xfe, !PT ;  /* 0x0000000005007212 */ /* 0x000fce00078efe06 */
.L_x_25089:
[----:B------:R-:W-:Y:S05]  /*19a0*/  BSYNC B0 ;  /* 0x0000000000007941 */ /* 0x000fea0003800000 */
.L_x_25088:
[----:B------:R-:W0:Y:S02]  /*19b0*/  F2I.FTZ.TRUNC.NTZ R0, R0 ;  /* 0x0000000000007305 */ /* 0x000e24000021f100 */
[----:B0-----:R-:W-:Y:S01]  /*19c0*/  PRMT R22, R0, 0x7610, R22 ;  /* 0x0000761000167816 */ /* 0x001fe20000000016 */
[----:B------:R-:W-:Y:S06]  /*19d0*/  BRA `(.L_x_25073) ;  /* 0x0000000400107947 */ /* 0x000fec0003800000 */
.L_x_25086:
        /* <DEDUP_REMOVED lines=21> */
.L_x_25095:
[----:B------:R-:W-:Y:S05]  /*1b30*/  BSYNC B1 ;  /* 0x0000000000017941 */ /* 0x000fea0003800000 */
.L_x_25094:
[----:B------:R-:W-:Y:S01]  /*1b40*/  LEA R5, R0, 0x37800000, 0x17 ;  /* 0x3780000000057811 */ /* 0x000fe200078eb8ff */
[----:B------:R-:W-:-:S05]  /*1b50*/  IMAD.SHL.U32 R0, R3, 0x200000, RZ ;  /* 0x0020000003007824 */ /* 0x000fca00078e00ff */
[----:B------:R-:W-:-:S07]  /*1b60*/  LOP3.LUT R0, R5, R0, R6, 0xfe, !PT ;  /* 0x0000000005007212 */ /* 0x000fce00078efe06 */
.L_x_25093:
[----:B------:R-:W-:Y:S05]  /*1b70*/  BSYNC B0 ;  /* 0x0000000000007941 */ /* 0x000fea0003800000 */
.L_x_25092:
[----:B------:R-:W0:Y:S02]  /*1b80*/  F2I.FTZ.TRUNC.NTZ R0, R0 ;  /* 0x0000000000007305 */ /* 0x000e24000021f100 */
[----:B0-----:R-:W-:Y:S01]  /*1b90*/  PRMT R22, R0, 0x7610, R22 ;  /* 0x0000761000167816 */ /* 0x001fe20000000016 */
[----:B------:R-:W-:Y:S06]  /*1ba0*/  BRA `(.L_x_25073) ;  /* 0x00000000009c7947 */ /* 0x000fec0003800000 */
.L_x_25085:
        /* <DEDUP_REMOVED lines=14> */
.L_x_25099:
[----:B------:R-:W-:Y:S05]  /*1c90*/  BSYNC B0 ;  /* 0x0000000000007941 */ /* 0x000fea0003800000 */
.L_x_25098:
[----:B------:R-:W0:Y:S02]  /*1ca0*/  F2I.FTZ.TRUNC.NTZ R0, R0 ;  /* 0x0000000000007305 */ /* 0x000e24000021f100 */
[----:B0-----:R-:W-:Y:S01]  /*1cb0*/  PRMT R22, R0, 0x7610, R22 ;  /* 0x0000761000167816 */ /* 0x001fe20000000016 */
[----:B------:R-:W-:Y:S06]  /*1cc0*/  BRA `(.L_x_25073) ;  /* 0x0000000000547947 */ /* 0x000fec0003800000 */
.L_x_25072:
        /* <DEDUP_REMOVED lines=16> */
.L_x_25100:
[----:B------:R-:W-:Y:S01]  /*1dd0*/  PRMT R22, RZ, 0x7610, R22 ;  /* 0x00007610ff167816 */ /* 0x000fe20000000016 */
[----:B------:R-:W-:Y:S06]  /*1de0*/  BRA `(.L_x_25073) ;  /* 0x00000000000c7947 */ /* 0x000fec0003800000 */
.L_x_25097:
[----:B------:R0:W5:Y:S01]  /*1df0*/  LDG.E.U16 R22, desc[UR36][R4.64] ;  /* 0x0000002404167981 */ /* 0x000162000c1e1500 */
[----:B------:R-:W-:Y:S05]  /*1e00*/  BRA `(.L_x_25073) ;  /* 0x0000000000047947 */ /* 0x000fea0003800000 */
.L_x_25096:
[----:B------:R0:W5:Y:S02]  /*1e10*/  LDG.E.U16 R22, desc[UR36][R4.64] ;  /* 0x0000002404167981 */ /* 0x000164000c1e1500 */
.L_x_25073:
[----:B------:R-:W2:Y:S02]  /*1e20*/  S2R R17, SR_TID.X ;  /* 0x0000000000117919 */ /* 0x000ea40000002100 */
[----:B--2---:R-:W-:-:S07]  /*1e30*/  VIADD R17, R17, 0x80 ;  /* 0x0000008011117836 */ /* 0x004fce0000000000 */
.L_x_25034:
[----:B------:R-:W-:Y:S05]  /*1e40*/  BSYNC B6 ;  /* 0x0000000000067941 */ /* 0x000fea0003800000 */
.L_x_25033:
[----:B------:R-:W-:Y:S01]  /*1e50*/  ISETP.GE.AND P0, PT, R17, R16, PT ;  /* 0x000000101100720c */ /* 0x000fe20003f06270 */
[----:B------:R-:W-:Y:S01]  /*1e60*/  BSSY B6, `(.L_x_25101) ;  /* 0x00001d7000067945 */ /* 0x000fe20003800000 */
[----:B------:R-:W-:-:S11]  /*1e70*/  PRMT R26, RZ, 0x7610, R26 ;  /* 0x00007610ff1a7816 */ /* 0x000fd6000000001a */
[----:B------:R-:W-:Y:S05]  /*1e80*/  @P0 BRA `(.L_x_25102) ;  /* 0x0000001c00500947 */ /* 0x000fea0003800000 */
[----:B01-34-:R-:W0:Y:S01]  /*1e90*/  LDC.64 R4, c[0x0][0x220] ;  /* 0x00008800ff047b82 */ /* 0x01be220000000a00 */
        /* <DEDUP_REMOVED lines=18> */
.L_x_25106:
[----:B------:R0:W5:Y:S01]  /*1fc0*/  LDG.E.U8 R28, desc[UR36][R4.64] ;  /* 0x00000024041c7981 */ /* 0x000162000c1e1100 */
[----:B------:R-:W-:Y:S05]  /*1fd0*/  BRA `(.L_x_25108) ;  /* 0x0000000c00547947 */ /* 0x000fea0003800000 */
.L_x_25105:
        /* <DEDUP_REMOVED lines=8> */
.L_x_25110:
[----:B------:R0:W5:Y:S01]  /*2060*/  LDG.E.U16 R28, desc[UR36][R4.64] ;  /* 0x00000024041c7981 */ /* 0x000162000c1e1500 */
[----:B------:R-:W-:Y:S05]  /*2070*/  BRA `(.L_x_25108) ;  /* 0x0000000c002c7947 */ /* 0x000fea0003800000 */
.L_x_25109:
[----:B------:R0:W5:Y:S01]  /*2080*/  LDG.E.U16 R28, desc[UR36][R4.64] ;  /* 0x00000024041c7981 */ /* 0x000162000c1e1500 */
[----:B------:R-:W-:Y:S05]  /*2090*/  BRA `(.L_x_25108) ;  /* 0x0000000c00247947 */ /* 0x000fea0003800000 */
.L_x_25104:
        /* <DEDUP_REMOVED lines=9> */
.L_x_25112:
[----:B------:R-:W2:Y:S02]  /*2130*/  LDG.E.U16 R0, desc[UR36][R4.64] ;  /* 0x0000002404007981 */ /* 0x000ea4000c1e1500 */
[----:B--2---:R-:W-:-:S06]  /*2140*/  HADD2.F32 R0, -RZ, R0.H0_H0 ;  /* 0x20000000ff007230 */ /* 0x004fcc0000004100 */
[----:B------:R-:W0:Y:S02]  /*2150*/  F2I.FTZ.TRUNC.NTZ R0, R0 ;  /* 0x0000000000007305 */ /* 0x000e24000021f100 */
[----:B0-----:R-:W-:Y:S01]  /*2160*/  PRMT R28, R0, 0x7610, R28 ;  /* 0x00007610001c7816 */ /* 0x001fe2000000001c */
[----:B------:R-:W-:Y:S06]  /*2170*/  BRA `(.L_x_25108) ;  /* 0x0000000800ec7947 */ /* 0x000fec0003800000 */
.L_x_25111:
        /* <DEDUP_REMOVED lines=9> */
.L_x_25114:
[----:B------:R-:W2:Y:S02]  /*2210*/  LDG.E.U16 R4, desc[UR36][R4.64] ;  /* 0x0000002404047981 */ /* 0x000ea4000c1e1500 */
[----:B--2---:R-:W-:-:S06]  /*2220*/  HADD2.F32 R0, -RZ, R4.H0_H0 ;  /* 0x20000004ff007230 */ /* 0x004fcc0000004100 */
[----:B------:R-:W0:Y:S02]  /*2230*/  F2I.FTZ.TRUNC.NTZ R0, R0 ;  /* 0x0000000000007305 */ /* 0x000e24000021f100 */
[----:B0-----:R-:W-:Y:S01]  /*2240*/  PRMT R28, R0, 0x7610, R28 ;  /* 0x00007610001c7816 */ /* 0x001fe2000000001c */
[----:B------:R-:W-:Y:S06]  /*2250*/  BRA `(.L_x_25108) ;  /* 0x0000000800b47947 */ /* 0x000fec0003800000 */
.L_x_25113:
[----:B------:R-:W2:Y:S02]  /*2260*/  LDG.E.64 R4, desc[UR36][R4.64] ;  /* 0x0000002404047981 */ /* 0x000ea4000c1e1b00 */
[----:B--2---:R0:W1:Y:S01]  /*2270*/  F2I.F64.TRUNC R28, R4 ;  /* 0x00000004001c7311 */ /* 0x004062000030d100 */
[----:B------:R-:W-:Y:S05]  /*2280*/  BRA `(.L_x_25108) ;  /* 0x0000000800a87947 */ /* 0x000fea0003800000 */
.L_x_25103:
        /* <DEDUP_REMOVED lines=12> */
.L_x_25117:
[----:B------:R-:W2:Y:S02]  /*2350*/  LDG.E.64 R4, desc[UR36][R4.64] ;  /* 0x0000002404047981 */ /* 0x000ea4000c1e1b00 */
[----:B--2---:R0:W1:Y:S01]  /*2360*/  F2I.F64.TRUNC R28, R4 ;  /* 0x00000004001c7311 */ /* 0x004062000030d100 */
[----:B------:R-:W-:Y:S05]  /*2370*/  BRA `(.L_x_25108) ;  /* 0x00000008006c7947 */ /* 0x000fea0003800000 */
.L_x_25116:
        /* <DEDUP_REMOVED lines=28> */
.L_x_25119:
        /* <DEDUP_REMOVED lines=15> */
.L_x_25118:
[----:B------:R-:W2:Y:S02]  /*2630*/  LDG.E.U16 R0, desc[UR36][R4.64] ;  /* 0x0000002404007981 */ /* 0x000ea4000c1e1500 */
[----:B--2---:R-:W-:-:S06]  /*2640*/  IMAD.U32 R0, R0, 0x10000, RZ ;  /* 0x0001000000007824 */ /* 0x004fcc00078e00ff */
[----:B------:R-:W0:Y:S02]  /*2650*/  F2I.FTZ.TRUNC.NTZ R0, R0 ;  /* 0x0000000000007305 */ /* 0x000e24000021f100 */
[----:B0-----:R-:W-:Y:S01]  /*2660*/  PRMT R28, R0, 0x7610, R28 ;  /* 0x00007610001c7816 */ /* 0x001fe2000000001c */
[----:B------:R-:W-:Y:S06]  /*2670*/  BRA `(.L_x_25108) ;  /* 0x0000000400ac7947 */ /* 0x000fec0003800000 */
.L_x_25115:
        /* <DEDUP_REMOVED lines=10> */
.L_x_25122:
        /* <DEDUP_REMOVED lines=21> */
.L_x_25126:
[----:B------:R-:W-:Y:S05]  /*2870*/  BSYNC B1 ;  /* 0x0000000000017941 */ /* 0x000fea0003800000 */
.L_x_25125:
[----:B------:R-:W-:Y:S01]  /*2880*/  LEA R5, R0, 0x3b800000, 0x17 ;  /* 0x3b80000000057811 */ /* 0x000fe200078eb8ff */
[----:B------:R-:W-:-:S05]  /*2890*/  IMAD.SHL.U32 R0, R3, 0x100000, RZ ;  /* 0x0010000003007824 */ /* 0x000fca00078e00ff */
[----:B------:R-:W-:-:S07]  /*28a0*/  LOP3.LUT R0, R5, R0, R6, 0xfe, !PT ;  /* 0x0000000005007212 */ /* 0x000fce00078efe06 */
.L_x_25124:
[----:B------:R-:W-:Y:S05]  /*28b0*/  BSYNC B0 ;  /* 0x0000000000007941 */ /* 0x000fea0003800000 */
.L_x_25123:
[----:B------:R-:W0:Y:S02]  /*28c0*/  F2I.FTZ.TRUNC.NTZ R0, R0 ;  /* 0x0000000000007305 */ /* 0x000e24000021f100 */
[----:B0-----:R-:W-:Y:S01]  /*28d0*/  PRMT R28, R0, 0x7610, R28 ;  /* 0x00007610001c7816 */ /* 0x001fe2000000001c */
[----:B------:R-:W-:Y:S06]  /*28e0*/  BRA `(.L_x_25108) ;  /* 0x0000000400107947 */ /* 0x000fec0003800000 */
.L_x_25121:
        /* <DEDUP_REMOVED lines=21> */
.L_x_25130:
[----:B------:R-:W-:Y:S05]  /*2a40*/  BSYNC B1 ;  /* 0x0000000000017941 */ /* 0x000fea0003800000 */
.L_x_25129:
[----:B------:R-:W-:Y:S01]  /*2a50*/  LEA R5, R0, 0x37800000, 0x17 ;  /* 0x3780000000057811 */ /* 0x000fe200078eb8ff */
[----:B------:R-:W-:-:S05]  /*2a60*/  IMAD.SHL.U32 R0, R3, 0x200000, RZ ;  /* 0x0020000003007824 */ /* 0x000fca00078e00ff */
[----:B------:R-:W-:-:S07]  /*2a70*/  LOP3.LUT R0, R5, R0, R6, 0xfe, !PT ;  /* 0x0000000005007212 */ /* 0x000fce00078efe06 */
.L_x_25128:
[----:B------:R-:W-:Y:S05]  /*2a80*/  BSYNC B0 ;  /* 0x0000000000007941 */ /* 0x000fea0003800000 */
.L_x_25127:
[----:B------:R-:W0:Y:S02]  /*2a90*/  F2I.FTZ.TRUNC.NTZ R0, R0 ;  /* 0x0000000000007305 */ /* 0x000e24000021f100 */
[----:B0-----:R-:W-:Y:S01]  /*2aa0*/  PRMT R28, R0, 0x7610, R28 ;  /* 0x00007610001c7816 */ /* 0x001fe2000000001c */
[----:B------:R-:W-:Y:S06]  /*2ab0*/  BRA `(.L_x_25108) ;  /* 0x00000000009c7947 */ /* 0x000fec0003800000 */
.L_x_25120:
        /* <DEDUP_REMOVED lines=14> */
.L_x_25134:
[----:B------:R-:W-:Y:S05]  /*2ba0*/  BSYNC B0 ;  /* 0x0000000000007941 */ /* 0x000fea0003800000 */
.L_x_25133:
[----:B------:R-:W0:Y:S02]  /*2bb0*/  F2I.FTZ.TRUNC.NTZ R0, R0 ;  /* 0x0000000000007305 */ /* 0x000e24000021f100 */
[----:B0-----:R-:W-:Y:S01]  /*2bc0*/  PRMT R28, R0, 0x7610, R28 ;  /* 0x00007610001c7816 */ /* 0x001fe2000000001c */
[----:B------:R-:W-:Y:S06]  /*2bd0*/  BRA `(.L_x_25108) ;  /* 0x0000000000547947 */ /* 0x000fec0003800000 */
.L_x_25107:
        /* <DEDUP_REMOVED lines=16> */
.L_x_25135:
[----:B------:R-:W-:Y:S01]  /*2ce0*/  PRMT R28, RZ, 0x7610, R28 ;  /* 0x00007610ff1c7816 */ /* 0x000fe2000000001c */
[----:B------:R-:W-:Y:S06]  /*2cf0*/  BRA `(.L_x_25108) ;  /* 0x00000000000c7947 */ /* 0x000fec0003800000 */
.L_x_25132:
[----:B------:R2:W5:Y:S01]  /*2d00*/  LDG.E.U16 R28, desc[UR36][R4.64] ;  /* 0x00000024041c7981 */ /* 0x000562000c1e1500 */
[----:B------:R-:W-:Y:S05]  /*2d10*/  BRA `(.L_x_25108) ;  /* 0x0000000000047947 */ /* 0x000fea0003800000 */
.L_x_25131:
[----:B------:R3:W5:Y:S02]  /*2d20*/  LDG.E.U16 R28, desc[UR36][R4.64] ;  /* 0x00000024041c7981 */ /* 0x000764000c1e1500 */
.L_x_25108:
[----:B0-234-:R-:W0:Y:S01]  /*2d30*/  LDC.64 R4, c[0x0][0x228] ;  /* 0x00008a00ff047b82 */ /* 0x01de220000000a00 */
        /* <DEDUP_REMOVED lines=17> */
.L_x_25139:
[----:B------:R0:W5:Y:S01]  /*2e50*/  LDG.E.U8 R26, desc[UR36][R4.64] ;  /* 0x00000024041a7981 */ /* 0x000162000c1e1100 */
[----:B------:R-:W-:Y:S05]  /*2e60*/  BRA `(.L_x_25141) ;  /* 0x0000000c00547947 */ /* 0x000fea0003800000 */
.L_x_25138:
        /* <DEDUP_REMOVED lines=8> */
.L_x_25143:
[----:B------:R0:W5:Y:S01]  /*2ef0*/  LDG.E.U16 R26, desc[UR36][R4.64] ;  /* 0x00000024041a7981 */ /* 0x000162000c1e1500 */
[----:B------:R-:W-:Y:S05]  /*2f00*/  BRA `(.L_x_25141) ;  /* 0x0000000c002c7947 */ /* 0x000fea0003800000 */
.L_x_25142:
[----:B------:R0:W5:Y:S01]  /*2f10*/  LDG.E.U16 R26, desc[UR36][R4.64] ;  /* 0x00000024041a7981 */ /* 0x000162000c1e1500 */
[----:B------:R-:W-:Y:S05]  /*2f20*/  BRA `(.L_x_25141) ;  /* 0x0000000c00247947 */ /* 0x000fea0003800000 */
.L_x_25137:
[----:B------:R-:W-:-:S13]  /*2f30*/  ISETP.GT.AND P0, PT, R0, 0x6, PT ;  /* 0x000000060000780c */ /* 0x000fda0003f04270 */
[----:B------:R-:W-:Y:S05]  /*2f40*/  @P0 BRA `(.L_x_25144) ;  /* 0x0000000000300947 */ /* 0x000fea0003800000 */
[----:B------:R-:W-:-:S13]  /*2f50*/  ISETP.NE.AND P0, PT, R0, 0x5, PT ;  /* 0x000000050000780c */ /* 0x000fda0003f05270 */
[----:B------:R-:W-:Y:S05]  /*2f60*/  @!P0 BRA `(.L_x_25145) ;  /* 0x0000000000148947 */ /* 0x000fea0003800000 */
[----:B------:R-:W-:-:S13]  /*2f70*/  ISETP.NE.AND P0, PT, R0, 0x6, PT ;  /* 0x000000060000780c */ /* 0x000fda0003f05270 */
[----:B------:R-:W-:Y:S05]  /*2f80*/  @P0 BRA `(.L_x_25140) ;  /* 0x0000000800b80947 */ /* 0x000fea0003800000 */
[----:B------:R-:W2:Y:S02]  /*2f90*/  LDG.E R4, desc[UR36][R4.64] ;  /* 0x0000002404047981 */ /* 0x000ea4000c1e1900 */
[----:B--2---:R0:W2:Y:S01]  /*2fa0*/  F2I.FTZ.TRUNC.NTZ R26, R4 ;  /* 0x00000004001a7305 */ /* 0x0040a2000021f100 */
[----:B------:R-:W-:Y:S05]  /*2fb0*/  BRA `(.L_x_25141) ;  /* 0x0000000c00007947 */ /* 0x000fea0003800000 */
.L_x_25145:
[----:B------:R-:W2:Y:S02]  /*2fc0*/  LDG.E.U16 R0, desc[UR36][R4.64] ;  /* 0x0000002404007981 */ /* 0x000ea4000c1e1500 */
[----:B--2---:R-:W-:-:S06]  /*2fd0*/  HADD2.F32 R0, -RZ, R0.H0_H0 ;  /* 0x20000000ff007230 */ /* 0x004fcc0000004100 */
[----:B------:R-:W0:Y:S02]  /*2fe0*/  F2I.FTZ.TRUNC.NTZ R0, R0 ;  /* 0x0000000000007305 */ /* 0x000e24000021f100 */
[----:B0-----:R-:W-:Y:S01]  /*2ff0*/  PRMT R26, R0, 0x7610, R26 ;  /* 0x00007610001a7816 */ /* 0x001fe2000000001a */
[----:B------:R-:W-:Y:S06]  /*3000*/  BRA `(.L_x_25141) ;  /* 0x0000000800ec7947 */ /* 0x000fec0003800000 */
.L_x_25144:
[----:B------:R-:W-:-:S13]  /*3010*/  ISETP.NE.AND P0, PT, R0, 0x7, PT ;  /* 0x000000070000780c */ /* 0x000fda0003f05270 */
[----:B------:R-:W-:Y:S05]  /*3020*/  @!P0 BRA `(.L_x_25146) ;  /* 0x0000000000308947 */ /* 0x000fea0003800000 */
[----:B------:R-:W-:-:S13]  /*3030*/  ISETP.NE.AND P0, PT, R0, 0x8, PT ;  /* 0x000000080000780c */ /* 0x000fda0003f05270 */
[----:B------:R-:W-:Y:S05]  /*3040*/  @!P0 BRA `(.L_x_25147) ;  /* 0x0000000000148947 */ /* 0x000fea0003800000 */
[----:B------:R-:W-:-:S13]  /*3050*/  ISETP.NE.AND P0, PT, R0, 0x9, PT ;  /* 0x000000090000780c */ /* 0x000fda0003f05270 */
[----:B------:R-:W-:Y:S05]  /*3060*/  @P0 BRA `(.L_x_25140) ;  /* 0x0000000800800947 */ /* 0x000fea0003800000 */
[----:B------:R-:W2:Y:S02]  /*3070*/  LDG.E R4, desc[UR36][R4.64] ;  /* 0x0000002404047981 */ /* 0x000ea4000c1e1900 */
[----:B--2---:R0:W2:Y:S01]  /*3080*/  F2I.FTZ.TRUNC.NTZ R26, R4 ;  /* 0x00000004001a7305 */ /* 0x0040a2000021f100 */
[----:B------:R-:W-:Y:S05]  /*3090*/  BRA `(.L_x_25141) ;  /* 0x0000000800c87947 */ /* 0x000fea0003800000 */
.L_x_25147:
[----:B------:R-:W2:Y:S02]  /*30a0*/  LDG.E.U16 R4, desc[UR36][R4.64] ;  /* 0x0000002404047981 */ /* 0x000ea4000c1e1500 */
[----:B--2---:R-:W-:-:S06]  /*30b0*/  HADD2.F32 R0, -RZ, R4.H0_H0 ;  /* 0x20000004ff007230 */ /* 0x004fcc0000004100 */
[----:B------:R-:W0:Y:S02]  /*30c0*/  F2I.FTZ.TRUNC.NTZ R0, R0 ;  /* 0x0000000000007305 */ /* 0x000e24000021f100 */
[----:B0-----:R-:W-:Y:S01]  /*30d0*/  PRMT R26, R0, 0x7610, R26 ;  /* 0x00007610001a7816 */ /* 0x001fe2000000001a */
[----:B------:R-:W-:Y:S06]  /*30e0*/  BRA `(.L_x_25141) ;  /* 0x0000000800b47947 */ /* 0x000fec0003800000 */
.L_x_25146:
[----:B------:R-:W2:Y:S02]  /*30f0*/  LDG.E.64 R4, desc[UR36][R4.64] ;  /* 0x0000002404047981 */ /* 0x000ea4000c1e1b00 */
[----:B--2---:R0:W2:Y:S01]  /*3100*/  F2I.F64.TRUNC R26, R4 ;  /* 0x00000004001a7311 */ /* 0x0040a2000030d100 */
[----:B------:R-:W-:Y:S05]  /*3110*/  BRA `(.L_x_25141) ;  /* 0x0000000800a87947 */ /* 0x000fea0003800000 */
.L_x_25136:
        /* <DEDUP_REMOVED lines=12> */
.L_x_25150:
[----:B------:R-:W2:Y:S02]  /*31e0*/  LDG.E.64 R4, desc[UR36][R4.64] ;  /* 0x0000002404047981 */ /* 0x000ea4000c1e1b00 */
[----:B--2---:R4:W0:Y:S01]  /*31f0*/  F2I.F64.TRUNC R26, R4 ;  /* 0x00000004001a7311 */ /* 0x004822000030d100 */
[----:B------:R-:W-:Y:S05]  /*3200*/  BRA `(.L_x_25141) ;  /* 0x00000008006c7947 */ /* 0x000fea0003800000 */
.L_x_25149:
        /* <DEDUP_REMOVED lines=28> */
.L_x_25152:
        /* <DEDUP_REMOVED lines=15> */
.L_x_25151:
[----:B------:R-:W2:Y:S02]  /*34c0*/  LDG.E.U16 R0, desc[UR36][R4.64] ;  /* 0x0000002404007981 */ /* 0x000ea4000c1e1500 */
[----:B--2---:R-:W-:-:S06]  /*34d0*/  IMAD.U32 R0, R0, 0x10000, RZ ;  /* 0x0001000000007824 */ /* 0x004fcc00078e00ff */
[----:B------:R-:W0:Y:S02]  /*34e0*/  F2I.FTZ.TRUNC.NTZ R0, R0 ;  /* 0x0000000000007305 */ /* 0x000e24000021f100 */
[----:B0-----:R-:W-:Y:S01]  /*34f0*/  PRMT R26, R0, 0x7610, R26 ;  /* 0x00007610001a7816 */ /* 0x001fe2000000001a */
[----:B------:R-:W-:Y:S06]  /*3500*/  BRA `(.L_x_25141) ;  /* 0x0000000400ac7947 */ /* 0x000fec0003800000 */
.L_x_25148:
        /* <DEDUP_REMOVED lines=10> */
.L_x_25155:
        /* <DEDUP_REMOVED lines=21> */
.L_x_25159:
[----:B------:R-:W-:Y:S05]  /*3700*/  BSYNC B1 ;  /* 0x0000000000017941 */ /* 0x000fea0003800000 */
.L_x_25158:
[----:B------:R-:W-:Y:S01]  /*3710*/  LEA R5, R0, 0x3b800000, 0x17 ;  /* 0x3b80000000057811 */ /* 0x000fe200078eb8ff */
[----:B------:R-:W-:-:S05]  /*3720*/  IMAD.SHL.U32 R0, R3, 0x100000, RZ ;  /* 0x0010000003007824 */ /* 0x000fca00078e00ff */
[----:B------:R-:W-:-:S07]  /*3730*/  LOP3.LUT R0, R5, R0, R6, 0xfe, !PT ;  /* 0x0000000005007212 */ /* 0x000fce00078efe06 */
.L_x_25157:
[----:B------:R-:W-:Y:S05]  /*3740*/  BSYNC B0 ;  /* 0x0000000000007941 */ /* 0x000fea0003800000 */
.L_x_25156:
[----:B------:R-:W0:Y:S02]  /*3750*/  F2I.FTZ.TRUNC.NTZ R0, R0 ;  /* 0x0000000000007305 */ /* 0x000e24000021f100 */
[----:B0-----:R-:W-:Y:S01]  /*3760*/  PRMT R26, R0, 0x7610, R26 ;  /* 0x00007610001a7816 */ /* 0x001fe2000000001a */
[----:B------:R-:W-:Y:S06]  /*3770*/  BRA `(.L_x_25141) ;  /* 0x0000000400107947 */ /* 0x000fec0003800000 */
.L_x_25154:
        /* <DEDUP_REMOVED lines=21> */
.L_x_25163:
[----:B------:R-:W-:Y:S05]  /*38d0*/  BSYNC B1 ;  /* 0x0000000000017941 */ /* 0x000fea0003800000 */
.L_x_25162:
[----:B------:R-:W-:Y:S01]  /*38e0*/  LEA R5, R0, 0x37800000, 0x17 ;  /* 0x3780000000057811 */ /* 0x000fe200078eb8ff */
[----:B------:R-:W-:-:S05]  /*38f0*/  IMAD.SHL.U32 R0, R3, 0x200000, RZ ;  /* 0x0020000003007824 */ /* 0x000fca00078e00ff */
[----:B------:R-:W-:-:S07]  /*3900*/  LOP3.LUT R0, R5, R0, R6, 0xfe, !PT ;  /* 0x0000000005007212 */ /* 0x000fce00078efe06 */
.L_x_25161:
[----:B------:R-:W-:Y:S05]  /*3910*/  BSYNC B0 ;  /* 0x0000000000007941 */ /* 0x000fea0003800000 */
.L_x_25160:
[----:B------:R-:W0:Y:S02]  /*3920*/  F2I.FTZ.TRUNC.NTZ R0, R0 ;  /* 0x0000000000007305 */ /* 0x000e24000021f100 */
[----:B0-----:R-:W-:Y:S01]  /*3930*/  PRMT R26, R0, 0x7610, R26 ;  /* 0x00007610001a7816 */ /* 0x001fe2000000001a */
[----:B------:R-:W-:Y:S06]  /*3940*/  BRA `(.L_x_25141) ;  /* 0x00000000009c7947 */ /* 0x000fec0003800000 */
.L_x_25153:
        /* <DEDUP_REMOVED lines=14> */
.L_x_25167:
[----:B------:R-:W-:Y:S05]  /*3a30*/  BSYNC B0 ;  /* 0x0000000000007941 */ /* 0x000fea0003800000 */
.L_x_25166:
[----:B------:R-:W0:Y:S02]  /*3a40*/  F2I.FTZ.TRUNC.NTZ R0, R0 ;  /* 0x0000000000007305 */ /* 0x000e24000021f100 */
[----:B0-----:R-:W-:Y:S01]  /*3a50*/  PRMT R26, R0, 0x7610, R26 ;  /* 0x00007610001a7816 */ /* 0x001fe2000000001a */
[----:B------:R-:W-:Y:S06]  /*3a60*/  BRA `(.L_x_25141) ;  /* 0x0000000000547947 */ /* 0x000fec0003800000 */
.L_x_25140:
        /* <DEDUP_REMOVED lines=15> */
[----:B01---5:R-:W-:Y:S05]  /*3b60*/  CALL.ABS.NOINC R14 ;  /* 0x000000000e007343 */ /* 0x023fea0003c00000 */
.L_x_25168:
[----:B------:R-:W-:Y:S01]  /*3b70*/  PRMT R26, RZ, 0x7610, R26 ;  /* 0x00007610ff1a7816 */ /* 0x000fe2000000001a */
[----:B------:R-:W-:Y:S06]  /*3b80*/  BRA `(.L_x_25141) ;  /* 0x00000000000c7947 */ /* 0x000fec0003800000 */
.L_x_25165:
[----:B------:R2:W5:Y:S01]  /*3b90*/  LDG.E.U16 R26, desc[UR36][R4.64] ;  /* 0x00000024041a7981 */ /* 0x000562000c1e1500 */
[----:B------:R-:W-:Y:S05]  /*3ba0*/  BRA `(.L_x_25141) ;  /* 0x0000000000047947 */ /* 0x000fea0003800000 */
.L_x_25164:
[----:B------:R3:W5:Y:S02]  /*3bb0*/  LDG.E.U16 R26, desc[UR36][R4.64] ;  /* 0x00000024041a7981 */ /* 0x000764000c1e1500 */
.L_x_25141:
[----:B------:R-:W-:-:S07]  /*3bc0*/  VIADD R17, R17, 0x80 ;  /* 0x0000008011117836 */ /* 0x000fce0000000000 */
.L_x_25102:
[----:B------:R-:W-:Y:S05]  /*3bd0*/  BSYNC B6 ;  /* 0x0000000000067941 */ /* 0x000fea0003800000 */
.L_x_25101:
[----:B------:R-:W-:Y:S01]  /*3be0*/  ISETP.GE.AND P0, PT, R17, R16, PT ;  /* 0x000000101100720c */ /* 0x000fe20003f06270 */
[----:B------:R-:W-:Y:S01]  /*3bf0*/  BSSY B6, `(.L_x_25169) ;  /* 0x00001da000067945 */ /* 0x000fe20003800000 */
[----:B------:R-:W-:Y:S02]  /*3c00*/  PRMT R19, RZ, 0x7610, R19 ;  /* 0x00007610ff137816 */ /* 0x000fe40000000013 */
[----:B------:R-:W-:Y:S02]  /*3c10*/  PRMT R18, RZ, 0x7610, R18 ;  /* 0x00007610ff127816 */ /* 0x000fe40000000012 */
[----:B------:R-:W-:-:S07]  /*3c20*/  PRMT R27, RZ, 0x7610, R27 ;  /* 0x00007610ff1b7816 */ /* 0x000fce000000001b */
[----:B------:R-:W-:Y:S05]  /*3c30*/  @P0 BRA `(.L_x_25170) ;  /* 0x0000001c00540947 */ /* 0x000fea0003800000 */
        /* <DEDUP_REMOVED lines=19> */
.L_x_25174:
[----:B------:R0:W5:Y:S01]  /*3d70*/  LDG.E.U8 R18, desc[UR36][R4.64] ;  /* 0x0000002404127981 */ /* 0x000162000c1e1100 */
[----:B------:R-:W-:Y:S05]  /*3d80*/  BRA `(.L_x_25176) ;  /* 0x0000000c00547947 */ /* 0x000fea0003800000 */
.L_x_25173:
        /* <DEDUP_REMOVED lines=8> */
.L_x_25178:
[----:B------:R0:W5:Y:S01]  /*3e10*/  LDG.E.U16 R18, desc[UR36][R4.64] ;  /* 0x0000002404127981 */ /* 0x000162000c1e1500 */
[----:B------:R-:W-:Y:S05]  /*3e20*/  BRA `(.L_x_25176) ;  /* 0x0000000c002c7947 */ /* 0x000fea0003800000 */
.L_x_25177:
[----:B------:R0:W5:Y:S01]  /*3e30*/  LDG.E.U16 R18, desc[UR36][R4.64] ;  /* 0x0000002404127981 */ /* 0x000162000c1e1500 */
[----:B------:R-:W-:Y:S05]  /*3e40*/  BRA `(.L_x_25176) ;  /* 0x0000000c00247947 */ /* 0x000fea0003800000 */
.L_x_25172:
        /* <DEDUP_REMOVED lines=9> */
.L_x_25180:
[----:B------:R-:W2:Y:S02]  /*3ee0*/  LDG.E.U16 R0, desc[UR36][R4.64] ;  /* 0x0000002404007981 */ /* 0x000ea4000c1e1500 */
[----:B--2---:R-:W-:-:S06]  /*3ef0*/  HADD2.F32 R0, -RZ, R0.H0_H0 ;  /* 0x20000000ff007230 */ /* 0x004fcc0000004100 */
[----:B------:R-:W0:Y:S02]  /*3f00*/  F2I.FTZ.TRUNC.NTZ R0, R0 ;  /* 0x0000000000007305 */ /* 0x000e24000021f100 */
[----:B0-----:R-:W-:Y:S01]  /*3f10*/  PRMT R18, R0, 0x7610, R18 ;  /* 0x0000761000127816 */ /* 0x001fe20000000012 */
[----:B------:R-:W-:Y:S06]  /*3f20*/  BRA `(.L_x_25176) ;  /* 0x0000000800ec7947 */ /* 0x000fec0003800000 */
.L_x_25179:
        /* <DEDUP_REMOVED lines=9> */
.L_x_25182:
[----:B------:R-:W2:Y:S02]  /*3fc0*/  LDG.E.U16 R4, desc[UR36][R4.64] ;  /* 0x0000002404047981 */ /* 0x000ea4000c1e1500 */
[----:B--2---:R-:W-:-:S06]  /*3fd0*/  HADD2.F32 R0, -RZ, R4.H0_H0 ;  /* 0x20000004ff007230 */ /* 0x004fcc0000004100 */
[----:B------:R-:W0:Y:S02]  /*3fe0*/  F2I.FTZ.TRUNC.NTZ R0, R0 ;  /* 0x0000000000007305 */ /* 0x000e24000021f100 */
[----:B0-----:R-:W-:Y:S01]  /*3ff0*/  PRMT R18, R0, 0x7610, R18 ;  /* 0x0000761000127816 */ /* 0x001fe20000000012 */
[----:B------:R-:W-:Y:S06]  /*4000*/  BRA `(.L_x_25176) ;  /* 0x0000000800b47947 */ /* 0x000fec0003800000 */
.L_x_25181:
[----:B------:R-:W2:Y:S02]  /*4010*/  LDG.E.64 R4, desc[UR36][R4.64] ;  /* 0x0000002404047981 */ /* 0x000ea4000c1e1b00 */
[----:B--2---:R0:W1:Y:S01]  /*4020*/  F2I.F64.TRUNC R18, R4 ;  /* 0x0000000400127311 */ /* 0x004062000030d100 */
[----:B------:R-:W-:Y:S05]  /*4030*/  BRA `(.L_x_25176) ;  /* 0x0000000800a87947 */ /* 0x000fea0003800000 */
.L_x_25171:
        /* <DEDUP_REMOVED lines=12> */
.L_x_25185:
[----:B------:R-:W2:Y:S02]  /*4100*/  LDG.E.64 R4, desc[UR36][R4.64] ;  /* 0x0000002404047981 */ /* 0x000ea4000c1e1b00 */
[----:B--2---:R0:W1:Y:S01]  /*4110*/  F2I.F64.TRUNC R18, R4 ;  /* 0x0000000400127311 */ /* 0x004062000030d100 */
[----:B------:R-:W-:Y:S05]  /*4120*/  BRA `(.L_x_25176) ;  /* 0x00000008006c7947 */ /* 0x000fea0003800000 */
.L_x_25184:
        /* <DEDUP_REMOVED lines=28> */
.L_x_25187:
        /* <DEDUP_REMOVED lines=15> */
.L_x_25186:
[----:B------:R-:W2:Y:S02]  /*43e0*/  LDG.E.U16 R0, desc[UR36][R4.64] ;  /* 0x0000002404007981 */ /* 0x000ea4000c1e1500 */
[----:B--2---:R-:W-:-:S06]  /*43f0*/  IMAD.U32 R0, R0, 0x10000, RZ ;  /* 0x0001000000007824 */ /* 0x004fcc00078e00ff */
[----:B------:R-:W0:Y:S02]  /*4400*/  F2I.FTZ.TRUNC.NTZ R0, R0 ;  /* 0x0000000000007305 */ /* 0x000e24000021f100 */
[----:B0-----:R-:W-:Y:S01]  /*4410*/  PRMT R18, R0, 0x7610, R18 ;  /* 0x0000761000127816 */ /* 0x001fe20000000012 */
[----:B------:R-:W-:Y:S06]  /*4420*/  BRA `(.L_x_25176) ;  /* 0x0000000400ac7947 */ /* 0x000fec0003800000 */
.L_x_25183:
        /* <DEDUP_REMOVED lines=10> */
.L_x_25190:
        /* <DEDUP_REMOVED lines=21> */
.L_x_25194:
[----:B------:R-:W-:Y:S05]  /*4620*/  BSYNC B1 ;  /* 0x0000000000017941 */ /* 0x000fea0003800000 */
.L_x_25193:
[----:B------:R-:W-:Y:S01]  /*4630*/  LEA R5, R0, 0x3b800000, 0x17 ;  /* 0x3b80000000057811 */ /* 0x000fe200078eb8ff */
[----:B------:R-:W-:-:S05]  /*4640*/  IMAD.SHL.U32 R0, R3, 0x100000, RZ ;  /* 0x0010000003007824 */ /* 0x000fca00078e00ff */
[----:B------:R-:W-:-:S07]  /*4650*/  LOP3.LUT R0, R5, R0, R6, 0xfe, !PT ;  /* 0x0000000005007212 */ /* 0x000fce00078efe06 */
.L_x_25192:
[----:B------:R-:W-:Y:S05]  /*4660*/  BSYNC B0 ;  /* 0x0000000000007941 */ /* 0x000fea0003800000 */
.L_x_25191:
[----:B------:R-:W0:Y:S02]  /*4670*/  F2I.FTZ.TRUNC.NTZ R0, R0 ;  /* 0x0000000000007305 */ /* 0x000e24000021f100 */
[----:B0-----:R-:W-:Y:S01]  /*4680*/  PRMT R18, R0, 0x7610, R18 ;  /* 0x0000761000127816 */ /* 0x001fe20000000012 */
[----:B------:R-:W-:Y:S06]  /*4690*/  BRA `(.L_x_25176) ;  /* 0x0000000400107947 */ /* 0x000fec0003800000 */
.L_x_25189:
        /* <DEDUP_REMOVED lines=21> */
.L_x_25198:
[----:B------:R-:W-:Y:S05]  /*47f0*/  BSYNC B1 ;  /* 0x0000000000017941 */ /* 0x000fea0003800000 */
.L_x_25197:
[----:B------:R-:W-:Y:S01]  /*4800*/  LEA R5, R0, 0x37800000, 0x17 ;  /* 0x3780000000057811 */ /* 0x000fe200078eb8ff */
[----:B------:R-:W-:-:S05]  /*4810*/  IMAD.SHL.U32 R0, R3, 0x200000, RZ ;  /* 0x0020000003007824 */ /* 0x000fca00078e00ff */
[----:B------:R-:W-:-:S07]  /*4820*/  LOP3.LUT R0, R5, R0, R6, 0xfe, !PT ;  /* 0x0000000005007212 */ /* 0x000fce00078efe06 */
.L_x_25196:
[----:B------:R-:W-:Y:S05]  /*4830*/  BSYNC B0 ;  /* 0x0000000000007941 */ /* 0x000fea0003800000 */
.L_x_25195:
[----:B------:R-:W0:Y:S02]  /*4840*/  F2I.FTZ.TRUNC.NTZ R0, R0 ;  /* 0x0000000000007305 */ /* 0x000e24000021f100 */
[----:B0-----:R-:W-:Y:S01]  /*4850*/  PRMT R18, R0, 0x7610, R18 ;  /* 0x0000761000127816 */ /* 0x001fe20000000012 */
[----:B------:R-:W-:Y:S06]  /*4860*/  BRA `(.L_x_25176) ;  /* 0x00000000009c7947 */ /* 0x000fec0003800000 */
.L_x_25188:
        /* <DEDUP_REMOVED lines=14> */
.L_x_25202:
[----:B------:R-:W-:Y:S05]  /*4950*/  BSYNC B0 ;  /* 0x0000000000007941 */ /* 0x000fea0003800000 */
.L_x_25201:
[----:B------:R-:W0:Y:S02]  /*4960*/  F2I.FTZ.TRUNC.NTZ R0, R0 ;  /* 0x0000000000007305 */ /* 0x000e24000021f100 */
[----:B0-----:R-:W-:Y:S01]  /*4970*/  PRMT R18, R0, 0x7610, R18 ;  /* 0x0000761000127816 */ /* 0x001fe20000000012 */
[----:B------:R-:W-:Y:S06]  /*4980*/  BRA `(.L_x_25176) ;  /* 0x0000000000547947 */ /* 0x000fec0003800000 */
.L_x_25175:
        /* <DEDUP_REMOVED lines=16> */
.L_x_25203:
[----:B------:R-:W-:Y:S01]  /*4a90*/  PRMT R18, RZ, 0x7610, R18 ;  /* 0x00007610ff127816 */ /* 0x000fe20000000012 */
[----:B------:R-:W-:Y:S06]  /*4aa0*/  BRA `(.L_x_25176) ;  /* 0x00000000000c7947 */ /* 0x000fec0003800000 */
.L_x_25200:
[----:B------:R3:W5:Y:S01]  /*4ab0*/  LDG.E.U16 R18, desc[UR36][R4.64] ;  /* 0x0000002404127981 */ /* 0x000762000c1e1500 */
[----:B------:R-:W-:Y:S05]  /*4ac0*/  BRA `(.L_x_25176) ;  /* 0x0000000000047947 */ /* 0x000fea0003800000 */
.L_x_25199:
[----:B------:R4:W5:Y:S02]  /*4ad0*/  LDG.E.U16 R18, desc[UR36][R4.64] ;  /* 0x0000002404127981 */ /* 0x000964000c1e1500 */
.L_x_25176:
[----:B------:R-:W1:Y:S01]  /*4ae0*/  LDC.U8 R6, c[0x0][0x235] ;  /* 0x00008d40ff067b82 */ /* 0x000e620000000000 */
[----:B------:R-:W-:Y:S02]  /*4af0*/  ULDC UR4, c[0x0][0x23c] ;  /* 0x00008f0000047ab9 */ /* 0x000fe40000000800 */
[----:B------:R-:W-:-:S05]  /*4b00*/  IMAD R3, R24, UR4, RZ ;  /* 0x0000000418037c24 */ /* 0x000fca000f8e02ff */
[----:B0-234-:R-:W0:Y:S01]  /*4b10*/  LDC.64 R4, c[0x0][0x228] ;  /* 0x00008a00ff047b82 */ /* 0x01de220000000a00 */
        /* <DEDUP_REMOVED lines=15> */
.L_x_25207:
[----:B------:R0:W5:Y:S01]  /*4c10*/  LDG.E.U8 R27, desc[UR36][R4.64] ;  /* 0x00000024041b7981 */ /* 0x000162000c1e1100 */
[----:B------:R-:W-:Y:S05]  /*4c20*/  BRA `(.L_x_25209) ;  /* 0x0000000c00547947 */ /* 0x000fea0003800000 */
.L_x_25206:
        /* <DEDUP_REMOVED lines=8> */
.L_x_25211:
[----:B------:R0:W5:Y:S01]  /*4cb0*/  LDG.E.U16 R27, desc[UR36][R4.64] ;  /* 0x00000024041b7981 */ /* 0x000162000c1e1500 */
[----:B------:R-:W-:Y:S05]  /*4cc0*/  BRA `(.L_x_25209) ;  /* 0x0000000c002c7947 */ /* 0x000fea0003800000 */
.L_x_25210:
[----:B------:R0:W5:Y:S01]  /*4cd0*/  LDG.E.U16 R27, desc[UR36][R4.64] ;  /* 0x00000024041b7981 */ /* 0x000162000c1e1500 */
[----:B------:R-:W-:Y:S05]  /*4ce0*/  BRA `(.L_x_25209) ;  /* 0x0000000c00247947 */ /* 0x000fea0003800000 */
.L_x_25205:
        /* <DEDUP_REMOVED lines=9> */
.L_x_25213:
[----:B------:R-:W2:Y:S02]  /*4d80*/  LDG.E.U16 R0, desc[UR36][R4.64] ;  /* 0x0000002404007981 */ /* 0x000ea4000c1e1500 */
[----:B--2---:R-:W-:-:S06]  /*4d90*/  HADD2.F32 R0, -RZ, R0.H0_H0 ;  /* 0x20000000ff007230 */ /* 0x004fcc0000004100 */
[----:B------:R-:W0:Y:S02]  /*4da0*/  F2I.FTZ.TRUNC.NTZ R0, R0 ;  /* 0x0000000000007305 */ /* 0x000e24000021f100 */
[----:B0-----:R-:W-:Y:S01]  /*4db0*/  PRMT R27, R0, 0x7610, R27 ;  /* 0x00007610001b7816 */ /* 0x001fe2000000001b */
[----:B------:R-:W-:Y:S06]  /*4dc0*/  BRA `(.L_x_25209) ;  /* 0x0000000800ec7947 */ /* 0x000fec0003800000 */
.L_x_25212:
        /* <DEDUP_REMOVED lines=9> */
.L_x_25215:
[----:B------:R-:W2:Y:S02]  /*4e60*/  LDG.E.U16 R4, desc[UR36][R4.64] ;  /* 0x0000002404047981 */ /* 0x000ea4000c1e1500 */
[----:B--2---:R-:W-:-:S06]  /*4e70*/  HADD2.F32 R0, -RZ, R4.H0_H0 ;  /* 0x20000004ff007230 */ /* 0x004fcc0000004100 */
[----:B------:R-:W0:Y:S02]  /*4e80*/  F2I.FTZ.TRUNC.NTZ R0, R0 ;  /* 0x0000000000007305 */ /* 0x000e24000021f100 */
[----:B0-----:R-:W-:Y:S01]  /*4e90*/  PRMT R27, R0, 0x7610, R27 ;  /* 0x00007610001b7816 */ /* 0x001fe2000000001b */
[----:B------:R-:W-:Y:S06]  /*4ea0*/  BRA `(.L_x_25209) ;  /* 0x0000000800b47947 */ /* 0x000fec0003800000 */
.L_x_25214:
[----:B------:R-:W2:Y:S02]  /*4eb0*/  LDG.E.64 R4, desc[UR36][R4.64] ;  /* 0x0000002404047981 */ /* 0x000ea4000c1e1b00 */
[----:B--2---:R0:W1:Y:S01]  /*4ec0*/  F2I.F64.TRUNC R27, R4 ;  /* 0x00000004001b7311 */ /* 0x004062000030d100 */
[----:B------:R-:W-:Y:S05]  /*4ed0*/  BRA `(.L_x_25209) ;  /* 0x0000000800a87947 */ /* 0x000fea0003800000 */
.L_x_25204:
        /* <DEDUP_REMOVED lines=12> */
.L_x_25218:
[----:B------:R-:W2:Y:S02]  /*4fa0*/  LDG.E.64 R4, desc[UR36][R4.64] ;  /* 0x0000002404047981 */ /* 0x000ea4000c1e1b00 */
[----:B--2---:R3:W4:Y:S01]  /*4fb0*/  F2I.F64.TRUNC R27, R4 ;  /* 0x00000004001b7311 */ /* 0x004722000030d100 */
[----:B------:R-:W-:Y:S05]  /*4fc0*/  BRA `(.L_x_25209) ;  /* 0x00000008006c7947 */ /* 0x000fea0003800000 */
.L_x_25217:
        /* <DEDUP_REMOVED lines=28> */
.L_x_25220:
        /* <DEDUP_REMOVED lines=15> */
.L_x_25219:
[----:B------:R-:W2:Y:S02]  /*5280*/  LDG.E.U16 R0, desc[UR36][R4.64] ;  /* 0x0000002404007981 */ /* 0x000ea4000c1e1500 */
[----:B--2---:R-:W-:-:S06]  /*5290*/  IMAD.U32 R0, R0, 0x10000, RZ ;  /* 0x0001000000007824 */ /* 0x004fcc00078e00ff */
[----:B------:R-:W0:Y:S02]  /*52a0*/  F2I.FTZ.TRUNC.NTZ R0, R0 ;  /* 0x0000000000007305 */ /* 0x000e24000021f100 */
[----:B0-----:R-:W-:Y:S01]  /*52b0*/  PRMT R27, R0, 0x7610, R27 ;  /* 0x00007610001b7816 */ /* 0x001fe2000000001b */
[----:B------:R-:W-:Y:S06]  /*52c0*/  BRA `(.L_x_25209) ;  /* 0x0000000400ac7947 */ /* 0x000fec0003800000 */
.L_x_25216:
        /* <DEDUP_REMOVED lines=10> */
.L_x_25223:
        /* <DEDUP_REMOVED lines=21> */
.L_x_25227:
[----:B------:R-:W-:Y:S05]  /*54c0*/  BSYNC B1 ;  /* 0x0000000000017941 */ /* 0x000fea0003800000 */
.L_x_25226:
[----:B------:R-:W-:Y:S01]  /*54d0*/  LEA R5, R0, 0x3b800000, 0x17 ;  /* 0x3b80000000057811 */ /* 0x000fe200078eb8ff */
[----:B------:R-:W-:-:S05]  /*54e0*/  IMAD.SHL.U32 R0, R3, 0x100000, RZ ;  /* 0x0010000003007824 */ /* 0x000fca00078e00ff */
[----:B------:R-:W-:-:S07]  /*54f0*/  LOP3.LUT R0, R5, R0, R6, 0xfe, !PT ;  /* 0x0000000005007212 */ /* 0x000fce00078efe06 */
.L_x_25225:
[----:B------:R-:W-:Y:S05]  /*5500*/  BSYNC B0 ;  /* 0x0000000000007941 */ /* 0x000fea0003800000 */
.L_x_25224:
[----:B------:R-:W0:Y:S02]  /*5510*/  F2I.FTZ.TRUNC.NTZ R0, R0 ;  /* 0x0000000000007305 */ /* 0x000e24000021f100 */
[----:B0-----:R-:W-:Y:S01]  /*5520*/  PRMT R27, R0, 0x7610, R27 ;  /* 0x00007610001b7816 */ /* 0x001fe2000000001b */
[----:B------:R-:W-:Y:S06]  /*5530*/  BRA `(.L_x_25209) ;  /* 0x0000000400107947 */ /* 0x000fec0003800000 */
.L_x_25222:
        /* <DEDUP_REMOVED lines=21> */
.L_x_25231:
[----:B------:R-:W-:Y:S05]  /*5690*/  BSYNC B1 ;  /* 0x0000000000017941 */ /* 0x000fea0003800000 */
.L_x_25230:
[----:B------:R-:W-:Y:S01]  /*56a0*/  LEA R5, R0, 0x37800000, 0x17 ;  /* 0x3780000000057811 */ /* 0x000fe200078eb8ff */
[----:B------:R-:W-:-:S05]  /*56b0*/  IMAD.SHL.U32 R0, R3, 0x200000, RZ ;  /* 0x0020000003007824 */ /* 0x000fca00078e00ff */
[----:B------:R-:W-:-:S07]  /*56c0*/  LOP3.LUT R0, R5, R0, R6, 0xfe, !PT ;  /* 0x0000000005007212 */ /* 0x000fce00078efe06 */
.L_x_25229:
[----:B------:R-:W-:Y:S05]  /*56d0*/  BSYNC B0 ;  /* 0x0000000000007941 */ /* 0x000fea0003800000 */
.L_x_25228:
[----:B------:R-:W0:Y:S02]  /*56e0*/  F2I.FTZ.TRUNC.NTZ R0, R0 ;  /* 0x0000000000007305 */ /* 0x000e24000021f100 */
[----:B0-----:R-:W-:Y:S01]  /*56f0*/  PRMT R27, R0, 0x7610, R27 ;  /* 0x00007610001b7816 */ /* 0x001fe2000000001b */
[----:B------:R-:W-:Y:S06]  /*5700*/  BRA `(.L_x_25209) ;  /* 0x00000000009c7947 */ /* 0x000fec0003800000 */
.L_x_25221:
        /* <DEDUP_REMOVED lines=14> */
.L_x_25235:
[----:B------:R-:W-:Y:S05]  /*57f0*/  BSYNC B0 ;  /* 0x0000000000007941 */ /* 0x000fea0003800000 */
.L_x_25234:
[----:B------:R-:W0:Y:S02]  /*5800*/  F2I.FTZ.TRUNC.NTZ R0, R0 ;  /* 0x0000000000007305 */ /* 0x000e24000021f100 */
[----:B0-----:R-:W-:Y:S01]  /*5810*/  PRMT R27, R0, 0x7610, R27 ;  /* 0x00007610001b7816 */ /* 0x001fe2000000001b */
[----:B------:R-:W-:Y:S06]  /*5820*/  BRA `(.L_x_25209) ;  /* 0x0000000000547947 */ /* 0x000fec0003800000 */
.L_x_25208:
        /* <DEDUP_REMOVED lines=16> */
.L_x_25236:
[----:B------:R-:W-:Y:S01]  /*5930*/  PRMT R27, RZ, 0x7610, R27 ;  /* 0x00007610ff1b7816 */ /* 0x000fe2000000001b */
[----:B------:R-:W-:Y:S06]  /*5940*/  BRA `(.L_x_25209) ;  /* 0x00000000000c7947 */ /* 0x000fec0003800000 */
.L_x_25233:
[----:B------:R1:W5:Y:S01]  /*5950*/  LDG.E.U16 R27, desc[UR36][R4.64] ;  /* 0x00000024041b7981 */ /* 0x000362000c1e1500 */
[----:B------:R-:W-:Y:S05]  /*5960*/  BRA `(.L_x_25209) ;  /* 0x0000000000047947 */ /* 0x000fea0003800000 */
.L_x_25232:
[----:B------:R2:W5:Y:S02]  /*5970*/  LDG.E.U16 R27, desc[UR36][R4.64] ;  /* 0x00000024041b7981 */ /* 0x000564000c1e1500 */
.L_x_25209:
[----:B------:R-:W-:-:S07]  /*5980*/  VIADD R17, R17, 0x80 ;  /* 0x0000008011117836 */ /* 0x000fce0000000000 */
.L_x_25170:
[----:B------:R-:W-:Y:S05]  /*5990*/  BSYNC B6 ;  /* 0x0000000000067941 */ /* 0x000fea0003800000 */
.L_x_25169:
[----:B------:R-:W-:Y:S01]  /*59a0*/  ISETP.GE.AND P0, PT, R17, R16, PT ;  /* 0x000000101100720c */ /* 0x000fe20003f06270 */
[----:B------:R-:W-:Y:S01]  /*59b0*/  BSSY B6, `(.L_x_25237) ;  /* 0x00001d6000067945 */ /* 0x000fe20003800000 */
[----:B------:R-:W-:-:S11]  /*59c0*/  PRMT R24, RZ, 0x7610, R24 ;  /* 0x00007610ff187816 */ /* 0x000fd60000000018 */
        /* <DEDUP_REMOVED lines=20> */
.L_x_25242:
[----:B------:R0:W5:Y:S01]  /*5b10*/  LDG.E.U8 R24, desc[UR36][R4.64] ;  /* 0x0000002404187981 */ /* 0x000162000c1e1100 */
[----:B------:R-:W-:Y:S05]  /*5b20*/  BRA `(.L_x_25244) ;  /* 0x0000000c00547947 */ /* 0x000fea0003800000 */
.L_x_25241:
        /* <DEDUP_REMOVED lines=8> */
.L_x_25246:
[----:B------:R3:W5:Y:S01]  /*5bb0*/  LDG.E.U16 R24, desc[UR36][R4.64] ;  /* 0x0000002404187981 */ /* 0x000762000c1e1500 */
[----:B------:R-:W-:Y:S05]  /*5bc0*/  BRA `(.L_x_25244) ;  /* 0x0000000c002c7947 */ /* 0x000fea0003800000 */
.L_x_25245:
[----:B------:R2:W5:Y:S01]  /*5bd0*/  LDG.E.U16 R24, desc[UR36][R4.64] ;  /* 0x0000002404187981 */ /* 0x000562000c1e1500 */
[----:B------:R-:W-:Y:S05]  /*5be0*/  BRA `(.L_x_25244) ;  /* 0x0000000c00247947 */ /* 0x000fea0003800000 */
.L_x_25240:
        /* <DEDUP_REMOVED lines=9> */
.L_x_25248:
[----:B------:R-:W2:Y:S02]  /*5c80*/  LDG.E.U16 R0, desc[UR36][R4.64] ;  /* 0x0000002404007981 */ /* 0x000ea4000c1e1500 */
[----:B--2---:R-:W-:-:S06]  /*5c90*/  HADD2.F32 R0, -RZ, R0.H0_H0 ;  /* 0x20000000ff007230 */ /* 0x004fcc0000004100 */
[----:B------:R-:W0:Y:S02]  /*5ca0*/  F2I.FTZ.TRUNC.NTZ R0, R0 ;  /* 0x0000000000007305 */ /* 0x000e24000021f100 */
[----:B0-----:R-:W-:Y:S01]  /*5cb0*/  PRMT R24, R0, 0x7610, R24 ;  /* 0x0000761000187816 */ /* 0x001fe20000000018 */
[----:B------:R-:W-:Y:S06]  /*5cc0*/  BRA `(.L_x_25244) ;  /* 0x0000000800ec7947 */ /* 0x000fec0003800000 */
.L_x_25247:
        /* <DEDUP_REMOVED lines=9> */
.L_x_25250:
[----:B------:R-:W2:Y:S02]  /*5d60*/  LDG.E.U16 R4, desc[UR36][R4.64] ;  /* 0x0000002404047981 */ /* 0x000ea4000c1e1500 */
[----:B--2---:R-:W-:-:S06]  /*5d70*/  HADD2.F32 R0, -RZ, R4.H0_H0 ;  /* 0x20000004ff007230 */ /* 0x004fcc0000004100 */
[----:B------:R-:W0:Y:S02]  /*5d80*/  F2I.FTZ.TRUNC.NTZ R0, R0 ;  /* 0x0000000000007305 */ /* 0x000e24000021f100 */
[----:B0-----:R-:W-:Y:S01]  /*5d90*/  PRMT R24, R0, 0x7610, R24 ;  /* 0x0000761000187816 */ /* 0x001fe20000000018 */
[----:B------:R-:W-:Y:S06]  /*5da0*/  BRA `(.L_x_25244) ;  /* 0x0000000800b47947 */ /* 0x000fec0003800000 */
.L_x_25249:
[----:B------:R-:W2:Y:S02]  /*5db0*/  LDG.E.64 R4, desc[UR36][R4.64] ;  /* 0x0000002404047981 */ /* 0x000ea4000c1e1b00 */
[----:B--2---:R0:W1:Y:S01]  /*5dc0*/  F2I.F64.TRUNC R24, R4 ;  /* 0x0000000400187311 */ /* 0x004062000030d100 */
[----:B------:R-:W-:Y:S05]  /*5dd0*/  BRA `(.L_x_25244) ;  /* 0x0000000800a87947 */ /* 0x000fea0003800000 */
.L_x_25239:
        /* <DEDUP_REMOVED lines=12> */
.L_x_25253:
[----:B------:R-:W2:Y:S02]  /*5ea0*/  LDG.E.64 R4, desc[UR36][R4.64] ;  /* 0x0000002404047981 */ /* 0x000ea4000c1e1b00 */
[----:B--2---:R0:W1:Y:S01]  /*5eb0*/  F2I.F64.TRUNC R24, R4 ;  /* 0x0000000400187311 */ /* 0x004062000030d100 */
[----:B------:R-:W-:Y:S05]  /*5ec0*/  BRA `(.L_x_25244) ;  /* 0x00000008006c7947 */ /* 0x000fea0003800000 */
.L_x_25252:
        /* <DEDUP_REMOVED lines=28> */
.L_x_25255:
        /* <DEDUP_REMOVED lines=15> */
.L_x_25254:
[----:B------:R-:W2:Y:S02]  /*6180*/  LDG.E.U16 R0, desc[UR36][R4.64] ;  /* 0x0000002404007981 */ /* 0x000ea4000c1e1500 */
[----:B--2---:R-:W-:-:S06]  /*6190*/  IMAD.U32 R0, R0, 0x10000, RZ ;  /* 0x0001000000007824 */ /* 0x004fcc00078e00ff */
[----:B------:R-:W0:Y:S02]  /*61a0*/  F2I.FTZ.TRUNC.NTZ R0, R0 ;  /* 0x0000000000007305 */ /* 0x000e24000021f100 */
[----:B0-----:R-:W-:Y:S01]  /*61b0*/  PRMT R24, R0, 0x7610, R24 ;  /* 0x0000761000187816 */ /* 0x001fe20000000018 */
[----:B------:R-:W-:Y:S06]  /*61c0*/  BRA `(.L_x_25244) ;  /* 0x0000000400ac7947 */ /* 0x000fec0003800000 */
.L_x_25251:
        /* <DEDUP_REMOVED lines=10> */
.L_x_25258:
        /* <DEDUP_REMOVED lines=21> */
.L_x_25262:
[----:B------:R-:W-:Y:S05]  /*63c0*/  BSYNC B1 ;  /* 0x0000000000017941 */ /* 0x000fea0003800000 */
.L_x_25261:
[----:B------:R-:W-:Y:S01]  /*63d0*/  LEA R5, R0, 0x3b800000, 0x17 ;  /* 0x3b80000000057811 */ /* 0x000fe200078eb8ff */
[----:B------:R-:W-:-:S05]  /*63e0*/  IMAD.SHL.U32 R0, R3, 0x100000, RZ ;  /* 0x0010000003007824 */ /* 0x000fca00078e00ff */
[----:B------:R-:W-:-:S07]  /*63f0*/  LOP3.LUT R0, R5, R0, R6, 0xfe, !PT ;  /* 0x0000000005007212 */ /* 0x000fce00078efe06 */
.L_x_25260:
[----:B------:R-:W-:Y:S05]  /*6400*/  BSYNC B0 ;  /* 0x0000000000007941 */ /* 0x000fea0003800000 */
.L_x_25259:
[----:B------:R-:W0:Y:S02]  /*6410*/  F2I.FTZ.TRUNC.NTZ R0, R0 ;  /* 0x0000000000007305 */ /* 0x000e24000021f100 */
[----:B0-----:R-:W-:Y:S01]  /*6420*/  PRMT R24, R0, 0x7610, R24 ;  /* 0x0000761000187816 */ /* 0x001fe20000000018 */
[----:B------:R-:W-:Y:S06]  /*6430*/  BRA `(.L_x_25244) ;  /* 0x0000000400107947 */ /* 0x000fec0003800000 */
.L_x_25257:
        /* <DEDUP_REMOVED lines=21> */
.L_x_25266:
[----:B------:R-:W-:Y:S05]  /*6590*/  BSYNC B1 ;  /* 0x0000000000017941 */ /* 0x000fea0003800000 */
.L_x_25265:
[----:B------:R-:W-:Y:S01]  /*65a0*/  LEA R5, R0, 0x37800000, 0x17 ;  /* 0x3780000000057811 */ /* 0x000fe200078eb8ff */
[----:B------:R-:W-:-:S05]  /*65b0*/  IMAD.SHL.U32 R0, R3, 0x200000, RZ ;  /* 0x0020000003007824 */ /* 0x000fca00078e00ff */
[----:B------:R-:W-:-:S07]  /*65c0*/  LOP3.LUT R0, R5, R0, R6, 0xfe, !PT ;  /* 0x0000000005007212 */ /* 0x000fce00078efe06 */
.L_x_25264:
[----:B------:R-:W-:Y:S05]  /*65d0*/  BSYNC B0 ;  /* 0x0000000000007941 */ /* 0x000fea0003800000 */
.L_x_25263:
[----:B------:R-:W0:Y:S02]  /*65e0*/  F2I.FTZ.TRUNC.NTZ R0, R0 ;  /* 0x0000000000007305 */ /* 0x000e24000021f100 */
[----:B0-----:R-:W-:Y:S01]  /*65f0*/  PRMT R24, R0, 0x7610, R24 ;  /* 0x0000761000187816 */ /* 0x001fe20000000018 */
[----:B------:R-:W-:Y:S06]  /*6600*/  BRA `(.L_x_25244) ;  /* 0x00000000009c7947 */ /* 0x000fec0003800000 */
.L_x_25256:
        /* <DEDUP_REMOVED lines=14> */
.L_x_25270:
[----:B------:R-:W-:Y:S05]  /*66f0*/  BSYNC B0 ;  /* 0x0000000000007941 */ /* 0x000fea0003800000 */
.L_x_25269:
[----:B------:R-:W0:Y:S02]  /*6700*/  F2I.FTZ.TRUNC.NTZ R0, R0 ;  /* 0x0000000000007305 */ /* 0x000e24000021f100 */
[----:B0-----:R-:W-:Y:S01]  /*6710*/  PRMT R24, R0, 0x7610, R24 ;  /* 0x0000761000187816 */ /* 0x001fe20000000018 */
[----:B------:R-:W-:Y:S06]  /*6720*/  BRA `(.L_x_25244) ;  /* 0x0000000000547947 */ /* 0x000fec0003800000 */
.L_x_25243:
        /* <DEDUP_REMOVED lines=16> */
.L_x_25271:
[----:B------:R-:W-:Y:S01]  /*6830*/  PRMT R24, RZ, 0x7610, R24 ;  /* 0x00007610ff187816 */ /* 0x000fe20000000018 */
[----:B------:R-:W-:Y:S06]  /*6840*/  BRA `(.L_x_25244) ;  /* 0x00000000000c7947 */ /* 0x000fec0003800000 */
.L_x_25268:
[----:B------:R0:W5:Y:S01]  /*6850*/  LDG.E.U16 R24, desc[UR36][R4.64] ;  /* 0x0000002404187981 */ /* 0x000162000c1e1500 */
[----:B------:R-:W-:Y:S05]  /*6860*/  BRA `(.L_x_25244) ;  /* 0x0000000000047947 */ /* 0x000fea0003800000 */
.L_x_25267:
[----:B------:R0:W5:Y:S02]  /*6870*/  LDG.E.U16 R24, desc[UR36][R4.64] ;  /* 0x0000002404187981 */ /* 0x000164000c1e1500 */
.L_x_25244:
[----:B------:R-:W0:Y:S01]  /*6880*/  LDC.U8 R3, c[0x0][0x235] ;  /* 0x00008d40ff037b82 */ /* 0x000e220000000000 */
[----:B------:R-:W-:Y:S02]  /*6890*/  ULDC UR4, c[0x0][0x23c] ;  /* 0x00008f0000047ab9 */ /* 0x000fe40000000800 */
[----:B------:R-:W-:-:S05]  /*68a0*/  IMAD R17, R17, UR4, RZ ;  /* 0x0000000411117c24 */ /* 0x000fca000f8e02ff */
[----:B01234-:R-:W0:Y:S01]  /*68b0*/  LDC.64 R4, c[0x0][0x228] ;  /* 0x00008a00ff047b82 */ /* 0x01fe220000000a00 */
[----:B------:R-:W-:-:S04]  /*68c0*/  PRMT R0, R3, 0x9910, RZ ;  /* 0x0000991003007816 */ /* 0x000fc800000000ff */
        /* <DEDUP_REMOVED lines=14> */
.L_x_25275:
[----:B------:R0:W5:Y:S01]  /*69b0*/  LDG.E.U8 R19, desc[UR36][R4.64] ;  /* 0x0000002404137981 */ /* 0x000162000c1e1100 */
[----:B------:R-:W-:Y:S05]  /*69c0*/  BRA `(.L_x_25238) ;  /* 0x0000000c00507947 */ /* 0x000fea0003800000 */
.L_x_25274:
        /* <DEDUP_REMOVED lines=8> */
.L_x_25278:
[----:B------:R0:W5:Y:S01]  /*6a50*/  LDG.E.U16 R19, desc[UR36][R4.64] ;  /* 0x0000002404137981 */ /* 0x000162000c1e1500 */
[----:B------:R-:W-:Y:S05]  /*6a60*/  BRA `(.L_x_25238) ;  /* 0x0000000c00287947 */ /* 0x000fea0003800000 */
.L_x_25277:
[----:B------:R0:W5:Y:S01]  /*6a70*/  LDG.E.U16 R19, desc[UR36][R4.64] ;  /* 0x0000002404137981 */ /* 0x000162000c1e1500 */
[----:B------:R-:W-:Y:S05]  /*6a80*/  BRA `(.L_x_25238) ;  /* 0x0000000c00207947 */ /* 0x000fea0003800000 */
.L_x_25273:
        /* <DEDUP_REMOVED lines=9> */
.L_x_25280:
[----:B------:R-:W2:Y:S02]  /*6b20*/  LDG.E.U16 R0, desc[UR36][R4.64] ;  /* 0x0000002404007981 */ /* 0x000ea4000c1e1500 */
[----:B--2---:R-:W-:-:S06]  /*6b30*/  HADD2.F32 R0, -RZ, R0.H0_H0 ;  /* 0x20000000ff007230 */ /* 0x004fcc0000004100 */
[----:B------:R-:W0:Y:S02]  /*6b40*/  F2I.FTZ.TRUNC.NTZ R0, R0 ;  /* 0x0000000000007305 */ /* 0x000e24000021f100 */
[----:B0-----:R-:W-:Y:S01]  /*6b50*/  PRMT R19, R0, 0x7610, R19 ;  /* 0x0000761000137816 */ /* 0x001fe20000000013 */
[----:B------:R-:W-:Y:S06]  /*6b60*/  BRA `(.L_x_25238) ;  /* 0x0000000800e87947 */ /* 0x000fec0003800000 */
.L_x_25279:
        /* <DEDUP_REMOVED lines=9> */
.L_x_25282:
[----:B------:R-:W2:Y:S02]  /*6c00*/  LDG.E.U16 R4, desc[UR36][R4.64] ;  /* 0x0000002404047981 */ /* 0x000ea4000c1e1500 */
[----:B--2---:R-:W-:-:S06]  /*6c10*/  HADD2.F32 R0, -RZ, R4.H0_H0 ;  /* 0x20000004ff007230 */ /* 0x004fcc0000004100 */
[----:B------:R-:W0:Y:S02]  /*6c20*/  F2I.FTZ.TRUNC.NTZ R0, R0 ;  /* 0x0000000000007305 */ /* 0x000e24000021f100 */
[----:B0-----:R-:W-:Y:S01]  /*6c30*/  PRMT R19, R0, 0x7610, R19 ;  /* 0x0000761000137816 */ /* 0x001fe20000000013 */
[----:B------:R-:W-:Y:S06]  /*6c40*/  BRA `(.L_x_25238) ;  /* 0x0000000800b07947 */ /* 0x000fec0003800000 */
.L_x_25281:
[----:B------:R-:W2:Y:S02]  /*6c50*/  LDG.E.64 R4, desc[UR36][R4.64] ;  /* 0x0000002404047981 */ /* 0x000ea4000c1e1b00 */
[----:B--2---:R0:W1:Y:S01]  /*6c60*/  F2I.F64.TRUNC R19, R4 ;  /* 0x0000000400137311 */ /* 0x004062000030d100 */
[----:B------:R-:W-:Y:S05]  /*6c70*/  BRA `(.L_x_25238) ;  /* 0x0000000800a47947 */ /* 0x000fea0003800000 */
.L_x_25272:
        /* <DEDUP_REMOVED lines=12> */
.L_x_25285:
[----:B------:R-:W2:Y:S02]  /*6d40*/  LDG.E.64 R4, desc[UR36][R4.64] ;  /* 0x0000002404047981 */ /* 0x000ea4000c1e1b00 */
[----:B--2---:R0:W1:Y:S01]  /*6d50*/  F2I.F64.TRUNC R19, R4 ;  /* 0x0000000400137311 */ /* 0x004062000030d100 */
[----:B------:R-:W-:Y:S05]  /*6d60*/  BRA `(.L_x_25238) ;  /* 0x0000000800687947 */ /* 0x000fea0003800000 */
.L_x_25284:
        /* <DEDUP_REMOVED lines=28> */
.L_x_25287:
        /* <DEDUP_REMOVED lines=15> */
.L_x_25286:
[----:B------:R-:W2:Y:S02]  /*7020*/  LDG.E.U16 R0, desc[UR36][R4.64] ;  /* 0x0000002404007981 */ /* 0x000ea4000c1e1500 */
[----:B--2---:R-:W-:-:S06]  /*7030*/  IMAD.U32 R0, R0, 0x10000, RZ ;  /* 0x0001000000007824 */ /* 0x004fcc00078e00ff */
[----:B------:R-:W0:Y:S02]  /*7040*/  F2I.FTZ.TRUNC.NTZ R0, R0 ;  /* 0x0000000000007305 */ /* 0x000e24000021f100 */
[----:B0-----:R-:W-:Y:S01]  /*7050*/  PRMT R19, R0, 0x7610, R19 ;  /* 0x0000761000137816 */ /* 0x001fe20000000013 */
[----:B------:R-:W-:Y:S06]  /*7060*/  BRA `(.L_x_25238) ;  /* 0x0000000400a87947 */ /* 0x000fec0003800000 */
.L_x_25283:
        /* <DEDUP_REMOVED lines=10> */
.L_x_25290:
        /* <DEDUP_REMOVED lines=21> */
.L_x_25294:
[----:B------:R-:W-:Y:S05]  /*7260*/  BSYNC B1 ;  /* 0x0000000000017941 */ /* 0x000fea0003800000 */
.L_x_25293:
[----:B------:R-:W-:Y:S01]  /*7270*/  LEA R5, R0, 0x3b800000, 0x17 ;  /* 0x3b80000000057811 */ /* 0x000fe200078eb8ff */
[----:B------:R-:W-:-:S05]  /*7280*/  IMAD.SHL.U32 R0, R3, 0x100000, RZ ;  /* 0x0010000003007824 */ /* 0x000fca00078e00ff */
[----:B------:R-:W-:-:S07]  /*7290*/  LOP3.LUT R0, R5, R0, R6, 0xfe, !PT ;  /* 0x0000000005007212 */ /* 0x000fce00078efe06 */
.L_x_25292:
[----:B------:R-:W-:Y:S05]  /*72a0*/  BSYNC B0 ;  /* 0x0000000000007941 */ /* 0x000fea0003800000 */
.L_x_25291:
[----:B------:R-:W0:Y:S02]  /*72b0*/  F2I.FTZ.TRUNC.NTZ R0, R0 ;  /* 0x0000000000007305 */ /* 0x000e24000021f100 */
[----:B0-----:R-:W-:Y:S01]  /*72c0*/  PRMT R19, R0, 0x7610, R19 ;  /* 0x0000761000137816 */ /* 0x001fe20000000013 */
[----:B------:R-:W-:Y:S06]  /*72d0*/  BRA `(.L_x_25238) ;  /* 0x00000004000c7947 */ /* 0x000fec0003800000 */
.L_x_25289:
        /* <DEDUP_REMOVED lines=21> */
.L_x_25298:
[----:B------:R-:W-:Y:S05]  /*7430*/  BSYNC B1 ;  /* 0x0000000000017941 */ /* 0x000fea0003800000 */
.L_x_25297:
[----:B------:R-:W-:Y:S01]  /*7440*/  LEA R5, R0, 0x37800000, 0x17 ;  /* 0x3780000000057811 */ /* 0x000fe200078eb8ff */
[----:B------:R-:W-:-:S05]  /*7450*/  IMAD.SHL.U32 R0, R3, 0x200000, RZ ;  /* 0x0020000003007824 */ /* 0x000fca00078e00ff */
[----:B------:R-:W-:-:S07]  /*7460*/  LOP3.LUT R0, R5, R0, R6, 0xfe, !PT ;  /* 0x0000000005007212 */ /* 0x000fce00078efe06 */
.L_x_25296:
[----:B------:R-:W-:Y:S05]  /*7470*/  BSYNC B0 ;  /* 0x0000000000007941 */ /* 0x000fea0003800000 */
.L_x_25295:
[----:B------:R-:W0:Y:S02]  /*7480*/  F2I.FTZ.TRUNC.NTZ R0, R0 ;  /* 0x0000000000007305 */ /* 0x000e24000021f100 */
[----:B0-----:R-:W-:Y:S01]  /*7490*/  PRMT R19, R0, 0x7610, R19 ;  /* 0x0000761000137816 */ /* 0x001fe20000000013 */
[----:B------:R-:W-:Y:S06]  /*74a0*/  BRA `(.L_x_25238) ;  /* 0x0000000000987947 */ /* 0x000fec0003800000 */
.L_x_25288:
        /* <DEDUP_REMOVED lines=14> */
.L_x_25302:
[----:B------:R-:W-:Y:S05]  /*7590*/  BSYNC B0 ;  /* 0x0000000000007941 */ /* 0x000fea0003800000 */
.L_x_25301:
[----:B------:R-:W0:Y:S02]  /*75a0*/  F2I.FTZ.TRUNC.NTZ R0, R0 ;  /* 0x0000000000007305 */ /* 0x000e24000021f100 */
[----:B0-----:R-:W-:Y:S01]  /*75b0*/  PRMT R19, R0, 0x7610, R19 ;  /* 0x0000761000137816 */ /* 0x001fe20000000013 */
[----:B------:R-:W-:Y:S06]  /*75c0*/  BRA `(.L_x_25238) ;  /* 0x0000000000507947 */ /* 0x000fec0003800000 */
.L_x_25276:
        /* <DEDUP_REMOVED lines=16> */
.L_x_25303:
[----:B------:R-:W-:Y:S05]  /*76d0*/  BRA `(.L_x_25238) ;  /* 0x00000000000c7947 */ /* 0x000fea0003800000 */
.L_x_25300:
[----:B------:R0:W5:Y:S01]  /*76e0*/  LDG.E.U16 R19, desc[UR36][R4.64] ;  /* 0x0000002404137981 */ /* 0x000162000c1e1500 */
[----:B------:R-:W-:Y:S05]  /*76f0*/  BRA `(.L_x_25238) ;  /* 0x0000000000047947 */ /* 0x000fea0003800000 */
.L_x_25299:
[----:B------:R0:W5:Y:S02]  /*7700*/  LDG.E.U16 R19, desc[UR36][R4.64] ;  /* 0x0000002404137981 */ /* 0x000164000c1e1500 */
.L_x_25238:
[----:B------:R-:W-:Y:S05]  /*7710*/  BSYNC B6 ;  /* 0x0000000000067941 */ /* 0x000fea0003800000 */
.L_x_25237:
[----:B------:R-:W2:Y:S01]  /*7720*/  S2R R25, SR_TID.X ;  /* 0x0000000000197919 */ /* 0x000ea20000002100 */
[----:B------:R-:W0:Y:S01]  /*7730*/  LDC.U8 R17, c[0x0][0x240] ;  /* 0x00009000ff117b82 */ /* 0x000e220000000000 */
[----:B------:R-:W-:Y:S01]  /*7740*/  BSSY B0, `(.L_x_25304) ;  /* 0x0000032000007945 */ /* 0x000fe20003800000 */
[CC--:B--2---:R-:W-:Y:S01]  /*7750*/  ISETP.GE.AND P2, PT, R25.reuse, R16.reuse, PT ;  /* 0x000000101900720c */ /* 0x0c4fe20003f46270 */
[C---:B------:R-:W-:Y:S02]  /*7760*/  VIADD R3, R25.reuse, 0x100 ;  /* 0x0000010019037836 */ /* 0x040fe40000000000 */
[C---:B01-34-:R-:W-:Y:S02]  /*7770*/  VIADD R5, R25.reuse, 0x180 ;  /* 0x0000018019057836 */ /* 0x05bfe40000000000 */
[----:B------:R-:W-:Y:S01]  /*7780*/  VIADD R23, R25, 0x80 ;  /* 0x0000008019177836 */ /* 0x000fe20000000000 */
[-C--:B------:R-:W-:Y:S02]  /*7790*/  ISETP.GE.AND P0, PT, R3, R16.reuse, PT ;  /* 0x000000100300720c */ /* 0x080fe40003f06270 */
[----:B------:R-:W-:-:S02]  /*77a0*/  ISETP.GE.AND P1, PT, R5, R16, PT ;  /* 0x000000100500720c */ /* 0x000fc40003f26270 */
[----:B------:R-:W-:-:S03]  /*77b0*/  ISETP.GE.AND P3, PT, R23, R16, PT ;  /* 0x000000101700720c */ /* 0x000fc60003f66270 */
[----:B------:R-:W-:Y:S10]  /*77c0*/  @P2 BRA `(.L_x_25305) ;  /* 0x0000000000a42947 */ /* 0x000ff40003800000 */
[C---:B-----5:R-:W-:Y:S02]  /*77d0*/  PRMT R0, R22.reuse, 0x9910, RZ ;  /* 0x0000991016007816 */ /* 0x060fe400000000ff */
[----:B------:R-:W-:Y:S02]  /*77e0*/  PRMT R7, R29, 0x9910, RZ ;  /* 0x000099101d077816 */ /* 0x000fe400000000ff */
[----:B------:R-:W-:Y:S02]  /*77f0*/  IABS R3, R0 ;  /* 0x0000000000037213 */ /* 0x000fe40000000000 */
[----:B------:R-:W-:Y:S02]  /*7800*/  LOP3.LUT R22, R22, R29, RZ, 0x3c, !PT ;  /* 0x0000001d16167212 */ /* 0x000fe400078e3cff */
[----:B------:R-:W0:Y:S08]  /*7810*/  I2F.RP R6, R3 ;  /* 0x0000000300067306 */ /* 0x000e300000209400 */
[----:B0-----:R-:W0:Y:S02]  /*7820*/  MUFU.RCP R6, R6 ;  /* 0x0000000600067308 */ /* 0x001e240000001000 */
[----:B0-----:R-:W-:Y:S01]  /*7830*/  VIADD R4, R6, 0xffffffe ;  /* 0x0ffffffe06047836 */ /* 0x001fe20000000000 */
[----:B------:R-:W-:-:S05]  /*7840*/  IABS R6, R7 ;  /* 0x0000000700067213 */ /* 0x000fca0000000000 */
[----:B------:R0:W1:Y:S02]  /*7850*/  F2I.FTZ.U32.TRUNC.NTZ R5, R4 ;  /* 0x0000000400057305 */ /* 0x000064000021f000 */
[----:B0-----:R-:W-:Y:S02]  /*7860*/  IMAD.MOV.U32 R4, RZ, RZ, RZ ;  /* 0x000000ffff047224 */ /* 0x001fe400078e00ff */
[----:B-1----:R-:W-:-:S04]  /*7870*/  IMAD.MOV R8, RZ, RZ, -R5 ;  /* 0x000000ffff087224 */ /* 0x002fc800078e0a05 */
[----:B------:R-:W-:Y:S01]  /*7880*/  IMAD R9, R8, R3, RZ ;  /* 0x0000000308097224 */ /* 0x000fe200078e02ff */
[----:B------:R-:W-:-:S03]  /*7890*/  IABS R8, R0 ;  /* 0x0000000000087213 */ /* 0x000fc60000000000 */
[----:B------:R-:W-:-:S04]  /*78a0*/  IMAD.HI.U32 R5, R5, R9, R4 ;  /* 0x0000000905057227 */ /* 0x000fc800078e0004 */
[----:B------:R-:W-:Y:S02]  /*78b0*/  IMAD.MOV R4, RZ, RZ, -R8 ;  /* 0x000000ffff047224 */ /* 0x000fe400078e0a08 */
[----:B------:R-:W-:-:S04]  /*78c0*/  IMAD.HI.U32 R5, R5, R6, RZ ;  /* 0x0000000605057227 */ /* 0x000fc800078e00ff */
[----:B------:R-:W-:Y:S01]  /*78d0*/  IMAD R4, R5, R4, R6 ;  /* 0x0000000405047224 */ /* 0x000fe200078e0206 */
[----:B------:R-:W-:-:S04]  /*78e0*/  LOP3.LUT R6, R7, R0, RZ, 0x3c, !PT ;  /* 0x0000000007067212 */ /* 0x000fc800078e3cff */
[----:B------:R-:W-:Y:S02]  /*78f0*/  ISETP.GT.U32.AND P6, PT, R3, R4, PT ;  /* 0x000000040300720c */ /* 0x000fe40003fc4070 */
[----:B------:R-:W-:Y:S02]  /*7900*/  ISETP.GE.AND P4, PT, R6, RZ, PT ;  /* 0x000000ff0600720c */ /* 0x000fe40003f86270 */
[----:B------:R-:W-:-:S09]  /*7910*/  PRMT R6, R22, 0x9910, RZ ;  /* 0x0000991016067816 */ /* 0x000fd200000000ff */
[----:B------:R-:W-:Y:S02]  /*7920*/  @!P6 IMAD.IADD R4, R4, 0x1, -R3 ;  /* 0x000000010404e824 */ /* 0x000fe400078e0a03 */
[----:B------:R-:W-:Y:S01]  /*7930*/  @!P6 VIADD R5, R5, 0x1 ;  /* 0x000000010505e836 */ /* 0x000fe20000000000 */
[----:B------:R-:W-:Y:S02]  /*7940*/  ISETP.GT.AND P6, PT, R6, -0x1, PT ;  /* 0xffffffff0600780c */ /* 0x000fe40003fc4270 */
[----:B------:R-:W-:Y:S02]  /*7950*/  ISETP.GE.U32.AND P5, PT, R4, R3, PT ;  /* 0x000000030400720c */ /* 0x000fe40003fa6070 */
[----:B------:R-:W-:-:S11]  /*7960*/  LOP3.LUT R6, RZ, R0, RZ, 0x33, !PT ;  /* 0x00000000ff067212 */ /* 0x000fd600078e33ff */
[----:B------:R-:W-:Y:S01]  /*7970*/  @P5 VIADD R5, R5, 0x1 ;  /* 0x0000000105055836 */ /* 0x000fe20000000000 */
[----:B------:R-:W-:-:S03]  /*7980*/  ISETP.NE.AND P5, PT, R0, RZ, PT ;  /* 0x000000ff0000720c */ /* 0x000fc60003fa5270 */
[----:B------:R-:W-:-:S05]  /*7990*/  @!P4 IMAD.MOV R5, RZ, RZ, -R5 ;  /* 0x000000ffff05c224 */ /* 0x000fca00078e0a05 */
[----:B------:R-:W-:Y:S01]  /*79a0*/  SEL R0, R6, R5, !P5 ;  /* 0x0000000506007207 */ /* 0x000fe20006800000 */
[----:B------:R-:W-:Y:S06]  /*79b0*/  @P6 BRA `(.L_x_25305) ;  /* 0x0000000000286947 */ /* 0x000fec0003800000 */
[----:B------:R-:W-:Y:S02]  /*79c0*/  ISETP.GE.AND P6, PT, R7, RZ, PT ;  /* 0x000000ff0700720c */ /* 0x000fe40003fc6270 */
[----:B------:R-:W-:Y:S01]  /*79d0*/  ISETP.GT.U32.AND P4, PT, R3, R4, PT ;  /* 0x000000040300720c */ /* 0x000fe20003f84070 */
[----:B------:R-:W-:-:S05]  /*79e0*/  IMAD.IADD R3, R4, 0x1, -R3 ;  /* 0x0000000104037824 */ /* 0x000fca00078e0a03 */
[----:B------:R-:W-:-:S05]  /*79f0*/  SEL R3, R3, R4, !P4 ;  /* 0x0000000403037207 */ /* 0x000fca0006000000 */
[----:B------:R-:W-:-:S05]  /*7a00*/  @!P6 IMAD.MOV R3, RZ, RZ, -R3 ;  /* 0x000000ffff03e224 */ /* 0x000fca00078e0a03 */
[----:B------:R-:W-:-:S04]  /*7a10*/  SEL R3, R6, R3, !P5 ;  /* 0x0000000306037207 */ /* 0x000fc80006800000 */
[----:B------:R-:W-:Y:S01]  /*7a20*/  ISETP.NE.AND P4, PT, R3, RZ, PT ;  /* 0x000000ff0300720c */ /* 0x000fe20003f85270 */
[----:B------:R-:W-:-:S12]  /*7a30*/  VIADD R3, R0, 0xffffffff ;  /* 0xffffffff00037836 */ /* 0x000fd80000000000 */
[----:B------:R-:W-:-:S04]  /*7a40*/  @!P4 IMAD.MOV R3, RZ, RZ, R0 ;  /* 0x000000ffff03c224 */ /* 0x000fc800078e0200 */
[----:B------:R-:W-:-:S07]  /*7a50*/  IMAD.MOV.U32 R0, RZ, RZ, R3 ;  /* 0x000000ffff007224 */ /* 0x000fce00078e0003 */
.L_x_25305:
[----:B------:R-:W-:Y:S05]  /*7a60*/  BSYNC B0 ;  /* 0x0000000000007941 */ /* 0x000fea0003800000 */
.L_x_25304:
[----:B------:R-:W-:Y:S04]  /*7a70*/  BSSY B0, `(.L_x_25306) ;  /* 0x000002c000007945 */ /* 0x000fe80003800000 */
[----:B------:R-:W-:Y:S05]  /*7a80*/  @P3 BRA `(.L_x_25307) ;  /* 0x0000000000a83947 */ /* 0x000fea0003800000 */
[----:B-----5:R-:W-:Y:S02]  /*7a90*/  PRMT R6, R26, 0x9910, RZ ;  /* 0x000099101a067816 */ /* 0x020fe400000000ff */
[----:B------:R-:W-:Y:S02]  /*7aa0*/  PRMT R7, R28, 0x9910, RZ ;  /* 0x000099101c077816 */ /* 0x000fe400000000ff */
[-C--:B------:R-:W-:Y:S02]  /*7ab0*/  IABS R3, R6.reuse ;  /* 0x0000000600037213 */ /* 0x080fe40000000000 */
[----:B------:R-:W-:Y:S02]  /*7ac0*/  IABS R11, R7 ;  /* 0x00000007000b7213 */ /* 0x000fe40000000000 */
[----:B------:R-:W0:Y:S01]  /*7ad0*/  I2F.RP R8, R3 ;  /* 0x0000000300087306 */ /* 0x000e220000209400 */
[----:B------:R-:W-:Y:S02]  /*7ae0*/  IABS R12, R6 ;  /* 0x00000006000c7213 */ /* 0x000fe40000000000 */
[----:B------:R-:W-:-:S05]  /*7af0*/  LOP3.LUT R26, R26, R28, RZ, 0x3c, !PT ;  /* 0x0000001c1a1a7212 */ /* 0x000fca00078e3cff */
[----:B0-----:R-:W0:Y:S02]  /*7b00*/  MUFU.RCP R8, R8 ;  /* 0x0000000800087308 */ /* 0x001e240000001000 */
[----:B0-----:R-:W-:Y:S01]  /*7b10*/  VIADD R4, R8, 0xffffffe ;  /* 0x0ffffffe08047836 */ /* 0x001fe20000000000 */
[----:B------:R-:W-:-:S05]  /*7b20*/  LOP3.LUT R8, R7, R6, RZ, 0x3c, !PT ;  /* 0x0000000607087212 */ /* 0x000fca00078e3cff */
[----:B------:R0:W1:Y:S01]  /*7b30*/  F2I.FTZ.U32.TRUNC.NTZ R5, R4 ;  /* 0x0000000400057305 */ /* 0x000062000021f000 */
[----:B------:R-:W-:Y:S02]  /*7b40*/  ISETP.GE.AND P4, PT, R8, RZ, PT ;  /* 0x000000ff0800720c */ /* 0x000fe40003f86270 */
[----:B------:R-:W-:Y:S01]  /*7b50*/  PRMT R8, R26, 0x9910, RZ ;  /* 0x000099101a087816 */ /* 0x000fe200000000ff */
[----:B0-----:R-:W-:Y:S02]  /*7b60*/  IMAD.MOV.U32 R4, RZ, RZ, RZ ;  /* 0x000000ffff047224 */ /* 0x001fe400078e00ff */
[----:B-1----:R-:W-:-:S04]  /*7b70*/  IMAD.MOV R10, RZ, RZ, -R5 ;  /* 0x000000ffff0a7224 */ /* 0x002fc800078e0a05 */
[----:B------:R-:W-:Y:S02]  /*7b80*/  IMAD R9, R10, R3, RZ ;  /* 0x000000030a097224 */ /* 0x000fe400078e02ff */
[----:B------:R-:W-:Y:S02]  /*7b90*/  IMAD.MOV.U32 R10, RZ, RZ, R11 ;  /* 0x000000ffff0a7224 */ /* 0x000fe400078e000b */
[----:B------:R-:W-:-:S04]  /*7ba0*/  IMAD.HI.U32 R5, R5, R9, R4 ;  /* 0x0000000905057227 */ /* 0x000fc800078e0004 */
[----:B------:R-:W-:Y:S02]  /*7bb0*/  IMAD.MOV R4, RZ, RZ, -R12 ;  /* 0x000000ffff047224 */ /* 0x000fe400078e0a0c */
[----:B------:R-:W-:-:S04]  /*7bc0*/  IMAD.HI.U32 R5, R5, R10, RZ ;  /* 0x0000000a05057227 */ /* 0x000fc800078e00ff */
[----:B------:R-:W-:-:S05]  /*7bd0*/  IMAD R4, R5, R4, R10 ;  /* 0x0000000405047224 */ /* 0x000fca00078e020a */
[----:B------:R-:W-:-:S13]  /*7be0*/  ISETP.GT.U32.AND P5, PT, R3, R4, PT ;  /* 0x000000040300720c */ /* 0x000fda0003fa4070 */
[----:B------:R-:W-:Y:S02]  /*7bf0*/  @!P5 IMAD.IADD R4, R4, 0x1, -R3 ;  /* 0x000000010404d824 */ /* 0x000fe400078e0a03 */
[----:B------:R-:W-:Y:S01]  /*7c00*/  @!P5 VIADD R5, R5, 0x1 ;  /* 0x000000010505d836 */ /* 0x000fe20000000000 */
[----:B------:R-:W-:Y:S02]  /*7c10*/  ISETP.GT.AND P5, PT, R8, -0x1, PT ;  /* 0xffffffff0800780c */ /* 0x000fe40003fa4270 */
[----:B------:R-:W-:-:S13]  /*7c20*/  ISETP.GE.U32.AND P3, PT, R4, R3, PT ;  /* 0x000000030400720c */ /* 0x000fda0003f66070 */
[----:B------:R-:W-:Y:S01]  /*7c30*/  @P3 VIADD R5, R5, 0x1 ;  /* 0x0000000105053836 */ /* 0x000fe20000000000 */
[----:B------:R-:W-:Y:S02]  /*7c40*/  ISETP.NE.AND P3, PT, R6, RZ, PT ;  /* 0x000000ff0600720c */ /* 0x000fe40003f65270 */
[----:B------:R-:W-:Y:S01]  /*7c50*/  LOP3.LUT R6, RZ, R6, RZ, 0x33, !PT ;  /* 0x00000006ff067212 */ /* 0x000fe200078e33ff */
        /* <DEDUP_REMOVED lines=13> */
.L_x_25307:
[----:B------:R-:W-:Y:S05]  /*7d30*/  BSYNC B0 ;  /* 0x0000000000007941 */ /* 0x000fea0003800000 */
.L_x_25306:
[----:B------:R-:W-:Y:S04]  /*7d40*/  BSSY B0, `(.L_x_25308) ;  /* 0x000002c000007945 */ /* 0x000fe80003800000 */
[----:B------:R-:W-:Y:S05]  /*7d50*/  @P0 BRA `(.L_x_25309) ;  /* 0x0000000000a80947 */ /* 0x000fea0003800000 */
[C---:B-----5:R-:W-:Y:S02]  /*7d60*/  PRMT R6, R27.reuse, 0x9910, RZ ;  /* 0x000099101b067816 */ /* 0x060fe400000000ff */
        /* <DEDUP_REMOVED lines=41> */
.L_x_25309:
[----:B------:R-:W-:Y:S05]  /*8000*/  BSYNC B0 ;  /* 0x0000000000007941 */ /* 0x000fea0003800000 */
.L_x_25308:
        /* <DEDUP_REMOVED lines=44> */
.L_x_25311:
[----:B------:R-:W-:Y:S05]  /*82d0*/  BSYNC B0 ;  /* 0x0000000000007941 */ /* 0x000fea0003800000 */
.L_x_25310:
[----:B------:R-:W-:Y:S04]  /*82e0*/  BSSY B6, `(.L_x_25312) ;  /* 0x0000108000067945 */ /* 0x000fe80003800000 */
        /* <DEDUP_REMOVED lines=19> */
[----:B------:R-:W-:Y:S01]  /*8420*/  IMAD.MOV.U32 R25, RZ, RZ, R23 ;  /* 0x000000ffff197224 */ /* 0x000fe200078e0017 */
[----:B------:R-:W-:Y:S06]  /*8430*/  BRA `(.L_x_25313) ;  /* 0x0000000c00c87947 */ /* 0x000fec0003800000 */
.L_x_25317:
[----:B------:R0:W-:Y:S01]  /*8440*/  STG.E.U8 desc[UR36][R8.64], R0 ;  /* 0x0000000008007986 */ /* 0x0001e2000c101124 */
[----:B------:R-:W-:Y:S01]  /*8450*/  IMAD.MOV.U32 R25, RZ, RZ, R23 ;  /* 0x000000ffff197224 */ /* 0x000fe200078e0017 */
[----:B------:R-:W-:Y:S06]  /*8460*/  BRA `(.L_x_25313) ;  /* 0x0000000c00bc7947 */ /* 0x000fec0003800000 */
.L_x_25316:
[----:B------:R-:W-:-:S13]  /*8470*/  ISETP.NE.AND P0, PT, R3, 0x2, PT ;  /* 0x000000020300780c */ /* 0x000fda0003f05270 */
[----:B------:R-:W-:Y:S05]  /*8480*/  @!P0 BRA `(.L_x_25319) ;  /* 0x0000000000388947 */ /* 0x000fea0003800000 */
[----:B------:R-:W-:-:S13]  /*8490*/  ISETP.NE.AND P0, PT, R3, 0x3, PT ;  /* 0x000000030300780c */ /* 0x000fda0003f05270 */
[----:B------:R-:W-:Y:S05]  /*84a0*/  @!P0 BRA `(.L_x_25320) ;  /* 0x0000000000208947 */ /* 0x000fea0003800000 */
[----:B------:R-:W-:-:S13]  /*84b0*/  ISETP.NE.AND P0, PT, R3, 0x4, PT ;  /* 0x000000040300780c */ /* 0x000fda0003f05270 */
[----:B------:R-:W-:Y:S05]  /*84c0*/  @P0 BRA `(.L_x_25318) ;  /* 0x0000000c00380947 */ /* 0x000fea0003800000 */
[----:B------:R-:W-:Y:S01]  /*84d0*/  PRMT R0, R0, 0x9910, RZ ;  /* 0x0000991000007816 */ /* 0x000fe200000000ff */
[----:B------:R-:W-:-:S04]  /*84e0*/  IMAD.MOV.U32 R25, RZ, RZ, R23 ;  /* 0x000000ffff197224 */ /* 0x000fc800078e0017 */
[----:B------:R-:W-:-:S05]  /*84f0*/  IMAD.MOV.U32 R4, RZ, RZ, R0 ;  /* 0x000000ffff047224 */ /* 0x000fca00078e0000 */
[----:B------:R-:W-:-:S05]  /*8500*/  SHF.R.S32.HI R5, RZ, 0x1f, R4 ;  /* 0x0000001fff057819 */ /* 0x000fca0000011404 */
[----:B------:R0:W-:Y:S01]  /*8510*/  STG.E.64 desc[UR36][R8.64], R4 ;  /* 0x0000000408007986 */ /* 0x0001e2000c101b24 */
[----:B------:R-:W-:Y:S05]  /*8520*/  BRA `(.L_x_25313) ;  /* 0x0000000c008c7947 */ /* 0x000fea0003800000 */
.L_x_25320:
[----:B------:R-:W-:Y:S01]  /*8530*/  PRMT R3, R0, 0x9910, RZ ;  /* 0x0000991000037816 */ /* 0x000fe200000000ff */
[----:B------:R-:W-:-:S04]  /*8540*/  IMAD.MOV.U32 R25, RZ, RZ, R23 ;  /* 0x000000ffff197224 */ /* 0x000fc800078e0017 */
[----:B------:R0:W-:Y:S01]  /*8550*/  STG.E desc[UR36][R8.64], R3 ;  /* 0x0000000308007986 */ /* 0x0001e2000c101924 */
[----:B------:R-:W-:Y:S05]  /*8560*/  BRA `(.L_x_25313) ;  /* 0x0000000c007c7947 */ /* 0x000fea0003800000 */
.L_x_25319:
[----:B------:R0:W-:Y:S01]  /*8570*/  STG.E.U16 desc[UR36][R8.64], R0 ;  /* 0x0000000008007986 */ /* 0x0001e2000c101524 */
[----:B------:R-:W-:Y:S01]  /*8580*/  IMAD.MOV.U32 R25, RZ, RZ, R23 ;  /* 0x000000ffff197224 */ /* 0x000fe200078e0017 */
[----:B------:R-:W-:Y:S06]  /*8590*/  BRA `(.L_x_25313) ;  /* 0x0000000c00707947 */ /* 0x000fec0003800000 */
.L_x_25315:
[----:B------:R-:W-:-:S13]  /*85a0*/  ISETP.GT.AND P0, PT, R3, 0x6, PT ;  /* 0x000000060300780c */ /* 0x000fda0003f04270 */
[----:B------:R-:W-:Y:S05]  /*85b0*/  @P0 BRA `(.L_x_25321) ;  /* 0x0000000000340947 */ /* 0x000fea0003800000 */
[----:B------:R-:W-:-:S13]  /*85c0*/  ISETP.NE.AND P0, PT, R3, 0x5, PT ;  /* 0x000000050300780c */ /* 0x000fda0003f05270 */
[----:B------:R-:W-:Y:S05]  /*85d0*/  @!P0 BRA `(.L_x_25322) ;  /* 0x0000000000188947 */ /* 0x000fea0003800000 */
[----:B------:R-:W-:-:S13]  /*85e0*/  ISETP.NE.AND P0, PT, R3, 0x6, PT ;  /* 0x000000060300780c */ /* 0x000fda0003f05270 */
[----:B------:R-:W-:Y:S05]  /*85f0*/  @P0 BRA `(.L_x_25318) ;  /* 0x0000000800ec0947 */ /* 0x000fea0003800000 */
[----:B------:R-:W0:Y:S01]  /*8600*/  I2F.S16 R3, R0 ;  /* 0x0000000000037306 */ /* 0x000e220000101400 */
[----:B------:R-:W-:Y:S01]  /*8610*/  IMAD.MOV.U32 R25, RZ, RZ, R23 ;  /* 0x000000ffff197224 */ /* 0x000fe200078e0017 */
[----:B0-----:R1:W-:Y:S01]  /*8620*/  STG.E desc[UR36][R8.64], R3 ;  /* 0x0000000308007986 */ /* 0x0013e2000c101924 */
[----:B------:R-:W-:Y:S05]  /*8630*/  BRA `(.L_x_25313) ;  /* 0x0000000c00487947 */ /* 0x000fea0003800000 */
.L_x_25322:
[----:B------:R-:W0:Y:S01]  /*8640*/  I2F.S16 R3, R0 ;  /* 0x0000000000037306 */ /* 0x000e220000101400 */
[----:B------:R-:W-:Y:S01]  /*8650*/  IMAD.MOV.U32 R25, RZ, RZ, R23 ;  /* 0x000000ffff197224 */ /* 0x000fe200078e0017 */
[----:B0-----:R-:W-:-:S05]  /*8660*/  F2FP.F16.F32.PACK_AB R3, RZ, R3 ;  /* 0x00000003ff03723e */ /* 0x001fca00000000ff */
[----:B------:R0:W-:Y:S01]  /*8670*/  STG.E.U16 desc[UR36][R8.64], R3 ;  /* 0x0000000308007986 */ /* 0x0001e2000c101524 */
[----:B------:R-:W-:Y:S05]  /*8680*/  BRA `(.L_x_25313) ;  /* 0x0000000c00347947 */ /* 0x000fea0003800000 */
.L_x_25321:
[----:B------:R-:W-:-:S13]  /*8690*/  ISETP.NE.AND P0, PT, R3, 0x7, PT ;  /* 0x000000070300780c */ /* 0x000fda0003f05270 */
[----:B------:R-:W-:Y:S05]  /*86a0*/  @!P0 BRA `(.L_x_25323) ;  /* 0x00000000003c8947 */ /* 0x000fea0003800000 */
[----:B------:R-:W-:-:S13]  /*86b0*/  ISETP.NE.AND P0, PT, R3, 0x8, PT ;  /* 0x000000080300780c */ /* 0x000fda0003f05270 */
[----:B------:R-:W-:Y:S05]  /*86c0*/  @!P0 BRA `(.L_x_25324) ;  /* 0x00000000001c8947 */ /* 0x000fea0003800000 */
[----:B------:R-:W-:-:S13]  /*86d0*/  ISETP.NE.AND P0, PT, R3, 0x9, PT ;  /* 0x000000090300780c */ /* 0x000fda0003f05270 */
[----:B------:R-:W-:Y:S05]  /*86e0*/  @P0 BRA `(.L_x_25318) ;  /* 0x0000000800b00947 */ /* 0x000fea0003800000 */
[----:B------:R-:W0:Y:S01]  /*86f0*/  I2F.S16 R4, R0 ;  /* 0x0000000000047306 */ /* 0x000e220000101400 */
[----:B------:R-:W-:Y:S02]  /*8700*/  IMAD.MOV.U32 R5, RZ, RZ, RZ ;  /* 0x000000ffff057224 */ /* 0x000fe400078e00ff */
[----:B------:R-:W-:-:S03]  /*8710*/  IMAD.MOV.U32 R25, RZ, RZ, R23 ;  /* 0x000000ffff197224 */ /* 0x000fc600078e0017 */
[----:B0-----:R2:W-:Y:S01]  /*8720*/  STG.E.64 desc[UR36][R8.64], R4 ;  /* 0x0000000408007986 */ /* 0x0015e2000c101b24 */
[----:B------:R-:W-:Y:S05]  /*8730*/  BRA `(.L_x_25313) ;  /* 0x0000000c00087947 */ /* 0x000fea0003800000 */
.L_x_25324:
[----:B------:R-:W0:Y:S01]  /*8740*/  I2F.S16 R0, R0 ;  /* 0x0000000000007306 */ /* 0x000e220000101400 */
[----:B------:R-:W-:Y:S01]  /*8750*/  IMAD.MOV.U32 R25, RZ, RZ, R23 ;  /* 0x000000ffff197224 */ /* 0x000fe200078e0017 */
[----:B0-----:R-:W-:-:S04]  /*8760*/  F2FP.F16.F32.PACK_AB R3, RZ, R0 ;  /* 0x00000000ff03723e */ /* 0x001fc800000000ff */
[----:B------:R-:W-:-:S05]  /*8770*/  PRMT R3, R3, 0x5410, RZ ;  /* 0x0000541003037816 */ /* 0x000fca00000000ff */
[----:B------:R3:W-:Y:S01]  /*8780*/  STG.E desc[UR36][R8.64], R3 ;  /* 0x0000000308007986 */ /* 0x0007e2000c101924 */
[----:B------:R-:W-:Y:S05]  /*8790*/  BRA `(.L_x_25313) ;  /* 0x0000000800f07947 */ /* 0x000fea0003800000 */
.L_x_25323:
[----:B------:R-:W0:Y:S01]  /*87a0*/  I2F.F64.S16 R4, R0 ;  /* 0x0000000000047312 */ /* 0x000e220000101c00 */
[----:B------:R-:W-:Y:S01]  /*87b0*/  IMAD.MOV.U32 R25, RZ, RZ, R23 ;  /* 0x000000ffff197224 */ /* 0x000fe200078e0017 */
[----:B0-----:R4:W-:Y:S01]  /*87c0*/  STG.E.64 desc[UR36][R8.64], R4 ;  /* 0x0000000408007986 */ /* 0x0019e2000c101b24 */
[----:B------:R-:W-:Y:S05]  /*87d0*/  BRA `(.L_x_25313) ;  /* 0x0000000800e07947 */ /* 0x000fea0003800000 */
.L_x_25314:
        /* <DEDUP_REMOVED lines=8> */
[----:B------:R-:W-:Y:S01]  /*8860*/  PRMT R0, R0, 0x9910, RZ ;  /* 0x0000991000007816 */ /* 0x000fe200000000ff */
[----:B------:R-:W-:-:S03]  /*8870*/  IMAD.MOV.U32 R25, RZ, RZ, R23 ;  /* 0x000000ffff197224 */ /* 0x000fc600078e0017 */
[----:B------:R-:W-:-:S04]  /*8880*/  ISETP.NE.AND P0, PT, R0, RZ, PT ;  /* 0x000000ff0000720c */ /* 0x000fc80003f05270 */
[----:B------:R-:W-:-:S05]  /*8890*/  SEL R3, RZ, 0x1, !P0 ;  /* 0x00000001ff037807 */ /* 0x000fca0004000000 */
[----:B------:R0:W-:Y:S01]  /*88a0*/  STG.E.U8 desc[UR36][R8.64], R3 ;  /* 0x0000000308007986 */ /* 0x0001e2000c101124 */
[----:B------:R-:W-:Y:S05]  /*88b0*/  BRA `(.L_x_25313) ;  /* 0x0000000800a87947 */ /* 0x000fea0003800000 */
.L_x_25327:
[----:B------:R-:W0:Y:S01]  /*88c0*/  I2F.F64.S16 R4, R0 ;  /* 0x0000000000047312 */ /* 0x000e220000101c00 */
[----:B------:R-:W-:Y:S01]  /*88d0*/  CS2R R6, SRZ ;  /* 0x0000000000067805 */ /* 0x000fe2000001ff00 */
[----:B------:R-:W-:-:S04]  /*88e0*/  IMAD.MOV.U32 R25, RZ, RZ, R23 ;  /* 0x000000ffff197224 */ /* 0x000fc800078e0017 */
[----:B0-----:R0:W-:Y:S01]  /*88f0*/  STG.E.128 desc[UR36][R8.64], R4 ;  /* 0x0000000408007986 */ /* 0x0011e2000c101d24 */
[----:B------:R-:W-:Y:S05]  /*8900*/  BRA `(.L_x_25313) ;  /* 0x0000000800947947 */ /* 0x000fea0003800000 */
.L_x_25326:
        /* <DEDUP_REMOVED lines=21> */
.L_x_25331:
[----:B------:R-:W-:Y:S05]  /*8a60*/  BSYNC B0 ;  /* 0x0000000000007941 */ /* 0x000fea0003800000 */
.L_x_25330:
[----:B------:R-:W-:Y:S01]  /*8a70*/  LOP3.LUT R3, R3, R4, RZ, 0xfc, !PT ;  /* 0x0000000403037212 */ /* 0x000fe200078efcff */
[----:B------:R-:W-:-:S04]  /*8a80*/  IMAD.MOV.U32 R25, RZ, RZ, R23 ;  /* 0x000000ffff197224 */ /* 0x000fc800078e0017 */
[----:B------:R0:W-:Y:S01]  /*8a90*/  STG.E.U8 desc[UR36][R8.64], R3 ;  /* 0x0000000308007986 */ /* 0x0001e2000c101124 */
[----:B------:R-:W-:Y:S05]  /*8aa0*/  BRA `(.L_x_25313) ;  /* 0x00000008002c7947 */ /* 0x000fea0003800000 */
.L_x_25329:
        /* <DEDUP_REMOVED lines=13> */
.L_x_25333:
[----:B------:R-:W-:Y:S01]  /*8b80*/  IMAD.MOV.U32 R0, RZ, RZ, 0x7f ;  /* 0x0000007fff007424 */ /* 0x000fe200078e00ff */
[----:B------:R-:W-:-:S04]  /*8b90*/  ISETP.GT.U32.AND P0, PT, R3, 0x7f800000, PT ;  /* 0x7f8000000300780c */ /* 0x000fc80003f04070 */
[----:B------:R-:W-:-:S09]  /*8ba0*/  SEL R0, R0, 0x7c, P0 ;  /* 0x0000007c00007807 */ /* 0x000fd20000000000 */
.L_x_25334:
[----:B------:R-:W-:Y:S05]  /*8bb0*/  BSYNC B0 ;  /* 0x0000000000007941 */ /* 0x000fea0003800000 */
.L_x_25332:
[----:B------:R-:W-:Y:S01]  /*8bc0*/  LOP3.LUT R3, R5, 0x80000000, RZ, 0xc0, !PT ;  /* 0x8000000005037812 */ /* 0x000fe200078ec0ff */
[----:B------:R-:W-:-:S03]  /*8bd0*/  IMAD.MOV.U32 R25, RZ, RZ, R23 ;  /* 0x000000ffff197224 */ /* 0x000fc600078e0017 */
[----:B------:R-:W-:-:S04]  /*8be0*/  SHF.R.U32.HI R3, RZ, 0x18, R3 ;  /* 0x00000018ff037819 */ /* 0x000fc80000011603 */
[----:B------:R-:W-:-:S05]  /*8bf0*/  LOP3.LUT R3, R0, R3, RZ, 0xfc, !PT ;  /* 0x0000000300037212 */ /* 0x000fca00078efcff */
[----:B------:R0:W-:Y:S01]  /*8c00*/  STG.E.U8 desc[UR36][R8.64], R3 ;  /* 0x0000000308007986 */ /* 0x0001e2000c101124 */
[----:B------:R-:W-:Y:S05]  /*8c10*/  BRA `(.L_x_25313) ;  /* 0x0000000400d07947 */ /* 0x000fea0003800000 */
.L_x_25328:
[----:B------:R-:W0:Y:S01]  /*8c20*/  I2F.S16 R3, R0 ;  /* 0x0000000000037306 */ /* 0x000e220000101400 */
[----:B------:R-:W-:Y:S01]  /*8c30*/  IMAD.MOV.U32 R25, RZ, RZ, R23 ;  /* 0x000000ffff197224 */ /* 0x000fe200078e0017 */
[----:B0-----:R-:W-:-:S05]  /*8c40*/  F2FP.BF16.F32.PACK_AB R3, RZ, R3 ;  /* 0x00000003ff03723e */ /* 0x001fca00000010ff */
[----:B------:R0:W-:Y:S01]  /*8c50*/  STG.E.U16 desc[UR36][R8.64], R3 ;  /* 0x0000000308007986 */ /* 0x0001e2000c101524 */
[----:B------:R-:W-:Y:S05]  /*8c60*/  BRA `(.L_x_25313) ;  /* 0x0000000400bc7947 */ /* 0x000fea0003800000 */
.L_x_25325:
        /* <DEDUP_REMOVED lines=9> */
[----:B------:R-:W-:Y:S01]  /*8d00*/  IMAD.MOV.U32 R25, RZ, RZ, R23 ;  /* 0x000000ffff197224 */ /* 0x000fe200078e0017 */
[----:B------:R-:W-:Y:S06]  /*8d10*/  BRA `(.L_x_25313) ;  /* 0x0000000400907947 */ /* 0x000fec0003800000 */
.L_x_25337:
        /* <DEDUP_REMOVED lines=17> */
.L_x_25340:
[----:B------:R-:W-:-:S04]  /*8e30*/  LOP3.LUT R3, R5, 0x80000000, RZ, 0xc0, !PT ;  /* 0x8000000005037812 */ /* 0x000fc800078ec0ff */
[----:B------:R-:W-:-:S04]  /*8e40*/  SHF.R.U32.HI R3, RZ, 0x18, R3 ;  /* 0x00000018ff037819 */ /* 0x000fc80000011603 */
[----:B------:R-:W-:-:S04]  /*8e50*/  LOP3.LUT R0, R0, R3, RZ, 0xfc, !PT ;  /* 0x0000000300007212 */ /* 0x000fc800078efcff */
[----:B------:R-:W-:-:S07]  /*8e60*/  PRMT R4, R0, 0x7610, R4 ;  /* 0x0000761000047816 */ /* 0x000fce0000000004 */
.L_x_25339:
[----:B------:R-:W-:Y:S05]  /*8e70*/  BSYNC B0 ;  /* 0x0000000000007941 */ /* 0x000fea0003800000 */
.L_x_25338:
[----:B------:R0:W-:Y:S01]  /*8e80*/  STG.E.U8 desc[UR36][R8.64], R4 ;  /* 0x0000000408007986 */ /* 0x0001e2000c101124 */
[----:B------:R-:W-:Y:S01]  /*8e90*/  IMAD.MOV.U32 R25, RZ, RZ, R23 ;  /* 0x000000ffff197224 */ /* 0x000fe200078e0017 */
[----:B------:R-:W-:Y:S06]  /*8ea0*/  BRA `(.L_x_25313) ;  /* 0x00000004002c7947 */ /* 0x000fec0003800000 */
.L_x_25336:
        /* <DEDUP_REMOVED lines=17> */
.L_x_25343:
[----:B------:R-:W-:-:S04]  /*8fc0*/  LOP3.LUT R3, R5, 0x80000000, RZ, 0xc0, !PT ;  /* 0x8000000005037812 */ /* 0x000fc800078ec0ff */
[----:B------:R-:W-:-:S04]  /*8fd0*/  SHF.R.U32.HI R3, RZ, 0x18, R3 ;  /* 0x00000018ff037819 */ /* 0x000fc80000011603 */
[----:B------:R-:W-:-:S04]  /*8fe0*/  LOP3.LUT R0, R0, R3, RZ, 0xfc, !PT ;  /* 0x0000000300007212 */ /* 0x000fc800078efcff */
[----:B------:R-:W-:-:S07]  /*8ff0*/  PRMT R4, R0, 0x7610, R4 ;  /* 0x0000761000047816 */ /* 0x000fce0000000004 */
.L_x_25342:
[----:B------:R-:W-:Y:S05]  /*9000*/  BSYNC B0 ;  /* 0x0000000000007941 */ /* 0x000fea0003800000 */
.L_x_25341:
[----:B------:R0:W-:Y:S01]  /*9010*/  STG.E.U8 desc[UR36][R8.64], R4 ;  /* 0x0000000408007986 */ /* 0x0001e2000c101124 */
[----:B------:R-:W-:Y:S01]  /*9020*/  IMAD.MOV.U32 R25, RZ, RZ, R23 ;  /* 0x000000ffff197224 */ /* 0x000fe200078e0017 */
[----:B------:R-:W-:Y:S06]  /*9030*/  BRA `(.L_x_25313) ;  /* 0x0000000000c87947 */ /* 0x000fec0003800000 */
.L_x_25335:
[----:B------:R-:W-:-:S13]  /*9040*/  ISETP.NE.AND P0, PT, R3, 0x1c, PT ;  /* 0x0000001c0300780c */ /* 0x000fda0003f05270 */
[----:B------:R-:W-:Y:S05]  /*9050*/  @!P0 BRA `(.L_x_25344) ;  /* 0x0000000000b48947 */ /* 0x000fea0003800000 */
[----:B------:R-:W-:-:S13]  /*9060*/  ISETP.NE.AND P0, PT, R3, 0x1d, PT ;  /* 0x0000001d0300780c */ /* 0x000fda0003f05270 */
[----:B------:R-:W-:Y:S05]  /*9070*/  @!P0 BRA `(.L_x_25345) ;  /* 0x0000000000948947 */ /* 0x000fea0003800000 */
[----:B------:R-:W-:-:S13]  /*9080*/  ISETP.NE.AND P0, PT, R3, 0x2c, PT ;  /* 0x0000002c0300780c */ /* 0x000fda0003f05270 */
[----:B------:R-:W-:Y:S05]  /*9090*/  @P0 BRA `(.L_x_25318) ;  /* 0x0000000000440947 */ /* 0x000fea0003800000 */
[----:B------:R-:W0:Y:S01]  /*90a0*/  I2F.S16 R0, R0 ;  /* 0x0000000000007306 */ /* 0x000e220000101400 */
[----:B------:R-:W-:Y:S01]  /*90b0*/  IMAD.MOV.U32 R25, RZ, RZ, R23 ;  /* 0x000000ffff197224 */ /* 0x000fe200078e0017 */
        /* <DEDUP_REMOVED lines=10> */
[----:B------:R-:W-:-:S13]  /*9160*/  @P2 PLOP3.LUT P0, PT, P1, PT, PT, 0x80, 0x0 ;  /* 0x000000000000281c */ /* 0x000fda0000f0f070 */
[----:B------:R-:W-:-:S04]  /*9170*/  @!P0 IMAD.MOV R0, RZ, RZ, R4 ;  /* 0x000000ffff008224 */ /* 0x000fc800078e0204 */
[----:B------:R-:W-:-:S05]  /*9180*/  @P2 IMAD.MOV.U32 R3, RZ, RZ, R0 ;  /* 0x000000ffff032224 */ /* 0x000fca00078e0000 */
[----:B------:R0:W-:Y:S01]  /*9190*/  STG.E.U8 desc[UR36][R8.64], R3 ;  /* 0x0000000308007986 */ /* 0x0001e2000c101124 */
[----:B------:R-:W-:Y:S05]  /*91a0*/  BRA `(.L_x_25313) ;  /* 0x00000000006c7947 */ /* 0x000fea0003800000 */
.L_x_25318:
        /* <DEDUP_REMOVED lines=16> */
.L_x_25346:
[----:B------:R-:W-:Y:S01]  /*92b0*/  IMAD.MOV.U32 R25, RZ, RZ, R23 ;  /* 0x000000ffff197224 */ /* 0x000fe200078e0017 */
[----:B------:R-:W-:Y:S06]  /*92c0*/  BRA `(.L_x_25313) ;  /* 0x0000000000247947 */ /* 0x000fec0003800000 */
.L_x_25345:
[----:B------:R-:W-:Y:S01]  /*92d0*/  PRMT R0, R0, 0x9910, RZ ;  /* 0x0000991000007816 */ /* 0x000fe200000000ff */
[----:B------:R-:W-:-:S04]  /*92e0*/  IMAD.MOV.U32 R25, RZ, RZ, R23 ;  /* 0x000000ffff197224 */ /* 0x000fc800078e0017 */
[----:B------:R-:W-:-:S05]  /*92f0*/  IMAD.MOV.U32 R4, RZ, RZ, R0 ;  /* 0x000000ffff047224 */ /* 0x000fca00078e0000 */
[----:B------:R-:W-:-:S05]  /*9300*/  SHF.R.S32.HI R5, RZ, 0x1f, R4 ;  /* 0x0000001fff057819 */ /* 0x000fca0000011404 */
[----:B------:R0:W-:Y:S01]  /*9310*/  STG.E.64 desc[UR36][R8.64], R4 ;  /* 0x0000000408007986 */ /* 0x0001e2000c101b24 */
[----:B------:R-:W-:Y:S05]  /*9320*/  BRA `(.L_x_25313) ;  /* 0x00000000000c7947 */ /* 0x000fea0003800000 */
.L_x_25344:
[----:B------:R-:W-:Y:S01]  /*9330*/  PRMT R3, R0, 0x9910, RZ ;  /* 0x0000991000037816 */ /* 0x000fe200000000ff */
[----:B------:R-:W-:-:S04]  /*9340*/  IMAD.MOV.U32 R25, RZ, RZ, R23 ;  /* 0x000000ffff197224 */ /* 0x000fc800078e0017 */
[----:B------:R0:W-:Y:S03]  /*9350*/  STG.E desc[UR36][R8.64], R3 ;  /* 0x0000000308007986 */ /* 0x0001e6000c101924 */
.L_x_25313:
[----:B------:R-:W-:Y:S05]  /*9360*/  BSYNC B6 ;  /* 0x0000000000067941 */ /* 0x000fea0003800000 */
.L_x_25312:
[----:B------:R-:W-:Y:S01]  /*9370*/  ISETP.GE.AND P0, PT, R25, R16, PT ;  /* 0x000000101900720c */ /* 0x000fe20003f06270 */
[----:B------:R-:W-:-:S12]  /*9380*/  BSSY B6, `(.L_x_25347) ;  /* 0x00001e4000067945 */ /* 0x000fd80003800000 */
        /* <DEDUP_REMOVED lines=19> */
[----:B-----5:R0:W-:Y:S01]  /*94c0*/  STG.E.U8 desc[UR36][R8.64], R22 ;  /* 0x0000001608007986 */ /* 0x0201e2000c101124 */
[----:B------:R-:W-:Y:S05]  /*94d0*/  BRA `(.L_x_25354) ;  /* 0x0000000c006c7947 */ /* 0x000fea0003800000 */
.L_x_25352:
[----:B-----5:R0:W-:Y:S01]  /*94e0*/  STG.E.U8 desc[UR36][R8.64], R22 ;  /* 0x0000001608007986 */ /* 0x0201e2000c101124 */
[----:B------:R-:W-:Y:S05]  /*94f0*/  BRA `(.L_x_25354) ;  /* 0x0000000c00647947 */ /* 0x000fea0003800000 */
.L_x_25351:
[----:B------:R-:W-:-:S13]  /*9500*/  ISETP.NE.AND P0, PT, R0, 0x2, PT ;  /* 0x000000020000780c */ /* 0x000fda0003f05270 */
[----:B------:R-:W-:Y:S05]  /*9510*/  @!P0 BRA `(.L_x_25355) ;  /* 0x00000000002c8947 */ /* 0x000fea0003800000 */
[----:B------:R-:W-:-:S13]  /*9520*/  ISETP.NE.AND P0, PT, R0, 0x3, PT ;  /* 0x000000030000780c */ /* 0x000fda0003f05270 */
[----:B------:R-:W-:Y:S05]  /*9530*/  @!P0 BRA `(.L_x_25356) ;  /* 0x0000000000188947 */ /* 0x000fea0003800000 */
[----:B------:R-:W-:-:S13]  /*9540*/  ISETP.NE.AND P0, PT, R0, 0x4, PT ;  /* 0x000000040000780c */ /* 0x000fda0003f05270 */
[----:B------:R-:W-:Y:S05]  /*9550*/  @P0 BRA `(.L_x_25353) ;  /* 0x0000000800f00947 */ /* 0x000fea0003800000 */
[----:B-----5:R-:W-:-:S04]  /*9560*/  PRMT R4, R22, 0x9910, RZ ;  /* 0x0000991016047816 */ /* 0x020fc800000000ff */
[----:B------:R-:W-:-:S05]  /*9570*/  SHF.R.S32.HI R5, RZ, 0x1f, R4 ;  /* 0x0000001fff057819 */ /* 0x000fca0000011404 */
[----:B------:R0:W-:Y:S01]  /*9580*/  STG.E.64 desc[UR36][R8.64], R4 ;  /* 0x0000000408007986 */ /* 0x0001e2000c101b24 */
[----:B------:R-:W-:Y:S05]  /*9590*/  BRA `(.L_x_25354) ;  /* 0x0000000c003c7947 */ /* 0x000fea0003800000 */
.L_x_25356:
[----:B-----5:R-:W-:-:S05]  /*95a0*/  PRMT R3, R22, 0x9910, RZ ;  /* 0x0000991016037816 */ /* 0x020fca00000000ff */
[----:B------:R0:W-:Y:S01]  /*95b0*/  STG.E desc[UR36][R8.64], R3 ;  /* 0x0000000308007986 */ /* 0x0001e2000c101924 */
[----:B------:R-:W-:Y:S05]  /*95c0*/  BRA `(.L_x_25354) ;  /* 0x0000000c00307947 */ /* 0x000fea0003800000 */
.L_x_25355:
[----:B-----5:R0:W-:Y:S01]  /*95d0*/  STG.E.U16 desc[UR36][R8.64], R22 ;  /* 0x0000001608007986 */ /* 0x0201e2000c101524 */
[----:B------:R-:W-:Y:S05]  /*95e0*/  BRA `(.L_x_25354) ;  /* 0x0000000c00287947 */ /* 0x000fea0003800000 */
.L_x_25350:
[----:B------:R-:W-:-:S13]  /*95f0*/  ISETP.GT.AND P0, PT, R0, 0x6, PT ;  /* 0x000000060000780c */ /* 0x000fda0003f04270 */
[----:B------:R-:W-:Y:S05]  /*9600*/  @P0 BRA `(.L_x_25357) ;  /* 0x00000000002c0947 */ /* 0x000fea0003800000 */
[----:B------:R-:W-:-:S13]  /*9610*/  ISETP.NE.AND P0, PT, R0, 0x5, PT ;  /* 0x000000050000780c */ /* 0x000fda0003f05270 */
[----:B------:R-:W-:Y:S05]  /*9620*/  @!P0 BRA `(.L_x_25358) ;  /* 0x0000000000148947 */ /* 0x000fea0003800000 */
[----:B------:R-:W-:-:S13]  /*9630*/  ISETP.NE.AND P0, PT, R0, 0x6, PT ;  /* 0x000000060000780c */ /* 0x000fda0003f05270 */
[----:B------:R-:W-:Y:S05]  /*9640*/  @P0 BRA `(.L_x_25353) ;  /* 0x0000000800b40947 */ /* 0x000fea0003800000 */
[----:B-----5:R-:W0:Y:S02]  /*9650*/  I2F.S16 R3, R22 ;  /* 0x0000001600037306 */ /* 0x020e240000101400 */
[----:B0-----:R1:W-:Y:S01]  /*9660*/  STG.E desc[UR36][R8.64], R3 ;  /* 0x0000000308007986 */ /* 0x0013e2000c101924 */
[----:B------:R-:W-:Y:S05]  /*9670*/  BRA `(.L_x_25354) ;  /* 0x0000000c00047947 */ /* 0x000fea0003800000 */
.L_x_25358:
[----:B-----5:R-:W0:Y:S02]  /*9680*/  I2F.S16 R0, R22 ;  /* 0x0000001600007306 */ /* 0x020e240000101400 */
[----:B0-----:R-:W-:-:S05]  /*9690*/  F2FP.F16.F32.PACK_AB R0, RZ, R0 ;  /* 0x00000000ff00723e */ /* 0x001fca00000000ff */
[----:B------:R0:W-:Y:S01]  /*96a0*/  STG.E.U16 desc[UR36][R8.64], R0 ;  /* 0x0000000008007986 */ /* 0x0001e2000c101524 */
[----:B------:R-:W-:Y:S05]  /*96b0*/  BRA `(.L_x_25354) ;  /* 0x0000000800f47947 */ /* 0x000fea0003800000 */
.L_x_25357:
[----:B------:R-:W-:-:S13]  /*96c0*/  ISETP.NE.AND P0, PT, R0, 0x7, PT ;  /* 0x000000070000780c */ /* 0x000fda0003f05270 */
[----:B------:R-:W-:Y:S05]  /*96d0*/  @!P0 BRA `(.L_x_25359) ;  /* 0x0000000000348947 */ /* 0x000fea0003800000 */
[----:B------:R-:W-:-:S13]  /*96e0*/  ISETP.NE.AND P0, PT, R0, 0x8, PT ;  /* 0x000000080000780c */ /* 0x000fda0003f05270 */
[----:B------:R-:W-:Y:S05]  /*96f0*/  @!P0 BRA `(.L_x_25360) ;  /* 0x0000000000188947 */ /* 0x000fea0003800000 */
[----:B------:R-:W-:-:S13]  /*9700*/  ISETP.NE.AND P0, PT, R0, 0x9, PT ;  /* 0x000000090000780c */ /* 0x000fda0003f05270 */
[----:B------:R-:W-:Y:S05]  /*9710*/  @P0 BRA `(.L_x_25353) ;  /* 0x0000000800800947 */ /* 0x000fea0003800000 */
[----:B-----5:R-:W0:Y:S01]  /*9720*/  I2F.S16 R22, R22 ;  /* 0x0000001600167306 */ /* 0x020e220000101400 */
[----:B------:R-:W-:-:S05]  /*9730*/  IMAD.MOV.U32 R23, RZ, RZ, RZ ;  /* 0x000000ffff177224 */ /* 0x000fca00078e00ff */
[----:B0-----:R2:W-:Y:S01]  /*9740*/  STG.E.64 desc[UR36][R8.64], R22 ;  /* 0x0000001608007986 */ /* 0x0015e2000c101b24 */
[----:B------:R-:W-:Y:S05]  /*9750*/  BRA `(.L_x_25354) ;  /* 0x0000000800cc7947 */ /* 0x000fea0003800000 */
.L_x_25360:
[----:B-----5:R-:W0:Y:S02]  /*9760*/  I2F.S16 R22, R22 ;  /* 0x0000001600167306 */ /* 0x020e240000101400 */
[----:B0-----:R-:W-:-:S04]  /*9770*/  F2FP.F16.F32.PACK_AB R3, RZ, R22 ;  /* 0x00000016ff03723e */ /* 0x001fc800000000ff */
[----:B------:R-:W-:-:S05]  /*9780*/  PRMT R3, R3, 0x5410, RZ ;  /* 0x0000541003037816 */ /* 0x000fca00000000ff */
[----:B------:R3:W-:Y:S01]  /*9790*/  STG.E desc[UR36][R8.64], R3 ;  /* 0x0000000308007986 */ /* 0x0007e2000c101924 */
[----:B------:R-:W-:Y:S05]  /*97a0*/  BRA `(.L_x_25354) ;  /* 0x0000000800b87947 */ /* 0x000fea0003800000 */
.L_x_25359:
[----:B-----5:R-:W0:Y:S02]  /*97b0*/  I2F.F64.S16 R22, R22 ;  /* 0x0000001600167312 */ /* 0x020e240000101c00 */
[----:B0-----:R4:W-:Y:S01]  /*97c0*/  STG.E.64 desc[UR36][R8.64], R22 ;  /* 0x0000001608007986 */ /* 0x0019e2000c101b24 */
[----:B------:R-:W-:Y:S05]  /*97d0*/  BRA `(.L_x_25354) ;  /* 0x0000000800ac7947 */ /* 0x000fea0003800000 */
.L_x_25349:
        /* <DEDUP_REMOVED lines=8> */
[----:B-----5:R-:W-:-:S04]  /*9860*/  PRMT R0, R22, 0x9910, RZ ;  /* 0x0000991016007816 */ /* 0x020fc800000000ff */
[----:B------:R-:W-:-:S04]  /*9870*/  ISETP.NE.AND P0, PT, R0, RZ, PT ;  /* 0x000000ff0000720c */ /* 0x000fc80003f05270 */
[----:B------:R-:W-:-:S05]  /*9880*/  SEL R3, RZ, 0x1, !P0 ;  /* 0x00000001ff037807 */ /* 0x000fca0004000000 */
[----:B------:R0:W-:Y:S01]  /*9890*/  STG.E.U8 desc[UR36][R8.64], R3 ;  /* 0x0000000308007986 */ /* 0x0001e2000c101124 */
[----:B------:R-:W-:Y:S05]  /*98a0*/  BRA `(.L_x_25354) ;  /* 0x0000000800787947 */ /* 0x000fea0003800000 */
.L_x_25363:
[----:B-----5:R-:W0:Y:S01]  /*98b0*/  I2F.F64.S16 R4, R22 ;  /* 0x0000001600047312 */ /* 0x020e220000101c00 */
[----:B------:R-:W-:-:S05]  /*98c0*/  CS2R R6, SRZ ;  /* 0x0000000000067805 */ /* 0x000fca000001ff00 */
[----:B0-----:R0:W-:Y:S01]  /*98d0*/  STG.E.128 desc[UR36][R8.64], R4 ;  /* 0x0000000408007986 */ /* 0x0011e2000c101d24 */
[----:B------:R-:W-:Y:S05]  /*98e0*/  BRA `(.L_x_25354) ;  /* 0x0000000800687947 */ /* 0x000fea0003800000 */
.L_x_25362:
[----:B------:R-:W-:-:S13]  /*98f0*/  ISETP.NE.AND P0, PT, R0, 0xf, PT ;  /* 0x0000000f0000780c */ /* 0x000fda0003f05270 */
[----:B------:R-:W-:Y:S05]  /*9900*/  @!P0 BRA `(.L_x_25364) ;  /* 0x0000000000b48947 */ /* 0x000fea0003800000 */
[----:B------:R-:W-:-:S13]  /*9910*/  ISETP.NE.AND P0, PT, R0, 0x17, PT ;  /* 0x000000170000780c */ /* 0x000fda0003f05270 */
[----:B------:R-:W-:Y:S05]  /*9920*/  @!P0 BRA `(.L_x_25365) ;  /* 0x0000000000548947 */ /* 0x000fea0003800000 */
[----:B------:R-:W-:-:S13]  /*9930*/  ISETP.NE.AND P0, PT, R0, 0x18, PT ;  /* 0x000000180000780c */ /* 0x000fda0003f05270 */
[----:B------:R-:W-:Y:S05]  /*9940*/  @P0 BRA `(.L_x_25353) ;  /* 0x0000000400f40947 */ /* 0x000fea0003800000 */
[----:B-----5:R-:W0:Y:S01]  /*9950*/  I2F.S16 R7, R22 ;  /* 0x0000001600077306 */ /* 0x020e220000101400 */
        /* <DEDUP_REMOVED lines=14> */
.L_x_25367:
[----:B------:R-:W-:Y:S05]  /*9a40*/  BSYNC B0 ;  /* 0x0000000000007941 */ /* 0x000fea0003800000 */
.L_x_25366:
[----:B------:R-:W-:-:S05]  /*9a50*/  LOP3.LUT R5, R0, R5, RZ, 0xfc, !PT ;  /* 0x0000000500057212 */ /* 0x000fca00078efcff */
[----:B------:R0:W-:Y:S01]  /*9a60*/  STG.E.U8 desc[UR36][R8.64], R5 ;  /* 0x0000000508007986 */ /* 0x0001e2000c101124 */
[----:B------:R-:W-:Y:S05]  /*9a70*/  BRA `(.L_x_25354) ;  /* 0x0000000800047947 */ /* 0x000fea0003800000 */
.L_x_25365:
[----:B-----5:R-:W0:Y:S01]  /*9a80*/  I2F.S16 R5, R22 ;  /* 0x0000001600057306 */ /* 0x020e220000101400 */
        /* <DEDUP_REMOVED lines=12> */
.L_x_25369:
[----:B------:R-:W-:Y:S01]  /*9b50*/  IMAD.MOV.U32 R0, RZ, RZ, 0x7f ;  /* 0x0000007fff007424 */ /* 0x000fe200078e00ff */
[----:B------:R-:W-:-:S04]  /*9b60*/  ISETP.GT.U32.AND P0, PT, R3, 0x7f800000, PT ;  /* 0x7f8000000300780c */ /* 0x000fc80003f04070 */
[----:B------:R-:W-:-:S09]  /*9b70*/  SEL R0, R0, 0x7c, P0 ;  /* 0x0000007c00007807 */ /* 0x000fd20000000000 */
.L_x_25370:
[----:B------:R-:W-:Y:S05]  /*9b80*/  BSYNC B0 ;  /* 0x0000000000007941 */ /* 0x000fea0003800000 */
.L_x_25368:
[----:B------:R-:W-:-:S04]  /*9b90*/  LOP3.LUT R3, R5, 0x80000000, RZ, 0xc0, !PT ;  /* 0x8000000005037812 */ /* 0x000fc800078ec0ff */
[----:B------:R-:W-:-:S04]  /*9ba0*/  SHF.R.U32.HI R3, RZ, 0x18, R3 ;  /* 0x00000018ff037819 */ /* 0x000fc80000011603 */
[----:B------:R-:W-:-:S05]  /*9bb0*/  LOP3.LUT R3, R0, R3, RZ, 0xfc, !PT ;  /* 0x0000000300037212 */ /* 0x000fca00078efcff */
[----:B------:R0:W-:Y:S01]  /*9bc0*/  STG.E.U8 desc[UR36][R8.64], R3 ;  /* 0x0000000308007986 */ /* 0x0001e2000c101124 */
[----:B------:R-:W-:Y:S05]  /*9bd0*/  BRA `(.L_x_25354) ;  /* 0x0000000400ac7947 */ /* 0x000fea0003800000 */
.L_x_25364:
[----:B-----5:R-:W0:Y:S02]  /*9be0*/  I2F.S16 R0, R22 ;  /* 0x0000001600007306 */ /* 0x020e240000101400 */
[----:B0-----:R-:W-:-:S05]  /*9bf0*/  F2FP.BF16.F32.PACK_AB R0, RZ, R0 ;  /* 0x00000000ff00723e */ /* 0x001fca00000010ff */
[----:B------:R0:W-:Y:S01]  /*9c00*/  STG.E.U16 desc[UR36][R8.64], R0 ;  /* 0x0000000008007986 */ /* 0x0001e2000c101524 */
[----:B------:R-:W-:Y:S05]  /*9c10*/  BRA `(.L_x_25354) ;  /* 0x00000004009c7947 */ /* 0x000fea0003800000 */
.L_x_25361:
        /* <DEDUP_REMOVED lines=8> */
[----:B-----5:R0:W-:Y:S01]  /*9ca0*/  STG.E.U16 desc[UR36][R8.64], R22 ;  /* 0x0000001608007986 */ /* 0x0201e2000c101524 */
[----:B------:R-:W-:Y:S05]  /*9cb0*/  BRA `(.L_x_25354) ;  /* 0x0000000400747947 */ /* 0x000fea0003800000 */
.L_x_25373:
[----:B-----5:R-:W0:Y:S01]  /*9cc0*/  I2F.S16 R5, R22 ;  /* 0x0000001600057306 */ /* 0x020e220000101400 */
        /* <DEDUP_REMOVED lines=16> */
.L_x_25376:
[----:B------:R-:W-:-:S04]  /*9dd0*/  LOP3.LUT R3, R5, 0x80000000, RZ, 0xc0, !PT ;  /* 0x8000000005037812 */ /* 0x000fc800078ec0ff */
[----:B------:R-:W-:-:S04]  /*9de0*/  SHF.R.U32.HI R3, RZ, 0x18, R3 ;  /* 0x00000018ff037819 */ /* 0x000fc80000011603 */
[----:B------:R-:W-:-:S04]  /*9df0*/  LOP3.LUT R0, R0, R3, RZ, 0xfc, !PT ;  /* 0x0000000300007212 */ /* 0x000fc800078efcff */
[----:B------:R-:W-:-:S07]  /*9e00*/  PRMT R4, R0, 0x7610, R4 ;  /* 0x0000761000047816 */ /* 0x000fce0000000004 */
.L_x_25375:
[----:B------:R-:W-:Y:S05]  /*9e10*/  BSYNC B0 ;  /* 0x0000000000007941 */ /* 0x000fea0003800000 */
.L_x_25374:
[----:B------:R0:W-:Y:S01]  /*9e20*/  STG.E.U8 desc[UR36][R8.64], R4 ;  /* 0x0000000408007986 */ /* 0x0001e2000c101124 */
[----:B------:R-:W-:Y:S05]  /*9e30*/  BRA `(.L_x_25354) ;  /* 0x0000000400147947 */ /* 0x000fea0003800000 */
.L_x_25372:
        /* <DEDUP_REMOVED lines=17> */
.L_x_25379:
[----:B------:R-:W-:-:S04]  /*9f50*/  LOP3.LUT R3, R5, 0x80000000, RZ, 0xc0, !PT ;  /* 0x8000000005037812 */ /* 0x000fc800078ec0ff */
[----:B------:R-:W-:-:S04]  /*9f60*/  SHF.R.U32.HI R3, RZ, 0x18, R3 ;  /* 0x00000018ff037819 */ /* 0x000fc80000011603 */
[----:B------:R-:W-:-:S04]  /*9f70*/  LOP3.LUT R0, R0, R3, RZ, 0xfc, !PT ;  /* 0x0000000300007212 */ /* 0x000fc800078efcff */
[----:B------:R-:W-:-:S07]  /*9f80*/  PRMT R4, R0, 0x7610, R4 ;  /* 0x0000761000047816 */ /* 0x000fce0000000004 */
.L_x_25378:
[----:B------:R-:W-:Y:S05]  /*9f90*/  BSYNC B0 ;  /* 0x0000000000007941 */ /* 0x000fea0003800000 */
.L_x_25377:
[----:B------:R0:W-:Y:S01]  /*9fa0*/  STG.E.U8 desc[UR36][R8.64], R4 ;  /* 0x0000000408007986 */ /* 0x0001e2000c101124 */
[----:B------:R-:W-:Y:S05]  /*9fb0*/  BRA `(.L_x_25354) ;  /* 0x0000000000b47947 */ /* 0x000fea0003800000 */
.L_x_25371:
[----:B------:R-:W-:-:S13]  /*9fc0*/  ISETP.NE.AND P0, PT, R0, 0x1c, PT ;  /* 0x0000001c0000780c */ /* 0x000fda0003f05270 */
[----:B------:R-:W-:Y:S05]  /*9fd0*/  @!P0 BRA `(.L_x_25380) ;  /* 0x0000000000a48947 */ /* 0x000fea0003800000 */
[----:B------:R-:W-:-:S13]  /*9fe0*/  ISETP.NE.AND P0, PT, R0, 0x1d, PT ;  /* 0x0000001d0000780c */ /* 0x000fda0003f05270 */
[----:B------:R-:W-:Y:S05]  /*9ff0*/  @!P0 BRA `(.L_x_25381) ;  /* 0x00000000008c8947 */ /* 0x000fea0003800000 */
[----:B------:R-:W-:-:S13]  /*a000*/  ISETP.NE.AND P0, PT, R0, 0x2c, PT ;  /* 0x0000002c0000780c */ /* 0x000fda0003f05270 */
[----:B------:R-:W-:Y:S05]  /*a010*/  @P0 BRA `(.L_x_25353) ;  /* 0x0000000000400947 */ /* 0x000fea0003800000 */
[----:B-----5:R-:W0:Y:S02]  /*a020*/  I2F.S16 R22, R22 ;  /* 0x0000001600167306 */ /* 0x020e240000101400 */
        /* <DEDUP_REMOVED lines=15> */
.L_x_25353:
        /* <DEDUP_REMOVED lines=16> */
.L_x_25382:
[----:B------:R-:W-:Y:S05]  /*a220*/  BRA `(.L_x_25354) ;  /* 0x0000000000187947 */ /* 0x000fea0003800000 */
.L_x_25381:
[----:B-----5:R-:W-:-:S04]  /*a230*/  PRMT R4, R22, 0x9910, RZ ;  /* 0x0000991016047816 */ /* 0x020fc800000000ff */
[----:B------:R-:W-:-:S05]  /*a240*/  SHF.R.S32.HI R5, RZ, 0x1f, R4 ;  /* 0x0000001fff057819 */ /* 0x000fca0000011404 */
[----:B------:R0:W-:Y:S01]  /*a250*/  STG.E.64 desc[UR36][R8.64], R4 ;  /* 0x0000000408007986 */ /* 0x0001e2000c101b24 */
[----:B------:R-:W-:Y:S05]  /*a260*/  BRA `(.L_x_25354) ;  /* 0x0000000000087947 */ /* 0x000fea0003800000 */
.L_x_25380:
[----:B-----5:R-:W-:-:S05]  /*a270*/  PRMT R3, R22, 0x9910, RZ ;  /* 0x0000991016037816 */ /* 0x020fca00000000ff */
[----:B------:R0:W-:Y:S02]  /*a280*/  STG.E desc[UR36][R8.64], R3 ;  /* 0x0000000308007986 */ /* 0x0001e4000c101924 */
.L_x_25354:
        /* <DEDUP_REMOVED lines=23> */
.L_x_25386:
[----:B------:R0:W-:Y:S01]  /*a400*/  STG.E.U8 desc[UR36][R8.64], R18 ;  /* 0x0000001208007986 */ /* 0x0001e2000c101124 */
[----:B------:R-:W-:Y:S05]  /*a410*/  BRA `(.L_x_25388) ;  /* 0x0000000c00647947 */ /* 0x000fea0003800000 */
.L_x_25385:
        /* <DEDUP_REMOVED lines=8> */
[----:B------:R0:W-:Y:S01]  /*a4a0*/  STG.E.64 desc[UR36][R8.64], R4 ;  /* 0x0000000408007986 */ /* 0x0001e2000c101b24 */
[----:B------:R-:W-:Y:S05]  /*a4b0*/  BRA `(.L_x_25388) ;  /* 0x0000000c003c7947 */ /* 0x000fea0003800000 */
.L_x_25390:
[----:B------:R-:W-:-:S05]  /*a4c0*/  PRMT R3, R18, 0x9910, RZ ;  /* 0x0000991012037816 */ /* 0x000fca00000000ff */
[----:B------:R0:W-:Y:S01]  /*a4d0*/  STG.E desc[UR36][R8.64], R3 ;  /* 0x0000000308007986 */ /* 0x0001e2000c101924 */
[----:B------:R-:W-:Y:S05]  /*a4e0*/  BRA `(.L_x_25388) ;  /* 0x0000000c00307947 */ /* 0x000fea0003800000 */
.L_x_25389:
[----:B------:R0:W-:Y:S01]  /*a4f0*/  STG.E.U16 desc[UR36][R8.64], R18 ;  /* 0x0000001208007986 */ /* 0x0001e2000c101524 */
[----:B------:R-:W-:Y:S05]  /*a500*/  BRA `(.L_x_25388) ;  /* 0x0000000c00287947 */ /* 0x000fea0003800000 */
.L_x_25384:
        /* <DEDUP_REMOVED lines=9> */
.L_x_25392:
[----:B------:R-:W0:Y:S02]  /*a5a0*/  I2F.S16 R0, R18 ;  /* 0x0000001200007306 */ /* 0x000e240000101400 */
[----:B0-----:R-:W-:-:S05]  /*a5b0*/  F2FP.F16.F32.PACK_AB R0, RZ, R0 ;  /* 0x00000000ff00723e */ /* 0x001fca00000000ff */
[----:B------:R4:W-:Y:S01]  /*a5c0*/  STG.E.U16 desc[UR36][R8.64], R0 ;  /* 0x0000000008007986 */ /* 0x0009e2000c101524 */
[----:B------:R-:W-:Y:S05]  /*a5d0*/  BRA `(.L_x_25388) ;  /* 0x0000000800f47947 */ /* 0x000fea0003800000 */
.L_x_25391:
        /* <DEDUP_REMOVED lines=10> */
.L_x_25394:
[----:B------:R-:W0:Y:S02]  /*a680*/  I2F.S16 R18, R18 ;  /* 0x0000001200127306 */ /* 0x000e240000101400 */
[----:B0-----:R-:W-:-:S04]  /*a690*/  F2FP.F16.F32.PACK_AB R3, RZ, R18 ;  /* 0x00000012ff03723e */ /* 0x001fc800000000ff */
[----:B------:R-:W-:-:S05]  /*a6a0*/  PRMT R3, R3, 0x5410, RZ ;  /* 0x0000541003037816 */ /* 0x000fca00000000ff */
[----:B------:R2:W-:Y:S01]  /*a6b0*/  STG.E desc[UR36][R8.64], R3 ;  /* 0x0000000308007986 */ /* 0x0005e2000c101924 */
[----:B------:R-:W-:Y:S05]  /*a6c0*/  BRA `(.L_x_25388) ;  /* 0x0000000800b87947 */ /* 0x000fea0003800000 */
.L_x_25393:
[----:B------:R-:W0:Y:S02]  /*a6d0*/  I2F.F64.S16 R4, R18 ;  /* 0x0000001200047312 */ /* 0x000e240000101c00 */
[----:B0-----:R0:W-:Y:S01]  /*a6e0*/  STG.E.64 desc[UR36][R8.64], R4 ;  /* 0x0000000408007986 */ /* 0x0011e2000c101b24 */
[----:B------:R-:W-:Y:S05]  /*a6f0*/  BRA `(.L_x_25388) ;  /* 0x0000000800ac7947 */ /* 0x000fea0003800000 */
.L_x_25383:
        /* <DEDUP_REMOVED lines=13> */
.L_x_25397:
[----:B------:R-:W0:Y:S01]  /*a7d0*/  I2F.F64.S16 R4, R18 ;  /* 0x0000001200047312 */ /* 0x000e220000101c00 */
[----:B------:R-:W-:-:S05]  /*a7e0*/  CS2R R6, SRZ ;  /* 0x0000000000067805 */ /* 0x000fca000001ff00 */
[----:B0-----:R0:W-:Y:S01]  /*a7f0*/  STG.E.128 desc[UR36][R8.64], R4 ;  /* 0x0000000408007986 */ /* 0x0011e2000c101d24 */
[----:B------:R-:W-:Y:S05]  /*a800*/  BRA `(.L_x_25388) ;  /* 0x0000000800687947 */ /* 0x000fea0003800000 */
.L_x_25396:
        /* <DEDUP_REMOVED lines=21> */
.L_x_25401:
[----:B------:R-:W-:Y:S05]  /*a960*/  BSYNC B0 ;  /* 0x0000000000007941 */ /* 0x000fea0003800000 */
.L_x_25400:
[----:B------:R-:W-:-:S05]  /*a970*/  LOP3.LUT R5, R0, R5, RZ, 0xfc, !PT ;  /* 0x0000000500057212 */ /* 0x000fca00078efcff */
[----:B------:R0:W-:Y:S01]  /*a980*/  STG.E.U8 desc[UR36][R8.64], R5 ;  /* 0x0000000508007986 */ /* 0x0001e2000c101124 */
[----:B------:R-:W-:Y:S05]  /*a990*/  BRA `(.L_x_25388) ;  /* 0x0000000800047947 */ /* 0x000fea0003800000 */
.L_x_25399:
        /* <DEDUP_REMOVED lines=13> */
.L_x_25403:
[----:B------:R-:W-:Y:S01]  /*aa70*/  IMAD.MOV.U32 R0, RZ, RZ, 0x7f ;  /* 0x0000007fff007424 */ /* 0x000fe200078e00ff */
[----:B------:R-:W-:-:S04]  /*aa80*/  ISETP.GT.U32.AND P0, PT, R3, 0x7f800000, PT ;  /* 0x7f8000000300780c */ /* 0x000fc80003f04070 */
[----:B------:R-:W-:-:S09]  /*aa90*/  SEL R0, R0, 0x7c, P0 ;  /* 0x0000007c00007807 */ /* 0x000fd20000000000 */
.L_x_25404:
[----:B------:R-:W-:Y:S05]  /*aaa0*/  BSYNC B0 ;  /* 0x0000000000007941 */ /* 0x000fea0003800000 */
.L_x_25402:
[----:B------:R-:W-:-:S04]  /*aab0*/  LOP3.LUT R3, R5, 0x80000000, RZ, 0xc0, !PT ;  /* 0x8000000005037812 */ /* 0x000fc800078ec0ff */
[----:B------:R-:W-:-:S04]  /*aac0*/  SHF.R.U32.HI R3, RZ, 0x18, R3 ;  /* 0x00000018ff037819 */ /* 0x000fc80000011603 */
[----:B------:R-:W-:-:S05]  /*aad0*/  LOP3.LUT R3, R0, R3, RZ, 0xfc, !PT ;  /* 0x0000000300037212 */ /* 0x000fca00078efcff */
[----:B------:R0:W-:Y:S01]  /*aae0*/  STG.E.U8 desc[UR36][R8.64], R3 ;  /* 0x0000000308007986 */ /* 0x0001e2000c101124 */
[----:B------:R-:W-:Y:S05]  /*aaf0*/  BRA `(.L_x_25388) ;  /* 0x0000000400ac7947 */ /* 0x000fea0003800000 */
.L_x_25398:
[----:B------:R-:W0:Y:S02]  /*ab00*/  I2F.S16 R0, R18 ;  /* 0x0000001200007306 */ /* 0x000e240000101400 */
[----:B0-----:R-:W-:-:S05]  /*ab10*/  F2FP.BF16.F32.PACK_AB R0, RZ, R0 ;  /* 0x00000000ff00723e */ /* 0x001fca00000010ff */
[----:B------:R0:W-:Y:S01]  /*ab20*/  STG.E.U16 desc[UR36][R8.64], R0 ;  /* 0x0000000008007986 */ /* 0x0001e2000c101524 */
[----:B------:R-:W-:Y:S05]  /*ab30*/  BRA `(.L_x_25388) ;  /* 0x00000004009c7947 */ /* 0x000fea0003800000 */
.L_x_25395:
        /* <DEDUP_REMOVED lines=10> */
.L_x_25407:
        /* <DEDUP_REMOVED lines=17> */
.L_x_25410:
[----:B------:R-:W-:-:S04]  /*acf0*/  LOP3.LUT R3, R5, 0x80000000, RZ, 0xc0, !PT ;  /* 0x8000000005037812 */ /* 0x000fc800078ec0ff */
[----:B------:R-:W-:-:S04]  /*ad00*/  SHF.R.U32.HI R3, RZ, 0x18, R3 ;  /* 0x00000018ff037819 */ /* 0x000fc80000011603 */
[----:B------:R-:W-:-:S04]  /*ad10*/  LOP3.LUT R0, R0, R3, RZ, 0xfc, !PT ;  /* 0x0000000300007212 */ /* 0x000fc800078efcff */
[----:B------:R-:W-:-:S07]  /*ad20*/  PRMT R4, R0, 0x7610, R4 ;  /* 0x0000761000047816 */ /* 0x000fce0000000004 */
.L_x_25409:
[----:B------:R-:W-:Y:S05]  /*ad30*/  BSYNC B0 ;  /* 0x0000000000007941 */ /* 0x000fea0003800000 */
.L_x_25408:
[----:B------:R0:W-:Y:S01]  /*ad40*/  STG.E.U8 desc[UR36][R8.64], R4 ;  /* 0x0000000408007986 */ /* 0x0001e2000c101124 */
[----:B------:R-:W-:Y:S05]  /*ad50*/  BRA `(.L_x_25388) ;  /* 0x0000000400147947 */ /* 0x000fea0003800000 */
.L_x_25406:
        /* <DEDUP_REMOVED lines=17> */
.L_x_25413:
[----:B------:R-:W-:-:S04]  /*ae70*/  LOP3.LUT R3, R5, 0x80000000, RZ, 0xc0, !PT ;  /* 0x8000000005037812 */ /* 0x000fc800078ec0ff */
[----:B------:R-:W-:-:S04]  /*ae80*/  SHF.R.U32.HI R3, RZ, 0x18, R3 ;  /* 0x00000018ff037819 */ /* 0x000fc80000011603 */
[----:B------:R-:W-:-:S04]  /*ae90*/  LOP3.LUT R0, R0, R3, RZ, 0xfc, !PT ;  /* 0x0000000300007212 */ /* 0x000fc800078efcff */
[----:B------:R-:W-:-:S07]  /*aea0*/  PRMT R4, R0, 0x7610, R4 ;  /* 0x0000761000047816 */ /* 0x000fce0000000004 */
.L_x_25412:
[----:B------:R-:W-:Y:S05]  /*aeb0*/  BSYNC B0 ;  /* 0x0000000000007941 */ /* 0x000fea0003800000 */
.L_x_25411:
[----:B------:R0:W-:Y:S01]  /*aec0*/  STG.E.U8 desc[UR36][R8.64], R4 ;  /* 0x0000000408007986 */ /* 0x0001e2000c101124 */
[----:B------:R-:W-:Y:S05]  /*aed0*/  BRA `(.L_x_25388) ;  /* 0x0000000000b47947 */ /* 0x000fea0003800000 */
.L_x_25405:
        /* <DEDUP_REMOVED lines=22> */
.L_x_25387:
        /* <DEDUP_REMOVED lines=16> */
.L_x_25416:
[----:B------:R-:W-:Y:S05]  /*b140*/  BRA `(.L_x_25388) ;  /* 0x0000000000187947 */ /* 0x000fea0003800000 */
.L_x_25415:
[----:B------:R-:W-:-:S04]  /*b150*/  PRMT R4, R18, 0x9910, RZ ;  /* 0x0000991012047816 */ /* 0x000fc800000000ff */
[----:B------:R-:W-:-:S05]  /*b160*/  SHF.R.S32.HI R5, RZ, 0x1f, R4 ;  /* 0x0000001fff057819 */ /* 0x000fca0000011404 */
[----:B------:R0:W-:Y:S01]  /*b170*/  STG.E.64 desc[UR36][R8.64], R4 ;  /* 0x0000000408007986 */ /* 0x0001e2000c101b24 */
[----:B------:R-:W-:Y:S05]  /*b180*/  BRA `(.L_x_25388) ;  /* 0x0000000000087947 */ /* 0x000fea0003800000 */
.L_x_25414:
[----:B------:R-:W-:-:S05]  /*b190*/  PRMT R3, R18, 0x9910, RZ ;  /* 0x0000991012037816 */ /* 0x000fca00000000ff */
[----:B------:R0:W-:Y:S02]  /*b1a0*/  STG.E desc[UR36][R8.64], R3 ;  /* 0x0000000308007986 */ /* 0x0001e4000c101924 */
.L_x_25388:
[----:B------:R-:W-:-:S07]  /*b1b0*/  VIADD R25, R25, 0x80 ;  /* 0x0000008019197836 */ /* 0x000fce0000000000 */
.L_x_25348:
[----:B------:R-:W-:Y:S05]  /*b1c0*/  BSYNC B6 ;  /* 0x0000000000067941 */ /* 0x000fea0003800000 */
.L_x_25347:
[----:B------:R-:W-:-:S13]  /*b1d0*/  ISETP.GE.AND P0, PT, R25, R16, PT ;  /* 0x000000101900720c */ /* 0x000fda0003f06270 */
[----:B------:R-:W-:Y:S05]  /*b1e0*/  @P0 EXIT ;  /* 0x000000000000094d */ /* 0x000fea0003800000 */
[----:B012-4-:R-:W0:Y:S01]  /*b1f0*/  LDC.64 R4, c[0x0][0x218] ;  /* 0x00008600ff047b82 */ /* 0x017e220000000a00 */
[----:B------:R-:W-:Y:S01]  /*b200*/  PRMT R0, R17, 0x9910, RZ ;  /* 0x0000991011007816 */ /* 0x000fe200000000ff */
[----:B------:R-:W-:Y:S01]  /*b210*/  IMAD R2, R2, 0x200, R25 ;  /* 0x0000020002027824 */ /* 0x000fe200078e0219 */
[----:B------:R-:W-:Y:S02]  /*b220*/  ULDC UR4, c[0x0][0x244] ;  /* 0x0000910000047ab9 */ /* 0x000fe40000000800 */
[----:B------:R-:W-:Y:S01]  /*b230*/  ISETP.GT.AND P1, PT, R0, 0x9, PT ;  /* 0x000000090000780c */ /* 0x000fe20003f24270 */
[----:B---3--:R-:W-:-:S05]  /*b240*/  IMAD R3, R2, UR4, RZ ;  /* 0x0000000402037c24 */ /* 0x008fca000f8e02ff */
        /* <DEDUP_REMOVED lines=11> */
[----:B-----5:R-:W-:Y:S01]  /*b300*/  STG.E.U8 desc[UR36][R2.64], R19 ;  /* 0x0000001302007986 */ /* 0x020fe2000c101124 */
[----:B------:R-:W-:Y:S05]  /*b310*/  EXIT ;  /* 0x000000000000794d */ /* 0x000fea0003800000 */
.L_x_25420:
[----:B-----5:R-:W-:Y:S01]  /*b320*/  STG.E.U8 desc[UR36][R2.64], R19 ;  /* 0x0000001302007986 */ /* 0x020fe2000c101124 */
[----:B------:R-:W-:Y:S05]  /*b330*/  EXIT ;  /* 0x000000000000794d */ /* 0x000fea0003800000 */
.L_x_25419:
        /* <DEDUP_REMOVED lines=8> */
[----:B------:R-:W-:Y:S01]  /*b3c0*/  STG.E.64 desc[UR36][R2.64], R4 ;  /* 0x0000000402007986 */ /* 0x000fe2000c101b24 */
[----:B------:R-:W-:Y:S05]  /*b3d0*/  EXIT ;  /* 0x000000000000794d */ /* 0x000fea0003800000 */
.L_x_25423:
[----:B-----5:R-:W-:-:S05]  /*b3e0*/  PRMT R5, R19, 0x9910, RZ ;  /* 0x0000991013057816 */ /* 0x020fca00000000ff */
[----:B------:R-:W-:Y:S01]  /*b3f0*/  STG.E desc[UR36][R2.64], R5 ;  /* 0x0000000502007986 */ /* 0x000fe2000c101924 */
[----:B------:R-:W-:Y:S05]  /*b400*/  EXIT ;  /* 0x000000000000794d */ /* 0x000fea0003800000 */
.L_x_25422:
[----:B-----5:R-:W-:Y:S01]  /*b410*/  STG.E.U16 desc[UR36][R2.64], R19 ;  /* 0x0000001302007986 */ /* 0x020fe2000c101524 */
[----:B------:R-:W-:Y:S05]  /*b420*/  EXIT ;  /* 0x000000000000794d */ /* 0x000fea0003800000 */
.L_x_25418:
[----:B------:R-:W-:-:S13]  /*b430*/  ISETP.GT.AND P0, PT, R0, 0x6, PT ;  /* 0x000000060000780c */ /* 0x000fda0003f04270 */
[----:B------:R-:W-:Y:S05]  /*b440*/  @P0 BRA `(.L_x_25424) ;  /* 0x00000000002c0947 */ /* 0x000fea0003800000 */
[----:B------:R-:W-:-:S13]  /*b450*/  ISETP.NE.AND P0, PT, R0, 0x5, PT ;  /* 0x000000050000780c */ /* 0x000fda0003f05270 */
[----:B------:R-:W-:Y:S05]  /*b460*/  @!P0 BRA `(.L_x_25425) ;  /* 0x0000000000148947 */ /* 0x000fea0003800000 */
[----:B------:R-:W-:-:S13]  /*b470*/  ISETP.NE.AND P0, PT, R0, 0x6, PT ;  /* 0x000000060000780c */ /* 0x000fda0003f05270 */
[----:B------:R-:W-:Y:S05]  /*b480*/  @P0 BRA `(.L_x_25421) ;  /* 0x0000000800b40947 */ /* 0x000fea0003800000 */
[----:B-----5:R-:W0:Y:S02]  /*b490*/  I2F.S16 R19, R19 ;  /* 0x0000001300137306 */ /* 0x020e240000101400 */
[----:B0-----:R-:W-:Y:S01]  /*b4a0*/  STG.E desc[UR36][R2.64], R19 ;  /* 0x0000001302007986 */ /* 0x001fe2000c101924 */
[----:B------:R-:W-:Y:S05]  /*b4b0*/  EXIT ;  /* 0x000000000000794d */ /* 0x000fea0003800000 */
.L_x_25425:
[----:B-----5:R-:W0:Y:S02]  /*b4c0*/  I2F.S16 R0, R19 ;  /* 0x0000001300007306 */ /* 0x020e240000101400 */
[----:B0-----:R-:W-:-:S05]  /*b4d0*/  F2FP.F16.F32.PACK_AB R0, RZ, R0 ;  /* 0x00000000ff00723e */ /* 0x001fca00000000ff */
[----:B------:R-:W-:Y:S01]  /*b4e0*/  STG.E.U16 desc[UR36][R2.64], R0 ;  /* 0x0000000002007986 */ /* 0x000fe2000c101524 */
[----:B------:R-:W-:Y:S05]  /*b4f0*/  EXIT ;  /* 0x000000000000794d */ /* 0x000fea0003800000 */
.L_x_25424:
        /* <DEDUP_REMOVED lines=8> */
[----:B0-----:R-:W-:Y:S01]  /*b580*/  STG.E.64 desc[UR36][R2.64], R4 ;  /* 0x0000000402007986 */ /* 0x001fe2000c101b24 */
[----:B------:R-:W-:Y:S05]  /*b590*/  EXIT ;  /* 0x000000000000794d */ /* 0x000fea0003800000 */
.L_x_25427:
[----:B-----5:R-:W0:Y:S02]  /*b5a0*/  I2F.S16 R19, R19 ;  /* 0x0000001300137306 */ /* 0x020e240000101400 */
[----:B0-----:R-:W-:-:S04]  /*b5b0*/  F2FP.F16.F32.PACK_AB R5, RZ, R19 ;  /* 0x00000013ff05723e */ /* 0x001fc800000000ff */
[----:B------:R-:W-:-:S05]  /*b5c0*/  PRMT R5, R5, 0x5410, RZ ;  /* 0x0000541005057816 */ /* 0x000fca00000000ff */
[----:B------:R-:W-:Y:S01]  /*b5d0*/  STG.E desc[UR36][R2.64], R5 ;  /* 0x0000000502007986 */ /* 0x000fe2000c101924 */
[----:B------:R-:W-:Y:S05]  /*b5e0*/  EXIT ;  /* 0x000000000000794d */ /* 0x000fea0003800000 */
.L_x_25426:
[----:B-----5:R-:W0:Y:S02]  /*b5f0*/  I2F.F64.S16 R4, R19 ;  /* 0x0000001300047312 */ /* 0x020e240000101c00 */
[----:B0-----:R-:W-:Y:S01]  /*b600*/  STG.E.64 desc[UR36][R2.64], R4 ;  /* 0x0000000402007986 */ /* 0x001fe2000c101b24 */
[----:B------:R-:W-:Y:S05]  /*b610*/  EXIT ;  /* 0x000000000000794d */ /* 0x000fea0003800000 */
.L_x_25417:
        /* <DEDUP_REMOVED lines=11> */
[----:B------:R-:W-:Y:S01]  /*b6d0*/  STG.E.U8 desc[UR36][R2.64], R5 ;  /* 0x0000000502007986 */ /* 0x000fe2000c101124 */
[----:B------:R-:W-:Y:S05]  /*b6e0*/  EXIT ;  /* 0x000000000000794d */ /* 0x000fea0003800000 */
.L_x_25430:
[----:B-----5:R-:W0:Y:S01]  /*b6f0*/  I2F.F64.S16 R4, R19 ;  /* 0x0000001300047312 */ /* 0x020e220000101c00 */
[----:B------:R-:W-:-:S05]  /*b700*/  CS2R R6, SRZ ;  /* 0x0000000000067805 */ /* 0x000fca000001ff00 */
[----:B0-----:R-:W-:Y:S01]  /*b710*/  STG.E.128 desc[UR36][R2.64], R4 ;  /* 0x0000000402007986 */ /* 0x001fe2000c101d24 */
[----:B------:R-:W-:Y:S05]  /*b720*/  EXIT ;  /* 0x000000000000794d */ /* 0x000fea0003800000 */
.L_x_25429:
        /* <DEDUP_REMOVED lines=21> */
.L_x_25434:
[----:B------:R-:W-:Y:S05]  /*b880*/  BSYNC B0 ;  /* 0x0000000000007941 */ /* 0x000fea0003800000 */
.L_x_25433:
[----:B------:R-:W-:-:S05]  /*b890*/  LOP3.LUT R5, R0, R5, RZ, 0xfc, !PT ;  /* 0x0000000500057212 */ /* 0x000fca00078efcff */
[----:B------:R-:W-:Y:S01]  /*b8a0*/  STG.E.U8 desc[UR36][R2.64], R5 ;  /* 0x0000000502007986 */ /* 0x000fe2000c101124 */
[----:B------:R-:W-:Y:S05]  /*b8b0*/  EXIT ;  /* 0x000000000000794d */ /* 0x000fea0003800000 */
.L_x_25432:
        /* <DEDUP_REMOVED lines=13> */
.L_x_25436:
[----:B------:R-:W-:Y:S01]  /*b990*/  IMAD.MOV.U32 R0, RZ, RZ, 0x7f ;  /* 0x0000007fff007424 */ /* 0x000fe200078e00ff */
[----:B------:R-:W-:-:S04]  /*b9a0*/  ISETP.GT.U32.AND P0, PT, R4, 0x7f800000, PT ;  /* 0x7f8000000400780c */ /* 0x000fc80003f04070 */
[----:B------:R-:W-:-:S09]  /*b9b0*/  SEL R0, R0, 0x7c, P0 ;  /* 0x0000007c00007807 */ /* 0x000fd20000000000 */
.L_x_25437:
[----:B------:R-:W-:Y:S05]  /*b9c0*/  BSYNC B0 ;  /* 0x0000000000007941 */ /* 0x000fea0003800000 */
.L_x_25435:
[----:B------:R-:W-:-:S04]  /*b9d0*/  LOP3.LUT R4, R19, 0x80000000, RZ, 0xc0, !PT ;  /* 0x8000000013047812 */ /* 0x000fc800078ec0ff */
[----:B------:R-:W-:-:S04]  /*b9e0*/  SHF.R.U32.HI R5, RZ, 0x18, R4 ;  /* 0x00000018ff057819 */ /* 0x000fc80000011604 */
[----:B------:R-:W-:-:S05]  /*b9f0*/  LOP3.LUT R5, R0, R5, RZ, 0xfc, !PT ;  /* 0x0000000500057212 */ /* 0x000fca00078efcff */
[----:B------:R-:W-:Y:S01]  /*ba00*/  STG.E.U8 desc[UR36][R2.64], R5 ;  /* 0x0000000502007986 */ /* 0x000fe2000c101124 */
[----:B------:R-:W-:Y:S05]  /*ba10*/  EXIT ;  /* 0x000000000000794d */ /* 0x000fea0003800000 */
.L_x_25431:
[----:B-----5:R-:W0:Y:S02]  /*ba20*/  I2F.S16 R0, R19 ;  /* 0x0000001300007306 */ /* 0x020e240000101400 */
[----:B0-----:R-:W-:-:S05]  /*ba30*/  F2FP.BF16.F32.PACK_AB R0, RZ, R0 ;  /* 0x00000000ff00723e */ /* 0x001fca00000010ff */
[----:B------:R-:W-:Y:S01]  /*ba40*/  STG.E.U16 desc[UR36][R2.64], R0 ;  /* 0x0000000002007986 */ /* 0x000fe2000c101524 */
[----:B------:R-:W-:Y:S05]  /*ba50*/  EXIT ;  /* 0x000000000000794d */ /* 0x000fea0003800000 */
.L_x_25428:
        /* <DEDUP_REMOVED lines=8> */
[----:B-----5:R-:W-:Y:S01]  /*bae0*/  STG.E.U16 desc[UR36][R2.64], R19 ;  /* 0x0000001302007986 */ /* 0x020fe2000c101524 */
[----:B------:R-:W-:Y:S05]  /*baf0*/  EXIT ;  /* 0x000000000000794d */ /* 0x000fea0003800000 */
.L_x_25440:
        /* <DEDUP_REMOVED lines=17> */
.L_x_25443:
[----:B------:R-:W-:-:S04]  /*bc10*/  LOP3.LUT R0, R19, 0x80000000, RZ, 0xc0, !PT ;  /* 0x8000000013007812 */ /* 0x000fc800078ec0ff */
[----:B------:R-:W-:-:S04]  /*bc20*/  SHF.R.U32.HI R5, RZ, 0x18, R0 ;  /* 0x00000018ff057819 */ /* 0x000fc80000011600 */
[----:B------:R-:W-:-:S04]  /*bc30*/  LOP3.LUT R4, R4, R5, RZ, 0xfc, !PT ;  /* 0x0000000504047212 */ /* 0x000fc800078efcff */
[----:B------:R-:W-:-:S07]  /*bc40*/  PRMT R0, R4, 0x7610, R0 ;  /* 0x0000761004007816 */ /* 0x000fce0000000000 */
.L_x_25442:
[----:B------:R-:W-:Y:S05]  /*bc50*/  BSYNC B0 ;  /* 0x0000000000007941 */ /* 0x000fea0003800000 */
.L_x_25441:
[----:B------:R-:W-:Y:S01]  /*bc60*/  STG.E.U8 desc[UR36][R2.64], R0 ;  /* 0x0000000002007986 */ /* 0x000fe2000c101124 */
[----:B------:R-:W-:Y:S05]  /*bc70*/  EXIT ;  /* 0x000000000000794d */ /* 0x000fea0003800000 */
.L_x_25439:
        /* <DEDUP_REMOVED lines=17> */
.L_x_25446:
[----:B------:R-:W-:-:S04]  /*bd90*/  LOP3.LUT R0, R19, 0x80000000, RZ, 0xc0, !PT ;  /* 0x8000000013007812 */ /* 0x000fc800078ec0ff */
[----:B------:R-:W-:-:S04]  /*bda0*/  SHF.R.U32.HI R5, RZ, 0x18, R0 ;  /* 0x00000018ff057819 */ /* 0x000fc80000011600 */
[----:B------:R-:W-:-:S04]  /*bdb0*/  LOP3.LUT R4, R4, R5, RZ, 0xfc, !PT ;  /* 0x0000000504047212 */ /* 0x000fc800078efcff */
[----:B------:R-:W-:-:S07]  /*bdc0*/  PRMT R0, R4, 0x7610, R0 ;  /* 0x0000761004007816 */ /* 0x000fce0000000000 */
.L_x_25445:
[----:B------:R-:W-:Y:S05]  /*bdd0*/  BSYNC B0 ;  /* 0x0000000000007941 */ /* 0x000fea0003800000 */
.L_x_25444:
[----:B------:R-:W-:Y:S01]  /*bde0*/  STG.E.U8 desc[UR36][R2.64], R0 ;  /* 0x0000000002007986 */ /* 0x000fe2000c101124 */
[----:B------:R-:W-:Y:S05]  /*bdf0*/  EXIT ;  /* 0x000000000000794d */ /* 0x000fea0003800000 */
.L_x_25438:
        /* <DEDUP_REMOVED lines=22> */
.L_x_25421:
        /* <DEDUP_REMOVED lines=16> */
.L_x_25449:
[----:B------:R-:W-:Y:S05]  /*c060*/  EXIT ;  /* 0x000000000000794d */ /* 0x000fea0003800000 */
.L_x_25448:
[----:B-----5:R-:W-:-:S04]  /*c070*/  PRMT R4, R19, 0x9910, RZ ;  /* 0x0000991013047816 */ /* 0x020fc800000000ff */
[----:B------:R-:W-:-:S05]  /*c080*/  SHF.R.S32.HI R5, RZ, 0x1f, R4 ;  /* 0x0000001fff057819 */ /* 0x000fca0000011404 */
[----:B------:R-:W-:Y:S01]  /*c090*/  STG.E.64 desc[UR36][R2.64], R4 ;  /* 0x0000000402007986 */ /* 0x000fe2000c101b24 */
[----:B------:R-:W-:Y:S05]  /*c0a0*/  EXIT ;  /* 0x000000000000794d */ /* 0x000fea0003800000 */
.L_x_25447:
[----:B-----5:R-:W-:-:S05]  /*c0b0*/  PRMT R5, R19, 0x9910, RZ ;  /* 0x0000991013057816 */ /* 0x020fca00000000ff */
[----:B------:R-:W-:Y:S01]  /*c0c0*/  STG.E desc[UR36][R2.64], R5 ;  /* 0x0000000502007986 */ /* 0x000fe2000c101924 */
[----:B------:R-:W-:Y:S05]  /*c0d0*/  EXIT ;  /* 0x000000000000794d */ /* 0x000fea0003800000 */
.L_x_25450:
        /* <DEDUP_REMOVED lines=10> */
.L_x_37875:


//--------------------- .text._ZN2at6native18elementwise_kernelILi128ELi4EZNS0_22gpu_kernel_impl_nocastINS0_13BinaryFunctorIsssZZZNS0_15binary_internal21div_floor_kernel_cudaERNS_18TensorIteratorBaseEENKUlvE_clEvENKUlvE3_clEvEUlssE_EEEEvS6_RKT_EUliE_EEviT1_ --------------------------
	.section	.text._ZN2at6native18elementwise_kernelILi128ELi4EZNS0_22gpu_kernel_impl_nocastINS0_13BinaryFunctorIsssZZZNS0_15binary_internal21div_floor_kernel_cudaERNS_18TensorIteratorBaseEENKUlvE_clEvENKUlvE3_clEvEUlssE_EEEEvS6_RKT_EUliE_EEviT1_,"ax",@progbits
	.align	128
        .global         _ZN2at6native18elementwise_kernelILi128ELi4EZNS0_22gpu_kernel_impl_nocastINS0_13BinaryFunctorIsssZZZNS0_15binary_internal21div_floor_kernel_cudaERNS_18TensorIteratorBaseEENKUlvE_clEvENKUlvE3_clEvEUlssE_EEEEvS6_RKT_EUliE_EEviT1_
        .type           _ZN2at6native18elementwise_kernelILi128ELi4EZNS0_22gpu_kernel_impl_nocastINS0_13BinaryFunctorIsssZZZNS0_15binary_internal21div_floor_kernel_cudaERNS_18TensorIteratorBaseEENKUlvE_clEvENKUlvE3_clEvEUlssE_EEEEvS6_RKT_EUliE_EEviT1_,@function
        .size           _ZN2at6native18elementwise_kernelILi128ELi4EZNS0_22gpu_kernel_impl_nocastINS0_13BinaryFunctorIsssZZZNS0_15binary_internal21div_floor_kernel_cudaERNS_18TensorIteratorBaseEENKUlvE_clEvENKUlvE3_clEvEUlssE_EEEEvS6_RKT_EUliE_EEviT1_,(.L_x_37876 - _ZN2at6native18elementwise_kernelILi128ELi4EZNS0_22gpu_kernel_impl_nocastINS0_13BinaryFunctorIsssZZZNS0_15binary_internal21div_floor_kernel_cudaERNS_18TensorIteratorBaseEENKUlvE_clEvENKUlvE3_clEvEUlssE_EEEEvS6_RKT_EUliE_EEviT1_)
        .other          _ZN2at6native18elementwise_kernelILi128ELi4EZNS0_22gpu_kernel_impl_nocastINS0_13BinaryFunctorIsssZZZNS0_15binary_internal21div_floor_kernel_cudaERNS_18TensorIteratorBaseEENKUlvE_clEvENKUlvE3_clEvEUlssE_EEEEvS6_RKT_EUliE_EEviT1_,@"STO_CUDA_ENTRY STV_DEFAULT"
_ZN2at6native18elementwise_kernelILi128ELi4EZNS0_22gpu_kernel_impl_nocastINS0_13BinaryFunctorIsssZZZNS0_15binary_internal21div_floor_kernel_cudaERNS_18TensorIteratorBaseEENKUlvE_clEvENKUlvE3_clEvEUlssE_EEEEvS6_RKT_EUliE_EEviT1_:
.text._ZN2at6native18elementwise_kernelILi128ELi4EZNS0_22gpu_kernel_impl_nocastINS0_13BinaryFunctorIsssZZZNS0_15binary_internal21div_floor_kernel_cudaERNS_18TensorIteratorBaseEENKUlvE_clEvENKUlvE3_clEvEUlssE_EEEEvS6_RKT_EUliE_EEviT1_:
        /* <DEDUP_REMOVED lines=363> */
.L_x_25453:
[----:B------:R-:W-:Y:S02]  /*16b0*/  ULDC.64 UR8, c[0x0][0x488] ;  /* 0x0001220000087ab9 */ /* 0x000fe40000000a00 */
[----:B------:R-:W-:-:S05]  /*16c0*/  IADD3 R8, P0, R2, UR8, RZ ;  /* 0x0000000802087c10 */ /* 0x000fca000ff1e0ff */
[----:B------:R-:W-:Y:S01]  /*16d0*/  IMAD.X R9, RZ, RZ, UR9, P0 ;  /* 0x00000009ff097e24 */ /* 0x000fe200080e06ff */
[----:B------:R-:W-:-:S04]  /*16e0*/  ULDC.64 UR8, c[0x0][0x480] ;  /* 0x0001200000087ab9 */ /* 0x000fc80000000a00 */
[----:B------:R-:W2:Y:S01]  /*16f0*/  LDG.E.U16 R2, desc[UR4][R8.64] ;  /* 0x0000000408027981 */ /* 0x000ea2000c1e1500 */
[----:B------:R-:W-:-:S04]  /*1700*/  IADD3 R10, P0, R0, UR8, RZ ;  /* 0x00000008000a7c10 */ /* 0x000fc8000ff1e0ff */
[----:B------:R-:W-:Y:S01]  /*1710*/  IADD3.X R11, RZ, UR9, RZ, P0, !PT ;  /* 0x00000009ff0b7c10 */ /* 0x000fe200087fe4ff */
[----:B------:R-:W-:-:S05]  /*1720*/  ULDC.64 UR8, c[0x0][0x478] ;  /* 0x00011e0000087ab9 */ /* 0x000fca0000000a00 */
[----:B------:R0:W3:Y:S01]  /*1730*/  LDG.E.U16 R11, desc[UR4][R10.64] ;  /* 0x000000040a0b7981 */ /* 0x0000e2000c1e1500 */
[----:B------:R-:W-:Y:S01]  /*1740*/  BSSY B1, `(.L_x_25454) ;  /* 0x000002d000017945 */ /* 0x000fe20003800000 */
[----:B--2---:R-:W-:-:S04]  /*1750*/  PRMT R6, R2, 0x9910, RZ ;  /* 0x0000991002067816 */ /* 0x004fc800000000ff */
[-C--:B------:R-:W-:Y:S02]  /*1760*/  IABS R0, R6.reuse ;  /* 0x0000000600007213 */ /* 0x080fe40000000000 */
[----:B0-----:R-:W-:Y:S02]  /*1770*/  IABS R10, R6 ;  /* 0x00000006000a7213 */ /* 0x001fe40000000000 */
[----:B------:R-:W0:Y:S02]  /*1780*/  I2F.RP R4, R0 ;  /* 0x0000000000047306 */ /* 0x000e240000209400 */
[----:B------:R-:W-:Y:S02]  /*1790*/  IADD3 R10, RZ, -R10, RZ ;  /* 0x8000000aff0a7210 */ /* 0x000fe40007ffe0ff */
[----:B---3--:R-:W-:Y:S02]  /*17a0*/  PRMT R13, R11, 0x9910, RZ ;  /* 0x000099100b0d7816 */ /* 0x008fe400000000ff */
[----:B------:R-:W-:-:S02]  /*17b0*/  LOP3.LUT R11, R2, R11, RZ, 0x3c, !PT ;  /* 0x0000000b020b7212 */ /* 0x000fc400078e3cff */
[----:B0-----:R-:W0:Y:S02]  /*17c0*/  MUFU.RCP R4, R4 ;  /* 0x0000000400047308 */ /* 0x001e240000001000 */
[----:B0-----:R-:W-:Y:S02]  /*17d0*/  IADD3 R8, R4, 0xffffffe, RZ ;  /* 0x0ffffffe04087810 */ /* 0x001fe40007ffe0ff */
[----:B------:R-:W-:-:S04]  /*17e0*/  IABS R4, R13 ;  /* 0x0000000d00047213 */ /* 0x000fc80000000000 */
[----:B------:R0:W1:Y:S02]  /*17f0*/  F2I.FTZ.U32.TRUNC.NTZ R9, R8 ;  /* 0x0000000800097305 */ /* 0x000064000021f000 */
[----:B0-----:R-:W-:Y:S02]  /*1800*/  MOV R8, RZ ;  /* 0x000000ff00087202 */ /* 0x001fe40000000f00 */
[----:B-1----:R-:W-:-:S05]  /*1810*/  IADD3 R7, RZ, -R9, RZ ;  /* 0x80000009ff077210 */ /* 0x002fca0007ffe0ff */
[----:B------:R-:W-:-:S04]  /*1820*/  IMAD R7, R7, R0, RZ ;  /* 0x0000000007077224 */ /* 0x000fc800078e02ff */
[----:B------:R-:W-:Y:S01]  /*1830*/  IMAD.HI.U32 R9, R9, R7, R8 ;  /* 0x0000000709097227 */ /* 0x000fe200078e0008 */
[----:B------:R-:W-:Y:S02]  /*1840*/  MOV R7, R10 ;  /* 0x0000000a00077202 */ /* 0x000fe40000000f00 */
[----:B------:R-:W-:-:S03]  /*1850*/  PRMT R8, R11, 0x9910, RZ ;  /* 0x000099100b087816 */ /* 0x000fc600000000ff */
[----:B------:R-:W-:Y:S01]  /*1860*/  IMAD.HI.U32 R9, R9, R4, RZ ;  /* 0x0000000409097227 */ /* 0x000fe200078e00ff */
[----:B------:R-:W-:-:S03]  /*1870*/  ISETP.GT.AND P3, PT, R8, -0x1, PT ;  /* 0xffffffff0800780c */ /* 0x000fc60003f64270 */
[----:B------:R-:W-:Y:S01]  /*1880*/  IMAD R7, R9, R7, R4 ;  /* 0x0000000709077224 */ /* 0x000fe200078e0204 */
[-C--:B------:R-:W-:Y:S02]  /*1890*/  LOP3.LUT R4, R13, R6.reuse, RZ, 0x3c, !PT ;  /* 0x000000060d047212 */ /* 0x080fe400078e3cff */
[----:B------:R-:W-:Y:S02]  /*18a0*/  LOP3.LUT R6, RZ, R6, RZ, 0x33, !PT ;  /* 0x00000006ff067212 */ /* 0x000fe400078e33ff */
[----:B------:R-:W-:Y:S02]  /*18b0*/  ISETP.GT.U32.AND P2, PT, R0, R7, PT ;  /* 0x000000070000720c */ /* 0x000fe40003f44070 */
[----:B------:R-:W-:-:S11]  /*18c0*/  ISETP.GE.AND P1, PT, R4, RZ, PT ;  /* 0x000000ff0400720c */ /* 0x000fd60003f26270 */
[-C--:B------:R-:W-:Y:S01]  /*18d0*/  @!P2 IADD3 R7, R7, -R0.reuse, RZ ;  /* 0x800000000707a210 */ /* 0x080fe20007ffe0ff */
[----:B------:R-:W-:Y:S01]  /*18e0*/  @!P2 VIADD R9, R9, 0x1 ;  /* 0x000000010909a836 */ /* 0x000fe20000000000 */
[----:B------:R-:W-:Y:S02]  /*18f0*/  IADD3 R4, P2, R5, UR8, RZ ;  /* 0x0000000805047c10 */ /* 0x000fe4000ff5e0ff */
[----:B------:R-:W-:Y:S02]  /*1900*/  ISETP.GE.U32.AND P0, PT, R7, R0, PT ;  /* 0x000000000700720c */ /* 0x000fe40003f06070 */
[----:B------:R-:W-:-:S11]  /*1910*/  IADD3.X R5, RZ, UR9, RZ, P2, !PT ;  /* 0x00000009ff057c10 */ /* 0x000fd600097fe4ff */
[----:B------:R-:W-:Y:S02]  /*1920*/  @P0 IADD3 R9, R9, 0x1, RZ ;  /* 0x0000000109090810 */ /* 0x000fe40007ffe0ff */
[----:B------:R-:W-:Y:S02]  /*1930*/  ISETP.NE.AND P0, PT, R2, RZ, PT ;  /* 0x000000ff0200720c */ /* 0x000fe40003f05270 */
[----:B------:R-:W-:-:S04]  /*1940*/  @!P1 IADD3 R9, -R9, RZ, RZ ;  /* 0x000000ff09099210 */ /* 0x000fc80007ffe1ff */
[----:B------:R-:W-:Y:S01]  /*1950*/  SEL R9, R6, R9, !P0 ;  /* 0x0000000906097207 */ /* 0x000fe20004000000 */
[----:B------:R-:W-:Y:S06]  /*1960*/  @P3 BRA `(.L_x_25455) ;  /* 0x0000000000283947 */ /* 0x000fec0003800000 */
[----:B------:R-:W-:Y:S02]  /*1970*/  ISETP.GE.AND P2, PT, R13, RZ, PT ;  /* 0x000000ff0d00720c */ /* 0x000fe40003f46270 */
[----:B------:R-:W-:Y:S02]  /*1980*/  ISETP.GT.U32.AND P1, PT, R0, R7, PT ;  /* 0x000000070000720c */ /* 0x000fe40003f24070 */
[----:B------:R-:W-:-:S04]  /*1990*/  IADD3 R0, R7, -R0, RZ ;  /* 0x8000000007007210 */ /* 0x000fc80007ffe0ff */
[----:B------:R-:W-:Y:S02]  /*19a0*/  SEL R7, R0, R7, !P1 ;  /* 0x0000000700077207 */ /* 0x000fe40004800000 */
[----:B------:R-:W-:-:S03]  /*19b0*/  IADD3 R0, R9, -0x1, RZ ;  /* 0xffffffff09007810 */ /* 0x000fc60007ffe0ff */
[----:B------:R-:W-:-:S04]  /*19c0*/  @!P2 IADD3 R7, -R7, RZ, RZ ;  /* 0x000000ff0707a210 */ /* 0x000fc80007ffe1ff */
[----:B------:R-:W-:-:S04]  /*19d0*/  SEL R6, R6, R7, !P0 ;  /* 0x0000000706067207 */ /* 0x000fc80004000000 */
[----:B------:R-:W-:-:S13]  /*19e0*/  ISETP.NE.AND P0, PT, R6, RZ, PT ;  /* 0x000000ff0600720c */ /* 0x000fda0003f05270 */
[----:B------:R-:W-:-:S05]  /*19f0*/  @!P0 IADD3 R0, R9, RZ, RZ ;  /* 0x000000ff09008210 */ /* 0x000fca0007ffe0ff */
[----:B------:R-:W-:-:S07]  /*1a00*/  IMAD.MOV.U32 R9, RZ, RZ, R0 ;  /* 0x000000ffff097224 */ /* 0x000fce00078e0000 */
.L_x_25455:
[----:B------:R-:W-:Y:S05]  /*1a10*/  BSYNC B1 ;  /* 0x0000000000017941 */ /* 0x000fea0003800000 */
.L_x_25454:
[----:B------:R0:W-:Y:S01]  /*1a20*/  STG.E.U16 desc[UR4][R4.64], R9 ;  /* 0x0000000904007986 */ /* 0x0001e2000c101504 */
[----:B------:R-:W-:-:S07]  /*1a30*/  IADD3 R3, R3, 0x80, RZ ;  /* 0x0000008003037810 */ /* 0x000fce0007ffe0ff */
.L_x_25452:
[----:B------:R-:W-:Y:S05]  /*1a40*/  BSYNC B0 ;  /* 0x0000000000007941 */ /* 0x000fea0003800000 */
.L_x_25451:
[----:B------:R-:W-:Y:S01]  /*1a50*/  ISETP.GE.AND P0, PT, R3, UR6, PT ;  /* 0x0000000603007c0c */ /* 0x000fe2000bf06270 */
[----:B------:R-:W-:-:S12]  /*1a60*/  BSSY B0, `(.L_x_25456) ;  /* 0x0000338000007945 */ /* 0x000fd80003800000 */
[----:B------:R-:W-:Y:S05]  /*1a70*/  @P0 BRA `(.L_x_25457) ;  /* 0x0000003000d80947 */ /* 0x000fea0003800000 */
[----:B0-----:R-:W0:Y:S01]  /*1a80*/  LDC R4, c[0x0][0x218] ;  /* 0x00008600ff047b82 */ /* 0x001e220000000800 */
[----:B------:R-:W-:Y:S01]  /*1a90*/  HFMA2.MMA R2, -RZ, RZ, 0, 0 ;  /* 0x00000000ff027435 */ /* 0x000fe200000001ff */
[----:B------:R-:W-:Y:S01]  /*1aa0*/  MOV R0, RZ ;  /* 0x000000ff00007202 */ /* 0x000fe20000000f00 */
[----:B------:R-:W-:Y:S01]  /*1ab0*/  HFMA2.MMA R5, -RZ, RZ, 0, 0 ;  /* 0x00000000ff057435 */ /* 0x000fe200000001ff */
        /* <DEDUP_REMOVED lines=349> */
.L_x_25458:
[----:B------:R-:W-:Y:S02]  /*3090*/  ULDC.64 UR8, c[0x0][0x488] ;  /* 0x0001220000087ab9 */ /* 0x000fe40000000a00 */
[----:B------:R-:W-:-:S04]  /*30a0*/  IADD3 R8, P0, R2, UR8, RZ ;  /* 0x0000000802087c10 */ /* 0x000fc8000ff1e0ff */
[----:B------:R-:W-:Y:S01]  /*30b0*/  IADD3.X R9, RZ, UR9, RZ, P0, !PT ;  /* 0x00000009ff097c10 */ /* 0x000fe200087fe4ff */
        /* <DEDUP_REMOVED lines=22> */
[----:B------:R-:W-:-:S03]  /*3220*/  PRMT R8, R11, 0x9910, RZ ;  /* 0x000099100b087816 */ /* 0x000fc600000000ff */
[----:B------:R-:W-:Y:S01]  /*3230*/  IMAD.MOV.U32 R7, RZ, RZ, R10 ;  /* 0x000000ffff077224 */ /* 0x000fe200078e000a */
[----:B------:R-:W-:Y:S01]  /*3240*/  ISETP.GT.AND P3, PT, R8, -0x1, PT ;  /* 0xffffffff0800780c */ /* 0x000fe20003f64270 */
[----:B------:R-:W-:-:S04]  /*3250*/  IMAD.HI.U32 R9, R9, R4, RZ ;  /* 0x0000000409097227 */ /* 0x000fc800078e00ff */
[----:B------:R-:W-:Y:S01]  /*3260*/  IMAD R7, R9, R7, R4 ;  /* 0x0000000709077224 */ /* 0x000fe200078e0204 */
[-C--:B------:R-:W-:Y:S02]  /*3270*/  LOP3.LUT R4, R13, R6.reuse, RZ, 0x3c, !PT ;  /* 0x000000060d047212 */ /* 0x080fe400078e3cff */
[----:B------:R-:W-:Y:S02]  /*3280*/  LOP3.LUT R6, RZ, R6, RZ, 0x33, !PT ;  /* 0x00000006ff067212 */ /* 0x000fe400078e33ff */
[----:B------:R-:W-:Y:S02]  /*3290*/  ISETP.GT.U32.AND P2, PT, R0, R7, PT ;  /* 0x000000070000720c */ /* 0x000fe40003f44070 */
[----:B------:R-:W-:-:S11]  /*32a0*/  ISETP.GE.AND P1, PT, R4, RZ, PT ;  /* 0x000000ff0400720c */ /* 0x000fd60003f26270 */
[-C--:B------:R-:W-:Y:S02]  /*32b0*/  @!P2 IADD3 R7, R7, -R0.reuse, RZ ;  /* 0x800000000707a210 */ /* 0x080fe40007ffe0ff */
[----:B------:R-:W-:Y:S02]  /*32c0*/  @!P2 IADD3 R9, R9, 0x1, RZ ;  /* 0x000000010909a810 */ /* 0x000fe40007ffe0ff */
[----:B------:R-:W-:Y:S02]  /*32d0*/  ISETP.GE.U32.AND P0, PT, R7, R0, PT ;  /* 0x000000000700720c */ /* 0x000fe40003f06070 */
[----:B------:R-:W-:-:S04]  /*32e0*/  IADD3 R4, P2, R5, UR8, RZ ;  /* 0x0000000805047c10 */ /* 0x000fc8000ff5e0ff */
[----:B------:R-:W-:-:S07]  /*32f0*/  IADD3.X R5, RZ, UR9, RZ, P2, !PT ;  /* 0x00000009ff057c10 */ /* 0x000fce00097fe4ff */
        /* <DEDUP_REMOVED lines=13> */
[----:B------:R-:W-:-:S05]  /*33d0*/  @!P0 IMAD.MOV R0, RZ, RZ, R9 ;  /* 0x000000ffff008224 */ /* 0x000fca00078e0209 */
[----:B------:R-:W-:-:S07]  /*33e0*/  MOV R9, R0 ;  /* 0x0000000000097202 */ /* 0x000fce0000000f00 */
.L_x_25460:
[----:B------:R-:W-:Y:S05]  /*33f0*/  BSYNC B1 ;  /* 0x0000000000017941 */ /* 0x000fea0003800000 */
.L_x_25459:
[----:B------:R1:W-:Y:S01]  /*3400*/  STG.E.U16 desc[UR4][R4.64], R9 ;  /* 0x0000000904007986 */ /* 0x0003e2000c101504 */
[----:B------:R-:W-:-:S04]  /*3410*/  IADD3 R3, R3, 0x80, RZ ;  /* 0x0000008003037810 */ /* 0x000fc80007ffe0ff */
[----:B------:R-:W-:-:S13]  /*3420*/  ISETP.GE.AND P0, PT, R3, UR6, PT ;  /* 0x0000000603007c0c */ /* 0x000fda000bf06270 */
[----:B-1----:R-:W-:Y:S05]  /*3430*/  @P0 BRA `(.L_x_25457) ;  /* 0x0000001800680947 */ /* 0x002fea0003800000 */
        /* <DEDUP_REMOVED lines=336> */
[----:B------:R-:W-:-:S03]  /*4940*/  @P0 MOV R10, RZ ;  /* 0x000000ff000a0202 */ /* 0x000fc60000000f00 */
[----:B------:R-:W1:Y:S01]  /*4950*/  @P0 LDC R15, c[0x0][0x33c] ;  /* 0x0000cf00ff0f0b82 */ /* 0x000e620000000800 */
[----:B------:R-:W-:-:S04]  /*4960*/  IMAD.MOV R6, RZ, RZ, -R11 ;  /* 0x000000ffff067224 */ /* 0x000fc800078e0a0b */
[----:B------:R-:W-:Y:S01]  /*4970*/  IMAD R7, R6, UR8, R7 ;  /* 0x0000000806077c24 */ /* 0x000fe2000f8e0207 */
[----:B------:R-:W-:Y:S02]  /*4980*/  ULDC.64 UR8, c[0x0][0x460] ;  /* 0x0001180000087ab9 */ /* 0x000fe40000000a00 */
        /* <DEDUP_REMOVED lines=12> */
.L_x_25461:
        /* <DEDUP_REMOVED lines=34> */
[----:B------:R-:W-:Y:S01]  /*4c70*/  @!P2 IMAD.IADD R7, R7, 0x1, -R0 ;  /* 0x000000010707a824 */ /* 0x000fe200078e0a00 */
[----:B------:R-:W-:Y:S02]  /*4c80*/  @!P2 IADD3 R9, R9, 0x1, RZ ;  /* 0x000000010909a810 */ /* 0x000fe40007ffe0ff */
        /* <DEDUP_REMOVED lines=18> */
.L_x_25463:
[----:B------:R-:W-:Y:S05]  /*4db0*/  BSYNC B1 ;  /* 0x0000000000017941 */ /* 0x000fea0003800000 */
.L_x_25462:
[----:B------:R1:W-:Y:S01]  /*4dc0*/  STG.E.U16 desc[UR4][R4.64], R9 ;  /* 0x0000000904007986 */ /* 0x0003e2000c101504 */
[----:B------:R-:W-:-:S07]  /*4dd0*/  IADD3 R3, R3, 0x80, RZ ;  /* 0x0000008003037810 */ /* 0x000fce0007ffe0ff */
.L_x_25457:
[----:B------:R-:W-:Y:S05]  /*4de0*/  BSYNC B0 ;  /* 0x0000000000007941 */ /* 0x000fea0003800000 */
.L_x_25456:
[----:B------:R-:W-:-:S13]  /*4df0*/  ISETP.GE.AND P0, PT, R3, UR6, PT ;  /* 0x0000000603007c0c */ /* 0x000fda000bf06270 */
[----:B------:R-:W-:Y:S05]  /*4e00*/  @P0 EXIT ;  /* 0x000000000000094d */ /* 0x000fea0003800000 */
[----:B01----:R-:W0:Y:S01]  /*4e10*/  LDC R4, c[0x0][0x218] ;  /* 0x00008600ff047b82 */ /* 0x003e220000000800 */
        /* <DEDUP_REMOVED lines=352> */
.L_x_25464:
[----:B------:R-:W-:Y:S02]  /*6420*/  ULDC.64 UR6, c[0x0][0x488] ;  /* 0x0001220000067ab9 */ /* 0x000fe40000000a00 */
[----:B------:R-:W-:-:S04]  /*6430*/  IADD3 R2, P0, R2, UR6, RZ ;  /* 0x0000000602027c10 */ /* 0x000fc8000ff1e0ff */
[----:B------:R-:W-:Y:S01]  /*6440*/  IADD3.X R3, RZ, UR7, RZ, P0, !PT ;  /* 0x00000007ff037c10 */ /* 0x000fe200087fe4ff */
[----:B------:R-:W-:-:S05]  /*6450*/  ULDC.64 UR6, c[0x0][0x480] ;  /* 0x0001200000067ab9 */ /* 0x000fca0000000a00 */
[----:B------:R-:W2:Y:S01]  /*6460*/  LDG.E.U16 R3, desc[UR4][R2.64] ;  /* 0x0000000402037981 */ /* 0x000ea2000c1e1500 */
[----:B------:R-:W-:-:S04]  /*6470*/  IADD3 R6, P0, R0, UR6, RZ ;  /* 0x0000000600067c10 */ /* 0x000fc8000ff1e0ff */
[----:B------:R-:W-:Y:S01]  /*6480*/  IADD3.X R7, RZ, UR7, RZ, P0, !PT ;  /* 0x00000007ff077c10 */ /* 0x000fe200087fe4ff */
[----:B------:R-:W-:-:S04]  /*6490*/  ULDC.64 UR6, c[0x0][0x478] ;  /* 0x00011e0000067ab9 */ /* 0x000fc80000000a00 */
[----:B------:R-:W3:Y:S01]  /*64a0*/  LDG.E.U16 R6, desc[UR4][R6.64] ;  /* 0x0000000406067981 */ /* 0x000ee2000c1e1500 */
[----:B------:R-:W-:Y:S01]  /*64b0*/  BSSY B0, `(.L_x_25465) ;  /* 0x000002d000007945 */ /* 0x000fe20003800000 */
[----:B--2---:R-:W-:-:S04]  /*64c0*/  PRMT R4, R3, 0x9910, RZ ;  /* 0x0000991003047816 */ /* 0x004fc800000000ff */
[-C--:B------:R-:W-:Y:S02]  /*64d0*/  IABS R0, R4.reuse ;  /* 0x0000000400007213 */ /* 0x080fe40000000000 */
[----:B------:R-:W-:Y:S02]  /*64e0*/  IABS R12, R4 ;  /* 0x00000004000c7213 */ /* 0x000fe40000000000 */
[----:B------:R-:W0:Y:S01]  /*64f0*/  I2F.RP R10, R0 ;  /* 0x00000000000a7306 */ /* 0x000e220000209400 */
[----:B---3--:R-:W-:Y:S02]  /*6500*/  PRMT R11, R6, 0x9910, RZ ;  /* 0x00009910060b7816 */ /* 0x008fe400000000ff */
[----:B------:R-:W-:Y:S02]  /*6510*/  IADD3 R12, RZ, -R12, RZ ;  /* 0x8000000cff0c7210 */ /* 0x000fe40007ffe0ff */
[----:B------:R-:W-:Y:S02]  /*6520*/  IABS R2, R11 ;  /* 0x0000000b00027213 */ /* 0x000fe40000000000 */
[----:B------:R-:W-:-:S04]  /*6530*/  LOP3.LUT R6, R3, R6, RZ, 0x3c, !PT ;  /* 0x0000000603067212 */ /* 0x000fc800078e3cff */
[----:B------:R-:W-:Y:S01]  /*6540*/  PRMT R6, R6, 0x9910, RZ ;  /* 0x0000991006067816 */ /* 0x000fe200000000ff */
[----:B0-----:R-:W0:Y:S03]  /*6550*/  MUFU.RCP R10, R10 ;  /* 0x0000000a000a7308 */ /* 0x001e260000001000 */
[----:B------:R-:W-:Y:S02]  /*6560*/  ISETP.GT.AND P3, PT, R6, -0x1, PT ;  /* 0xffffffff0600780c */ /* 0x000fe40003f64270 */
[----:B0-----:R-:W-:-:S04]  /*6570*/  IADD3 R8, R10, 0xffffffe, RZ ;  /* 0x0ffffffe0a087810 */ /* 0x001fc80007ffe0ff */
[----:B------:R0:W1:Y:S02]  /*6580*/  F2I.FTZ.U32.TRUNC.NTZ R9, R8 ;  /* 0x0000000800097305 */ /* 0x000064000021f000 */
[----:B0-----:R-:W-:Y:S02]  /*6590*/  MOV R8, RZ ;  /* 0x000000ff00087202 */ /* 0x001fe40000000f00 */
[----:B-1----:R-:W-:-:S05]  /*65a0*/  IADD3 R7, RZ, -R9, RZ ;  /* 0x80000009ff077210 */ /* 0x002fca0007ffe0ff */
[----:B------:R-:W-:-:S04]  /*65b0*/  IMAD R7, R7, R0, RZ ;  /* 0x0000000007077224 */ /* 0x000fc800078e02ff */
[----:B------:R-:W-:Y:S01]  /*65c0*/  IMAD.HI.U32 R9, R9, R7, R8 ;  /* 0x0000000709097227 */ /* 0x000fe200078e0008 */
[----:B------:R-:W-:-:S05]  /*65d0*/  MOV R7, R12 ;  /* 0x0000000c00077202 */ /* 0x000fca0000000f00 */
[----:B------:R-:W-:-:S04]  /*65e0*/  IMAD.HI.U32 R9, R9, R2, RZ ;  /* 0x0000000209097227 */ /* 0x000fc800078e00ff */
        /* <DEDUP_REMOVED lines=8> */
[----:B------:R-:W-:-:S13]  /*6670*/  ISETP.GE.U32.AND P0, PT, R7, R0, PT ;  /* 0x000000000700720c */ /* 0x000fda0003f06070 */
[----:B------:R-:W-:Y:S02]  /*6680*/  @P0 IADD3 R9, R9, 0x1, RZ ;  /* 0x0000000109090810 */ /* 0x000fe40007ffe0ff */
[----:B------:R-:W-:Y:S02]  /*6690*/  ISETP.NE.AND P0, PT, R3, RZ, PT ;  /* 0x000000ff0300720c */ /* 0x000fe40003f05270 */
[----:B------:R-:W-:Y:S02]  /*66a0*/  @!P1 IADD3 R9, -R9, RZ, RZ ;  /* 0x000000ff09099210 */ /* 0x000fe40007ffe1ff */
[----:B------:R-:W-:Y:S02]  /*66b0*/  IADD3.X R3, RZ, UR7, RZ, P2, !PT ;  /* 0x00000007ff037c10 */ /* 0x000fe400097fe4ff */
        /* <DEDUP_REMOVED lines=10> */
[----:B------:R-:W-:-:S04]  /*6760*/  @!P0 IADD3 R0, R9, RZ, RZ ;  /* 0x000000ff09008210 */ /* 0x000fc80007ffe0ff */
[----:B------:R-:W-:-:S07]  /*6770*/  MOV R9, R0 ;  /* 0x0000000000097202 */ /* 0x000fce0000000f00 */
.L_x_25466:
[----:B------:R-:W-:Y:S05]  /*6780*/  BSYNC B0 ;  /* 0x0000000000007941 */ /* 0x000fea0003800000 */
.L_x_25465:
[----:B------:R-:W-:Y:S01]  /*6790*/  STG.E.U16 desc[UR4][R2.64], R9 ;  /* 0x0000000902007986 */ /* 0x000fe2000c101504 */
[----:B------:R-:W-:Y:S05]  /*67a0*/  EXIT ;  /* 0x000000000000794d */ /* 0x000fea0003800000 */
.L_x_25467:
        /* <DEDUP_REMOVED lines=13> */
.L_x_37876:


//--------------------- .text._ZN2at6native27unrolled_elementwise_kernelINS0_13BinaryFunctorIsssZZZNS0_15binary_internal21div_floor_kernel_cudaERNS_18TensorIteratorBaseEENKUlvE_clEvENKUlvE3_clEvEUlssE_EESt5arrayIPcLm3EELi4E23TrivialOffsetCalculatorILi2EjESD_ILi1EjENS0_6memory15LoadWithoutCastENSG_16StoreWithoutCastEEEviT_T0_T2_T3_T4_T5_ --------------------------
	.section	.text._ZN2at6native27unrolled_elementwise_kernelINS0_13BinaryFunctorIsssZZZNS0_15binary_internal21div_floor_kernel_cudaERNS_18TensorIteratorBaseEENKUlvE_clEvENKUlvE3_clEvEUlssE_EESt5arrayIPcLm3EELi4E23TrivialOffsetCalculatorILi2EjESD_ILi1EjENS0_6memory15LoadWithoutCastENSG_16StoreWithoutCastEEEviT_T0_T2_T3_T4_T5_,"ax",@progbits
	.align	128
        .global         _ZN2at6native27unrolled_elementwise_kernelINS0_13BinaryFunctorIsssZZZNS0_15binary_internal21div_floor_kernel_cudaERNS_18TensorIteratorBaseEENKUlvE_clEvENKUlvE3_clEvEUlssE_EESt5arrayIPcLm3EELi4E23TrivialOffsetCalculatorILi2EjESD_ILi1EjENS0_6memory15LoadWithoutCastENSG_16StoreWithoutCastEEEviT_T0_T2_T3_T4_T5_
        .type           _ZN2at6native27unrolled_elementwise_kernelINS0_13BinaryFunctorIsssZZZNS0_15binary_internal21div_floor_kernel_cudaERNS_18TensorIteratorBaseEENKUlvE_clEvENKUlvE3_clEvEUlssE_EESt5arrayIPcLm3EELi4E23TrivialOffsetCalculatorILi2EjESD_ILi1EjENS0_6memory15LoadWithoutCastENSG_16StoreWithoutCastEEEviT_T0_T2_T3_T4_T5_,@function
        .size           _ZN2at6native27unrolled_elementwise_kernelINS0_13BinaryFunctorIsssZZZNS0_15binary_internal21div_floor_kernel_cudaERNS_18TensorIteratorBaseEENKUlvE_clEvENKUlvE3_clEvEUlssE_EESt5arrayIPcLm3EELi4E23TrivialOffsetCalculatorILi2EjESD_ILi1EjENS0_6memory15LoadWithoutCastENSG_16StoreWithoutCastEEEviT_T0_T2_T3_T4_T5_,(.L_x_37877 - _ZN2at6native27unrolled_elementwise_kernelINS0_13BinaryFunctorIsssZZZNS0_15binary_internal21div_floor_kernel_cudaERNS_18TensorIteratorBaseEENKUlvE_clEvENKUlvE3_clEvEUlssE_EESt5arrayIPcLm3EELi4E23TrivialOffsetCalculatorILi2EjESD_ILi1EjENS0_6memory15LoadWithoutCastENSG_16StoreWithoutCastEEEviT_T0_T2_T3_T4_T5_)
        .other          _ZN2at6native27unrolled_elementwise_kernelINS0_13BinaryFunctorIsssZZZNS0_15binary_internal21div_floor_kernel_cudaERNS_18TensorIteratorBaseEENKUlvE_clEvENKUlvE3_clEvEUlssE_EESt5arrayIPcLm3EELi4E23TrivialOffsetCalculatorILi2EjESD_ILi1EjENS0_6memory15LoadWithoutCastENSG_16StoreWithoutCastEEEviT_T0_T2_T3_T4_T5_,@"STO_CUDA_ENTRY STV_DEFAULT"
_ZN2at6native27unrolled_elementwise_kernelINS0_13BinaryFunctorIsssZZZNS0_15binary_internal21div_floor_kernel_cudaERNS_18TensorIteratorBaseEENKUlvE_clEvENKUlvE3_clEvEUlssE_EESt5arrayIPcLm3EELi4E23TrivialOffsetCalculatorILi2EjESD_ILi1EjENS0_6memory15LoadWithoutCastENSG_16StoreWithoutCastEEEviT_T0_T2_T3_T4_T5_:
.text._ZN2at6native27unrolled_elementwise_kernelINS0_13BinaryFunctorIsssZZZNS0_15binary_internal21div_floor_kernel_cudaERNS_18TensorIteratorBaseEENKUlvE_clEvENKUlvE3_clEvEUlssE_EESt5arrayIPcLm3EELi4E23TrivialOffsetCalculatorILi2EjESD_ILi1EjENS0_6memory15LoadWithoutCastENSG_16StoreWithoutCastEEEviT_T0_T2_T3_T4_T5_:
        /* <DEDUP_REMOVED lines=13> */
[----:B------:R-:W1:Y:S01]  /*00d0*/  @!P1 LDC.64 R22, c[0x0][0x220] ;  /* 0x00008800ff169b82 */ /* 0x000e620000000a00 */
[----:B------:R-:W-:Y:S01]  /*00e0*/  @!P1 IMAD R17, R13, 0x200, R14 ;  /* 0x000002000d119824 */ /* 0x000fe200078e020e */
[----:B------:R-:W-:Y:S01]  /*00f0*/  PRMT R21, RZ, 0x7610, R21 ;  /* 0x00007610ff157816 */ /* 0x000fe20000000015 */
[----:B------:R-:W-:Y:S02]  /*0100*/  @!P1 VIADD R14, R14, 0x80 ;  /* 0x000000800e0e9836 */ /* 0x000fe40000000000 */
[----:B0-----:R-:W-:-:S03]  /*0110*/  @!P0 IMAD.WIDE.U32 R24, R20, 0x2, R24 ;  /* 0x0000000214188825 */ /* 0x001fc600078e0018 */
[C---:B------:R-:W-:Y:S01]  /*0120*/  ISETP.GE.AND P3, PT, R14.reuse, R12, PT ;  /* 0x0000000c0e00720c */ /* 0x040fe20003f66270 */
[----:B------:R-:W0:Y:S01]  /*0130*/  @!P1 LDC.64 R2, c[0x0][0x228] ;  /* 0x00008a00ff029b82 */ /* 0x000e220000000a00 */
[----:B------:R-:W5:Y:S11]  /*0140*/  @!P0 LDG.E.U16 R21, desc[UR4][R24.64] ;  /* 0x0000000418158981 */ /* 0x000f76000c1e1500 */
[----:B------:R-:W-:Y:S01]  /*0150*/  @!P3 IMAD R19, R13, 0x200, R14 ;  /* 0x000002000d13b824 */ /* 0x000fe200078e020e */
[----:B------:R-:W2:Y:S01]  /*0160*/  @!P3 LDC.64 R4, c[0x0][0x220] ;  /* 0x00008800ff04bb82 */ /* 0x000ea20000000a00 */
[----:B------:R-:W-:-:S02]  /*0170*/  @!P3 VIADD R14, R14, 0x80 ;  /* 0x000000800e0eb836 */ /* 0x000fc40000000000 */
[----:B-1----:R-:W-:-:S03]  /*0180*/  @!P1 IMAD.WIDE.U32 R22, R17, 0x2, R22 ;  /* 0x0000000211169825 */ /* 0x002fc600078e0016 */
[----:B------:R-:W-:Y:S02]  /*0190*/  ISETP.GE.AND P2, PT, R14, R12, PT ;  /* 0x0000000c0e00720c */ /* 0x000fe40003f46270 */
[----:B------:R1:W5:Y:S01]  /*01a0*/  @!P1 LDG.E.U16 R0, desc[UR4][R22.64] ;  /* 0x0000000416009981 */ /* 0x000362000c1e1500 */
[----:B------:R-:W3:Y:S08]  /*01b0*/  @!P3 LDC.64 R6, c[0x0][0x228] ;  /* 0x00008a00ff06bb82 */ /* 0x000ef00000000a00 */
[----:B-1----:R-:W1:Y:S01]  /*01c0*/  @!P0 LDC.64 R22, c[0x0][0x220] ;  /* 0x00008800ff168b82 */ /* 0x002e620000000a00 */
[----:B0-----:R-:W-:-:S04]  /*01d0*/  @!P1 IMAD.WIDE.U32 R2, R17, 0x2, R2 ;  /* 0x0000000211029825 */ /* 0x001fc800078e0002 */
[----:B------:R-:W-:-:S03]  /*01e0*/  @!P2 IMAD R15, R13, 0x200, R14 ;  /* 0x000002000d0fa824 */ /* 0x000fc600078e020e */
[----:B------:R-:W0:Y:S08]  /*01f0*/  @!P2 LDC.64 R8, c[0x0][0x220] ;  /* 0x00008800ff08ab82 */ /* 0x000e300000000a00 */
[----:B------:R-:W4:Y:S01]  /*0200*/  @!P2 LDC.64 R10, c[0x0][0x228] ;  /* 0x00008a00ff0aab82 */ /* 0x000f220000000a00 */
[----:B-1----:R-:W-:Y:S01]  /*0210*/  @!P0 IMAD.WIDE.U32 R22, R20, 0x2, R22 ;  /* 0x0000000214168825 */ /* 0x002fe200078e0016 */
[----:B------:R-:W-:-:S06]  /*0220*/  PRMT R20, RZ, 0x7610, R20 ;  /* 0x00007610ff147816 */ /* 0x000fcc0000000014 */
[----:B------:R-:W5:Y:S01]  /*0230*/  @!P0 LDG.E.U16 R20, desc[UR4][R22.64] ;  /* 0x0000000416148981 */ /* 0x000f62000c1e1500 */
[----:B--2---:R-:W-:-:S04]  /*0240*/  @!P3 IMAD.WIDE.U32 R4, R19, 0x2, R4 ;  /* 0x000000021304b825 */ /* 0x004fc800078e0004 */
[----:B---3--:R-:W-:Y:S01]  /*0250*/  @!P3 IMAD.WIDE.U32 R6, R19, 0x2, R6 ;  /* 0x000000021306b825 */ /* 0x008fe200078e0006 */
[----:B------:R-:W-:-:S06]  /*0260*/  PRMT R19, RZ, 0x7610, R19 ;  /* 0x00007610ff137816 */ /* 0x000fcc0000000013 */
[----:B------:R1:W5:Y:S01]  /*0270*/  @!P1 LDG.E.U16 R19, desc[UR4][R2.64] ;  /* 0x0000000402139981 */ /* 0x000362000c1e1500 */
[----:B0-----:R-:W-:-:S04]  /*0280*/  @!P2 IMAD.WIDE.U32 R8, R15, 0x2, R8 ;  /* 0x000000020f08a825 */ /* 0x001fc800078e0008 */
[----:B----4-:R-:W-:Y:S01]  /*0290*/  @!P2 IMAD.WIDE.U32 R10, R15, 0x2, R10 ;  /* 0x000000020f0aa825 */ /* 0x010fe200078e000a */
[----:B------:R-:W-:Y:S01]  /*02a0*/  PRMT R15, RZ, 0x7610, R15 ;  /* 0x00007610ff0f7816 */ /* 0x000fe2000000000f */
[----:B-1----:R-:W0:Y:S01]  /*02b0*/  @!P0 LDC.64 R2, c[0x0][0x218] ;  /* 0x00008600ff028b82 */ /* 0x002e220000000a00 */
[----:B------:R-:W-:-:S04]  /*02c0*/  PRMT R14, RZ, 0x7610, R14 ;  /* 0x00007610ff0e7816 */ /* 0x000fc8000000000e */
[----:B------:R1:W5:Y:S01]  /*02d0*/  @!P3 LDG.E.U16 R15, desc[UR4][R6.64] ;  /* 0x00000004060fb981 */ /* 0x000362000c1e1500 */
[----:B------:R-:W-:Y:S02]  /*02e0*/  PRMT R16, RZ, 0x7610, R16 ;  /* 0x00007610ff107816 */ /* 0x000fe40000000010 */
[----:B------:R-:W-:Y:S01]  /*02f0*/  PRMT R17, RZ, 0x7610, R17 ;  /* 0x00007610ff117816 */ /* 0x000fe20000000011 */
[----:B------:R2:W5:Y:S01]  /*0300*/  @!P3 LDG.E.U16 R14, desc[UR4][R4.64] ;  /* 0x00000004040eb981 */ /* 0x000562000c1e1500 */
[----:B------:R-:W-:Y:S03]  /*0310*/  BSSY B0, `(.L_x_25468) ;  /* 0x0000036000007945 */ /* 0x000fe60003800000 */
[----:B------:R3:W5:Y:S01]  /*0320*/  @!P2 LDG.E.U16 R16, desc[UR4][R8.64] ;  /* 0x000000040810a981 */ /* 0x000762000c1e1500 */
[----:B-1----:R-:W-:-:S03]  /*0330*/  IMAD.MOV.U32 R6, RZ, RZ, R18 ;  /* 0x000000ffff067224 */ /* 0x002fc600078e0012 */
[----:B------:R1:W5:Y:S01]  /*0340*/  @!P2 LDG.E.U16 R17, desc[UR4][R10.64] ;  /* 0x000000040a11a981 */ /* 0x000362000c1e1500 */
[C---:B------:R-:W-:Y:S02]  /*0350*/  VIADD R7, R6.reuse, 0x180 ;  /* 0x0000018006077836 */ /* 0x040fe40000000000 */
[C---:B--2---:R-:W-:Y:S02]  /*0360*/  VIADD R5, R6.reuse, 0x100 ;  /* 0x0000010006057836 */ /* 0x044fe40000000000 */
[----:B---3--:R-:W-:Y:S01]  /*0370*/  VIADD R9, R6, 0x80 ;  /* 0x0000008006097836 */ /* 0x008fe20000000000 */
[-C--:B------:R-:W-:Y:S02]  /*0380*/  ISETP.GE.AND P2, PT, R7, R12.reuse, PT ;  /* 0x0000000c0700720c */ /* 0x080fe40003f46270 */
[-C--:B------:R-:W-:Y:S01]  /*0390*/  ISETP.GE.AND P1, PT, R5, R12.reuse, PT ;  /* 0x0000000c0500720c */ /* 0x080fe20003f26270 */
[----:B------:R-:W-:Y:S01]  /*03a0*/  @!P0 IMAD.MOV.U32 R6, RZ, RZ, R9 ;  /* 0x000000ffff068224 */ /* 0x000fe200078e0009 */
[----:B------:R-:W-:Y:S01]  /*03b0*/  ISETP.GE.AND P4, PT, R9, R12, PT ;  /* 0x0000000c0900720c */ /* 0x000fe20003f86270 */
[----:B-1----:R-:W-:-:S12]  /*03c0*/  @P0 BRA `(.L_x_25469) ;  /* 0x0000000000a80947 */ /* 0x002fd80003800000 */
[C---:B-----5:R-:W-:Y:S02]  /*03d0*/  PRMT R8, R21.reuse, 0x9910, RZ ;  /* 0x0000991015087816 */ /* 0x060fe400000000ff */
[----:B------:R-:W-:Y:S02]  /*03e0*/  PRMT R9, R20, 0x9910, RZ ;  /* 0x0000991014097816 */ /* 0x000fe400000000ff */
[-C--:B------:R-:W-:Y:S02]  /*03f0*/  IABS R7, R8.reuse ;  /* 0x0000000800077213 */ /* 0x080fe40000000000 */
[----:B------:R-:W-:Y:S02]  /*0400*/  IABS R23, R9 ;  /* 0x0000000900177213 */ /* 0x000fe40000000000 */
[----:B------:R-:W1:Y:S01]  /*0410*/  I2F.RP R10, R7 ;  /* 0x00000007000a7306 */ /* 0x000e620000209400 */
[----:B------:R-:W-:Y:S02]  /*0420*/  IABS R24, R8 ;  /* 0x0000000800187213 */ /* 0x000fe40000000000 */
[----:B------:R-:W-:-:S05]  /*0430*/  LOP3.LUT R20, R21, R20, RZ, 0x3c, !PT ;  /* 0x0000001415147212 */ /* 0x000fca00078e3cff */
[----:B-1----:R-:W1:Y:S02]  /*0440*/  MUFU.RCP R10, R10 ;  /* 0x0000000a000a7308 */ /* 0x002e640000001000 */
[----:B-1----:R-:W-:Y:S01]  /*0450*/  VIADD R4, R10, 0xffffffe ;  /* 0x0ffffffe0a047836 */ /* 0x002fe20000000000 */
[----:B------:R-:W-:-:S05]  /*0460*/  LOP3.LUT R10, R9, R8, RZ, 0x3c, !PT ;  /* 0x00000008090a7212 */ /* 0x000fca00078e3cff */
[----:B------:R1:W2:Y:S01]  /*0470*/  F2I.FTZ.U32.TRUNC.NTZ R5, R4 ;  /* 0x0000000400057305 */ /* 0x0002a2000021f000 */
[----:B------:R-:W-:Y:S02]  /*0480*/  ISETP.GE.AND P3, PT, R10, RZ, PT ;  /* 0x000000ff0a00720c */ /* 0x000fe40003f66270 */
[----:B------:R-:W-:Y:S01]  /*0490*/  PRMT R10, R20, 0x9910, RZ ;  /* 0x00009910140a7816 */ /* 0x000fe200000000ff */
[----:B-1----:R-:W-:Y:S02]  /*04a0*/  IMAD.MOV.U32 R4, RZ, RZ, RZ ;  /* 0x000000ffff047224 */ /* 0x002fe400078e00ff */
[----:B--2---:R-:W-:-:S04]  /*04b0*/  IMAD.MOV R22, RZ, RZ, -R5 ;  /* 0x000000ffff167224 */ /* 0x004fc800078e0a05 */
        /* <DEDUP_REMOVED lines=20> */
[----:B------:R-:W-:Y:S02]  /*0600*/  SEL R7, R7, R4, !P3 ;  /* 0x0000000407077207 */ /* 0x000fe40005800000 */
[----:B------:R-:W-:-:S03]  /*0610*/  IADD3 R4, R5, -0x1, RZ ;  /* 0xffffffff05047810 */ /* 0x000fc60007ffe0ff */
[----:B------:R-:W-:-:S05]  /*0620*/  @!P6 IMAD.MOV R7, RZ, RZ, -R7 ;  /* 0x000000ffff07e224 */ /* 0x000fca00078e0a07 */
[----:B------:R-:W-:-:S04]  /*0630*/  SEL R7, R8, R7, !P5 ;  /* 0x0000000708077207 */ /* 0x000fc80006800000 */
[----:B------:R-:W-:-:S13]  /*0640*/  ISETP.NE.AND P3, PT, R7, RZ, PT ;  /* 0x000000ff0700720c */ /* 0x000fda0003f65270 */
[----:B------:R-:W-:-:S04]  /*0650*/  @!P3 IMAD.MOV R4, RZ, RZ, R5 ;  /* 0x000000ffff04b224 */ /* 0x000fc800078e0205 */
[----:B------:R-:W-:-:S07]  /*0660*/  IMAD.MOV.U32 R5, RZ, RZ, R4 ;  /* 0x000000ffff057224 */ /* 0x000fce00078e0004 */
.L_x_25469:
[----:B------:R-:W-:Y:S05]  /*0670*/  BSYNC B0 ;  /* 0x0000000000007941 */ /* 0x000fea0003800000 */
.L_x_25468:
[----:B------:R-:W-:Y:S01]  /*0680*/  @!P0 IMAD R7, R13, 0x200, R18 ;  /* 0x000002000d078824 */ /* 0x000fe200078e0212 */
[----:B------:R-:W-:Y:S01]  /*0690*/  BSSY B0, `(.L_x_25470) ;  /* 0x000002d000007945 */ /* 0x000fe20003800000 */
[----:B------:R-:W-:Y:S02]  /*06a0*/  ISETP.GE.AND P3, PT, R6, R12, PT ;  /* 0x0000000c0600720c */ /* 0x000fe40003f66270 */
[----:B0-----:R-:W-:Y:S01]  /*06b0*/  @!P0 IMAD.WIDE.U32 R2, R7, 0x2, R2 ;  /* 0x0000000207028825 */ /* 0x001fe200078e0002 */
[----:B------:R-:W-:Y:S10]  /*06c0*/  @P4 BRA `(.L_x_25471) ;  /* 0x0000000000a44947 */ /* 0x000ff40003800000 */
[C---:B-----5:R-:W-:Y:S02]  /*06d0*/  PRMT R7, R19.reuse, 0x9910, RZ ;  /* 0x0000991013077816 */ /* 0x060fe400000000ff */
[----:B------:R-:W-:Y:S02]  /*06e0*/  PRMT R10, R0, 0x9910, RZ ;  /* 0x00009910000a7816 */ /* 0x000fe400000000ff */
[-C--:B------:R-:W-:Y:S02]  /*06f0*/  IABS R4, R7.reuse ;  /* 0x0000000700047213 */ /* 0x080fe40000000000 */
[----:B------:R-:W-:Y:S02]  /*0700*/  IABS R18, R10 ;  /* 0x0000000a00127213 */ /* 0x000fe40000000000 */
[----:B------:R-:W0:Y:S01]  /*0710*/  I2F.RP R11, R4 ;  /* 0x00000004000b7306 */ /* 0x000e220000209400 */
[----:B------:R-:W-:Y:S02]  /*0720*/  IABS R20, R7 ;  /* 0x0000000700147213 */ /* 0x000fe40000000000 */
[----:B------:R-:W-:-:S04]  /*0730*/  LOP3.LUT R0, R19, R0, RZ, 0x3c, !PT ;  /* 0x0000000013007212 */ /* 0x000fc800078e3cff */
[----:B------:R-:W-:Y:S01]  /*0740*/  PRMT R0, R0, 0x9910, RZ ;  /* 0x0000991000007816 */ /* 0x000fe200000000ff */
        /* <DEDUP_REMOVED lines=11> */
[----:B------:R-:W-:-:S03]  /*0800*/  LOP3.LUT R8, RZ, R7, RZ, 0x33, !PT ;  /* 0x00000007ff087212 */ /* 0x000fc600078e33ff */
[----:B------:R-:W-:-:S05]  /*0810*/  IMAD R11, R9, R11, R18 ;  /* 0x0000000b090b7224 */ /* 0x000fca00078e0212 */
[----:B------:R-:W-:-:S13]  /*0820*/  ISETP.GT.U32.AND P6, PT, R4, R11, PT ;  /* 0x0000000b0400720c */ /* 0x000fda0003fc4070 */
[----:B------:R-:W-:Y:S02]  /*0830*/  @!P6 IMAD.IADD R11, R11, 0x1, -R4 ;  /* 0x000000010b0be824 */ /* 0x000fe400078e0a04 */
[----:B------:R-:W-:Y:S01]  /*0840*/  @!P6 VIADD R9, R9, 0x1 ;  /* 0x000000010909e836 */ /* 0x000fe20000000000 */
[----:B------:R-:W-:Y:S02]  /*0850*/  ISETP.GT.AND P6, PT, R0, -0x1, PT ;  /* 0xffffffff0000780c */ /* 0x000fe40003fc4270 */
[----:B------:R-:W-:-:S13]  /*0860*/  ISETP.GE.U32.AND P5, PT, R11, R4, PT ;  /* 0x000000040b00720c */ /* 0x000fda0003fa6070 */
        /* <DEDUP_REMOVED lines=15> */
.L_x_25471:
[----:B------:R-:W-:Y:S05]  /*0960*/  BSYNC B0 ;  /* 0x0000000000007941 */ /* 0x000fea0003800000 */
.L_x_25470:
        /* <DEDUP_REMOVED lines=10> */
[----:B0-----:R-:W-:Y:S02]  /*0a10*/  IADD3 R8, R10, 0xffffffe, RZ ;  /* 0x0ffffffe0a087810 */ /* 0x001fe40007ffe0ff */
[----:B------:R-:W-:-:S04]  /*0a20*/  LOP3.LUT R10, R11, R4, RZ, 0x3c, !PT ;  /* 0x000000040b0a7212 */ /* 0x000fc800078e3cff */
        /* <DEDUP_REMOVED lines=32> */
.L_x_25473:
[----:B------:R-:W-:Y:S05]  /*0c30*/  BSYNC B0 ;  /* 0x0000000000007941 */ /* 0x000fea0003800000 */
.L_x_25472:
        /* <DEDUP_REMOVED lines=11> */
[----:B------:R-:W-:-:S05]  /*0cf0*/  IADD3 R11, RZ, -R19, RZ ;  /* 0x80000013ff0b7210 */ /* 0x000fca0007ffe0ff */
        /* <DEDUP_REMOVED lines=31> */
.L_x_25475:
[----:B------:R-:W-:Y:S05]  /*0ef0*/  BSYNC B0 ;  /* 0x0000000000007941 */ /* 0x000fea0003800000 */
.L_x_25474:
[----:B------:R0:W-:Y:S01]  /*0f00*/  @!P0 STG.E.U16 desc[UR4][R2.64], R5 ;  /* 0x0000000502008986 */ /* 0x0001e2000c101504 */
[----:B------:R-:W-:Y:S04]  /*0f10*/  BSSY B0, `(.L_x_25476) ;  /* 0x000000c000007945 */ /* 0x000fe80003800000 */
[----:B------:R-:W-:Y:S05]  /*0f20*/  @P3 BRA `(.L_x_25477) ;  /* 0x0000000000283947 */ /* 0x000fea0003800000 */
[----:B------:R-:W1:Y:S01]  /*0f30*/  LDC.64 R8, c[0x0][0x218] ;  /* 0x00008600ff087b82 */ /* 0x000e620000000a00 */
[----:B0-----:R-:W-:Y:S02]  /*0f40*/  IMAD R3, R13, 0x200, R6 ;  /* 0x000002000d037824 */ /* 0x001fe400078e0206 */
[----:B------:R-:W-:-:S05]  /*0f50*/  VIADD R6, R6, 0x80 ;  /* 0x0000008006067836 */ /* 0x000fca0000000000 */
[----:B------:R-:W-:-:S13]  /*0f60*/  ISETP.GE.AND P0, PT, R6, R12, PT ;  /* 0x0000000c0600720c */ /* 0x000fda0003f06270 */
[----:B------:R-:W-:Y:S02]  /*0f70*/  @!P0 IMAD R5, R13, 0x200, R6 ;  /* 0x000002000d058824 */ /* 0x000fe400078e0206 */
[----:B------:R-:W-:Y:S02]  /*0f80*/  @!P0 VIADD R6, R6, 0x80 ;  /* 0x0000008006068836 */ /* 0x000fe40000000000 */
[----:B-1----:R-:W-:-:S04]  /*0f90*/  IMAD.WIDE.U32 R2, R3, 0x2, R8 ;  /* 0x0000000203027825 */ /* 0x002fc800078e0008 */
[----:B------:R-:W-:Y:S01]  /*0fa0*/  @!P0 IMAD.WIDE.U32 R8, R5, 0x2, R8 ;  /* 0x0000000205088825 */ /* 0x000fe200078e0008 */
[----:B-----5:R1:W-:Y:S04]  /*0fb0*/  STG.E.U16 desc[UR4][R2.64], R0 ;  /* 0x0000000002007986 */ /* 0x0203e8000c101504 */
[----:B------:R1:W-:Y:S02]  /*0fc0*/  @!P0 STG.E.U16 desc[UR4][R8.64], R4 ;  /* 0x0000000408008986 */ /* 0x0003e4000c101504 */
.L_x_25477:
[----:B------:R-:W-:Y:S05]  /*0fd0*/  BSYNC B0 ;  /* 0x0000000000007941 */ /* 0x000fea0003800000 */
.L_x_25476:
[----:B------:R-:W-:-:S13]  /*0fe0*/  ISETP.GE.AND P0, PT, R6, R12, PT ;  /* 0x0000000c0600720c */ /* 0x000fda0003f06270 */
[----:B------:R-:W-:Y:S05]  /*0ff0*/  @P0 EXIT ;  /* 0x000000000000094d */ /* 0x000fea0003800000 */
[----:B01----:R-:W0:Y:S01]  /*1000*/  LDC.64 R2, c[0x0][0x218] ;  /* 0x00008600ff027b82 */ /* 0x003e220000000a00 */
[----:B------:R-:W-:-:S04]  /*1010*/  IMAD R13, R13, 0x200, R6 ;  /* 0x000002000d0d7824 */ /* 0x000fc800078e0206 */
[----:B0-----:R-:W-:-:S05]  /*1020*/  IMAD.WIDE.U32 R2, R13, 0x2, R2 ;  /* 0x000000020d027825 */ /* 0x001fca00078e0002 */
[----:B------:R-:W-:Y:S01]  /*1030*/  STG.E.U16 desc[UR4][R2.64], R7 ;  /* 0x0000000702007986 */ /* 0x000fe2000c101504 */
[----:B------:R-:W-:Y:S05]  /*1040*/  EXIT ;  /* 0x000000000000794d */ /* 0x000fea0003800000 */
.L_x_25478:
        /* <DEDUP_REMOVED lines=11> */
.L_x_37877:


//--------------------- .text._ZN2at6native29vectorized_elementwise_kernelILi2ENS0_13BinaryFunctorIsssZZZNS0_15binary_internal21div_floor_kernel_cudaERNS_18TensorIteratorBaseEENKUlvE_clEvENKUlvE3_clEvEUlssE_EESt5arrayIPcLm3EEEEviT0_T1_ --------------------------
	.section	.text._ZN2at6native29vectorized_elementwise_kernelILi2ENS0_13BinaryFunctorIsssZZZNS0_15binary_internal21div_floor_kernel_cudaERNS_18TensorIteratorBaseEENKUlvE_clEvENKUlvE3_clEvEUlssE_EESt5arrayIPcLm3EEEEviT0_T1_,"ax",@progbits
	.align	128
        .global         _ZN2at6native29vectorized_elementwise_kernelILi2ENS0_13BinaryFunctorIsssZZZNS0_15binary_internal21div_floor_kernel_cudaERNS_18TensorIteratorBaseEENKUlvE_clEvENKUlvE3_clEvEUlssE_EESt5arrayIPcLm3EEEEviT0_T1_
        .type           _ZN2at6native29vectorized_elementwise_kernelILi2ENS0_13BinaryFunctorIsssZZZNS0_15binary_internal21div_floor_kernel_cudaERNS_18TensorIteratorBaseEENKUlvE_clEvENKUlvE3_clEvEUlssE_EESt5arrayIPcLm3EEEEviT0_T1_,@function
        .size           _ZN2at6native29vectorized_elementwise_kernelILi2ENS0_13BinaryFunctorIsssZZZNS0_15binary_internal21div_floor_kernel_cudaERNS_18TensorIteratorBaseEENKUlvE_clEvENKUlvE3_clEvEUlssE_EESt5arrayIPcLm3EEEEviT0_T1_,(.L_x_37878 - _ZN2at6native29vectorized_elementwise_kernelILi2ENS0_13BinaryFunctorIsssZZZNS0_15binary_internal21div_floor_kernel_cudaERNS_18TensorIteratorBaseEENKUlvE_clEvENKUlvE3_clEvEUlssE_EESt5arrayIPcLm3EEEEviT0_T1_)
        .other          _ZN2at6native29vectorized_elementwise_kernelILi2ENS0_13BinaryFunctorIsssZZZNS0_15binary_internal21div_floor_kernel_cudaERNS_18TensorIteratorBaseEENKUlvE_clEvENKUlvE3_clEvEUlssE_EESt5arrayIPcLm3EEEEviT0_T1_,@"STO_CUDA_ENTRY STV_DEFAULT"
_ZN2at6native29vectorized_elementwise_kernelILi2ENS0_13BinaryFunctorIsssZZZNS0_15binary_internal21div_floor_kernel_cudaERNS_18TensorIteratorBaseEENKUlvE_clEvENKUlvE3_clEvEUlssE_EESt5arrayIPcLm3EEEEviT0_T1_:
.text._ZN2at6native29vectorized_elementwise_kernelILi2ENS0_13BinaryFunctorIsssZZZNS0_15binary_internal21div_floor_kernel_cudaERNS_18TensorIteratorBaseEENKUlvE_clEvENKUlvE3_clEvEUlssE_EESt5arrayIPcLm3EEEEviT0_T1_:
        /* <DEDUP_REMOVED lines=12> */
[----:B------:R-:W0:Y:S03]  /*00c0*/  LDC.64 R2, c[0x0][0x220] ;  /* 0x00008800ff027b82 */ /* 0x000e260000000a00 */
[----:B------:R-:W2:Y:S04]  /*00d0*/  LDG.E R7, desc[UR4][R4.64] ;  /* 0x0000000404077981 */ /* 0x000ea8000c1e1900 */
[----:B------:R-:W3:Y:S04]  /*00e0*/  LDG.E R16, desc[UR4][R4.64+0x200] ;  /* 0x0002000404107981 */ /* 0x000ee8000c1e1900 */
[----:B------:R-:W5:Y:S04]  /*00f0*/  LDG.E R10, desc[UR4][R4.64+0x400] ;  /* 0x00040004040a7981 */ /* 0x000f68000c1e1900 */
[----:B------:R-:W5:Y:S01]  /*0100*/  LDG.E R11, desc[UR4][R4.64+0x600] ;  /* 0x00060004040b7981 */ /* 0x000f62000c1e1900 */
[----:B0-----:R-:W-:-:S04]  /*0110*/  IMAD.WIDE R2, R0, 0x2, R2 ;  /* 0x0000000200027825 */ /* 0x001fc800078e0202 */
[----:B------:R-:W-:-:S05]  /*0120*/  IMAD.WIDE.U32 R2, R12, 0x4, R2 ;  /* 0x000000040c027825 */ /* 0x000fca00078e0002 */
[----:B------:R-:W4:Y:S04]  /*0130*/  LDG.E R18, desc[UR4][R2.64] ;  /* 0x0000000402127981 */ /* 0x000f28000c1e1900 */
[----:B------:R-:W5:Y:S04]  /*0140*/  LDG.E R15, desc[UR4][R2.64+0x200] ;  /* 0x00020004020f7981 */ /* 0x000f68000c1e1900 */
[----:B------:R-:W5:Y:S04]  /*0150*/  LDG.E R9, desc[UR4][R2.64+0x400] ;  /* 0x0004000402097981 */ /* 0x000f68000c1e1900 */
[----:B------:R0:W5:Y:S01]  /*0160*/  LDG.E R8, desc[UR4][R2.64+0x600] ;  /* 0x0006000402087981 */ /* 0x000162000c1e1900 */
[----:B------:R-:W-:Y:S01]  /*0170*/  BSSY B0, `(.L_x_25480) ;  /* 0x0000057000007945 */ /* 0x000fe20003800000 */
[----:B--2---:R-:W-:-:S02]  /*0180*/  PRMT R21, R7, 0x9910, RZ ;  /* 0x0000991007157816 */ /* 0x004fc400000000ff */
[----:B------:R-:W-:Y:S02]  /*0190*/  PRMT R13, R7, 0xbb32, RZ ;  /* 0x0000bb32070d7816 */ /* 0x000fe400000000ff */
[----:B------:R-:W-:Y:S02]  /*01a0*/  IABS R20, R21 ;  /* 0x0000001500147213 */ /* 0x000fe40000000000 */
[----:B------:R-:W-:Y:S02]  /*01b0*/  IABS R6, R13 ;  /* 0x0000000d00067213 */ /* 0x000fe40000000000 */
[----:B------:R-:W1:Y:S08]  /*01c0*/  I2F.RP R14, R20 ;  /* 0x00000014000e7306 */ /* 0x000e700000209400 */
[----:B------:R-:W2:Y:S08]  /*01d0*/  I2F.RP R17, R6 ;  /* 0x0000000600117306 */ /* 0x000eb00000209400 */
[----:B-1----:R-:W0:Y:S08]  /*01e0*/  MUFU.RCP R14, R14 ;  /* 0x0000000e000e7308 */ /* 0x002e300000001000 */
[----:B--2---:R-:W1:Y:S01]  /*01f0*/  MUFU.RCP R17, R17 ;  /* 0x0000001100117308 */ /* 0x004e620000001000 */
[----:B0-----:R-:W-:-:S07]  /*0200*/  VIADD R2, R14, 0xffffffe ;  /* 0x0ffffffe0e027836 */ /* 0x001fce0000000000 */
[----:B------:R0:W2:Y:S01]  /*0210*/  F2I.FTZ.U32.TRUNC.NTZ R3, R2 ;  /* 0x0000000200037305 */ /* 0x0000a2000021f000 */
[----:B-1----:R-:W-:-:S07]  /*0220*/  VIADD R4, R17, 0xffffffe ;  /* 0x0ffffffe11047836 */ /* 0x002fce0000000000 */
[----:B------:R-:W1:Y:S01]  /*0230*/  F2I.FTZ.U32.TRUNC.NTZ R5, R4 ;  /* 0x0000000400057305 */ /* 0x000e62000021f000 */
[----:B0-----:R-:W-:Y:S02]  /*0240*/  IMAD.MOV.U32 R2, RZ, RZ, RZ ;  /* 0x000000ffff027224 */ /* 0x001fe400078e00ff */
[----:B--2---:R-:W-:Y:S01]  /*0250*/  IMAD.MOV R19, RZ, RZ, -R3 ;  /* 0x000000ffff137224 */ /* 0x004fe200078e0a03 */
[----:B----4-:R-:W-:-:S03]  /*0260*/  PRMT R14, R18, 0x9910, RZ ;  /* 0x00009910120e7816 */ /* 0x010fc600000000ff */
[----:B------:R-:W-:Y:S01]  /*0270*/  IMAD R19, R19, R20, RZ ;  /* 0x0000001413137224 */ /* 0x000fe200078e02ff */
[----:B------:R-:W-:Y:S01]  /*0280*/  IABS R17, R21 ;  /* 0x0000001500117213 */ /* 0x000fe20000000000 */
[----:B-1----:R-:W-:Y:S02]  /*0290*/  IMAD.MOV R23, RZ, RZ, -R5 ;  /* 0x000000ffff177224 */ /* 0x002fe400078e0a05 */
[----:B------:R-:W-:Y:S01]  /*02a0*/  IMAD.HI.U32 R2, R3, R19, R2 ;  /* 0x0000001303027227 */ /* 0x000fe200078e0002 */
[----:B------:R-:W-:-:S03]  /*02b0*/  IABS R25, R14 ;  /* 0x0000000e00197213 */ /* 0x000fc60000000000 */
[----:B------:R-:W-:Y:S02]  /*02c0*/  IMAD R3, R23, R6, RZ ;  /* 0x0000000617037224 */ /* 0x000fe400078e02ff */
[----:B------:R-:W-:Y:S02]  /*02d0*/  IMAD.MOV.U32 R4, RZ, RZ, RZ ;  /* 0x000000ffff047224 */ /* 0x000fe400078e00ff */
[----:B------:R-:W-:Y:S01]  /*02e0*/  IMAD.MOV R17, RZ, RZ, -R17 ;  /* 0x000000ffff117224 */ /* 0x000fe200078e0a11 */
[----:B------:R-:W-:Y:S01]  /*02f0*/  PRMT R22, R7, 0x7632, R22 ;  /* 0x0000763207167816 */ /* 0x000fe20000000016 */
[----:B------:R-:W-:Y:S01]  /*0300*/  IMAD.HI.U32 R4, R5, R3, R4 ;  /* 0x0000000305047227 */ /* 0x000fe200078e0004 */
[----:B------:R-:W-:-:S03]  /*0310*/  LOP3.LUT R3, R7, R18, RZ, 0x3c, !PT ;  /* 0x0000001207037212 */ /* 0x000fc600078e3cff */
[----:B------:R-:W-:Y:S02]  /*0320*/  IMAD.MOV.U32 R7, RZ, RZ, R17 ;  /* 0x000000ffff077224 */ /* 0x000fe400078e0011 */
[----:B------:R-:W-:Y:S01]  /*0330*/  IMAD.HI.U32 R24, R2, R25, RZ ;  /* 0x0000001902187227 */ /* 0x000fe200078e00ff */
[----:B------:R-:W-:-:S03]  /*0340*/  PRMT R2, R18, 0xbb32, RZ ;  /* 0x0000bb3212027816 */ /* 0x000fc600000000ff */
[----:B------:R-:W-:Y:S01]  /*0350*/  IMAD R25, R24, R7, R25 ;  /* 0x0000000718197224 */ /* 0x000fe200078e0219 */
[----:B------:R-:W-:Y:S02]  /*0360*/  IABS R7, R13 ;  /* 0x0000000d00077213 */ /* 0x000fe40000000000 */
[----:B------:R-:W-:Y:S02]  /*0370*/  PRMT R5, R18, 0x7632, R5 ;  /* 0x0000763212057816 */ /* 0x000fe40000000005 */
[----:B------:R-:W-:Y:S02]  /*0380*/  IABS R23, R2 ;  /* 0x0000000200177213 */ /* 0x000fe40000000000 */
[C---:B---3--:R-:W-:Y:S02]  /*0390*/  PRMT R19, R16.reuse, 0x9910, RZ ;  /* 0x0000991010137816 */ /* 0x048fe400000000ff */
[----:B------:R-:W-:Y:S01]  /*03a0*/  PRMT R17, R16, 0xbb32, RZ ;  /* 0x0000bb3210117816 */ /* 0x000fe200000000ff */
[----:B------:R-:W-:Y:S01]  /*03b0*/  IMAD.MOV R26, RZ, RZ, -R7 ;  /* 0x000000ffff1a7224 */ /* 0x000fe200078e0a07 */
[----:B------:R-:W-:Y:S01]  /*03c0*/  LOP3.LUT R5, R22, R5, RZ, 0x3c, !PT ;  /* 0x0000000516057212 */ /* 0x000fe200078e3cff */
[----:B------:R-:W-:Y:S01]  /*03d0*/  IMAD.HI.U32 R22, R4, R23, RZ ;  /* 0x0000001704167227 */ /* 0x000fe200078e00ff */
[----:B------:R-:W-:-:S02]  /*03e0*/  IABS R18, R19 ;  /* 0x0000001300127213 */ /* 0x000fc40000000000 */
[----:B------:R-:W-:Y:S01]  /*03f0*/  IABS R7, R17 ;  /* 0x0000001100077213 */ /* 0x000fe20000000000 */
[----:B------:R-:W-:Y:S01]  /*0400*/  IMAD R23, R22, R26, R23 ;  /* 0x0000001a16177224 */ /* 0x000fe200078e0217 */
[----:B------:R-:W0:Y:S08]  /*0410*/  I2F.RP R27, R18 ;  /* 0x00000012001b7306 */ /* 0x000e300000209400 */
[----:B------:R-:W1:Y:S01]  /*0420*/  I2F.RP R26, R7 ;  /* 0x00000007001a7306 */ /* 0x000e620000209400 */
[----:B------:R-:W-:-:S02]  /*0430*/  ISETP.GT.U32.AND P3, PT, R20, R25, PT ;  /* 0x000000191400720c */ /* 0x000fc40003f64070 */
[----:B------:R-:W-:Y:S02]  /*0440*/  ISETP.GT.U32.AND P5, PT, R6, R23, PT ;  /* 0x000000170600720c */ /* 0x000fe40003fa4070 */
[----:B------:R-:W-:-:S03]  /*0450*/  PRMT R3, R3, 0x9910, RZ ;  /* 0x0000991003037816 */ /* 0x000fc600000000ff */
[----:B0-----:R-:W0:Y:S01]  /*0460*/  MUFU.RCP R27, R27 ;  /* 0x0000001b001b7308 */ /* 0x001e220000001000 */
[----:B------:R-:W-:-:S07]  /*0470*/  ISETP.GT.AND P1, PT, R3, -0x1, PT ;  /* 0xffffffff0300780c */ /* 0x000fce0003f24270 */
[----:B-1----:R-:W1:Y:S01]  /*0480*/  MUFU.RCP R26, R26 ;  /* 0x0000001a001a7308 */ /* 0x002e620000001000 */
[----:B------:R-:W-:Y:S01]  /*0490*/  LOP3.LUT R3, R14, R21, RZ, 0x3c, !PT ;  /* 0x000000150e037212 */ /* 0x000fe200078e3cff */
[----:B------:R-:W-:-:S03]  /*04a0*/  @!P3 IMAD.IADD R25, R25, 0x1, -R20 ;  /* 0x000000011919b824 */ /* 0x000fc600078e0a14 */
[----:B------:R-:W-:Y:S01]  /*04b0*/  ISETP.GE.AND P2, PT, R3, RZ, PT ;  /* 0x000000ff0300720c */ /* 0x000fe20003f46270 */
[----:B------:R-:W-:Y:S01]  /*04c0*/  @!P5 IMAD.IADD R23, R23, 0x1, -R6 ;  /* 0x000000011717d824 */ /* 0x000fe200078e0a06 */
[----:B------:R-:W-:Y:S02]  /*04d0*/  LOP3.LUT R3, R2, R13, RZ, 0x3c, !PT ;  /* 0x0000000d02037212 */ /* 0x000fe400078e3cff */
[----:B------:R-:W-:Y:S01]  /*04e0*/  ISETP.GE.U32.AND P6, PT, R25, R20, PT ;  /* 0x000000141900720c */ /* 0x000fe20003fc6070 */
[----:B------:R-:W-:Y:S01]  /*04f0*/  @!P3 VIADD R24, R24, 0x1 ;  /* 0x000000011818b836 */ /* 0x000fe20000000000 */
[----:B------:R-:W-:Y:S01]  /*0500*/  ISETP.GE.AND P3, PT, R3, RZ, PT ;  /* 0x000000ff0300720c */ /* 0x000fe20003f66270 */
[----:B0-----:R-:W-:Y:S01]  /*0510*/  VIADD R27, R27, 0xffffffe ;  /* 0x0ffffffe1b1b7836 */ /* 0x001fe20000000000 */
[----:B------:R-:W-:Y:S02]  /*0520*/  ISETP.GE.U32.AND P4, PT, R23, R6, PT ;  /* 0x000000061700720c */ /* 0x000fe40003f86070 */
[----:B------:R-:W-:Y:S01]  /*0530*/  PRMT R4, R5, 0x9910, RZ ;  /* 0x0000991005047816 */ /* 0x000fe200000000ff */
[----:B-1----:R-:W-:Y:S01]  /*0540*/  VIADD R3, R26, 0xffffffe ;  /* 0x0ffffffe1a037836 */ /* 0x002fe20000000000 */
[----:B------:R0:W1:Y:S01]  /*0550*/  F2I.FTZ.U32.TRUNC.NTZ R5, R27 ;  /* 0x0000001b00057305 */ /* 0x000062000021f000 */
[----:B------:R-:W-:-:S04]  /*0560*/  @!P5 VIADD R22, R22, 0x1 ;  /* 0x000000011616d836 */ /* 0x000fc80000000000 */
[----:B------:R-:W-:-:S03]  /*0570*/  @P6 VIADD R24, R24, 0x1 ;  /* 0x0000000118186836 */ /* 0x000fc60000000000 */
[----:B------:R-:W2:Y:S01]  /*0580*/  F2I.FTZ.U32.TRUNC.NTZ R3, R3 ;  /* 0x0000000300037305 */ /* 0x000ea2000021f000 */
[----:B------:R-:W-:Y:S01]  /*0590*/  @!P2 IMAD.MOV R24, RZ, RZ, -R24 ;  /* 0x000000ffff18a224 */ /* 0x000fe200078e0a18 */
[----:B------:R-:W-:Y:S01]  /*05a0*/  ISETP.NE.AND P5, PT, R21, RZ, PT ;  /* 0x000000ff1500720c */ /* 0x000fe20003fa5270 */
[----:B------:R-:W-:Y:S01]  /*05b0*/  @P4 VIADD R22, R22, 0x1 ;  /* 0x0000000116164836 */ /* 0x000fe20000000000 */
[----:B0-----:R-:W-:Y:S02]  /*05c0*/  LOP3.LUT R27, RZ, R21, RZ, 0x33, !PT ;  /* 0x00000015ff1b7212 */ /* 0x001fe400078e33ff */
[----:B------:R-:W-:Y:S01]  /*05d0*/  ISETP.NE.AND P4, PT, R13, RZ, PT ;  /* 0x000000ff0d00720c */ /* 0x000fe20003f85270 */
[----:B------:R-:W-:Y:S01]  /*05e0*/  @!P3 IMAD.MOV R22, RZ, RZ, -R22 ;  /* 0x000000ffff16b224 */ /* 0x000fe200078e0a16 */
[----:B------:R-:W-:Y:S01]  /*05f0*/  LOP3.LUT R21, RZ, R13, RZ, 0x33, !PT ;  /* 0x0000000dff157212 */ /* 0x000fe200078e33ff */
[----:B-1----:R-:W-:Y:S01]  /*0600*/  IMAD.MOV R26, RZ, RZ, -R5 ;  /* 0x000000ffff1a7224 */ /* 0x002fe200078e0a05 */
[----:B------:R-:W-:-:S02]  /*0610*/  ISETP.GT.AND P0, PT, R4, -0x1, PT ;  /* 0xffffffff0400780c */ /* 0x000fc40003f04270 */
[----:B------:R-:W-:Y:S01]  /*0620*/  SEL R13, R27, R24, !P5 ;  /* 0x000000181b0d7207 */ /* 0x000fe20006800000 */
[----:B------:R-:W-:Y:S10]  /*0630*/  @P1 BRA `(.L_x_25481) ;  /* 0x0000000000281947 */ /* 0x000ff40003800000 */
[----:B------:R-:W-:Y:S01]  /*0640*/  ISETP.GE.AND P2, PT, R14, RZ, PT ;  /* 0x000000ff0e00720c */ /* 0x000fe20003f46270 */
[----:B------:R-:W-:Y:S01]  /*0650*/  VIADD R14, R13, 0xffffffff ;  /* 0xffffffff0d0e7836 */ /* 0x000fe20000000000 */
[----:B------:R-:W-:Y:S01]  /*0660*/  ISETP.GT.U32.AND P1, PT, R20, R25, PT ;  /* 0x000000191400720c */ /* 0x000fe20003f24070 */
[----:B------:R-:W-:-:S05]  /*0670*/  IMAD.IADD R20, R25, 0x1, -R20 ;  /* 0x0000000119147824 */ /* 0x000fca00078e0a14 */
[----:B------:R-:W-:-:S05]  /*0680*/  SEL R20, R20, R25, !P1 ;  /* 0x0000001914147207 */ /* 0x000fca0004800000 */
[----:B------:R-:W-:-:S05]  /*0690*/  @!P2 IMAD.MOV R20, RZ, RZ, -R20 ;  /* 0x000000ffff14a224 */ /* 0x000fca00078e0a14 */
[----:B------:R-:W-:-:S04]  /*06a0*/  SEL R20, R27, R20, !P5 ;  /* 0x000000141b147207 */ /* 0x000fc80006800000 */
[----:B------:R-:W-:-:S13]  /*06b0*/  ISETP.NE.AND P1, PT, R20, RZ, PT ;  /* 0x000000ff1400720c */ /* 0x000fda0003f25270 */
[----:B------:R-:W-:-:S04]  /*06c0*/  @!P1 IMAD.MOV R14, RZ, RZ, R13 ;  /* 0x000000ffff0e9224 */ /* 0x000fc800078e020d */
[----:B------:R-:W-:-:S07]  /*06d0*/  IMAD.MOV.U32 R13, RZ, RZ, R14 ;  /* 0x000000ffff0d7224 */ /* 0x000fce00078e000e */
.L_x_25481:
[----:B------:R-:W-:Y:S05]  /*06e0*/  BSYNC B0 ;  /* 0x0000000000007941 */ /* 0x000fea0003800000 */
.L_x_25480:
[----:B------:R-:W-:Y:S01]  /*06f0*/  BSSY B0, `(.L_x_25482) ;  /* 0x000000d000007945 */ /* 0x000fe20003800000 */
[----:B------:R-:W-:-:S03]  /*0700*/  SEL R14, R21, R22, !P4 ;  /* 0x00000016150e7207 */ /* 0x000fc60006000000 */
[----:B------:R-:W-:Y:S05]  /*0710*/  @P0 BRA `(.L_x_25483) ;  /* 0x0000000000280947 */ /* 0x000fea0003800000 */
        /* <DEDUP_REMOVED lines=10> */
.L_x_25483:
[----:B------:R-:W-:Y:S05]  /*07c0*/  BSYNC B0 ;  /* 0x0000000000007941 */ /* 0x000fea0003800000 */
.L_x_25482:
[----:B------:R-:W-:Y:S01]  /*07d0*/  IMAD R21, R26, R18, RZ ;  /* 0x000000121a157224 */ /* 0x000fe200078e02ff */
[----:B------:R-:W-:Y:S01]  /*07e0*/  IABS R2, R19 ;  /* 0x0000001300027213 */ /* 0x000fe20000000000 */
[----:B------:R-:W-:Y:S01]  /*07f0*/  IMAD.MOV.U32 R4, RZ, RZ, RZ ;  /* 0x000000ffff047224 */ /* 0x000fe200078e00ff */
[----:B-----5:R-:W-:Y:S01]  /*0800*/  PRMT R20, R15, 0x9910, RZ ;  /* 0x000099100f147816 */ /* 0x020fe200000000ff */
[----:B--2---:R-:W-:Y:S01]  /*0810*/  IMAD.MOV R6, RZ, RZ, -R3 ;  /* 0x000000ffff067224 */ /* 0x004fe200078e0a03 */
[----:B------:R-:W-:Y:S01]  /*0820*/  IABS R25, R17 ;  /* 0x0000001100197213 */ /* 0x000fe20000000000 */
[----:B------:R-:W-:Y:S01]  /*0830*/  IMAD.HI.U32 R5, R5, R21, R4 ;  /* 0x0000001505057227 */ /* 0x000fe200078e0004 */
[----:B------:R-:W-:Y:S01]  /*0840*/  PRMT R4, R10, 0x9910, RZ ;  /* 0x000099100a047816 */ /* 0x000fe200000000ff */
[----:B------:R-:W-:Y:S01]  /*0850*/  BSSY B0, `(.L_x_25484) ;  /* 0x000003d000007945 */ /* 0x000fe20003800000 */
[----:B------:R-:W-:Y:S01]  /*0860*/  PRMT R21, R15, 0xbb32, RZ ;  /* 0x0000bb320f157816 */ /* 0x000fe200000000ff */
[----:B------:R-:W-:Y:S01]  /*0870*/  IMAD R23, R6, R7, RZ ;  /* 0x0000000706177224 */ /* 0x000fe200078e02ff */
[----:B------:R-:W-:Y:S01]  /*0880*/  IABS R22, R20 ;  /* 0x0000001400167213 */ /* 0x000fe20000000000 */
[----:B------:R-:W-:Y:S01]  /*0890*/  IMAD.MOV R6, RZ, RZ, -R2 ;  /* 0x000000ffff067224 */ /* 0x000fe200078e0a02 */
[----:B------:R-:W-:Y:S01]  /*08a0*/  IABS R26, R4 ;  /* 0x00000004001a7213 */ /* 0x000fe20000000000 */
[----:B------:R-:W-:Y:S01]  /*08b0*/  IMAD.MOV.U32 R2, RZ, RZ, RZ ;  /* 0x000000ffff027224 */ /* 0x000fe200078e00ff */
[----:B------:R-:W-:Y:S01]  /*08c0*/  ISETP.NE.AND P6, PT, R19, RZ, PT ;  /* 0x000000ff1300720c */ /* 0x000fe20003fc5270 */
[----:B------:R-:W-:-:S02]  /*08d0*/  IMAD.MOV R25, RZ, RZ, -R25 ;  /* 0x000000ffff197224 */ /* 0x000fc400078e0a19 */
[----:B------:R-:W-:-:S04]  /*08e0*/  IMAD.HI.U32 R23, R3, R23, R2 ;  /* 0x0000001703177227 */ /* 0x000fc800078e0002 */
[----:B------:R-:W-:Y:S02]  /*08f0*/  IMAD.MOV.U32 R2, RZ, RZ, R21 ;  /* 0x000000ffff027224 */ /* 0x000fe400078e0015 */
[----:B------:R-:W-:Y:S02]  /*0900*/  IMAD.MOV.U32 R3, RZ, RZ, R6 ;  /* 0x000000ffff037224 */ /* 0x000fe400078e0006 */
[----:B------:R-:W-:Y:S01]  /*0910*/  IMAD.HI.U32 R21, R5, R22, RZ ;  /* 0x0000001605157227 */ /* 0x000fe200078e00ff */
[----:B------:R-:W-:-:S03]  /*0920*/  IABS R24, R2 ;  /* 0x0000000200187213 */ /* 0x000fc60000000000 */
[----:B------:R-:W-:Y:S02]  /*0930*/  IMAD.MOV.U32 R6, RZ, RZ, R26 ;  /* 0x000000ffff067224 */ /* 0x000fe400078e001a */
[----:B------:R-:W-:Y:S02]  /*0940*/  IMAD R5, R21, R3, R22 ;  /* 0x0000000315057224 */ /* 0x000fe400078e0216 */
[----:B------:R-:W0:Y:S01]  /*0950*/  I2F.RP R3, R6 ;  /* 0x0000000600037306 */ /* 0x000e220000209400 */
[----:B------:R-:W-:Y:S02]  /*0960*/  IMAD.MOV.U32 R22, RZ, RZ, R24 ;  /* 0x000000ffff167224 */ /* 0x000fe400078e0018 */
[----:B------:R-:W-:Y:S01]  /*0970*/  IMAD.MOV.U32 R24, RZ, RZ, R25 ;  /* 0x000000ffff187224 */ /* 0x000fe200078e0019 */
[----:B------:R-:W-:Y:S01]  /*0980*/  ISETP.GT.U32.AND P3, PT, R18, R5, PT ;  /* 0x000000051200720c */ /* 0x000fe20003f64070 */
[----:B------:R-:W-:-:S04]  /*0990*/  IMAD.HI.U32 R23, R23, R22, RZ ;  /* 0x0000001617177227 */ /* 0x000fc800078e00ff */
[----:B------:R-:W-:Y:S01]  /*09a0*/  IMAD R22, R23, R24, R22 ;  /* 0x0000001817167224 */ /* 0x000fe200078e0216 */
[----:B------:R-:W-:Y:S02]  /*09b0*/  LOP3.LUT R24, R16, R15, RZ, 0x3c, !PT ;  /* 0x0000000f10187212 */ /* 0x000fe400078e3cff */
[----:B------:R-:W-:Y:S02]  /*09c0*/  PRMT R16, R15, 0x7632, R16 ;  /* 0x000076320f107816 */ /* 0x000fe40000000010 */
[----:B------:R-:W-:Y:S01]  /*09d0*/  ISETP.GT.U32.AND P0, PT, R7, R22, PT ;  /* 0x000000160700720c */ /* 0x000fe20003f04070 */
[----:B0-----:R-:W0:Y:S01]  /*09e0*/  MUFU.RCP R3, R3 ;  /* 0x0000000300037308 */ /* 0x001e220000001000 */
[----:B------:R-:W-:Y:S01]  /*09f0*/  PRMT R15, R16, 0x7632, R15 ;  /* 0x00007632100f7816 */ /* 0x000fe2000000000f */
[----:B------:R-:W-:Y:S01]  /*0a00*/  @!P3 IMAD.IADD R5, R5, 0x1, -R18 ;  /* 0x000000010505b824 */ /* 0x000fe200078e0a12 */
[----:B------:R-:W-:Y:S01]  /*0a10*/  PRMT R24, R24, 0x9910, RZ ;  /* 0x0000991018187816 */ /* 0x000fe200000000ff */
[----:B------:R-:W-:Y:S01]  /*0a20*/  @!P3 VIADD R21, R21, 0x1 ;  /* 0x000000011515b836 */ /* 0x000fe20000000000 */
[----:B------:R-:W-:-:S02]  /*0a30*/  LOP3.LUT R16, R15, R16, RZ, 0x3c, !PT ;  /* 0x000000100f107212 */ /* 0x000fc400078e3cff */
[----:B------:R-:W-:Y:S02]  /*0a40*/  ISETP.GE.U32.AND P4, PT, R5, R18, PT ;  /* 0x000000120500720c */ /* 0x000fe40003f86070 */
[----:B------:R-:W-:Y:S02]  /*0a50*/  LOP3.LUT R15, R20, R19, RZ, 0x3c, !PT ;  /* 0x00000013140f7212 */ /* 0x000fe400078e3cff */
[----:B------:R-:W-:Y:S01]  /*0a60*/  ISETP.GT.AND P1, PT, R24, -0x1, PT ;  /* 0xffffffff1800780c */ /* 0x000fe20003f24270 */
[----:B------:R-:W-:Y:S01]  /*0a70*/  @!P0 IMAD.IADD R22, R22, 0x1, -R7 ;  /* 0x0000000116168824 */ /* 0x000fe200078e0a07 */
[----:B------:R-:W-:Y:S01]  /*0a80*/  ISETP.GE.AND P2, PT, R15, RZ, PT ;  /* 0x000000ff0f00720c */ /* 0x000fe20003f46270 */
[----:B------:R-:W-:Y:S01]  /*0a90*/  @!P0 VIADD R23, R23, 0x1 ;  /* 0x0000000117178836 */ /* 0x000fe20000000000 */
[----:B------:R-:W-:Y:S01]  /*0aa0*/  PRMT R16, R16, 0x9910, RZ ;  /* 0x0000991010107816 */ /* 0x000fe200000000ff */
[----:B0-----:R-:W-:Y:S01]  /*0ab0*/  VIADD R3, R3, 0xffffffe ;  /* 0x0ffffffe03037836 */ /* 0x001fe20000000000 */
[----:B------:R-:W-:-:S03]  /*0ac0*/  ISETP.GE.U32.AND P3, PT, R22, R7, PT ;  /* 0x000000071600720c */ /* 0x000fc60003f66070 */
[----:B------:R-:W-:Y:S01]  /*0ad0*/  @P4 VIADD R21, R21, 0x1 ;  /* 0x0000000115154836 */ /* 0x000fe20000000000 */
[----:B------:R-:W-:Y:S01]  /*0ae0*/  LOP3.LUT R15, R2, R17, RZ, 0x3c, !PT ;  /* 0x00000011020f7212 */ /* 0x000fe200078e3cff */
[----:B------:R-:W0:Y:S01]  /*0af0*/  F2I.FTZ.U32.TRUNC.NTZ R3, R3 ;  /* 0x0000000300037305 */ /* 0x000e22000021f000 */
[----:B------:R-:W-:-:S03]  /*0b00*/  ISETP.GT.AND P5, PT, R16, -0x1, PT ;  /* 0xffffffff1000780c */ /* 0x000fc60003fa4270 */
[----:B------:R-:W-:Y:S01]  /*0b10*/  @!P2 IMAD.MOV R21, RZ, RZ, -R21 ;  /* 0x000000ffff15a224 */ /* 0x000fe200078e0a15 */
[----:B------:R-:W-:Y:S02]  /*0b20*/  LOP3.LUT R16, RZ, R19, RZ, 0x33, !PT ;  /* 0x00000013ff107212 */ /* 0x000fe400078e33ff */
[----:B------:R-:W-:Y:S02]  /*0b30*/  ISETP.GE.AND P4, PT, R15, RZ, PT ;  /* 0x000000ff0f00720c */ /* 0x000fe40003f86270 */
[----:B------:R-:W-:Y:S01]  /*0b40*/  PRMT R19, R10, 0xbb32, RZ ;  /* 0x0000bb320a137816 */ /* 0x000fe200000000ff */
[----:B------:R-:W-:Y:S01]  /*0b50*/  @P3 VIADD R23, R23, 0x1 ;  /* 0x0000000117173836 */ /* 0x000fe20000000000 */
[----:B------:R-:W-:Y:S01]  /*0b60*/  SEL R15, R16, R21, !P6 ;  /* 0x00000015100f7207 */ /* 0x000fe20007000000 */
[----:B------:R-:W-:Y:S08]  /*0b70*/  @P1 BRA `(.L_x_25485) ;  /* 0x0000000000281947 */ /* 0x000ff00003800000 */
        /* <DEDUP_REMOVED lines=10> */
.L_x_25485:
[----:B------:R-:W-:Y:S05]  /*0c20*/  BSYNC B0 ;  /* 0x0000000000007941 */ /* 0x000fea0003800000 */
.L_x_25484:
[----:B------:R-:W-:Y:S01]  /*0c30*/  @!P4 IMAD.MOV R23, RZ, RZ, -R23 ;  /* 0x000000ffff17c224 */ /* 0x000fe200078e0a17 */
[----:B------:R-:W-:Y:S01]  /*0c40*/  ISETP.NE.AND P0, PT, R17, RZ, PT ;  /* 0x000000ff1100720c */ /* 0x000fe20003f05270 */
[----:B------:R-:W-:Y:S01]  /*0c50*/  BSSY B0, `(.L_x_25486) ;  /* 0x0000011000007945 */ /* 0x000fe20003800000 */
[----:B------:R-:W-:Y:S01]  /*0c60*/  LOP3.LUT R18, RZ, R17, RZ, 0x33, !PT ;  /* 0x00000011ff127212 */ /* 0x000fe200078e33ff */
[----:B0-----:R-:W-:Y:S01]  /*0c70*/  IMAD.MOV R17, RZ, RZ, -R3 ;  /* 0x000000ffff117224 */ /* 0x001fe200078e0a03 */
[----:B------:R-:W-:Y:S02]  /*0c80*/  PRMT R21, R11, 0x9910, RZ ;  /* 0x000099100b157816 */ /* 0x000fe400000000ff */
[----:B------:R-:W-:Y:S02]  /*0c90*/  IABS R20, R19 ;  /* 0x0000001300147213 */ /* 0x000fe40000000000 */
[----:B------:R-:W-:Y:S01]  /*0ca0*/  SEL R16, R18, R23, !P0 ;  /* 0x0000001712107207 */ /* 0x000fe20004000000 */
[----:B------:R-:W-:Y:S06]  /*0cb0*/  @P5 BRA `(.L_x_25487) ;  /* 0x0000000000285947 */ /* 0x000fec0003800000 */
        /* <DEDUP_REMOVED lines=10> */
.L_x_25487:
[----:B------:R-:W-:Y:S05]  /*0d60*/  BSYNC B0 ;  /* 0x0000000000007941 */ /* 0x000fea0003800000 */
.L_x_25486:
[----:B------:R-:W-:Y:S01]  /*0d70*/  IMAD.MOV.U32 R5, RZ, RZ, R17 ;  /* 0x000000ffff057224 */ /* 0x000fe200078e0011 */
[----:B------:R-:W-:Y:S01]  /*0d80*/  PRMT R25, R9, 0x9910, RZ ;  /* 0x0000991009197816 */ /* 0x000fe200000000ff */
[----:B------:R-:W-:Y:S01]  /*0d90*/  IMAD.MOV.U32 R23, RZ, RZ, R20 ;  /* 0x000000ffff177224 */ /* 0x000fe200078e0014 */
[----:B------:R-:W-:Y:S01]  /*0da0*/  PRMT R20, R11, 0xbb32, RZ ;  /* 0x0000bb320b147816 */ /* 0x000fe200000000ff */
[----:B------:R-:W-:Y:S01]  /*0db0*/  IMAD R5, R5, R6, RZ ;  /* 0x0000000605057224 */ /* 0x000fe200078e02ff */
[----:B------:R-:W-:Y:S01]  /*0dc0*/  IABS R27, R25 ;  /* 0x00000019001b7213 */ /* 0x000fe20000000000 */
[----:B------:R-:W-:Y:S01]  /*0dd0*/  IMAD.MOV.U32 R2, RZ, RZ, RZ ;  /* 0x000000ffff027224 */ /* 0x000fe200078e00ff */
[----:B------:R-:W0:Y:S01]  /*0de0*/  I2F.RP R7, R23 ;  /* 0x0000001700077306 */ /* 0x000e220000209400 */
[----:B------:R-:W-:Y:S01]  /*0df0*/  IMAD.MOV.U32 R18, RZ, RZ, R21 ;  /* 0x000000ffff127224 */ /* 0x000fe200078e0015 */
[----:B------:R-:W-:Y:S01]  /*0e00*/  IABS R21, R20 ;  /* 0x0000001400157213 */ /* 0x000fe20000000000 */
[----:B------:R-:W-:Y:S01]  /*0e10*/  IMAD.HI.U32 R2, R3, R5, R2 ;  /* 0x0000000503027227 */ /* 0x000fe200078e0002 */
[----:B------:R-:W-:Y:S01]  /*0e20*/  IABS R3, R4 ;  /* 0x0000000400037213 */ /* 0x000fe20000000000 */
[----:B------:R-:W-:Y:S01]  /*0e30*/  BSSY B0, `(.L_x_25488) ;  /* 0x000002a000007945 */ /* 0x000fe20003800000 */
[----:B------:R-:W-:-:S02]  /*0e40*/  IABS R17, R18 ;  /* 0x0000001200117213 */ /* 0x000fc40000000000 */
[----:B------:R-:W1:Y:S01]  /*0e50*/  I2F.RP R26, R21 ;  /* 0x00000015001a7306 */ /* 0x000e620000209400 */
[----:B------:R-:W-:Y:S01]  /*0e60*/  IMAD.MOV R3, RZ, RZ, -R3 ;  /* 0x000000ffff037224 */ /* 0x000fe200078e0a03 */
[----:B------:R-:W-:Y:S01]  /*0e70*/  LOP3.LUT R24, R25, R4, RZ, 0x3c, !PT ;  /* 0x0000000419187212 */ /* 0x000fe200078e3cff */
[----:B------:R-:W-:-:S03]  /*0e80*/  IMAD.HI.U32 R22, R2, R27, RZ ;  /* 0x0000001b02167227 */ /* 0x000fc600078e00ff */
[----:B------:R-:W-:Y:S01]  /*0e90*/  ISETP.GE.AND P2, PT, R24, RZ, PT ;  /* 0x000000ff1800720c */ /* 0x000fe20003f46270 */
[----:B------:R-:W-:Y:S01]  /*0ea0*/  IMAD R27, R22, R3, R27 ;  /* 0x00000003161b7224 */ /* 0x000fe200078e021b */
[----:B------:R-:W2:Y:S04]  /*0eb0*/  I2F.RP R5, R17 ;  /* 0x0000001100057306 */ /* 0x000ea80000209400 */
[----:B------:R-:W-:-:S04]  /*0ec0*/  ISETP.GT.U32.AND P1, PT, R6, R27, PT ;  /* 0x0000001b0600720c */ /* 0x000fc80003f24070 */
[----:B0-----:R-:W0:Y:S08]  /*0ed0*/  MUFU.RCP R7, R7 ;  /* 0x0000000700077308 */ /* 0x001e300000001000 */
[----:B-1----:R1:W3:Y:S01]  /*0ee0*/  MUFU.RCP R2, R26 ;  /* 0x0000001a00027308 */ /* 0x0022e20000001000 */
[----:B------:R-:W-:Y:S02]  /*0ef0*/  @!P1 IMAD.IADD R27, R27, 0x1, -R6 ;  /* 0x000000011b1b9824 */ /* 0x000fe400078e0a06 */
[----:B------:R-:W-:-:S03]  /*0f00*/  @!P1 VIADD R22, R22, 0x1 ;  /* 0x0000000116169836 */ /* 0x000fc60000000000 */
[----:B------:R-:W-:Y:S02]  /*0f10*/  ISETP.GE.U32.AND P0, PT, R27, R6, PT ;  /* 0x000000061b00720c */ /* 0x000fe40003f06070 */
[----:B--2---:R-:W2:Y:S01]  /*0f20*/  MUFU.RCP R5, R5 ;  /* 0x0000000500057308 */ /* 0x004ea20000001000 */
[----:B0-----:R-:W-:Y:S01]  /*0f30*/  VIADD R3, R7, 0xffffffe ;  /* 0x0ffffffe07037836 */ /* 0x001fe20000000000 */
[----:B------:R-:W-:Y:S02]  /*0f40*/  LOP3.LUT R7, R10, R9, RZ, 0x3c, !PT ;  /* 0x000000090a077212 */ /* 0x000fe400078e3cff */
[----:B-1----:R-:W-:Y:S02]  /*0f50*/  LOP3.LUT R26, RZ, R4, RZ, 0x33, !PT ;  /* 0x00000004ff1a7212 */ /* 0x002fe400078e33ff */
[----:B------:R-:W-:Y:S02]  /*0f60*/  PRMT R24, R7, 0x9910, RZ ;  /* 0x0000991007187816 */ /* 0x000fe400000000ff */
[----:B------:R-:W0:Y:S01]  /*0f70*/  F2I.FTZ.U32.TRUNC.NTZ R3, R3 ;  /* 0x0000000300037305 */ /* 0x000e22000021f000 */
[----:B---3--:R-:W-:Y:S01]  /*0f80*/  VIADD R7, R2, 0xffffffe ;  /* 0x0ffffffe02077836 */ /* 0x008fe20000000000 */
[----:B------:R-:W-:Y:S01]  /*0f90*/  ISETP.GT.AND P1, PT, R24, -0x1, PT ;  /* 0xffffffff1800780c */ /* 0x000fe20003f24270 */
[----:B------:R-:W-:Y:S01]  /*0fa0*/  @P0 VIADD R22, R22, 0x1 ;  /* 0x0000000116160836 */ /* 0x000fe20000000000 */
[----:B------:R-:W-:-:S03]  /*0fb0*/  ISETP.NE.AND P0, PT, R4, RZ, PT ;  /* 0x000000ff0400720c */ /* 0x000fc60003f05270 */
[----:B------:R-:W-:Y:S01]  /*0fc0*/  @!P2 IMAD.MOV R22, RZ, RZ, -R22 ;  /* 0x000000ffff16a224 */ /* 0x000fe200078e0a16 */
[----:B------:R-:W1:Y:S01]  /*0fd0*/  F2I.FTZ.U32.TRUNC.NTZ R7, R7 ;  /* 0x0000000700077305 */ /* 0x000e62000021f000 */
[----:B--2---:R-:W-:-:S03]  /*0fe0*/  VIADD R28, R5, 0xffffffe ;  /* 0x0ffffffe051c7836 */ /* 0x004fc60000000000 */
[----:B------:R-:W-:Y:S01]  /*0ff0*/  SEL R22, R26, R22, !P0 ;  /* 0x000000161a167207 */ /* 0x000fe20004000000 */
[----:B0-----:R-:W-:-:S03]  /*1000*/  IMAD.MOV R24, RZ, RZ, -R3 ;  /* 0x000000ffff187224 */ /* 0x001fc600078e0a03 */
[----:B------:R0:W2:Y:S01]  /*1010*/  F2I.FTZ.U32.TRUNC.NTZ R5, R28 ;  /* 0x0000001c00057305 */ /* 0x0000a2000021f000 */
[----:B------:R-:W-:Y:S05]  /*1020*/  @P1 BRA `(.L_x_25489) ;  /* 0x0000000000281947 */ /* 0x000fea0003800000 */
[----:B------:R-:W-:Y:S01]  /*1030*/  ISETP.GE.AND P2, PT, R25, RZ, PT ;  /* 0x000000ff1900720c */ /* 0x000fe20003f46270 */
[----:B0-----:R-:W-:Y:S01]  /*1040*/  IMAD.IADD R28, R27, 0x1, -R6 ;  /* 0x000000011b1c7824 */ /* 0x001fe200078e0a06 */
[----:B------:R-:W-:Y:S01]  /*1050*/  ISETP.GT.U32.AND P1, PT, R6, R27, PT ;  /* 0x0000001b0600720c */ /* 0x000fe20003f24070 */
[----:B------:R-:W-:-:S03]  /*1060*/  VIADD R25, R22, 0xffffffff ;  /* 0xffffffff16197836 */ /* 0x000fc60000000000 */
[----:B------:R-:W-:-:S07]  /*1070*/  SEL R27, R28, R27, !P1 ;  /* 0x0000001b1c1b7207 */ /* 0x000fce0004800000 */
[----:B------:R-:W-:-:S05]  /*1080*/  @!P2 IMAD.MOV R27, RZ, RZ, -R27 ;  /* 0x000000ffff1ba224 */ /* 0x000fca00078e0a1b */
[----:B------:R-:W-:-:S04]  /*1090*/  SEL R26, R26, R27, !P0 ;  /* 0x0000001b1a1a7207 */ /* 0x000fc80004000000 */
[----:B------:R-:W-:-:S13]  /*10a0*/  ISETP.NE.AND P0, PT, R26, RZ, PT ;  /* 0x000000ff1a00720c */ /* 0x000fda0003f05270 */
[----:B------:R-:W-:-:S04]  /*10b0*/  @!P0 IMAD.MOV R25, RZ, RZ, R22 ;  /* 0x000000ffff198224 */ /* 0x000fc800078e0216 */
[----:B------:R-:W-:-:S07]  /*10c0*/  IMAD.MOV.U32 R22, RZ, RZ, R25 ;  /* 0x000000ffff167224 */ /* 0x000fce00078e0019 */
.L_x_25489:
[----:B------:R-:W-:Y:S05]  /*10d0*/  BSYNC B0 ;  /* 0x0000000000007941 */ /* 0x000fea0003800000 */
.L_x_25488:
[----:B------:R-:W-:Y:S01]  /*10e0*/  IMAD R25, R24, R23, RZ ;  /* 0x0000001718197224 */ /* 0x000fe200078e02ff */
[----:B------:R-:W-:Y:S01]  /*10f0*/  PRMT R10, R9, 0x7632, R10 ;  /* 0x00007632090a7816 */ /* 0x000fe2000000000a */
[----:B------:R-:W-:Y:S01]  /*1100*/  IMAD.MOV.U32 R2, RZ, RZ, RZ ;  /* 0x000000ffff027224 */ /* 0x000fe200078e00ff */
[----:B------:R-:W-:Y:S01]  /*1110*/  IABS R27, R18 ;  /* 0x00000012001b7213 */ /* 0x000fe20000000000 */
[----:B-1----:R-:W-:Y:S01]  /*1120*/  IMAD.MOV R6, RZ, RZ, -R7 ;  /* 0x000000ffff067224 */ /* 0x002fe200078e0a07 */
[----:B------:R-:W-:Y:S01]  /*1130*/  BSSY B0, `(.L_x_25490) ;  /* 0x000003b000007945 */ /* 0x000fe20003800000 */
[----:B--2---:R-:W-:Y:S02]  /*1140*/  IMAD.MOV R4, RZ, RZ, -R5 ;  /* 0x000000ffff047224 */ /* 0x004fe400078e0a05 */
[----:B------:R-:W-:-:S04]  /*1150*/  IMAD.HI.U32 R24, R3, R25, R2 ;  /* 0x0000001903187227 */ /* 0x000fc800078e0002 */
[----:B------:R-:W-:Y:S02]  /*1160*/  IMAD.MOV.U32 R2, RZ, RZ, R6 ;  /* 0x000000ffff027224 */ /* 0x000fe400078e0006 */
[----:B------:R-:W-:Y:S02]  /*1170*/  IMAD R3, R4, R17, RZ ;  /* 0x0000001104037224 */ /* 0x000fe400078e02ff */
[----:B------:R-:W-:Y:S02]  /*1180*/  IMAD.MOV.U32 R4, RZ, RZ, RZ ;  /* 0x000000ffff047224 */ /* 0x000fe400078e00ff */
[----:B------:R-:W-:Y:S01]  /*1190*/  IMAD R25, R2, R21, RZ ;  /* 0x0000001502197224 */ /* 0x000fe200078e02ff */
[----:B------:R-:W-:Y:S01]  /*11a0*/  PRMT R2, R9, 0xbb32, RZ ;  /* 0x0000bb3209027816 */ /* 0x000fe200000000ff */
[----:B------:R-:W-:Y:S01]  /*11b0*/  IMAD.MOV.U32 R6, RZ, RZ, RZ ;  /* 0x000000ffff067224 */ /* 0x000fe200078e00ff */
[----:B------:R-:W-:Y:S01]  /*11c0*/  IABS R9, R19 ;  /* 0x0000001300097213 */ /* 0x000fe20000000000 */
[----:B------:R-:W-:Y:S01]  /*11d0*/  IMAD.HI.U32 R4, R5, R3, R4 ;  /* 0x0000000305047227 */ /* 0x000fe200078e0004 */
[----:B------:R-:W-:-:S02]  /*11e0*/  PRMT R3, R10, 0x7632, R3 ;  /* 0x000076320a037816 */ /* 0x000fc40000000003 */
[----:B------:R-:W-:Y:S01]  /*11f0*/  IABS R5, R2 ;  /* 0x0000000200057213 */ /* 0x000fe20000000000 */
[----:B------:R-:W-:Y:S01]  /*1200*/  IMAD.HI.U32 R6, R7, R25, R6 ;  /* 0x0000001907067227 */ /* 0x000fe200078e0006 */
[----:B------:R-:W-:Y:S02]  /*1210*/  PRMT R7, R8, 0x9910, RZ ;  /* 0x0000991008077816 */ /* 0x000fe400000000ff */
[----:B------:R-:W-:Y:S01]  /*1220*/  LOP3.LUT R3, R3, R10, RZ, 0x3c, !PT ;  /* 0x0000000a03037212 */ /* 0x000fe200078e3cff */
[----:B------:R-:W-:Y:S01]  /*1230*/  IMAD.MOV.U32 R10, RZ, RZ, R5 ;  /* 0x000000ffff0a7224 */ /* 0x000fe200078e0005 */
[----:B------:R-:W-:Y:S01]  /*1240*/  IABS R26, R7 ;  /* 0x00000007001a7213 */ /* 0x000fe20000000000 */
[----:B------:R-:W-:Y:S01]  /*1250*/  IMAD.MOV R25, RZ, RZ, -R9 ;  /* 0x000000ffff197224 */ /* 0x000fe200078e0a09 */
[----:B------:R-:W-:Y:S01]  /*1260*/  PRMT R3, R3, 0x9910, RZ ;  /* 0x0000991003037816 */ /* 0x000fe200000000ff */
[----:B------:R-:W-:-:S04]  /*1270*/  IMAD.HI.U32 R9, R24, R10, RZ ;  /* 0x0000000a18097227 */ /* 0x000fc800078e00ff */
[----:B------:R-:W-:Y:S01]  /*1280*/  IMAD.MOV.U32 R5, RZ, RZ, R26 ;  /* 0x000000ffff057224 */ /* 0x000fe200078e001a */
[----:B------:R-:W-:Y:S01]  /*1290*/  PRMT R26, R8, 0xbb32, RZ ;  /* 0x0000bb32081a7816 */ /* 0x000fe200000000ff */
[----:B------:R-:W-:Y:S02]  /*12a0*/  IMAD.MOV R27, RZ, RZ, -R27 ;  /* 0x000000ffff1b7224 */ /* 0x000fe400078e0a1b */
[----:B------:R-:W-:Y:S02]  /*12b0*/  IMAD R24, R9, R25, R10 ;  /* 0x0000001909187224 */ /* 0x000fe400078e020a */
[----:B------:R-:W-:Y:S02]  /*12c0*/  IMAD.MOV.U32 R25, RZ, RZ, R27 ;  /* 0x000000ffff197224 */ /* 0x000fe400078e001b */
[----:B------:R-:W-:Y:S01]  /*12d0*/  IMAD.HI.U32 R10, R4, R5, RZ ;  /* 0x00000005040a7227 */ /* 0x000fe200078e00ff */
[----:B------:R-:W-:-:S03]  /*12e0*/  ISETP.GT.U32.AND P1, PT, R23, R24, PT ;  /* 0x000000181700720c */ /* 0x000fc60003f24070 */
[----:B------:R-:W-:Y:S01]  /*12f0*/  IMAD R4, R10, R25, R5 ;  /* 0x000000190a047224 */ /* 0x000fe200078e0205 */
[----:B------:R-:W-:Y:S01]  /*1300*/  IABS R25, R20 ;  /* 0x0000001400197213 */ /* 0x000fe20000000000 */
[----:B------:R-:W-:-:S03]  /*1310*/  IMAD.MOV.U32 R5, RZ, RZ, R26 ;  /* 0x000000ffff057224 */ /* 0x000fc600078e001a */
[----:B------:R-:W-:Y:S01]  /*1320*/  ISETP.GT.U32.AND P3, PT, R17, R4, PT ;  /* 0x000000041100720c */ /* 0x000fe20003f64070 */
[----:B------:R-:W-:Y:S01]  /*1330*/  IMAD.MOV R27, RZ, RZ, -R25 ;  /* 0x000000ffff1b7224 */ /* 0x000fe200078e0a19 */
[----:B------:R-:W-:-:S03]  /*1340*/  IABS R26, R5 ;  /* 0x00000005001a7213 */ /* 0x000fc60000000000 */
[----:B------:R-:W-:Y:S02]  /*1350*/  @!P1 IMAD.IADD R24, R24, 0x1, -R23 ;  /* 0x0000000118189824 */ /* 0x000fe400078e0a17 */
[----:B------:R-:W-:-:S03]  /*1360*/  IMAD.HI.U32 R25, R6, R26, RZ ;  /* 0x0000001a06197227 */ /* 0x000fc600078e00ff */
[----:B------:R-:W-:Y:S01]  /*1370*/  ISETP.GE.U32.AND P0, PT, R24, R23, PT ;  /* 0x000000171800720c */ /* 0x000fe20003f06070 */
[----:B------:R-:W-:Y:S01]  /*1380*/  IMAD R6, R25, R27, R26 ;  /* 0x0000001b19067224 */ /* 0x000fe200078e021a */
[-C--:B------:R-:W-:Y:S01]  /*1390*/  LOP3.LUT R26, R2, R19.reuse, RZ, 0x3c, !PT ;  /* 0x00000013021a7212 */ /* 0x080fe200078e3cff */
[----:B------:R-:W-:Y:S01]  /*13a0*/  @!P1 VIADD R9, R9, 0x1 ;  /* 0x0000000109099836 */ /* 0x000fe20000000000 */
[----:B------:R-:W-:Y:S02]  /*13b0*/  ISETP.GT.AND P1, PT, R3, -0x1, PT ;  /* 0xffffffff0300780c */ /* 0x000fe40003f24270 */
[----:B------:R-:W-:Y:S02]  /*13c0*/  ISETP.GE.AND P2, PT, R26, RZ, PT ;  /* 0x000000ff1a00720c */ /* 0x000fe40003f46270 */
[----:B------:R-:W-:Y:S02]  /*13d0*/  LOP3.LUT R26, RZ, R19, RZ, 0x33, !PT ;  /* 0x00000013ff1a7212 */ /* 0x000fe400078e33ff */
[----:B------:R-:W-:-:S03]  /*13e0*/  ISETP.GT.U32.AND P4, PT, R21, R6, PT ;  /* 0x000000061500720c */ /* 0x000fc60003f84070 */
[----:B------:R-:W-:Y:S01]  /*13f0*/  @P0 VIADD R9, R9, 0x1 ;  /* 0x0000000109090836 */ /* 0x000fe20000000000 */
[----:B------:R-:W-:-:S05]  /*1400*/  ISETP.NE.AND P0, PT, R19, RZ, PT ;  /* 0x000000ff1300720c */ /* 0x000fca0003f05270 */
[----:B------:R-:W-:-:S05]  /*1410*/  @!P2 IMAD.MOV R9, RZ, RZ, -R9 ;  /* 0x000000ffff09a224 */ /* 0x000fca00078e0a09 */
        /* <DEDUP_REMOVED lines=12> */
.L_x_25491:
[----:B------:R-:W-:Y:S05]  /*14e0*/  BSYNC B0 ;  /* 0x0000000000007941 */ /* 0x000fea0003800000 */
.L_x_25490:
[----:B------:R-:W-:Y:S01]  /*14f0*/  LOP3.LUT R19, R11, R8, RZ, 0x3c, !PT ;  /* 0x000000080b137212 */ /* 0x000fe200078e3cff */
[----:B------:R-:W-:Y:S01]  /*1500*/  @!P3 IMAD.IADD R4, R4, 0x1, -R17 ;  /* 0x000000010404b824 */ /* 0x000fe200078e0a11 */
[----:B------:R-:W1:Y:S01]  /*1510*/  LDC.64 R2, c[0x0][0x218] ;  /* 0x00008600ff027b82 */ /* 0x000e620000000a00 */
[----:B------:R-:W-:Y:S01]  /*1520*/  PRMT R23, R8, 0x7632, R23 ;  /* 0x0000763208177816 */ /* 0x000fe20000000017 */
[----:B------:R-:W-:Y:S01]  /*1530*/  @!P4 IMAD.IADD R6, R6, 0x1, -R21 ;  /* 0x000000010606c824 */ /* 0x000fe200078e0a15 */
[----:B------:R-:W-:Y:S01]  /*1540*/  PRMT R19, R19, 0x9910, RZ ;  /* 0x0000991013137816 */ /* 0x000fe200000000ff */
[----:B------:R-:W-:Y:S01]  /*1550*/  @!P3 VIADD R10, R10, 0x1 ;  /* 0x000000010a0ab836 */ /* 0x000fe20000000000 */
[----:B------:R-:W-:Y:S01]  /*1560*/  PRMT R8, R11, 0x7632, R8 ;  /* 0x000076320b087816 */ /* 0x000fe20000000008 */
[----:B------:R-:W-:Y:S01]  /*1570*/  @!P4 VIADD R25, R25, 0x1 ;  /* 0x000000011919c836 */ /* 0x000fe20000000000 */
[----:B------:R-:W-:Y:S01]  /*1580*/  ISETP.GE.U32.AND P5, PT, R4, R17, PT ;  /* 0x000000110400720c */ /* 0x000fe20003fa6070 */
[----:B------:R-:W-:Y:S01]  /*1590*/  IMAD.MOV.U32 R11, RZ, RZ, R19 ;  /* 0x000000ffff0b7224 */ /* 0x000fe200078e0013 */
[----:B------:R-:W-:Y:S01]  /*15a0*/  LOP3.LUT R19, R7, R18, RZ, 0x3c, !PT ;  /* 0x0000001207137212 */ /* 0x000fe200078e3cff */
[----:B------:R-:W-:Y:S01]  /*15b0*/  BSSY B0, `(.L_x_25492) ;  /* 0x000001e000007945 */ /* 0x000fe20003800000 */
[----:B------:R-:W-:-:S02]  /*15c0*/  ISETP.GE.U32.AND P2, PT, R6, R21, PT ;  /* 0x000000150600720c */ /* 0x000fc40003f46070 */
[----:B------:R-:W-:Y:S02]  /*15d0*/  ISETP.GT.AND P0, PT, R11, -0x1, PT ;  /* 0xffffffff0b00780c */ /* 0x000fe40003f04270 */
[----:B------:R-:W-:Y:S02]  /*15e0*/  ISETP.GE.AND P1, PT, R19, RZ, PT ;  /* 0x000000ff1300720c */ /* 0x000fe40003f26270 */
[----:B------:R-:W-:Y:S02]  /*15f0*/  LOP3.LUT R11, R5, R20, RZ, 0x3c, !PT ;  /* 0x00000014050b7212 */ /* 0x000fe400078e3cff */
[----:B------:R-:W-:Y:S01]  /*1600*/  LOP3.LUT R8, R8, R23, RZ, 0x3c, !PT ;  /* 0x0000001708087212 */ /* 0x000fe200078e3cff */
[----:B------:R-:W-:Y:S01]  /*1610*/  @P5 VIADD R10, R10, 0x1 ;  /* 0x000000010a0a5836 */ /* 0x000fe20000000000 */
[----:B------:R-:W-:Y:S02]  /*1620*/  ISETP.GE.AND P3, PT, R11, RZ, PT ;  /* 0x000000ff0b00720c */ /* 0x000fe40003f66270 */
[----:B------:R-:W-:Y:S01]  /*1630*/  PRMT R8, R8, 0x9910, RZ ;  /* 0x0000991008087816 */ /* 0x000fe200000000ff */
[----:B------:R-:W-:Y:S01]  /*1640*/  @P2 VIADD R25, R25, 0x1 ;  /* 0x0000000119192836 */ /* 0x000fe20000000000 */
[----:B------:R-:W-:Y:S01]  /*1650*/  ISETP.NE.AND P5, PT, R18, RZ, PT ;  /* 0x000000ff1200720c */ /* 0x000fe20003fa5270 */
[----:B-1----:R-:W-:Y:S01]  /*1660*/  IMAD.WIDE.U32 R2, R0, 0x2, R2 ;  /* 0x0000000200027825 */ /* 0x002fe200078e0002 */
[----:B------:R-:W-:-:S02]  /*1670*/  LOP3.LUT R11, RZ, R18, RZ, 0x33, !PT ;  /* 0x00000012ff0b7212 */ /* 0x000fc400078e33ff */
[----:B------:R-:W-:Y:S01]  /*1680*/  ISETP.NE.AND P2, PT, R20, RZ, PT ;  /* 0x000000ff1400720c */ /* 0x000fe20003f45270 */
[----:B------:R-:W-:Y:S01]  /*1690*/  @!P1 IMAD.MOV R10, RZ, RZ, -R10 ;  /* 0x000000ffff0a9224 */ /* 0x000fe200078e0a0a */
[----:B------:R-:W-:Y:S02]  /*16a0*/  ISETP.GT.AND P4, PT, R8, -0x1, PT ;  /* 0xffffffff0800780c */ /* 0x000fe40003f84270 */
[----:B------:R-:W-:Y:S01]  /*16b0*/  LOP3.LUT R20, RZ, R20, RZ, 0x33, !PT ;  /* 0x00000014ff147212 */ /* 0x000fe200078e33ff */
[----:B------:R-:W-:Y:S01]  /*16c0*/  @!P3 IMAD.MOV R25, RZ, RZ, -R25 ;  /* 0x000000ffff19b224 */ /* 0x000fe200078e0a19 */
        /* <DEDUP_REMOVED lines=12> */
.L_x_25493:
[----:B------:R-:W-:Y:S05]  /*1790*/  BSYNC B0 ;  /* 0x0000000000007941 */ /* 0x000fea0003800000 */
.L_x_25492:
[----:B------:R-:W-:Y:S01]  /*17a0*/  BSSY B0, `(.L_x_25494) ;  /* 0x000000e000007945 */ /* 0x000fe20003800000 */
[----:B------:R-:W-:Y:S01]  /*17b0*/  IMAD.WIDE R2, R12, 0x4, R2 ;  /* 0x000000040c027825 */ /* 0x000fe200078e0202 */
[----:B------:R-:W-:Y:S02]  /*17c0*/  SEL R25, R20, R25, !P2 ;  /* 0x0000001914197207 */ /* 0x000fe40005000000 */
[----:B------:R-:W-:Y:S05]  /*17d0*/  @P4 BRA `(.L_x_25495) ;  /* 0x0000000000284947 */ /* 0x000fea0003800000 */
        /* <DEDUP_REMOVED lines=10> */
.L_x_25495:
[----:B------:R-:W-:Y:S05]  /*1880*/  BSYNC B0 ;  /* 0x0000000000007941 */ /* 0x000fea0003800000 */
.L_x_25494:
[----:B------:R-:W-:Y:S02]  /*1890*/  PRMT R13, R13, 0x5410, R14 ;  /* 0x000054100d0d7816 */ /* 0x000fe4000000000e */
[----:B------:R-:W-:Y:S02]  /*18a0*/  PRMT R15, R15, 0x5410, R16 ;  /* 0x000054100f0f7816 */ /* 0x000fe40000000010 */
[----:B------:R-:W-:Y:S01]  /*18b0*/  PRMT R9, R22, 0x5410, R9 ;  /* 0x0000541016097816 */ /* 0x000fe20000000009 */
[----:B------:R-:W-:Y:S01]  /*18c0*/  STG.E desc[UR4][R2.64], R13 ;  /* 0x0000000d02007986 */ /* 0x000fe2000c101904 */
[----:B------:R-:W-:-:S03]  /*18d0*/  PRMT R25, R0, 0x5410, R25 ;  /* 0x0000541000197816 */ /* 0x000fc60000000019 */
[----:B------:R-:W-:Y:S04]  /*18e0*/  STG.E desc[UR4][R2.64+0x200], R15 ;  /* 0x0002000f02007986 */ /* 0x000fe8000c101904 */
[----:B------:R-:W-:Y:S04]  /*18f0*/  STG.E desc[UR4][R2.64+0x400], R9 ;  /* 0x0004000902007986 */ /* 0x000fe8000c101904 */
[----:B------:R-:W-:Y:S01]  /*1900*/  STG.E desc[UR4][R2.64+0x600], R25 ;  /* 0x0006001902007986 */ /* 0x000fe2000c101904 */
[----:B------:R-:W-:Y:S05]  /*1910*/  EXIT ;  /* 0x000000000000794d */ /* 0x000fea0003800000 */
.L_x_25479:
        /* <DEDUP_REMOVED lines=15> */
[----:B------:R3:W5:Y:S10]  /*1a10*/  @!P3 LDG.E.U16 R4, desc[UR4][R14.64] ;  /* 0x000000040e04b981 */ /* 0x000774000c1e1500 */
[----:B------:R-:W4:Y:S01]  /*1a20*/  @!P1 LDC.64 R12, c[0x0][0x220] ;  /* 0x00008800ff0c9b82 */ /* 0x000f220000000a00 */
[----:B------:R-:W-:-:S02]  /*1a30*/  @!P1 IMAD.IADD R9, R0, 0x1, R25 ;  /* 0x0000000100099824 */ /* 0x000fc400078e0219 */
[----:B------:R-:W-:-:S05]  /*1a40*/  @!P1 VIADD R25, R25, 0x80 ;  /* 0x0000008019199836 */ /* 0x000fca0000000000 */
[----:B------:R-:W-:Y:S01]  /*1a50*/  ISETP.GE.AND P2, PT, R25, R2, PT ;  /* 0x000000021900720c */ /* 0x000fe20003f46270 */
[----:B-1----:R-:W-:Y:S01]  /*1a60*/  @!P3 IMAD.WIDE.U32 R18, R5, 0x2, R18 ;  /* 0x000000020512b825 */ /* 0x002fe200078e0012 */
[----:B------:R-:W-:-:S03]  /*1a70*/  PRMT R5, RZ, 0x7610, R5 ;  /* 0x00007610ff057816 */ /* 0x000fc60000000005 */
[C---:B--2---:R-:W-:Y:S02]  /*1a80*/  @!P0 IMAD.WIDE.U32 R16, R21.reuse, 0x2, R10 ;  /* 0x0000000215108825 */ /* 0x044fe400078e000a */
[----:B------:R-:W1:Y:S01]  /*1a90*/  @!P1 LDC.64 R10, c[0x0][0x228] ;  /* 0x00008a00ff0a9b82 */ /* 0x000e620000000a00 */
[----:B------:R2:W5:Y:S01]  /*1aa0*/  @!P3 LDG.E.U16 R5, desc[UR4][R18.64] ;  /* 0x000000041205b981 */ /* 0x000562000c1e1500 */
[----:B0-----:R-:W-:-:S06]  /*1ab0*/  @!P0 IMAD.WIDE.U32 R20, R21, 0x2, R6 ;  /* 0x0000000215148825 */ /* 0x001fcc00078e0006 */
[----:B---3--:R-:W0:Y:S01]  /*1ac0*/  @!P2 LDC.64 R14, c[0x0][0x220] ;  /* 0x00008800ff0eab82 */ /* 0x008e220000000a00 */
[----:B----4-:R-:W-:Y:S01]  /*1ad0*/  @!P1 IMAD.WIDE.U32 R26, R9, 0x2, R12 ;  /* 0x00000002091a9825 */ /* 0x010fe200078e000c */
[----:B------:R-:W-:-:S06]  /*1ae0*/  PRMT R6, RZ, 0x7610, R6 ;  /* 0x00007610ff067816 */ /* 0x000fcc0000000006 */
[----:B------:R-:W3:Y:S01]  /*1af0*/  @!P2 LDC.64 R12, c[0x0][0x228] ;  /* 0x00008a00ff0cab82 */ /* 0x000ee20000000a00 */
[----:B------:R-:W-:Y:S01]  /*1b00*/  PRMT R7, RZ, 0x7610, R7 ;  /* 0x00007610ff077816 */ /* 0x000fe20000000007 */
[----:B--2---:R-:W-:Y:S01]  /*1b10*/  @!P2 IMAD.IADD R19, R0, 0x1, R25 ;  /* 0x000000010013a824 */ /* 0x004fe200078e0219 */
[----:B------:R0:W5:Y:S01]  /*1b20*/  @!P0 LDG.E.U16 R6, desc[UR4][R16.64] ;  /* 0x0000000410068981 */ /* 0x000162000c1e1500 */
[----:B------:R-:W-:-:S03]  /*1b30*/  @!P2 VIADD R25, R25, 0x80 ;  /* 0x000000801919a836 */ /* 0x000fc60000000000 */
[----:B------:R-:W5:Y:S02]  /*1b40*/  @!P0 LDG.E.U16 R7, desc[UR4][R20.64] ;  /* 0x0000000414078981 */ /* 0x000f64000c1e1500 */
[----:B------:R-:W-:Y:S01]  /*1b50*/  ISETP.GE.AND P0, PT, R25, R2, PT ;  /* 0x000000021900720c */ /* 0x000fe20003f06270 */
[----:B-1----:R-:W-:Y:S01]  /*1b60*/  @!P1 IMAD.WIDE.U32 R28, R9, 0x2, R10 ;  /* 0x00000002091c9825 */ /* 0x002fe200078e000a */
[----:B------:R-:W-:Y:S02]  /*1b70*/  PRMT R8, RZ, 0x7610, R8 ;  /* 0x00007610ff087816 */ /* 0x000fe40000000008 */
[----:B------:R-:W-:Y:S01]  /*1b80*/  PRMT R9, RZ, 0x7610, R9 ;  /* 0x00007610ff097816 */ /* 0x000fe20000000009 */
[----:B0-----:R-:W-:-:S03]  /*1b90*/  @!P2 IMAD.WIDE.U32 R16, R19, 0x2, R14 ;  /* 0x000000021310a825 */ /* 0x001fc600078e000e */
[----:B------:R-:W5:Y:S04]  /*1ba0*/  @!P1 LDG.E.U16 R8, desc[UR4][R26.64] ;  /* 0x000000041a089981 */ /* 0x000f68000c1e1500 */
[----:B------:R-:W5:Y:S01]  /*1bb0*/  @!P1 LDG.E.U16 R9, desc[UR4][R28.64] ;  /* 0x000000041c099981 */ /* 0x000f62000c1e1500 */
[----:B------:R-:W0:Y:S01]  /*1bc0*/  @!P0 LDC.64 R22, c[0x0][0x220] ;  /* 0x00008800ff168b82 */ /* 0x000e220000000a00 */
[----:B---3--:R-:W-:-:S04]  /*1bd0*/  @!P2 IMAD.WIDE.U32 R18, R19, 0x2, R12 ;  /* 0x000000021312a825 */ /* 0x008fc800078e000c */
[----:B------:R-:W-:Y:S02]  /*1be0*/  @!P0 IMAD.IADD R13, R0, 0x1, R25 ;  /* 0x00000001000d8824 */ /* 0x000fe400078e0219 */
[----:B------:R-:W-:Y:S01]  /*1bf0*/  @!P0 VIADD R25, R25, 0x80 ;  /* 0x0000008019198836 */ /* 0x000fe20000000000 */
[----:B------:R-:W1:Y:S04]  /*1c00*/  @!P0 LDC.64 R14, c[0x0][0x228] ;  /* 0x00008a00ff0e8b82 */ /* 0x000e680000000a00 */
[----:B------:R-:W-:Y:S02]  /*1c10*/  ISETP.GE.AND P1, PT, R25, R2, PT ;  /* 0x000000021900720c */ /* 0x000fe40003f26270 */
[----:B------:R-:W-:-:S06]  /*1c20*/  PRMT R10, RZ, 0x7610, R10 ;  /* 0x00007610ff0a7816 */ /* 0x000fcc000000000a */
[----:B------:R2:W5:Y:S05]  /*1c30*/  @!P2 LDG.E.U16 R10, desc[UR4][R16.64] ;  /* 0x00000004100aa981 */ /* 0x00056a000c1e1500 */
[----:B--2---:R-:W2:Y:S01]  /*1c40*/  @!P1 LDC.64 R16, c[0x0][0x220] ;  /* 0x00008800ff109b82 */ /* 0x004ea20000000a00 */
[----:B0-----:R-:W-:Y:S01]  /*1c50*/  @!P0 IMAD.WIDE.U32 R22, R13, 0x2, R22 ;  /* 0x000000020d168825 */ /* 0x001fe200078e0016 */
[----:B------:R-:W-:-:S03]  /*1c60*/  PRMT R12, RZ, 0x7610, R12 ;  /* 0x00007610ff0c7816 */ /* 0x000fc6000000000c */
[----:B-1----:R-:W-:Y:S01]  /*1c70*/  @!P0 IMAD.WIDE.U32 R14, R13, 0x2, R14 ;  /* 0x000000020d0e8825 */ /* 0x002fe200078e000e */
[----:B------:R-:W-:Y:S02]  /*1c80*/  PRMT R13, RZ, 0x7610, R13 ;  /* 0x00007610ff0d7816 */ /* 0x000fe4000000000d */
[----:B------:R-:W5:Y:S01]  /*1c90*/  @!P0 LDG.E.U16 R12, desc[UR4][R22.64] ;  /* 0x00000004160c8981 */ /* 0x000f62000c1e1500 */
[----:B------:R-:W-:Y:S02]  /*1ca0*/  @!P1 IMAD.IADD R21, R0, 0x1, R25 ;  /* 0x0000000100159824 */ /* 0x000fe400078e0219 */
[----:B------:R-:W-:Y:S01]  /*1cb0*/  @!P1 VIADD R25, R25, 0x80 ;  /* 0x0000008019199836 */ /* 0x000fe20000000000 */
[----:B------:R0:W5:Y:S04]  /*1cc0*/  @!P0 LDG.E.U16 R13, desc[UR4][R14.64] ;  /* 0x000000040e0d8981 */ /* 0x000168000c1e1500 */
[----:B------:R-:W-:-:S02]  /*1cd0*/  ISETP.GE.AND P0, PT, R25, R2, PT ;  /* 0x000000021900720c */ /* 0x000fc40003f06270 */
[----:B------:R-:W-:Y:S01]  /*1ce0*/  PRMT R20, RZ, 0x7610, R20 ;  /* 0x00007610ff147816 */ /* 0x000fe20000000014 */
[----:B--2---:R-:W-:-:S05]  /*1cf0*/  @!P1 IMAD.WIDE.U32 R16, R21, 0x2, R16 ;  /* 0x0000000215109825 */ /* 0x004fca00078e0010 */
[----:B------:R1:W5:Y:S05]  /*1d00*/  @!P1 LDG.E.U16 R20, desc[UR4][R16.64] ;  /* 0x0000000410149981 */ /* 0x00036a000c1e1500 */
[----:B0-----:R-:W0:Y:S01]  /*1d10*/  @!P0 LDC.64 R14, c[0x0][0x220] ;  /* 0x00008800ff0e8b82 */ /* 0x001e220000000a00 */
[----:B------:R-:W-:-:S06]  /*1d20*/  PRMT R11, RZ, 0x7610, R11 ;  /* 0x00007610ff0b7816 */ /* 0x000fcc000000000b */
[----:B------:R2:W5:Y:S01]  /*1d30*/  @!P2 LDG.E.U16 R11, desc[UR4][R18.64] ;  /* 0x00000004120ba981 */ /* 0x000562000c1e1500 */
[----:B-1----:R-:W1:Y:S01]  /*1d40*/  @!P0 LDC.64 R16, c[0x0][0x228] ;  /* 0x00008a00ff108b82 */ /* 0x002e620000000a00 */
[----:B------:R-:W-:-:S07]  /*1d50*/  @!P0 IMAD.IADD R23, R0, 0x1, R25 ;  /* 0x0000000100178824 */ /* 0x000fce00078e0219 */
[----:B--2---:R-:W2:Y:S01]  /*1d60*/  @!P1 LDC.64 R18, c[0x0][0x228] ;  /* 0x00008a00ff129b82 */ /* 0x004ea20000000a00 */
[----:B------:R-:W-:Y:S01]  /*1d70*/  PRMT R22, RZ, 0x7610, R22 ;  /* 0x00007610ff167816 */ /* 0x000fe20000000016 */
[----:B------:R-:W-:Y:S02]  /*1d80*/  @!P0 VIADD R25, R25, 0x80 ;  /* 0x0000008019198836 */ /* 0x000fe40000000000 */
[----:B0-----:R-:W-:-:S05]  /*1d90*/  @!P0 IMAD.WIDE.U32 R14, R23, 0x2, R14 ;  /* 0x00000002170e8825 */ /* 0x001fca00078e000e */
[----:B------:R0:W5:Y:S01]  /*1da0*/  @!P0 LDG.E.U16 R22, desc[UR4][R14.64] ;  /* 0x000000040e168981 */ /* 0x000162000c1e1500 */
[----:B-1----:R-:W-:Y:S01]  /*1db0*/  @!P0 IMAD.WIDE.U32 R16, R23, 0x2, R16 ;  /* 0x0000000217108825 */ /* 0x002fe200078e0010 */
[----:B------:R-:W-:-:S06]  /*1dc0*/  PRMT R23, RZ, 0x7610, R23 ;  /* 0x00007610ff177816 */ /* 0x000fcc0000000017 */
[----:B------:R-:W5:Y:S01]  /*1dd0*/  @!P0 LDG.E.U16 R23, desc[UR4][R16.64] ;  /* 0x0000000410178981 */ /* 0x000f62000c1e1500 */
[----:B------:R-:W-:Y:S01]  /*1de0*/  ISETP.GE.AND P0, PT, R25, R2, PT ;  /* 0x000000021900720c */ /* 0x000fe20003f06270 */
[----:B--2---:R-:W-:Y:S01]  /*1df0*/  @!P1 IMAD.WIDE.U32 R18, R21, 0x2, R18 ;  /* 0x0000000215129825 */ /* 0x004fe200078e0012 */
[----:B------:R-:W-:-:S06]  /*1e00*/  PRMT R21, RZ, 0x7610, R21 ;  /* 0x00007610ff157816 */ /* 0x000fcc0000000015 */
[----:B------:R1:W5:Y:S05]  /*1e10*/  @!P1 LDG.E.U16 R21, desc[UR4][R18.64] ;  /* 0x0000000412159981 */ /* 0x00036a000c1e1500 */
[----:B0-----:R-:W0:Y:S08]  /*1e20*/  @!P0 LDC.64 R14, c[0x0][0x228] ;  /* 0x00008a00ff0e8b82 */ /* 0x001e300000000a00 */
[----:B-1----:R-:W1:Y:S01]  /*1e30*/  @!P0 LDC.64 R18, c[0x0][0x220] ;  /* 0x00008800ff128b82 */ /* 0x002e620000000a00 */
[----:B------:R-:W-:Y:S01]  /*1e40*/  @!P0 IMAD.IADD R25, R0, 0x1, R25 ;  /* 0x0000000100198824 */ /* 0x000fe200078e0219 */
[----:B------:R-:W-:-:S03]  /*1e50*/  PRMT R24, RZ, 0x7610, R24 ;  /* 0x00007610ff187816 */ /* 0x000fc60000000018 */
[----:B0-----:R-:W-:-:S04]  /*1e60*/  @!P0 IMAD.WIDE.U32 R14, R25, 0x2, R14 ;  /* 0x00000002190e8825 */ /* 0x001fc800078e000e */
[----:B-1----:R-:W-:Y:S01]  /*1e70*/  @!P0 IMAD.WIDE.U32 R18, R25, 0x2, R18 ;  /* 0x0000000219128825 */ /* 0x002fe200078e0012 */
[----:B------:R-:W-:-:S04]  /*1e80*/  PRMT R25, RZ, 0x7610, R25 ;  /* 0x00007610ff197816 */ /* 0x000fc80000000019 */
[----:B------:R0:W5:Y:S04]  /*1e90*/  @!P0 LDG.E.U16 R24, desc[UR4][R18.64] ;  /* 0x0000000412188981 */ /* 0x000168000c1e1500 */
[----:B------:R0:W5:Y:S01]  /*1ea0*/  @!P0 LDG.E.U16 R25, desc[UR4][R14.64] ;  /* 0x000000040e198981 */ /* 0x000162000c1e1500 */
[----:B------:R-:W-:Y:S04]  /*1eb0*/  BSSY B0, `(.L_x_25496) ;  /* 0x000002b000007945 */ /* 0x000fe80003800000 */
[----:B------:R-:W-:Y:S05]  /*1ec0*/  @P3 BRA `(.L_x_25497) ;  /* 0x0000000000a43947 */ /* 0x000fea0003800000 */
[C---:B-----5:R-:W-:Y:S02]  /*1ed0*/  PRMT R16, R5.reuse, 0x9910, RZ ;  /* 0x0000991005107816 */ /* 0x060fe400000000ff */
[----:B0-----:R-:W-:Y:S02]  /*1ee0*/  LOP3.LUT R14, R5, R4, RZ, 0x3c, !PT ;  /* 0x00000004050e7212 */ /* 0x001fe400078e3cff */
[----:B------:R-:W-:Y:S02]  /*1ef0*/  IABS R5, R16 ;  /* 0x0000001000057213 */ /* 0x000fe40000000000 */
[----:B------:R-:W-:Y:S02]  /*1f00*/  PRMT R14, R14, 0x9910, RZ ;  /* 0x000099100e0e7816 */ /* 0x000fe400000000ff */
[----:B------:R-:W0:Y:S02]  /*1f10*/  I2F.RP R17, R5 ;  /* 0x0000000500117306 */ /* 0x000e240000209400 */
[----:B------:R-:W-:-:S06]  /*1f20*/  ISETP.GT.AND P4, PT, R14, -0x1, PT ;  /* 0xffffffff0e00780c */ /* 0x000fcc0003f84270 */
[----:B0-----:R-:W0:Y:S02]  /*1f30*/  MUFU.RCP R17, R17 ;  /* 0x0000001100117308 */ /* 0x001e240000001000 */
[----:B0-----:R-:W-:-:S06]  /*1f40*/  VIADD R14, R17, 0xffffffe ;  /* 0x0ffffffe110e7836 */ /* 0x001fcc0000000000 */
[----:B------:R0:W1:Y:S02]  /*1f50*/  F2I.FTZ.U32.TRUNC.NTZ R15, R14 ;  /* 0x0000000e000f7305 */ /* 0x000064000021f000 */
[----:B0-----:R-:W-:Y:S02]  /*1f60*/  IMAD.MOV.U32 R14, RZ, RZ, RZ ;  /* 0x000000ffff0e7224 */ /* 0x001fe400078e00ff */
[----:B-1----:R-:W-:-:S04]  /*1f70*/  IMAD.MOV R18, RZ, RZ, -R15 ;  /* 0x000000ffff127224 */ /* 0x002fc800078e0a0f */
[----:B------:R-:W-:-:S04]  /*1f80*/  IMAD R19, R18, R5, RZ ;  /* 0x0000000512137224 */ /* 0x000fc800078e02ff */
[----:B------:R-:W-:Y:S01]  /*1f90*/  IMAD.HI.U32 R18, R15, R19, R14 ;  /* 0x000000130f127227 */ /* 0x000fe200078e000e */
[----:B------:R-:W-:Y:S02]  /*1fa0*/  PRMT R15, R4, 0x9910, RZ ;  /* 0x00009910040f7816 */ /* 0x000fe400000000ff */
[-C--:B------:R-:W-:Y:S02]  /*1fb0*/  IABS R4, R16.reuse ;  /* 0x0000001000047213 */ /* 0x080fe40000000000 */
[----:B------:R-:W-:Y:S02]  /*1fc0*/  IABS R17, R15 ;  /* 0x0000000f00117213 */ /* 0x000fe40000000000 */
[----:B------:R-:W-:Y:S01]  /*1fd0*/  LOP3.LUT R14, R15, R16, RZ, 0x3c, !PT ;  /* 0x000000100f0e7212 */ /* 0x000fe200078e3cff */
[----:B------:R-:W-:Y:S02]  /*1fe0*/  IMAD.MOV R4, RZ, RZ, -R4 ;  /* 0x000000ffff047224 */ /* 0x000fe400078e0a04 */
[----:B------:R-:W-:Y:S01]  /*1ff0*/  IMAD.HI.U32 R18, R18, R17, RZ ;  /* 0x0000001112127227 */ /* 0x000fe200078e00ff */
[----:B------:R-:W-:-:S03]  /*2000*/  ISETP.GE.AND P2, PT, R14, RZ, PT ;  /* 0x000000ff0e00720c */ /* 0x000fc60003f46270 */
[----:B------:R-:W-:Y:S01]  /*2010*/  IMAD R4, R18, R4, R17 ;  /* 0x0000000412047224 */ /* 0x000fe200078e0211 */
[----:B------:R-:W-:-:S04]  /*2020*/  LOP3.LUT R17, RZ, R16, RZ, 0x33, !PT ;  /* 0x00000010ff117212 */ /* 0x000fc800078e33ff */
[----:B------:R-:W-:-:S13]  /*2030*/  ISETP.GT.U32.AND P1, PT, R5, R4, PT ;  /* 0x000000040500720c */ /* 0x000fda0003f24070 */
[----:B------:R-:W-:Y:S02]  /*2040*/  @!P1 IMAD.IADD R4, R4, 0x1, -R5 ;  /* 0x0000000104049824 */ /* 0x000fe400078e0a05 */
[----:B------:R-:W-:-:S03]  /*2050*/  @!P1 VIADD R18, R18, 0x1 ;  /* 0x0000000112129836 */ /* 0x000fc60000000000 */
[----:B------:R-:W-:-:S13]  /*2060*/  ISETP.GE.U32.AND P0, PT, R4, R5, PT ;  /* 0x000000050400720c */ /* 0x000fda0003f06070 */
[----:B------:R-:W-:Y:S01]  /*2070*/  @P0 VIADD R18, R18, 0x1 ;  /* 0x0000000112120836 */ /* 0x000fe20000000000 */
[----:B------:R-:W-:-:S03]  /*2080*/  ISETP.NE.AND P0, PT, R16, RZ, PT ;  /* 0x000000ff1000720c */ /* 0x000fc60003f05270 */
[----:B------:R-:W-:-:S05]  /*2090*/  @!P2 IMAD.MOV R18, RZ, RZ, -R18 ;  /* 0x000000ffff12a224 */ /* 0x000fca00078e0a12 */
[----:B------:R-:W-:Y:S01]  /*20a0*/  SEL R14, R17, R18, !P0 ;  /* 0x00000012110e7207 */ /* 0x000fe20004000000 */
[----:B------:R-:W-:Y:S06]  /*20b0*/  @P4 BRA `(.L_x_25497) ;  /* 0x0000000000284947 */ /* 0x000fec0003800000 */
[----:B------:R-:W-:Y:S01]  /*20c0*/  ISETP.GT.U32.AND P1, PT, R5, R4, PT ;  /* 0x000000040500720c */ /* 0x000fe20003f24070 */
[----:B------:R-:W-:-:S05]  /*20d0*/  IMAD.IADD R5, R4, 0x1, -R5 ;  /* 0x0000000104057824 */ /* 0x000fca00078e0a05 */
[----:B------:R-:W-:Y:S02]  /*20e0*/  SEL R4, R5, R4, !P1 ;  /* 0x0000000405047207 */ /* 0x000fe40004800000 */
[----:B------:R-:W-:-:S13]  /*20f0*/  ISETP.GE.AND P1, PT, R15, RZ, PT ;  /* 0x000000ff0f00720c */ /* 0x000fda0003f26270 */
[----:B------:R-:W-:-:S05]  /*2100*/  @!P1 IMAD.MOV R4, RZ, RZ, -R4 ;  /* 0x000000ffff049224 */ /* 0x000fca00078e0a04 */
[----:B------:R-:W-:-:S04]  /*2110*/  SEL R4, R17, R4, !P0 ;  /* 0x0000000411047207 */ /* 0x000fc80004000000 */
[----:B------:R-:W-:Y:S01]  /*2120*/  ISETP.NE.AND P0, PT, R4, RZ, PT ;  /* 0x000000ff0400720c */ /* 0x000fe20003f05270 */
[----:B------:R-:W-:-:S12]  /*2130*/  VIADD R4, R14, 0xffffffff ;  /* 0xffffffff0e047836 */ /* 0x000fd80000000000 */
[----:B------:R-:W-:-:S04]  /*2140*/  @!P0 IMAD.MOV R4, RZ, RZ, R14 ;  /* 0x000000ffff048224 */ /* 0x000fc800078e020e */
[----:B------:R-:W-:-:S07]  /*2150*/  IMAD.MOV.U32 R14, RZ, RZ, R4 ;  /* 0x000000ffff0e7224 */ /* 0x000fce00078e0004 */
.L_x_25497:
[----:B------:R-:W-:Y:S05]  /*2160*/  BSYNC B0 ;  /* 0x0000000000007941 */ /* 0x000fea0003800000 */
.L_x_25496:
[----:B0-----:R-:W-:Y:S01]  /*2170*/  VIADD R15, R3, 0x80 ;  /* 0x00000080030f7836 */ /* 0x001fe20000000000 */
[----:B------:R-:W-:Y:S04]  /*2180*/  BSSY B0, `(.L_x_25498) ;  /* 0x000002c000007945 */ /* 0x000fe80003800000 */
[----:B------:R-:W-:-:S13]  /*2190*/  ISETP.GE.AND P0, PT, R15, R2, PT ;  /* 0x000000020f00720c */ /* 0x000fda0003f06270 */
[----:B------:R-:W-:Y:S05]  /*21a0*/  @P0 BRA `(.L_x_25499) ;  /* 0x0000000000a40947 */ /* 0x000fea0003800000 */
[C---:B-----5:R-:W-:Y:S02]  /*21b0*/  PRMT R16, R7.reuse, 0x9910, RZ ;  /* 0x0000991007107816 */ /* 0x060fe400000000ff */
[----:B------:R-:W-:Y:S02]  /*21c0*/  LOP3.LUT R7, R7, R6, RZ, 0x3c, !PT ;  /* 0x0000000607077212 */ /* 0x000fe400078e3cff */
[----:B------:R-:W-:Y:S02]  /*21d0*/  IABS R17, R16 ;  /* 0x0000001000117213 */ /* 0x000fe40000000000 */
[----:B------:R-:W-:Y:S02]  /*21e0*/  PRMT R7, R7, 0x9910, RZ ;  /* 0x0000991007077816 */ /* 0x000fe400000000ff */
[----:B------:R-:W0:Y:S08]  /*21f0*/  I2F.RP R18, R17 ;  /* 0x0000001100127306 */ /* 0x000e300000209400 */
[----:B0-----:R-:W0:Y:S02]  /*2200*/  MUFU.RCP R18, R18 ;  /* 0x0000001200127308 */ /* 0x001e240000001000 */
[----:B0-----:R-:W-:-:S06]  /*2210*/  VIADD R19, R18, 0xffffffe ;  /* 0x0ffffffe12137836 */ /* 0x001fcc0000000000 */
[----:B------:R-:W0:Y:S02]  /*2220*/  F2I.FTZ.U32.TRUNC.NTZ R5, R19 ;  /* 0x0000001300057305 */ /* 0x000e24000021f000 */
[----:B0-----:R-:W-:-:S04]  /*2230*/  IMAD.MOV R4, RZ, RZ, -R5 ;  /* 0x000000ffff047224 */ /* 0x001fc800078e0a05 */
[----:B------:R-:W-:Y:S02]  /*2240*/  IMAD R27, R4, R17, RZ ;  /* 0x00000011041b7224 */ /* 0x000fe400078e02ff */
[----:B------:R-:W-:-:S04]  /*2250*/  IMAD.MOV.U32 R4, RZ, RZ, RZ ;  /* 0x000000ffff047224 */ /* 0x000fc800078e00ff */
[----:B------:R-:W-:Y:S01]  /*2260*/  IMAD.HI.U32 R4, R5, R27, R4 ;  /* 0x0000001b05047227 */ /* 0x000fe200078e0004 */
[----:B------:R-:W-:Y:S02]  /*2270*/  PRMT R5, R6, 0x9910, RZ ;  /* 0x0000991006057816 */ /* 0x000fe400000000ff */
[----:B------:R-:W-:Y:S02]  /*2280*/  IABS R6, R16 ;  /* 0x0000001000067213 */ /* 0x000fe40000000000 */
[----:B------:R-:W-:-:S03]  /*2290*/  IABS R19, R5 ;  /* 0x0000000500137213 */ /* 0x000fc60000000000 */
[----:B------:R-:W-:Y:S02]  /*22a0*/  IMAD.MOV R18, RZ, RZ, -R6 ;  /* 0x000000ffff127224 */ /* 0x000fe400078e0a06 */
[----:B------:R-:W-:-:S04]  /*22b0*/  IMAD.HI.U32 R6, R4, R19, RZ ;  /* 0x0000001304067227 */ /* 0x000fc800078e00ff */
[----:B------:R-:W-:Y:S01]  /*22c0*/  IMAD R4, R6, R18, R19 ;  /* 0x0000001206047224 */ /* 0x000fe200078e0213 */
[----:B------:R-:W-:-:S04]  /*22d0*/  LOP3.LUT R18, R5, R16, RZ, 0x3c, !PT ;  /* 0x0000001005127212 */ /* 0x000fc800078e3cff */
[----:B------:R-:W-:Y:S02]  /*22e0*/  ISETP.GT.U32.AND P1, PT, R17, R4, PT ;  /* 0x000000041100720c */ /* 0x000fe40003f24070 */
[----:B------:R-:W-:-:S11]  /*22f0*/  ISETP.GE.AND P2, PT, R18, RZ, PT ;  /* 0x000000ff1200720c */ /* 0x000fd60003f46270 */
        /* <DEDUP_REMOVED lines=20> */
.L_x_25499:
[----:B------:R-:W-:Y:S05]  /*2440*/  BSYNC B0 ;  /* 0x0000000000007941 */ /* 0x000fea0003800000 */
.L_x_25498:
[----:B-----5:R-:W-:Y:S01]  /*2450*/  VIADD R5, R3, 0x100 ;  /* 0x0000010003057836 */ /* 0x020fe20000000000 */
[----:B------:R-:W-:Y:S04]  /*2460*/  BSSY B0, `(.L_x_25500) ;  /* 0x000002c000007945 */ /* 0x000fe80003800000 */
[----:B------:R-:W-:-:S13]  /*2470*/  ISETP.GE.AND P0, PT, R5, R2, PT ;  /* 0x000000020500720c */ /* 0x000fda0003f06270 */
[----:B------:R-:W-:Y:S05]  /*2480*/  @P0 BRA `(.L_x_25501) ;  /* 0x0000000000a40947 */ /* 0x000fea0003800000 */
[----:B------:R-:W-:Y:S01]  /*2490*/  PRMT R7, R9, 0x9910, RZ ;  /* 0x0000991009077816 */ /* 0x000fe200000000ff */
[----:B------:R-:W-:-:S03]  /*24a0*/  IMAD.MOV.U32 R4, RZ, RZ, RZ ;  /* 0x000000ffff047224 */ /* 0x000fc600078e00ff */
[----:B------:R-:W-:-:S04]  /*24b0*/  IABS R6, R7 ;  /* 0x0000000700067213 */ /* 0x000fc80000000000 */
[----:B------:R-:W0:Y:S08]  /*24c0*/  I2F.RP R17, R6 ;  /* 0x0000000600117306 */ /* 0x000e300000209400 */
[----:B0-----:R-:W0:Y:S02]  /*24d0*/  MUFU.RCP R17, R17 ;  /* 0x0000001100117308 */ /* 0x001e240000001000 */
[----:B0-----:R-:W-:Y:S01]  /*24e0*/  VIADD R5, R17, 0xffffffe ;  /* 0x0ffffffe11057836 */ /* 0x001fe20000000000 */
[----:B------:R-:W-:-:S05]  /*24f0*/  IABS R17, R7 ;  /* 0x0000000700117213 */ /* 0x000fca0000000000 */
[----:B------:R-:W0:Y:S01]  /*2500*/  F2I.FTZ.U32.TRUNC.NTZ R5, R5 ;  /* 0x0000000500057305 */ /* 0x000e22000021f000 */
[----:B------:R-:W-:Y:S02]  /*2510*/  IMAD.MOV R26, RZ, RZ, -R17 ;  /* 0x000000ffff1a7224 */ /* 0x000fe400078e0a11 */
[----:B0-----:R-:W-:-:S04]  /*2520*/  IMAD.MOV R19, RZ, RZ, -R5 ;  /* 0x000000ffff137224 */ /* 0x001fc800078e0a05 */
[----:B------:R-:W-:-:S04]  /*2530*/  IMAD R19, R19, R6, RZ ;  /* 0x0000000613137224 */ /* 0x000fc800078e02ff */
[----:B------:R-:W-:Y:S01]  /*2540*/  IMAD.HI.U32 R18, R5, R19, R4 ;  /* 0x0000001305127227 */ /* 0x000fe200078e0004 */
[----:B------:R-:W-:Y:S02]  /*2550*/  PRMT R4, R8, 0x9910, RZ ;  /* 0x0000991008047816 */ /* 0x000fe400000000ff */
[----:B------:R-:W-:Y:S02]  /*2560*/  LOP3.LUT R8, R9, R8, RZ, 0x3c, !PT ;  /* 0x0000000809087212 */ /* 0x000fe400078e3cff */
[----:B------:R-:W-:Y:S02]  /*2570*/  IABS R19, R4 ;  /* 0x0000000400137213 */ /* 0x000fe40000000000 */
[----:B------:R-:W-:-:S03]  /*2580*/  PRMT R8, R8, 0x9910, RZ ;  /* 0x0000991008087816 */ /* 0x000fc600000000ff */
[----:B------:R-:W-:Y:S01]  /*2590*/  IMAD.HI.U32 R17, R18, R19, RZ ;  /* 0x0000001312117227 */ /* 0x000fe200078e00ff */
[----:B------:R-:W-:-:S03]  /*25a0*/  LOP3.LUT R18, R4, R7, RZ, 0x3c, !PT ;  /* 0x0000000704127212 */ /* 0x000fc600078e3cff */
[----:B------:R-:W-:Y:S01]  /*25b0*/  IMAD R5, R17, R26, R19 ;  /* 0x0000001a11057224 */ /* 0x000fe200078e0213 */
[----:B------:R-:W-:Y:S02]  /*25c0*/  ISETP.GE.AND P2, PT, R18, RZ, PT ;  /* 0x000000ff1200720c */ /* 0x000fe40003f46270 */
[----:B------:R-:W-:Y:S02]  /*25d0*/  LOP3.LUT R18, RZ, R7, RZ, 0x33, !PT ;  /* 0x00000007ff127212 */ /* 0x000fe400078e33ff */
        /* <DEDUP_REMOVED lines=20> */
.L_x_25501:
[----:B------:R-:W-:Y:S05]  /*2720*/  BSYNC B0 ;  /* 0x0000000000007941 */ /* 0x000fea0003800000 */
.L_x_25500:
[----:B------:R-:W-:Y:S01]  /*2730*/  VIADD R5, R3, 0x180 ;  /* 0x0000018003057836 */ /* 0x000fe20000000000 */
[----:B------:R-:W-:Y:S04]  /*2740*/  BSSY B0, `(.L_x_25502) ;  /* 0x000002c000007945 */ /* 0x000fe80003800000 */
[----:B------:R-:W-:-:S13]  /*2750*/  ISETP.GE.AND P0, PT, R5, R2, PT ;  /* 0x000000020500720c */ /* 0x000fda0003f06270 */
[----:B------:R-:W-:Y:S05]  /*2760*/  @P0 BRA `(.L_x_25503) ;  /* 0x0000000000a40947 */ /* 0x000fea0003800000 */
[C---:B------:R-:W-:Y:S02]  /*2770*/  PRMT R7, R11.reuse, 0x9910, RZ ;  /* 0x000099100b077816 */ /* 0x040fe400000000ff */
        /* <DEDUP_REMOVED lines=10> */
[----:B------:R-:W-:-:S04]  /*2820*/  IMAD R17, R17, R6, RZ ;  /* 0x0000000611117224 */ /* 0x000fc800078e02ff */
[----:B------:R-:W-:Y:S01]  /*2830*/  IMAD.HI.U32 R5, R5, R17, R4 ;  /* 0x0000001105057227 */ /* 0x000fe200078e0004 */
[----:B------:R-:W-:-:S05]  /*2840*/  IABS R17, R7 ;  /* 0x0000000700117213 */ /* 0x000fca0000000000 */
        /* <DEDUP_REMOVED lines=27> */
.L_x_25503:
[----:B------:R-:W-:Y:S05]  /*2a00*/  BSYNC B0 ;  /* 0x0000000000007941 */ /* 0x000fea0003800000 */
.L_x_25502:
[----:B------:R-:W0:Y:S01]  /*2a10*/  @!P3 LDC.64 R4, c[0x0][0x218] ;  /* 0x00008600ff04bb82 */ /* 0x000e220000000a00 */
[C---:B------:R-:W-:Y:S01]  /*2a20*/  VIADD R7, R3.reuse, 0x200 ;  /* 0x0000020003077836 */ /* 0x040fe20000000000 */
[----:B------:R-:W-:Y:S01]  /*2a30*/  BSSY B0, `(.L_x_25504) ;  /* 0x0000034000007945 */ /* 0x000fe20003800000 */
[----:B------:R-:W-:-:S03]  /*2a40*/  VIADD R11, R3, 0x280 ;  /* 0x00000280030b7836 */ /* 0x000fc60000000000 */
[-C--:B------:R-:W-:Y:S01]  /*2a50*/  ISETP.GE.AND P4, PT, R7, R2.reuse, PT ;  /* 0x000000020700720c */ /* 0x080fe20003f86270 */
[----:B------:R-:W-:Y:S01]  /*2a60*/  VIADD R7, R3, 0x300 ;  /* 0x0000030003077836 */ /* 0x000fe20000000000 */
[----:B------:R-:W-:Y:S01]  /*2a70*/  ISETP.GE.AND P2, PT, R11, R2, PT ;  /* 0x000000020b00720c */ /* 0x000fe20003f46270 */
[----:B------:R-:W-:-:S03]  /*2a80*/  VIADD R11, R3, 0x380 ;  /* 0x00000380030b7836 */ /* 0x000fc60000000000 */
[-C--:B------:R-:W-:Y:S01]  /*2a90*/  ISETP.GE.AND P1, PT, R7, R2.reuse, PT ;  /* 0x000000020700720c */ /* 0x080fe20003f26270 */
[----:B------:R-:W-:Y:S01]  /*2aa0*/  @!P3 IMAD.IADD R7, R0, 0x1, R3 ;  /* 0x000000010007b824 */ /* 0x000fe200078e0203 */
[----:B------:R-:W-:-:S03]  /*2ab0*/  ISETP.GE.AND P0, PT, R11, R2, PT ;  /* 0x000000020b00720c */ /* 0x000fc60003f06270 */
[----:B0-----:R-:W-:Y:S02]  /*2ac0*/  @!P3 IMAD.WIDE.U32 R6, R7, 0x2, R4 ;  /* 0x000000020706b825 */ /* 0x001fe400078e0004 */
[----:B------:R-:W-:Y:S08]  /*2ad0*/  @P4 BRA `(.L_x_25505) ;  /* 0x0000000000a44947 */ /* 0x000ff00003800000 */
[C---:B------:R-:W-:Y:S02]  /*2ae0*/  PRMT R10, R13.reuse, 0x9910, RZ ;  /* 0x000099100d0a7816 */ /* 0x040fe400000000ff */
[----:B------:R-:W-:Y:S02]  /*2af0*/  LOP3.LUT R13, R13, R12, RZ, 0x3c, !PT ;  /* 0x0000000c0d0d7212 */ /* 0x000fe400078e3cff */
        /* <DEDUP_REMOVED lines=18> */
[----:B------:R-:W-:-:S13]  /*2c20*/  ISETP.GT.U32.AND P5, PT, R11, R4, PT ;  /* 0x000000040b00720c */ /* 0x000fda0003fa4070 */
[----:B------:R-:W-:Y:S02]  /*2c30*/  @!P5 IMAD.IADD R4, R4, 0x1, -R11 ;  /* 0x000000010404d824 */ /* 0x000fe400078e0a0b */
[----:B------:R-:W-:Y:S01]  /*2c40*/  @!P5 VIADD R13, R13, 0x1 ;  /* 0x000000010d0dd836 */ /* 0x000fe20000000000 */
[----:B------:R-:W-:Y:S02]  /*2c50*/  ISETP.GE.AND P5, PT, R12, RZ, PT ;  /* 0x000000ff0c00720c */ /* 0x000fe40003fa6270 */
        /* <DEDUP_REMOVED lines=17> */
.L_x_25505:
[----:B------:R-:W-:Y:S05]  /*2d70*/  BSYNC B0 ;  /* 0x0000000000007941 */ /* 0x000fea0003800000 */
.L_x_25504:
[----:B------:R-:W-:Y:S04]  /*2d80*/  BSSY B0, `(.L_x_25506) ;  /* 0x000002b000007945 */ /* 0x000fe80003800000 */
        /* <DEDUP_REMOVED lines=8> */
[----:B------:R-:W0:Y:S02]  /*2e10*/  F2I.FTZ.U32.TRUNC.NTZ R5, R5 ;  /* 0x0000000500057305 */ /* 0x000e24000021f000 */
[----:B0-----:R-:W-:-:S04]  /*2e20*/  IMAD.MOV R17, RZ, RZ, -R5 ;  /* 0x000000ffff117224 */ /* 0x001fc800078e0a05 */
[----:B------:R-:W-:-:S04]  /*2e30*/  IMAD R17, R17, R12, RZ ;  /* 0x0000000c11117224 */ /* 0x000fc800078e02ff */
[----:B------:R-:W-:Y:S01]  /*2e40*/  IMAD.HI.U32 R17, R5, R17, R4 ;  /* 0x0000001105117227 */ /* 0x000fe200078e0004 */
[----:B------:R-:W-:Y:S02]  /*2e50*/  PRMT R4, R20, 0x9910, RZ ;  /* 0x0000991014047816 */ /* 0x000fe400000000ff */
[----:B------:R-:W-:Y:S01]  /*2e60*/  LOP3.LUT R20, R21, R20, RZ, 0x3c, !PT ;  /* 0x0000001415147212 */ /* 0x000fe200078e3cff */
[----:B------:R-:W-:Y:S01]  /*2e70*/  IMAD.MOV R5, RZ, RZ, -R13 ;  /* 0x000000ffff057224 */ /* 0x000fe200078e0a0d */
[----:B------:R-:W-:Y:S02]  /*2e80*/  IABS R18, R4 ;  /* 0x0000000400127213 */ /* 0x000fe40000000000 */
[----:B------:R-:W-:-:S03]  /*2e90*/  LOP3.LUT R13, R4, R11, RZ, 0x3c, !PT ;  /* 0x0000000b040d7212 */ /* 0x000fc600078e3cff */
[----:B------:R-:W-:Y:S01]  /*2ea0*/  IMAD.HI.U32 R17, R17, R18, RZ ;  /* 0x0000001211117227 */ /* 0x000fe200078e00ff */
[----:B------:R-:W-:Y:S02]  /*2eb0*/  ISETP.GE.AND P4, PT, R13, RZ, PT ;  /* 0x000000ff0d00720c */ /* 0x000fe40003f86270 */
[----:B------:R-:W-:Y:S01]  /*2ec0*/  PRMT R13, R20, 0x9910, RZ ;  /* 0x00009910140d7816 */ /* 0x000fe200000000ff */
[----:B------:R-:W-:Y:S01]  /*2ed0*/  IMAD R5, R17, R5, R18 ;  /* 0x0000000511057224 */ /* 0x000fe200078e0212 */
[----:B------:R-:W-:-:S04]  /*2ee0*/  LOP3.LUT R18, RZ, R11, RZ, 0x33, !PT ;  /* 0x0000000bff127212 */ /* 0x000fc800078e33ff */
        /* <DEDUP_REMOVED lines=20> */
.L_x_25507:
[----:B------:R-:W-:Y:S05]  /*3030*/  BSYNC B0 ;  /* 0x0000000000007941 */ /* 0x000fea0003800000 */
.L_x_25506:
[----:B------:R-:W-:Y:S04]  /*3040*/  BSSY B0, `(.L_x_25508) ;  /* 0x000002b000007945 */ /* 0x000fe80003800000 */
        /* <DEDUP_REMOVED lines=42> */
.L_x_25509:
[----:B------:R-:W-:Y:S05]  /*32f0*/  BSYNC B0 ;  /* 0x0000000000007941 */ /* 0x000fea0003800000 */
.L_x_25508:
[----:B------:R-:W-:Y:S04]  /*3300*/  BSSY B0, `(.L_x_25510) ;  /* 0x000002c000007945 */ /* 0x000fe80003800000 */
[----:B------:R-:W-:Y:S05]  /*3310*/  @P0 BRA `(.L_x_25511) ;  /* 0x0000000000a80947 */ /* 0x000fea0003800000 */
[C---:B------:R-:W-:Y:S02]  /*3320*/  PRMT R17, R25.reuse, 0x9910, RZ ;  /* 0x0000991019117816 */ /* 0x040fe400000000ff */
[----:B------:R-:W-:Y:S02]  /*3330*/  PRMT R18, R24, 0x9910, RZ ;  /* 0x0000991018127816 */ /* 0x000fe400000000ff */
[-C--:B------:R-:W-:Y:S02]  /*3340*/  IABS R13, R17.reuse ;  /* 0x00000011000d7213 */ /* 0x080fe40000000000 */
[----:B------:R-:W-:Y:S02]  /*3350*/  IABS R22, R18 ;  /* 0x0000001200167213 */ /* 0x000fe40000000000 */
[----:B------:R-:W0:Y:S01]  /*3360*/  I2F.RP R19, R13 ;  /* 0x0000000d00137306 */ /* 0x000e220000209400 */
[----:B------:R-:W-:Y:S02]  /*3370*/  IABS R23, R17 ;  /* 0x0000001100177213 */ /* 0x000fe40000000000 */
[----:B------:R-:W-:-:S05]  /*3380*/  LOP3.LUT R24, R25, R24, RZ, 0x3c, !PT ;  /* 0x0000001819187212 */ /* 0x000fca00078e3cff */
[----:B0-----:R-:W0:Y:S02]  /*3390*/  MUFU.RCP R19, R19 ;  /* 0x0000001300137308 */ /* 0x001e240000001000 */
[----:B0-----:R-:W-:-:S06]  /*33a0*/  VIADD R4, R19, 0xffffffe ;  /* 0x0ffffffe13047836 */ /* 0x001fcc0000000000 */
[----:B------:R0:W1:Y:S02]  /*33b0*/  F2I.FTZ.U32.TRUNC.NTZ R5, R4 ;  /* 0x0000000400057305 */ /* 0x000064000021f000 */
[----:B0-----:R-:W-:Y:S02]  /*33c0*/  IMAD.MOV.U32 R4, RZ, RZ, RZ ;  /* 0x000000ffff047224 */ /* 0x001fe400078e00ff */
[----:B-1----:R-:W-:-:S04]  /*33d0*/  IMAD.MOV R20, RZ, RZ, -R5 ;  /* 0x000000ffff147224 */ /* 0x002fc800078e0a05 */
[----:B------:R-:W-:Y:S02]  /*33e0*/  IMAD R21, R20, R13, RZ ;  /* 0x0000000d14157224 */ /* 0x000fe400078e02ff */
[----:B------:R-:W-:Y:S01]  /*33f0*/  IMAD.MOV.U32 R20, RZ, RZ, R22 ;  /* 0x000000ffff147224 */ /* 0x000fe200078e0016 */
[----:B------:R-:W-:Y:S01]  /*3400*/  LOP3.LUT R22, RZ, R17, RZ, 0x33, !PT ;  /* 0x00000011ff167212 */ /* 0x000fe200078e33ff */
        /* <DEDUP_REMOVED lines=27> */
.L_x_25511:
[----:B------:R-:W-:Y:S05]  /*35c0*/  BSYNC B0 ;  /* 0x0000000000007941 */ /* 0x000fea0003800000 */
.L_x_25510:
[----:B------:R0:W-:Y:S01]  /*35d0*/  @!P3 STG.E.U16 desc[UR4][R6.64], R14 ;  /* 0x0000000e0600b986 */ /* 0x0001e2000c101504 */
[----:B------:R-:W-:Y:S01]  /*35e0*/  @!P3 IMAD.MOV.U32 R3, RZ, RZ, R15 ;  /* 0x000000ffff03b224 */ /* 0x000fe200078e000f */
[----:B------:R-:W-:Y:S04]  /*35f0*/  BSSY B0, `(.L_x_25512) ;  /* 0x000002d000007945 */ /* 0x000fe80003800000 */
[----:B------:R-:W-:Y:S01]  /*3600*/  BSSY B1, `(.L_x_25513) ;  /* 0x0000025000017945 */ /* 0x000fe20003800000 */
[----:B------:R-:W-:-:S13]  /*3610*/  ISETP.GE.AND P0, PT, R3, R2, PT ;  /* 0x000000020300720c */ /* 0x000fda0003f06270 */
[----:B0-----:R-:W-:Y:S05]  /*3620*/  @P0 BRA `(.L_x_25514) ;  /* 0x0000000000300947 */ /* 0x001fea0003800000 */
[----:B------:R-:W0:Y:S01]  /*3630*/  LDC.64 R6, c[0x0][0x218] ;  /* 0x00008600ff067b82 */ /* 0x000e220000000a00 */
[----:B------:R-:W-:Y:S02]  /*3640*/  IMAD.IADD R5, R0, 0x1, R3 ;  /* 0x0000000100057824 */ /* 0x000fe400078e0203 */
[----:B------:R-:W-:-:S05]  /*3650*/  VIADD R3, R3, 0x80 ;  /* 0x0000008003037836 */ /* 0x000fca0000000000 */
        /* <DEDUP_REMOVED lines=9> */
.L_x_25514:
[----:B------:R-:W-:-:S13]  /*36f0*/  ISETP.GE.AND P0, PT, R3, R2, PT ;  /* 0x000000020300720c */ /* 0x000fda0003f06270 */
[----:B------:R-:W-:Y:S05]  /*3700*/  @P0 BRA `(.L_x_25516) ;  /* 0x0000000000300947 */ /* 0x000fea0003800000 */
[----:B0-----:R-:W0:Y:S01]  /*3710*/  LDC.64 R6, c[0x0][0x218] ;  /* 0x00008600ff067b82 */ /* 0x001e220000000a00 */
[----:B------:R-:W-:Y:S02]  /*3720*/  IMAD.IADD R5, R0, 0x1, R3 ;  /* 0x0000000100057824 */ /* 0x000fe400078e0203 */
[----:B------:R-:W-:Y:S02]  /*3730*/  VIADD R3, R3, 0x80 ;  /* 0x0000008003037836 */ /* 0x000fe40000000000 */
[----:B0-----:R-:W-:-:S05]  /*3740*/  IMAD.WIDE.U32 R6, R5, 0x2, R6 ;  /* 0x0000000205067825 */ /* 0x001fca00078e0006 */
[----:B------:R1:W-:Y:S02]  /*3750*/  STG.E.U16 desc[UR4][R6.64], R9 ;  /* 0x0000000906007986 */ /* 0x0003e4000c101504 */
.L_x_25515:
[----:B------:R-:W-:-:S13]  /*3760*/  ISETP.GE.AND P0, PT, R3, R2, PT ;  /* 0x000000020300720c */ /* 0x000fda0003f06270 */
[----:B------:R-:W-:Y:S05]  /*3770*/  @P0 BRA `(.L_x_25517) ;  /* 0x0000000000340947 */ /* 0x000fea0003800000 */
[----:B01----:R-:W0:Y:S01]  /*3780*/  LDC.64 R6, c[0x0][0x218] ;  /* 0x00008600ff067b82 */ /* 0x003e220000000a00 */
[----:B------:R-:W-:Y:S02]  /*3790*/  IMAD.IADD R5, R0, 0x1, R3 ;  /* 0x0000000100057824 */ /* 0x000fe400078e0203 */
[----:B------:R-:W-:Y:S02]  /*37a0*/  VIADD R3, R3, 0x80 ;  /* 0x0000008003037836 */ /* 0x000fe40000000000 */
[----:B0-----:R-:W-:-:S05]  /*37b0*/  IMAD.WIDE.U32 R6, R5, 0x2, R6 ;  /* 0x0000000205067825 */ /* 0x001fca00078e0006 */
[----:B------:R1:W-:Y:S02]  /*37c0*/  STG.E.U16 desc[UR4][R6.64], R10 ;  /* 0x0000000a06007986 */ /* 0x0003e4000c101504 */
.L_x_25516:
[----:B------:R-:W-:-:S13]  /*37d0*/  ISETP.GE.AND P0, PT, R3, R2, PT ;  /* 0x000000020300720c */ /* 0x000fda0003f06270 */
[----:B------:R-:W-:Y:S05]  /*37e0*/  @P0 BREAK B1 ;  /* 0x0000000000010942 */ /* 0x000fea0003800000 */
[----:B------:R-:W-:Y:S05]  /*37f0*/  @P0 BRA `(.L_x_25518) ;  /* 0x0000000000300947 */ /* 0x000fea0003800000 */
[----:B01----:R-:W0:Y:S01]  /*3800*/  LDC.64 R6, c[0x0][0x218] ;  /* 0x00008600ff067b82 */ /* 0x003e220000000a00 */
[----:B------:R-:W-:Y:S02]  /*3810*/  IMAD.IADD R5, R0, 0x1, R3 ;  /* 0x0000000100057824 */ /* 0x000fe400078e0203 */
[----:B------:R-:W-:Y:S02]  /*3820*/  VIADD R3, R3, 0x80 ;  /* 0x0000008003037836 */ /* 0x000fe40000000000 */
[----:B0-----:R-:W-:-:S05]  /*3830*/  IMAD.WIDE.U32 R6, R5, 0x2, R6 ;  /* 0x0000000205067825 */ /* 0x001fca00078e0006 */
[----:B------:R2:W-:Y:S02]  /*3840*/  STG.E.U16 desc[UR4][R6.64], R11 ;  /* 0x0000000b06007986 */ /* 0x0005e4000c101504 */
.L_x_25517:
[----:B------:R-:W-:Y:S05]  /*3850*/  BSYNC B1 ;  /* 0x0000000000017941 */ /* 0x000fea0003800000 */
.L_x_25513:
[----:B------:R-:W-:-:S13]  /*3860*/  ISETP.GE.AND P0, PT, R3, R2, PT ;  /* 0x000000020300720c */ /* 0x000fda0003f06270 */
[----:B012---:R-:W0:Y:S01]  /*3870*/  @!P0 LDC.64 R6, c[0x0][0x218] ;  /* 0x00008600ff068b82 */ /* 0x007e220000000a00 */
[----:B------:R-:W-:Y:S02]  /*3880*/  @!P0 IMAD.IADD R5, R0, 0x1, R3 ;  /* 0x0000000100058824 */ /* 0x000fe400078e0203 */
[----:B------:R-:W-:Y:S02]  /*3890*/  @!P0 VIADD R3, R3, 0x80 ;  /* 0x0000008003038836 */ /* 0x000fe40000000000 */
[----:B0-----:R-:W-:-:S05]  /*38a0*/  @!P0 IMAD.WIDE.U32 R6, R5, 0x2, R6 ;  /* 0x0000000205068825 */ /* 0x001fca00078e0006 */
[----:B------:R2:W-:Y:S02]  /*38b0*/  @!P0 STG.E.U16 desc[UR4][R6.64], R12 ;  /* 0x0000000c06008986 */ /* 0x0005e4000c101504 */
.L_x_25518:
[----:B------:R-:W-:Y:S05]  /*38c0*/  BSYNC B0 ;  /* 0x0000000000007941 */ /* 0x000fea0003800000 */
.L_x_25512:
[----:B------:R-:W-:Y:S05]  /*38d0*/  WARPSYNC.ALL ;  /* 0x0000000000007948 */ /* 0x000fea0003800000 */
[----:B------:R-:W-:-:S13]  /*38e0*/  ISETP.GE.AND P0, PT, R3, R2, PT ;  /* 0x000000020300720c */ /* 0x000fda0003f06270 */
[----:B------:R-:W-:Y:S05]  /*38f0*/  @P0 EXIT ;  /* 0x000000000000094d */ /* 0x000fea0003800000 */
[----:B012---:R-:W0:Y:S01]  /*3900*/  LDC.64 R6, c[0x0][0x218] ;  /* 0x00008600ff067b82 */ /* 0x007e220000000a00 */
[----:B------:R-:W-:-:S04]  /*3910*/  IMAD.IADD R3, R0, 0x1, R3 ;  /* 0x0000000100037824 */ /* 0x000fc800078e0203 */
[----:B0-----:R-:W-:-:S05]  /*3920*/  IMAD.WIDE.U32 R2, R3, 0x2, R6 ;  /* 0x0000000203027825 */ /* 0x001fca00078e0006 */
[----:B------:R-:W-:Y:S01]  /*3930*/  STG.E.U16 desc[UR4][R2.64], R4 ;  /* 0x0000000402007986 */ /* 0x000fe2000c101504 */
[----:B------:R-:W-:Y:S05]  /*3940*/  EXIT ;  /* 0x000000000000794d */ /* 0x000fea0003800000 */
.L_x_25519:
        /* <DEDUP_REMOVED lines=11> */
.L_x_37878:


//--------------------- .text._ZN2at6native29vectorized_elementwise_kernelILi4ENS0_13BinaryFunctorIsssZZZNS0_15binary_internal21div_floor_kernel_cudaERNS_18TensorIteratorBaseEENKUlvE_clEvENKUlvE3_clEvEUlssE_EESt5arrayIPcLm3EEEEviT0_T1_ --------------------------
	.section	.text._ZN2at6native29vectorized_elementwise_kernelILi4ENS0_13BinaryFunctorIsssZZZNS0_15binary_internal21div_floor_kernel_cudaERNS_18TensorIteratorBaseEENKUlvE_clEvENKUlvE3_clEvEUlssE_EESt5arrayIPcLm3EEEEviT0_T1_,"ax",@progbits
	.align	128
        .global         _ZN2at6native29vectorized_elementwise_kernelILi4ENS0_13BinaryFunctorIsssZZZNS0_15binary_internal21div_floor_kernel_cudaERNS_18TensorIteratorBaseEENKUlvE_clEvENKUlvE3_clEvEUlssE_EESt5arrayIPcLm3EEEEviT0_T1_
        .type           _ZN2at6native29vectorized_elementwise_kernelILi4ENS0_13BinaryFunctorIsssZZZNS0_15binary_internal21div_floor_kernel_cudaERNS_18TensorIteratorBaseEENKUlvE_clEvENKUlvE3_clEvEUlssE_EESt5arrayIPcLm3EEEEviT0_T1_,@function
        .size           _ZN2at6native29vectorized_elementwise_kernelILi4ENS0_13BinaryFunctorIsssZZZNS0_15binary_internal21div_floor_kernel_cudaERNS_18TensorIteratorBaseEENKUlvE_clEvENKUlvE3_clEvEUlssE_EESt5arrayIPcLm3EEEEviT0_T1_,(.L_x_37879 - _ZN2at6native29vectorized_elementwise_kernelILi4ENS0_13BinaryFunctorIsssZZZNS0_15binary_internal21div_floor_kernel_cudaERNS_18TensorIteratorBaseEENKUlvE_clEvENKUlvE3_clEvEUlssE_EESt5arrayIPcLm3EEEEviT0_T1_)
        .other          _ZN2at6native29vectorized_elementwise_kernelILi4ENS0_13BinaryFunctorIsssZZZNS0_15binary_internal21div_floor_kernel_cudaERNS_18TensorIteratorBaseEENKUlvE_clEvENKUlvE3_clEvEUlssE_EESt5arrayIPcLm3EEEEviT0_T1_,@"STO_CUDA_ENTRY STV_DEFAULT"
_ZN2at6native29vectorized_elementwise_kernelILi4ENS0_13BinaryFunctorIsssZZZNS0_15binary_internal21div_floor_kernel_cudaERNS_18TensorIteratorBaseEENKUlvE_clEvENKUlvE3_clEvEUlssE_EESt5arrayIPcLm3EEEEviT0_T1_:
.text._ZN2at6native29vectorized_elementwise_kernelILi4ENS0_13BinaryFunctorIsssZZZNS0_15binary_internal21div_floor_kernel_cudaERNS_18TensorIteratorBaseEENKUlvE_clEvENKUlvE3_clEvEUlssE_EESt5arrayIPcLm3EEEEviT0_T1_:
        /* <DEDUP_REMOVED lines=13> */
[----:B------:R-:W2:Y:S04]  /*00d0*/  LDG.E.64 R8, desc[UR4][R20.64] ;  /* 0x0000000414087981 */ /* 0x000ea8000c1e1b00 */
[----:B------:R1:W5:Y:S01]  /*00e0*/  LDG.E.64 R4, desc[UR4][R20.64+0x400] ;  /* 0x0004000414047981 */ /* 0x000362000c1e1b00 */
[----:B0-----:R-:W-:-:S04]  /*00f0*/  IMAD.WIDE R2, R0, 0x2, R2 ;  /* 0x0000000200027825 */ /* 0x001fc800078e0202 */
[----:B------:R-:W-:-:S05]  /*0100*/  IMAD.WIDE.U32 R18, R14, 0x8, R2 ;  /* 0x000000080e127825 */ /* 0x000fca00078e0002 */
[----:B------:R-:W3:Y:S04]  /*0110*/  LDG.E.64 R6, desc[UR4][R18.64] ;  /* 0x0000000412067981 */ /* 0x000ee8000c1e1b00 */
[----:B------:R0:W5:Y:S01]  /*0120*/  LDG.E.64 R2, desc[UR4][R18.64+0x400] ;  /* 0x0004000412027981 */ /* 0x000162000c1e1b00 */
[----:B------:R-:W-:Y:S01]  /*0130*/  BSSY B0, `(.L_x_25521) ;  /* 0x0000039000007945 */ /* 0x000fe20003800000 */
[----:B--2---:R-:W-:-:S04]  /*0140*/  PRMT R13, R8, 0x9910, RZ ;  /* 0x00009910080d7816 */ /* 0x004fc800000000ff */
[----:B------:R-:W-:-:S04]  /*0150*/  IABS R11, R13 ;  /* 0x0000000d000b7213 */ /* 0x000fc80000000000 */
[----:B------:R-:W2:Y:S08]  /*0160*/  I2F.RP R10, R11 ;  /* 0x0000000b000a7306 */ /* 0x000eb00000209400 */
[----:B--2---:R-:W2:Y:S02]  /*0170*/  MUFU.RCP R10, R10 ;  /* 0x0000000a000a7308 */ /* 0x004ea40000001000 */
[----:B--2---:R-:W-:-:S06]  /*0180*/  VIADD R16, R10, 0xffffffe ;  /* 0x0ffffffe0a107836 */ /* 0x004fcc0000000000 */
[----:B------:R2:W1:Y:S01]  /*0190*/  F2I.FTZ.U32.TRUNC.NTZ R17, R16 ;  /* 0x0000001000117305 */ /* 0x000462000021f000 */
[----:B---3--:R-:W-:Y:S02]  /*01a0*/  PRMT R12, R6, 0x9910, RZ ;  /* 0x00009910060c7816 */ /* 0x008fe400000000ff */
[----:B------:R-:W-:Y:S01]  /*01b0*/  PRMT R25, R8, 0xbb32, RZ ;  /* 0x0000bb3208197816 */ /* 0x000fe200000000ff */
[----:B--2---:R-:W-:Y:S02]  /*01c0*/  IMAD.MOV.U32 R16, RZ, RZ, RZ ;  /* 0x000000ffff107224 */ /* 0x004fe400078e00ff */
[----:B-1----:R-:W-:-:S04]  /*01d0*/  IMAD.MOV R20, RZ, RZ, -R17 ;  /* 0x000000ffff147224 */ /* 0x002fc800078e0a11 */
[----:B------:R-:W-:Y:S01]  /*01e0*/  IMAD R15, R20, R11, RZ ;  /* 0x0000000b140f7224 */ /* 0x000fe200078e02ff */
[----:B------:R-:W-:-:S03]  /*01f0*/  IABS R10, R13 ;  /* 0x0000000d000a7213 */ /* 0x000fc60000000000 */
[----:B------:R-:W-:Y:S01]  /*0200*/  IMAD.HI.U32 R17, R17, R15, R16 ;  /* 0x0000000f11117227 */ /* 0x000fe200078e0010 */
[----:B------:R-:W-:Y:S02]  /*0210*/  IABS R16, R12 ;  /* 0x0000000c00107213 */ /* 0x000fe40000000000 */
[----:B------:R-:W-:Y:S01]  /*0220*/  IABS R24, R25 ;  /* 0x0000001900187213 */ /* 0x000fe20000000000 */
[----:B------:R-:W-:Y:S02]  /*0230*/  IMAD.MOV R10, RZ, RZ, -R10 ;  /* 0x000000ffff0a7224 */ /* 0x000fe400078e0a0a */
[----:B------:R-:W-:Y:S01]  /*0240*/  IMAD.HI.U32 R17, R17, R16, RZ ;  /* 0x0000001011117227 */ /* 0x000fe200078e00ff */
[----:B0-----:R-:W0:Y:S03]  /*0250*/  I2F.RP R18, R24 ;  /* 0x0000001800127306 */ /* 0x001e260000209400 */
[----:B------:R-:W-:Y:S01]  /*0260*/  IMAD R16, R17, R10, R16 ;  /* 0x0000000a11107224 */ /* 0x000fe200078e0210 */
[----:B------:R-:W-:-:S04]  /*0270*/  PRMT R23, R9, 0x9910, RZ ;  /* 0x0000991009177816 */ /* 0x000fc800000000ff */
[----:B------:R-:W-:Y:S02]  /*0280*/  ISETP.GT.U32.AND P1, PT, R11, R16, PT ;  /* 0x000000100b00720c */ /* 0x000fe40003f24070 */
[----:B------:R-:W-:-:S04]  /*0290*/  IABS R22, R23 ;  /* 0x0000001700167213 */ /* 0x000fc80000000000 */
[----:B------:R-:W1:Y:S08]  /*02a0*/  I2F.RP R15, R22 ;  /* 0x00000016000f7306 */ /* 0x000e700000209400 */
[----:B0-----:R-:W0:Y:S01]  /*02b0*/  MUFU.RCP R18, R18 ;  /* 0x0000001200127308 */ /* 0x001e220000001000 */
[----:B------:R-:W-:Y:S01]  /*02c0*/  @!P1 IMAD.IADD R16, R16, 0x1, -R11 ;  /* 0x0000000110109824 */ /* 0x000fe200078e0a0b */
[----:B------:R-:W-:-:S02]  /*02d0*/  PRMT R21, R9, 0xbb32, RZ ;  /* 0x0000bb3209157816 */ /* 0x000fc400000000ff */
[----:B------:R-:W-:Y:S02]  /*02e0*/  LOP3.LUT R19, R12, R13, RZ, 0x3c, !PT ;  /* 0x0000000d0c137212 */ /* 0x000fe400078e3cff */
[----:B------:R-:W-:Y:S02]  /*02f0*/  LOP3.LUT R10, R8, R6, RZ, 0x3c, !PT ;  /* 0x00000006080a7212 */ /* 0x000fe400078e3cff */
[----:B------:R-:W-:Y:S02]  /*0300*/  ISETP.GE.U32.AND P0, PT, R16, R11, PT ;  /* 0x0000000b1000720c */ /* 0x000fe40003f06070 */
[----:B------:R-:W-:Y:S02]  /*0310*/  IABS R20, R21 ;  /* 0x0000001500147213 */ /* 0x000fe40000000000 */
[----:B------:R-:W-:Y:S01]  /*0320*/  ISETP.GE.AND P2, PT, R19, RZ, PT ;  /* 0x000000ff1300720c */ /* 0x000fe20003f46270 */
[----:B-1----:R-:W-:Y:S01]  /*0330*/  MUFU.RCP R15, R15 ;  /* 0x0000000f000f7308 */ /* 0x002fe20000001000 */
[----:B------:R-:W-:Y:S01]  /*0340*/  PRMT R19, R10, 0x9910, RZ ;  /* 0x000099100a137816 */ /* 0x000fe200000000ff */
[----:B------:R-:W-:-:S02]  /*0350*/  @!P1 VIADD R17, R17, 0x1 ;  /* 0x0000000111119836 */ /* 0x000fc40000000000 */
[----:B0-----:R-:W-:Y:S01]  /*0360*/  VIADD R18, R18, 0xffffffe ;  /* 0x0ffffffe12127836 */ /* 0x001fe20000000000 */
[----:B------:R-:W-:-:S03]  /*0370*/  ISETP.GT.AND P1, PT, R19, -0x1, PT ;  /* 0xffffffff1300780c */ /* 0x000fc60003f24270 */
[----:B------:R-:W0:Y:S01]  /*0380*/  I2F.RP R26, R20 ;  /* 0x00000014001a7306 */ /* 0x000e220000209400 */
[----:B------:R-:W-:-:S07]  /*0390*/  @P0 VIADD R17, R17, 0x1 ;  /* 0x0000000111110836 */ /* 0x000fce0000000000 */
[----:B------:R-:W1:Y:S01]  /*03a0*/  F2I.FTZ.U32.TRUNC.NTZ R19, R18 ;  /* 0x0000001200137305 */ /* 0x000e62000021f000 */
[----:B------:R-:W-:Y:S01]  /*03b0*/  @!P2 IMAD.MOV R17, RZ, RZ, -R17 ;  /* 0x000000ffff11a224 */ /* 0x000fe200078e0a11 */
[----:B------:R-:W-:Y:S02]  /*03c0*/  ISETP.NE.AND P0, PT, R13, RZ, PT ;  /* 0x000000ff0d00720c */ /* 0x000fe40003f05270 */
[----:B------:R-:W-:-:S04]  /*03d0*/  LOP3.LUT R28, RZ, R13, RZ, 0x33, !PT ;  /* 0x0000000dff1c7212 */ /* 0x000fc800078e33ff */
[----:B0-----:R0:W2:Y:S02]  /*03e0*/  MUFU.RCP R10, R26 ;  /* 0x0000001a000a7308 */ /* 0x0010a40000001000 */
[----:B0-----:R-:W-:Y:S01]  /*03f0*/  VIADD R26, R15, 0xffffffe ;  /* 0x0ffffffe0f1a7836 */ /* 0x001fe20000000000 */
[----:B------:R-:W-:Y:S01]  /*0400*/  SEL R15, R28, R17, !P0 ;  /* 0x000000111c0f7207 */ /* 0x000fe20004000000 */
[----:B-1----:R-:W-:Y:S06]  /*0410*/  @P1 BRA `(.L_x_25522) ;  /* 0x0000000000281947 */ /* 0x002fec0003800000 */
        /* <DEDUP_REMOVED lines=10> */
.L_x_25522:
[----:B------:R-:W-:Y:S05]  /*04c0*/  BSYNC B0 ;  /* 0x0000000000007941 */ /* 0x000fea0003800000 */
.L_x_25521:
[--C-:B------:R-:W-:Y:S01]  /*04d0*/  IMAD.MOV R17, RZ, RZ, -R19.reuse ;  /* 0x000000ffff117224 */ /* 0x100fe200078e0a13 */
[----:B-----5:R-:W-:Y:S01]  /*04e0*/  PRMT R16, R4, 0x9910, RZ ;  /* 0x0000991004107816 */ /* 0x020fe200000000ff */
[----:B------:R0:W1:Y:S01]  /*04f0*/  F2I.FTZ.U32.TRUNC.NTZ R11, R26 ;  /* 0x0000001a000b7305 */ /* 0x000062000021f000 */
[----:B------:R-:W-:Y:S01]  /*0500*/  IMAD.MOV.U32 R18, RZ, RZ, RZ ;  /* 0x000000ffff127224 */ /* 0x000fe200078e00ff */
[----:B------:R-:W-:Y:S01]  /*0510*/  BSSY B0, `(.L_x_25523) ;  /* 0x0000039000007945 */ /* 0x000fe20003800000 */
[----:B------:R-:W-:Y:S01]  /*0520*/  IMAD R17, R17, R24, RZ ;  /* 0x0000001811117224 */ /* 0x000fe200078e02ff */
[----:B------:R-:W-:Y:S01]  /*0530*/  IABS R12, R16 ;  /* 0x00000010000c7213 */ /* 0x000fe20000000000 */
[----:B--2---:R-:W-:Y:S02]  /*0540*/  VIADD R10, R10, 0xffffffe ;  /* 0x0ffffffe0a0a7836 */ /* 0x004fe40000000000 */
[----:B------:R-:W-:Y:S02]  /*0550*/  IMAD.HI.U32 R19, R19, R17, R18 ;  /* 0x0000001113137227 */ /* 0x000fe400078e0012 */
[----:B------:R2:W3:Y:S01]  /*0560*/  F2I.FTZ.U32.TRUNC.NTZ R13, R10 ;  /* 0x0000000a000d7305 */ /* 0x0004e2000021f000 */
[C---:B0-----:R-:W-:Y:S01]  /*0570*/  PRMT R26, R6.reuse, 0xbb32, RZ ;  /* 0x0000bb32061a7816 */ /* 0x041fe200000000ff */
[----:B------:R-:W-:Y:S01]  /*0580*/  IMAD.MOV.U32 R17, RZ, RZ, R12 ;  /* 0x000000ffff117224 */ /* 0x000fe200078e000c */
[----:B------:R-:W-:Y:S01]  /*0590*/  PRMT R6, R6, 0x7632, R6 ;  /* 0x0000763206067816 */ /* 0x000fe20000000006 */
[----:B-1----:R-:W-:-:S04]  /*05a0*/  IMAD.MOV R27, RZ, RZ, -R11 ;  /* 0x000000ffff1b7224 */ /* 0x002fc800078e0a0b */
[----:B------:R-:W0:Y:S01]  /*05b0*/  I2F.RP R12, R17 ;  /* 0x00000011000c7306 */ /* 0x000e220000209400 */
[----:B--2---:R-:W-:Y:S02]  /*05c0*/  IMAD.MOV.U32 R10, RZ, RZ, RZ ;  /* 0x000000ffff0a7224 */ /* 0x004fe400078e00ff */
[----:B------:R-:W-:-:S04]  /*05d0*/  IMAD R27, R27, R22, RZ ;  /* 0x000000161b1b7224 */ /* 0x000fc800078e02ff */
[----:B------:R-:W-:Y:S01]  /*05e0*/  IMAD.HI.U32 R18, R11, R27, R10 ;  /* 0x0000001b0b127227 */ /* 0x000fe200078e000a */
[----:B------:R-:W-:-:S03]  /*05f0*/  IABS R27, R25 ;  /* 0x00000019001b7213 */ /* 0x000fc60000000000 */
[----:B---3--:R-:W-:Y:S02]  /*0600*/  IMAD.MOV R11, RZ, RZ, -R13 ;  /* 0x000000ffff0b7224 */ /* 0x008fe400078e0a0d */
[----:B------:R-:W-:Y:S01]  /*0610*/  IMAD.MOV R27, RZ, RZ, -R27 ;  /* 0x000000ffff1b7224 */ /* 0x000fe200078e0a1b */
[----:B0-----:R0:W1:Y:S01]  /*0620*/  MUFU.RCP R10, R12 ;  /* 0x0000000c000a7308 */ /* 0x0010620000001000 */
[----:B------:R-:W-:Y:S02]  /*0630*/  IMAD R11, R11, R20, RZ ;  /* 0x000000140b0b7224 */ /* 0x000fe400078e02ff */
[----:B0-----:R-:W-:-:S04]  /*0640*/  IMAD.MOV.U32 R12, RZ, RZ, RZ ;  /* 0x000000ffff0c7224 */ /* 0x001fc800078e00ff */
[----:B------:R-:W-:-:S04]  /*0650*/  IMAD.HI.U32 R13, R13, R11, R12 ;  /* 0x0000000b0d0d7227 */ /* 0x000fc800078e000c */
[----:B-1----:R-:W-:Y:S01]  /*0660*/  VIADD R11, R10, 0xffffffe ;  /* 0x0ffffffe0a0b7836 */ /* 0x002fe20000000000 */
[----:B------:R-:W-:-:S05]  /*0670*/  IABS R10, R26 ;  /* 0x0000001a000a7213 */ /* 0x000fca0000000000 */
[----:B------:R-:W0:Y:S01]  /*0680*/  F2I.FTZ.U32.TRUNC.NTZ R11, R11 ;  /* 0x0000000b000b7305 */ /* 0x000e22000021f000 */
[----:B------:R-:W-:-:S04]  /*0690*/  IMAD.HI.U32 R12, R19, R10, RZ ;  /* 0x0000000a130c7227 */ /* 0x000fc800078e00ff */
[----:B------:R-:W-:-:S05]  /*06a0*/  IMAD R19, R12, R27, R10 ;  /* 0x0000001b0c137224 */ /* 0x000fca00078e020a */
[----:B------:R-:W-:Y:S01]  /*06b0*/  ISETP.GT.U32.AND P1, PT, R24, R19, PT ;  /* 0x000000131800720c */ /* 0x000fe20003f24070 */
[----:B0-----:R-:W-:-:S04]  /*06c0*/  IMAD.MOV R10, RZ, RZ, -R11 ;  /* 0x000000ffff0a7224 */ /* 0x001fc800078e0a0b */
[----:B------:R-:W-:Y:S02]  /*06d0*/  IMAD R27, R10, R17, RZ ;  /* 0x000000110a1b7224 */ /* 0x000fe400078e02ff */
[----:B------:R-:W-:-:S06]  /*06e0*/  IMAD.MOV.U32 R10, RZ, RZ, RZ ;  /* 0x000000ffff0a7224 */ /* 0x000fcc00078e00ff */
[----:B------:R-:W-:Y:S02]  /*06f0*/  @!P1 IMAD.IADD R19, R19, 0x1, -R24 ;  /* 0x0000000113139824 */ /* 0x000fe400078e0a18 */
[----:B------:R-:W-:Y:S01]  /*0700*/  IMAD.HI.U32 R10, R11, R27, R10 ;  /* 0x0000001b0b0a7227 */ /* 0x000fe200078e000a */
[----:B------:R-:W-:Y:S02]  /*0710*/  PRMT R11, R8, 0x7632, R11 ;  /* 0x00007632080b7816 */ /* 0x000fe4000000000b */
[----:B------:R-:W-:Y:S01]  /*0720*/  ISETP.GE.U32.AND P0, PT, R19, R24, PT ;  /* 0x000000181300720c */ /* 0x000fe20003f06070 */
[----:B------:R-:W-:Y:S01]  /*0730*/  @!P1 VIADD R12, R12, 0x1 ;  /* 0x000000010c0c9836 */ /* 0x000fe20000000000 */
[----:B------:R-:W-:Y:S02]  /*0740*/  LOP3.LUT R6, R11, R6, RZ, 0x3c, !PT ;  /* 0x000000060b067212 */ /* 0x000fe400078e3cff */
[----:B------:R-:W-:Y:S02]  /*0750*/  LOP3.LUT R8, R26, R25, RZ, 0x3c, !PT ;  /* 0x000000191a087212 */ /* 0x000fe400078e3cff */
[----:B------:R-:W-:-:S02]  /*0760*/  PRMT R6, R6, 0x9910, RZ ;  /* 0x0000991006067816 */ /* 0x000fc400000000ff */
[----:B------:R-:W-:Y:S02]  /*0770*/  ISETP.GE.AND P2, PT, R8, RZ, PT ;  /* 0x000000ff0800720c */ /* 0x000fe40003f46270 */
[----:B------:R-:W-:Y:S02]  /*0780*/  ISETP.GT.AND P1, PT, R6, -0x1, PT ;  /* 0xffffffff0600780c */ /* 0x000fe40003f24270 */
[----:B------:R-:W-:Y:S01]  /*0790*/  PRMT R8, R7, 0x9910, RZ ;  /* 0x0000991007087816 */ /* 0x000fe200000000ff */
[----:B------:R-:W-:Y:S01]  /*07a0*/  @P0 VIADD R12, R12, 0x1 ;  /* 0x000000010c0c0836 */ /* 0x000fe20000000000 */
[----:B------:R-:W-:Y:S02]  /*07b0*/  ISETP.NE.AND P0, PT, R25, RZ, PT ;  /* 0x000000ff1900720c */ /* 0x000fe40003f05270 */
[----:B------:R-:W-:-:S05]  /*07c0*/  LOP3.LUT R25, RZ, R25, RZ, 0x33, !PT ;  /* 0x00000019ff197212 */ /* 0x000fca00078e33ff */
        /* <DEDUP_REMOVED lines=13> */
.L_x_25524:
[----:B------:R-:W-:Y:S05]  /*08a0*/  BSYNC B0 ;  /* 0x0000000000007941 */ /* 0x000fea0003800000 */
.L_x_25523:
[----:B------:R-:W-:Y:S01]  /*08b0*/  IABS R6, R23 ;  /* 0x0000001700067213 */ /* 0x000fe20000000000 */
[----:B------:R-:W-:Y:S01]  /*08c0*/  BSSY B0, `(.L_x_25525) ;  /* 0x0000038000007945 */ /* 0x000fe20003800000 */
[----:B------:R-:W-:Y:S02]  /*08d0*/  PRMT R19, R7, 0xbb32, RZ ;  /* 0x0000bb3207137816 */ /* 0x000fe400000000ff */
[----:B------:R-:W-:Y:S01]  /*08e0*/  IABS R25, R8 ;  /* 0x0000000800197213 */ /* 0x000fe20000000000 */
[----:B------:R-:W-:Y:S01]  /*08f0*/  IMAD.MOV R11, RZ, RZ, -R6 ;  /* 0x000000ffff0b7224 */ /* 0x000fe200078e0a06 */
[----:B------:R-:W-:Y:S01]  /*0900*/  IABS R24, R21 ;  /* 0x0000001500187213 */ /* 0x000fe20000000000 */
[----:B------:R-:W-:Y:S01]  /*0910*/  IMAD.MOV.U32 R6, RZ, RZ, R19 ;  /* 0x000000ffff067224 */ /* 0x000fe200078e0013 */
[----:B------:R-:W-:Y:S01]  /*0920*/  PRMT R26, R9, 0x7632, R26 ;  /* 0x00007632091a7816 */ /* 0x000fe2000000001a */
[----:B------:R-:W-:Y:S01]  /*0930*/  IMAD.HI.U32 R18, R18, R25, RZ ;  /* 0x0000001912127227 */ /* 0x000fe200078e00ff */
[----:B------:R-:W-:-:S02]  /*0940*/  ISETP.NE.AND P6, PT, R23, RZ, PT ;  /* 0x000000ff1700720c */ /* 0x000fc40003fc5270 */
[----:B------:R-:W-:Y:S01]  /*0950*/  IABS R19, R6 ;  /* 0x0000000600137213 */ /* 0x000fe20000000000 */
[----:B------:R-:W-:Y:S02]  /*0960*/  IMAD R25, R18, R11, R25 ;  /* 0x0000000b12197224 */ /* 0x000fe400078e0219 */
[----:B------:R-:W-:Y:S02]  /*0970*/  IMAD.MOV R24, RZ, RZ, -R24 ;  /* 0x000000ffff187224 */ /* 0x000fe400078e0a18 */
[----:B------:R-:W-:Y:S01]  /*0980*/  IMAD.MOV.U32 R11, RZ, RZ, R19 ;  /* 0x000000ffff0b7224 */ /* 0x000fe200078e0013 */
[----:B------:R-:W-:Y:S01]  /*0990*/  ISETP.GT.U32.AND P0, PT, R22, R25, PT ;  /* 0x000000191600720c */ /* 0x000fe20003f04070 */
[----:B------:R-:W-:Y:S02]  /*09a0*/  IMAD.MOV.U32 R19, RZ, RZ, R24 ;  /* 0x000000ffff137224 */ /* 0x000fe400078e0018 */
[----:B------:R-:W-:Y:S01]  /*09b0*/  IMAD.HI.U32 R24, R13, R11, RZ ;  /* 0x0000000b0d187227 */ /* 0x000fe200078e00ff */
[----:B------:R-:W-:-:S02]  /*09c0*/  LOP3.LUT R13, R9, R7, RZ, 0x3c, !PT ;  /* 0x00000007090d7212 */ /* 0x000fc400078e3cff */
[----:B------:R-:W-:Y:S01]  /*09d0*/  PRMT R7, R7, 0x7632, R7 ;  /* 0x0000763207077816 */ /* 0x000fe20000000007 */
[----:B------:R-:W-:Y:S01]  /*09e0*/  IMAD R11, R24, R19, R11 ;  /* 0x00000013180b7224 */ /* 0x000fe200078e020b */
[----:B------:R-:W-:Y:S02]  /*09f0*/  PRMT R13, R13, 0x9910, RZ ;  /* 0x000099100d0d7816 */ /* 0x000fe400000000ff */
[----:B------:R-:W-:Y:S02]  /*0a00*/  LOP3.LUT R7, R26, R7, RZ, 0x3c, !PT ;  /* 0x000000071a077212 */ /* 0x000fe400078e3cff */
[----:B------:R-:W-:Y:S01]  /*0a10*/  ISETP.GT.U32.AND P1, PT, R20, R11, PT ;  /* 0x0000000b1400720c */ /* 0x000fe20003f24070 */
[----:B------:R-:W-:Y:S01]  /*0a20*/  @!P0 IMAD.IADD R25, R25, 0x1, -R22 ;  /* 0x0000000119198824 */ /* 0x000fe200078e0a16 */
[----:B------:R-:W-:Y:S01]  /*0a30*/  PRMT R7, R7, 0x9910, RZ ;  /* 0x0000991007077816 */ /* 0x000fe200000000ff */
[----:B------:R-:W-:Y:S01]  /*0a40*/  IMAD.MOV.U32 R9, RZ, RZ, R13 ;  /* 0x000000ffff097224 */ /* 0x000fe200078e000d */
[----:B------:R-:W-:Y:S01]  /*0a50*/  LOP3.LUT R13, R8, R23, RZ, 0x3c, !PT ;  /* 0x00000017080d7212 */ /* 0x000fe200078e3cff */
[----:B------:R-:W-:Y:S01]  /*0a60*/  @!P0 VIADD R18, R18, 0x1 ;  /* 0x0000000112128836 */ /* 0x000fe20000000000 */
[----:B------:R-:W-:-:S02]  /*0a70*/  ISETP.GE.U32.AND P5, PT, R25, R22, PT ;  /* 0x000000161900720c */ /* 0x000fc40003fa6070 */
[----:B------:R-:W-:Y:S02]  /*0a80*/  ISETP.GE.AND P3, PT, R13, RZ, PT ;  /* 0x000000ff0d00720c */ /* 0x000fe40003f66270 */
[----:B------:R-:W-:Y:S02]  /*0a90*/  ISETP.GT.AND P2, PT, R9, -0x1, PT ;  /* 0xffffffff0900780c */ /* 0x000fe40003f44270 */
[----:B------:R-:W-:Y:S01]  /*0aa0*/  PRMT R19, R4, 0xbb32, RZ ;  /* 0x0000bb3204137816 */ /* 0x000fe200000000ff */
[----:B------:R-:W-:Y:S01]  /*0ab0*/  @!P1 IMAD.IADD R11, R11, 0x1, -R20 ;  /* 0x000000010b0b9824 */ /* 0x000fe200078e0a14 */
[----:B------:R-:W-:Y:S01]  /*0ac0*/  LOP3.LUT R9, R6, R21, RZ, 0x3c, !PT ;  /* 0x0000001506097212 */ /* 0x000fe200078e3cff */
[----:B------:R-:W-:Y:S01]  /*0ad0*/  @!P1 VIADD R24, R24, 0x1 ;  /* 0x0000000118189836 */ /* 0x000fe20000000000 */
[----:B------:R-:W-:Y:S02]  /*0ae0*/  LOP3.LUT R26, RZ, R23, RZ, 0x33, !PT ;  /* 0x00000017ff1a7212 */ /* 0x000fe400078e33ff */
[----:B------:R-:W-:Y:S01]  /*0af0*/  ISETP.GE.U32.AND P4, PT, R11, R20, PT ;  /* 0x000000140b00720c */ /* 0x000fe20003f86070 */
[----:B------:R-:W-:Y:S01]  /*0b00*/  @P5 VIADD R18, R18, 0x1 ;  /* 0x0000000112125836 */ /* 0x000fe20000000000 */
[----:B------:R-:W-:-:S02]  /*0b10*/  ISETP.GT.AND P5, PT, R7, -0x1, PT ;  /* 0xffffffff0700780c */ /* 0x000fc40003fa4270 */
[----:B------:R-:W-:Y:S01]  /*0b20*/  ISETP.GE.AND P0, PT, R9, RZ, PT ;  /* 0x000000ff0900720c */ /* 0x000fe20003f06270 */
[----:B------:R-:W-:Y:S01]  /*0b30*/  IMAD.MOV.U32 R13, RZ, RZ, R18 ;  /* 0x000000ffff0d7224 */ /* 0x000fe200078e0012 */
[----:B------:R-:W-:Y:S02]  /*0b40*/  IABS R18, R19 ;  /* 0x0000001300127213 */ /* 0x000fe40000000000 */
[----:B------:R-:W-:Y:S01]  /*0b50*/  PRMT R7, R5, 0x9910, RZ ;  /* 0x0000991005077816 */ /* 0x000fe200000000ff */
[----:B------:R-:W-:-:S04]  /*0b60*/  @!P3 IMAD.MOV R13, RZ, RZ, -R13 ;  /* 0x000000ffff0db224 */ /* 0x000fc800078e0a0d */
[----:B------:R-:W-:Y:S01]  /*0b70*/  @P4 VIADD R24, R24, 0x1 ;  /* 0x0000000118184836 */ /* 0x000fe20000000000 */
        /* <DEDUP_REMOVED lines=12> */
.L_x_25526:
[----:B------:R-:W-:Y:S05]  /*0c40*/  BSYNC B0 ;  /* 0x0000000000007941 */ /* 0x000fea0003800000 */
.L_x_25525:
[----:B------:R-:W-:Y:S01]  /*0c50*/  IMAD.MOV.U32 R22, RZ, RZ, R7 ;  /* 0x000000ffff167224 */ /* 0x000fe200078e0007 */
[----:B------:R-:W-:Y:S01]  /*0c60*/  ISETP.NE.AND P1, PT, R21, RZ, PT ;  /* 0x000000ff1500720c */ /* 0x000fe20003f25270 */
[----:B------:R0:W1:Y:S01]  /*0c70*/  I2F.RP R7, R18 ;  /* 0x0000001200077306 */ /* 0x0000620000209400 */
[----:B------:R-:W-:Y:S01]  /*0c80*/  @!P0 IMAD.MOV R24, RZ, RZ, -R24 ;  /* 0x000000ffff188224 */ /* 0x000fe200078e0a18 */
[----:B------:R-:W-:Y:S01]  /*0c90*/  LOP3.LUT R9, RZ, R21, RZ, 0x33, !PT ;  /* 0x00000015ff097212 */ /* 0x000fe200078e33ff */
[----:B------:R-:W-:Y:S01]  /*0ca0*/  BSSY B0, `(.L_x_25527) ;  /* 0x0000010000007945 */ /* 0x000fe20003800000 */
[----:B------:R-:W-:Y:S02]  /*0cb0*/  IABS R21, R22 ;  /* 0x0000001600157213 */ /* 0x000fe40000000000 */
[----:B------:R-:W-:Y:S02]  /*0cc0*/  PRMT R23, R5, 0xbb32, RZ ;  /* 0x0000bb3205177816 */ /* 0x000fe400000000ff */
[----:B------:R-:W-:-:S02]  /*0cd0*/  PRMT R25, R2, 0x9910, RZ ;  /* 0x0000991002197816 */ /* 0x000fc400000000ff */
[----:B------:R-:W-:Y:S01]  /*0ce0*/  SEL R24, R9, R24, !P1 ;  /* 0x0000001809187207 */ /* 0x000fe20004800000 */
[----:B0-----:R-:W-:Y:S06]  /*0cf0*/  @P5 BRA `(.L_x_25528) ;  /* 0x0000000000285947 */ /* 0x001fec0003800000 */
        /* <DEDUP_REMOVED lines=10> */
.L_x_25528:
[----:B------:R-:W-:Y:S05]  /*0da0*/  BSYNC B0 ;  /* 0x0000000000007941 */ /* 0x000fea0003800000 */
.L_x_25527:
[-C--:B------:R-:W-:Y:S01]  /*0db0*/  IABS R6, R16.reuse ;  /* 0x0000001000067213 */ /* 0x080fe20000000000 */
[----:B------:R-:W0:Y:S01]  /*0dc0*/  I2F.RP R9, R21 ;  /* 0x0000001500097306 */ /* 0x000e220000209400 */
[----:B------:R-:W-:Y:S01]  /*0dd0*/  IABS R11, R25 ;  /* 0x00000019000b7213 */ /* 0x000fe20000000000 */
[----:B------:R-:W-:Y:S01]  /*0de0*/  BSSY B0, `(.L_x_25529) ;  /* 0x0000029000007945 */ /* 0x000fe20003800000 */
[----:B------:R-:W-:Y:S01]  /*0df0*/  IABS R20, R23 ;  /* 0x0000001700147213 */ /* 0x000fe20000000000 */
[----:B------:R-:W-:Y:S01]  /*0e00*/  IMAD.MOV R6, RZ, RZ, -R6 ;  /* 0x000000ffff067224 */ /* 0x000fe200078e0a06 */
[----:B------:R-:W-:Y:S01]  /*0e10*/  LOP3.LUT R26, R25, R16, RZ, 0x3c, !PT ;  /* 0x00000010191a7212 */ /* 0x000fe200078e3cff */
[----:B------:R-:W-:Y:S02]  /*0e20*/  IMAD.HI.U32 R10, R10, R11, RZ ;  /* 0x0000000b0a0a7227 */ /* 0x000fe400078e00ff */
[----:B------:R-:W2:Y:S01]  /*0e30*/  I2F.RP R29, R20 ;  /* 0x00000014001d7306 */ /* 0x000ea20000209400 */
[----:B------:R-:W-:Y:S01]  /*0e40*/  ISETP.GE.AND P2, PT, R26, RZ, PT ;  /* 0x000000ff1a00720c */ /* 0x000fe20003f46270 */
[----:B------:R-:W-:Y:S01]  /*0e50*/  IMAD R6, R10, R6, R11 ;  /* 0x000000060a067224 */ /* 0x000fe200078e020b */
[----:B------:R-:W-:-:S04]  /*0e60*/  LOP3.LUT R11, R4, R2, RZ, 0x3c, !PT ;  /* 0x00000002040b7212 */ /* 0x000fc800078e3cff */
[----:B------:R-:W-:Y:S01]  /*0e70*/  ISETP.GT.U32.AND P1, PT, R17, R6, PT ;  /* 0x000000061100720c */ /* 0x000fe20003f24070 */
[----:B0-----:R-:W0:Y:S01]  /*0e80*/  MUFU.RCP R9, R9 ;  /* 0x0000000900097308 */ /* 0x001e220000001000 */
[----:B------:R-:W-:-:S07]  /*0e90*/  PRMT R26, R11, 0x9910, RZ ;  /* 0x000099100b1a7816 */ /* 0x000fce00000000ff */
[----:B--2---:R-:W2:Y:S04]  /*0ea0*/  MUFU.RCP R8, R29 ;  /* 0x0000001d00087308 */ /* 0x004ea80000001000 */
[----:B------:R-:W-:Y:S02]  /*0eb0*/  @!P1 IMAD.IADD R6, R6, 0x1, -R17 ;  /* 0x0000000106069824 */ /* 0x000fe400078e0a11 */
[----:B------:R-:W-:Y:S01]  /*0ec0*/  @!P1 VIADD R10, R10, 0x1 ;  /* 0x000000010a0a9836 */ /* 0x000fe20000000000 */
[----:B------:R-:W-:Y:S01]  /*0ed0*/  ISETP.GT.AND P1, PT, R26, -0x1, PT ;  /* 0xffffffff1a00780c */ /* 0x000fe20003f24270 */
[----:B-1----:R-:W1:Y:S01]  /*0ee0*/  MUFU.RCP R7, R7 ;  /* 0x0000000700077308 */ /* 0x002e620000001000 */
[----:B------:R-:W-:Y:S01]  /*0ef0*/  ISETP.GE.U32.AND P0, PT, R6, R17, PT ;  /* 0x000000110600720c */ /* 0x000fe20003f06070 */
[----:B0-----:R-:W-:Y:S01]  /*0f00*/  VIADD R28, R9, 0xffffffe ;  /* 0x0ffffffe091c7836 */ /* 0x001fe20000000000 */
[----:B------:R-:W-:-:S05]  /*0f10*/  LOP3.LUT R26, RZ, R16, RZ, 0x33, !PT ;  /* 0x00000010ff1a7212 */ /* 0x000fca00078e33ff */
[----:B------:R-:W0:Y:S01]  /*0f20*/  F2I.FTZ.U32.TRUNC.NTZ R9, R28 ;  /* 0x0000001c00097305 */ /* 0x000e22000021f000 */
[----:B--2---:R-:W-:-:S05]  /*0f30*/  VIADD R11, R8, 0xffffffe ;  /* 0x0ffffffe080b7836 */ /* 0x004fca0000000000 */
[----:B------:R-:W-:Y:S01]  /*0f40*/  @P0 VIADD R10, R10, 0x1 ;  /* 0x000000010a0a0836 */ /* 0x000fe20000000000 */
[----:B------:R-:W-:Y:S01]  /*0f50*/  ISETP.NE.AND P0, PT, R16, RZ, PT ;  /* 0x000000ff1000720c */ /* 0x000fe20003f05270 */
[----:B------:R-:W2:Y:S01]  /*0f60*/  F2I.FTZ.U32.TRUNC.NTZ R11, R11 ;  /* 0x0000000b000b7305 */ /* 0x000ea2000021f000 */
[----:B-1----:R-:W-:-:S07]  /*0f70*/  VIADD R27, R7, 0xffffffe ;  /* 0x0ffffffe071b7836 */ /* 0x002fce0000000000 */
[----:B------:R1:W3:Y:S02]  /*0f80*/  F2I.FTZ.U32.TRUNC.NTZ R7, R27 ;  /* 0x0000001b00077305 */ /* 0x0002e4000021f000 */
[----:B-1----:R-:W-:-:S04]  /*0f90*/  IMAD.MOV.U32 R27, RZ, RZ, R10 ;  /* 0x000000ffff1b7224 */ /* 0x002fc800078e000a */
[----:B------:R-:W-:-:S05]  /*0fa0*/  @!P2 IMAD.MOV R27, RZ, RZ, -R27 ;  /* 0x000000ffff1ba224 */ /* 0x000fca00078e0a1b */
[----:B------:R-:W-:Y:S01]  /*0fb0*/  SEL R16, R26, R27, !P0 ;  /* 0x0000001b1a107207 */ /* 0x000fe20004000000 */
[----:B0-23--:R-:W-:Y:S06]  /*0fc0*/  @P1 BRA `(.L_x_25530) ;  /* 0x0000000000281947 */ /* 0x00dfec0003800000 */
        /* <DEDUP_REMOVED lines=10> */
.L_x_25530:
[----:B------:R-:W-:Y:S05]  /*1070*/  BSYNC B0 ;  /* 0x0000000000007941 */ /* 0x000fea0003800000 */
.L_x_25529:
[----:B------:R-:W-:Y:S01]  /*1080*/  IMAD.MOV R6, RZ, RZ, -R9 ;  /* 0x000000ffff067224 */ /* 0x000fe200078e0a09 */
[----:B------:R-:W-:Y:S01]  /*1090*/  BSSY B0, `(.L_x_25531) ;  /* 0x0000053000007945 */ /* 0x000fe20003800000 */
[----:B------:R-:W-:Y:S02]  /*10a0*/  IMAD.MOV R17, RZ, RZ, -R7 ;  /* 0x000000ffff117224 */ /* 0x000fe400078e0a07 */
[----:B------:R-:W-:Y:S02]  /*10b0*/  IMAD R25, R6, R21, RZ ;  /* 0x0000001506197224 */ /* 0x000fe400078e02ff */
[----:B------:R-:W-:Y:S02]  /*10c0*/  IMAD.MOV.U32 R8, RZ, RZ, RZ ;  /* 0x000000ffff087224 */ /* 0x000fe400078e00ff */
[----:B------:R-:W-:Y:S02]  /*10d0*/  IMAD.MOV R27, RZ, RZ, -R11 ;  /* 0x000000ffff1b7224 */ /* 0x000fe400078e0a0b */
[----:B------:R-:W-:-:S02]  /*10e0*/  IMAD R17, R17, R18, RZ ;  /* 0x0000001211117224 */ /* 0x000fc400078e02ff */
[----:B------:R-:W-:Y:S02]  /*10f0*/  IMAD.MOV.U32 R6, RZ, RZ, RZ ;  /* 0x000000ffff067224 */ /* 0x000fe400078e00ff */
[----:B------:R-:W-:Y:S01]  /*1100*/  IMAD.HI.U32 R8, R9, R25, R8 ;  /* 0x0000001909087227 */ /* 0x000fe200078e0008 */
[----:B------:R-:W-:-:S03]  /*1110*/  PRMT R25, R3, 0x9910, RZ ;  /* 0x0000991003197816 */ /* 0x000fc600000000ff */
[----:B------:R-:W-:Y:S02]  /*1120*/  IMAD R9, R27, R20, RZ ;  /* 0x000000141b097224 */ /* 0x000fe400078e02ff */
[----:B------:R-:W-:Y:S02]  /*1130*/  IMAD.MOV.U32 R10, RZ, RZ, RZ ;  /* 0x000000ffff0a7224 */ /* 0x000fe400078e00ff */
[----:B------:R-:W-:Y:S01]  /*1140*/  IMAD.HI.U32 R7, R7, R17, R6 ;  /* 0x0000001107077227 */ /* 0x000fe200078e0006 */
[----:B------:R-:W-:Y:S02]  /*1150*/  PRMT R6, R2, 0xbb32, RZ ;  /* 0x0000bb3202067816 */ /* 0x000fe400000000ff */
[----:B------:R-:W-:Y:S01]  /*1160*/  PRMT R2, R4, 0x7632, R2 ;  /* 0x0000763204027816 */ /* 0x000fe20000000002 */
[----:B------:R-:W-:Y:S01]  /*1170*/  IMAD.HI.U32 R11, R11, R9, R10 ;  /* 0x000000090b0b7227 */ /* 0x000fe200078e000a */
[----:B------:R-:W-:Y:S02]  /*1180*/  IABS R10, R19 ;  /* 0x00000013000a7213 */ /* 0x000fe40000000000 */
[----:B------:R-:W-:-:S02]  /*1190*/  IABS R9, R6 ;  /* 0x0000000600097213 */ /* 0x000fc40000000000 */
[----:B------:R-:W-:Y:S01]  /*11a0*/  LOP3.LUT R4, R5, R3, RZ, 0x3c, !PT ;  /* 0x0000000305047212 */ /* 0x000fe200078e3cff */
[----:B------:R-:W-:Y:S01]  /*11b0*/  IMAD.MOV R17, RZ, RZ, -R10 ;  /* 0x000000ffff117224 */ /* 0x000fe200078e0a0a */
[----:B------:R-:W-:Y:S01]  /*11c0*/  PRMT R5, R2, 0x7632, R5 ;  /* 0x0000763202057816 */ /* 0x000fe20000000005 */
[----:B------:R-:W-:Y:S01]  /*11d0*/  IMAD.HI.U32 R10, R7, R9, RZ ;  /* 0x00000009070a7227 */ /* 0x000fe200078e00ff */
[----:B------:R-:W-:Y:S02]  /*11e0*/  PRMT R4, R4, 0x9910, RZ ;  /* 0x0000991004047816 */ /* 0x000fe400000000ff */
[----:B------:R-:W-:Y:S01]  /*11f0*/  PRMT R26, R5, 0x7632, R26 ;  /* 0x00007632051a7816 */ /* 0x000fe2000000001a */
[----:B------:R-:W-:Y:S01]  /*1200*/  IMAD R9, R10, R17, R9 ;  /* 0x000000110a097224 */ /* 0x000fe200078e0209 */
[----:B------:R-:W-:Y:S01]  /*1210*/  IABS R17, R22 ;  /* 0x0000001600117213 */ /* 0x000fe20000000000 */
[----:B------:R-:W-:Y:S01]  /*1220*/  IMAD.MOV.U32 R7, RZ, RZ, R25 ;  /* 0x000000ffff077224 */ /* 0x000fe200078e0019 */
[----:B------:R-:W-:-:S02]  /*1230*/  ISETP.GT.AND P2, PT, R4, -0x1, PT ;  /* 0xffffffff0400780c */ /* 0x000fc40003f44270 */
[----:B------:R-:W-:Y:S01]  /*1240*/  ISETP.GT.U32.AND P4, PT, R18, R9, PT ;  /* 0x000000091200720c */ /* 0x000fe20003f84070 */
[----:B------:R-:W-:Y:S01]  /*1250*/  IMAD.MOV R17, RZ, RZ, -R17 ;  /* 0x000000ffff117224 */ /* 0x000fe200078e0a11 */
[----:B------:R-:W-:Y:S02]  /*1260*/  PRMT R3, R3, 0x7632, R3 ;  /* 0x0000763203037816 */ /* 0x000fe40000000003 */
[----:B------:R-:W-:Y:S02]  /*1270*/  IABS R4, R7 ;  /* 0x0000000700047213 */ /* 0x000fe40000000000 */
[----:B------:R-:W-:Y:S02]  /*1280*/  LOP3.LUT R2, R2, R5, RZ, 0x3c, !PT ;  /* 0x0000000502027212 */ /* 0x000fe400078e3cff */
[----:B------:R-:W-:Y:S02]  /*1290*/  LOP3.LUT R26, R26, R3, RZ, 0x3c, !PT ;  /* 0x000000031a1a7212 */ /* 0x000fe400078e3cff */
[----:B------:R-:W-:Y:S01]  /*12a0*/  PRMT R5, R3, 0xbb32, RZ ;  /* 0x0000bb3203057816 */ /* 0x000fe200000000ff */
[----:B------:R-:W-:Y:S01]  /*12b0*/  IMAD.MOV.U32 R3, RZ, RZ, R17 ;  /* 0x000000ffff037224 */ /* 0x000fe200078e0011 */
[----:B------:R-:W-:Y:S01]  /*12c0*/  PRMT R2, R2, 0x9910, RZ ;  /* 0x0000991002027816 */ /* 0x000fe200000000ff */
[----:B------:R-:W-:Y:S01]  /*12d0*/  IMAD.HI.U32 R17, R8, R4, RZ ;  /* 0x0000000408117227 */ /* 0x000fe200078e00ff */
[----:B------:R-:W-:-:S02]  /*12e0*/  PRMT R26, R26, 0x9910, RZ ;  /* 0x000099101a1a7816 */ /* 0x000fc400000000ff */
[----:B------:R-:W-:Y:S01]  /*12f0*/  ISETP.GT.AND P3, PT, R2, -0x1, PT ;  /* 0xffffffff0200780c */ /* 0x000fe20003f64270 */
[----:B------:R-:W-:Y:S02]  /*1300*/  @!P4 IMAD.IADD R9, R9, 0x1, -R18 ;  /* 0x000000010909c824 */ /* 0x000fe400078e0a12 */
[----:B------:R-:W-:Y:S02]  /*1310*/  IMAD.MOV.U32 R8, RZ, RZ, R5 ;  /* 0x000000ffff087224 */ /* 0x000fe400078e0005 */
[----:B------:R-:W-:Y:S01]  /*1320*/  IMAD R4, R17, R3, R4 ;  /* 0x0000000311047224 */ /* 0x000fe200078e0204 */
[----:B------:R-:W-:Y:S01]  /*1330*/  ISETP.GE.U32.AND P1, PT, R9, R18, PT ;  /* 0x000000120900720c */ /* 0x000fe20003f26070 */
[----:B------:R-:W-:Y:S01]  /*1340*/  @!P4 VIADD R10, R10, 0x1 ;  /* 0x000000010a0ac836 */ /* 0x000fe20000000000 */
[----:B------:R-:W-:Y:S01]  /*1350*/  IABS R3, R23 ;  /* 0x0000001700037213 */ /* 0x000fe20000000000 */
[----:B------:R-:W-:Y:S01]  /*1360*/  IMAD.MOV.U32 R2, RZ, RZ, R26 ;  /* 0x000000ffff027224 */ /* 0x000fe200078e001a */
[----:B------:R-:W-:-:S02]  /*1370*/  IABS R28, R8 ;  /* 0x00000008001c7213 */ /* 0x000fc40000000000 */
[----:B------:R-:W-:Y:S01]  /*1380*/  ISETP.GT.U32.AND P6, PT, R21, R4, PT ;  /* 0x000000041500720c */ /* 0x000fe20003fc4070 */
[----:B------:R-:W-:Y:S01]  /*1390*/  IMAD.MOV R5, RZ, RZ, -R3 ;  /* 0x000000ffff057224 */ /* 0x000fe200078e0a03 */
[----:B------:R-:W-:Y:S01]  /*13a0*/  LOP3.LUT R3, R6, R19, RZ, 0x3c, !PT ;  /* 0x0000001306037212 */ /* 0x000fe200078e3cff */
[----:B------:R-:W-:Y:S01]  /*13b0*/  IMAD.HI.U32 R25, R11, R28, RZ ;  /* 0x0000001c0b197227 */ /* 0x000fe200078e00ff */
[----:B------:R-:W-:Y:S02]  /*13c0*/  LOP3.LUT R11, R7, R22, RZ, 0x3c, !PT ;  /* 0x00000016070b7212 */ /* 0x000fe400078e3cff */
[----:B------:R-:W-:Y:S01]  /*13d0*/  ISETP.GE.AND P0, PT, R3, RZ, PT ;  /* 0x000000ff0300720c */ /* 0x000fe20003f06270 */
[----:B------:R-:W-:Y:S02]  /*13e0*/  IMAD R5, R25, R5, R28 ;  /* 0x0000000519057224 */ /* 0x000fe400078e021c */
[----:B------:R-:W-:Y:S01]  /*13f0*/  @P1 VIADD R10, R10, 0x1 ;  /* 0x000000010a0a1836 */ /* 0x000fe20000000000 */
[----:B------:R-:W-:-:S02]  /*1400*/  ISETP.GT.AND P1, PT, R2, -0x1, PT ;  /* 0xffffffff0200780c */ /* 0x000fc40003f24270 */
[----:B------:R-:W0:Y:S01]  /*1410*/  LDC.64 R2, c[0x0][0x218] ;  /* 0x00008600ff027b82 */ /* 0x000e220000000a00 */
[----:B------:R-:W-:Y:S01]  /*1420*/  @!P6 IMAD.IADD R4, R4, 0x1, -R21 ;  /* 0x000000010404e824 */ /* 0x000fe200078e0a15 */
[----:B------:R-:W-:Y:S01]  /*1430*/  ISETP.GT.U32.AND P4, PT, R20, R5, PT ;  /* 0x000000051400720c */ /* 0x000fe20003f84070 */
[----:B------:R-:W-:-:S03]  /*1440*/  @!P6 VIADD R17, R17, 0x1 ;  /* 0x000000011111e836 */ /* 0x000fc60000000000 */
[----:B------:R-:W-:Y:S01]  /*1450*/  ISETP.GE.U32.AND P5, PT, R4, R21, PT ;  /* 0x000000150400720c */ /* 0x000fe20003fa6070 */
[----:B------:R-:W-:Y:S01]  /*1460*/  @!P0 IMAD.MOV R10, RZ, RZ, -R10 ;  /* 0x000000ffff0a8224 */ /* 0x000fe200078e0a0a */
[----:B------:R-:W-:Y:S02]  /*1470*/  ISETP.GE.AND P0, PT, R11, RZ, PT ;  /* 0x000000ff0b00720c */ /* 0x000fe40003f06270 */
[----:B------:R-:W-:-:S04]  /*1480*/  LOP3.LUT R11, R8, R23, RZ, 0x3c, !PT ;  /* 0x00000017080b7212 */ /* 0x000fc800078e3cff */
[----:B------:R-:W-:Y:S01]  /*1490*/  ISETP.GE.AND P6, PT, R11, RZ, PT ;  /* 0x000000ff0b00720c */ /* 0x000fe20003fc6270 */
[----:B------:R-:W-:Y:S02]  /*14a0*/  @!P4 IMAD.IADD R5, R5, 0x1, -R20 ;  /* 0x000000010505c824 */ /* 0x000fe400078e0a14 */
[----:B------:R-:W-:Y:S01]  /*14b0*/  @!P4 VIADD R25, R25, 0x1 ;  /* 0x000000011919c836 */ /* 0x000fe20000000000 */
[----:B------:R-:W-:Y:S01]  /*14c0*/  ISETP.NE.AND P4, PT, R19, RZ, PT ;  /* 0x000000ff1300720c */ /* 0x000fe20003f85270 */
[----:B------:R-:W-:Y:S01]  /*14d0*/  @P5 VIADD R17, R17, 0x1 ;  /* 0x0000000111115836 */ /* 0x000fe20000000000 */
[----:B------:R-:W-:Y:S02]  /*14e0*/  LOP3.LUT R19, RZ, R19, RZ, 0x33, !PT ;  /* 0x00000013ff137212 */ /* 0x000fe400078e33ff */
[----:B------:R-:W-:Y:S02]  /*14f0*/  ISETP.GE.U32.AND P5, PT, R5, R20, PT ;  /* 0x000000140500720c */ /* 0x000fe40003fa6070 */
[----:B------:R-:W-:Y:S01]  /*1500*/  SEL R11, R19, R10, !P4 ;  /* 0x0000000a130b7207 */ /* 0x000fe20006000000 */
[----:B------:R-:W-:Y:S10]  /*1510*/  @P3 BRA `(.L_x_25532) ;  /* 0x0000000000283947 */ /* 0x000ff40003800000 */
[----:B------:R-:W-:Y:S01]  /*1520*/  ISETP.GT.U32.AND P3, PT, R18, R9, PT ;  /* 0x000000091200720c */ /* 0x000fe20003f64070 */
[----:B------:R-:W-:-:S05]  /*1530*/  IMAD.IADD R18, R9, 0x1, -R18 ;  /* 0x0000000109127824 */ /* 0x000fca00078e0a12 */
[----:B------:R-:W-:Y:S02]  /*1540*/  SEL R18, R18, R9, !P3 ;  /* 0x0000000912127207 */ /* 0x000fe40005800000 */
[----:B------:R-:W-:Y:S01]  /*1550*/  ISETP.GE.AND P3, PT, R6, RZ, PT ;  /* 0x000000ff0600720c */ /* 0x000fe20003f66270 */
[----:B------:R-:W-:-:S12]  /*1560*/  VIADD R6, R11, 0xffffffff ;  /* 0xffffffff0b067836 */ /* 0x000fd80000000000 */
[----:B------:R-:W-:-:S05]  /*1570*/  @!P3 IMAD.MOV R18, RZ, RZ, -R18 ;  /* 0x000000ffff12b224 */ /* 0x000fca00078e0a12 */
[----:B------:R-:W-:-:S04]  /*1580*/  SEL R18, R19, R18, !P4 ;  /* 0x0000001213127207 */ /* 0x000fc80006000000 */
[----:B------:R-:W-:-:S13]  /*1590*/  ISETP.NE.AND P3, PT, R18, RZ, PT ;  /* 0x000000ff1200720c */ /* 0x000fda0003f65270 */
[----:B------:R-:W-:-:S04]  /*15a0*/  @!P3 IMAD.MOV R6, RZ, RZ, R11 ;  /* 0x000000ffff06b224 */ /* 0x000fc800078e020b */
[----:B------:R-:W-:-:S07]  /*15b0*/  IMAD.MOV.U32 R11, RZ, RZ, R6 ;  /* 0x000000ffff0b7224 */ /* 0x000fce00078e0006 */
.L_x_25532:
[----:B------:R-:W-:Y:S05]  /*15c0*/  BSYNC B0 ;  /* 0x0000000000007941 */ /* 0x000fea0003800000 */
.L_x_25531:
[----:B------:R-:W-:Y:S01]  /*15d0*/  ISETP.NE.AND P4, PT, R22, RZ, PT ;  /* 0x000000ff1600720c */ /* 0x000fe20003f85270 */
[----:B------:R-:W-:Y:S01]  /*15e0*/  @!P0 IMAD.MOV R17, RZ, RZ, -R17 ;  /* 0x000000ffff118224 */ /* 0x000fe200078e0a11 */
[----:B------:R-:W-:Y:S01]  /*15f0*/  LOP3.LUT R22, RZ, R22, RZ, 0x33, !PT ;  /* 0x00000016ff167212 */ /* 0x000fe200078e33ff */
[----:B------:R-:W-:Y:S01]  /*1600*/  @P5 VIADD R25, R25, 0x1 ;  /* 0x0000000119195836 */ /* 0x000fe20000000000 */
[----:B------:R-:W-:Y:S01]  /*1610*/  BSSY B0, `(.L_x_25533) ;  /* 0x0000011000007945 */ /* 0x000fe20003800000 */
[----:B0-----:R-:W-:Y:S01]  /*1620*/  IMAD.WIDE.U32 R2, R0, 0x2, R2 ;  /* 0x0000000200027825 */ /* 0x001fe200078e0002 */
[----:B------:R-:W-:Y:S02]  /*1630*/  ISETP.NE.AND P3, PT, R23, RZ, PT ;  /* 0x000000ff1700720c */ /* 0x000fe40003f65270 */
[----:B------:R-:W-:Y:S01]  /*1640*/  LOP3.LUT R6, RZ, R23, RZ, 0x33, !PT ;  /* 0x00000017ff067212 */ /* 0x000fe200078e33ff */
[----:B------:R-:W-:Y:S01]  /*1650*/  @!P6 IMAD.MOV R25, RZ, RZ, -R25 ;  /* 0x000000ffff19e224 */ /* 0x000fe200078e0a19 */
[----:B------:R-:W-:Y:S01]  /*1660*/  SEL R0, R22, R17, !P4 ;  /* 0x0000001116007207 */ /* 0x000fe20006000000 */
[----:B------:R-:W-:Y:S08]  /*1670*/  @P2 BRA `(.L_x_25534) ;  /* 0x0000000000282947 */ /* 0x000ff00003800000 */
        /* <DEDUP_REMOVED lines=10> */
.L_x_25534:
[----:B------:R-:W-:Y:S05]  /*1720*/  BSYNC B0 ;  /* 0x0000000000007941 */ /* 0x000fea0003800000 */
.L_x_25533:
        /* <DEDUP_REMOVED lines=14> */
.L_x_25536:
[----:B------:R-:W-:Y:S05]  /*1810*/  BSYNC B0 ;  /* 0x0000000000007941 */ /* 0x000fea0003800000 */
.L_x_25535:
[----:B------:R-:W-:Y:S02]  /*1820*/  PRMT R12, R15, 0x5410, R12 ;  /* 0x000054100f0c7816 */ /* 0x000fe4000000000c */
[----:B------:R-:W-:Y:S02]  /*1830*/  PRMT R13, R13, 0x5410, R24 ;  /* 0x000054100d0d7816 */ /* 0x000fe40000000018 */
[----:B------:R-:W-:Y:S02]  /*1840*/  PRMT R16, R16, 0x5410, R11 ;  /* 0x0000541010107816 */ /* 0x000fe4000000000b */
[----:B------:R-:W-:Y:S01]  /*1850*/  PRMT R17, R0, 0x5410, R25 ;  /* 0x0000541000117816 */ /* 0x000fe20000000019 */
[----:B------:R-:W-:Y:S04]  /*1860*/  STG.E.64 desc[UR4][R2.64], R12 ;  /* 0x0000000c02007986 */ /* 0x000fe8000c101b04 */
[----:B------:R-:W-:Y:S01]  /*1870*/  STG.E.64 desc[UR4][R2.64+0x400], R16 ;  /* 0x0004001002007986 */ /* 0x000fe2000c101b04 */
[----:B------:R-:W-:Y:S05]  /*1880*/  EXIT ;  /* 0x000000000000794d */ /* 0x000fea0003800000 */
.L_x_25520:
        /* <DEDUP_REMOVED lines=132> */
.L_x_25538:
[----:B------:R-:W-:Y:S05]  /*20d0*/  BSYNC B0 ;  /* 0x0000000000007941 */ /* 0x000fea0003800000 */
.L_x_25537:
        /* <DEDUP_REMOVED lines=45> */
.L_x_25540:
[----:B------:R-:W-:Y:S05]  /*23b0*/  BSYNC B0 ;  /* 0x0000000000007941 */ /* 0x000fea0003800000 */
.L_x_25539:
        /* <DEDUP_REMOVED lines=45> */
.L_x_25542:
[----:B------:R-:W-:Y:S05]  /*2690*/  BSYNC B0 ;  /* 0x0000000000007941 */ /* 0x000fea0003800000 */
.L_x_25541:
        /* <DEDUP_REMOVED lines=45> */
.L_x_25544:
[----:B------:R-:W-:Y:S05]  /*2970*/  BSYNC B0 ;  /* 0x0000000000007941 */ /* 0x000fea0003800000 */
.L_x_25543:
        /* <DEDUP_REMOVED lines=54> */
.L_x_25546:
[----:B------:R-:W-:Y:S05]  /*2ce0*/  BSYNC B0 ;  /* 0x0000000000007941 */ /* 0x000fea0003800000 */
.L_x_25545:
        /* <DEDUP_REMOVED lines=43> */
.L_x_25548:
[----:B------:R-:W-:Y:S05]  /*2fa0*/  BSYNC B0 ;  /* 0x0000000000007941 */ /* 0x000fea0003800000 */
.L_x_25547:
        /* <DEDUP_REMOVED lines=43> */
.L_x_25550:
[----:B------:R-:W-:Y:S05]  /*3260*/  BSYNC B0 ;  /* 0x0000000000007941 */ /* 0x000fea0003800000 */
.L_x_25549:
        /* <DEDUP_REMOVED lines=44> */
.L_x_25552:
[----:B------:R-:W-:Y:S05]  /*3530*/  BSYNC B0 ;  /* 0x0000000000007941 */ /* 0x000fea0003800000 */
.L_x_25551:
        /* <DEDUP_REMOVED lines=18> */
.L_x_25555:
[----:B------:R-:W-:-:S13]  /*3660*/  ISETP.GE.AND P0, PT, R3, R2, PT ;  /* 0x000000020300720c */ /* 0x000fda0003f06270 */
[----:B------:R-:W-:Y:S05]  /*3670*/  @P0 BRA `(.L_x_25557) ;  /* 0x0000000000300947 */ /* 0x000fea0003800000 */
[----:B0-----:R-:W0:Y:S01]  /*3680*/  LDC.64 R6, c[0x0][0x218] ;  /* 0x00008600ff067b82 */ /* 0x001e220000000a00 */
[----:B------:R-:W-:Y:S02]  /*3690*/  IMAD.IADD R5, R0, 0x1, R3 ;  /* 0x0000000100057824 */ /* 0x000fe400078e0203 */
[----:B------:R-:W-:Y:S02]  /*36a0*/  VIADD R3, R3, 0x80 ;  /* 0x0000008003037836 */ /* 0x000fe40000000000 */
[----:B0-----:R-:W-:-:S05]  /*36b0*/  IMAD.WIDE.U32 R6, R5, 0x2, R6 ;  /* 0x0000000205067825 */ /* 0x001fca00078e0006 */
[----:B------:R1:W-:Y:S02]  /*36c0*/  STG.E.U16 desc[UR4][R6.64], R9 ;  /* 0x0000000906007986 */ /* 0x0003e4000c101504 */
.L_x_25556:
[----:B------:R-:W-:-:S13]  /*36d0*/  ISETP.GE.AND P0, PT, R3, R2, PT ;  /* 0x000000020300720c */ /* 0x000fda0003f06270 */
[----:B------:R-:W-:Y:S05]  /*36e0*/  @P0 BRA `(.L_x_25558) ;  /* 0x0000000000340947 */ /* 0x000fea0003800000 */
[----:B01----:R-:W0:Y:S01]  /*36f0*/  LDC.64 R6, c[0x0][0x218] ;  /* 0x00008600ff067b82 */ /* 0x003e220000000a00 */
[----:B------:R-:W-:Y:S02]  /*3700*/  IMAD.IADD R5, R0, 0x1, R3 ;  /* 0x0000000100057824 */ /* 0x000fe400078e0203 */
[----:B------:R-:W-:Y:S02]  /*3710*/  VIADD R3, R3, 0x80 ;  /* 0x0000008003037836 */ /* 0x000fe40000000000 */
[----:B0-----:R-:W-:-:S05]  /*3720*/  IMAD.WIDE.U32 R6, R5, 0x2, R6 ;  /* 0x0000000205067825 */ /* 0x001fca00078e0006 */
[----:B------:R1:W-:Y:S02]  /*3730*/  STG.E.U16 desc[UR4][R6.64], R10 ;  /* 0x0000000a06007986 */ /* 0x0003e4000c101504 */
.L_x_25557:
        /* <DEDUP_REMOVED lines=8> */
.L_x_25558:
[----:B------:R-:W-:Y:S05]  /*37c0*/  BSYNC B1 ;  /* 0x0000000000017941 */ /* 0x000fea0003800000 */
.L_x_25554:
[----:B------:R-:W-:-:S13]  /*37d0*/  ISETP.GE.AND P0, PT, R3, R2, PT ;  /* 0x000000020300720c */ /* 0x000fda0003f06270 */
[----:B012---:R-:W0:Y:S01]  /*37e0*/  @!P0 LDC.64 R6, c[0x0][0x218] ;  /* 0x00008600ff068b82 */ /* 0x007e220000000a00 */
[----:B------:R-:W-:Y:S02]  /*37f0*/  @!P0 IMAD.IADD R5, R0, 0x1, R3 ;  /* 0x0000000100058824 */ /* 0x000fe400078e0203 */
[----:B------:R-:W-:Y:S02]  /*3800*/  @!P0 VIADD R3, R3, 0x80 ;  /* 0x0000008003038836 */ /* 0x000fe40000000000 */
[----:B0-----:R-:W-:-:S05]  /*3810*/  @!P0 IMAD.WIDE.U32 R6, R5, 0x2, R6 ;  /* 0x0000000205068825 */ /* 0x001fca00078e0006 */
[----:B------:R2:W-:Y:S02]  /*3820*/  @!P0 STG.E.U16 desc[UR4][R6.64], R12 ;  /* 0x0000000c06008986 */ /* 0x0005e4000c101504 */
.L_x_25559:
[----:B------:R-:W-:Y:S05]  /*3830*/  BSYNC B0 ;  /* 0x0000000000007941 */ /* 0x000fea0003800000 */
.L_x_25553:
        /* <DEDUP_REMOVED lines=8> */
.L_x_25560:
        /* <DEDUP_REMOVED lines=12> */
.L_x_37879:


//--------------------- .text._ZN2at6native29vectorized_elementwise_kernelILi8ENS0_13BinaryFunctorIsssZZZNS0_15binary_internal21div_floor_kernel_cudaERNS_18TensorIteratorBaseEENKUlvE_clEvENKUlvE3_clEvEUlssE_EESt5arrayIPcLm3EEEEviT0_T1_ --------------------------
	.section	.text._ZN2at6native29vectorized_elementwise_kernelILi8ENS0_13BinaryFunctorIsssZZZNS0_15binary_internal21div_floor_kernel_cudaERNS_18TensorIteratorBaseEENKUlvE_clEvENKUlvE3_clEvEUlssE_EESt5arrayIPcLm3EEEEviT0_T1_,"ax",@progbits
	.align	128
        .global         _ZN2at6native29vectorized_elementwise_kernelILi8ENS0_13BinaryFunctorIsssZZZNS0_15binary_internal21div_floor_kernel_cudaERNS_18TensorIteratorBaseEENKUlvE_clEvENKUlvE3_clEvEUlssE_EESt5arrayIPcLm3EEEEviT0_T1_
        .type           _ZN2at6native29vectorized_elementwise_kernelILi8ENS0_13BinaryFunctorIsssZZZNS0_15binary_internal21div_floor_kernel_cudaERNS_18TensorIteratorBaseEENKUlvE_clEvENKUlvE3_clEvEUlssE_EESt5arrayIPcLm3EEEEviT0_T1_,@function
        .size           _ZN2at6native29vectorized_elementwise_kernelILi8ENS0_13BinaryFunctorIsssZZZNS0_15binary_internal21div_floor_kernel_cudaERNS_18TensorIteratorBaseEENKUlvE_clEvENKUlvE3_clEvEUlssE_EESt5arrayIPcLm3EEEEviT0_T1_,(.L_x_37880 - _ZN2at6native29vectorized_elementwise_kernelILi8ENS0_13BinaryFunctorIsssZZZNS0_15binary_internal21div_floor_kernel_cudaERNS_18TensorIteratorBaseEENKUlvE_clEvENKUlvE3_clEvEUlssE_EESt5arrayIPcLm3EEEEviT0_T1_)
        .other          _ZN2at6native29vectorized_elementwise_kernelILi8ENS0_13BinaryFunctorIsssZZZNS0_15binary_internal21div_floor_kernel_cudaERNS_18TensorIteratorBaseEENKUlvE_clEvENKUlvE3_clEvEUlssE_EESt5arrayIPcLm3EEEEviT0_T1_,@"STO_CUDA_ENTRY STV_DEFAULT"
_ZN2at6native29vectorized_elementwise_kernelILi8ENS0_13BinaryFunctorIsssZZZNS0_15binary_internal21div_floor_kernel_cudaERNS_18TensorIteratorBaseEENKUlvE_clEvENKUlvE3_clEvEUlssE_EESt5arrayIPcLm3EEEEviT0_T1_:
.text._ZN2at6native29vectorized_elementwise_kernelILi8ENS0_13BinaryFunctorIsssZZZNS0_15binary_internal21div_floor_kernel_cudaERNS_18TensorIteratorBaseEENKUlvE_clEvENKUlvE3_clEvEUlssE_EESt5arrayIPcLm3EEEEviT0_T1_:
        /* <DEDUP_REMOVED lines=12> */
[----:B------:R-:W0:Y:S04]  /*00c0*/  LDC.64 R2, c[0x0][0x220] ;  /* 0x00008800ff027b82 */ /* 0x000e280000000a00 */
[----:B------:R-:W2:Y:S01]  /*00d0*/  LDG.E.128 R8, desc[UR4][R8.64] ;  /* 0x0000000408087981 */ /* 0x000ea2000c1e1d00 */
[----:B0-----:R-:W-:-:S04]  /*00e0*/  IMAD.WIDE R2, R0, 0x2, R2 ;  /* 0x0000000200027825 */ /* 0x001fc800078e0202 */
[----:B------:R-:W-:-:S06]  /*00f0*/  IMAD.WIDE.U32 R4, R14, 0x10, R2 ;  /* 0x000000100e047825 */ /* 0x000fcc00078e0002 */
[----:B------:R-:W3:Y:S01]  /*0100*/  LDG.E.128 R4, desc[UR4][R4.64] ;  /* 0x0000000404047981 */ /* 0x000ee2000c1e1d00 */
[----:B------:R-:W-:Y:S01]  /*0110*/  BSSY B0, `(.L_x_25562) ;  /* 0x0000039000007945 */ /* 0x000fe20003800000 */
[C---:B--2---:R-:W-:Y:S02]  /*0120*/  PRMT R13, R8.reuse, 0x9910, RZ ;  /* 0x00009910080d7816 */ /* 0x044fe400000000ff */
[----:B------:R-:W-:Y:S02]  /*0130*/  PRMT R25, R8, 0xbb32, RZ ;  /* 0x0000bb3208197816 */ /* 0x000fe400000000ff */
[----:B------:R-:W-:Y:S02]  /*0140*/  IABS R3, R13 ;  /* 0x0000000d00037213 */ /* 0x000fe40000000000 */
[----:B------:R-:W-:Y:S02]  /*0150*/  IABS R24, R25 ;  /* 0x0000001900187213 */ /* 0x000fe40000000000 */
[----:B------:R-:W0:Y:S01]  /*0160*/  I2F.RP R2, R3 ;  /* 0x0000000300027306 */ /* 0x000e220000209400 */
[----:B------:R-:W-:-:S02]  /*0170*/  PRMT R23, R9, 0x9910, RZ ;  /* 0x0000991009177816 */ /* 0x000fc400000000ff */
[----:B------:R-:W-:Y:S02]  /*0180*/  LOP3.LUT R28, RZ, R13, RZ, 0x33, !PT ;  /* 0x0000000dff1c7212 */ /* 0x000fe400078e33ff */
[----:B------:R-:W-:-:S03]  /*0190*/  IABS R22, R23 ;  /* 0x0000001700167213 */ /* 0x000fc60000000000 */
[----:B------:R-:W1:Y:S08]  /*01a0*/  I2F.RP R20, R24 ;  /* 0x0000001800147306 */ /* 0x000e700000209400 */
[----:B0-----:R-:W0:Y:S01]  /*01b0*/  MUFU.RCP R2, R2 ;  /* 0x0000000200027308 */ /* 0x001e220000001000 */
[----:B---3--:R-:W-:-:S07]  /*01c0*/  PRMT R12, R4, 0x9910, RZ ;  /* 0x00009910040c7816 */ /* 0x008fce00000000ff */
[----:B-1----:R-:W1:Y:S01]  /*01d0*/  MUFU.RCP R20, R20 ;  /* 0x0000001400147308 */ /* 0x002e620000001000 */
[----:B------:R-:W-:-:S04]  /*01e0*/  LOP3.LUT R21, R12, R13, RZ, 0x3c, !PT ;  /* 0x0000000d0c157212 */ /* 0x000fc800078e3cff */
[----:B------:R-:W-:Y:S01]  /*01f0*/  ISETP.GE.AND P2, PT, R21, RZ, PT ;  /* 0x000000ff1500720c */ /* 0x000fe20003f46270 */
[----:B0-----:R-:W-:Y:S01]  /*0200*/  VIADD R16, R2, 0xffffffe ;  /* 0x0ffffffe02107836 */ /* 0x001fe20000000000 */
[----:B------:R-:W-:-:S03]  /*0210*/  IABS R2, R13 ;  /* 0x0000000d00027213 */ /* 0x000fc60000000000 */
[----:B------:R0:W2:Y:S02]  /*0220*/  F2I.FTZ.U32.TRUNC.NTZ R17, R16 ;  /* 0x0000001000117305 */ /* 0x0000a4000021f000 */
[----:B------:R-:W-:Y:S02]  /*0230*/  IMAD.MOV R2, RZ, RZ, -R2 ;  /* 0x000000ffff027224 */ /* 0x000fe400078e0a02 */
[----:B-1----:R-:W-:Y:S02]  /*0240*/  VIADD R20, R20, 0xffffffe ;  /* 0x0ffffffe14147836 */ /* 0x002fe40000000000 */
[----:B0-----:R-:W-:Y:S02]  /*0250*/  IMAD.MOV.U32 R16, RZ, RZ, RZ ;  /* 0x000000ffff107224 */ /* 0x001fe400078e00ff */
[----:B--2---:R-:W-:-:S04]  /*0260*/  IMAD.MOV R18, RZ, RZ, -R17 ;  /* 0x000000ffff127224 */ /* 0x004fc800078e0a11 */
[----:B------:R-:W-:Y:S01]  /*0270*/  IMAD R15, R18, R3, RZ ;  /* 0x00000003120f7224 */ /* 0x000fe200078e02ff */
[----:B------:R-:W-:-:S03]  /*0280*/  PRMT R18, R9, 0xbb32, RZ ;  /* 0x0000bb3209127816 */ /* 0x000fc600000000ff */
[----:B------:R-:W-:Y:S01]  /*0290*/  IMAD.HI.U32 R17, R17, R15, R16 ;  /* 0x0000000f11117227 */ /* 0x000fe200078e0010 */
[----:B------:R-:W-:Y:S01]  /*02a0*/  IABS R16, R12 ;  /* 0x0000000c00107213 */ /* 0x000fe20000000000 */
[----:B------:R-:W0:Y:S01]  /*02b0*/  I2F.RP R15, R22 ;  /* 0x00000016000f7306 */ /* 0x000e220000209400 */
[----:B------:R-:W-:-:S03]  /*02c0*/  IABS R19, R18 ;  /* 0x0000001200137213 */ /* 0x000fc60000000000 */
[----:B------:R-:W-:-:S04]  /*02d0*/  IMAD.HI.U32 R17, R17, R16, RZ ;  /* 0x0000001011117227 */ /* 0x000fc800078e00ff */
[----:B------:R-:W-:Y:S01]  /*02e0*/  IMAD R16, R17, R2, R16 ;  /* 0x0000000211107224 */ /* 0x000fe200078e0210 */
[----:B------:R-:W-:Y:S01]  /*02f0*/  LOP3.LUT R2, R8, R4, RZ, 0x3c, !PT ;  /* 0x0000000408027212 */ /* 0x000fe200078e3cff */
[----:B------:R-:W1:Y:S03]  /*0300*/  I2F.RP R26, R19 ;  /* 0x00000013001a7306 */ /* 0x000e660000209400 */
[----:B------:R-:W-:Y:S02]  /*0310*/  ISETP.GT.U32.AND P1, PT, R3, R16, PT ;  /* 0x000000100300720c */ /* 0x000fe40003f24070 */
[----:B------:R-:W-:-:S03]  /*0320*/  PRMT R21, R2, 0x9910, RZ ;  /* 0x0000991002157816 */ /* 0x000fc600000000ff */
[----:B0-----:R-:W0:Y:S08]  /*0330*/  MUFU.RCP R15, R15 ;  /* 0x0000000f000f7308 */ /* 0x001e300000001000 */
[----:B------:R-:W-:Y:S01]  /*0340*/  @!P1 IMAD.IADD R16, R16, 0x1, -R3 ;  /* 0x0000000110109824 */ /* 0x000fe200078e0a03 */
[----:B-1----:R0:W1:Y:S01]  /*0350*/  MUFU.RCP R2, R26 ;  /* 0x0000001a00027308 */ /* 0x0020620000001000 */
[----:B------:R-:W-:Y:S01]  /*0360*/  @!P1 VIADD R17, R17, 0x1 ;  /* 0x0000000111119836 */ /* 0x000fe20000000000 */
[----:B------:R-:W-:-:S02]  /*0370*/  ISETP.GT.AND P1, PT, R21, -0x1, PT ;  /* 0xffffffff1500780c */ /* 0x000fc40003f24270 */
[----:B------:R-:W-:-:S04]  /*0380*/  ISETP.GE.U32.AND P0, PT, R16, R3, PT ;  /* 0x000000031000720c */ /* 0x000fc80003f06070 */
[----:B------:R2:W3:Y:S01]  /*0390*/  F2I.FTZ.U32.TRUNC.NTZ R21, R20 ;  /* 0x0000001400157305 */ /* 0x0004e2000021f000 */
[----:B0-----:R-:W-:-:S08]  /*03a0*/  VIADD R26, R15, 0xffffffe ;  /* 0x0ffffffe0f1a7836 */ /* 0x001fd00000000000 */
[----:B------:R-:W-:Y:S01]  /*03b0*/  @P0 VIADD R17, R17, 0x1 ;  /* 0x0000000111110836 */ /* 0x000fe20000000000 */
[----:B------:R-:W-:-:S03]  /*03c0*/  ISETP.NE.AND P0, PT, R13, RZ, PT ;  /* 0x000000ff0d00720c */ /* 0x000fc60003f05270 */
[----:B------:R-:W-:-:S05]  /*03d0*/  @!P2 IMAD.MOV R17, RZ, RZ, -R17 ;  /* 0x000000ffff11a224 */ /* 0x000fca00078e0a11 */
[----:B------:R-:W-:Y:S01]  /*03e0*/  SEL R15, R28, R17, !P0 ;  /* 0x000000111c0f7207 */ /* 0x000fe20004000000 */
[----:B-123--:R-:W-:Y:S06]  /*03f0*/  @P1 BRA `(.L_x_25563) ;  /* 0x0000000000281947 */ /* 0x00efec0003800000 */
        /* <DEDUP_REMOVED lines=10> */
.L_x_25563:
[----:B------:R-:W-:Y:S05]  /*04a0*/  BSYNC B0 ;  /* 0x0000000000007941 */ /* 0x000fea0003800000 */
.L_x_25562:
[--C-:B------:R-:W-:Y:S01]  /*04b0*/  IMAD.MOV R17, RZ, RZ, -R21.reuse ;  /* 0x000000ffff117224 */ /* 0x100fe200078e0a15 */
[----:B------:R-:W-:Y:S01]  /*04c0*/  PRMT R16, R10, 0x9910, RZ ;  /* 0x000099100a107816 */ /* 0x000fe200000000ff */
[----:B------:R-:W0:Y:S01]  /*04d0*/  F2I.FTZ.U32.TRUNC.NTZ R3, R26 ;  /* 0x0000001a00037305 */ /* 0x000e22000021f000 */
[----:B------:R-:W-:Y:S01]  /*04e0*/  IMAD.MOV.U32 R20, RZ, RZ, RZ ;  /* 0x000000ffff147224 */ /* 0x000fe200078e00ff */
[----:B------:R-:W-:Y:S01]  /*04f0*/  PRMT R8, R8, 0x7632, R8 ;  /* 0x0000763208087816 */ /* 0x000fe20000000008 */
[----:B------:R-:W-:Y:S01]  /*0500*/  IMAD R17, R17, R24, RZ ;  /* 0x0000001811117224 */ /* 0x000fe200078e02ff */
[----:B------:R-:W-:Y:S01]  /*0510*/  IABS R12, R16 ;  /* 0x00000010000c7213 */ /* 0x000fe20000000000 */
[----:B------:R-:W-:Y:S01]  /*0520*/  VIADD R2, R2, 0xffffffe ;  /* 0x0ffffffe02027836 */ /* 0x000fe20000000000 */
[----:B------:R-:W-:Y:S01]  /*0530*/  BSSY B0, `(.L_x_25564) ;  /* 0x0000035000007945 */ /* 0x000fe20003800000 */
[----:B------:R-:W-:Y:S02]  /*0540*/  IMAD.HI.U32 R21, R21, R17, R20 ;  /* 0x0000001115157227 */ /* 0x000fe400078e0014 */
[----:B------:R1:W2:Y:S02]  /*0550*/  F2I.FTZ.U32.TRUNC.NTZ R13, R2 ;  /* 0x00000002000d7305 */ /* 0x0002a4000021f000 */
[----:B------:R-:W-:-:S02]  /*0560*/  IMAD.MOV.U32 R17, RZ, RZ, R12 ;  /* 0x000000ffff117224 */ /* 0x000fc400078e000c */
[----:B0-----:R-:W-:-:S04]  /*0570*/  IMAD.MOV R27, RZ, RZ, -R3 ;  /* 0x000000ffff1b7224 */ /* 0x001fc800078e0a03 */
[----:B------:R-:W0:Y:S01]  /*0580*/  I2F.RP R12, R17 ;  /* 0x00000011000c7306 */ /* 0x000e220000209400 */
[----:B-1----:R-:W-:Y:S02]  /*0590*/  IMAD.MOV.U32 R2, RZ, RZ, RZ ;  /* 0x000000ffff027224 */ /* 0x002fe400078e00ff */
[----:B------:R-:W-:-:S04]  /*05a0*/  IMAD R27, R27, R22, RZ ;  /* 0x000000161b1b7224 */ /* 0x000fc800078e02ff */
[----:B------:R-:W-:Y:S01]  /*05b0*/  IMAD.HI.U32 R20, R3, R27, R2 ;  /* 0x0000001b03147227 */ /* 0x000fe200078e0002 */
[----:B------:R-:W-:-:S03]  /*05c0*/  IABS R27, R25 ;  /* 0x00000019001b7213 */ /* 0x000fc60000000000 */
[----:B--2---:R-:W-:Y:S02]  /*05d0*/  IMAD.MOV R26, RZ, RZ, -R13 ;  /* 0x000000ffff1a7224 */ /* 0x004fe400078e0a0d */
[----:B------:R-:W-:Y:S01]  /*05e0*/  IMAD.MOV R27, RZ, RZ, -R27 ;  /* 0x000000ffff1b7224 */ /* 0x000fe200078e0a1b */
[----:B0-----:R0:W1:Y:S01]  /*05f0*/  MUFU.RCP R2, R12 ;  /* 0x0000000c00027308 */ /* 0x0010620000001000 */
[----:B------:R-:W-:Y:S01]  /*0600*/  IMAD R3, R26, R19, RZ ;  /* 0x000000131a037224 */ /* 0x000fe200078e02ff */
[----:B------:R-:W-:Y:S01]  /*0610*/  PRMT R26, R4, 0xbb32, RZ ;  /* 0x0000bb32041a7816 */ /* 0x000fe200000000ff */
        /* <DEDUP_REMOVED lines=38> */
.L_x_25565:
[----:B------:R-:W-:Y:S05]  /*0880*/  BSYNC B0 ;  /* 0x0000000000007941 */ /* 0x000fea0003800000 */
.L_x_25564:
        /* <DEDUP_REMOVED lines=38> */
[----:B------:R-:W-:-:S02]  /*0af0*/  ISETP.GE.AND P0, PT, R9, RZ, PT ;  /* 0x000000ff0900720c */ /* 0x000fc40003f06270 */
[----:B------:R-:W-:Y:S01]  /*0b00*/  ISETP.GT.AND P5, PT, R5, -0x1, PT ;  /* 0xffffffff0500780c */ /* 0x000fe20003fa4270 */
        /* <DEDUP_REMOVED lines=17> */
.L_x_25567:
[----:B------:R-:W-:Y:S05]  /*0c20*/  BSYNC B0 ;  /* 0x0000000000007941 */ /* 0x000fea0003800000 */
.L_x_25566:
[----:B------:R0:W1:Y:S01]  /*0c30*/  I2F.RP R4, R23 ;  /* 0x0000001700047306 */ /* 0x0000620000209400 */
[----:B------:R-:W-:Y:S01]  /*0c40*/  IMAD.MOV.U32 R22, RZ, RZ, R24 ;  /* 0x000000ffff167224 */ /* 0x000fe200078e0018 */
[----:B------:R-:W-:Y:S01]  /*0c50*/  ISETP.NE.AND P1, PT, R18, RZ, PT ;  /* 0x000000ff1200720c */ /* 0x000fe20003f25270 */
[----:B------:R-:W-:Y:S01]  /*0c60*/  BSSY B0, `(.L_x_25568) ;  /* 0x0000012000007945 */ /* 0x000fe20003800000 */
[----:B------:R-:W-:Y:S01]  /*0c70*/  LOP3.LUT R9, RZ, R18, RZ, 0x33, !PT ;  /* 0x00000012ff097212 */ /* 0x000fe200078e33ff */
[----:B------:R-:W-:Y:S01]  /*0c80*/  @!P0 IMAD.MOV R22, RZ, RZ, -R22 ;  /* 0x000000ffff168224 */ /* 0x000fe200078e0a16 */
        /* <DEDUP_REMOVED lines=15> */
.L_x_25569:
[----:B------:R-:W-:Y:S05]  /*0d80*/  BSYNC B0 ;  /* 0x0000000000007941 */ /* 0x000fea0003800000 */
.L_x_25568:
[----:B------:R-:W-:Y:S01]  /*0d90*/  IMAD.MOV.U32 R19, RZ, RZ, R5 ;  /* 0x000000ffff137224 */ /* 0x000fe200078e0005 */
[----:B------:R-:W-:Y:S01]  /*0da0*/  IABS R8, R16 ;  /* 0x0000001000087213 */ /* 0x000fe20000000000 */
[----:B------:R-:W-:Y:S01]  /*0db0*/  I2F.RP R5, R24 ;  /* 0x0000001800057306 */ /* 0x000fe20000209400 */
[----:B------:R-:W-:Y:S01]  /*0dc0*/  IABS R3, R25 ;  /* 0x0000001900037213 */ /* 0x000fe20000000000 */
[----:B------:R-:W-:Y:S01]  /*0dd0*/  BSSY B0, `(.L_x_25570) ;  /* 0x0000029000007945 */ /* 0x000fe20003800000 */
[----:B------:R-:W-:Y:S01]  /*0de0*/  IABS R18, R19 ;  /* 0x0000001300127213 */ /* 0x000fe20000000000 */
[----:B------:R-:W-:Y:S02]  /*0df0*/  IMAD.MOV R26, RZ, RZ, -R8 ;  /* 0x000000ffff1a7224 */ /* 0x000fe400078e0a08 */
[----:B------:R-:W-:Y:S02]  /*0e00*/  IMAD.HI.U32 R8, R2, R3, RZ ;  /* 0x0000000302087227 */ /* 0x000fe400078e00ff */
[----:B------:R-:W0:Y:S02]  /*0e10*/  I2F.RP R9, R18 ;  /* 0x0000001200097306 */ /* 0x000e240000209400 */
[----:B------:R-:W-:Y:S01]  /*0e20*/  IMAD R2, R8, R26, R3 ;  /* 0x0000001a08027224 */ /* 0x000fe200078e0203 */
[----:B------:R-:W-:-:S04]  /*0e30*/  LOP3.LUT R26, R25, R16, RZ, 0x3c, !PT ;  /* 0x00000010191a7212 */ /* 0x000fc800078e3cff */
[----:B------:R-:W-:Y:S01]  /*0e40*/  ISETP.GT.U32.AND P1, PT, R17, R2, PT ;  /* 0x000000021100720c */ /* 0x000fe20003f24070 */
[----:B-1----:R-:W1:Y:S01]  /*0e50*/  MUFU.RCP R4, R4 ;  /* 0x0000000400047308 */ /* 0x002e620000001000 */
[----:B------:R-:W-:-:S07]  /*0e60*/  ISETP.GE.AND P2, PT, R26, RZ, PT ;  /* 0x000000ff1a00720c */ /* 0x000fce0003f46270 */
[----:B0-----:R-:W0:Y:S04]  /*0e70*/  MUFU.RCP R9, R9 ;  /* 0x0000000900097308 */ /* 0x001e280000001000 */
[----:B------:R-:W-:Y:S02]  /*0e80*/  @!P1 IMAD.IADD R2, R2, 0x1, -R17 ;  /* 0x0000000102029824 */ /* 0x000fe400078e0a11 */
[----:B------:R-:W-:Y:S02]  /*0e90*/  @!P1 VIADD R8, R8, 0x1 ;  /* 0x0000000108089836 */ /* 0x000fe40000000000 */
[----:B------:R-:W2:Y:S01]  /*0ea0*/  MUFU.RCP R5, R5 ;  /* 0x0000000500057308 */ /* 0x000ea20000001000 */
[----:B------:R-:W-:Y:S01]  /*0eb0*/  ISETP.GE.U32.AND P0, PT, R2, R17, PT ;  /* 0x000000110200720c */ /* 0x000fe20003f06070 */
[----:B-1----:R-:W-:Y:S01]  /*0ec0*/  VIADD R3, R4, 0xffffffe ;  /* 0x0ffffffe04037836 */ /* 0x002fe20000000000 */
[----:B------:R-:W-:-:S04]  /*0ed0*/  LOP3.LUT R4, R10, R6, RZ, 0x3c, !PT ;  /* 0x000000060a047212 */ /* 0x000fc800078e3cff */
[----:B------:R-:W-:Y:S01]  /*0ee0*/  PRMT R26, R4, 0x9910, RZ ;  /* 0x00009910041a7816 */ /* 0x000fe200000000ff */
[----:B------:R-:W1:Y:S01]  /*0ef0*/  F2I.FTZ.U32.TRUNC.NTZ R3, R3 ;  /* 0x0000000300037305 */ /* 0x000e62000021f000 */
[----:B0-----:R-:W-:Y:S02]  /*0f00*/  VIADD R9, R9, 0xffffffe ;  /* 0x0ffffffe09097836 */ /* 0x001fe40000000000 */
[----:B------:R-:W-:Y:S02]  /*0f10*/  ISETP.GT.AND P1, PT, R26, -0x1, PT ;  /* 0xffffffff1a00780c */ /* 0x000fe40003f24270 */
[----:B------:R-:W-:Y:S01]  /*0f20*/  LOP3.LUT R26, RZ, R16, RZ, 0x33, !PT ;  /* 0x00000010ff1a7212 */ /* 0x000fe200078e33ff */
[----:B------:R-:W-:Y:S01]  /*0f30*/  @P0 VIADD R8, R8, 0x1 ;  /* 0x0000000108080836 */ /* 0x000fe20000000000 */
[----:B------:R-:W-:Y:S01]  /*0f40*/  ISETP.NE.AND P0, PT, R16, RZ, PT ;  /* 0x000000ff1000720c */ /* 0x000fe20003f05270 */
[----:B------:R-:W0:Y:S01]  /*0f50*/  F2I.FTZ.U32.TRUNC.NTZ R9, R9 ;  /* 0x0000000900097305 */ /* 0x000e22000021f000 */
[----:B--2---:R-:W-:-:S02]  /*0f60*/  VIADD R28, R5, 0xffffffe ;  /* 0x0ffffffe051c7836 */ /* 0x004fc40000000000 */
[----:B------:R-:W-:-:S04]  /*0f70*/  IMAD.MOV.U32 R27, RZ, RZ, R8 ;  /* 0x000000ffff1b7224 */ /* 0x000fc800078e0008 */
[----:B------:R-:W-:Y:S01]  /*0f80*/  @!P2 IMAD.MOV R27, RZ, RZ, -R27 ;  /* 0x000000ffff1ba224 */ /* 0x000fe200078e0a1b */
[----:B------:R2:W3:Y:S04]  /*0f90*/  F2I.FTZ.U32.TRUNC.NTZ R5, R28 ;  /* 0x0000001c00057305 */ /* 0x0004e8000021f000 */
        /* <DEDUP_REMOVED lines=12> */
.L_x_25571:
[----:B------:R-:W-:Y:S05]  /*1060*/  BSYNC B0 ;  /* 0x0000000000007941 */ /* 0x000fea0003800000 */
.L_x_25570:
[----:B------:R-:W-:Y:S01]  /*1070*/  IMAD.MOV R2, RZ, RZ, -R3 ;  /* 0x000000ffff027224 */ /* 0x000fe200078e0a03 */
[----:B------:R-:W-:Y:S01]  /*1080*/  PRMT R10, R10, 0x7632, R10 ;  /* 0x000076320a0a7816 */ /* 0x000fe2000000000a */
[----:B---3--:R-:W-:Y:S01]  /*1090*/  IMAD.MOV R25, RZ, RZ, -R5 ;  /* 0x000000ffff197224 */ /* 0x008fe200078e0a05 */
[----:B------:R-:W-:Y:S01]  /*10a0*/  BSSY B0, `(.L_x_25572) ;  /* 0x0000051000007945 */ /* 0x000fe20003800000 */
[----:B------:R-:W-:Y:S02]  /*10b0*/  IMAD R17, R2, R23, RZ ;  /* 0x0000001702117224 */ /* 0x000fe400078e02ff */
[----:B------:R-:W-:Y:S02]  /*10c0*/  IMAD.MOV.U32 R2, RZ, RZ, RZ ;  /* 0x000000ffff027224 */ /* 0x000fe400078e00ff */
[----:B------:R-:W-:Y:S02]  /*10d0*/  IMAD R25, R25, R24, RZ ;  /* 0x0000001819197224 */ /* 0x000fe400078e02ff */
[----:B------:R-:W-:-:S02]  /*10e0*/  IMAD.MOV.U32 R4, RZ, RZ, RZ ;  /* 0x000000ffff047224 */ /* 0x000fc400078e00ff */
[----:B0-----:R-:W-:Y:S02]  /*10f0*/  IMAD.MOV R27, RZ, RZ, -R9 ;  /* 0x000000ffff1b7224 */ /* 0x001fe400078e0a09 */
[----:B------:R-:W-:Y:S01]  /*1100*/  IMAD.HI.U32 R17, R3, R17, R2 ;  /* 0x0000001103117227 */ /* 0x000fe200078e0002 */
[----:B------:R-:W-:-:S03]  /*1110*/  LOP3.LUT R2, R11, R7, RZ, 0x3c, !PT ;  /* 0x000000070b027212 */ /* 0x000fc600078e3cff */
[----:B------:R-:W-:Y:S01]  /*1120*/  IMAD.HI.U32 R3, R5, R25, R4 ;  /* 0x0000001905037227 */ /* 0x000fe200078e0004 */
[----:B------:R-:W-:Y:S02]  /*1130*/  PRMT R4, R6, 0xbb32, RZ ;  /* 0x0000bb3206047816 */ /* 0x000fe400000000ff */
[----:B------:R-:W-:Y:S01]  /*1140*/  IABS R25, R13 ;  /* 0x0000000d00197213 */ /* 0x000fe20000000000 */
[----:B------:R-:W-:Y:S01]  /*1150*/  IMAD R5, R27, R18, RZ ;  /* 0x000000121b057224 */ /* 0x000fe200078e02ff */
[----:B------:R-:W-:Y:S01]  /*1160*/  PRMT R26, R2, 0x9910, RZ ;  /* 0x00009910021a7816 */ /* 0x000fe200000000ff */
[----:B------:R-:W-:Y:S02]  /*1170*/  IMAD.MOV.U32 R8, RZ, RZ, RZ ;  /* 0x000000ffff087224 */ /* 0x000fe400078e00ff */
[----:B------:R-:W-:Y:S02]  /*1180*/  IMAD.MOV R25, RZ, RZ, -R25 ;  /* 0x000000ffff197224 */ /* 0x000fe400078e0a19 */
[----:B------:R-:W-:Y:S01]  /*1190*/  IMAD.HI.U32 R9, R9, R5, R8 ;  /* 0x0000000509097227 */ /* 0x000fe200078e0008 */
[----:B------:R-:W-:-:S02]  /*11a0*/  IABS R8, R4 ;  /* 0x0000000400087213 */ /* 0x000fc40000000000 */
[----:B------:R-:W-:-:S03]  /*11b0*/  PRMT R5, R6, 0x7632, R5 ;  /* 0x0000763206057816 */ /* 0x000fc60000000005 */
[----:B------:R-:W-:Y:S01]  /*11c0*/  IMAD.MOV.U32 R6, RZ, RZ, R8 ;  /* 0x000000ffff067224 */ /* 0x000fe200078e0008 */
[----:B------:R-:W-:Y:S01]  /*11d0*/  LOP3.LUT R2, R10, R5, RZ, 0x3c, !PT ;  /* 0x000000050a027212 */ /* 0x000fe200078e3cff */
[----:B------:R-:W-:Y:S01]  /*11e0*/  IMAD.MOV.U32 R8, RZ, RZ, R26 ;  /* 0x000000ffff087224 */ /* 0x000fe200078e001a */
[----:B------:R-:W-:Y:S01]  /*11f0*/  PRMT R5, R7, 0x9910, RZ ;  /* 0x0000991007057816 */ /* 0x000fe200000000ff */
[----:B------:R-:W-:Y:S01]  /*1200*/  IMAD.HI.U32 R10, R17, R6, RZ ;  /* 0x00000006110a7227 */ /* 0x000fe200078e00ff */
[----:B------:R-:W-:Y:S02]  /*1210*/  IABS R17, R20 ;  /* 0x0000001400117213 */ /* 0x000fe40000000000 */
[----:B------:R-:W-:Y:S01]  /*1220*/  ISETP.GT.AND P2, PT, R8, -0x1, PT ;  /* 0xffffffff0800780c */ /* 0x000fe20003f44270 */
[----:B------:R-:W-:Y:S01]  /*1230*/  IMAD R6, R10, R25, R6 ;  /* 0x000000190a067224 */ /* 0x000fe200078e0206 */
[----:B------:R-:W-:Y:S01]  /*1240*/  PRMT R8, R11, 0x7632, R8 ;  /* 0x000076320b087816 */ /* 0x000fe20000000008 */
[----:B------:R-:W-:Y:S01]  /*1250*/  IMAD.MOV R17, RZ, RZ, -R17 ;  /* 0x000000ffff117224 */ /* 0x000fe200078e0a11 */
[----:B------:R-:W-:-:S02]  /*1260*/  PRMT R11, R7, 0x7632, R11 ;  /* 0x00007632070b7816 */ /* 0x000fc4000000000b */
[----:B------:R-:W-:Y:S02]  /*1270*/  ISETP.GT.U32.AND P4, PT, R23, R6, PT ;  /* 0x000000061700720c */ /* 0x000fe40003f84070 */
[----:B------:R-:W-:Y:S02]  /*1280*/  IABS R26, R5 ;  /* 0x00000005001a7213 */ /* 0x000fe40000000000 */
[----:B------:R-:W-:Y:S02]  /*1290*/  LOP3.LUT R11, R8, R11, RZ, 0x3c, !PT ;  /* 0x0000000b080b7212 */ /* 0x000fe400078e3cff */
[----:B------:R-:W-:Y:S01]  /*12a0*/  PRMT R8, R7, 0xbb32, RZ ;  /* 0x0000bb3207087816 */ /* 0x000fe200000000ff */
[----:B------:R-:W-:Y:S01]  /*12b0*/  IMAD.MOV.U32 R7, RZ, RZ, R17 ;  /* 0x000000ffff077224 */ /* 0x000fe200078e0011 */
[----:B------:R-:W-:Y:S01]  /*12c0*/  PRMT R2, R2, 0x9910, RZ ;  /* 0x0000991002027816 */ /* 0x000fe200000000ff */
[----:B------:R-:W-:Y:S01]  /*12d0*/  IMAD.HI.U32 R17, R3, R26, RZ ;  /* 0x0000001a03117227 */ /* 0x000fe200078e00ff */
[----:B------:R-:W-:-:S02]  /*12e0*/  IABS R3, R19 ;  /* 0x0000001300037213 */ /* 0x000fc40000000000 */
[----:B------:R-:W-:Y:S01]  /*12f0*/  PRMT R11, R11, 0x9910, RZ ;  /* 0x000099100b0b7816 */ /* 0x000fe200000000ff */
[----:B------:R-:W-:Y:S01]  /*1300*/  @!P4 IMAD.IADD R6, R6, 0x1, -R23 ;  /* 0x000000010606c824 */ /* 0x000fe200078e0a17 */
[----:B------:R-:W-:Y:S01]  /*1310*/  ISETP.GT.AND P3, PT, R2, -0x1, PT ;  /* 0xffffffff0200780c */ /* 0x000fe20003f64270 */
[----:B------:R-:W-:Y:S01]  /*1320*/  IMAD R7, R17, R7, R26 ;  /* 0x0000000711077224 */ /* 0x000fe200078e021a */
[----:B------:R-:W-:Y:S01]  /*1330*/  IABS R26, R8 ;  /* 0x00000008001a7213 */ /* 0x000fe20000000000 */
[----:B------:R-:W-:Y:S01]  /*1340*/  IMAD.MOV R3, RZ, RZ, -R3 ;  /* 0x000000ffff037224 */ /* 0x000fe200078e0a03 */
[----:B------:R-:W-:Y:S01]  /*1350*/  ISETP.GE.U32.AND P1, PT, R6, R23, PT ;  /* 0x000000170600720c */ /* 0x000fe20003f26070 */
[----:B------:R-:W-:Y:S01]  /*1360*/  @!P4 VIADD R10, R10, 0x1 ;  /* 0x000000010a0ac836 */ /* 0x000fe20000000000 */
[----:B------:R-:W-:Y:S01]  /*1370*/  ISETP.GT.U32.AND P6, PT, R24, R7, PT ;  /* 0x000000071800720c */ /* 0x000fe20003fc4070 */
[----:B------:R-:W-:-:S04]  /*1380*/  IMAD.HI.U32 R25, R9, R26, RZ ;  /* 0x0000001a09197227 */ /* 0x000fc800078e00ff */
[----:B------:R-:W-:Y:S01]  /*1390*/  IMAD R9, R25, R3, R26 ;  /* 0x0000000319097224 */ /* 0x000fe200078e021a */
[----:B------:R-:W-:Y:S01]  /*13a0*/  LOP3.LUT R3, R4, R13, RZ, 0x3c, !PT ;  /* 0x0000000d04037212 */ /* 0x000fe200078e3cff */
[----:B------:R-:W-:Y:S01]  /*13b0*/  IMAD.MOV.U32 R2, RZ, RZ, R11 ;  /* 0x000000ffff027224 */ /* 0x000fe200078e000b */
[----:B------:R-:W-:Y:S02]  /*13c0*/  LOP3.LUT R11, R5, R20, RZ, 0x3c, !PT ;  /* 0x00000014050b7212 */ /* 0x000fe400078e3cff */
[----:B------:R-:W-:Y:S01]  /*13d0*/  ISETP.GE.AND P0, PT, R3, RZ, PT ;  /* 0x000000ff0300720c */ /* 0x000fe20003f06270 */
[----:B------:R-:W-:Y:S01]  /*13e0*/  @P1 VIADD R10, R10, 0x1 ;  /* 0x000000010a0a1836 */ /* 0x000fe20000000000 */
[----:B------:R-:W-:Y:S01]  /*13f0*/  ISETP.GT.AND P1, PT, R2, -0x1, PT ;  /* 0xffffffff0200780c */ /* 0x000fe20003f24270 */
[----:B------:R-:W-:Y:S01]  /*1400*/  @!P6 IMAD.IADD R7, R7, 0x1, -R24 ;  /* 0x000000010707e824 */ /* 0x000fe200078e0a18 */
[----:B------:R-:W0:Y:S01]  /*1410*/  LDC.64 R2, c[0x0][0x218] ;  /* 0x00008600ff027b82 */ /* 0x000e220000000a00 */
[----:B------:R-:W-:Y:S01]  /*1420*/  ISETP.GT.U32.AND P4, PT, R18, R9, PT ;  /* 0x000000091200720c */ /* 0x000fe20003f84070 */
[----:B------:R-:W-:-:S02]  /*1430*/  @!P6 VIADD R17, R17, 0x1 ;  /* 0x000000011111e836 */ /* 0x000fc40000000000 */
[----:B------:R-:W-:-:S05]  /*1440*/  ISETP.GE.U32.AND P5, PT, R7, R24, PT ;  /* 0x000000180700720c */ /* 0x000fca0003fa6070 */
[----:B------:R-:W-:Y:S01]  /*1450*/  @!P0 IMAD.MOV R10, RZ, RZ, -R10 ;  /* 0x000000ffff0a8224 */ /* 0x000fe200078e0a0a */
[----:B------:R-:W-:Y:S02]  /*1460*/  ISETP.GE.AND P0, PT, R11, RZ, PT ;  /* 0x000000ff0b00720c */ /* 0x000fe40003f06270 */
[----:B------:R-:W-:Y:S02]  /*1470*/  LOP3.LUT R11, R8, R19, RZ, 0x3c, !PT ;  /* 0x00000013080b7212 */ /* 0x000fe400078e3cff */
[----:B------:R-:W-:Y:S02]  /*1480*/  @!P4 IMAD.IADD R9, R9, 0x1, -R18 ;  /* 0x000000010909c824 */ /* 0x000fe400078e0a12 */
[----:B------:R-:W-:Y:S01]  /*1490*/  @!P4 VIADD R25, R25, 0x1 ;  /* 0x000000011919c836 */ /* 0x000fe20000000000 */
[----:B------:R-:W-:Y:S01]  /*14a0*/  ISETP.NE.AND P4, PT, R13, RZ, PT ;  /* 0x000000ff0d00720c */ /* 0x000fe20003f85270 */
[----:B------:R-:W-:Y:S01]  /*14b0*/  @P5 VIADD R17, R17, 0x1 ;  /* 0x0000000111115836 */ /* 0x000fe20000000000 */
[----:B------:R-:W-:-:S02]  /*14c0*/  LOP3.LUT R13, RZ, R13, RZ, 0x33, !PT ;  /* 0x0000000dff0d7212 */ /* 0x000fc400078e33ff */
[----:B------:R-:W-:Y:S02]  /*14d0*/  ISETP.GE.AND P6, PT, R11, RZ, PT ;  /* 0x000000ff0b00720c */ /* 0x000fe40003fc6270 */
        /* <DEDUP_REMOVED lines=13> */
.L_x_25573:
[----:B------:R-:W-:Y:S05]  /*15b0*/  BSYNC B0 ;  /* 0x0000000000007941 */ /* 0x000fea0003800000 */
.L_x_25572:
        /* <DEDUP_REMOVED lines=21> */
.L_x_25575:
[----:B------:R-:W-:Y:S05]  /*1710*/  BSYNC B0 ;  /* 0x0000000000007941 */ /* 0x000fea0003800000 */
.L_x_25574:
        /* <DEDUP_REMOVED lines=14> */
.L_x_25577:
[----:B------:R-:W-:Y:S05]  /*1800*/  BSYNC B0 ;  /* 0x0000000000007941 */ /* 0x000fea0003800000 */
.L_x_25576:
[----:B------:R-:W-:Y:S02]  /*1810*/  PRMT R7, R7, 0x1054, R0 ;  /* 0x0000105407077816 */ /* 0x000fe40000000000 */
[----:B------:R-:W-:Y:S02]  /*1820*/  PRMT R6, R11, 0x1054, R16 ;  /* 0x000010540b067816 */ /* 0x000fe40000000010 */
[----:B------:R-:W-:Y:S02]  /*1830*/  PRMT R5, R22, 0x1054, R21 ;  /* 0x0000105416057816 */ /* 0x000fe40000000015 */
[----:B------:R-:W-:-:S05]  /*1840*/  PRMT R4, R12, 0x1054, R15 ;  /* 0x000010540c047816 */ /* 0x000fca000000000f */
[----:B------:R-:W-:Y:S01]  /*1850*/  STG.E.128 desc[UR4][R2.64], R4 ;  /* 0x0000000402007986 */ /* 0x000fe2000c101d04 */
[----:B------:R-:W-:Y:S05]  /*1860*/  EXIT ;  /* 0x000000000000794d */ /* 0x000fea0003800000 */
.L_x_25561:
        /* <DEDUP_REMOVED lines=132> */
.L_x_25579:
[----:B------:R-:W-:Y:S05]  /*20b0*/  BSYNC B0 ;  /* 0x0000000000007941 */ /* 0x000fea0003800000 */
.L_x_25578:
        /* <DEDUP_REMOVED lines=45> */
.L_x_25581:
[----:B------:R-:W-:Y:S05]  /*2390*/  BSYNC B0 ;  /* 0x0000000000007941 */ /* 0x000fea0003800000 */
.L_x_25580:
        /* <DEDUP_REMOVED lines=45> */
.L_x_25583:
[----:B------:R-:W-:Y:S05]  /*2670*/  BSYNC B0 ;  /* 0x0000000000007941 */ /* 0x000fea0003800000 */
.L_x_25582:
        /* <DEDUP_REMOVED lines=45> */
.L_x_25585:
[----:B------:R-:W-:Y:S05]  /*2950*/  BSYNC B0 ;  /* 0x0000000000007941 */ /* 0x000fea0003800000 */
.L_x_25584:
        /* <DEDUP_REMOVED lines=54> */
.L_x_25587:
[----:B------:R-:W-:Y:S05]  /*2cc0*/  BSYNC B0 ;  /* 0x0000000000007941 */ /* 0x000fea0003800000 */
.L_x_25586:
        /* <DEDUP_REMOVED lines=43> */
.L_x_25589:
[----:B------:R-:W-:Y:S05]  /*2f80*/  BSYNC B0 ;  /* 0x0000000000007941 */ /* 0x000fea0003800000 */
.L_x_25588:
        /* <DEDUP_REMOVED lines=43> */
.L_x_25591:
[----:B------:R-:W-:Y:S05]  /*3240*/  BSYNC B0 ;  /* 0x0000000000007941 */ /* 0x000fea0003800000 */
.L_x_25590:
        /* <DEDUP_REMOVED lines=44> */
.L_x_25593:
[----:B------:R-:W-:Y:S05]  /*3510*/  BSYNC B0 ;  /* 0x0000000000007941 */ /* 0x000fea0003800000 */
.L_x_25592:
        /* <DEDUP_REMOVED lines=18> */
.L_x_25596:
[----:B------:R-:W-:-:S13]  /*3640*/  ISETP.GE.AND P0, PT, R3, R2, PT ;  /* 0x000000020300720c */ /* 0x000fda0003f06270 */
[----:B------:R-:W-:Y:S05]  /*3650*/  @P0 BRA `(.L_x_25598) ;  /* 0x0000000000300947 */ /* 0x000fea0003800000 */
[----:B0-----:R-:W0:Y:S01]  /*3660*/  LDC.64 R6, c[0x0][0x218] ;  /* 0x00008600ff067b82 */ /* 0x001e220000000a00 */
[----:B------:R-:W-:Y:S02]  /*3670*/  IMAD.IADD R5, R0, 0x1, R3 ;  /* 0x0000000100057824 */ /* 0x000fe400078e0203 */
[----:B------:R-:W-:Y:S02]  /*3680*/  VIADD R3, R3, 0x80 ;  /* 0x0000008003037836 */ /* 0x000fe40000000000 */
[----:B0-----:R-:W-:-:S05]  /*3690*/  IMAD.WIDE.U32 R6, R5, 0x2, R6 ;  /* 0x0000000205067825 */ /* 0x001fca00078e0006 */
[----:B------:R1:W-:Y:S02]  /*36a0*/  STG.E.U16 desc[UR4][R6.64], R9 ;  /* 0x0000000906007986 */ /* 0x0003e4000c101504 */
.L_x_25597:
[----:B------:R-:W-:-:S13]  /*36b0*/  ISETP.GE.AND P0, PT, R3, R2, PT ;  /* 0x000000020300720c */ /* 0x000fda0003f06270 */
[----:B------:R-:W-:Y:S05]  /*36c0*/  @P0 BRA `(.L_x_25599) ;  /* 0x0000000000340947 */ /* 0x000fea0003800000 */
[----:B01----:R-:W0:Y:S01]  /*36d0*/  LDC.64 R6, c[0x0][0x218] ;  /* 0x00008600ff067b82 */ /* 0x003e220000000a00 */
[----:B------:R-:W-:Y:S02]  /*36e0*/  IMAD.IADD R5, R0, 0x1, R3 ;  /* 0x0000000100057824 */ /* 0x000fe400078e0203 */
[----:B------:R-:W-:Y:S02]  /*36f0*/  VIADD R3, R3, 0x80 ;  /* 0x0000008003037836 */ /* 0x000fe40000000000 */
[----:B0-----:R-:W-:-:S05]  /*3700*/  IMAD.WIDE.U32 R6, R5, 0x2, R6 ;  /* 0x0000000205067825 */ /* 0x001fca00078e0006 */
[----:B------:R1:W-:Y:S02]  /*3710*/  STG.E.U16 desc[UR4][R6.64], R10 ;  /* 0x0000000a06007986 */ /* 0x0003e4000c101504 */
.L_x_25598:
        /* <DEDUP_REMOVED lines=8> */
.L_x_25599:
[----:B------:R-:W-:Y:S05]  /*37a0*/  BSYNC B1 ;  /* 0x0000000000017941 */ /* 0x000fea0003800000 */
.L_x_25595:
[----:B------:R-:W-:-:S13]  /*37b0*/  ISETP.GE.AND P0, PT, R3, R2, PT ;  /* 0x000000020300720c */ /* 0x000fda0003f06270 */
[----:B012---:R-:W0:Y:S01]  /*37c0*/  @!P0 LDC.64 R6, c[0x0][0x218] ;  /* 0x00008600ff068b82 */ /* 0x007e220000000a00 */
[----:B------:R-:W-:Y:S02]  /*37d0*/  @!P0 IMAD.IADD R5, R0, 0x1, R3 ;  /* 0x0000000100058824 */ /* 0x000fe400078e0203 */
[----:B------:R-:W-:Y:S02]  /*37e0*/  @!P0 VIADD R3, R3, 0x80 ;  /* 0x0000008003038836 */ /* 0x000fe40000000000 */
[----:B0-----:R-:W-:-:S05]  /*37f0*/  @!P0 IMAD.WIDE.U32 R6, R5, 0x2, R6 ;  /* 0x0000000205068825 */ /* 0x001fca00078e0006 */
[----:B------:R2:W-:Y:S02]  /*3800*/  @!P0 STG.E.U16 desc[UR4][R6.64], R12 ;  /* 0x0000000c06008986 */ /* 0x0005e4000c101504 */
.L_x_25600:
[----:B------:R-:W-:Y:S05]  /*3810*/  BSYNC B0 ;  /* 0x0000000000007941 */ /* 0x000fea0003800000 */
.L_x_25594:
        /* <DEDUP_REMOVED lines=8> */
.L_x_25601:
        /* <DEDUP_REMOVED lines=14> */
.L_x_37880:


//--------------------- .text._ZN2at6native18elementwise_kernelILi128ELi4EZNS0_15gpu_kernel_implINS0_13BUnaryFunctorIsssZZZNS0_15binary_internal21div_floor_kernel_cudaERNS_18TensorIteratorBaseEENKUlvE_clEvENKUlvE3_clEvEUlssE_EEEEvS6_RKT_EUliE_EEviT1_ --------------------------
	.section	.text._ZN2at6native18elementwise_kernelILi128ELi4EZNS0_15gpu_kernel_implINS0_13BUnaryFunctorIsssZZZNS0_15binary_internal21div_floor_kernel_cudaERNS_18TensorIteratorBaseEENKUlvE_clEvENKUlvE3_clEvEUlssE_EEEEvS6_RKT_EUliE_EEviT1_,"ax",@progbits
	.align	128
        .global         _ZN2at6native18elementwise_kernelILi128ELi4EZNS0_15gpu_kernel_implINS0_13BUnaryFunctorIsssZZZNS0_15binary_internal21div_floor_kernel_cudaERNS_18TensorIteratorBaseEENKUlvE_clEvENKUlvE3_clEvEUlssE_EEEEvS6_RKT_EUliE_EEviT1_
        .type           _ZN2at6native18elementwise_kernelILi128ELi4EZNS0_15gpu_kernel_implINS0_13BUnaryFunctorIsssZZZNS0_15binary_internal21div_floor_kernel_cudaERNS_18TensorIteratorBaseEENKUlvE_clEvENKUlvE3_clEvEUlssE_EEEEvS6_RKT_EUliE_EEviT1_,@function
        .size           _ZN2at6native18elementwise_kernelILi128ELi4EZNS0_15gpu_kernel_implINS0_13BUnaryFunctorIsssZZZNS0_15binary_internal21div_floor_kernel_cudaERNS_18TensorIteratorBaseEENKUlvE_clEvENKUlvE3_clEvEUlssE_EEEEvS6_RKT_EUliE_EEviT1_,(.L_x_37881 - _ZN2at6native18elementwise_kernelILi128ELi4EZNS0_15gpu_kernel_implINS0_13BUnaryFunctorIsssZZZNS0_15binary_internal21div_floor_kernel_cudaERNS_18TensorIteratorBaseEENKUlvE_clEvENKUlvE3_clEvEUlssE_EEEEvS6_RKT_EUliE_EEviT1_)
        .other          _ZN2at6native18elementwise_kernelILi128ELi4EZNS0_15gpu_kernel_implINS0_13BUnaryFunctorIsssZZZNS0_15binary_internal21div_floor_kernel_cudaERNS_18TensorIteratorBaseEENKUlvE_clEvENKUlvE3_clEvEUlssE_EEEEvS6_RKT_EUliE_EEviT1_,@"STO_CUDA_ENTRY STV_DEFAULT"
_ZN2at6native18elementwise_kernelILi128ELi4EZNS0_15gpu_kernel_implINS0_13BUnaryFunctorIsssZZZNS0_15binary_internal21div_floor_kernel_cudaERNS_18TensorIteratorBaseEENKUlvE_clEvENKUlvE3_clEvEUlssE_EEEEvS6_RKT_EUliE_EEviT1_:
.text._ZN2at6native18elementwise_kernelILi128ELi4EZNS0_15gpu_kernel_implINS0_13BUnaryFunctorIsssZZZNS0_15binary_internal21div_floor_kernel_cudaERNS_18TensorIteratorBaseEENKUlvE_clEvENKUlvE3_clEvEUlssE_EEEEvS6_RKT_EUliE_EEviT1_:
        /* <DEDUP_REMOVED lines=313> */
.L_x_25604:
        /* <DEDUP_REMOVED lines=20> */
.L_x_25608:
[----:B------:R0:W5:Y:S01]  /*14d0*/  LDG.E.U8 R6, desc[UR36][R2.64] ;  /* 0x0000002402067981 */ /* 0x000162000c1e1100 */
[----:B------:R-:W-:Y:S05]  /*14e0*/  BRA `(.L_x_25610) ;  /* 0x0000000c00547947 */ /* 0x000fea0003800000 */
.L_x_25607:
        /* <DEDUP_REMOVED lines=8> */
.L_x_25612:
[----:B------:R0:W5:Y:S01]  /*1570*/  LDG.E.U16 R6, desc[UR36][R2.64] ;  /* 0x0000002402067981 */ /* 0x000162000c1e1500 */
[----:B------:R-:W-:Y:S05]  /*1580*/  BRA `(.L_x_25610) ;  /* 0x0000000c002c7947 */ /* 0x000fea0003800000 */
.L_x_25611:
[----:B------:R0:W5:Y:S01]  /*1590*/  LDG.E.U16 R6, desc[UR36][R2.64] ;  /* 0x0000002402067981 */ /* 0x000162000c1e1500 */
[----:B------:R-:W-:Y:S05]  /*15a0*/  BRA `(.L_x_25610) ;  /* 0x0000000c00247947 */ /* 0x000fea0003800000 */
.L_x_25606:
        /* <DEDUP_REMOVED lines=9> */
.L_x_25614:
[----:B------:R-:W2:Y:S02]  /*1640*/  LDG.E.U16 R0, desc[UR36][R2.64] ;  /* 0x0000002402007981 */ /* 0x000ea4000c1e1500 */
[----:B--2---:R-:W-:-:S06]  /*1650*/  HADD2.F32 R0, -RZ, R0.H0_H0 ;  /* 0x20000000ff007230 */ /* 0x004fcc0000004100 */
[----:B------:R-:W0:Y:S02]  /*1660*/  F2I.FTZ.TRUNC.NTZ R0, R0 ;  /* 0x0000000000007305 */ /* 0x000e24000021f100 */
[----:B0-----:R-:W-:Y:S01]  /*1670*/  PRMT R6, R0, 0x7610, R6 ;  /* 0x0000761000067816 */ /* 0x001fe20000000006 */
[----:B------:R-:W-:Y:S06]  /*1680*/  BRA `(.L_x_25610) ;  /* 0x0000000800ec7947 */ /* 0x000fec0003800000 */
.L_x_25613:
        /* <DEDUP_REMOVED lines=9> */
.L_x_25616:
[----:B------:R-:W2:Y:S02]  /*1720*/  LDG.E.U16 R2, desc[UR36][R2.64] ;  /* 0x0000002402027981 */ /* 0x000ea4000c1e1500 */
[----:B--2---:R-:W-:-:S06]  /*1730*/  HADD2.F32 R0, -RZ, R2.H0_H0 ;  /* 0x20000002ff007230 */ /* 0x004fcc0000004100 */
[----:B------:R-:W0:Y:S02]  /*1740*/  F2I.FTZ.TRUNC.NTZ R0, R0 ;  /* 0x0000000000007305 */ /* 0x000e24000021f100 */
[----:B0-----:R-:W-:Y:S01]  /*1750*/  PRMT R6, R0, 0x7610, R6 ;  /* 0x0000761000067816 */ /* 0x001fe20000000006 */
[----:B------:R-:W-:Y:S06]  /*1760*/  BRA `(.L_x_25610) ;  /* 0x0000000800b47947 */ /* 0x000fec0003800000 */
.L_x_25615:
[----:B------:R-:W2:Y:S02]  /*1770*/  LDG.E.64 R2, desc[UR36][R2.64] ;  /* 0x0000002402027981 */ /* 0x000ea4000c1e1b00 */
[----:B--2---:R0:W1:Y:S01]  /*1780*/  F2I.F64.TRUNC R6, R2 ;  /* 0x0000000200067311 */ /* 0x004062000030d100 */
[----:B------:R-:W-:Y:S05]  /*1790*/  BRA `(.L_x_25610) ;  /* 0x0000000800a87947 */ /* 0x000fea0003800000 */
.L_x_25605:
        /* <DEDUP_REMOVED lines=12> */
.L_x_25619:
[----:B------:R-:W2:Y:S02]  /*1860*/  LDG.E.64 R2, desc[UR36][R2.64] ;  /* 0x0000002402027981 */ /* 0x000ea4000c1e1b00 */
[----:B--2---:R3:W4:Y:S01]  /*1870*/  F2I.F64.TRUNC R6, R2 ;  /* 0x0000000200067311 */ /* 0x004722000030d100 */
[----:B------:R-:W-:Y:S05]  /*1880*/  BRA `(.L_x_25610) ;  /* 0x00000008006c7947 */ /* 0x000fea0003800000 */
.L_x_25618:
        /* <DEDUP_REMOVED lines=28> */
.L_x_25621:
        /* <DEDUP_REMOVED lines=15> */
.L_x_25620:
[----:B------:R-:W2:Y:S02]  /*1b40*/  LDG.E.U16 R0, desc[UR36][R2.64] ;  /* 0x0000002402007981 */ /* 0x000ea4000c1e1500 */
[----:B--2---:R-:W-:-:S06]  /*1b50*/  IMAD.U32 R0, R0, 0x10000, RZ ;  /* 0x0001000000007824 */ /* 0x004fcc00078e00ff */
[----:B------:R-:W0:Y:S02]  /*1b60*/  F2I.FTZ.TRUNC.NTZ R0, R0 ;  /* 0x0000000000007305 */ /* 0x000e24000021f100 */
[----:B0-----:R-:W-:Y:S01]  /*1b70*/  PRMT R6, R0, 0x7610, R6 ;  /* 0x0000761000067816 */ /* 0x001fe20000000006 */
[----:B------:R-:W-:Y:S06]  /*1b80*/  BRA `(.L_x_25610) ;  /* 0x0000000400ac7947 */ /* 0x000fec0003800000 */
.L_x_25617:
        /* <DEDUP_REMOVED lines=10> */
.L_x_25624:
        /* <DEDUP_REMOVED lines=21> */
.L_x_25628:
[----:B------:R-:W-:Y:S05]  /*1d80*/  BSYNC B1 ;  /* 0x0000000000017941 */ /* 0x000fea0003800000 */
.L_x_25627:
[----:B------:R-:W-:Y:S01]  /*1d90*/  LEA R3, R0, 0x3b800000, 0x17 ;  /* 0x3b80000000037811 */ /* 0x000fe200078eb8ff */
[----:B------:R-:W-:-:S05]  /*1da0*/  IMAD.SHL.U32 R0, R2, 0x100000, RZ ;  /* 0x0010000002007824 */ /* 0x000fca00078e00ff */
[----:B------:R-:W-:-:S07]  /*1db0*/  LOP3.LUT R0, R3, R0, R4, 0xfe, !PT ;  /* 0x0000000003007212 */ /* 0x000fce00078efe04 */
.L_x_25626:
[----:B------:R-:W-:Y:S05]  /*1dc0*/  BSYNC B0 ;  /* 0x0000000000007941 */ /* 0x000fea0003800000 */
.L_x_25625:
[----:B------:R-:W0:Y:S02]  /*1dd0*/  F2I.FTZ.TRUNC.NTZ R0, R0 ;  /* 0x0000000000007305 */ /* 0x000e24000021f100 */
[----:B0-----:R-:W-:Y:S01]  /*1de0*/  PRMT R6, R0, 0x7610, R6 ;  /* 0x0000761000067816 */ /* 0x001fe20000000006 */
[----:B------:R-:W-:Y:S06]  /*1df0*/  BRA `(.L_x_25610) ;  /* 0x0000000400107947 */ /* 0x000fec0003800000 */
.L_x_25623:
        /* <DEDUP_REMOVED lines=21> */
.L_x_25632:
[----:B------:R-:W-:Y:S05]  /*1f50*/  BSYNC B1 ;  /* 0x0000000000017941 */ /* 0x000fea0003800000 */
.L_x_25631:
[----:B------:R-:W-:Y:S01]  /*1f60*/  LEA R3, R0, 0x37800000, 0x17 ;  /* 0x3780000000037811 */ /* 0x000fe200078eb8ff */
[----:B------:R-:W-:-:S05]  /*1f70*/  IMAD.SHL.U32 R0, R2, 0x200000, RZ ;  /* 0x0020000002007824 */ /* 0x000fca00078e00ff */
[----:B------:R-:W-:-:S07]  /*1f80*/  LOP3.LUT R0, R3, R0, R4, 0xfe, !PT ;  /* 0x0000000003007212 */ /* 0x000fce00078efe04 */
.L_x_25630:
[----:B------:R-:W-:Y:S05]  /*1f90*/  BSYNC B0 ;  /* 0x0000000000007941 */ /* 0x000fea0003800000 */
.L_x_25629:
[----:B------:R-:W0:Y:S02]  /*1fa0*/  F2I.FTZ.TRUNC.NTZ R0, R0 ;  /* 0x0000000000007305 */ /* 0x000e24000021f100 */
[----:B0-----:R-:W-:Y:S01]  /*1fb0*/  PRMT R6, R0, 0x7610, R6 ;  /* 0x0000761000067816 */ /* 0x001fe20000000006 */
[----:B------:R-:W-:Y:S06]  /*1fc0*/  BRA `(.L_x_25610) ;  /* 0x00000000009c7947 */ /* 0x000fec0003800000 */
.L_x_25622:
        /* <DEDUP_REMOVED lines=14> */
.L_x_25636:
[----:B------:R-:W-:Y:S05]  /*20b0*/  BSYNC B0 ;  /* 0x0000000000007941 */ /* 0x000fea0003800000 */
.L_x_25635:
[----:B------:R-:W0:Y:S02]  /*20c0*/  F2I.FTZ.TRUNC.NTZ R0, R0 ;  /* 0x0000000000007305 */ /* 0x000e24000021f100 */
[----:B0-----:R-:W-:Y:S01]  /*20d0*/  PRMT R6, R0, 0x7610, R6 ;  /* 0x0000761000067816 */ /* 0x001fe20000000006 */
[----:B------:R-:W-:Y:S06]  /*20e0*/  BRA `(.L_x_25610) ;  /* 0x0000000000547947 */ /* 0x000fec0003800000 */
.L_x_25609:
        /* <DEDUP_REMOVED lines=16> */
.L_x_25637:
[----:B------:R-:W-:Y:S01]  /*21f0*/  PRMT R6, RZ, 0x7610, R6 ;  /* 0x00007610ff067816 */ /* 0x000fe20000000006 */
[----:B------:R-:W-:Y:S06]  /*2200*/  BRA `(.L_x_25610) ;  /* 0x00000000000c7947 */ /* 0x000fec0003800000 */
.L_x_25634:
[----:B------:R2:W5:Y:S01]  /*2210*/  LDG.E.U16 R6, desc[UR36][R2.64] ;  /* 0x0000002402067981 */ /* 0x000562000c1e1500 */
[----:B------:R-:W-:Y:S05]  /*2220*/  BRA `(.L_x_25610) ;  /* 0x0000000000047947 */ /* 0x000fea0003800000 */
.L_x_25633:
[----:B------:R1:W5:Y:S02]  /*2230*/  LDG.E.U16 R6, desc[UR36][R2.64] ;  /* 0x0000002402067981 */ /* 0x000364000c1e1500 */
.L_x_25610:
[----:B------:R-:W0:Y:S01]  /*2240*/  LDC.U16 R7, c[0x0][0x422] ;  /* 0x00010880ff077b82 */ /* 0x000e220000000400 */
[----:B-1--45:R-:W-:Y:S01]  /*2250*/  PRMT R5, R6, 0x9910, RZ ;  /* 0x0000991006057816 */ /* 0x032fe200000000ff */
[----:B------:R-:W-:Y:S03]  /*2260*/  BSSY B0, `(.L_x_25638) ;  /* 0x000002c000007945 */ /* 0x000fe60003800000 */
[----:B------:R-:W-:Y:S02]  /*2270*/  IABS R10, R5 ;  /* 0x00000005000a7213 */ /* 0x000fe40000000000 */
[C---:B0-----:R-:W-:Y:S02]  /*2280*/  PRMT R4, R7.reuse, 0x9910, RZ ;  /* 0x0000991007047816 */ /* 0x041fe400000000ff */
[----:B------:R-:W-:Y:S02]  /*2290*/  LOP3.LUT R6, R7, R6, RZ, 0x3c, !PT ;  /* 0x0000000607067212 */ /* 0x000fe400078e3cff */
[----:B------:R-:W-:-:S02]  /*22a0*/  IABS R0, R4 ;  /* 0x0000000400007213 */ /* 0x000fc40000000000 */
[----:B------:R-:W-:Y:S02]  /*22b0*/  IABS R11, R4 ;  /* 0x00000004000b7213 */ /* 0x000fe40000000000 */
[----:B------:R-:W0:Y:S08]  /*22c0*/  I2F.RP R8, R0 ;  /* 0x0000000000087306 */ /* 0x000e300000209400 */
[----:B0-----:R-:W2:Y:S02]  /*22d0*/  MUFU.RCP R8, R8 ;  /* 0x0000000800087308 */ /* 0x001ea40000001000 */
[----:B--23--:R-:W-:-:S02]  /*22e0*/  VIADD R2, R8, 0xffffffe ;  /* 0x0ffffffe08027836 */ /* 0x00cfc40000000000 */
[----:B------:R-:W0:Y:S04]  /*22f0*/  LDC.U8 R8, c[0x0][0x424] ;  /* 0x00010900ff087b82 */ /* 0x000e280000000000 */
[----:B------:R1:W2:Y:S02]  /*2300*/  F2I.FTZ.U32.TRUNC.NTZ R3, R2 ;  /* 0x0000000200037305 */ /* 0x0002a4000021f000 */
[----:B-1----:R-:W-:Y:S02]  /*2310*/  IMAD.MOV.U32 R2, RZ, RZ, RZ ;  /* 0x000000ffff027224 */ /* 0x002fe400078e00ff */
[----:B--2---:R-:W-:-:S04]  /*2320*/  IMAD.MOV R9, RZ, RZ, -R3 ;  /* 0x000000ffff097224 */ /* 0x004fc800078e0a03 */
[----:B------:R-:W-:-:S04]  /*2330*/  IMAD R9, R9, R0, RZ ;  /* 0x0000000009097224 */ /* 0x000fc800078e02ff */
[----:B------:R-:W-:Y:S01]  /*2340*/  IMAD.HI.U32 R3, R3, R9, R2 ;  /* 0x0000000903037227 */ /* 0x000fe200078e0002 */
[----:B------:R-:W-:-:S03]  /*2350*/  LOP3.LUT R2, R5, R4, RZ, 0x3c, !PT ;  /* 0x0000000405027212 */ /* 0x000fc600078e3cff */
[----:B------:R-:W-:Y:S01]  /*2360*/  IMAD.MOV R9, RZ, RZ, -R11 ;  /* 0x000000ffff097224 */ /* 0x000fe200078e0a0b */
[----:B------:R-:W-:Y:S01]  /*2370*/  ISETP.GE.AND P0, PT, R2, RZ, PT ;  /* 0x000000ff0200720c */ /* 0x000fe20003f06270 */
[----:B------:R-:W-:Y:S01]  /*2380*/  IMAD.HI.U32 R3, R3, R10, RZ ;  /* 0x0000000a03037227 */ /* 0x000fe200078e00ff */
[----:B------:R-:W-:Y:S02]  /*2390*/  PRMT R2, R6, 0x9910, RZ ;  /* 0x0000991006027816 */ /* 0x000fe400000000ff */
[----:B0-----:R-:W-:Y:S01]  /*23a0*/  PRMT R6, R8, 0x9910, RZ ;  /* 0x0000991008067816 */ /* 0x001fe200000000ff */
[----:B------:R-:W-:Y:S01]  /*23b0*/  IMAD R9, R3, R9, R10 ;  /* 0x0000000903097224 */ /* 0x000fe200078e020a */
[----:B------:R-:W-:-:S04]  /*23c0*/  ISETP.GT.AND P3, PT, R2, -0x1, PT ;  /* 0xffffffff0200780c */ /* 0x000fc80003f64270 */
[----:B------:R-:W-:-:S13]  /*23d0*/  ISETP.GT.U32.AND P2, PT, R0, R9, PT ;  /* 0x000000090000720c */ /* 0x000fda0003f44070 */
[----:B------:R-:W-:Y:S02]  /*23e0*/  @!P2 IMAD.IADD R9, R9, 0x1, -R0 ;  /* 0x000000010909a824 */ /* 0x000fe400078e0a00 */
[----:B------:R-:W-:Y:S01]  /*23f0*/  @!P2 VIADD R3, R3, 0x1 ;  /* 0x000000010303a836 */ /* 0x000fe20000000000 */
[----:B------:R-:W-:Y:S02]  /*2400*/  ISETP.NE.AND P2, PT, R4, RZ, PT ;  /* 0x000000ff0400720c */ /* 0x000fe40003f45270 */
[----:B------:R-:W-:Y:S02]  /*2410*/  ISETP.GE.U32.AND P1, PT, R9, R0, PT ;  /* 0x000000000900720c */ /* 0x000fe40003f26070 */
[----:B------:R-:W-:-:S11]  /*2420*/  LOP3.LUT R4, RZ, R4, RZ, 0x33, !PT ;  /* 0x00000004ff047212 */ /* 0x000fd600078e33ff */
        /* <DEDUP_REMOVED lines=15> */
.L_x_25639:
[----:B------:R-:W-:Y:S05]  /*2520*/  BSYNC B0 ;  /* 0x0000000000007941 */ /* 0x000fea0003800000 */
.L_x_25638:
        /* <DEDUP_REMOVED lines=11> */
.L_x_25643:
[----:B------:R0:W-:Y:S01]  /*25e0*/  STG.E.U8 desc[UR36][R16.64], R3 ;  /* 0x0000000310007986 */ /* 0x0001e2000c101124 */
[----:B------:R-:W-:Y:S05]  /*25f0*/  BRA `(.L_x_25645) ;  /* 0x0000000c00707947 */ /* 0x000fea0003800000 */
.L_x_25642:
        /* <DEDUP_REMOVED lines=11> */
.L_x_25647:
[----:B------:R-:W-:-:S05]  /*26b0*/  PRMT R3, R3, 0x9910, RZ ;  /* 0x0000991003037816 */ /* 0x000fca00000000ff */
[----:B------:R0:W-:Y:S01]  /*26c0*/  STG.E desc[UR36][R16.64], R3 ;  /* 0x0000000310007986 */ /* 0x0001e2000c101924 */
[----:B------:R-:W-:Y:S05]  /*26d0*/  BRA `(.L_x_25645) ;  /* 0x0000000c00387947 */ /* 0x000fea0003800000 */
.L_x_25646:
[----:B------:R0:W-:Y:S01]  /*26e0*/  STG.E.U16 desc[UR36][R16.64], R3 ;  /* 0x0000000310007986 */ /* 0x0001e2000c101524 */
[----:B------:R-:W-:Y:S05]  /*26f0*/  BRA `(.L_x_25645) ;  /* 0x0000000c00307947 */ /* 0x000fea0003800000 */
.L_x_25641:
        /* <DEDUP_REMOVED lines=9> */
.L_x_25649:
[----:B------:R-:W0:Y:S02]  /*2790*/  I2F.S16 R0, R3 ;  /* 0x0000000300007306 */ /* 0x000e240000101400 */
[----:B0-----:R-:W-:-:S05]  /*27a0*/  F2FP.F16.F32.PACK_AB R0, RZ, R0 ;  /* 0x00000000ff00723e */ /* 0x001fca00000000ff */
[----:B------:R0:W-:Y:S01]  /*27b0*/  STG.E.U16 desc[UR36][R16.64], R0 ;  /* 0x0000000010007986 */ /* 0x0001e2000c101524 */
[----:B------:R-:W-:Y:S05]  /*27c0*/  BRA `(.L_x_25645) ;  /* 0x0000000800fc7947 */ /* 0x000fea0003800000 */
.L_x_25648:
        /* <DEDUP_REMOVED lines=10> */
.L_x_25651:
[----:B------:R-:W0:Y:S02]  /*2870*/  I2F.S16 R3, R3 ;  /* 0x0000000300037306 */ /* 0x000e240000101400 */
[----:B0-----:R-:W-:-:S04]  /*2880*/  F2FP.F16.F32.PACK_AB R3, RZ, R3 ;  /* 0x00000003ff03723e */ /* 0x001fc800000000ff */
[----:B------:R-:W-:-:S05]  /*2890*/  PRMT R3, R3, 0x5410, RZ ;  /* 0x0000541003037816 */ /* 0x000fca00000000ff */
[----:B------:R0:W-:Y:S01]  /*28a0*/  STG.E desc[UR36][R16.64], R3 ;  /* 0x0000000310007986 */ /* 0x0001e2000c101924 */
[----:B------:R-:W-:Y:S05]  /*28b0*/  BRA `(.L_x_25645) ;  /* 0x0000000800c07947 */ /* 0x000fea0003800000 */
.L_x_25650:
[----:B------:R-:W0:Y:S02]  /*28c0*/  I2F.F64.S16 R2, R3 ;  /* 0x0000000300027312 */ /* 0x000e240000101c00 */
[----:B0-----:R0:W-:Y:S01]  /*28d0*/  STG.E.64 desc[UR36][R16.64], R2 ;  /* 0x0000000210007986 */ /* 0x0011e2000c101b24 */
[----:B------:R-:W-:Y:S05]  /*28e0*/  BRA `(.L_x_25645) ;  /* 0x0000000800b47947 */ /* 0x000fea0003800000 */
.L_x_25640:
        /* <DEDUP_REMOVED lines=13> */
.L_x_25654:
[----:B------:R-:W0:Y:S01]  /*29c0*/  I2F.F64.S16 R4, R3 ;  /* 0x0000000300047312 */ /* 0x000e220000101c00 */
[----:B------:R-:W-:-:S05]  /*29d0*/  CS2R R6, SRZ ;  /* 0x0000000000067805 */ /* 0x000fca000001ff00 */
[----:B0-----:R0:W-:Y:S01]  /*29e0*/  STG.E.128 desc[UR36][R16.64], R4 ;  /* 0x0000000410007986 */ /* 0x0011e2000c101d24 */
[----:B------:R-:W-:Y:S05]  /*29f0*/  BRA `(.L_x_25645) ;  /* 0x0000000800707947 */ /* 0x000fea0003800000 */
.L_x_25653:
        /* <DEDUP_REMOVED lines=21> */
.L_x_25658:
[----:B------:R-:W-:Y:S05]  /*2b50*/  BSYNC B0 ;  /* 0x0000000000007941 */ /* 0x000fea0003800000 */
.L_x_25657:
[----:B------:R-:W-:-:S05]  /*2b60*/  LOP3.LUT R5, R0, R5, RZ, 0xfc, !PT ;  /* 0x0000000500057212 */ /* 0x000fca00078efcff */
[----:B------:R0:W-:Y:S01]  /*2b70*/  STG.E.U8 desc[UR36][R16.64], R5 ;  /* 0x0000000510007986 */ /* 0x0001e2000c101124 */
[----:B------:R-:W-:Y:S05]  /*2b80*/  BRA `(.L_x_25645) ;  /* 0x00000008000c7947 */ /* 0x000fea0003800000 */
.L_x_25656:
        /* <DEDUP_REMOVED lines=13> */
.L_x_25660:
[----:B------:R-:W-:Y:S01]  /*2c60*/  IMAD.MOV.U32 R0, RZ, RZ, 0x7f ;  /* 0x0000007fff007424 */ /* 0x000fe200078e00ff */
[----:B------:R-:W-:-:S04]  /*2c70*/  ISETP.GT.U32.AND P0, PT, R2, 0x7f800000, PT ;  /* 0x7f8000000200780c */ /* 0x000fc80003f04070 */
[----:B------:R-:W-:-:S09]  /*2c80*/  SEL R0, R0, 0x7c, P0 ;  /* 0x0000007c00007807 */ /* 0x000fd20000000000 */
.L_x_25661:
[----:B------:R-:W-:Y:S05]  /*2c90*/  BSYNC B0 ;  /* 0x0000000000007941 */ /* 0x000fea0003800000 */
.L_x_25659:
[----:B------:R-:W-:-:S04]  /*2ca0*/  LOP3.LUT R2, R3, 0x80000000, RZ, 0xc0, !PT ;  /* 0x8000000003027812 */ /* 0x000fc800078ec0ff */
[----:B------:R-:W-:-:S04]  /*2cb0*/  SHF.R.U32.HI R3, RZ, 0x18, R2 ;  /* 0x00000018ff037819 */ /* 0x000fc80000011602 */
[----:B------:R-:W-:-:S05]  /*2cc0*/  LOP3.LUT R3, R0, R3, RZ, 0xfc, !PT ;  /* 0x0000000300037212 */ /* 0x000fca00078efcff */
[----:B------:R0:W-:Y:S01]  /*2cd0*/  STG.E.U8 desc[UR36][R16.64], R3 ;  /* 0x0000000310007986 */ /* 0x0001e2000c101124 */
[----:B------:R-:W-:Y:S05]  /*2ce0*/  BRA `(.L_x_25645) ;  /* 0x0000000400b47947 */ /* 0x000fea0003800000 */
.L_x_25655:
[----:B------:R-:W0:Y:S02]  /*2cf0*/  I2F.S16 R0, R3 ;  /* 0x0000000300007306 */ /* 0x000e240000101400 */
[----:B0-----:R-:W-:-:S05]  /*2d00*/  F2FP.BF16.F32.PACK_AB R0, RZ, R0 ;  /* 0x00000000ff00723e */ /* 0x001fca00000010ff */
[----:B------:R0:W-:Y:S01]  /*2d10*/  STG.E.U16 desc[UR36][R16.64], R0 ;  /* 0x0000000010007986 */ /* 0x0001e2000c101524 */
[----:B------:R-:W-:Y:S05]  /*2d20*/  BRA `(.L_x_25645) ;  /* 0x0000000400a47947 */ /* 0x000fea0003800000 */
.L_x_25652:
        /* <DEDUP_REMOVED lines=10> */
.L_x_25664:
        /* <DEDUP_REMOVED lines=17> */
.L_x_25667:
[----:B------:R-:W-:-:S04]  /*2ee0*/  LOP3.LUT R2, R3, 0x80000000, RZ, 0xc0, !PT ;  /* 0x8000000003027812 */ /* 0x000fc800078ec0ff */
[----:B------:R-:W-:-:S04]  /*2ef0*/  SHF.R.U32.HI R3, RZ, 0x18, R2 ;  /* 0x00000018ff037819 */ /* 0x000fc80000011602 */
[----:B------:R-:W-:-:S04]  /*2f00*/  LOP3.LUT R0, R0, R3, RZ, 0xfc, !PT ;  /* 0x0000000300007212 */ /* 0x000fc800078efcff */
[----:B------:R-:W-:-:S07]  /*2f10*/  PRMT R8, R0, 0x7610, R8 ;  /* 0x0000761000087816 */ /* 0x000fce0000000008 */
.L_x_25666:
[----:B------:R-:W-:Y:S05]  /*2f20*/  BSYNC B0 ;  /* 0x0000000000007941 */ /* 0x000fea0003800000 */
.L_x_25665:
[----:B------:R0:W-:Y:S01]  /*2f30*/  STG.E.U8 desc[UR36][R16.64], R8 ;  /* 0x0000000810007986 */ /* 0x0001e2000c101124 */
[----:B------:R-:W-:Y:S05]  /*2f40*/  BRA `(.L_x_25645) ;  /* 0x00000004001c7947 */ /* 0x000fea0003800000 */
.L_x_25663:
        /* <DEDUP_REMOVED lines=17> */
.L_x_25670:
[----:B------:R-:W-:-:S04]  /*3060*/  LOP3.LUT R2, R3, 0x80000000, RZ, 0xc0, !PT ;  /* 0x8000000003027812 */ /* 0x000fc800078ec0ff */
[----:B------:R-:W-:-:S04]  /*3070*/  SHF.R.U32.HI R3, RZ, 0x18, R2 ;  /* 0x00000018ff037819 */ /* 0x000fc80000011602 */
[----:B------:R-:W-:-:S04]  /*3080*/  LOP3.LUT R0, R0, R3, RZ, 0xfc, !PT ;  /* 0x0000000300007212 */ /* 0x000fc800078efcff */
[----:B------:R-:W-:-:S07]  /*3090*/  PRMT R8, R0, 0x7610, R8 ;  /* 0x0000761000087816 */ /* 0x000fce0000000008 */
.L_x_25669:
[----:B------:R-:W-:Y:S05]  /*30a0*/  BSYNC B0 ;  /* 0x0000000000007941 */ /* 0x000fea0003800000 */
.L_x_25668:
[----:B------:R3:W-:Y:S01]  /*30b0*/  STG.E.U8 desc[UR36][R16.64], R8 ;  /* 0x0000000810007986 */ /* 0x0007e2000c101124 */
[----:B------:R-:W-:Y:S05]  /*30c0*/  BRA `(.L_x_25645) ;  /* 0x0000000000bc7947 */ /* 0x000fea0003800000 */
.L_x_25662:
        /* <DEDUP_REMOVED lines=23> */
.L_x_25644:
        /* <DEDUP_REMOVED lines=16> */
.L_x_25673:
[----:B------:R-:W-:Y:S05]  /*3340*/  BRA `(.L_x_25645) ;  /* 0x00000000001c7947 */ /* 0x000fea0003800000 */
.L_x_25672:
[----:B------:R-:W-:-:S05]  /*3350*/  PRMT R3, R3, 0x9910, RZ ;  /* 0x0000991003037816 */ /* 0x000fca00000000ff */
[----:B------:R-:W-:-:S05]  /*3360*/  IMAD.MOV.U32 R2, RZ, RZ, R3 ;  /* 0x000000ffff027224 */ /* 0x000fca00078e0003 */
[----:B------:R-:W-:-:S05]  /*3370*/  SHF.R.S32.HI R3, RZ, 0x1f, R2 ;  /* 0x0000001fff037819 */ /* 0x000fca0000011402 */
[----:B------:R2:W-:Y:S01]  /*3380*/  STG.E.64 desc[UR36][R16.64], R2 ;  /* 0x0000000210007986 */ /* 0x0005e2000c101b24 */
[----:B------:R-:W-:Y:S05]  /*3390*/  BRA `(.L_x_25645) ;  /* 0x0000000000087947 */ /* 0x000fea0003800000 */
.L_x_25671:
[----:B------:R-:W-:-:S05]  /*33a0*/  PRMT R3, R3, 0x9910, RZ ;  /* 0x0000991003037816 */ /* 0x000fca00000000ff */
[----:B------:R0:W-:Y:S02]  /*33b0*/  STG.E desc[UR36][R16.64], R3 ;  /* 0x0000000310007986 */ /* 0x0001e4000c101924 */
.L_x_25645:
[----:B------:R-:W-:-:S04]  /*33c0*/  IMAD R18, R23, 0x200, R18 ;  /* 0x0000020017127824 */ /* 0x000fc800078e0212 */
[----:B------:R-:W-:-:S07]  /*33d0*/  VIADD R19, R18, 0x80 ;  /* 0x0000008012137836 */ /* 0x000fce0000000000 */
.L_x_25603:
[----:B------:R-:W-:Y:S05]  /*33e0*/  BSYNC B6 ;  /* 0x0000000000067941 */ /* 0x000fea0003800000 */
.L_x_25602:
        /* <DEDUP_REMOVED lines=307> */
.L_x_25676:
        /* <DEDUP_REMOVED lines=20> */
.L_x_25680:
[----:B------:R1:W5:Y:S01]  /*4860*/  LDG.E.U8 R6, desc[UR36][R2.64] ;  /* 0x0000002402067981 */ /* 0x000362000c1e1100 */
[----:B------:R-:W-:Y:S05]  /*4870*/  BRA `(.L_x_25682) ;  /* 0x0000000c00547947 */ /* 0x000fea0003800000 */
.L_x_25679:
        /* <DEDUP_REMOVED lines=8> */
.L_x_25684:
[----:B------:R3:W5:Y:S01]  /*4900*/  LDG.E.U16 R6, desc[UR36][R2.64] ;  /* 0x0000002402067981 */ /* 0x000762000c1e1500 */
[----:B------:R-:W-:Y:S05]  /*4910*/  BRA `(.L_x_25682) ;  /* 0x0000000c002c7947 */ /* 0x000fea0003800000 */
.L_x_25683:
[----:B------:R2:W5:Y:S01]  /*4920*/  LDG.E.U16 R6, desc[UR36][R2.64] ;  /* 0x0000002402067981 */ /* 0x000562000c1e1500 */
[----:B------:R-:W-:Y:S05]  /*4930*/  BRA `(.L_x_25682) ;  /* 0x0000000c00247947 */ /* 0x000fea0003800000 */
.L_x_25678:
        /* <DEDUP_REMOVED lines=9> */
.L_x_25686:
[----:B------:R-:W2:Y:S02]  /*49d0*/  LDG.E.U16 R0, desc[UR36][R2.64] ;  /* 0x0000002402007981 */ /* 0x000ea4000c1e1500 */
[----:B--2---:R-:W-:-:S06]  /*49e0*/  HADD2.F32 R0, -RZ, R0.H0_H0 ;  /* 0x20000000ff007230 */ /* 0x004fcc0000004100 */
[----:B------:R-:W0:Y:S02]  /*49f0*/  F2I.FTZ.TRUNC.NTZ R0, R0 ;  /* 0x0000000000007305 */ /* 0x000e24000021f100 */
[----:B0-----:R-:W-:Y:S01]  /*4a00*/  PRMT R6, R0, 0x7610, R6 ;  /* 0x0000761000067816 */ /* 0x001fe20000000006 */
[----:B------:R-:W-:Y:S06]  /*4a10*/  BRA `(.L_x_25682) ;  /* 0x0000000800ec7947 */ /* 0x000fec0003800000 */
.L_x_25685:
        /* <DEDUP_REMOVED lines=9> */
.L_x_25688:
[----:B------:R-:W2:Y:S02]  /*4ab0*/  LDG.E.U16 R2, desc[UR36][R2.64] ;  /* 0x0000002402027981 */ /* 0x000ea4000c1e1500 */
[----:B--2---:R-:W-:-:S06]  /*4ac0*/  HADD2.F32 R0, -RZ, R2.H0_H0 ;  /* 0x20000002ff007230 */ /* 0x004fcc0000004100 */
[----:B------:R-:W0:Y:S02]  /*4ad0*/  F2I.FTZ.TRUNC.NTZ R0, R0 ;  /* 0x0000000000007305 */ /* 0x000e24000021f100 */
[----:B0-----:R-:W-:Y:S01]  /*4ae0*/  PRMT R6, R0, 0x7610, R6 ;  /* 0x0000761000067816 */ /* 0x001fe20000000006 */
[----:B------:R-:W-:Y:S06]  /*4af0*/  BRA `(.L_x_25682) ;  /* 0x0000000800b47947 */ /* 0x000fec0003800000 */
.L_x_25687:
[----:B------:R-:W2:Y:S02]  /*4b00*/  LDG.E.64 R2, desc[UR36][R2.64] ;  /* 0x0000002402027981 */ /* 0x000ea4000c1e1b00 */
[----:B--2---:R0:W1:Y:S01]  /*4b10*/  F2I.F64.TRUNC R6, R2 ;  /* 0x0000000200067311 */ /* 0x004062000030d100 */
[----:B------:R-:W-:Y:S05]  /*4b20*/  BRA `(.L_x_25682) ;  /* 0x0000000800a87947 */ /* 0x000fea0003800000 */
.L_x_25677:
        /* <DEDUP_REMOVED lines=12> */
.L_x_25691:
[----:B------:R-:W2:Y:S02]  /*4bf0*/  LDG.E.64 R2, desc[UR36][R2.64] ;  /* 0x0000002402027981 */ /* 0x000ea4000c1e1b00 */
[----:B--2---:R0:W1:Y:S01]  /*4c00*/  F2I.F64.TRUNC R6, R2 ;  /* 0x0000000200067311 */ /* 0x004062000030d100 */
[----:B------:R-:W-:Y:S05]  /*4c10*/  BRA `(.L_x_25682) ;  /* 0x00000008006c7947 */ /* 0x000fea0003800000 */
.L_x_25690:
        /* <DEDUP_REMOVED lines=28> */
.L_x_25693:
        /* <DEDUP_REMOVED lines=15> */
.L_x_25692:
[----:B------:R-:W2:Y:S02]  /*4ed0*/  LDG.E.U16 R0, desc[UR36][R2.64] ;  /* 0x0000002402007981 */ /* 0x000ea4000c1e1500 */
[----:B--2---:R-:W-:-:S06]  /*4ee0*/  IMAD.U32 R0, R0, 0x10000, RZ ;  /* 0x0001000000007824 */ /* 0x004fcc00078e00ff */
[----:B------:R-:W0:Y:S02]  /*4ef0*/  F2I.FTZ.TRUNC.NTZ R0, R0 ;  /* 0x0000000000007305 */ /* 0x000e24000021f100 */
[----:B0-----:R-:W-:Y:S01]  /*4f00*/  PRMT R6, R0, 0x7610, R6 ;  /* 0x0000761000067816 */ /* 0x001fe20000000006 */
[----:B------:R-:W-:Y:S06]  /*4f10*/  BRA `(.L_x_25682) ;  /* 0x0000000400ac7947 */ /* 0x000fec0003800000 */
.L_x_25689:
        /* <DEDUP_REMOVED lines=10> */
.L_x_25696:
        /* <DEDUP_REMOVED lines=21> */
.L_x_25700:
[----:B------:R-:W-:Y:S05]  /*5110*/  BSYNC B1 ;  /* 0x0000000000017941 */ /* 0x000fea0003800000 */
.L_x_25699:
[----:B------:R-:W-:Y:S01]  /*5120*/  LEA R3, R0, 0x3b800000, 0x17 ;  /* 0x3b80000000037811 */ /* 0x000fe200078eb8ff */
[----:B------:R-:W-:-:S05]  /*5130*/  IMAD.SHL.U32 R0, R2, 0x100000, RZ ;  /* 0x0010000002007824 */ /* 0x000fca00078e00ff */
[----:B------:R-:W-:-:S07]  /*5140*/  LOP3.LUT R0, R3, R0, R4, 0xfe, !PT ;  /* 0x0000000003007212 */ /* 0x000fce00078efe04 */
.L_x_25698:
[----:B------:R-:W-:Y:S05]  /*5150*/  BSYNC B0 ;  /* 0x0000000000007941 */ /* 0x000fea0003800000 */
.L_x_25697:
[----:B------:R-:W0:Y:S02]  /*5160*/  F2I.FTZ.TRUNC.NTZ R0, R0 ;  /* 0x0000000000007305 */ /* 0x000e24000021f100 */
[----:B0-----:R-:W-:Y:S01]  /*5170*/  PRMT R6, R0, 0x7610, R6 ;  /* 0x0000761000067816 */ /* 0x001fe20000000006 */
[----:B------:R-:W-:Y:S06]  /*5180*/  BRA `(.L_x_25682) ;  /* 0x0000000400107947 */ /* 0x000fec0003800000 */
.L_x_25695:
        /* <DEDUP_REMOVED lines=21> */
.L_x_25704:
[----:B------:R-:W-:Y:S05]  /*52e0*/  BSYNC B1 ;  /* 0x0000000000017941 */ /* 0x000fea0003800000 */
.L_x_25703:
[----:B------:R-:W-:Y:S01]  /*52f0*/  LEA R3, R0, 0x37800000, 0x17 ;  /* 0x3780000000037811 */ /* 0x000fe200078eb8ff */
[----:B------:R-:W-:-:S05]  /*5300*/  IMAD.SHL.U32 R0, R2, 0x200000, RZ ;  /* 0x0020000002007824 */ /* 0x000fca00078e00ff */
[----:B------:R-:W-:-:S07]  /*5310*/  LOP3.LUT R0, R3, R0, R4, 0xfe, !PT ;  /* 0x0000000003007212 */ /* 0x000fce00078efe04 */
.L_x_25702:
[----:B------:R-:W-:Y:S05]  /*5320*/  BSYNC B0 ;  /* 0x0000000000007941 */ /* 0x000fea0003800000 */
.L_x_25701:
[----:B------:R-:W0:Y:S02]  /*5330*/  F2I.FTZ.TRUNC.NTZ R0, R0 ;  /* 0x0000000000007305 */ /* 0x000e24000021f100 */
[----:B0-----:R-:W-:Y:S01]  /*5340*/  PRMT R6, R0, 0x7610, R6 ;  /* 0x0000761000067816 */ /* 0x001fe20000000006 */
[----:B------:R-:W-:Y:S06]  /*5350*/  BRA `(.L_x_25682) ;  /* 0x00000000009c7947 */ /* 0x000fec0003800000 */
.L_x_25694:
        /* <DEDUP_REMOVED lines=14> */
.L_x_25708:
[----:B------:R-:W-:Y:S05]  /*5440*/  BSYNC B0 ;  /* 0x0000000000007941 */ /* 0x000fea0003800000 */
.L_x_25707:
[----:B------:R-:W0:Y:S02]  /*5450*/  F2I.FTZ.TRUNC.NTZ R0, R0 ;  /* 0x0000000000007305 */ /* 0x000e24000021f100 */
[----:B0-----:R-:W-:Y:S01]  /*5460*/  PRMT R6, R0, 0x7610, R6 ;  /* 0x0000761000067816 */ /* 0x001fe20000000006 */
[----:B------:R-:W-:Y:S06]  /*5470*/  BRA `(.L_x_25682) ;  /* 0x0000000000547947 */ /* 0x000fec0003800000 */
.L_x_25681:
        /* <DEDUP_REMOVED lines=16> */
.L_x_25709:
[----:B------:R-:W-:Y:S01]  /*5580*/  PRMT R6, RZ, 0x7610, R6 ;  /* 0x00007610ff067816 */ /* 0x000fe20000000006 */
[----:B------:R-:W-:Y:S06]  /*5590*/  BRA `(.L_x_25682) ;  /* 0x00000000000c7947 */ /* 0x000fec0003800000 */
.L_x_25706:
[----:B------:R0:W5:Y:S01]  /*55a0*/  LDG.E.U16 R6, desc[UR36][R2.64] ;  /* 0x0000002402067981 */ /* 0x000162000c1e1500 */
[----:B------:R-:W-:Y:S05]  /*55b0*/  BRA `(.L_x_25682) ;  /* 0x0000000000047947 */ /* 0x000fea0003800000 */
.L_x_25705:
[----:B------:R0:W5:Y:S02]  /*55c0*/  LDG.E.U16 R6, desc[UR36][R2.64] ;  /* 0x0000002402067981 */ /* 0x000164000c1e1500 */
.L_x_25682:
[----:B------:R-:W2:Y:S01]  /*55d0*/  LDC.U16 R9, c[0x0][0x422] ;  /* 0x00010880ff097b82 */ /* 0x000ea20000000400 */
[----:B-1---5:R-:W-:Y:S01]  /*55e0*/  PRMT R5, R6, 0x9910, RZ ;  /* 0x0000991006057816 */ /* 0x022fe200000000ff */
[----:B------:R-:W-:Y:S03]  /*55f0*/  BSSY B0, `(.L_x_25710) ;  /* 0x000002c000007945 */ /* 0x000fe60003800000 */
[----:B------:R-:W-:Y:S02]  /*5600*/  IABS R7, R5 ;  /* 0x0000000500077213 */ /* 0x000fe40000000000 */
[C---:B--2---:R-:W-:Y:S02]  /*5610*/  PRMT R4, R9.reuse, 0x9910, RZ ;  /* 0x0000991009047816 */ /* 0x044fe400000000ff */
[----:B------:R-:W-:Y:S02]  /*5620*/  LOP3.LUT R6, R9, R6, RZ, 0x3c, !PT ;  /* 0x0000000609067212 */ /* 0x000fe400078e3cff */
[----:B------:R-:W-:-:S02]  /*5630*/  IABS R0, R4 ;  /* 0x0000000400007213 */ /* 0x000fc40000000000 */
[----:B------:R-:W-:Y:S02]  /*5640*/  IABS R10, R4 ;  /* 0x00000004000a7213 */ /* 0x000fe40000000000 */
[----:B------:R-:W1:Y:S01]  /*5650*/  I2F.RP R8, R0 ;  /* 0x0000000000087306 */ /* 0x000e620000209400 */
[----:B------:R-:W-:-:S04]  /*5660*/  PRMT R6, R6, 0x9910, RZ ;  /* 0x0000991006067816 */ /* 0x000fc800000000ff */
[----:B------:R-:W-:-:S03]  /*5670*/  ISETP.GT.AND P3, PT, R6, -0x1, PT ;  /* 0xffffffff0600780c */ /* 0x000fc60003f64270 */
[----:B-1----:R-:W0:Y:S02]  /*5680*/  MUFU.RCP R8, R8 ;  /* 0x0000000800087308 */ /* 0x002e240000001000 */
[----:B0--34-:R-:W-:-:S06]  /*5690*/  VIADD R2, R8, 0xffffffe ;  /* 0x0ffffffe08027836 */ /* 0x019fcc0000000000 */
[----:B------:R0:W1:Y:S02]  /*56a0*/  F2I.FTZ.U32.TRUNC.NTZ R3, R2 ;  /* 0x0000000200037305 */ /* 0x000064000021f000 */
[----:B0-----:R-:W-:Y:S02]  /*56b0*/  IMAD.MOV.U32 R2, RZ, RZ, RZ ;  /* 0x000000ffff027224 */ /* 0x001fe400078e00ff */
[----:B-1----:R-:W-:-:S04]  /*56c0*/  IMAD.MOV R11, RZ, RZ, -R3 ;  /* 0x000000ffff0b7224 */ /* 0x002fc800078e0a03 */
[----:B------:R-:W-:-:S04]  /*56d0*/  IMAD R11, R11, R0, RZ ;  /* 0x000000000b0b7224 */ /* 0x000fc800078e02ff */
[----:B------:R-:W-:-:S04]  /*56e0*/  IMAD.HI.U32 R8, R3, R11, R2 ;  /* 0x0000000b03087227 */ /* 0x000fc800078e0002 */
[----:B------:R-:W-:Y:S02]  /*56f0*/  IMAD.MOV R3, RZ, RZ, -R10 ;  /* 0x000000ffff037224 */ /* 0x000fe400078e0a0a */
[----:B------:R-:W-:Y:S01]  /*5700*/  IMAD.HI.U32 R2, R8, R7, RZ ;  /* 0x0000000708027227 */ /* 0x000fe200078e00ff */
[----:B------:R-:W0:Y:S03]  /*5710*/  LDC.U8 R10, c[0x0][0x424] ;  /* 0x00010900ff0a7b82 */ /* 0x000e260000000000 */
[----:B------:R-:W-:Y:S01]  /*5720*/  IMAD R3, R2, R3, R7 ;  /* 0x0000000302037224 */ /* 0x000fe200078e0207 */
[----:B------:R-:W-:-:S04]  /*5730*/  LOP3.LUT R7, R5, R4, RZ, 0x3c, !PT ;  /* 0x0000000405077212 */ /* 0x000fc800078e3cff */
[----:B------:R-:W-:Y:S02]  /*5740*/  ISETP.GT.U32.AND P2, PT, R0, R3, PT ;  /* 0x000000030000720c */ /* 0x000fe40003f44070 */
[----:B------:R-:W-:Y:S02]  /*5750*/  ISETP.GE.AND P0, PT, R7, RZ, PT ;  /* 0x000000ff0700720c */ /* 0x000fe40003f06270 */
[----:B------:R-:W-:-:S09]  /*5760*/  LOP3.LUT R7, RZ, R4, RZ, 0x33, !PT ;  /* 0x00000004ff077212 */ /* 0x000fd200078e33ff */
[----:B------:R-:W-:Y:S02]  /*5770*/  @!P2 IMAD.IADD R3, R3, 0x1, -R0 ;  /* 0x000000010303a824 */ /* 0x000fe400078e0a00 */
[----:B------:R-:W-:Y:S01]  /*5780*/  @!P2 VIADD R2, R2, 0x1 ;  /* 0x000000010202a836 */ /* 0x000fe20000000000 */
[----:B0-----:R-:W-:Y:S02]  /*5790*/  PRMT R8, R10, 0x9910, RZ ;  /* 0x000099100a087816 */ /* 0x001fe400000000ff */
[----:B------:R-:W-:Y:S02]  /*57a0*/  ISETP.GE.U32.AND P1, PT, R3, R0, PT ;  /* 0x000000000300720c */ /* 0x000fe40003f26070 */
[----:B------:R-:W-:-:S11]  /*57b0*/  ISETP.NE.AND P2, PT, R4, RZ, PT ;  /* 0x000000ff0400720c */ /* 0x000fd60003f45270 */
        /* <DEDUP_REMOVED lines=15> */
.L_x_25711:
[----:B------:R-:W-:Y:S05]  /*58b0*/  BSYNC B0 ;  /* 0x0000000000007941 */ /* 0x000fea0003800000 */
.L_x_25710:
        /* <DEDUP_REMOVED lines=11> */
.L_x_25715:
[----:B------:R4:W-:Y:S01]  /*5970*/  STG.E.U8 desc[UR36][R16.64], R9 ;  /* 0x0000000910007986 */ /* 0x0009e2000c101124 */
[----:B------:R-:W-:Y:S05]  /*5980*/  BRA `(.L_x_25717) ;  /* 0x0000000c00647947 */ /* 0x000fea0003800000 */
.L_x_25714:
        /* <DEDUP_REMOVED lines=10> */
.L_x_25719:
[----:B------:R-:W-:-:S05]  /*5a30*/  PRMT R3, R9, 0x9910, RZ ;  /* 0x0000991009037816 */ /* 0x000fca00000000ff */
[----:B------:R2:W-:Y:S01]  /*5a40*/  STG.E desc[UR36][R16.64], R3 ;  /* 0x0000000310007986 */ /* 0x0005e2000c101924 */
[----:B------:R-:W-:Y:S05]  /*5a50*/  BRA `(.L_x_25717) ;  /* 0x0000000c00307947 */ /* 0x000fea0003800000 */
.L_x_25718:
[----:B------:R0:W-:Y:S01]  /*5a60*/  STG.E.U16 desc[UR36][R16.64], R9 ;  /* 0x0000000910007986 */ /* 0x0001e2000c101524 */
[----:B------:R-:W-:Y:S05]  /*5a70*/  BRA `(.L_x_25717) ;  /* 0x0000000c00287947 */ /* 0x000fea0003800000 */
.L_x_25713:
        /* <DEDUP_REMOVED lines=9> */
.L_x_25721:
[----:B------:R-:W0:Y:S02]  /*5b10*/  I2F.S16 R0, R9 ;  /* 0x0000000900007306 */ /* 0x000e240000101400 */
[----:B0-----:R-:W-:-:S05]  /*5b20*/  F2FP.F16.F32.PACK_AB R0, RZ, R0 ;  /* 0x00000000ff00723e */ /* 0x001fca00000000ff */
[----:B------:R0:W-:Y:S01]  /*5b30*/  STG.E.U16 desc[UR36][R16.64], R0 ;  /* 0x0000000010007986 */ /* 0x0001e2000c101524 */
[----:B------:R-:W-:Y:S05]  /*5b40*/  BRA `(.L_x_25717) ;  /* 0x0000000800f47947 */ /* 0x000fea0003800000 */
.L_x_25720:
        /* <DEDUP_REMOVED lines=10> */
.L_x_25723:
[----:B------:R-:W0:Y:S02]  /*5bf0*/  I2F.S16 R9, R9 ;  /* 0x0000000900097306 */ /* 0x000e240000101400 */
[----:B0-----:R-:W-:-:S04]  /*5c00*/  F2FP.F16.F32.PACK_AB R3, RZ, R9 ;  /* 0x00000009ff03723e */ /* 0x001fc800000000ff */
[----:B------:R-:W-:-:S05]  /*5c10*/  PRMT R3, R3, 0x5410, RZ ;  /* 0x0000541003037816 */ /* 0x000fca00000000ff */
[----:B------:R0:W-:Y:S01]  /*5c20*/  STG.E desc[UR36][R16.64], R3 ;  /* 0x0000000310007986 */ /* 0x0001e2000c101924 */
[----:B------:R-:W-:Y:S05]  /*5c30*/  BRA `(.L_x_25717) ;  /* 0x0000000800b87947 */ /* 0x000fea0003800000 */
.L_x_25722:
[----:B------:R-:W0:Y:S02]  /*5c40*/  I2F.F64.S16 R2, R9 ;  /* 0x0000000900027312 */ /* 0x000e240000101c00 */
[----:B0-----:R0:W-:Y:S01]  /*5c50*/  STG.E.64 desc[UR36][R16.64], R2 ;  /* 0x0000000210007986 */ /* 0x0011e2000c101b24 */
[----:B------:R-:W-:Y:S05]  /*5c60*/  BRA `(.L_x_25717) ;  /* 0x0000000800ac7947 */ /* 0x000fea0003800000 */
.L_x_25712:
        /* <DEDUP_REMOVED lines=13> */
.L_x_25726:
[----:B------:R-:W0:Y:S01]  /*5d40*/  I2F.F64.S16 R4, R9 ;  /* 0x0000000900047312 */ /* 0x000e220000101c00 */
[----:B------:R-:W-:-:S05]  /*5d50*/  CS2R R6, SRZ ;  /* 0x0000000000067805 */ /* 0x000fca000001ff00 */
[----:B0-----:R0:W-:Y:S01]  /*5d60*/  STG.E.128 desc[UR36][R16.64], R4 ;  /* 0x0000000410007986 */ /* 0x0011e2000c101d24 */
[----:B------:R-:W-:Y:S05]  /*5d70*/  BRA `(.L_x_25717) ;  /* 0x0000000800687947 */ /* 0x000fea0003800000 */
.L_x_25725:
        /* <DEDUP_REMOVED lines=21> */
.L_x_25730:
[----:B------:R-:W-:Y:S05]  /*5ed0*/  BSYNC B0 ;  /* 0x0000000000007941 */ /* 0x000fea0003800000 */
.L_x_25729:
[----:B------:R-:W-:-:S05]  /*5ee0*/  LOP3.LUT R3, R0, R3, RZ, 0xfc, !PT ;  /* 0x0000000300037212 */ /* 0x000fca00078efcff */
[----:B------:R0:W-:Y:S01]  /*5ef0*/  STG.E.U8 desc[UR36][R16.64], R3 ;  /* 0x0000000310007986 */ /* 0x0001e2000c101124 */
[----:B------:R-:W-:Y:S05]  /*5f00*/  BRA `(.L_x_25717) ;  /* 0x0000000800047947 */ /* 0x000fea0003800000 */
.L_x_25728:
        /* <DEDUP_REMOVED lines=13> */
.L_x_25732:
[----:B------:R-:W-:Y:S01]  /*5fe0*/  IMAD.MOV.U32 R0, RZ, RZ, 0x7f ;  /* 0x0000007fff007424 */ /* 0x000fe200078e00ff */
[----:B------:R-:W-:-:S04]  /*5ff0*/  ISETP.GT.U32.AND P0, PT, R2, 0x7f800000, PT ;  /* 0x7f8000000200780c */ /* 0x000fc80003f04070 */
[----:B------:R-:W-:-:S09]  /*6000*/  SEL R0, R0, 0x7c, P0 ;  /* 0x0000007c00007807 */ /* 0x000fd20000000000 */
.L_x_25733:
[----:B------:R-:W-:Y:S05]  /*6010*/  BSYNC B0 ;  /* 0x0000000000007941 */ /* 0x000fea0003800000 */
.L_x_25731:
[----:B------:R-:W-:-:S04]  /*6020*/  LOP3.LUT R2, R9, 0x80000000, RZ, 0xc0, !PT ;  /* 0x8000000009027812 */ /* 0x000fc800078ec0ff */
[----:B------:R-:W-:-:S04]  /*6030*/  SHF.R.U32.HI R3, RZ, 0x18, R2 ;  /* 0x00000018ff037819 */ /* 0x000fc80000011602 */
[----:B------:R-:W-:-:S05]  /*6040*/  LOP3.LUT R3, R0, R3, RZ, 0xfc, !PT ;  /* 0x0000000300037212 */ /* 0x000fca00078efcff */
[----:B------:R0:W-:Y:S01]  /*6050*/  STG.E.U8 desc[UR36][R16.64], R3 ;  /* 0x0000000310007986 */ /* 0x0001e2000c101124 */
[----:B------:R-:W-:Y:S05]  /*6060*/  BRA `(.L_x_25717) ;  /* 0x0000000400ac7947 */ /* 0x000fea0003800000 */
.L_x_25727:
[----:B------:R-:W0:Y:S02]  /*6070*/  I2F.S16 R0, R9 ;  /* 0x0000000900007306 */ /* 0x000e240000101400 */
[----:B0-----:R-:W-:-:S05]  /*6080*/  F2FP.BF16.F32.PACK_AB R0, RZ, R0 ;  /* 0x00000000ff00723e */ /* 0x001fca00000010ff */
[----:B------:R0:W-:Y:S01]  /*6090*/  STG.E.U16 desc[UR36][R16.64], R0 ;  /* 0x0000000010007986 */ /* 0x0001e2000c101524 */
[----:B------:R-:W-:Y:S05]  /*60a0*/  BRA `(.L_x_25717) ;  /* 0x00000004009c7947 */ /* 0x000fea0003800000 */
.L_x_25724:
        /* <DEDUP_REMOVED lines=10> */
.L_x_25736:
        /* <DEDUP_REMOVED lines=17> */
.L_x_25739:
[----:B------:R-:W-:-:S04]  /*6260*/  LOP3.LUT R2, R9, 0x80000000, RZ, 0xc0, !PT ;  /* 0x8000000009027812 */ /* 0x000fc800078ec0ff */
[----:B------:R-:W-:-:S04]  /*6270*/  SHF.R.U32.HI R3, RZ, 0x18, R2 ;  /* 0x00000018ff037819 */ /* 0x000fc80000011602 */
[----:B------:R-:W-:-:S04]  /*6280*/  LOP3.LUT R0, R0, R3, RZ, 0xfc, !PT ;  /* 0x0000000300007212 */ /* 0x000fc800078efcff */
[----:B------:R-:W-:-:S07]  /*6290*/  PRMT R8, R0, 0x7610, R8 ;  /* 0x0000761000087816 */ /* 0x000fce0000000008 */
.L_x_25738:
[----:B------:R-:W-:Y:S05]  /*62a0*/  BSYNC B0 ;  /* 0x0000000000007941 */ /* 0x000fea0003800000 */
.L_x_25737:
[----:B------:R0:W-:Y:S01]  /*62b0*/  STG.E.U8 desc[UR36][R16.64], R8 ;  /* 0x0000000810007986 */ /* 0x0001e2000c101124 */
[----:B------:R-:W-:Y:S05]  /*62c0*/  BRA `(.L_x_25717) ;  /* 0x0000000400147947 */ /* 0x000fea0003800000 */
.L_x_25735:
        /* <DEDUP_REMOVED lines=17> */
.L_x_25742:
[----:B------:R-:W-:-:S04]  /*63e0*/  LOP3.LUT R2, R9, 0x80000000, RZ, 0xc0, !PT ;  /* 0x8000000009027812 */ /* 0x000fc800078ec0ff */
[----:B------:R-:W-:-:S04]  /*63f0*/  SHF.R.U32.HI R3, RZ, 0x18, R2 ;  /* 0x00000018ff037819 */ /* 0x000fc80000011602 */
[----:B------:R-:W-:-:S04]  /*6400*/  LOP3.LUT R0, R0, R3, RZ, 0xfc, !PT ;  /* 0x0000000300007212 */ /* 0x000fc800078efcff */
[----:B------:R-:W-:-:S07]  /*6410*/  PRMT R8, R0, 0x7610, R8 ;  /* 0x0000761000087816 */ /* 0x000fce0000000008 */
.L_x_25741:
[----:B------:R-:W-:Y:S05]  /*6420*/  BSYNC B0 ;  /* 0x0000000000007941 */ /* 0x000fea0003800000 */
.L_x_25740:
[----:B------:R0:W-:Y:S01]  /*6430*/  STG.E.U8 desc[UR36][R16.64], R8 ;  /* 0x0000000810007986 */ /* 0x0001e2000c101124 */
[----:B------:R-:W-:Y:S05]  /*6440*/  BRA `(.L_x_25717) ;  /* 0x0000000000b47947 */ /* 0x000fea0003800000 */
.L_x_25734:
        /* <DEDUP_REMOVED lines=22> */
.L_x_25716:
        /* <DEDUP_REMOVED lines=16> */
.L_x_25745:
[----:B------:R-:W-:Y:S05]  /*66b0*/  BRA `(.L_x_25717) ;  /* 0x0000000000187947 */ /* 0x000fea0003800000 */
.L_x_25744:
[----:B------:R-:W-:-:S04]  /*66c0*/  PRMT R2, R9, 0x9910, RZ ;  /* 0x0000991009027816 */ /* 0x000fc800000000ff */
[----:B------:R-:W-:-:S05]  /*66d0*/  SHF.R.S32.HI R3, RZ, 0x1f, R2 ;  /* 0x0000001fff037819 */ /* 0x000fca0000011402 */
[----:B------:R0:W-:Y:S01]  /*66e0*/  STG.E.64 desc[UR36][R16.64], R2 ;  /* 0x0000000210007986 */ /* 0x0001e2000c101b24 */
[----:B------:R-:W-:Y:S05]  /*66f0*/  BRA `(.L_x_25717) ;  /* 0x0000000000087947 */ /* 0x000fea0003800000 */
.L_x_25743:
[----:B------:R-:W-:-:S05]  /*6700*/  PRMT R3, R9, 0x9910, RZ ;  /* 0x0000991009037816 */ /* 0x000fca00000000ff */
[----:B------:R0:W-:Y:S02]  /*6710*/  STG.E desc[UR36][R16.64], R3 ;  /* 0x0000000310007986 */ /* 0x0001e4000c101924 */
.L_x_25717:
[----:B------:R-:W-:-:S07]  /*6720*/  VIADD R19, R19, 0x80 ;  /* 0x0000008013137836 */ /* 0x000fce0000000000 */
.L_x_25675:
[----:B------:R-:W-:Y:S05]  /*6730*/  BSYNC B6 ;  /* 0x0000000000067941 */ /* 0x000fea0003800000 */
.L_x_25674:
        /* <DEDUP_REMOVED lines=307> */
.L_x_25748:
        /* <DEDUP_REMOVED lines=20> */
.L_x_25752:
[----:B------:R3:W5:Y:S01]  /*7bb0*/  LDG.E.U8 R6, desc[UR36][R2.64] ;  /* 0x0000002402067981 */ /* 0x000762000c1e1100 */
[----:B------:R-:W-:Y:S05]  /*7bc0*/  BRA `(.L_x_25754) ;  /* 0x0000000c00547947 */ /* 0x000fea0003800000 */
.L_x_25751:
        /* <DEDUP_REMOVED lines=8> */
.L_x_25756:
[----:B------:R2:W5:Y:S01]  /*7c50*/  LDG.E.U16 R6, desc[UR36][R2.64] ;  /* 0x0000002402067981 */ /* 0x000562000c1e1500 */
[----:B------:R-:W-:Y:S05]  /*7c60*/  BRA `(.L_x_25754) ;  /* 0x0000000c002c7947 */ /* 0x000fea0003800000 */
.L_x_25755:
[----:B------:R0:W5:Y:S01]  /*7c70*/  LDG.E.U16 R6, desc[UR36][R2.64] ;  /* 0x0000002402067981 */ /* 0x000162000c1e1500 */
[----:B------:R-:W-:Y:S05]  /*7c80*/  BRA `(.L_x_25754) ;  /* 0x0000000c00247947 */ /* 0x000fea0003800000 */
.L_x_25750:
        /* <DEDUP_REMOVED lines=9> */
.L_x_25758:
[----:B------:R-:W2:Y:S02]  /*7d20*/  LDG.E.U16 R0, desc[UR36][R2.64] ;  /* 0x0000002402007981 */ /* 0x000ea4000c1e1500 */
[----:B--2---:R-:W-:-:S06]  /*7d30*/  HADD2.F32 R0, -RZ, R0.H0_H0 ;  /* 0x20000000ff007230 */ /* 0x004fcc0000004100 */
[----:B------:R-:W0:Y:S02]  /*7d40*/  F2I.FTZ.TRUNC.NTZ R0, R0 ;  /* 0x0000000000007305 */ /* 0x000e24000021f100 */
[----:B0-----:R-:W-:Y:S01]  /*7d50*/  PRMT R6, R0, 0x7610, R6 ;  /* 0x0000761000067816 */ /* 0x001fe20000000006 */
[----:B------:R-:W-:Y:S06]  /*7d60*/  BRA `(.L_x_25754) ;  /* 0x0000000800ec7947 */ /* 0x000fec0003800000 */
.L_x_25757:
        /* <DEDUP_REMOVED lines=9> */
.L_x_25760:
[----:B------:R-:W2:Y:S02]  /*7e00*/  LDG.E.U16 R2, desc[UR36][R2.64] ;  /* 0x0000002402027981 */ /* 0x000ea4000c1e1500 */
[----:B--2---:R-:W-:-:S06]  /*7e10*/  HADD2.F32 R0, -RZ, R2.H0_H0 ;  /* 0x20000002ff007230 */ /* 0x004fcc0000004100 */
[----:B------:R-:W0:Y:S02]  /*7e20*/  F2I.FTZ.TRUNC.NTZ R0, R0 ;  /* 0x0000000000007305 */ /* 0x000e24000021f100 */
[----:B0-----:R-:W-:Y:S01]  /*7e30*/  PRMT R6, R0, 0x7610, R6 ;  /* 0x0000761000067816 */ /* 0x001fe20000000006 */
[----:B------:R-:W-:Y:S06]  /*7e40*/  BRA `(.L_x_25754) ;  /* 0x0000000800b47947 */ /* 0x000fec0003800000 */
.L_x_25759:
[----:B------:R-:W2:Y:S02]  /*7e50*/  LDG.E.64 R2, desc[UR36][R2.64] ;  /* 0x0000002402027981 */ /* 0x000ea4000c1e1b00 */
[----:B--2---:R0:W1:Y:S01]  /*7e60*/  F2I.F64.TRUNC R6, R2 ;  /* 0x0000000200067311 */ /* 0x004062000030d100 */
[----:B------:R-:W-:Y:S05]  /*7e70*/  BRA `(.L_x_25754) ;  /* 0x0000000800a87947 */ /* 0x000fea0003800000 */
.L_x_25749:
        /* <DEDUP_REMOVED lines=12> */
.L_x_25763:
[----:B------:R-:W2:Y:S02]  /*7f40*/  LDG.E.64 R2, desc[UR36][R2.64] ;  /* 0x0000002402027981 */ /* 0x000ea4000c1e1b00 */
[----:B--2---:R0:W1:Y:S01]  /*7f50*/  F2I.F64.TRUNC R6, R2 ;  /* 0x0000000200067311 */ /* 0x004062000030d100 */
[----:B------:R-:W-:Y:S05]  /*7f60*/  BRA `(.L_x_25754) ;  /* 0x00000008006c7947 */ /* 0x000fea0003800000 */
.L_x_25762:
        /* <DEDUP_REMOVED lines=28> */
.L_x_25765:
        /* <DEDUP_REMOVED lines=15> */
.L_x_25764:
[----:B------:R-:W2:Y:S02]  /*8220*/  LDG.E.U16 R0, desc[UR36][R2.64] ;  /* 0x0000002402007981 */ /* 0x000ea4000c1e1500 */
[----:B--2---:R-:W-:-:S06]  /*8230*/  IMAD.U32 R0, R0, 0x10000, RZ ;  /* 0x0001000000007824 */ /* 0x004fcc00078e00ff */
[----:B------:R-:W0:Y:S02]  /*8240*/  F2I.FTZ.TRUNC.NTZ R0, R0 ;  /* 0x0000000000007305 */ /* 0x000e24000021f100 */
[----:B0-----:R-:W-:Y:S01]  /*8250*/  PRMT R6, R0, 0x7610, R6 ;  /* 0x0000761000067816 */ /* 0x001fe20000000006 */
[----:B------:R-:W-:Y:S06]  /*8260*/  BRA `(.L_x_25754) ;  /* 0x0000000400ac7947 */ /* 0x000fec0003800000 */
.L_x_25761:
        /* <DEDUP_REMOVED lines=10> */
.L_x_25768:
        /* <DEDUP_REMOVED lines=21> */
.L_x_25772:
[----:B------:R-:W-:Y:S05]  /*8460*/  BSYNC B1 ;  /* 0x0000000000017941 */ /* 0x000fea0003800000 */
.L_x_25771:
[----:B------:R-:W-:Y:S01]  /*8470*/  LEA R3, R0, 0x3b800000, 0x17 ;  /* 0x3b80000000037811 */ /* 0x000fe200078eb8ff */
[----:B------:R-:W-:-:S05]  /*8480*/  IMAD.SHL.U32 R0, R2, 0x100000, RZ ;  /* 0x0010000002007824 */ /* 0x000fca00078e00ff */
[----:B------:R-:W-:-:S07]  /*8490*/  LOP3.LUT R0, R3, R0, R4, 0xfe, !PT ;  /* 0x0000000003007212 */ /* 0x000fce00078efe04 */
.L_x_25770:
[----:B------:R-:W-:Y:S05]  /*84a0*/  BSYNC B0 ;  /* 0x0000000000007941 */ /* 0x000fea0003800000 */
.L_x_25769:
[----:B------:R-:W0:Y:S02]  /*84b0*/  F2I.FTZ.TRUNC.NTZ R0, R0 ;  /* 0x0000000000007305 */ /* 0x000e24000021f100 */
[----:B0-----:R-:W-:Y:S01]  /*84c0*/  PRMT R6, R0, 0x7610, R6 ;  /* 0x0000761000067816 */ /* 0x001fe20000000006 */
[----:B------:R-:W-:Y:S06]  /*84d0*/  BRA `(.L_x_25754) ;  /* 0x0000000400107947 */ /* 0x000fec0003800000 */
.L_x_25767:
        /* <DEDUP_REMOVED lines=21> */
.L_x_25776:
[----:B------:R-:W-:Y:S05]  /*8630*/  BSYNC B1 ;  /* 0x0000000000017941 */ /* 0x000fea0003800000 */
.L_x_25775:
[----:B------:R-:W-:Y:S01]  /*8640*/  LEA R3, R0, 0x37800000, 0x17 ;  /* 0x3780000000037811 */ /* 0x000fe200078eb8ff */
[----:B------:R-:W-:-:S05]  /*8650*/  IMAD.SHL.U32 R0, R2, 0x200000, RZ ;  /* 0x0020000002007824 */ /* 0x000fca00078e00ff */
[----:B------:R-:W-:-:S07]  /*8660*/  LOP3.LUT R0, R3, R0, R4, 0xfe, !PT ;  /* 0x0000000003007212 */ /* 0x000fce00078efe04 */
.L_x_25774:
[----:B------:R-:W-:Y:S05]  /*8670*/  BSYNC B0 ;  /* 0x0000000000007941 */ /* 0x000fea0003800000 */
.L_x_25773:
[----:B------:R-:W0:Y:S02]  /*8680*/  F2I.FTZ.TRUNC.NTZ R0, R0 ;  /* 0x0000000000007305 */ /* 0x000e24000021f100 */
[----:B0-----:R-:W-:Y:S01]  /*8690*/  PRMT R6, R0, 0x7610, R6 ;  /* 0x0000761000067816 */ /* 0x001fe20000000006 */
[----:B------:R-:W-:Y:S06]  /*86a0*/  BRA `(.L_x_25754) ;  /* 0x00000000009c7947 */ /* 0x000fec0003800000 */
.L_x_25766:
        /* <DEDUP_REMOVED lines=14> */
.L_x_25780:
[----:B------:R-:W-:Y:S05]  /*8790*/  BSYNC B0 ;  /* 0x0000000000007941 */ /* 0x000fea0003800000 */
.L_x_25779:
[----:B------:R-:W0:Y:S02]  /*87a0*/  F2I.FTZ.TRUNC.NTZ R0, R0 ;  /* 0x0000000000007305 */ /* 0x000e24000021f100 */
[----:B0-----:R-:W-:Y:S01]  /*87b0*/  PRMT R6, R0, 0x7610, R6 ;  /* 0x0000761000067816 */ /* 0x001fe20000000006 */
[----:B------:R-:W-:Y:S06]  /*87c0*/  BRA `(.L_x_25754) ;  /* 0x0000000000547947 */ /* 0x000fec0003800000 */
.L_x_25753:
        /* <DEDUP_REMOVED lines=16> */
.L_x_25781:
[----:B------:R-:W-:Y:S01]  /*88d0*/  PRMT R6, RZ, 0x7610, R6 ;  /* 0x00007610ff067816 */ /* 0x000fe20000000006 */
[----:B------:R-:W-:Y:S06]  /*88e0*/  BRA `(.L_x_25754) ;  /* 0x00000000000c7947 */ /* 0x000fec0003800000 */
.L_x_25778:
[----:B------:R0:W5:Y:S01]  /*88f0*/  LDG.E.U16 R6, desc[UR36][R2.64] ;  /* 0x0000002402067981 */ /* 0x000162000c1e1500 */
[----:B------:R-:W-:Y:S05]  /*8900*/  BRA `(.L_x_25754) ;  /* 0x0000000000047947 */ /* 0x000fea0003800000 */
.L_x_25777:
[----:B------:R0:W5:Y:S02]  /*8910*/  LDG.E.U16 R6, desc[UR36][R2.64] ;  /* 0x0000002402067981 */ /* 0x000164000c1e1500 */
.L_x_25754:
        /* <DEDUP_REMOVED lines=46> */
.L_x_25783:
[----:B------:R-:W-:Y:S05]  /*8c00*/  BSYNC B0 ;  /* 0x0000000000007941 */ /* 0x000fea0003800000 */
.L_x_25782:
        /* <DEDUP_REMOVED lines=11> */
.L_x_25787:
[----:B------:R0:W-:Y:S01]  /*8cc0*/  STG.E.U8 desc[UR36][R16.64], R9 ;  /* 0x0000000910007986 */ /* 0x0001e2000c101124 */
[----:B------:R-:W-:Y:S05]  /*8cd0*/  BRA `(.L_x_25789) ;  /* 0x0000000c00647947 */ /* 0x000fea0003800000 */
.L_x_25786:
        /* <DEDUP_REMOVED lines=10> */
.L_x_25791:
[----:B------:R-:W-:-:S05]  /*8d80*/  PRMT R3, R9, 0x9910, RZ ;  /* 0x0000991009037816 */ /* 0x000fca00000000ff */
[----:B------:R0:W-:Y:S01]  /*8d90*/  STG.E desc[UR36][R16.64], R3 ;  /* 0x0000000310007986 */ /* 0x0001e2000c101924 */
[----:B------:R-:W-:Y:S05]  /*8da0*/  BRA `(.L_x_25789) ;  /* 0x0000000c00307947 */ /* 0x000fea0003800000 */
.L_x_25790:
[----:B------:R0:W-:Y:S01]  /*8db0*/  STG.E.U16 desc[UR36][R16.64], R9 ;  /* 0x0000000910007986 */ /* 0x0001e2000c101524 */
[----:B------:R-:W-:Y:S05]  /*8dc0*/  BRA `(.L_x_25789) ;  /* 0x0000000c00287947 */ /* 0x000fea0003800000 */
.L_x_25785:
        /* <DEDUP_REMOVED lines=9> */
.L_x_25793:
[----:B------:R-:W0:Y:S02]  /*8e60*/  I2F.S16 R0, R9 ;  /* 0x0000000900007306 */ /* 0x000e240000101400 */
[----:B0-----:R-:W-:-:S05]  /*8e70*/  F2FP.F16.F32.PACK_AB R0, RZ, R0 ;  /* 0x00000000ff00723e */ /* 0x001fca00000000ff */
[----:B------:R0:W-:Y:S01]  /*8e80*/  STG.E.U16 desc[UR36][R16.64], R0 ;  /* 0x0000000010007986 */ /* 0x0001e2000c101524 */
[----:B------:R-:W-:Y:S05]  /*8e90*/  BRA `(.L_x_25789) ;  /* 0x0000000800f47947 */ /* 0x000fea0003800000 */
.L_x_25792:
        /* <DEDUP_REMOVED lines=10> */
.L_x_25795:
[----:B------:R-:W0:Y:S02]  /*8f40*/  I2F.S16 R9, R9 ;  /* 0x0000000900097306 */ /* 0x000e240000101400 */
[----:B0-----:R-:W-:-:S04]  /*8f50*/  F2FP.F16.F32.PACK_AB R3, RZ, R9 ;  /* 0x00000009ff03723e */ /* 0x001fc800000000ff */
[----:B------:R-:W-:-:S05]  /*8f60*/  PRMT R3, R3, 0x5410, RZ ;  /* 0x0000541003037816 */ /* 0x000fca00000000ff */
[----:B------:R0:W-:Y:S01]  /*8f70*/  STG.E desc[UR36][R16.64], R3 ;  /* 0x0000000310007986 */ /* 0x0001e2000c101924 */
[----:B------:R-:W-:Y:S05]  /*8f80*/  BRA `(.L_x_25789) ;  /* 0x0000000800b87947 */ /* 0x000fea0003800000 */
.L_x_25794:
[----:B------:R-:W0:Y:S02]  /*8f90*/  I2F.F64.S16 R2, R9 ;  /* 0x0000000900027312 */ /* 0x000e240000101c00 */
[----:B0-----:R0:W-:Y:S01]  /*8fa0*/  STG.E.64 desc[UR36][R16.64], R2 ;  /* 0x0000000210007986 */ /* 0x0011e2000c101b24 */
[----:B------:R-:W-:Y:S05]  /*8fb0*/  BRA `(.L_x_25789) ;  /* 0x0000000800ac7947 */ /* 0x000fea0003800000 */
.L_x_25784:
        /* <DEDUP_REMOVED lines=13> */
.L_x_25798:
[----:B------:R-:W0:Y:S01]  /*9090*/  I2F.F64.S16 R4, R9 ;  /* 0x0000000900047312 */ /* 0x000e220000101c00 */
[----:B------:R-:W-:-:S05]  /*90a0*/  CS2R R6, SRZ ;  /* 0x0000000000067805 */ /* 0x000fca000001ff00 */
[----:B0-----:R0:W-:Y:S01]  /*90b0*/  STG.E.128 desc[UR36][R16.64], R4 ;  /* 0x0000000410007986 */ /* 0x0011e2000c101d24 */
[----:B------:R-:W-:Y:S05]  /*90c0*/  BRA `(.L_x_25789) ;  /* 0x0000000800687947 */ /* 0x000fea0003800000 */
.L_x_25797:
        /* <DEDUP_REMOVED lines=21> */
.L_x_25802:
[----:B------:R-:W-:Y:S05]  /*9220*/  BSYNC B0 ;  /* 0x0000000000007941 */ /* 0x000fea0003800000 */
.L_x_25801:
[----:B------:R-:W-:-:S05]  /*9230*/  LOP3.LUT R3, R0, R3, RZ, 0xfc, !PT ;  /* 0x0000000300037212 */ /* 0x000fca00078efcff */
[----:B------:R0:W-:Y:S01]  /*9240*/  STG.E.U8 desc[UR36][R16.64], R3 ;  /* 0x0000000310007986 */ /* 0x0001e2000c101124 */
[----:B------:R-:W-:Y:S05]  /*9250*/  BRA `(.L_x_25789) ;  /* 0x0000000800047947 */ /* 0x000fea0003800000 */
.L_x_25800:
        /* <DEDUP_REMOVED lines=13> */
.L_x_25804:
[----:B------:R-:W-:Y:S01]  /*9330*/  IMAD.MOV.U32 R0, RZ, RZ, 0x7f ;  /* 0x0000007fff007424 */ /* 0x000fe200078e00ff */
[----:B------:R-:W-:-:S04]  /*9340*/  ISETP.GT.U32.AND P0, PT, R2, 0x7f800000, PT ;  /* 0x7f8000000200780c */ /* 0x000fc80003f04070 */
[----:B------:R-:W-:-:S09]  /*9350*/  SEL R0, R0, 0x7c, P0 ;  /* 0x0000007c00007807 */ /* 0x000fd20000000000 */
.L_x_25805:
[----:B------:R-:W-:Y:S05]  /*9360*/  BSYNC B0 ;  /* 0x0000000000007941 */ /* 0x000fea0003800000 */
.L_x_25803:
[----:B------:R-:W-:-:S04]  /*9370*/  LOP3.LUT R2, R9, 0x80000000, RZ, 0xc0, !PT ;  /* 0x8000000009027812 */ /* 0x000fc800078ec0ff */
[----:B------:R-:W-:-:S04]  /*9380*/  SHF.R.U32.HI R3, RZ, 0x18, R2 ;  /* 0x00000018ff037819 */ /* 0x000fc80000011602 */
[----:B------:R-:W-:-:S05]  /*9390*/  LOP3.LUT R3, R0, R3, RZ, 0xfc, !PT ;  /* 0x0000000300037212 */ /* 0x000fca00078efcff */
[----:B------:R0:W-:Y:S01]  /*93a0*/  STG.E.U8 desc[UR36][R16.64], R3 ;  /* 0x0000000310007986 */ /* 0x0001e2000c101124 */
[----:B------:R-:W-:Y:S05]  /*93b0*/  BRA `(.L_x_25789) ;  /* 0x0000000400ac7947 */ /* 0x000fea0003800000 */
.L_x_25799:
[----:B------:R-:W0:Y:S02]  /*93c0*/  I2F.S16 R0, R9 ;  /* 0x0000000900007306 */ /* 0x000e240000101400 */
[----:B0-----:R-:W-:-:S05]  /*93d0*/  F2FP.BF16.F32.PACK_AB R0, RZ, R0 ;  /* 0x00000000ff00723e */ /* 0x001fca00000010ff */
[----:B------:R0:W-:Y:S01]  /*93e0*/  STG.E.U16 desc[UR36][R16.64], R0 ;  /* 0x0000000010007986 */ /* 0x0001e2000c101524 */
[----:B------:R-:W-:Y:S05]  /*93f0*/  BRA `(.L_x_25789) ;  /* 0x00000004009c7947 */ /* 0x000fea0003800000 */
.L_x_25796:
        /* <DEDUP_REMOVED lines=10> */
.L_x_25808:
        /* <DEDUP_REMOVED lines=17> */
.L_x_25811:
[----:B------:R-:W-:-:S04]  /*95b0*/  LOP3.LUT R2, R9, 0x80000000, RZ, 0xc0, !PT ;  /* 0x8000000009027812 */ /* 0x000fc800078ec0ff */
[----:B------:R-:W-:-:S04]  /*95c0*/  SHF.R.U32.HI R3, RZ, 0x18, R2 ;  /* 0x00000018ff037819 */ /* 0x000fc80000011602 */
[----:B------:R-:W-:-:S04]  /*95d0*/  LOP3.LUT R0, R0, R3, RZ, 0xfc, !PT ;  /* 0x0000000300007212 */ /* 0x000fc800078efcff */
[----:B------:R-:W-:-:S07]  /*95e0*/  PRMT R8, R0, 0x7610, R8 ;  /* 0x0000761000087816 */ /* 0x000fce0000000008 */
.L_x_25810:
[----:B------:R-:W-:Y:S05]  /*95f0*/  BSYNC B0 ;  /* 0x0000000000007941 */ /* 0x000fea0003800000 */
.L_x_25809:
[----:B------:R3:W-:Y:S01]  /*9600*/  STG.E.U8 desc[UR36][R16.64], R8 ;  /* 0x0000000810007986 */ /* 0x0007e2000c101124 */
[----:B------:R-:W-:Y:S05]  /*9610*/  BRA `(.L_x_25789) ;  /* 0x0000000400147947 */ /* 0x000fea0003800000 */
.L_x_25807:
        /* <DEDUP_REMOVED lines=17> */
.L_x_25814:
[----:B------:R-:W-:-:S04]  /*9730*/  LOP3.LUT R2, R9, 0x80000000, RZ, 0xc0, !PT ;  /* 0x8000000009027812 */ /* 0x000fc800078ec0ff */
[----:B------:R-:W-:-:S04]  /*9740*/  SHF.R.U32.HI R3, RZ, 0x18, R2 ;  /* 0x00000018ff037819 */ /* 0x000fc80000011602 */
[----:B------:R-:W-:-:S04]  /*9750*/  LOP3.LUT R0, R0, R3, RZ, 0xfc, !PT ;  /* 0x0000000300007212 */ /* 0x000fc800078efcff */
[----:B------:R-:W-:-:S07]  /*9760*/  PRMT R8, R0, 0x7610, R8 ;  /* 0x0000761000087816 */ /* 0x000fce0000000008 */
.L_x_25813:
[----:B------:R-:W-:Y:S05]  /*9770*/  BSYNC B0 ;  /* 0x0000000000007941 */ /* 0x000fea0003800000 */
.L_x_25812:
[----:B------:R0:W-:Y:S01]  /*9780*/  STG.E.U8 desc[UR36][R16.64], R8 ;  /* 0x0000000810007986 */ /* 0x0001e2000c101124 */
[----:B------:R-:W-:Y:S05]  /*9790*/  BRA `(.L_x_25789) ;  /* 0x0000000000b47947 */ /* 0x000fea0003800000 */
.L_x_25806:
        /* <DEDUP_REMOVED lines=22> */
.L_x_25788:
        /* <DEDUP_REMOVED lines=16> */
.L_x_25817:
[----:B------:R-:W-:Y:S05]  /*9a00*/  BRA `(.L_x_25789) ;  /* 0x0000000000187947 */ /* 0x000fea0003800000 */
.L_x_25816:
[----:B------:R-:W-:-:S04]  /*9a10*/  PRMT R2, R9, 0x9910, RZ ;  /* 0x0000991009027816 */ /* 0x000fc800000000ff */
[----:B------:R-:W-:-:S05]  /*9a20*/  SHF.R.S32.HI R3, RZ, 0x1f, R2 ;  /* 0x0000001fff037819 */ /* 0x000fca0000011402 */
[----:B------:R0:W-:Y:S01]  /*9a30*/  STG.E.64 desc[UR36][R16.64], R2 ;  /* 0x0000000210007986 */ /* 0x0001e2000c101b24 */
[----:B------:R-:W-:Y:S05]  /*9a40*/  BRA `(.L_x_25789) ;  /* 0x0000000000087947 */ /* 0x000fea0003800000 */
.L_x_25815:
[----:B------:R-:W-:-:S05]  /*9a50*/  PRMT R3, R9, 0x9910, RZ ;  /* 0x0000991009037816 */ /* 0x000fca00000000ff */
[----:B------:R2:W-:Y:S02]  /*9a60*/  STG.E desc[UR36][R16.64], R3 ;  /* 0x0000000310007986 */ /* 0x0005e4000c101924 */
.L_x_25789:
[----:B------:R-:W-:-:S07]  /*9a70*/  VIADD R19, R19, 0x80 ;  /* 0x0000008013137836 */ /* 0x000fce0000000000 */
.L_x_25747:
[----:B------:R-:W-:Y:S05]  /*9a80*/  BSYNC B6 ;  /* 0x0000000000067941 */ /* 0x000fea0003800000 */
.L_x_25746:
        /* <DEDUP_REMOVED lines=306> */
.L_x_25818:
        /* <DEDUP_REMOVED lines=20> */
.L_x_25822:
[----:B------:R0:W5:Y:S01]  /*aef0*/  LDG.E.U8 R6, desc[UR36][R2.64] ;  /* 0x0000002402067981 */ /* 0x000162000c1e1100 */
[----:B------:R-:W-:Y:S05]  /*af00*/  BRA `(.L_x_25824) ;  /* 0x0000000c00547947 */ /* 0x000fea0003800000 */
.L_x_25821:
        /* <DEDUP_REMOVED lines=8> */
.L_x_25826:
[----:B------:R0:W5:Y:S01]  /*af90*/  LDG.E.U16 R6, desc[UR36][R2.64] ;  /* 0x0000002402067981 */ /* 0x000162000c1e1500 */
[----:B------:R-:W-:Y:S05]  /*afa0*/  BRA `(.L_x_25824) ;  /* 0x0000000c002c7947 */ /* 0x000fea0003800000 */
.L_x_25825:
[----:B------:R0:W5:Y:S01]  /*afb0*/  LDG.E.U16 R6, desc[UR36][R2.64] ;  /* 0x0000002402067981 */ /* 0x000162000c1e1500 */
[----:B------:R-:W-:Y:S05]  /*afc0*/  BRA `(.L_x_25824) ;  /* 0x0000000c00247947 */ /* 0x000fea0003800000 */
.L_x_25820:
        /* <DEDUP_REMOVED lines=9> */
.L_x_25828:
[----:B------:R-:W2:Y:S02]  /*b060*/  LDG.E.U16 R0, desc[UR36][R2.64] ;  /* 0x0000002402007981 */ /* 0x000ea4000c1e1500 */
[----:B--2---:R-:W-:-:S06]  /*b070*/  HADD2.F32 R0, -RZ, R0.H0_H0 ;  /* 0x20000000ff007230 */ /* 0x004fcc0000004100 */
[----:B------:R-:W0:Y:S02]  /*b080*/  F2I.FTZ.TRUNC.NTZ R0, R0 ;  /* 0x0000000000007305 */ /* 0x000e24000021f100 */
[----:B0-----:R-:W-:Y:S01]  /*b090*/  PRMT R6, R0, 0x7610, R6 ;  /* 0x0000761000067816 */ /* 0x001fe20000000006 */
[----:B------:R-:W-:Y:S06]  /*b0a0*/  BRA `(.L_x_25824) ;  /* 0x0000000800ec7947 */ /* 0x000fec0003800000 */
.L_x_25827:
        /* <DEDUP_REMOVED lines=9> */
.L_x_25830:
[----:B------:R-:W2:Y:S02]  /*b140*/  LDG.E.U16 R2, desc[UR36][R2.64] ;  /* 0x0000002402027981 */ /* 0x000ea4000c1e1500 */
[----:B--2---:R-:W-:-:S06]  /*b150*/  HADD2.F32 R0, -RZ, R2.H0_H0 ;  /* 0x20000002ff007230 */ /* 0x004fcc0000004100 */
[----:B------:R-:W0:Y:S02]  /*b160*/  F2I.FTZ.TRUNC.NTZ R0, R0 ;  /* 0x0000000000007305 */ /* 0x000e24000021f100 */
[----:B0-----:R-:W-:Y:S01]  /*b170*/  PRMT R6, R0, 0x7610, R6 ;  /* 0x0000761000067816 */ /* 0x001fe20000000006 */
[----:B------:R-:W-:Y:S06]  /*b180*/  BRA `(.L_x_25824) ;  /* 0x0000000800b47947 */ /* 0x000fec0003800000 */
.L_x_25829:
[----:B------:R-:W2:Y:S02]  /*b190*/  LDG.E.64 R2, desc[UR36][R2.64] ;  /* 0x0000002402027981 */ /* 0x000ea4000c1e1b00 */
[----:B--2---:R4:W0:Y:S01]  /*b1a0*/  F2I.F64.TRUNC R6, R2 ;  /* 0x0000000200067311 */ /* 0x004822000030d100 */
[----:B------:R-:W-:Y:S05]  /*b1b0*/  BRA `(.L_x_25824) ;  /* 0x0000000800a87947 */ /* 0x000fea0003800000 */
.L_x_25819:
        /* <DEDUP_REMOVED lines=12> */
.L_x_25833:
[----:B------:R-:W2:Y:S02]  /*b280*/  LDG.E.64 R2, desc[UR36][R2.64] ;  /* 0x0000002402027981 */ /* 0x000ea4000c1e1b00 */
[----:B--2---:R0:W1:Y:S01]  /*b290*/  F2I.F64.TRUNC R6, R2 ;  /* 0x0000000200067311 */ /* 0x004062000030d100 */
[----:B------:R-:W-:Y:S05]  /*b2a0*/  BRA `(.L_x_25824) ;  /* 0x00000008006c7947 */ /* 0x000fea0003800000 */
.L_x_25832:
        /* <DEDUP_REMOVED lines=28> */
.L_x_25835:
        /* <DEDUP_REMOVED lines=15> */
.L_x_25834:
[----:B------:R-:W2:Y:S02]  /*b560*/  LDG.E.U16 R0, desc[UR36][R2.64] ;  /* 0x0000002402007981 */ /* 0x000ea4000c1e1500 */
[----:B--2---:R-:W-:-:S06]  /*b570*/  IMAD.U32 R0, R0, 0x10000, RZ ;  /* 0x0001000000007824 */ /* 0x004fcc00078e00ff */
[----:B------:R-:W0:Y:S02]  /*b580*/  F2I.FTZ.TRUNC.NTZ R0, R0 ;  /* 0x0000000000007305 */ /* 0x000e24000021f100 */
[----:B0-----:R-:W-:Y:S01]  /*b590*/  PRMT R6, R0, 0x7610, R6 ;  /* 0x0000761000067816 */ /* 0x001fe20000000006 */
[----:B------:R-:W-:Y:S06]  /*b5a0*/  BRA `(.L_x_25824) ;  /* 0x0000000400ac7947 */ /* 0x000fec0003800000 */
.L_x_25831:
        /* <DEDUP_REMOVED lines=10> */
.L_x_25838:
        /* <DEDUP_REMOVED lines=21> */
.L_x_25842:
[----:B------:R-:W-:Y:S05]  /*b7a0*/  BSYNC B1 ;  /* 0x0000000000017941 */ /* 0x000fea0003800000 */
.L_x_25841:
[----:B------:R-:W-:Y:S01]  /*b7b0*/  LEA R3, R0, 0x3b800000, 0x17 ;  /* 0x3b80000000037811 */ /* 0x000fe200078eb8ff */
[----:B------:R-:W-:-:S05]  /*b7c0*/  IMAD.SHL.U32 R0, R2, 0x100000, RZ ;  /* 0x0010000002007824 */ /* 0x000fca00078e00ff */
[----:B------:R-:W-:-:S07]  /*b7d0*/  LOP3.LUT R0, R3, R0, R4, 0xfe, !PT ;  /* 0x0000000003007212 */ /* 0x000fce00078efe04 */
.L_x_25840:
[----:B------:R-:W-:Y:S05]  /*b7e0*/  BSYNC B0 ;  /* 0x0000000000007941 */ /* 0x000fea0003800000 */
.L_x_25839:
[----:B------:R-:W0:Y:S02]  /*b7f0*/  F2I.FTZ.TRUNC.NTZ R0, R0 ;  /* 0x0000000000007305 */ /* 0x000e24000021f100 */
[----:B0-----:R-:W-:Y:S01]  /*b800*/  PRMT R6, R0, 0x7610, R6 ;  /* 0x0000761000067816 */ /* 0x001fe20000000006 */
[----:B------:R-:W-:Y:S06]  /*b810*/  BRA `(.L_x_25824) ;  /* 0x0000000400107947 */ /* 0x000fec0003800000 */
.L_x_25837:
        /* <DEDUP_REMOVED lines=21> */
.L_x_25846:
[----:B------:R-:W-:Y:S05]  /*b970*/  BSYNC B1 ;  /* 0x0000000000017941 */ /* 0x000fea0003800000 */
.L_x_25845:
[----:B------:R-:W-:Y:S01]  /*b980*/  LEA R3, R0, 0x37800000, 0x17 ;  /* 0x3780000000037811 */ /* 0x000fe200078eb8ff */
[----:B------:R-:W-:-:S05]  /*b990*/  IMAD.SHL.U32 R0, R2, 0x200000, RZ ;  /* 0x0020000002007824 */ /* 0x000fca00078e00ff */
[----:B------:R-:W-:-:S07]  /*b9a0*/  LOP3.LUT R0, R3, R0, R4, 0xfe, !PT ;  /* 0x0000000003007212 */ /* 0x000fce00078efe04 */
.L_x_25844:
[----:B------:R-:W-:Y:S05]  /*b9b0*/  BSYNC B0 ;  /* 0x0000000000007941 */ /* 0x000fea0003800000 */
.L_x_25843:
[----:B------:R-:W0:Y:S02]  /*b9c0*/  F2I.FTZ.TRUNC.NTZ R0, R0 ;  /* 0x0000000000007305 */ /* 0x000e24000021f100 */
[----:B0-----:R-:W-:Y:S01]  /*b9d0*/  PRMT R6, R0, 0x7610, R6 ;  /* 0x0000761000067816 */ /* 0x001fe20000000006 */
[----:B------:R-:W-:Y:S06]  /*b9e0*/  BRA `(.L_x_25824) ;  /* 0x00000000009c7947 */ /* 0x000fec0003800000 */
.L_x_25836:
        /* <DEDUP_REMOVED lines=14> */
.L_x_25850:
[----:B------:R-:W-:Y:S05]  /*bad0*/  BSYNC B0 ;  /* 0x0000000000007941 */ /* 0x000fea0003800000 */
.L_x_25849:
[----:B------:R-:W0:Y:S02]  /*bae0*/  F2I.FTZ.TRUNC.NTZ R0, R0 ;  /* 0x0000000000007305 */ /* 0x000e24000021f100 */
[----:B0-----:R-:W-:Y:S01]  /*baf0*/  PRMT R6, R0, 0x7610, R6 ;  /* 0x0000761000067816 */ /* 0x001fe20000000006 */
[----:B------:R-:W-:Y:S06]  /*bb00*/  BRA `(.L_x_25824) ;  /* 0x0000000000547947 */ /* 0x000fec0003800000 */
.L_x_25823:
        /* <DEDUP_REMOVED lines=16> */
.L_x_25851:
[----:B------:R-:W-:Y:S01]  /*bc10*/  PRMT R6, RZ, 0x7610, R6 ;  /* 0x00007610ff067816 */ /* 0x000fe20000000006 */
[----:B------:R-:W-:Y:S06]  /*bc20*/  BRA `(.L_x_25824) ;  /* 0x00000000000c7947 */ /* 0x000fec0003800000 */
.L_x_25848:
[----:B------:R0:W5:Y:S01]  /*bc30*/  LDG.E.U16 R6, desc[UR36][R2.64] ;  /* 0x0000002402067981 */ /* 0x000162000c1e1500 */
[----:B------:R-:W-:Y:S05]  /*bc40*/  BRA `(.L_x_25824) ;  /* 0x0000000000047947 */ /* 0x000fea0003800000 */
.L_x_25847:
[----:B------:R0:W5:Y:S02]  /*bc50*/  LDG.E.U16 R6, desc[UR36][R2.64] ;  /* 0x0000002402067981 */ /* 0x000164000c1e1500 */
.L_x_25824:
[----:B------:R-:W2:Y:S01]  /*bc60*/  LDC.U16 R9, c[0x0][0x422] ;  /* 0x00010880ff097b82 */ /* 0x000ea20000000400 */
[----:B01-345:R-:W-:Y:S01]  /*bc70*/  PRMT R3, R6, 0x9910, RZ ;  /* 0x0000991006037816 */ /* 0x03bfe200000000ff */
[----:B------:R-:W-:Y:S03]  /*bc80*/  BSSY B0, `(.L_x_25852) ;  /* 0x000002c000007945 */ /* 0x000fe60003800000 */
[----:B------:R-:W-:Y:S02]  /*bc90*/  IABS R7, R3 ;  /* 0x0000000300077213 */ /* 0x000fe40000000000 */
[C---:B--2---:R-:W-:Y:S02]  /*bca0*/  PRMT R2, R9.reuse, 0x9910, RZ ;  /* 0x0000991009027816 */ /* 0x044fe400000000ff */
[----:B------:R-:W-:Y:S02]  /*bcb0*/  LOP3.LUT R6, R9, R6, RZ, 0x3c, !PT ;  /* 0x0000000609067212 */ /* 0x000fe400078e3cff */
[----:B------:R-:W-:-:S02]  /*bcc0*/  IABS R0, R2 ;  /* 0x0000000200007213 */ /* 0x000fc40000000000 */
[----:B------:R-:W-:Y:S02]  /*bcd0*/  IABS R10, R2 ;  /* 0x00000002000a7213 */ /* 0x000fe40000000000 */
[----:B------:R-:W0:Y:S01]  /*bce0*/  I2F.RP R8, R0 ;  /* 0x0000000000087306 */ /* 0x000e220000209400 */
[----:B------:R-:W-:-:S04]  /*bcf0*/  PRMT R6, R6, 0x9910, RZ ;  /* 0x0000991006067816 */ /* 0x000fc800000000ff */
[----:B------:R-:W-:-:S03]  /*bd00*/  ISETP.GT.AND P3, PT, R6, -0x1, PT ;  /* 0xffffffff0600780c */ /* 0x000fc60003f64270 */
[----:B0-----:R-:W0:Y:S02]  /*bd10*/  MUFU.RCP R8, R8 ;  /* 0x0000000800087308 */ /* 0x001e240000001000 */
[----:B0-----:R-:W-:-:S06]  /*bd20*/  VIADD R4, R8, 0xffffffe ;  /* 0x0ffffffe08047836 */ /* 0x001fcc0000000000 */
        /* <DEDUP_REMOVED lines=33> */
.L_x_25853:
[----:B------:R-:W-:Y:S05]  /*bf40*/  BSYNC B0 ;  /* 0x0000000000007941 */ /* 0x000fea0003800000 */
.L_x_25852:
        /* <DEDUP_REMOVED lines=11> */
.L_x_25857:
[----:B------:R-:W-:Y:S01]  /*c000*/  STG.E.U8 desc[UR36][R16.64], R9 ;  /* 0x0000000910007986 */ /* 0x000fe2000c101124 */
[----:B------:R-:W-:Y:S05]  /*c010*/  EXIT ;  /* 0x000000000000794d */ /* 0x000fea0003800000 */
.L_x_25856:
        /* <DEDUP_REMOVED lines=10> */
.L_x_25860:
[----:B------:R-:W-:-:S05]  /*c0c0*/  PRMT R3, R9, 0x9910, RZ ;  /* 0x0000991009037816 */ /* 0x000fca00000000ff */
[----:B------:R-:W-:Y:S01]  /*c0d0*/  STG.E desc[UR36][R16.64], R3 ;  /* 0x0000000310007986 */ /* 0x000fe2000c101924 */
[----:B------:R-:W-:Y:S05]  /*c0e0*/  EXIT ;  /* 0x000000000000794d */ /* 0x000fea0003800000 */
.L_x_25859:
[----:B------:R-:W-:Y:S01]  /*c0f0*/  STG.E.U16 desc[UR36][R16.64], R9 ;  /* 0x0000000910007986 */ /* 0x000fe2000c101524 */
[----:B------:R-:W-:Y:S05]  /*c100*/  EXIT ;  /* 0x000000000000794d */ /* 0x000fea0003800000 */
.L_x_25855:
        /* <DEDUP_REMOVED lines=9> */
.L_x_25862:
[----:B------:R-:W0:Y:S02]  /*c1a0*/  I2F.S16 R0, R9 ;  /* 0x0000000900007306 */ /* 0x000e240000101400 */
[----:B0-----:R-:W-:-:S05]  /*c1b0*/  F2FP.F16.F32.PACK_AB R0, RZ, R0 ;  /* 0x00000000ff00723e */ /* 0x001fca00000000ff */
[----:B------:R-:W-:Y:S01]  /*c1c0*/  STG.E.U16 desc[UR36][R16.64], R0 ;  /* 0x0000000010007986 */ /* 0x000fe2000c101524 */
[----:B------:R-:W-:Y:S05]  /*c1d0*/  EXIT ;  /* 0x000000000000794d */ /* 0x000fea0003800000 */
.L_x_25861:
        /* <DEDUP_REMOVED lines=10> */
.L_x_25864:
[----:B------:R-:W0:Y:S02]  /*c280*/  I2F.S16 R9, R9 ;  /* 0x0000000900097306 */ /* 0x000e240000101400 */
[----:B0-----:R-:W-:-:S04]  /*c290*/  F2FP.F16.F32.PACK_AB R3, RZ, R9 ;  /* 0x00000009ff03723e */ /* 0x001fc800000000ff */
[----:B------:R-:W-:-:S05]  /*c2a0*/  PRMT R3, R3, 0x5410, RZ ;  /* 0x0000541003037816 */ /* 0x000fca00000000ff */
[----:B------:R-:W-:Y:S01]  /*c2b0*/  STG.E desc[UR36][R16.64], R3 ;  /* 0x0000000310007986 */ /* 0x000fe2000c101924 */
[----:B------:R-:W-:Y:S05]  /*c2c0*/  EXIT ;  /* 0x000000000000794d */ /* 0x000fea0003800000 */
.L_x_25863:
[----:B------:R-:W0:Y:S02]  /*c2d0*/  I2F.F64.S16 R2, R9 ;  /* 0x0000000900027312 */ /* 0x000e240000101c00 */
[----:B0-----:R-:W-:Y:S01]  /*c2e0*/  STG.E.64 desc[UR36][R16.64], R2 ;  /* 0x0000000210007986 */ /* 0x001fe2000c101b24 */
[----:B------:R-:W-:Y:S05]  /*c2f0*/  EXIT ;  /* 0x000000000000794d */ /* 0x000fea0003800000 */
.L_x_25854:
        /* <DEDUP_REMOVED lines=13> */
.L_x_25867:
[----:B------:R-:W0:Y:S01]  /*c3d0*/  I2F.F64.S16 R4, R9 ;  /* 0x0000000900047312 */ /* 0x000e220000101c00 */
[----:B------:R-:W-:-:S05]  /*c3e0*/  CS2R R6, SRZ ;  /* 0x0000000000067805 */ /* 0x000fca000001ff00 */
[----:B0-----:R-:W-:Y:S01]  /*c3f0*/  STG.E.128 desc[UR36][R16.64], R4 ;  /* 0x0000000410007986 */ /* 0x001fe2000c101d24 */
[----:B------:R-:W-:Y:S05]  /*c400*/  EXIT ;  /* 0x000000000000794d */ /* 0x000fea0003800000 */
.L_x_25866:
        /* <DEDUP_REMOVED lines=21> */
.L_x_25871:
[----:B------:R-:W-:Y:S05]  /*c560*/  BSYNC B0 ;  /* 0x0000000000007941 */ /* 0x000fea0003800000 */
.L_x_25870:
[----:B------:R-:W-:-:S05]  /*c570*/  LOP3.LUT R3, R0, R3, RZ, 0xfc, !PT ;  /* 0x0000000300037212 */ /* 0x000fca00078efcff */
[----:B------:R-:W-:Y:S01]  /*c580*/  STG.E.U8 desc[UR36][R16.64], R3 ;  /* 0x0000000310007986 */ /* 0x000fe2000c101124 */
[----:B------:R-:W-:Y:S05]  /*c590*/  EXIT ;  /* 0x000000000000794d */ /* 0x000fea0003800000 */
.L_x_25869:
        /* <DEDUP_REMOVED lines=13> */
.L_x_25873:
[----:B------:R-:W-:Y:S01]  /*c670*/  IMAD.MOV.U32 R0, RZ, RZ, 0x7f ;  /* 0x0000007fff007424 */ /* 0x000fe200078e00ff */
[----:B------:R-:W-:-:S04]  /*c680*/  ISETP.GT.U32.AND P0, PT, R2, 0x7f800000, PT ;  /* 0x7f8000000200780c */ /* 0x000fc80003f04070 */
[----:B------:R-:W-:-:S09]  /*c690*/  SEL R0, R0, 0x7c, P0 ;  /* 0x0000007c00007807 */ /* 0x000fd20000000000 */
.L_x_25874:
[----:B------:R-:W-:Y:S05]  /*c6a0*/  BSYNC B0 ;  /* 0x0000000000007941 */ /* 0x000fea0003800000 */
.L_x_25872:
[----:B------:R-:W-:-:S04]  /*c6b0*/  LOP3.LUT R2, R9, 0x80000000, RZ, 0xc0, !PT ;  /* 0x8000000009027812 */ /* 0x000fc800078ec0ff */
[----:B------:R-:W-:-:S04]  /*c6c0*/  SHF.R.U32.HI R3, RZ, 0x18, R2 ;  /* 0x00000018ff037819 */ /* 0x000fc80000011602 */
[----:B------:R-:W-:-:S05]  /*c6d0*/  LOP3.LUT R3, R0, R3, RZ, 0xfc, !PT ;  /* 0x0000000300037212 */ /* 0x000fca00078efcff */
[----:B------:R-:W-:Y:S01]  /*c6e0*/  STG.E.U8 desc[UR36][R16.64], R3 ;  /* 0x0000000310007986 */ /* 0x000fe2000c101124 */
[----:B------:R-:W-:Y:S05]  /*c6f0*/  EXIT ;  /* 0x000000000000794d */ /* 0x000fea0003800000 */
.L_x_25868:
[----:B------:R-:W0:Y:S02]  /*c700*/  I2F.S16 R0, R9 ;  /* 0x0000000900007306 */ /* 0x000e240000101400 */
[----:B0-----:R-:W-:-:S05]  /*c710*/  F2FP.BF16.F32.PACK_AB R0, RZ, R0 ;  /* 0x00000000ff00723e */ /* 0x001fca00000010ff */
[----:B------:R-:W-:Y:S01]  /*c720*/  STG.E.U16 desc[UR36][R16.64], R0 ;  /* 0x0000000010007986 */ /* 0x000fe2000c101524 */
[----:B------:R-:W-:Y:S05]  /*c730*/  EXIT ;  /* 0x000000000000794d */ /* 0x000fea0003800000 */
.L_x_25865:
        /* <DEDUP_REMOVED lines=10> */
.L_x_25877:
        /* <DEDUP_REMOVED lines=17> */
.L_x_25880:
[----:B------:R-:W-:-:S04]  /*c8f0*/  LOP3.LUT R2, R9, 0x80000000, RZ, 0xc0, !PT ;  /* 0x8000000009027812 */ /* 0x000fc800078ec0ff */
[----:B------:R-:W-:-:S04]  /*c900*/  SHF.R.U32.HI R3, RZ, 0x18, R2 ;  /* 0x00000018ff037819 */ /* 0x000fc80000011602 */
[----:B------:R-:W-:-:S04]  /*c910*/  LOP3.LUT R0, R0, R3, RZ, 0xfc, !PT ;  /* 0x0000000300007212 */ /* 0x000fc800078efcff */
[----:B------:R-:W-:-:S07]  /*c920*/  PRMT R8, R0, 0x7610, R8 ;  /* 0x0000761000087816 */ /* 0x000fce0000000008 */
.L_x_25879:
[----:B------:R-:W-:Y:S05]  /*c930*/  BSYNC B0 ;  /* 0x0000000000007941 */ /* 0x000fea0003800000 */
.L_x_25878:
[----:B------:R-:W-:Y:S01]  /*c940*/  STG.E.U8 desc[UR36][R16.64], R8 ;  /* 0x0000000810007986 */ /* 0x000fe2000c101124 */
[----:B------:R-:W-:Y:S05]  /*c950*/  EXIT ;  /* 0x000000000000794d */ /* 0x000fea0003800000 */
.L_x_25876:
        /* <DEDUP_REMOVED lines=17> */
.L_x_25883:
[----:B------:R-:W-:-:S04]  /*ca70*/  LOP3.LUT R2, R9, 0x80000000, RZ, 0xc0, !PT ;  /* 0x8000000009027812 */ /* 0x000fc800078ec0ff */
[----:B------:R-:W-:-:S04]  /*ca80*/  SHF.R.U32.HI R3, RZ, 0x18, R2 ;  /* 0x00000018ff037819 */ /* 0x000fc80000011602 */
[----:B------:R-:W-:-:S04]  /*ca90*/  LOP3.LUT R0, R0, R3, RZ, 0xfc, !PT ;  /* 0x0000000300007212 */ /* 0x000fc800078efcff */
[----:B------:R-:W-:-:S07]  /*caa0*/  PRMT R8, R0, 0x7610, R8 ;  /* 0x0000761000087816 */ /* 0x000fce0000000008 */
.L_x_25882:
[----:B------:R-:W-:Y:S05]  /*cab0*/  BSYNC B0 ;  /* 0x0000000000007941 */ /* 0x000fea0003800000 */
.L_x_25881:
[----:B------:R-:W-:Y:S01]  /*cac0*/  STG.E.U8 desc[UR36][R16.64], R8 ;  /* 0x0000000810007986 */ /* 0x000fe2000c101124 */
[----:B------:R-:W-:Y:S05]  /*cad0*/  EXIT ;  /* 0x000000000000794d */ /* 0x000fea0003800000 */
.L_x_25875:
        /* <DEDUP_REMOVED lines=22> */
.L_x_25858:
        /* <DEDUP_REMOVED lines=16> */
.L_x_25886:
[----:B------:R-:W-:Y:S05]  /*cd40*/  EXIT ;  /* 0x000000000000794d */ /* 0x000fea0003800000 */
.L_x_25885:
[----:B------:R-:W-:-:S04]  /*cd50*/  PRMT R2, R9, 0x9910, RZ ;  /* 0x0000991009027816 */ /* 0x000fc800000000ff */
[----:B------:R-:W-:-:S05]  /*cd60*/  SHF.R.S32.HI R3, RZ, 0x1f, R2 ;  /* 0x0000001fff037819 */ /* 0x000fca0000011402 */
[----:B------:R-:W-:Y:S01]  /*cd70*/  STG.E.64 desc[UR36][R16.64], R2 ;  /* 0x0000000210007986 */ /* 0x000fe2000c101b24 */
[----:B------:R-:W-:Y:S05]  /*cd80*/  EXIT ;  /* 0x000000000000794d */ /* 0x000fea0003800000 */
.L_x_25884:
[----:B------:R-:W-:-:S05]  /*cd90*/  PRMT R3, R9, 0x9910, RZ ;  /* 0x0000991009037816 */ /* 0x000fca00000000ff */
[----:B------:R-:W-:Y:S01]  /*cda0*/  STG.E desc[UR36][R16.64], R3 ;  /* 0x0000000310007986 */ /* 0x000fe2000c101924 */
[----:B------:R-:W-:Y:S05]  /*cdb0*/  EXIT ;  /* 0x000000000000794d */ /* 0x000fea0003800000 */
.L_x_25887:
        /* <DEDUP_REMOVED lines=12> */
.L_x_37881:


//--------------------- .text._ZN2at6native27unrolled_elementwise_kernelINS0_13BUnaryFunctorIsssZZZNS0_15binary_internal21div_floor_kernel_cudaERNS_18TensorIteratorBaseEENKUlvE_clEvENKUlvE3_clEvEUlssE_EESt5arrayIPcLm2EELi4E23TrivialOffsetCalculatorILi1EjESE_NS0_6memory12LoadWithCastILi1EEENSF_13StoreWithCastILi1EEEEEviT_T0_T2_T3_T4_T5_ --------------------------
	.section	.text._ZN2at6native27unrolled_elementwise_kernelINS0_13BUnaryFunctorIsssZZZNS0_15binary_internal21div_floor_kernel_cudaERNS_18TensorIteratorBaseEENKUlvE_clEvENKUlvE3_clEvEUlssE_EESt5arrayIPcLm2EELi4E23TrivialOffsetCalculatorILi1EjESE_NS0_6memory12LoadWithCastILi1EEENSF_13StoreWithCastILi1EEEEEviT_T0_T2_T3_T4_T5_,"ax",@progbits
	.align	128
        .global         _ZN2at6native27unrolled_elementwise_kernelINS0_13BUnaryFunctorIsssZZZNS0_15binary_internal21div_floor_kernel_cudaERNS_18TensorIteratorBaseEENKUlvE_clEvENKUlvE3_clEvEUlssE_EESt5arrayIPcLm2EELi4E23TrivialOffsetCalculatorILi1EjESE_NS0_6memory12LoadWithCastILi1EEENSF_13StoreWithCastILi1EEEEEviT_T0_T2_T3_T4_T5_
        .type           _ZN2at6native27unrolled_elementwise_kernelINS0_13BUnaryFunctorIsssZZZNS0_15binary_internal21div_floor_kernel_cudaERNS_18TensorIteratorBaseEENKUlvE_clEvENKUlvE3_clEvEUlssE_EESt5arrayIPcLm2EELi4E23TrivialOffsetCalculatorILi1EjESE_NS0_6memory12LoadWithCastILi1EEENSF_13StoreWithCastILi1EEEEEviT_T0_T2_T3_T4_T5_,@function
        .size           _ZN2at6native27unrolled_elementwise_kernelINS0_13BUnaryFunctorIsssZZZNS0_15binary_internal21div_floor_kernel_cudaERNS_18TensorIteratorBaseEENKUlvE_clEvENKUlvE3_clEvEUlssE_EESt5arrayIPcLm2EELi4E23TrivialOffsetCalculatorILi1EjESE_NS0_6memory12LoadWithCastILi1EEENSF_13StoreWithCastILi1EEEEEviT_T0_T2_T3_T4_T5_,(.L_x_37882 - _ZN2at6native27unrolled_elementwise_kernelINS0_13BUnaryFunctorIsssZZZNS0_15binary_internal21div_floor_kernel_cudaERNS_18TensorIteratorBaseEENKUlvE_clEvENKUlvE3_clEvEUlssE_EESt5arrayIPcLm2EELi4E23TrivialOffsetCalculatorILi1EjESE_NS0_6memory12LoadWithCastILi1EEENSF_13StoreWithCastILi1EEEEEviT_T0_T2_T3_T4_T5_)
        .other          _ZN2at6native27unrolled_elementwise_kernelINS0_13BUnaryFunctorIsssZZZNS0_15binary_internal21div_floor_kernel_cudaERNS_18TensorIteratorBaseEENKUlvE_clEvENKUlvE3_clEvEUlssE_EESt5arrayIPcLm2EELi4E23TrivialOffsetCalculatorILi1EjESE_NS0_6memory12LoadWithCastILi1EEENSF_13StoreWithCastILi1EEEEEviT_T0_T2_T3_T4_T5_,@"STO_CUDA_ENTRY STV_DEFAULT"
_ZN2at6native27unrolled_elementwise_kernelINS0_13BUnaryFunctorIsssZZZNS0_15binary_internal21div_floor_kernel_cudaERNS_18TensorIteratorBaseEENKUlvE_clEvENKUlvE3_clEvEUlssE_EESt5arrayIPcLm2EELi4E23TrivialOffsetCalculatorILi1EjESE_NS0_6memory12LoadWithCastILi1EEENSF_13StoreWithCastILi1EEEEEviT_T0_T2_T3_T4_T5_:
.text._ZN2at6native27unrolled_elementwise_kernelINS0_13BUnaryFunctorIsssZZZNS0_15binary_internal21div_floor_kernel_cudaERNS_18TensorIteratorBaseEENKUlvE_clEvENKUlvE3_clEvEUlssE_EESt5arrayIPcLm2EELi4E23TrivialOffsetCalculatorILi1EjESE_NS0_6memory12LoadWithCastILi1EEENSF_13StoreWithCastILi1EEEEEviT_T0_T2_T3_T4_T5_:
        /* <DEDUP_REMOVED lines=31> */
.L_x_25893:
[----:B------:R3:W5:Y:S01]  /*01f0*/  LDG.E.U8 R22, desc[UR36][R4.64] ;  /* 0x0000002404167981 */ /* 0x000762000c1e1100 */
[----:B------:R-:W-:Y:S05]  /*0200*/  BRA `(.L_x_25895) ;  /* 0x0000000c00587947 */ /* 0x000fea0003800000 */
.L_x_25892:
        /* <DEDUP_REMOVED lines=8> */
.L_x_25897:
[----:B------:R1:W5:Y:S01]  /*0290*/  LDG.E.U16 R22, desc[UR36][R4.64] ;  /* 0x0000002404167981 */ /* 0x000362000c1e1500 */
[----:B------:R-:W-:Y:S05]  /*02a0*/  BRA `(.L_x_25895) ;  /* 0x0000000c00307947 */ /* 0x000fea0003800000 */
.L_x_25896:
[----:B------:R2:W5:Y:S01]  /*02b0*/  LDG.E.U16 R22, desc[UR36][R4.64] ;  /* 0x0000002404167981 */ /* 0x000562000c1e1500 */
[----:B------:R-:W-:Y:S05]  /*02c0*/  BRA `(.L_x_25895) ;  /* 0x0000000c00287947 */ /* 0x000fea0003800000 */
.L_x_25891:
        /* <DEDUP_REMOVED lines=9> */
.L_x_25899:
[----:B------:R-:W2:Y:S02]  /*0360*/  LDG.E.U16 R0, desc[UR36][R4.64] ;  /* 0x0000002404007981 */ /* 0x000ea4000c1e1500 */
[----:B--2---:R-:W-:-:S06]  /*0370*/  HADD2.F32 R0, -RZ, R0.H0_H0 ;  /* 0x20000000ff007230 */ /* 0x004fcc0000004100 */
[----:B------:R-:W0:Y:S02]  /*0380*/  F2I.FTZ.TRUNC.NTZ R0, R0 ;  /* 0x0000000000007305 */ /* 0x000e24000021f100 */
[----:B0-----:R-:W-:Y:S01]  /*0390*/  PRMT R22, R0, 0x7610, R22 ;  /* 0x0000761000167816 */ /* 0x001fe20000000016 */
[----:B------:R-:W-:Y:S06]  /*03a0*/  BRA `(.L_x_25895) ;  /* 0x0000000800f07947 */ /* 0x000fec0003800000 */
.L_x_25898:
        /* <DEDUP_REMOVED lines=9> */
.L_x_25901:
[----:B------:R-:W2:Y:S02]  /*0440*/  LDG.E.U16 R4, desc[UR36][R4.64] ;  /* 0x0000002404047981 */ /* 0x000ea4000c1e1500 */
[----:B--2---:R-:W-:-:S06]  /*0450*/  HADD2.F32 R0, -RZ, R4.H0_H0 ;  /* 0x20000004ff007230 */ /* 0x004fcc0000004100 */
[----:B------:R-:W0:Y:S02]  /*0460*/  F2I.FTZ.TRUNC.NTZ R0, R0 ;  /* 0x0000000000007305 */ /* 0x000e24000021f100 */
[----:B0-----:R-:W-:Y:S01]  /*0470*/  PRMT R22, R0, 0x7610, R22 ;  /* 0x0000761000167816 */ /* 0x001fe20000000016 */
[----:B------:R-:W-:Y:S06]  /*0480*/  BRA `(.L_x_25895) ;  /* 0x0000000800b87947 */ /* 0x000fec0003800000 */
.L_x_25900:
[----:B------:R-:W2:Y:S02]  /*0490*/  LDG.E.64 R4, desc[UR36][R4.64] ;  /* 0x0000002404047981 */ /* 0x000ea4000c1e1b00 */
[----:B--2---:R0:W1:Y:S01]  /*04a0*/  F2I.F64.TRUNC R22, R4 ;  /* 0x0000000400167311 */ /* 0x004062000030d100 */
[----:B------:R-:W-:Y:S05]  /*04b0*/  BRA `(.L_x_25895) ;  /* 0x0000000800ac7947 */ /* 0x000fea0003800000 */
.L_x_25890:
        /* <DEDUP_REMOVED lines=12> */
.L_x_25904:
[----:B------:R-:W2:Y:S02]  /*0580*/  LDG.E.64 R4, desc[UR36][R4.64] ;  /* 0x0000002404047981 */ /* 0x000ea4000c1e1b00 */
[----:B--2---:R0:W1:Y:S01]  /*0590*/  F2I.F64.TRUNC R22, R4 ;  /* 0x0000000400167311 */ /* 0x004062000030d100 */
[----:B------:R-:W-:Y:S05]  /*05a0*/  BRA `(.L_x_25895) ;  /* 0x0000000800707947 */ /* 0x000fea0003800000 */
.L_x_25903:
        /* <DEDUP_REMOVED lines=28> */
.L_x_25906:
        /* <DEDUP_REMOVED lines=16> */
.L_x_25905:
[----:B------:R-:W2:Y:S02]  /*0870*/  LDG.E.U16 R0, desc[UR36][R4.64] ;  /* 0x0000002404007981 */ /* 0x000ea4000c1e1500 */
[----:B--2---:R-:W-:-:S06]  /*0880*/  IMAD.U32 R0, R0, 0x10000, RZ ;  /* 0x0001000000007824 */ /* 0x004fcc00078e00ff */
[----:B------:R-:W0:Y:S02]  /*0890*/  F2I.FTZ.TRUNC.NTZ R0, R0 ;  /* 0x0000000000007305 */ /* 0x000e24000021f100 */
[----:B0-----:R-:W-:Y:S01]  /*08a0*/  PRMT R22, R0, 0x7610, R22 ;  /* 0x0000761000167816 */ /* 0x001fe20000000016 */
[----:B------:R-:W-:Y:S06]  /*08b0*/  BRA `(.L_x_25895) ;  /* 0x0000000400ac7947 */ /* 0x000fec0003800000 */
.L_x_25902:
        /* <DEDUP_REMOVED lines=10> */
.L_x_25909:
        /* <DEDUP_REMOVED lines=21> */
.L_x_25913:
[----:B------:R-:W-:Y:S05]  /*0ab0*/  BSYNC B1 ;  /* 0x0000000000017941 */ /* 0x000fea0003800000 */
.L_x_25912:
[----:B------:R-:W-:Y:S01]  /*0ac0*/  LEA R5, R0, 0x3b800000, 0x17 ;  /* 0x3b80000000057811 */ /* 0x000fe200078eb8ff */
[----:B------:R-:W-:-:S05]  /*0ad0*/  IMAD.SHL.U32 R0, R3, 0x100000, RZ ;  /* 0x0010000003007824 */ /* 0x000fca00078e00ff */
[----:B------:R-:W-:-:S07]  /*0ae0*/  LOP3.LUT R0, R5, R0, R6, 0xfe, !PT ;  /* 0x0000000005007212 */ /* 0x000fce00078efe06 */
.L_x_25911:
[----:B------:R-:W-:Y:S05]  /*0af0*/  BSYNC B0 ;  /* 0x0000000000007941 */ /* 0x000fea0003800000 */
.L_x_25910:
[----:B------:R-:W0:Y:S02]  /*0b00*/  F2I.FTZ.TRUNC.NTZ R0, R0 ;  /* 0x0000000000007305 */ /* 0x000e24000021f100 */
[----:B0-----:R-:W-:Y:S01]  /*0b10*/  PRMT R22, R0, 0x7610, R22 ;  /* 0x0000761000167816 */ /* 0x001fe20000000016 */
[----:B------:R-:W-:Y:S06]  /*0b20*/  BRA `(.L_x_25895) ;  /* 0x0000000400107947 */ /* 0x000fec0003800000 */
.L_x_25908:
        /* <DEDUP_REMOVED lines=21> */
.L_x_25917:
[----:B------:R-:W-:Y:S05]  /*0c80*/  BSYNC B1 ;  /* 0x0000000000017941 */ /* 0x000fea0003800000 */
.L_x_25916:
[----:B------:R-:W-:Y:S01]  /*0c90*/  LEA R5, R0, 0x37800000, 0x17 ;  /* 0x3780000000057811 */ /* 0x000fe200078eb8ff */
[----:B------:R-:W-:-:S05]  /*0ca0*/  IMAD.SHL.U32 R0, R3, 0x200000, RZ ;  /* 0x0020000003007824 */ /* 0x000fca00078e00ff */
[----:B------:R-:W-:-:S07]  /*0cb0*/  LOP3.LUT R0, R5, R0, R6, 0xfe, !PT ;  /* 0x0000000005007212 */ /* 0x000fce00078efe06 */
.L_x_25915:
[----:B------:R-:W-:Y:S05]  /*0cc0*/  BSYNC B0 ;  /* 0x0000000000007941 */ /* 0x000fea0003800000 */
.L_x_25914:
[----:B------:R-:W0:Y:S02]  /*0cd0*/  F2I.FTZ.TRUNC.NTZ R0, R0 ;  /* 0x0000000000007305 */ /* 0x000e24000021f100 */
[----:B0-----:R-:W-:Y:S01]  /*0ce0*/  PRMT R22, R0, 0x7610, R22 ;  /* 0x0000761000167816 */ /* 0x001fe20000000016 */
[----:B------:R-:W-:Y:S06]  /*0cf0*/  BRA `(.L_x_25895) ;  /* 0x00000000009c7947 */ /* 0x000fec0003800000 */
.L_x_25907:
        /* <DEDUP_REMOVED lines=14> */
.L_x_25921:
[----:B------:R-:W-:Y:S05]  /*0de0*/  BSYNC B0 ;  /* 0x0000000000007941 */ /* 0x000fea0003800000 */
.L_x_25920:
[----:B------:R-:W0:Y:S02]  /*0df0*/  F2I.FTZ.TRUNC.NTZ R0, R0 ;  /* 0x0000000000007305 */ /* 0x000e24000021f100 */
[----:B0-----:R-:W-:Y:S01]  /*0e00*/  PRMT R22, R0, 0x7610, R22 ;  /* 0x0000761000167816 */ /* 0x001fe20000000016 */
[----:B------:R-:W-:Y:S06]  /*0e10*/  BRA `(.L_x_25895) ;  /* 0x0000000000547947 */ /* 0x000fec0003800000 */
.L_x_25894:
        /* <DEDUP_REMOVED lines=16> */
.L_x_25922:
[----:B------:R-:W-:Y:S01]  /*0f20*/  PRMT R22, RZ, 0x7610, R22 ;  /* 0x00007610ff167816 */ /* 0x000fe20000000016 */
[----:B------:R-:W-:Y:S06]  /*0f30*/  BRA `(.L_x_25895) ;  /* 0x00000000000c7947 */ /* 0x000fec0003800000 */
.L_x_25919:
[----:B------:R0:W5:Y:S01]  /*0f40*/  LDG.E.U16 R22, desc[UR36][R4.64] ;  /* 0x0000002404167981 */ /* 0x000162000c1e1500 */
[----:B------:R-:W-:Y:S05]  /*0f50*/  BRA `(.L_x_25895) ;  /* 0x0000000000047947 */ /* 0x000fea0003800000 */
.L_x_25918:
[----:B------:R0:W5:Y:S02]  /*0f60*/  LDG.E.U16 R22, desc[UR36][R4.64] ;  /* 0x0000002404167981 */ /* 0x000164000c1e1500 */
.L_x_25895:
[----:B------:R-:W2:Y:S02]  /*0f70*/  S2R R17, SR_TID.X ;  /* 0x0000000000117919 */ /* 0x000ea40000002100 */
[----:B--2---:R-:W-:-:S07]  /*0f80*/  VIADD R17, R17, 0x80 ;  /* 0x0000008011117836 */ /* 0x004fce0000000000 */
.L_x_25889:
[----:B------:R-:W-:Y:S05]  /*0f90*/  BSYNC B6 ;  /* 0x0000000000067941 */ /* 0x000fea0003800000 */
.L_x_25888:
[----:B------:R-:W-:Y:S01]  /*0fa0*/  ISETP.GE.AND P0, PT, R17, R16, PT ;  /* 0x000000101100720c */ /* 0x000fe20003f06270 */
[----:B------:R-:W-:-:S12]  /*0fb0*/  BSSY B6, `(.L_x_25923) ;  /* 0x00000ee000067945 */ /* 0x000fd80003800000 */
        /* <DEDUP_REMOVED lines=21> */
.L_x_25928:
[----:B------:R0:W5:Y:S01]  /*1110*/  LDG.E.U8 R24, desc[UR36][R4.64] ;  /* 0x0000002404187981 */ /* 0x000162000c1e1100 */
[----:B------:R-:W-:Y:S05]  /*1120*/  BRA `(.L_x_25930) ;  /* 0x0000000c00547947 */ /* 0x000fea0003800000 */
.L_x_25927:
        /* <DEDUP_REMOVED lines=8> */
.L_x_25932:
[----:B------:R0:W5:Y:S01]  /*11b0*/  LDG.E.U16 R24, desc[UR36][R4.64] ;  /* 0x0000002404187981 */ /* 0x000162000c1e1500 */
[----:B------:R-:W-:Y:S05]  /*11c0*/  BRA `(.L_x_25930) ;  /* 0x0000000c002c7947 */ /* 0x000fea0003800000 */
.L_x_25931:
[----:B------:R0:W5:Y:S01]  /*11d0*/  LDG.E.U16 R24, desc[UR36][R4.64] ;  /* 0x0000002404187981 */ /* 0x000162000c1e1500 */
[----:B------:R-:W-:Y:S05]  /*11e0*/  BRA `(.L_x_25930) ;  /* 0x0000000c00247947 */ /* 0x000fea0003800000 */
.L_x_25926:
        /* <DEDUP_REMOVED lines=9> */
.L_x_25934:
[----:B------:R-:W2:Y:S02]  /*1280*/  LDG.E.U16 R0, desc[UR36][R4.64] ;  /* 0x0000002404007981 */ /* 0x000ea4000c1e1500 */
[----:B--2---:R-:W-:-:S06]  /*1290*/  HADD2.F32 R0, -RZ, R0.H0_H0 ;  /* 0x20000000ff007230 */ /* 0x004fcc0000004100 */
[----:B------:R-:W0:Y:S02]  /*12a0*/  F2I.FTZ.TRUNC.NTZ R0, R0 ;  /* 0x0000000000007305 */ /* 0x000e24000021f100 */
[----:B0-----:R-:W-:Y:S01]  /*12b0*/  PRMT R24, R0, 0x7610, R24 ;  /* 0x0000761000187816 */ /* 0x001fe20000000018 */
[----:B------:R-:W-:Y:S06]  /*12c0*/  BRA `(.L_x_25930) ;  /* 0x0000000800ec7947 */ /* 0x000fec0003800000 */
.L_x_25933:
        /* <DEDUP_REMOVED lines=9> */
.L_x_25936:
[----:B------:R-:W2:Y:S02]  /*1360*/  LDG.E.U16 R4, desc[UR36][R4.64] ;  /* 0x0000002404047981 */ /* 0x000ea4000c1e1500 */
[----:B--2---:R-:W-:-:S06]  /*1370*/  HADD2.F32 R0, -RZ, R4.H0_H0 ;  /* 0x20000004ff007230 */ /* 0x004fcc0000004100 */
[----:B------:R-:W0:Y:S02]  /*1380*/  F2I.FTZ.TRUNC.NTZ R0, R0 ;  /* 0x0000000000007305 */ /* 0x000e24000021f100 */
[----:B0-----:R-:W-:Y:S01]  /*1390*/  PRMT R24, R0, 0x7610, R24 ;  /* 0x0000761000187816 */ /* 0x001fe20000000018 */
[----:B------:R-:W-:Y:S06]  /*13a0*/  BRA `(.L_x_25930) ;  /* 0x0000000800b47947 */ /* 0x000fec0003800000 */
.L_x_25935:
[----:B------:R-:W2:Y:S02]  /*13b0*/  LDG.E.64 R4, desc[UR36][R4.64] ;  /* 0x0000002404047981 */ /* 0x000ea4000c1e1b00 */
[----:B--2---:R0:W1:Y:S01]  /*13c0*/  F2I.F64.TRUNC R24, R4 ;  /* 0x0000000400187311 */ /* 0x004062000030d100 */
[----:B------:R-:W-:Y:S05]  /*13d0*/  BRA `(.L_x_25930) ;  /* 0x0000000800a87947 */ /* 0x000fea0003800000 */
.L_x_25925:
        /* <DEDUP_REMOVED lines=12> */
.L_x_25939:
[----:B------:R-:W2:Y:S02]  /*14a0*/  LDG.E.64 R4, desc[UR36][R4.64] ;  /* 0x0000002404047981 */ /* 0x000ea4000c1e1b00 */
[----:B--2---:R0:W1:Y:S01]  /*14b0*/  F2I.F64.TRUNC R24, R4 ;  /* 0x0000000400187311 */ /* 0x004062000030d100 */
[----:B------:R-:W-:Y:S05]  /*14c0*/  BRA `(.L_x_25930) ;  /* 0x00000008006c7947 */ /* 0x000fea0003800000 */
.L_x_25938:
        /* <DEDUP_REMOVED lines=28> */
.L_x_25941:
        /* <DEDUP_REMOVED lines=15> */
.L_x_25940:
[----:B------:R-:W2:Y:S02]  /*1780*/  LDG.E.U16 R0, desc[UR36][R4.64] ;  /* 0x0000002404007981 */ /* 0x000ea4000c1e1500 */
[----:B--2---:R-:W-:-:S06]  /*1790*/  IMAD.U32 R0, R0, 0x10000, RZ ;  /* 0x0001000000007824 */ /* 0x004fcc00078e00ff */
[----:B------:R-:W0:Y:S02]  /*17a0*/  F2I.FTZ.TRUNC.NTZ R0, R0 ;  /* 0x0000000000007305 */ /* 0x000e24000021f100 */
[----:B0-----:R-:W-:Y:S01]  /*17b0*/  PRMT R24, R0, 0x7610, R24 ;  /* 0x0000761000187816 */ /* 0x001fe20000000018 */
[----:B------:R-:W-:Y:S06]  /*17c0*/  BRA `(.L_x_25930) ;  /* 0x0000000400ac7947 */ /* 0x000fec0003800000 */
.L_x_25937:
        /* <DEDUP_REMOVED lines=10> */
.L_x_25944:
        /* <DEDUP_REMOVED lines=21> */
.L_x_25948:
[----:B------:R-:W-:Y:S05]  /*19c0*/  BSYNC B1 ;  /* 0x0000000000017941 */ /* 0x000fea0003800000 */
.L_x_25947:
[----:B------:R-:W-:Y:S01]  /*19d0*/  LEA R5, R0, 0x3b800000, 0x17 ;  /* 0x3b80000000057811 */ /* 0x000fe200078eb8ff */
[----:B------:R-:W-:-:S05]  /*19e0*/  IMAD.SHL.U32 R0, R3, 0x100000, RZ ;  /* 0x0010000003007824 */ /* 0x000fca00078e00ff */
[----:B------:R-:W-:-:S07]  /*19f0*/  LOP3.LUT R0, R5, R0, R6, 0xfe, !PT ;  /* 0x0000000005007212 */ /* 0x000fce00078efe06 */
.L_x_25946:
[----:B------:R-:W-:Y:S05]  /*1a00*/  BSYNC B0 ;  /* 0x0000000000007941 */ /* 0x000fea0003800000 */
.L_x_25945:
[----:B------:R-:W0:Y:S02]  /*1a10*/  F2I.FTZ.TRUNC.NTZ R0, R0 ;  /* 0x0000000000007305 */ /* 0x000e24000021f100 */
[----:B0-----:R-:W-:Y:S01]  /*1a20*/  PRMT R24, R0, 0x7610, R24 ;  /* 0x0000761000187816 */ /* 0x001fe20000000018 */
[----:B------:R-:W-:Y:S06]  /*1a30*/  BRA `(.L_x_25930) ;  /* 0x0000000400107947 */ /* 0x000fec0003800000 */
.L_x_25943:
        /* <DEDUP_REMOVED lines=21> */
.L_x_25952:
[----:B------:R-:W-:Y:S05]  /*1b90*/  BSYNC B1 ;  /* 0x0000000000017941 */ /* 0x000fea0003800000 */
.L_x_25951:
[----:B------:R-:W-:Y:S01]  /*1ba0*/  LEA R5, R0, 0x37800000, 0x17 ;  /* 0x3780000000057811 */ /* 0x000fe200078eb8ff */
[----:B------:R-:W-:-:S05]  /*1bb0*/  IMAD.SHL.U32 R0, R3, 0x200000, RZ ;  /* 0x0020000003007824 */ /* 0x000fca00078e00ff */
[----:B------:R-:W-:-:S07]  /*1bc0*/  LOP3.LUT R0, R5, R0, R6, 0xfe, !PT ;  /* 0x0000000005007212 */ /* 0x000fce00078efe06 */
.L_x_25950:
[----:B------:R-:W-:Y:S05]  /*1bd0*/  BSYNC B0 ;  /* 0x0000000000007941 */ /* 0x000fea0003800000 */
.L_x_25949:
[----:B------:R-:W0:Y:S02]  /*1be0*/  F2I.FTZ.TRUNC.NTZ R0, R0 ;  /* 0x0000000000007305 */ /* 0x000e24000021f100 */
[----:B0-----:R-:W-:Y:S01]  /*1bf0*/  PRMT R24, R0, 0x7610, R24 ;  /* 0x0000761000187816 */ /* 0x001fe20000000018 */
[----:B------:R-:W-:Y:S06]  /*1c00*/  BRA `(.L_x_25930) ;  /* 0x00000000009c7947 */ /* 0x000fec0003800000 */
.L_x_25942:
        /* <DEDUP_REMOVED lines=14> */
.L_x_25956:
[----:B------:R-:W-:Y:S05]  /*1cf0*/  BSYNC B0 ;  /* 0x0000000000007941 */ /* 0x000fea0003800000 */
.L_x_25955:
[----:B------:R-:W0:Y:S02]  /*1d00*/  F2I.FTZ.TRUNC.NTZ R0, R0 ;  /* 0x0000000000007305 */ /* 0x000e24000021f100 */
[----:B0-----:R-:W-:Y:S01]  /*1d10*/  PRMT R24, R0, 0x7610, R24 ;  /* 0x0000761000187816 */ /* 0x001fe20000000018 */
[----:B------:R-:W-:Y:S06]  /*1d20*/  BRA `(.L_x_25930) ;  /* 0x0000000000547947 */ /* 0x000fec0003800000 */
.L_x_25929:
        /* <DEDUP_REMOVED lines=16> */
.L_x_25957:
[----:B------:R-:W-:Y:S01]  /*1e30*/  PRMT R24, RZ, 0x7610, R24 ;  /* 0x00007610ff187816 */ /* 0x000fe20000000018 */
[----:B------:R-:W-:Y:S06]  /*1e40*/  BRA `(.L_x_25930) ;  /* 0x00000000000c7947 */ /* 0x000fec0003800000 */
.L_x_25954:
[----:B------:R3:W5:Y:S01]  /*1e50*/  LDG.E.U16 R24, desc[UR36][R4.64] ;  /* 0x0000002404187981 */ /* 0x000762000c1e1500 */
[----:B------:R-:W-:Y:S05]  /*1e60*/  BRA `(.L_x_25930) ;  /* 0x0000000000047947 */ /* 0x000fea0003800000 */
.L_x_25953:
[----:B------:R2:W5:Y:S02]  /*1e70*/  LDG.E.U16 R24, desc[UR36][R4.64] ;  /* 0x0000002404187981 */ /* 0x000564000c1e1500 */
.L_x_25930:
[----:B------:R-:W-:-:S07]  /*1e80*/  VIADD R17, R17, 0x80 ;  /* 0x0000008011117836 */ /* 0x000fce0000000000 */
.L_x_25924:
[----:B------:R-:W-:Y:S05]  /*1e90*/  BSYNC B6 ;  /* 0x0000000000067941 */ /* 0x000fea0003800000 */
.L_x_25923:
[----:B------:R-:W-:Y:S01]  /*1ea0*/  ISETP.GE.AND P0, PT, R17, R16, PT ;  /* 0x000000101100720c */ /* 0x000fe20003f06270 */
[----:B------:R-:W-:Y:S01]  /*1eb0*/  BSSY B6, `(.L_x_25958) ;  /* 0x00000f0000067945 */ /* 0x000fe20003800000 */
[----:B------:R-:W-:Y:S02]  /*1ec0*/  PRMT R19, RZ, 0x7610, R19 ;  /* 0x00007610ff137816 */ /* 0x000fe40000000013 */
[----:B------:R-:W-:-:S09]  /*1ed0*/  PRMT R18, RZ, 0x7610, R18 ;  /* 0x00007610ff127816 */ /* 0x000fd20000000012 */
        /* <DEDUP_REMOVED lines=21> */
.L_x_25963:
[----:B------:R0:W5:Y:S01]  /*2030*/  LDG.E.U8 R18, desc[UR36][R4.64] ;  /* 0x0000002404127981 */ /* 0x000162000c1e1100 */
[----:B------:R-:W-:Y:S05]  /*2040*/  BRA `(.L_x_25965) ;  /* 0x0000000c00547947 */ /* 0x000fea0003800000 */
.L_x_25962:
        /* <DEDUP_REMOVED lines=8> */
.L_x_25967:
[----:B------:R0:W5:Y:S01]  /*20d0*/  LDG.E.U16 R18, desc[UR36][R4.64] ;  /* 0x0000002404127981 */ /* 0x000162000c1e1500 */
[----:B------:R-:W-:Y:S05]  /*20e0*/  BRA `(.L_x_25965) ;  /* 0x0000000c002c7947 */ /* 0x000fea0003800000 */
.L_x_25966:
[----:B------:R0:W5:Y:S01]  /*20f0*/  LDG.E.U16 R18, desc[UR36][R4.64] ;  /* 0x0000002404127981 */ /* 0x000162000c1e1500 */
[----:B------:R-:W-:Y:S05]  /*2100*/  BRA `(.L_x_25965) ;  /* 0x0000000c00247947 */ /* 0x000fea0003800000 */
.L_x_25961:
        /* <DEDUP_REMOVED lines=9> */
.L_x_25969:
[----:B------:R-:W2:Y:S02]  /*21a0*/  LDG.E.U16 R0, desc[UR36][R4.64] ;  /* 0x0000002404007981 */ /* 0x000ea4000c1e1500 */
[----:B--2---:R-:W-:-:S06]  /*21b0*/  HADD2.F32 R0, -RZ, R0.H0_H0 ;  /* 0x20000000ff007230 */ /* 0x004fcc0000004100 */
[----:B------:R-:W0:Y:S02]  /*21c0*/  F2I.FTZ.TRUNC.NTZ R0, R0 ;  /* 0x0000000000007305 */ /* 0x000e24000021f100 */
[----:B0-----:R-:W-:Y:S01]  /*21d0*/  PRMT R18, R0, 0x7610, R18 ;  /* 0x0000761000127816 */ /* 0x001fe20000000012 */
[----:B------:R-:W-:Y:S06]  /*21e0*/  BRA `(.L_x_25965) ;  /* 0x0000000800ec7947 */ /* 0x000fec0003800000 */
.L_x_25968:
        /* <DEDUP_REMOVED lines=9> */
.L_x_25971:
[----:B------:R-:W2:Y:S02]  /*2280*/  LDG.E.U16 R4, desc[UR36][R4.64] ;  /* 0x0000002404047981 */ /* 0x000ea4000c1e1500 */
[----:B--2---:R-:W-:-:S06]  /*2290*/  HADD2.F32 R0, -RZ, R4.H0_H0 ;  /* 0x20000004ff007230 */ /* 0x004fcc0000004100 */
[----:B------:R-:W0:Y:S02]  /*22a0*/  F2I.FTZ.TRUNC.NTZ R0, R0 ;  /* 0x0000000000007305 */ /* 0x000e24000021f100 */
[----:B0-----:R-:W-:Y:S01]  /*22b0*/  PRMT R18, R0, 0x7610, R18 ;  /* 0x0000761000127816 */ /* 0x001fe20000000012 */
[----:B------:R-:W-:Y:S06]  /*22c0*/  BRA `(.L_x_25965) ;  /* 0x0000000800b47947 */ /* 0x000fec0003800000 */
.L_x_25970:
[----:B------:R-:W2:Y:S02]  /*22d0*/  LDG.E.64 R4, desc[UR36][R4.64] ;  /* 0x0000002404047981 */ /* 0x000ea4000c1e1b00 */
[----:B--2---:R0:W1:Y:S01]  /*22e0*/  F2I.F64.TRUNC R18, R4 ;  /* 0x0000000400127311 */ /* 0x004062000030d100 */
[----:B------:R-:W-:Y:S05]  /*22f0*/  BRA `(.L_x_25965) ;  /* 0x0000000800a87947 */ /* 0x000fea0003800000 */
.L_x_25960:
        /* <DEDUP_REMOVED lines=12> */
.L_x_25974:
[----:B------:R-:W2:Y:S02]  /*23c0*/  LDG.E.64 R4, desc[UR36][R4.64] ;  /* 0x0000002404047981 */ /* 0x000ea4000c1e1b00 */
[----:B--2---:R3:W4:Y:S01]  /*23d0*/  F2I.F64.TRUNC R18, R4 ;  /* 0x0000000400127311 */ /* 0x004722000030d100 */
[----:B------:R-:W-:Y:S05]  /*23e0*/  BRA `(.L_x_25965) ;  /* 0x00000008006c7947 */ /* 0x000fea0003800000 */
.L_x_25973:
        /* <DEDUP_REMOVED lines=28> */
.L_x_25976:
        /* <DEDUP_REMOVED lines=15> */
.L_x_25975:
[----:B------:R-:W2:Y:S02]  /*26a0*/  LDG.E.U16 R0, desc[UR36][R4.64] ;  /* 0x0000002404007981 */ /* 0x000ea4000c1e1500 */
[----:B--2---:R-:W-:-:S06]  /*26b0*/  IMAD.U32 R0, R0, 0x10000, RZ ;  /* 0x0001000000007824 */ /* 0x004fcc00078e00ff */
[----:B------:R-:W0:Y:S02]  /*26c0*/  F2I.FTZ.TRUNC.NTZ R0, R0 ;  /* 0x0000000000007305 */ /* 0x000e24000021f100 */
[----:B0-----:R-:W-:Y:S01]  /*26d0*/  PRMT R18, R0, 0x7610, R18 ;  /* 0x0000761000127816 */ /* 0x001fe20000000012 */
[----:B------:R-:W-:Y:S06]  /*26e0*/  BRA `(.L_x_25965) ;  /* 0x0000000400ac7947 */ /* 0x000fec0003800000 */
.L_x_25972:
        /* <DEDUP_REMOVED lines=10> */
.L_x_25979:
        /* <DEDUP_REMOVED lines=21> */
.L_x_25983:
[----:B------:R-:W-:Y:S05]  /*28e0*/  BSYNC B1 ;  /* 0x0000000000017941 */ /* 0x000fea0003800000 */
.L_x_25982:
[----:B------:R-:W-:Y:S01]  /*28f0*/  LEA R5, R0, 0x3b800000, 0x17 ;  /* 0x3b80000000057811 */ /* 0x000fe200078eb8ff */
[----:B------:R-:W-:-:S05]  /*2900*/  IMAD.SHL.U32 R0, R3, 0x100000, RZ ;  /* 0x0010000003007824 */ /* 0x000fca00078e00ff */
[----:B------:R-:W-:-:S07]  /*2910*/  LOP3.LUT R0, R5, R0, R6, 0xfe, !PT ;  /* 0x0000000005007212 */ /* 0x000fce00078efe06 */
.L_x_25981:
[----:B------:R-:W-:Y:S05]  /*2920*/  BSYNC B0 ;  /* 0x0000000000007941 */ /* 0x000fea0003800000 */
.L_x_25980:
[----:B------:R-:W0:Y:S02]  /*2930*/  F2I.FTZ.TRUNC.NTZ R0, R0 ;  /* 0x0000000000007305 */ /* 0x000e24000021f100 */
[----:B0-----:R-:W-:Y:S01]  /*2940*/  PRMT R18, R0, 0x7610, R18 ;  /* 0x0000761000127816 */ /* 0x001fe20000000012 */
[----:B------:R-:W-:Y:S06]  /*2950*/  BRA `(.L_x_25965) ;  /* 0x0000000400107947 */ /* 0x000fec0003800000 */
.L_x_25978:
        /* <DEDUP_REMOVED lines=21> */
.L_x_25987:
[----:B------:R-:W-:Y:S05]  /*2ab0*/  BSYNC B1 ;  /* 0x0000000000017941 */ /* 0x000fea0003800000 */
.L_x_25986:
[----:B------:R-:W-:Y:S01]  /*2ac0*/  LEA R5, R0, 0x37800000, 0x17 ;  /* 0x3780000000057811 */ /* 0x000fe200078eb8ff */
[----:B------:R-:W-:-:S05]  /*2ad0*/  IMAD.SHL.U32 R0, R3, 0x200000, RZ ;  /* 0x0020000003007824 */ /* 0x000fca00078e00ff */
[----:B------:R-:W-:-:S07]  /*2ae0*/  LOP3.LUT R0, R5, R0, R6, 0xfe, !PT ;  /* 0x0000000005007212 */ /* 0x000fce00078efe06 */
.L_x_25985:
[----:B------:R-:W-:Y:S05]  /*2af0*/  BSYNC B0 ;  /* 0x0000000000007941 */ /* 0x000fea0003800000 */
.L_x_25984:
[----:B------:R-:W0:Y:S02]  /*2b00*/  F2I.FTZ.TRUNC.NTZ R0, R0 ;  /* 0x0000000000007305 */ /* 0x000e24000021f100 */
[----:B0-----:R-:W-:Y:S01]  /*2b10*/  PRMT R18, R0, 0x7610, R18 ;  /* 0x0000761000127816 */ /* 0x001fe20000000012 */
[----:B------:R-:W-:Y:S06]  /*2b20*/  BRA `(.L_x_25965) ;  /* 0x00000000009c7947 */ /* 0x000fec0003800000 */
.L_x_25977:
        /* <DEDUP_REMOVED lines=14> */
.L_x_25991:
[----:B------:R-:W-:Y:S05]  /*2c10*/  BSYNC B0 ;  /* 0x0000000000007941 */ /* 0x000fea0003800000 */
.L_x_25990:
[----:B------:R-:W0:Y:S02]  /*2c20*/  F2I.FTZ.TRUNC.NTZ R0, R0 ;  /* 0x0000000000007305 */ /* 0x000e24000021f100 */
[----:B0-----:R-:W-:Y:S01]  /*2c30*/  PRMT R18, R0, 0x7610, R18 ;  /* 0x0000761000127816 */ /* 0x001fe20000000012 */
[----:B------:R-:W-:Y:S06]  /*2c40*/  BRA `(.L_x_25965) ;  /* 0x0000000000547947 */ /* 0x000fec0003800000 */
.L_x_25964:
        /* <DEDUP_REMOVED lines=16> */
.L_x_25992:
[----:B------:R-:W-:Y:S01]  /*2d50*/  PRMT R18, RZ, 0x7610, R18 ;  /* 0x00007610ff127816 */ /* 0x000fe20000000012 */
[----:B------:R-:W-:Y:S06]  /*2d60*/  BRA `(.L_x_25965) ;  /* 0x00000000000c7947 */ /* 0x000fec0003800000 */
.L_x_25989:
[----:B------:R2:W5:Y:S01]  /*2d70*/  LDG.E.U16 R18, desc[UR36][R4.64] ;  /* 0x0000002404127981 */ /* 0x000562000c1e1500 */
[----:B------:R-:W-:Y:S05]  /*2d80*/  BRA `(.L_x_25965) ;  /* 0x0000000000047947 */ /* 0x000fea0003800000 */
.L_x_25988:
[----:B------:R1:W5:Y:S02]  /*2d90*/  LDG.E.U16 R18, desc[UR36][R4.64] ;  /* 0x0000002404127981 */ /* 0x000364000c1e1500 */
.L_x_25965:
[----:B------:R-:W-:-:S07]  /*2da0*/  VIADD R17, R17, 0x80 ;  /* 0x0000008011117836 */ /* 0x000fce0000000000 */
.L_x_25959:
[----:B------:R-:W-:Y:S05]  /*2db0*/  BSYNC B6 ;  /* 0x0000000000067941 */ /* 0x000fea0003800000 */
.L_x_25958:
[----:B------:R-:W-:Y:S01]  /*2dc0*/  ISETP.GE.AND P0, PT, R17, R16, PT ;  /* 0x000000101100720c */ /* 0x000fe20003f06270 */
[----:B------:R-:W-:-:S12]  /*2dd0*/  BSSY B6, `(.L_x_25993) ;  /* 0x00000eb000067945 */ /* 0x000fd80003800000 */
        /* <DEDUP_REMOVED lines=20> */
.L_x_25998:
[----:B------:R0:W5:Y:S01]  /*2f20*/  LDG.E.U8 R19, desc[UR36][R4.64] ;  /* 0x0000002404137981 */ /* 0x000162000c1e1100 */
[----:B------:R-:W-:Y:S05]  /*2f30*/  BRA `(.L_x_25994) ;  /* 0x0000000c00507947 */ /* 0x000fea0003800000 */
.L_x_25997:
        /* <DEDUP_REMOVED lines=8> */
.L_x_26001:
[----:B------:R0:W5:Y:S01]  /*2fc0*/  LDG.E.U16 R19, desc[UR36][R4.64] ;  /* 0x0000002404137981 */ /* 0x000162000c1e1500 */
[----:B------:R-:W-:Y:S05]  /*2fd0*/  BRA `(.L_x_25994) ;  /* 0x0000000c00287947 */ /* 0x000fea0003800000 */
.L_x_26000:
[----:B------:R0:W5:Y:S01]  /*2fe0*/  LDG.E.U16 R19, desc[UR36][R4.64] ;  /* 0x0000002404137981 */ /* 0x000162000c1e1500 */
[----:B------:R-:W-:Y:S05]  /*2ff0*/  BRA `(.L_x_25994) ;  /* 0x0000000c00207947 */ /* 0x000fea0003800000 */
.L_x_25996:
        /* <DEDUP_REMOVED lines=9> */
.L_x_26003:
[----:B------:R-:W2:Y:S02]  /*3090*/  LDG.E.U16 R0, desc[UR36][R4.64] ;  /* 0x0000002404007981 */ /* 0x000ea4000c1e1500 */
[----:B--2---:R-:W-:-:S06]  /*30a0*/  HADD2.F32 R0, -RZ, R0.H0_H0 ;  /* 0x20000000ff007230 */ /* 0x004fcc0000004100 */
[----:B------:R-:W0:Y:S02]  /*30b0*/  F2I.FTZ.TRUNC.NTZ R0, R0 ;  /* 0x0000000000007305 */ /* 0x000e24000021f100 */
[----:B0-----:R-:W-:Y:S01]  /*30c0*/  PRMT R19, R0, 0x7610, R19 ;  /* 0x0000761000137816 */ /* 0x001fe20000000013 */
[----:B------:R-:W-:Y:S06]  /*30d0*/  BRA `(.L_x_25994) ;  /* 0x0000000800e87947 */ /* 0x000fec0003800000 */
.L_x_26002:
        /* <DEDUP_REMOVED lines=9> */
.L_x_26005:
[----:B------:R-:W2:Y:S02]  /*3170*/  LDG.E.U16 R4, desc[UR36][R4.64] ;  /* 0x0000002404047981 */ /* 0x000ea4000c1e1500 */
[----:B--2---:R-:W-:-:S06]  /*3180*/  HADD2.F32 R0, -RZ, R4.H0_H0 ;  /* 0x20000004ff007230 */ /* 0x004fcc0000004100 */
[----:B------:R-:W0:Y:S02]  /*3190*/  F2I.FTZ.TRUNC.NTZ R0, R0 ;  /* 0x0000000000007305 */ /* 0x000e24000021f100 */
[----:B0-----:R-:W-:Y:S01]  /*31a0*/  PRMT R19, R0, 0x7610, R19 ;  /* 0x0000761000137816 */ /* 0x001fe20000000013 */
[----:B------:R-:W-:Y:S06]  /*31b0*/  BRA `(.L_x_25994) ;  /* 0x0000000800b07947 */ /* 0x000fec0003800000 */
.L_x_26004:
[----:B------:R-:W2:Y:S02]  /*31c0*/  LDG.E.64 R4, desc[UR36][R4.64] ;  /* 0x0000002404047981 */ /* 0x000ea4000c1e1b00 */
[----:B--2---:R0:W1:Y:S01]  /*31d0*/  F2I.F64.TRUNC R19, R4 ;  /* 0x0000000400137311 */ /* 0x004062000030d100 */
[----:B------:R-:W-:Y:S05]  /*31e0*/  BRA `(.L_x_25994) ;  /* 0x0000000800a47947 */ /* 0x000fea0003800000 */
.L_x_25995:
        /* <DEDUP_REMOVED lines=12> */
.L_x_26008:
[----:B------:R-:W2:Y:S02]  /*32b0*/  LDG.E.64 R4, desc[UR36][R4.64] ;  /* 0x0000002404047981 */ /* 0x000ea4000c1e1b00 */
[----:B--2---:R0:W1:Y:S01]  /*32c0*/  F2I.F64.TRUNC R19, R4 ;  /* 0x0000000400137311 */ /* 0x004062000030d100 */
[----:B------:R-:W-:Y:S05]  /*32d0*/  BRA `(.L_x_25994) ;  /* 0x0000000800687947 */ /* 0x000fea0003800000 */
.L_x_26007:
        /* <DEDUP_REMOVED lines=28> */
.L_x_26010:
        /* <DEDUP_REMOVED lines=15> */
.L_x_26009:
[----:B------:R-:W2:Y:S02]  /*3590*/  LDG.E.U16 R0, desc[UR36][R4.64] ;  /* 0x0000002404007981 */ /* 0x000ea4000c1e1500 */
[----:B--2---:R-:W-:-:S06]  /*35a0*/  IMAD.U32 R0, R0, 0x10000, RZ ;  /* 0x0001000000007824 */ /* 0x004fcc00078e00ff */
[----:B------:R-:W0:Y:S02]  /*35b0*/  F2I.FTZ.TRUNC.NTZ R0, R0 ;  /* 0x0000000000007305 */ /* 0x000e24000021f100 */
[----:B0-----:R-:W-:Y:S01]  /*35c0*/  PRMT R19, R0, 0x7610, R19 ;  /* 0x0000761000137816 */ /* 0x001fe20000000013 */
[----:B------:R-:W-:Y:S06]  /*35d0*/  BRA `(.L_x_25994) ;  /* 0x0000000400a87947 */ /* 0x000fec0003800000 */
.L_x_26006:
        /* <DEDUP_REMOVED lines=10> */
.L_x_26013:
        /* <DEDUP_REMOVED lines=21> */
.L_x_26017:
[----:B------:R-:W-:Y:S05]  /*37d0*/  BSYNC B1 ;  /* 0x0000000000017941 */ /* 0x000fea0003800000 */
.L_x_26016:
[----:B------:R-:W-:Y:S01]  /*37e0*/  LEA R5, R0, 0x3b800000, 0x17 ;  /* 0x3b80000000057811 */ /* 0x000fe200078eb8ff */
[----:B------:R-:W-:-:S05]  /*37f0*/  IMAD.SHL.U32 R0, R3, 0x100000, RZ ;  /* 0x0010000003007824 */ /* 0x000fca00078e00ff */
[----:B------:R-:W-:-:S07]  /*3800*/  LOP3.LUT R0, R5, R0, R6, 0xfe, !PT ;  /* 0x0000000005007212 */ /* 0x000fce00078efe06 */
.L_x_26015:
[----:B------:R-:W-:Y:S05]  /*3810*/  BSYNC B0 ;  /* 0x0000000000007941 */ /* 0x000fea0003800000 */
.L_x_26014:
[----:B------:R-:W0:Y:S02]  /*3820*/  F2I.FTZ.TRUNC.NTZ R0, R0 ;  /* 0x0000000000007305 */ /* 0x000e24000021f100 */
[----:B0-----:R-:W-:Y:S01]  /*3830*/  PRMT R19, R0, 0x7610, R19 ;  /* 0x0000761000137816 */ /* 0x001fe20000000013 */
[----:B------:R-:W-:Y:S06]  /*3840*/  BRA `(.L_x_25994) ;  /* 0x00000004000c7947 */ /* 0x000fec0003800000 */
.L_x_26012:
        /* <DEDUP_REMOVED lines=21> */
.L_x_26021:
[----:B------:R-:W-:Y:S05]  /*39a0*/  BSYNC B1 ;  /* 0x0000000000017941 */ /* 0x000fea0003800000 */
.L_x_26020:
[----:B------:R-:W-:Y:S01]  /*39b0*/  LEA R5, R0, 0x37800000, 0x17 ;  /* 0x3780000000057811 */ /* 0x000fe200078eb8ff */
[----:B------:R-:W-:-:S05]  /*39c0*/  IMAD.SHL.U32 R0, R3, 0x200000, RZ ;  /* 0x0020000003007824 */ /* 0x000fca00078e00ff */
[----:B------:R-:W-:-:S07]  /*39d0*/  LOP3.LUT R0, R5, R0, R6, 0xfe, !PT ;  /* 0x0000000005007212 */ /* 0x000fce00078efe06 */
.L_x_26019:
[----:B------:R-:W-:Y:S05]  /*39e0*/  BSYNC B0 ;  /* 0x0000000000007941 */ /* 0x000fea0003800000 */
.L_x_26018:
[----:B------:R-:W0:Y:S02]  /*39f0*/  F2I.FTZ.TRUNC.NTZ R0, R0 ;  /* 0x0000000000007305 */ /* 0x000e24000021f100 */
[----:B0-----:R-:W-:Y:S01]  /*3a00*/  PRMT R19, R0, 0x7610, R19 ;  /* 0x0000761000137816 */ /* 0x001fe20000000013 */
[----:B------:R-:W-:Y:S06]  /*3a10*/  BRA `(.L_x_25994) ;  /* 0x0000000000987947 */ /* 0x000fec0003800000 */
.L_x_26011:
        /* <DEDUP_REMOVED lines=14> */
.L_x_26025:
[----:B------:R-:W-:Y:S05]  /*3b00*/  BSYNC B0 ;  /* 0x0000000000007941 */ /* 0x000fea0003800000 */
.L_x_26024:
[----:B------:R-:W0:Y:S02]  /*3b10*/  F2I.FTZ.TRUNC.NTZ R0, R0 ;  /* 0x0000000000007305 */ /* 0x000e24000021f100 */
[----:B0-----:R-:W-:Y:S01]  /*3b20*/  PRMT R19, R0, 0x7610, R19 ;  /* 0x0000761000137816 */ /* 0x001fe20000000013 */
[----:B------:R-:W-:Y:S06]  /*3b30*/  BRA `(.L_x_25994) ;  /* 0x0000000000507947 */ /* 0x000fec0003800000 */
.L_x_25999:
        /* <DEDUP_REMOVED lines=16> */
.L_x_26026:
[----:B------:R-:W-:Y:S05]  /*3c40*/  BRA `(.L_x_25994) ;  /* 0x00000000000c7947 */ /* 0x000fea0003800000 */
.L_x_26023:
[----:B------:R0:W5:Y:S01]  /*3c50*/  LDG.E.U16 R19, desc[UR36][R4.64] ;  /* 0x0000002404137981 */ /* 0x000162000c1e1500 */
[----:B------:R-:W-:Y:S05]  /*3c60*/  BRA `(.L_x_25994) ;  /* 0x0000000000047947 */ /* 0x000fea0003800000 */
.L_x_26022:
[----:B------:R0:W5:Y:S02]  /*3c70*/  LDG.E.U16 R19, desc[UR36][R4.64] ;  /* 0x0000002404137981 */ /* 0x000164000c1e1500 */
.L_x_25994:
[----:B------:R-:W-:Y:S05]  /*3c80*/  BSYNC B6 ;  /* 0x0000000000067941 */ /* 0x000fea0003800000 */
.L_x_25993:
[----:B------:R-:W2:Y:S01]  /*3c90*/  S2R R25, SR_TID.X ;  /* 0x0000000000197919 */ /* 0x000ea20000002100 */
[----:B------:R-:W0:Y:S01]  /*3ca0*/  LDC.U16 R7, c[0x0][0x216] ;  /* 0x00008580ff077b82 */ /* 0x000e220000000400 */
[----:B------:R-:W-:Y:S07]  /*3cb0*/  BSSY B0, `(.L_x_26027) ;  /* 0x0000034000007945 */ /* 0x000fee0003800000 */
[----:B------:R-:W0:Y:S01]  /*3cc0*/  LDC.U8 R17, c[0x0][0x234] ;  /* 0x00008d00ff117b82 */ /* 0x000e220000000000 */
[C---:B--2---:R-:W-:Y:S01]  /*3cd0*/  ISETP.GE.AND P2, PT, R25.reuse, R16, PT ;  /* 0x000000101900720c */ /* 0x044fe20003f46270 */
[----:B------:R-:W-:-:S02]  /*3ce0*/  VIADD R3, R25, 0x100 ;  /* 0x0000010019037836 */ /* 0x000fc40000000000 */
[C---:B01-34-:R-:W-:Y:S02]  /*3cf0*/  VIADD R5, R25.reuse, 0x180 ;  /* 0x0000018019057836 */ /* 0x05bfe40000000000 */
[----:B------:R-:W-:Y:S01]  /*3d00*/  VIADD R23, R25, 0x80 ;  /* 0x0000008019177836 */ /* 0x000fe20000000000 */
[-C--:B------:R-:W-:Y:S02]  /*3d10*/  ISETP.GE.AND P0, PT, R3, R16.reuse, PT ;  /* 0x000000100300720c */ /* 0x080fe40003f06270 */
[-C--:B------:R-:W-:Y:S02]  /*3d20*/  ISETP.GE.AND P1, PT, R5, R16.reuse, PT ;  /* 0x000000100500720c */ /* 0x080fe40003f26270 */
[----:B------:R-:W-:Y:S02]  /*3d30*/  ISETP.GE.AND P3, PT, R23, R16, PT ;  /* 0x000000101700720c */ /* 0x000fe40003f66270 */
[----:B------:R-:W-:Y:S01]  /*3d40*/  PRMT R3, R7, 0x9910, RZ ;  /* 0x0000991007037816 */ /* 0x000fe200000000ff */
[----:B------:R-:W-:Y:S10]  /*3d50*/  @P2 BRA `(.L_x_26028) ;  /* 0x0000000000a42947 */ /* 0x000ff40003800000 */
[-C--:B------:R-:W-:Y:S02]  /*3d60*/  IABS R6, R3.reuse ;  /* 0x0000000300067213 */ /* 0x080fe40000000000 */
[C---:B-----5:R-:W-:Y:S02]  /*3d70*/  PRMT R8, R22.reuse, 0x9910, RZ ;  /* 0x0000991016087816 */ /* 0x060fe400000000ff */
[----:B------:R-:W0:Y:S01]  /*3d80*/  I2F.RP R0, R6 ;  /* 0x0000000600007306 */ /* 0x000e220000209400 */
[----:B------:R-:W-:Y:S02]  /*3d90*/  IABS R10, R3 ;  /* 0x00000003000a7213 */ /* 0x000fe40000000000 */
[----:B------:R-:W-:-:S03]  /*3da0*/  LOP3.LUT R22, R22, R7, RZ, 0x3c, !PT ;  /* 0x0000000716167212 */ /* 0x000fc600078e3cff */
[----:B------:R-:W-:Y:S02]  /*3db0*/  IMAD.MOV R10, RZ, RZ, -R10 ;  /* 0x000000ffff0a7224 */ /* 0x000fe400078e0a0a */
        /* <DEDUP_REMOVED lines=8> */
[----:B------:R-:W-:-:S03]  /*3e40*/  LOP3.LUT R4, RZ, R3, RZ, 0x33, !PT ;  /* 0x00000003ff047212 */ /* 0x000fc600078e33ff */
[----:B------:R-:W-:Y:S02]  /*3e50*/  IMAD.MOV.U32 R9, RZ, RZ, R10 ;  /* 0x000000ffff097224 */ /* 0x000fe400078e000a */
        /* <DEDUP_REMOVED lines=25> */
.L_x_26028:
[----:B------:R-:W-:Y:S05]  /*3ff0*/  BSYNC B0 ;  /* 0x0000000000007941 */ /* 0x000fea0003800000 */
.L_x_26027:
[----:B------:R-:W-:Y:S04]  /*4000*/  BSSY B0, `(.L_x_26029) ;  /* 0x000002b000007945 */ /* 0x000fe80003800000 */
[----:B------:R-:W-:Y:S05]  /*4010*/  @P3 BRA `(.L_x_26030) ;  /* 0x0000000000a43947 */ /* 0x000fea0003800000 */
[-C--:B------:R-:W-:Y:S02]  /*4020*/  IABS R6, R3.reuse ;  /* 0x0000000300067213 */ /* 0x080fe40000000000 */
[C---:B-----5:R-:W-:Y:S02]  /*4030*/  PRMT R8, R24.reuse, 0x9910, RZ ;  /* 0x0000991018087816 */ /* 0x060fe400000000ff */
[----:B------:R-:W0:Y:S01]  /*4040*/  I2F.RP R9, R6 ;  /* 0x0000000600097306 */ /* 0x000e220000209400 */
[----:B------:R-:W-:Y:S02]  /*4050*/  IABS R10, R3 ;  /* 0x00000003000a7213 */ /* 0x000fe40000000000 */
[----:B------:R-:W-:Y:S02]  /*4060*/  IABS R12, R8 ;  /* 0x00000008000c7213 */ /* 0x000fe40000000000 */
[----:B------:R-:W-:-:S03]  /*4070*/  LOP3.LUT R24, R24, R7, RZ, 0x3c, !PT ;  /* 0x0000000718187212 */ /* 0x000fc600078e3cff */
[----:B0-----:R-:W0:Y:S02]  /*4080*/  MUFU.RCP R9, R9 ;  /* 0x0000000900097308 */ /* 0x001e240000001000 */
[----:B0-----:R-:W-:Y:S02]  /*4090*/  VIADD R4, R9, 0xffffffe ;  /* 0x0ffffffe09047836 */ /* 0x001fe40000000000 */
[----:B------:R-:W-:-:S04]  /*40a0*/  IMAD.MOV R9, RZ, RZ, -R10 ;  /* 0x000000ffff097224 */ /* 0x000fc800078e0a0a */
[----:B------:R0:W1:Y:S02]  /*40b0*/  F2I.FTZ.U32.TRUNC.NTZ R5, R4 ;  /* 0x0000000400057305 */ /* 0x000064000021f000 */
[----:B0-----:R-:W-:Y:S02]  /*40c0*/  IMAD.MOV.U32 R4, RZ, RZ, RZ ;  /* 0x000000ffff047224 */ /* 0x001fe400078e00ff */
[----:B-1----:R-:W-:-:S04]  /*40d0*/  IMAD.MOV R11, RZ, RZ, -R5 ;  /* 0x000000ffff0b7224 */ /* 0x002fc800078e0a05 */
[----:B------:R-:W-:-:S04]  /*40e0*/  IMAD R11, R11, R6, RZ ;  /* 0x000000060b0b7224 */ /* 0x000fc800078e02ff */
[----:B------:R-:W-:-:S04]  /*40f0*/  IMAD.HI.U32 R10, R5, R11, R4 ;  /* 0x0000000b050a7227 */ /* 0x000fc800078e0004 */
[----:B------:R-:W-:-:S04]  /*4100*/  IMAD.MOV.U32 R5, RZ, RZ, R12 ;  /* 0x000000ffff057224 */ /* 0x000fc800078e000c */
        /* <DEDUP_REMOVED lines=26> */
.L_x_26030:
[----:B------:R-:W-:Y:S05]  /*42b0*/  BSYNC B0 ;  /* 0x0000000000007941 */ /* 0x000fea0003800000 */
.L_x_26029:
[----:B------:R-:W-:Y:S04]  /*42c0*/  BSSY B0, `(.L_x_26031) ;  /* 0x000002b000007945 */ /* 0x000fe80003800000 */
[----:B------:R-:W-:Y:S05]  /*42d0*/  @P0 BRA `(.L_x_26032) ;  /* 0x0000000000a40947 */ /* 0x000fea0003800000 */
[-C--:B------:R-:W-:Y:S02]  /*42e0*/  IABS R6, R3.reuse ;  /* 0x0000000300067213 */ /* 0x080fe40000000000 */
[C---:B-----5:R-:W-:Y:S02]  /*42f0*/  PRMT R8, R18.reuse, 0x9910, RZ ;  /* 0x0000991012087816 */ /* 0x060fe400000000ff */
[----:B------:R-:W0:Y:S01]  /*4300*/  I2F.RP R9, R6 ;  /* 0x0000000600097306 */ /* 0x000e220000209400 */
[----:B------:R-:W-:Y:S02]  /*4310*/  IABS R10, R3 ;  /* 0x00000003000a7213 */ /* 0x000fe40000000000 */
[----:B------:R-:W-:Y:S02]  /*4320*/  IABS R12, R8 ;  /* 0x00000008000c7213 */ /* 0x000fe40000000000 */
[----:B------:R-:W-:Y:S02]  /*4330*/  LOP3.LUT R18, R18, R7, RZ, 0x3c, !PT ;  /* 0x0000000712127212 */ /* 0x000fe400078e3cff */
[----:B------:R-:W-:Y:S01]  /*4340*/  ISETP.NE.AND P5, PT, R3, RZ, PT ;  /* 0x000000ff0300720c */ /* 0x000fe20003fa5270 */
[----:B0-----:R-:W0:Y:S02]  /*4350*/  MUFU.RCP R9, R9 ;  /* 0x0000000900097308 */ /* 0x001e240000001000 */
[----:B0-----:R-:W-:-:S02]  /*4360*/  VIADD R4, R9, 0xffffffe ;  /* 0x0ffffffe09047836 */ /* 0x001fc40000000000 */
        /* <DEDUP_REMOVED lines=14> */
[----:B------:R-:W-:-:S03]  /*4450*/  @!P3 VIADD R4, R4, 0x1 ;  /* 0x000000010404b836 */ /* 0x000fc60000000000 */
[----:B------:R-:W-:-:S13]  /*4460*/  ISETP.GE.U32.AND P0, PT, R5, R6, PT ;  /* 0x000000060500720c */ /* 0x000fda0003f06070 */
[----:B------:R-:W-:Y:S01]  /*4470*/  @P0 VIADD R4, R4, 0x1 ;  /* 0x0000000104040836 */ /* 0x000fe20000000000 */
[----:B------:R-:W-:Y:S02]  /*4480*/  ISETP.GT.AND P0, PT, R9, -0x1, PT ;  /* 0xffffffff0900780c */ /* 0x000fe40003f04270 */
[----:B------:R-:W-:Y:S01]  /*4490*/  LOP3.LUT R9, RZ, R3, RZ, 0x33, !PT ;  /* 0x00000003ff097212 */ /* 0x000fe200078e33ff */
[----:B------:R-:W-:-:S05]  /*44a0*/  @!P4 IMAD.MOV R4, RZ, RZ, -R4 ;  /* 0x000000ffff04c224 */ /* 0x000fca00078e0a04 */
[----:B------:R-:W-:-:S05]  /*44b0*/  SEL R18, R9, R4, !P5 ;  /* 0x0000000409127207 */ /* 0x000fca0006800000 */
        /* <DEDUP_REMOVED lines=11> */
.L_x_26032:
[----:B------:R-:W-:Y:S05]  /*4570*/  BSYNC B0 ;  /* 0x0000000000007941 */ /* 0x000fea0003800000 */
.L_x_26031:
        /* <DEDUP_REMOVED lines=8> */
[----:B------:R-:W-:-:S02]  /*4600*/  ISETP.NE.AND P4, PT, R3, RZ, PT ;  /* 0x000000ff0300720c */ /* 0x000fc40003f85270 */
        /* <DEDUP_REMOVED lines=12> */
[-C--:B------:R-:W-:Y:S02]  /*46d0*/  LOP3.LUT R9, R8, R3.reuse, RZ, 0x3c, !PT ;  /* 0x0000000308097212 */ /* 0x080fe400078e3cff */
[----:B------:R-:W-:Y:S02]  /*46e0*/  LOP3.LUT R3, RZ, R3, RZ, 0x33, !PT ;  /* 0x00000003ff037212 */ /* 0x000fe400078e33ff */
[----:B------:R-:W-:Y:S02]  /*46f0*/  ISETP.GT.U32.AND P1, PT, R6, R5, PT ;  /* 0x000000050600720c */ /* 0x000fe40003f24070 */
[----:B------:R-:W-:-:S11]  /*4700*/  ISETP.GE.AND P3, PT, R9, RZ, PT ;  /* 0x000000ff0900720c */ /* 0x000fd60003f66270 */
[----:B------:R-:W-:Y:S02]  /*4710*/  @!P1 IMAD.IADD R5, R5, 0x1, -R6 ;  /* 0x0000000105059824 */ /* 0x000fe400078e0a06 */
[----:B------:R-:W-:-:S03]  /*4720*/  @!P1 VIADD R4, R4, 0x1 ;  /* 0x0000000104049836 */ /* 0x000fc60000000000 */
[----:B------:R-:W-:-:S13]  /*4730*/  ISETP.GE.U32.AND P0, PT, R5, R6, PT ;  /* 0x000000060500720c */ /* 0x000fda0003f06070 */
[----:B------:R-:W-:Y:S01]  /*4740*/  @P0 VIADD R4, R4, 0x1 ;  /* 0x0000000104040836 */ /* 0x000fe20000000000 */
[----:B------:R-:W-:-:S03]  /*4750*/  ISETP.GT.AND P0, PT, R7, -0x1, PT ;  /* 0xffffffff0700780c */ /* 0x000fc60003f04270 */
[----:B------:R-:W-:-:S05]  /*4760*/  @!P3 IMAD.MOV R4, RZ, RZ, -R4 ;  /* 0x000000ffff04b224 */ /* 0x000fca00078e0a04 */
[----:B------:R-:W-:-:S05]  /*4770*/  SEL R19, R3, R4, !P4 ;  /* 0x0000000403137207 */ /* 0x000fca0006000000 */
[----:B------:R-:W-:Y:S05]  /*4780*/  @P0 BRA `(.L_x_26034) ;  /* 0x0000000000280947 */ /* 0x000fea0003800000 */
[----:B------:R-:W-:Y:S02]  /*4790*/  ISETP.GE.AND P1, PT, R8, RZ, PT ;  /* 0x000000ff0800720c */ /* 0x000fe40003f26270 */
[----:B------:R-:W-:Y:S01]  /*47a0*/  ISETP.GT.U32.AND P0, PT, R6, R5, PT ;  /* 0x000000050600720c */ /* 0x000fe20003f04070 */
[----:B------:R-:W-:-:S05]  /*47b0*/  IMAD.IADD R6, R5, 0x1, -R6 ;  /* 0x0000000105067824 */ /* 0x000fca00078e0a06 */
[----:B------:R-:W-:-:S05]  /*47c0*/  SEL R5, R6, R5, !P0 ;  /* 0x0000000506057207 */ /* 0x000fca0004000000 */
[----:B------:R-:W-:-:S05]  /*47d0*/  @!P1 IMAD.MOV R5, RZ, RZ, -R5 ;  /* 0x000000ffff059224 */ /* 0x000fca00078e0a05 */
[----:B------:R-:W-:Y:S01]  /*47e0*/  SEL R5, R3, R5, !P4 ;  /* 0x0000000503057207 */ /* 0x000fe20006000000 */
[----:B------:R-:W-:-:S03]  /*47f0*/  VIADD R3, R19, 0xffffffff ;  /* 0xffffffff13037836 */ /* 0x000fc60000000000 */
[----:B------:R-:W-:-:S13]  /*4800*/  ISETP.NE.AND P0, PT, R5, RZ, PT ;  /* 0x000000ff0500720c */ /* 0x000fda0003f05270 */
[----:B------:R-:W-:-:S04]  /*4810*/  @!P0 IMAD.MOV R3, RZ, RZ, R19 ;  /* 0x000000ffff038224 */ /* 0x000fc800078e0213 */
[----:B------:R-:W-:-:S07]  /*4820*/  IMAD.MOV.U32 R19, RZ, RZ, R3 ;  /* 0x000000ffff137224 */ /* 0x000fce00078e0003 */
.L_x_26034:
[----:B------:R-:W-:Y:S05]  /*4830*/  BSYNC B0 ;  /* 0x0000000000007941 */ /* 0x000fea0003800000 */
.L_x_26033:
        /* <DEDUP_REMOVED lines=22> */
.L_x_26040:
[----:B------:R0:W-:Y:S01]  /*49a0*/  STG.E.U8 desc[UR36][R8.64], R0 ;  /* 0x0000000008007986 */ /* 0x0001e2000c101124 */
[----:B------:R-:W-:Y:S01]  /*49b0*/  IMAD.MOV.U32 R25, RZ, RZ, R23 ;  /* 0x000000ffff197224 */ /* 0x000fe200078e0017 */
[----:B------:R-:W-:Y:S06]  /*49c0*/  BRA `(.L_x_26036) ;  /* 0x0000000c00bc7947 */ /* 0x000fec0003800000 */
.L_x_26039:
        /* <DEDUP_REMOVED lines=12> */
.L_x_26043:
[----:B------:R-:W-:Y:S01]  /*4a90*/  PRMT R3, R0, 0x9910, RZ ;  /* 0x0000991000037816 */ /* 0x000fe200000000ff */
[----:B------:R-:W-:-:S04]  /*4aa0*/  IMAD.MOV.U32 R25, RZ, RZ, R23 ;  /* 0x000000ffff197224 */ /* 0x000fc800078e0017 */
[----:B------:R0:W-:Y:S01]  /*4ab0*/  STG.E desc[UR36][R8.64], R3 ;  /* 0x0000000308007986 */ /* 0x0001e2000c101924 */
[----:B------:R-:W-:Y:S05]  /*4ac0*/  BRA `(.L_x_26036) ;  /* 0x0000000c007c7947 */ /* 0x000fea0003800000 */
.L_x_26042:
[----:B------:R0:W-:Y:S01]  /*4ad0*/  STG.E.U16 desc[UR36][R8.64], R0 ;  /* 0x0000000008007986 */ /* 0x0001e2000c101524 */
[----:B------:R-:W-:Y:S01]  /*4ae0*/  IMAD.MOV.U32 R25, RZ, RZ, R23 ;  /* 0x000000ffff197224 */ /* 0x000fe200078e0017 */
[----:B------:R-:W-:Y:S06]  /*4af0*/  BRA `(.L_x_26036) ;  /* 0x0000000c00707947 */ /* 0x000fec0003800000 */
.L_x_26038:
        /* <DEDUP_REMOVED lines=10> */
.L_x_26045:
[----:B------:R-:W0:Y:S01]  /*4ba0*/  I2F.S16 R3, R0 ;  /* 0x0000000000037306 */ /* 0x000e220000101400 */
[----:B------:R-:W-:Y:S01]  /*4bb0*/  IMAD.MOV.U32 R25, RZ, RZ, R23 ;  /* 0x000000ffff197224 */ /* 0x000fe200078e0017 */
[----:B0-----:R-:W-:-:S05]  /*4bc0*/  F2FP.F16.F32.PACK_AB R3, RZ, R3 ;  /* 0x00000003ff03723e */ /* 0x001fca00000000ff */
[----:B------:R0:W-:Y:S01]  /*4bd0*/  STG.E.U16 desc[UR36][R8.64], R3 ;  /* 0x0000000308007986 */ /* 0x0001e2000c101524 */
[----:B------:R-:W-:Y:S05]  /*4be0*/  BRA `(.L_x_26036) ;  /* 0x0000000c00347947 */ /* 0x000fea0003800000 */
.L_x_26044:
        /* <DEDUP_REMOVED lines=11> */
.L_x_26047:
[----:B------:R-:W0:Y:S01]  /*4ca0*/  I2F.S16 R0, R0 ;  /* 0x0000000000007306 */ /* 0x000e220000101400 */
[----:B------:R-:W-:Y:S01]  /*4cb0*/  IMAD.MOV.U32 R25, RZ, RZ, R23 ;  /* 0x000000ffff197224 */ /* 0x000fe200078e0017 */
[----:B0-----:R-:W-:-:S04]  /*4cc0*/  F2FP.F16.F32.PACK_AB R3, RZ, R0 ;  /* 0x00000000ff03723e */ /* 0x001fc800000000ff */
[----:B------:R-:W-:-:S05]  /*4cd0*/  PRMT R3, R3, 0x5410, RZ ;  /* 0x0000541003037816 */ /* 0x000fca00000000ff */
[----:B------:R0:W-:Y:S01]  /*4ce0*/  STG.E desc[UR36][R8.64], R3 ;  /* 0x0000000308007986 */ /* 0x0001e2000c101924 */
[----:B------:R-:W-:Y:S05]  /*4cf0*/  BRA `(.L_x_26036) ;  /* 0x0000000800f07947 */ /* 0x000fea0003800000 */
.L_x_26046:
[----:B------:R-:W0:Y:S01]  /*4d00*/  I2F.F64.S16 R4, R0 ;  /* 0x0000000000047312 */ /* 0x000e220000101c00 */
[----:B------:R-:W-:Y:S01]  /*4d10*/  IMAD.MOV.U32 R25, RZ, RZ, R23 ;  /* 0x000000ffff197224 */ /* 0x000fe200078e0017 */
[----:B0-----:R0:W-:Y:S01]  /*4d20*/  STG.E.64 desc[UR36][R8.64], R4 ;  /* 0x0000000408007986 */ /* 0x0011e2000c101b24 */
[----:B------:R-:W-:Y:S05]  /*4d30*/  BRA `(.L_x_26036) ;  /* 0x0000000800e07947 */ /* 0x000fea0003800000 */
.L_x_26037:
        /* <DEDUP_REMOVED lines=14> */
.L_x_26050:
[----:B------:R-:W0:Y:S01]  /*4e20*/  I2F.F64.S16 R4, R0 ;  /* 0x0000000000047312 */ /* 0x000e220000101c00 */
[----:B------:R-:W-:Y:S01]  /*4e30*/  CS2R R6, SRZ ;  /* 0x0000000000067805 */ /* 0x000fe2000001ff00 */
[----:B------:R-:W-:-:S04]  /*4e40*/  IMAD.MOV.U32 R25, RZ, RZ, R23 ;  /* 0x000000ffff197224 */ /* 0x000fc800078e0017 */
[----:B0-----:R0:W-:Y:S01]  /*4e50*/  STG.E.128 desc[UR36][R8.64], R4 ;  /* 0x0000000408007986 */ /* 0x0011e2000c101d24 */
[----:B------:R-:W-:Y:S05]  /*4e60*/  BRA `(.L_x_26036) ;  /* 0x0000000800947947 */ /* 0x000fea0003800000 */
.L_x_26049:
        /* <DEDUP_REMOVED lines=21> */
.L_x_26054:
[----:B------:R-:W-:Y:S05]  /*4fc0*/  BSYNC B0 ;  /* 0x0000000000007941 */ /* 0x000fea0003800000 */
.L_x_26053:
[----:B------:R-:W-:Y:S01]  /*4fd0*/  LOP3.LUT R3, R3, R4, RZ, 0xfc, !PT ;  /* 0x0000000403037212 */ /* 0x000fe200078efcff */
[----:B------:R-:W-:-:S04]  /*4fe0*/  IMAD.MOV.U32 R25, RZ, RZ, R23 ;  /* 0x000000ffff197224 */ /* 0x000fc800078e0017 */
[----:B------:R0:W-:Y:S01]  /*4ff0*/  STG.E.U8 desc[UR36][R8.64], R3 ;  /* 0x0000000308007986 */ /* 0x0001e2000c101124 */
[----:B------:R-:W-:Y:S05]  /*5000*/  BRA `(.L_x_26036) ;  /* 0x00000008002c7947 */ /* 0x000fea0003800000 */
.L_x_26052:
        /* <DEDUP_REMOVED lines=13> */
.L_x_26056:
[----:B------:R-:W-:Y:S01]  /*50e0*/  IMAD.MOV.U32 R0, RZ, RZ, 0x7f ;  /* 0x0000007fff007424 */ /* 0x000fe200078e00ff */
[----:B------:R-:W-:-:S04]  /*50f0*/  ISETP.GT.U32.AND P0, PT, R3, 0x7f800000, PT ;  /* 0x7f8000000300780c */ /* 0x000fc80003f04070 */
[----:B------:R-:W-:-:S09]  /*5100*/  SEL R0, R0, 0x7c, P0 ;  /* 0x0000007c00007807 */ /* 0x000fd20000000000 */
.L_x_26057:
[----:B------:R-:W-:Y:S05]  /*5110*/  BSYNC B0 ;  /* 0x0000000000007941 */ /* 0x000fea0003800000 */
.L_x_26055:
[----:B------:R-:W-:Y:S01]  /*5120*/  LOP3.LUT R3, R5, 0x80000000, RZ, 0xc0, !PT ;  /* 0x8000000005037812 */ /* 0x000fe200078ec0ff */
[----:B------:R-:W-:-:S03]  /*5130*/  IMAD.MOV.U32 R25, RZ, RZ, R23 ;  /* 0x000000ffff197224 */ /* 0x000fc600078e0017 */
[----:B------:R-:W-:-:S04]  /*5140*/  SHF.R.U32.HI R3, RZ, 0x18, R3 ;  /* 0x00000018ff037819 */ /* 0x000fc80000011603 */
[----:B------:R-:W-:-:S05]  /*5150*/  LOP3.LUT R3, R0, R3, RZ, 0xfc, !PT ;  /* 0x0000000300037212 */ /* 0x000fca00078efcff */
[----:B------:R0:W-:Y:S01]  /*5160*/  STG.E.U8 desc[UR36][R8.64], R3 ;  /* 0x0000000308007986 */ /* 0x0001e2000c101124 */
[----:B------:R-:W-:Y:S05]  /*5170*/  BRA `(.L_x_26036) ;  /* 0x0000000400d07947 */ /* 0x000fea0003800000 */
.L_x_26051:
[----:B------:R-:W0:Y:S01]  /*5180*/  I2F.S16 R3, R0 ;  /* 0x0000000000037306 */ /* 0x000e220000101400 */
[----:B------:R-:W-:Y:S01]  /*5190*/  IMAD.MOV.U32 R25, RZ, RZ, R23 ;  /* 0x000000ffff197224 */ /* 0x000fe200078e0017 */
[----:B0-----:R-:W-:-:S05]  /*51a0*/  F2FP.BF16.F32.PACK_AB R3, RZ, R3 ;  /* 0x00000003ff03723e */ /* 0x001fca00000010ff */
[----:B------:R0:W-:Y:S01]  /*51b0*/  STG.E.U16 desc[UR36][R8.64], R3 ;  /* 0x0000000308007986 */ /* 0x0001e2000c101524 */
[----:B------:R-:W-:Y:S05]  /*51c0*/  BRA `(.L_x_26036) ;  /* 0x0000000400bc7947 */ /* 0x000fea0003800000 */
.L_x_26048:
        /* <DEDUP_REMOVED lines=11> */
.L_x_26060:
        /* <DEDUP_REMOVED lines=17> */
.L_x_26063:
[----:B------:R-:W-:-:S04]  /*5390*/  LOP3.LUT R3, R5, 0x80000000, RZ, 0xc0, !PT ;  /* 0x8000000005037812 */ /* 0x000fc800078ec0ff */
[----:B------:R-:W-:-:S04]  /*53a0*/  SHF.R.U32.HI R3, RZ, 0x18, R3 ;  /* 0x00000018ff037819 */ /* 0x000fc80000011603 */
[----:B------:R-:W-:-:S04]  /*53b0*/  LOP3.LUT R0, R0, R3, RZ, 0xfc, !PT ;  /* 0x0000000300007212 */ /* 0x000fc800078efcff */
[----:B------:R-:W-:-:S07]  /*53c0*/  PRMT R4, R0, 0x7610, R4 ;  /* 0x0000761000047816 */ /* 0x000fce0000000004 */
.L_x_26062:
[----:B------:R-:W-:Y:S05]  /*53d0*/  BSYNC B0 ;  /* 0x0000000000007941 */ /* 0x000fea0003800000 */
.L_x_26061:
[----:B------:R3:W-:Y:S01]  /*53e0*/  STG.E.U8 desc[UR36][R8.64], R4 ;  /* 0x0000000408007986 */ /* 0x0007e2000c101124 */
[----:B------:R-:W-:Y:S01]  /*53f0*/  IMAD.MOV.U32 R25, RZ, RZ, R23 ;  /* 0x000000ffff197224 */ /* 0x000fe200078e0017 */
[----:B------:R-:W-:Y:S06]  /*5400*/  BRA `(.L_x_26036) ;  /* 0x00000004002c7947 */ /* 0x000fec0003800000 */
.L_x_26059:
        /* <DEDUP_REMOVED lines=17> */
.L_x_26066:
[----:B------:R-:W-:-:S04]  /*5520*/  LOP3.LUT R3, R5, 0x80000000, RZ, 0xc0, !PT ;  /* 0x8000000005037812 */ /* 0x000fc800078ec0ff */
[----:B------:R-:W-:-:S04]  /*5530*/  SHF.R.U32.HI R3, RZ, 0x18, R3 ;  /* 0x00000018ff037819 */ /* 0x000fc80000011603 */
[----:B------:R-:W-:-:S04]  /*5540*/  LOP3.LUT R0, R0, R3, RZ, 0xfc, !PT ;  /* 0x0000000300007212 */ /* 0x000fc800078efcff */
[----:B------:R-:W-:-:S07]  /*5550*/  PRMT R4, R0, 0x7610, R4 ;  /* 0x0000761000047816 */ /* 0x000fce0000000004 */
.L_x_26065:
[----:B------:R-:W-:Y:S05]  /*5560*/  BSYNC B0 ;  /* 0x0000000000007941 */ /* 0x000fea0003800000 */
.L_x_26064:
[----:B------:R0:W-:Y:S01]  /*5570*/  STG.E.U8 desc[UR36][R8.64], R4 ;  /* 0x0000000408007986 */ /* 0x0001e2000c101124 */
[----:B------:R-:W-:Y:S01]  /*5580*/  IMAD.MOV.U32 R25, RZ, RZ, R23 ;  /* 0x000000ffff197224 */ /* 0x000fe200078e0017 */
[----:B------:R-:W-:Y:S06]  /*5590*/  BRA `(.L_x_26036) ;  /* 0x0000000000c87947 */ /* 0x000fec0003800000 */
.L_x_26058:
        /* <DEDUP_REMOVED lines=23> */
.L_x_26041:
        /* <DEDUP_REMOVED lines=16> */
.L_x_26069:
[----:B------:R-:W-:Y:S01]  /*5810*/  IMAD.MOV.U32 R25, RZ, RZ, R23 ;  /* 0x000000ffff197224 */ /* 0x000fe200078e0017 */
[----:B------:R-:W-:Y:S06]  /*5820*/  BRA `(.L_x_26036) ;  /* 0x0000000000247947 */ /* 0x000fec0003800000 */
.L_x_26068:
[----:B------:R-:W-:Y:S01]  /*5830*/  PRMT R0, R0, 0x9910, RZ ;  /* 0x0000991000007816 */ /* 0x000fe200000000ff */
[----:B------:R-:W-:-:S04]  /*5840*/  IMAD.MOV.U32 R25, RZ, RZ, R23 ;  /* 0x000000ffff197224 */ /* 0x000fc800078e0017 */
[----:B------:R-:W-:-:S05]  /*5850*/  IMAD.MOV.U32 R4, RZ, RZ, R0 ;  /* 0x000000ffff047224 */ /* 0x000fca00078e0000 */
[----:B------:R-:W-:-:S05]  /*5860*/  SHF.R.S32.HI R5, RZ, 0x1f, R4 ;  /* 0x0000001fff057819 */ /* 0x000fca0000011404 */
[----:B------:R2:W-:Y:S01]  /*5870*/  STG.E.64 desc[UR36][R8.64], R4 ;  /* 0x0000000408007986 */ /* 0x0005e2000c101b24 */
[----:B------:R-:W-:Y:S05]  /*5880*/  BRA `(.L_x_26036) ;  /* 0x00000000000c7947 */ /* 0x000fea0003800000 */
.L_x_26067:
[----:B------:R-:W-:Y:S01]  /*5890*/  PRMT R3, R0, 0x9910, RZ ;  /* 0x0000991000037816 */ /* 0x000fe200000000ff */
[----:B------:R-:W-:-:S04]  /*58a0*/  IMAD.MOV.U32 R25, RZ, RZ, R23 ;  /* 0x000000ffff197224 */ /* 0x000fc800078e0017 */
[----:B------:R0:W-:Y:S03]  /*58b0*/  STG.E desc[UR36][R8.64], R3 ;  /* 0x0000000308007986 */ /* 0x0001e6000c101924 */
.L_x_26036:
[----:B------:R-:W-:Y:S05]  /*58c0*/  BSYNC B6 ;  /* 0x0000000000067941 */ /* 0x000fea0003800000 */
.L_x_26035:
        /* <DEDUP_REMOVED lines=23> */
.L_x_26075:
[----:B-----5:R0:W-:Y:S01]  /*5a40*/  STG.E.U8 desc[UR36][R8.64], R22 ;  /* 0x0000001608007986 */ /* 0x0201e2000c101124 */
[----:B------:R-:W-:Y:S05]  /*5a50*/  BRA `(.L_x_26077) ;  /* 0x0000000c00647947 */ /* 0x000fea0003800000 */
.L_x_26074:
        /* <DEDUP_REMOVED lines=10> */
.L_x_26079:
[----:B-----5:R-:W-:-:S05]  /*5b00*/  PRMT R3, R22, 0x9910, RZ ;  /* 0x0000991016037816 */ /* 0x020fca00000000ff */
[----:B------:R0:W-:Y:S01]  /*5b10*/  STG.E desc[UR36][R8.64], R3 ;  /* 0x0000000308007986 */ /* 0x0001e2000c101924 */
[----:B------:R-:W-:Y:S05]  /*5b20*/  BRA `(.L_x_26077) ;  /* 0x0000000c00307947 */ /* 0x000fea0003800000 */
.L_x_26078:
[----:B-----5:R0:W-:Y:S01]  /*5b30*/  STG.E.U16 desc[UR36][R8.64], R22 ;  /* 0x0000001608007986 */ /* 0x0201e2000c101524 */
[----:B------:R-:W-:Y:S05]  /*5b40*/  BRA `(.L_x_26077) ;  /* 0x0000000c00287947 */ /* 0x000fea0003800000 */
.L_x_26073:
        /* <DEDUP_REMOVED lines=9> */
.L_x_26081:
[----:B-----5:R-:W0:Y:S02]  /*5be0*/  I2F.S16 R0, R22 ;  /* 0x0000001600007306 */ /* 0x020e240000101400 */
[----:B0-----:R-:W-:-:S05]  /*5bf0*/  F2FP.F16.F32.PACK_AB R0, RZ, R0 ;  /* 0x00000000ff00723e */ /* 0x001fca00000000ff */
[----:B------:R0:W-:Y:S01]  /*5c00*/  STG.E.U16 desc[UR36][R8.64], R0 ;  /* 0x0000000008007986 */ /* 0x0001e2000c101524 */
[----:B------:R-:W-:Y:S05]  /*5c10*/  BRA `(.L_x_26077) ;  /* 0x0000000800f47947 */ /* 0x000fea0003800000 */
.L_x_26080:
        /* <DEDUP_REMOVED lines=10> */
.L_x_26083:
[----:B-----5:R-:W0:Y:S02]  /*5cc0*/  I2F.S16 R22, R22 ;  /* 0x0000001600167306 */ /* 0x020e240000101400 */
[----:B0-----:R-:W-:-:S04]  /*5cd0*/  F2FP.F16.F32.PACK_AB R3, RZ, R22 ;  /* 0x00000016ff03723e */ /* 0x001fc800000000ff */
[----:B------:R-:W-:-:S05]  /*5ce0*/  PRMT R3, R3, 0x5410, RZ ;  /* 0x0000541003037816 */ /* 0x000fca00000000ff */
[----:B------:R0:W-:Y:S01]  /*5cf0*/  STG.E desc[UR36][R8.64], R3 ;  /* 0x0000000308007986 */ /* 0x0001e2000c101924 */
[----:B------:R-:W-:Y:S05]  /*5d00*/  BRA `(.L_x_26077) ;  /* 0x0000000800b87947 */ /* 0x000fea0003800000 */
.L_x_26082:
[----:B-----5:R-:W0:Y:S02]  /*5d10*/  I2F.F64.S16 R22, R22 ;  /* 0x0000001600167312 */ /* 0x020e240000101c00 */
[----:B0-----:R0:W-:Y:S01]  /*5d20*/  STG.E.64 desc[UR36][R8.64], R22 ;  /* 0x0000001608007986 */ /* 0x0011e2000c101b24 */
[----:B------:R-:W-:Y:S05]  /*5d30*/  BRA `(.L_x_26077) ;  /* 0x0000000800ac7947 */ /* 0x000fea0003800000 */
.L_x_26072:
        /* <DEDUP_REMOVED lines=13> */
.L_x_26086:
[----:B-----5:R-:W0:Y:S01]  /*5e10*/  I2F.F64.S16 R4, R22 ;  /* 0x0000001600047312 */ /* 0x020e220000101c00 */
[----:B------:R-:W-:-:S05]  /*5e20*/  CS2R R6, SRZ ;  /* 0x0000000000067805 */ /* 0x000fca000001ff00 */
[----:B0-----:R0:W-:Y:S01]  /*5e30*/  STG.E.128 desc[UR36][R8.64], R4 ;  /* 0x0000000408007986 */ /* 0x0011e2000c101d24 */
[----:B------:R-:W-:Y:S05]  /*5e40*/  BRA `(.L_x_26077) ;  /* 0x0000000800687947 */ /* 0x000fea0003800000 */
.L_x_26085:
        /* <DEDUP_REMOVED lines=21> */
.L_x_26090:
[----:B------:R-:W-:Y:S05]  /*5fa0*/  BSYNC B0 ;  /* 0x0000000000007941 */ /* 0x000fea0003800000 */
.L_x_26089:
[----:B------:R-:W-:-:S05]  /*5fb0*/  LOP3.LUT R5, R0, R5, RZ, 0xfc, !PT ;  /* 0x0000000500057212 */ /* 0x000fca00078efcff */
[----:B------:R0:W-:Y:S01]  /*5fc0*/  STG.E.U8 desc[UR36][R8.64], R5 ;  /* 0x0000000508007986 */ /* 0x0001e2000c101124 */
[----:B------:R-:W-:Y:S05]  /*5fd0*/  BRA `(.L_x_26077) ;  /* 0x0000000800047947 */ /* 0x000fea0003800000 */
.L_x_26088:
        /* <DEDUP_REMOVED lines=13> */
.L_x_26092:
[----:B------:R-:W-:Y:S01]  /*60b0*/  IMAD.MOV.U32 R0, RZ, RZ, 0x7f ;  /* 0x0000007fff007424 */ /* 0x000fe200078e00ff */
[----:B------:R-:W-:-:S04]  /*60c0*/  ISETP.GT.U32.AND P0, PT, R3, 0x7f800000, PT ;  /* 0x7f8000000300780c */ /* 0x000fc80003f04070 */
[----:B------:R-:W-:-:S09]  /*60d0*/  SEL R0, R0, 0x7c, P0 ;  /* 0x0000007c00007807 */ /* 0x000fd20000000000 */
.L_x_26093:
[----:B------:R-:W-:Y:S05]  /*60e0*/  BSYNC B0 ;  /* 0x0000000000007941 */ /* 0x000fea0003800000 */
.L_x_26091:
[----:B------:R-:W-:-:S04]  /*60f0*/  LOP3.LUT R3, R5, 0x80000000, RZ, 0xc0, !PT ;  /* 0x8000000005037812 */ /* 0x000fc800078ec0ff */
[----:B------:R-:W-:-:S04]  /*6100*/  SHF.R.U32.HI R3, RZ, 0x18, R3 ;  /* 0x00000018ff037819 */ /* 0x000fc80000011603 */
[----:B------:R-:W-:-:S05]  /*6110*/  LOP3.LUT R3, R0, R3, RZ, 0xfc, !PT ;  /* 0x0000000300037212 */ /* 0x000fca00078efcff */
[----:B------:R0:W-:Y:S01]  /*6120*/  STG.E.U8 desc[UR36][R8.64], R3 ;  /* 0x0000000308007986 */ /* 0x0001e2000c101124 */
[----:B------:R-:W-:Y:S05]  /*6130*/  BRA `(.L_x_26077) ;  /* 0x0000000400ac7947 */ /* 0x000fea0003800000 */
.L_x_26087:
[----:B-----5:R-:W0:Y:S02]  /*6140*/  I2F.S16 R0, R22 ;  /* 0x0000001600007306 */ /* 0x020e240000101400 */
[----:B0-----:R-:W-:-:S05]  /*6150*/  F2FP.BF16.F32.PACK_AB R0, RZ, R0 ;  /* 0x00000000ff00723e */ /* 0x001fca00000010ff */
[----:B------:R0:W-:Y:S01]  /*6160*/  STG.E.U16 desc[UR36][R8.64], R0 ;  /* 0x0000000008007986 */ /* 0x0001e2000c101524 */
[----:B------:R-:W-:Y:S05]  /*6170*/  BRA `(.L_x_26077) ;  /* 0x00000004009c7947 */ /* 0x000fea0003800000 */
.L_x_26084:
        /* <DEDUP_REMOVED lines=10> */
.L_x_26096:
        /* <DEDUP_REMOVED lines=17> */
.L_x_26099:
[----:B------:R-:W-:-:S04]  /*6330*/  LOP3.LUT R3, R5, 0x80000000, RZ, 0xc0, !PT ;  /* 0x8000000005037812 */ /* 0x000fc800078ec0ff */
[----:B------:R-:W-:-:S04]  /*6340*/  SHF.R.U32.HI R3, RZ, 0x18, R3 ;  /* 0x00000018ff037819 */ /* 0x000fc80000011603 */
[----:B------:R-:W-:-:S04]  /*6350*/  LOP3.LUT R0, R0, R3, RZ, 0xfc, !PT ;  /* 0x0000000300007212 */ /* 0x000fc800078efcff */
[----:B------:R-:W-:-:S07]  /*6360*/  PRMT R4, R0, 0x7610, R4 ;  /* 0x0000761000047816 */ /* 0x000fce0000000004 */
.L_x_26098:
[----:B------:R-:W-:Y:S05]  /*6370*/  BSYNC B0 ;  /* 0x0000000000007941 */ /* 0x000fea0003800000 */
.L_x_26097:
[----:B------:R3:W-:Y:S01]  /*6380*/  STG.E.U8 desc[UR36][R8.64], R4 ;  /* 0x0000000408007986 */ /* 0x0007e2000c101124 */
[----:B------:R-:W-:Y:S05]  /*6390*/  BRA `(.L_x_26077) ;  /* 0x0000000400147947 */ /* 0x000fea0003800000 */
.L_x_26095:
        /* <DEDUP_REMOVED lines=17> */
.L_x_26102:
[----:B------:R-:W-:-:S04]  /*64b0*/  LOP3.LUT R3, R5, 0x80000000, RZ, 0xc0, !PT ;  /* 0x8000000005037812 */ /* 0x000fc800078ec0ff */
[----:B------:R-:W-:-:S04]  /*64c0*/  SHF.R.U32.HI R3, RZ, 0x18, R3 ;  /* 0x00000018ff037819 */ /* 0x000fc80000011603 */
[----:B------:R-:W-:-:S04]  /*64d0*/  LOP3.LUT R0, R0, R3, RZ, 0xfc, !PT ;  /* 0x0000000300007212 */ /* 0x000fc800078efcff */
[----:B------:R-:W-:-:S07]  /*64e0*/  PRMT R4, R0, 0x7610, R4 ;  /* 0x0000761000047816 */ /* 0x000fce0000000004 */
.L_x_26101:
[----:B------:R-:W-:Y:S05]  /*64f0*/  BSYNC B0 ;  /* 0x0000000000007941 */ /* 0x000fea0003800000 */
.L_x_26100:
[----:B------:R0:W-:Y:S01]  /*6500*/  STG.E.U8 desc[UR36][R8.64], R4 ;  /* 0x0000000408007986 */ /* 0x0001e2000c101124 */
[----:B------:R-:W-:Y:S05]  /*6510*/  BRA `(.L_x_26077) ;  /* 0x0000000000b47947 */ /* 0x000fea0003800000 */
.L_x_26094:
        /* <DEDUP_REMOVED lines=22> */
.L_x_26076:
        /* <DEDUP_REMOVED lines=16> */
.L_x_26105:
[----:B------:R-:W-:Y:S05]  /*6780*/  BRA `(.L_x_26077) ;  /* 0x0000000000187947 */ /* 0x000fea0003800000 */
.L_x_26104:
[----:B-----5:R-:W-:-:S04]  /*6790*/  PRMT R4, R22, 0x9910, RZ ;  /* 0x0000991016047816 */ /* 0x020fc800000000ff */
[----:B------:R-:W-:-:S05]  /*67a0*/  SHF.R.S32.HI R5, RZ, 0x1f, R4 ;  /* 0x0000001fff057819 */ /* 0x000fca0000011404 */
[----:B------:R2:W-:Y:S01]  /*67b0*/  STG.E.64 desc[UR36][R8.64], R4 ;  /* 0x0000000408007986 */ /* 0x0005e2000c101b24 */
[----:B------:R-:W-:Y:S05]  /*67c0*/  BRA `(.L_x_26077) ;  /* 0x0000000000087947 */ /* 0x000fea0003800000 */
.L_x_26103:
[----:B-----5:R-:W-:-:S05]  /*67d0*/  PRMT R3, R22, 0x9910, RZ ;  /* 0x0000991016037816 */ /* 0x020fca00000000ff */
[----:B------:R0:W-:Y:S02]  /*67e0*/  STG.E desc[UR36][R8.64], R3 ;  /* 0x0000000308007986 */ /* 0x0001e4000c101924 */
.L_x_26077:
        /* <DEDUP_REMOVED lines=23> */
.L_x_26109:
[----:B------:R3:W-:Y:S01]  /*6960*/  STG.E.U8 desc[UR36][R8.64], R18 ;  /* 0x0000001208007986 */ /* 0x0007e2000c101124 */
[----:B------:R-:W-:Y:S05]  /*6970*/  BRA `(.L_x_26111) ;  /* 0x0000000c00647947 */ /* 0x000fea0003800000 */
.L_x_26108:
        /* <DEDUP_REMOVED lines=10> */
.L_x_26113:
[----:B------:R-:W-:-:S05]  /*6a20*/  PRMT R3, R18, 0x9910, RZ ;  /* 0x0000991012037816 */ /* 0x000fca00000000ff */
[----:B------:R2:W-:Y:S01]  /*6a30*/  STG.E desc[UR36][R8.64], R3 ;  /* 0x0000000308007986 */ /* 0x0005e2000c101924 */
[----:B------:R-:W-:Y:S05]  /*6a40*/  BRA `(.L_x_26111) ;  /* 0x0000000c00307947 */ /* 0x000fea0003800000 */
.L_x_26112:
[----:B------:R0:W-:Y:S01]  /*6a50*/  STG.E.U16 desc[UR36][R8.64], R18 ;  /* 0x0000001208007986 */ /* 0x0001e2000c101524 */
[----:B------:R-:W-:Y:S05]  /*6a60*/  BRA `(.L_x_26111) ;  /* 0x0000000c00287947 */ /* 0x000fea0003800000 */
.L_x_26107:
        /* <DEDUP_REMOVED lines=9> */
.L_x_26115:
[----:B------:R-:W0:Y:S02]  /*6b00*/  I2F.S16 R0, R18 ;  /* 0x0000001200007306 */ /* 0x000e240000101400 */
[----:B0-----:R-:W-:-:S05]  /*6b10*/  F2FP.F16.F32.PACK_AB R0, RZ, R0 ;  /* 0x00000000ff00723e */ /* 0x001fca00000000ff */
[----:B------:R0:W-:Y:S01]  /*6b20*/  STG.E.U16 desc[UR36][R8.64], R0 ;  /* 0x0000000008007986 */ /* 0x0001e2000c101524 */
[----:B------:R-:W-:Y:S05]  /*6b30*/  BRA `(.L_x_26111) ;  /* 0x0000000800f47947 */ /* 0x000fea0003800000 */
.L_x_26114:
        /* <DEDUP_REMOVED lines=10> */
.L_x_26117:
[----:B------:R-:W0:Y:S02]  /*6be0*/  I2F.S16 R18, R18 ;  /* 0x0000001200127306 */ /* 0x000e240000101400 */
[----:B0-----:R-:W-:-:S04]  /*6bf0*/  F2FP.F16.F32.PACK_AB R3, RZ, R18 ;  /* 0x00000012ff03723e */ /* 0x001fc800000000ff */
[----:B------:R-:W-:-:S05]  /*6c00*/  PRMT R3, R3, 0x5410, RZ ;  /* 0x0000541003037816 */ /* 0x000fca00000000ff */
[----:B------:R0:W-:Y:S01]  /*6c10*/  STG.E desc[UR36][R8.64], R3 ;  /* 0x0000000308007986 */ /* 0x0001e2000c101924 */
[----:B------:R-:W-:Y:S05]  /*6c20*/  BRA `(.L_x_26111) ;  /* 0x0000000800b87947 */ /* 0x000fea0003800000 */
.L_x_26116:
[----:B------:R-:W0:Y:S02]  /*6c30*/  I2F.F64.S16 R4, R18 ;  /* 0x0000001200047312 */ /* 0x000e240000101c00 */
[----:B0-----:R0:W-:Y:S01]  /*6c40*/  STG.E.64 desc[UR36][R8.64], R4 ;  /* 0x0000000408007986 */ /* 0x0011e2000c101b24 */
[----:B------:R-:W-:Y:S05]  /*6c50*/  BRA `(.L_x_26111) ;  /* 0x0000000800ac7947 */ /* 0x000fea0003800000 */
.L_x_26106:
        /* <DEDUP_REMOVED lines=13> */
.L_x_26120:
[----:B------:R-:W0:Y:S01]  /*6d30*/  I2F.F64.S16 R4, R18 ;  /* 0x0000001200047312 */ /* 0x000e220000101c00 */
[----:B------:R-:W-:-:S05]  /*6d40*/  CS2R R6, SRZ ;  /* 0x0000000000067805 */ /* 0x000fca000001ff00 */
[----:B0-----:R0:W-:Y:S01]  /*6d50*/  STG.E.128 desc[UR36][R8.64], R4 ;  /* 0x0000000408007986 */ /* 0x0011e2000c101d24 */
[----:B------:R-:W-:Y:S05]  /*6d60*/  BRA `(.L_x_26111) ;  /* 0x0000000800687947 */ /* 0x000fea0003800000 */
.L_x_26119:
        /* <DEDUP_REMOVED lines=21> */
.L_x_26124:
[----:B------:R-:W-:Y:S05]  /*6ec0*/  BSYNC B0 ;  /* 0x0000000000007941 */ /* 0x000fea0003800000 */
.L_x_26123:
[----:B------:R-:W-:-:S05]  /*6ed0*/  LOP3.LUT R5, R0, R5, RZ, 0xfc, !PT ;  /* 0x0000000500057212 */ /* 0x000fca00078efcff */
[----:B------:R0:W-:Y:S01]  /*6ee0*/  STG.E.U8 desc[UR36][R8.64], R5 ;  /* 0x0000000508007986 */ /* 0x0001e2000c101124 */
[----:B------:R-:W-:Y:S05]  /*6ef0*/  BRA `(.L_x_26111) ;  /* 0x0000000800047947 */ /* 0x000fea0003800000 */
.L_x_26122:
        /* <DEDUP_REMOVED lines=13> */
.L_x_26126:
[----:B------:R-:W-:Y:S01]  /*6fd0*/  IMAD.MOV.U32 R0, RZ, RZ, 0x7f ;  /* 0x0000007fff007424 */ /* 0x000fe200078e00ff */
[----:B------:R-:W-:-:S04]  /*6fe0*/  ISETP.GT.U32.AND P0, PT, R3, 0x7f800000, PT ;  /* 0x7f8000000300780c */ /* 0x000fc80003f04070 */
[----:B------:R-:W-:-:S09]  /*6ff0*/  SEL R0, R0, 0x7c, P0 ;  /* 0x0000007c00007807 */ /* 0x000fd20000000000 */
.L_x_26127:
[----:B------:R-:W-:Y:S05]  /*7000*/  BSYNC B0 ;  /* 0x0000000000007941 */ /* 0x000fea0003800000 */
.L_x_26125:
[----:B------:R-:W-:-:S04]  /*7010*/  LOP3.LUT R3, R5, 0x80000000, RZ, 0xc0, !PT ;  /* 0x8000000005037812 */ /* 0x000fc800078ec0ff */
[----:B------:R-:W-:-:S04]  /*7020*/  SHF.R.U32.HI R3, RZ, 0x18, R3 ;  /* 0x00000018ff037819 */ /* 0x000fc80000011603 */
[----:B------:R-:W-:-:S05]  /*7030*/  LOP3.LUT R3, R0, R3, RZ, 0xfc, !PT ;  /* 0x0000000300037212 */ /* 0x000fca00078efcff */
[----:B------:R0:W-:Y:S01]  /*7040*/  STG.E.U8 desc[UR36][R8.64], R3 ;  /* 0x0000000308007986 */ /* 0x0001e2000c101124 */
[----:B------:R-:W-:Y:S05]  /*7050*/  BRA `(.L_x_26111) ;  /* 0x0000000400ac7947 */ /* 0x000fea0003800000 */
.L_x_26121:
[----:B------:R-:W0:Y:S02]  /*7060*/  I2F.S16 R0, R18 ;  /* 0x0000001200007306 */ /* 0x000e240000101400 */
[----:B0-----:R-:W-:-:S05]  /*7070*/  F2FP.BF16.F32.PACK_AB R0, RZ, R0 ;  /* 0x00000000ff00723e */ /* 0x001fca00000010ff */
[----:B------:R0:W-:Y:S01]  /*7080*/  STG.E.U16 desc[UR36][R8.64], R0 ;  /* 0x0000000008007986 */ /* 0x0001e2000c101524 */
[----:B------:R-:W-:Y:S05]  /*7090*/  BRA `(.L_x_26111) ;  /* 0x00000004009c7947 */ /* 0x000fea0003800000 */
.L_x_26118:
        /* <DEDUP_REMOVED lines=10> */
.L_x_26130:
        /* <DEDUP_REMOVED lines=17> */
.L_x_26133:
[----:B------:R-:W-:-:S04]  /*7250*/  LOP3.LUT R3, R5, 0x80000000, RZ, 0xc0, !PT ;  /* 0x8000000005037812 */ /* 0x000fc800078ec0ff */
[----:B------:R-:W-:-:S04]  /*7260*/  SHF.R.U32.HI R3, RZ, 0x18, R3 ;  /* 0x00000018ff037819 */ /* 0x000fc80000011603 */
[----:B------:R-:W-:-:S04]  /*7270*/  LOP3.LUT R0, R0, R3, RZ, 0xfc, !PT ;  /* 0x0000000300007212 */ /* 0x000fc800078efcff */
[----:B------:R-:W-:-:S07]  /*7280*/  PRMT R4, R0, 0x7610, R4 ;  /* 0x0000761000047816 */ /* 0x000fce0000000004 */
.L_x_26132:
[----:B------:R-:W-:Y:S05]  /*7290*/  BSYNC B0 ;  /* 0x0000000000007941 */ /* 0x000fea0003800000 */
.L_x_26131:
[----:B------:R0:W-:Y:S01]  /*72a0*/  STG.E.U8 desc[UR36][R8.64], R4 ;  /* 0x0000000408007986 */ /* 0x0001e2000c101124 */
[----:B------:R-:W-:Y:S05]  /*72b0*/  BRA `(.L_x_26111) ;  /* 0x0000000400147947 */ /* 0x000fea0003800000 */
.L_x_26129:
        /* <DEDUP_REMOVED lines=17> */
.L_x_26136:
[----:B------:R-:W-:-:S04]  /*73d0*/  LOP3.LUT R3, R5, 0x80000000, RZ, 0xc0, !PT ;  /* 0x8000000005037812 */ /* 0x000fc800078ec0ff */
[----:B------:R-:W-:-:S04]  /*73e0*/  SHF.R.U32.HI R3, RZ, 0x18, R3 ;  /* 0x00000018ff037819 */ /* 0x000fc80000011603 */
[----:B------:R-:W-:-:S04]  /*73f0*/  LOP3.LUT R0, R0, R3, RZ, 0xfc, !PT ;  /* 0x0000000300007212 */ /* 0x000fc800078efcff */
[----:B------:R-:W-:-:S07]  /*7400*/  PRMT R4, R0, 0x7610, R4 ;  /* 0x0000761000047816 */ /* 0x000fce0000000004 */
.L_x_26135:
[----:B------:R-:W-:Y:S05]  /*7410*/  BSYNC B0 ;  /* 0x0000000000007941 */ /* 0x000fea0003800000 */
.L_x_26134:
[----:B------:R0:W-:Y:S01]  /*7420*/  STG.E.U8 desc[UR36][R8.64], R4 ;  /* 0x0000000408007986 */ /* 0x0001e2000c101124 */
[----:B------:R-:W-:Y:S05]  /*7430*/  BRA `(.L_x_26111) ;  /* 0x0000000000b47947 */ /* 0x000fea0003800000 */
.L_x_26128:
        /* <DEDUP_REMOVED lines=22> */
.L_x_26110:
        /* <DEDUP_REMOVED lines=16> */
.L_x_26139:
[----:B------:R-:W-:Y:S05]  /*76a0*/  BRA `(.L_x_26111) ;  /* 0x0000000000187947 */ /* 0x000fea0003800000 */
.L_x_26138:
[----:B------:R-:W-:-:S04]  /*76b0*/  PRMT R4, R18, 0x9910, RZ ;  /* 0x0000991012047816 */ /* 0x000fc800000000ff */
[----:B------:R-:W-:-:S05]  /*76c0*/  SHF.R.S32.HI R5, RZ, 0x1f, R4 ;  /* 0x0000001fff057819 */ /* 0x000fca0000011404 */
[----:B------:R0:W-:Y:S01]  /*76d0*/  STG.E.64 desc[UR36][R8.64], R4 ;  /* 0x0000000408007986 */ /* 0x0001e2000c101b24 */
[----:B------:R-:W-:Y:S05]  /*76e0*/  BRA `(.L_x_26111) ;  /* 0x0000000000087947 */ /* 0x000fea0003800000 */
.L_x_26137:
[----:B------:R-:W-:-:S05]  /*76f0*/  PRMT R3, R18, 0x9910, RZ ;  /* 0x0000991012037816 */ /* 0x000fca00000000ff */
[----:B------:R0:W-:Y:S02]  /*7700*/  STG.E desc[UR36][R8.64], R3 ;  /* 0x0000000308007986 */ /* 0x0001e4000c101924 */
.L_x_26111:
[----:B------:R-:W-:-:S07]  /*7710*/  VIADD R25, R25, 0x80 ;  /* 0x0000008019197836 */ /* 0x000fce0000000000 */
.L_x_26071:
[----:B------:R-:W-:Y:S05]  /*7720*/  BSYNC B6 ;  /* 0x0000000000067941 */ /* 0x000fea0003800000 */
.L_x_26070:
[----:B------:R-:W-:-:S13]  /*7730*/  ISETP.GE.AND P0, PT, R25, R16, PT ;  /* 0x000000101900720c */ /* 0x000fda0003f06270 */
[----:B------:R-:W-:Y:S05]  /*7740*/  @P0 EXIT ;  /* 0x000000000000094d */ /* 0x000fea0003800000 */
[----:B0123--:R-:W0:Y:S01]  /*7750*/  LDC.64 R4, c[0x0][0x218] ;  /* 0x00008600ff047b82 */ /* 0x00fe220000000a00 */
[----:B----4-:R-:W-:Y:S01]  /*7760*/  PRMT R0, R17, 0x9910, RZ ;  /* 0x0000991011007816 */ /* 0x010fe200000000ff */
        /* <DEDUP_REMOVED lines=17> */
.L_x_26143:
[----:B-----5:R-:W-:Y:S01]  /*7880*/  STG.E.U8 desc[UR36][R2.64], R19 ;  /* 0x0000001302007986 */ /* 0x020fe2000c101124 */
[----:B------:R-:W-:Y:S05]  /*7890*/  EXIT ;  /* 0x000000000000794d */ /* 0x000fea0003800000 */
.L_x_26142:
        /* <DEDUP_REMOVED lines=10> */
.L_x_26146:
[----:B-----5:R-:W-:-:S05]  /*7940*/  PRMT R5, R19, 0x9910, RZ ;  /* 0x0000991013057816 */ /* 0x020fca00000000ff */
[----:B------:R-:W-:Y:S01]  /*7950*/  STG.E desc[UR36][R2.64], R5 ;  /* 0x0000000502007986 */ /* 0x000fe2000c101924 */
[----:B------:R-:W-:Y:S05]  /*7960*/  EXIT ;  /* 0x000000000000794d */ /* 0x000fea0003800000 */
.L_x_26145:
[----:B-----5:R-:W-:Y:S01]  /*7970*/  STG.E.U16 desc[UR36][R2.64], R19 ;  /* 0x0000001302007986 */ /* 0x020fe2000c101524 */
[----:B------:R-:W-:Y:S05]  /*7980*/  EXIT ;  /* 0x000000000000794d */ /* 0x000fea0003800000 */
.L_x_26141:
        /* <DEDUP_REMOVED lines=9> */
.L_x_26148:
[----:B-----5:R-:W0:Y:S02]  /*7a20*/  I2F.S16 R0, R19 ;  /* 0x0000001300007306 */ /* 0x020e240000101400 */
[----:B0-----:R-:W-:-:S05]  /*7a30*/  F2FP.F16.F32.PACK_AB R0, RZ, R0 ;  /* 0x00000000ff00723e */ /* 0x001fca00000000ff */
[----:B------:R-:W-:Y:S01]  /*7a40*/  STG.E.U16 desc[UR36][R2.64], R0 ;  /* 0x0000000002007986 */ /* 0x000fe2000c101524 */
[----:B------:R-:W-:Y:S05]  /*7a50*/  EXIT ;  /* 0x000000000000794d */ /* 0x000fea0003800000 */
.L_x_26147:
        /* <DEDUP_REMOVED lines=10> */
.L_x_26150:
[----:B-----5:R-:W0:Y:S02]  /*7b00*/  I2F.S16 R19, R19 ;  /* 0x0000001300137306 */ /* 0x020e240000101400 */
[----:B0-----:R-:W-:-:S04]  /*7b10*/  F2FP.F16.F32.PACK_AB R5, RZ, R19 ;  /* 0x00000013ff05723e */ /* 0x001fc800000000ff */
[----:B------:R-:W-:-:S05]  /*7b20*/  PRMT R5, R5, 0x5410, RZ ;  /* 0x0000541005057816 */ /* 0x000fca00000000ff */
[----:B------:R-:W-:Y:S01]  /*7b30*/  STG.E desc[UR36][R2.64], R5 ;  /* 0x0000000502007986 */ /* 0x000fe2000c101924 */
[----:B------:R-:W-:Y:S05]  /*7b40*/  EXIT ;  /* 0x000000000000794d */ /* 0x000fea0003800000 */
.L_x_26149:
[----:B-----5:R-:W0:Y:S02]  /*7b50*/  I2F.F64.S16 R4, R19 ;  /* 0x0000001300047312 */ /* 0x020e240000101c00 */
[----:B0-----:R-:W-:Y:S01]  /*7b60*/  STG.E.64 desc[UR36][R2.64], R4 ;  /* 0x0000000402007986 */ /* 0x001fe2000c101b24 */
[----:B------:R-:W-:Y:S05]  /*7b70*/  EXIT ;  /* 0x000000000000794d */ /* 0x000fea0003800000 */
.L_x_26140:
        /* <DEDUP_REMOVED lines=13> */
.L_x_26153:
[----:B-----5:R-:W0:Y:S01]  /*7c50*/  I2F.F64.S16 R4, R19 ;  /* 0x0000001300047312 */ /* 0x020e220000101c00 */
[----:B------:R-:W-:-:S05]  /*7c60*/  CS2R R6, SRZ ;  /* 0x0000000000067805 */ /* 0x000fca000001ff00 */
[----:B0-----:R-:W-:Y:S01]  /*7c70*/  STG.E.128 desc[UR36][R2.64], R4 ;  /* 0x0000000402007986 */ /* 0x001fe2000c101d24 */
[----:B------:R-:W-:Y:S05]  /*7c80*/  EXIT ;  /* 0x000000000000794d */ /* 0x000fea0003800000 */
.L_x_26152:
        /* <DEDUP_REMOVED lines=21> */
.L_x_26157:
[----:B------:R-:W-:Y:S05]  /*7de0*/  BSYNC B0 ;  /* 0x0000000000007941 */ /* 0x000fea0003800000 */
.L_x_26156:
[----:B------:R-:W-:-:S05]  /*7df0*/  LOP3.LUT R5, R0, R5, RZ, 0xfc, !PT ;  /* 0x0000000500057212 */ /* 0x000fca00078efcff */
[----:B------:R-:W-:Y:S01]  /*7e00*/  STG.E.U8 desc[UR36][R2.64], R5 ;  /* 0x0000000502007986 */ /* 0x000fe2000c101124 */
[----:B------:R-:W-:Y:S05]  /*7e10*/  EXIT ;  /* 0x000000000000794d */ /* 0x000fea0003800000 */
.L_x_26155:
        /* <DEDUP_REMOVED lines=13> */
.L_x_26159:
[----:B------:R-:W-:Y:S01]  /*7ef0*/  IMAD.MOV.U32 R0, RZ, RZ, 0x7f ;  /* 0x0000007fff007424 */ /* 0x000fe200078e00ff */
[----:B------:R-:W-:-:S04]  /*7f00*/  ISETP.GT.U32.AND P0, PT, R4, 0x7f800000, PT ;  /* 0x7f8000000400780c */ /* 0x000fc80003f04070 */
[----:B------:R-:W-:-:S09]  /*7f10*/  SEL R0, R0, 0x7c, P0 ;  /* 0x0000007c00007807 */ /* 0x000fd20000000000 */
.L_x_26160:
[----:B------:R-:W-:Y:S05]  /*7f20*/  BSYNC B0 ;  /* 0x0000000000007941 */ /* 0x000fea0003800000 */
.L_x_26158:
[----:B------:R-:W-:-:S04]  /*7f30*/  LOP3.LUT R4, R19, 0x80000000, RZ, 0xc0, !PT ;  /* 0x8000000013047812 */ /* 0x000fc800078ec0ff */
[----:B------:R-:W-:-:S04]  /*7f40*/  SHF.R.U32.HI R5, RZ, 0x18, R4 ;  /* 0x00000018ff057819 */ /* 0x000fc80000011604 */
[----:B------:R-:W-:-:S05]  /*7f50*/  LOP3.LUT R5, R0, R5, RZ, 0xfc, !PT ;  /* 0x0000000500057212 */ /* 0x000fca00078efcff */
[----:B------:R-:W-:Y:S01]  /*7f60*/  STG.E.U8 desc[UR36][R2.64], R5 ;  /* 0x0000000502007986 */ /* 0x000fe2000c101124 */
[----:B------:R-:W-:Y:S05]  /*7f70*/  EXIT ;  /* 0x000000000000794d */ /* 0x000fea0003800000 */
.L_x_26154:
[----:B-----5:R-:W0:Y:S02]  /*7f80*/  I2F.S16 R0, R19 ;  /* 0x0000001300007306 */ /* 0x020e240000101400 */
[----:B0-----:R-:W-:-:S05]  /*7f90*/  F2FP.BF16.F32.PACK_AB R0, RZ, R0 ;  /* 0x00000000ff00723e */ /* 0x001fca00000010ff */
[----:B------:R-:W-:Y:S01]  /*7fa0*/  STG.E.U16 desc[UR36][R2.64], R0 ;  /* 0x0000000002007986 */ /* 0x000fe2000c101524 */
[----:B------:R-:W-:Y:S05]  /*7fb0*/  EXIT ;  /* 0x000000000000794d */ /* 0x000fea0003800000 */
.L_x_26151:
        /* <DEDUP_REMOVED lines=10> */
.L_x_26163:
        /* <DEDUP_REMOVED lines=17> */
.L_x_26166:
[----:B------:R-:W-:-:S04]  /*8170*/  LOP3.LUT R0, R19, 0x80000000, RZ, 0xc0, !PT ;  /* 0x8000000013007812 */ /* 0x000fc800078ec0ff */
[----:B------:R-:W-:-:S04]  /*8180*/  SHF.R.U32.HI R5, RZ, 0x18, R0 ;  /* 0x00000018ff057819 */ /* 0x000fc80000011600 */
[----:B------:R-:W-:-:S04]  /*8190*/  LOP3.LUT R4, R4, R5, RZ, 0xfc, !PT ;  /* 0x0000000504047212 */ /* 0x000fc800078efcff */
[----:B------:R-:W-:-:S07]  /*81a0*/  PRMT R0, R4, 0x7610, R0 ;  /* 0x0000761004007816 */ /* 0x000fce0000000000 */
.L_x_26165:
[----:B------:R-:W-:Y:S05]  /*81b0*/  BSYNC B0 ;  /* 0x0000000000007941 */ /* 0x000fea0003800000 */
.L_x_26164:
[----:B------:R-:W-:Y:S01]  /*81c0*/  STG.E.U8 desc[UR36][R2.64], R0 ;  /* 0x0000000002007986 */ /* 0x000fe2000c101124 */
[----:B------:R-:W-:Y:S05]  /*81d0*/  EXIT ;  /* 0x000000000000794d */ /* 0x000fea0003800000 */
.L_x_26162:
        /* <DEDUP_REMOVED lines=17> */
.L_x_26169:
[----:B------:R-:W-:-:S04]  /*82f0*/  LOP3.LUT R0, R19, 0x80000000, RZ, 0xc0, !PT ;  /* 0x8000000013007812 */ /* 0x000fc800078ec0ff */
[----:B------:R-:W-:-:S04]  /*8300*/  SHF.R.U32.HI R5, RZ, 0x18, R0 ;  /* 0x00000018ff057819 */ /* 0x000fc80000011600 */
[----:B------:R-:W-:-:S04]  /*8310*/  LOP3.LUT R4, R4, R5, RZ, 0xfc, !PT ;  /* 0x0000000504047212 */ /* 0x000fc800078efcff */
[----:B------:R-:W-:-:S07]  /*8320*/  PRMT R0, R4, 0x7610, R0 ;  /* 0x0000761004007816 */ /* 0x000fce0000000000 */
.L_x_26168:
[----:B------:R-:W-:Y:S05]  /*8330*/  BSYNC B0 ;  /* 0x0000000000007941 */ /* 0x000fea0003800000 */
.L_x_26167:
[----:B------:R-:W-:Y:S01]  /*8340*/  STG.E.U8 desc[UR36][R2.64], R0 ;  /* 0x0000000002007986 */ /* 0x000fe2000c101124 */
[----:B------:R-:W-:Y:S05]  /*8350*/  EXIT ;  /* 0x000000000000794d */ /* 0x000fea0003800000 */
.L_x_26161:
        /* <DEDUP_REMOVED lines=22> */
.L_x_26144:
        /* <DEDUP_REMOVED lines=16> */
.L_x_26172:
[----:B------:R-:W-:Y:S05]  /*85c0*/  EXIT ;  /* 0x000000000000794d */ /* 0x000fea0003800000 */
.L_x_26171:
[----:B-----5:R-:W-:-:S04]  /*85d0*/  PRMT R4, R19, 0x9910, RZ ;  /* 0x0000991013047816 */ /* 0x020fc800000000ff */
[----:B------:R-:W-:-:S05]  /*85e0*/  SHF.R.S32.HI R5, RZ, 0x1f, R4 ;  /* 0x0000001fff057819 */ /* 0x000fca0000011404 */
[----:B------:R-:W-:Y:S01]  /*85f0*/  STG.E.64 desc[UR36][R2.64], R4 ;  /* 0x0000000402007986 */ /* 0x000fe2000c101b24 */
[----:B------:R-:W-:Y:S05]  /*8600*/  EXIT ;  /* 0x000000000000794d */ /* 0x000fea0003800000 */
.L_x_26170:
[----:B-----5:R-:W-:-:S05]  /*8610*/  PRMT R5, R19, 0x9910, RZ ;  /* 0x0000991013057816 */ /* 0x020fca00000000ff */
[----:B------:R-:W-:Y:S01]  /*8620*/  STG.E desc[UR36][R2.64], R5 ;  /* 0x0000000502007986 */ /* 0x000fe2000c101924 */
[----:B------:R-:W-:Y:S05]  /*8630*/  EXIT ;  /* 0x000000000000794d */ /* 0x000fea0003800000 */
.L_x_26173:
        /* <DEDUP_REMOVED lines=12> */
.L_x_37882:


//--------------------- .text._ZN2at6native18elementwise_kernelILi128ELi4EZNS0_22gpu_kernel_impl_nocastINS0_13BUnaryFunctorIsssZZZNS0_15binary_internal21div_floor_kernel_cudaERNS_18TensorIteratorBaseEENKUlvE_clEvENKUlvE3_clEvEUlssE_EEEEvS6_RKT_EUliE_EEviT1_ --------------------------
	.section	.text._ZN2at6native18elementwise_kernelILi128ELi4EZNS0_22gpu_kernel_impl_nocastINS0_13BUnaryFunctorIsssZZZNS0_15binary_internal21div_floor_kernel_cudaERNS_18TensorIteratorBaseEENKUlvE_clEvENKUlvE3_clEvEUlssE_EEEEvS6_RKT_EUliE_EEviT1_,"ax",@progbits
	.align	128
        .global         _ZN2at6native18elementwise_kernelILi128ELi4EZNS0_22gpu_kernel_impl_nocastINS0_13BUnaryFunctorIsssZZZNS0_15binary_internal21div_floor_kernel_cudaERNS_18TensorIteratorBaseEENKUlvE_clEvENKUlvE3_clEvEUlssE_EEEEvS6_RKT_EUliE_EEviT1_
        .type           _ZN2at6native18elementwise_kernelILi128ELi4EZNS0_22gpu_kernel_impl_nocastINS0_13BUnaryFunctorIsssZZZNS0_15binary_internal21div_floor_kernel_cudaERNS_18TensorIteratorBaseEENKUlvE_clEvENKUlvE3_clEvEUlssE_EEEEvS6_RKT_EUliE_EEviT1_,@function
        .size           _ZN2at6native18elementwise_kernelILi128ELi4EZNS0_22gpu_kernel_impl_nocastINS0_13BUnaryFunctorIsssZZZNS0_15binary_internal21div_floor_kernel_cudaERNS_18TensorIteratorBaseEENKUlvE_clEvENKUlvE3_clEvEUlssE_EEEEvS6_RKT_EUliE_EEviT1_,(.L_x_37883 - _ZN2at6native18elementwise_kernelILi128ELi4EZNS0_22gpu_kernel_impl_nocastINS0_13BUnaryFunctorIsssZZZNS0_15binary_internal21div_floor_kernel_cudaERNS_18TensorIteratorBaseEENKUlvE_clEvENKUlvE3_clEvEUlssE_EEEEvS6_RKT_EUliE_EEviT1_)
        .other          _ZN2at6native18elementwise_kernelILi128ELi4EZNS0_22gpu_kernel_impl_nocastINS0_13BUnaryFunctorIsssZZZNS0_15binary_internal21div_floor_kernel_cudaERNS_18TensorIteratorBaseEENKUlvE_clEvENKUlvE3_clEvEUlssE_EEEEvS6_RKT_EUliE_EEviT1_,@"STO_CUDA_ENTRY STV_DEFAULT"
_ZN2at6native18elementwise_kernelILi128ELi4EZNS0_22gpu_kernel_impl_nocastINS0_13BUnaryFunctorIsssZZZNS0_15binary_internal21div_floor_kernel_cudaERNS_18TensorIteratorBaseEENKUlvE_clEvENKUlvE3_clEvEUlssE_EEEEvS6_RKT_EUliE_EEviT1_:
.text._ZN2at6native18elementwise_kernelILi128ELi4EZNS0_22gpu_kernel_impl_nocastINS0_13BUnaryFunctorIsssZZZNS0_15binary_internal21div_floor_kernel_cudaERNS_18TensorIteratorBaseEENKUlvE_clEvENKUlvE3_clEvEUlssE_EEEEvS6_RKT_EUliE_EEviT1_:
[----:B------:R-:W-:Y:S01]  /*0000*/  LDC R1, c[0x0][0x28] ;  /* 0x00000a00ff017b82 */ /* 0x000fe20000000800 */
[----:B------:R-:W0:Y:S07]  /*0010*/  S2R R3, SR_CTAID.X ;  /* 0x0000000000037919 */ /* 0x000e2e0000002500 */
[----:B------:R-:W1:Y:S01]  /*0020*/  LDC.U16 R0, c[0x0][0x422] ;  /* 0x00010880ff007b82 */ /* 0x000e620000000400 */
[----:B------:R-:W-:Y:S01]  /*0030*/  ULDC UR6, c[0x0][0x210] ;  /* 0x0000840000067ab9 */ /* 0x000fe20000000800 */
[----:B------:R-:W-:Y:S01]  /*0040*/  ULDC.64 UR4, c[0x0][0x208] ;  /* 0x0000820000047ab9 */ /* 0x000fe20000000a00 */
[----:B------:R-:W0:Y:S01]  /*0050*/  S2R R2, SR_TID.X ;  /* 0x0000000000027919 */ /* 0x000e220000002100 */
[----:B------:R-:W-:Y:S01]  /*0060*/  BSSY B0, `(.L_x_26174) ;  /* 0x0000168000007945 */ /* 0x000fe20003800000 */
[----:B0-----:R-:W-:-:S04]  /*0070*/  LEA R3, R3, R2, 0x9 ;  /* 0x0000000203037211 */ /* 0x001fc800078e48ff */
[----:B------:R-:W-:-:S13]  /*0080*/  ISETP.GE.AND P0, PT, R3, UR6, PT ;  /* 0x0000000603007c0c */ /* 0x000fda000bf06270 */
[----:B-1----:R-:W-:Y:S05]  /*0090*/  @P0 BRA `(.L_x_26175) ;  /* 0x0000001400900947 */ /* 0x002fea0003800000 */
[----:B------:R-:W0:Y:S01]  /*00a0*/  LDC R10, c[0x0][0x218] ;  /* 0x00008600ff0a7b82 */ /* 0x000e220000000800 */
[----:B------:R-:W-:Y:S01]  /*00b0*/  HFMA2.MMA R2, -RZ, RZ, 0, 0 ;  /* 0x00000000ff027435 */ /* 0x000fe200000001ff */
[----:B------:R-:W-:Y:S01]  /*00c0*/  IMAD.MOV.U32 R5, RZ, RZ, RZ ;  /* 0x000000ffff057224 */ /* 0x000fe200078e00ff */
        /* <DEDUP_REMOVED lines=300> */
.L_x_26176:
[----:B------:R-:W-:Y:S02]  /*1390*/  ULDC.64 UR8, c[0x0][0x418] ;  /* 0x0001060000087ab9 */ /* 0x000fe40000000a00 */
[----:B------:R-:W-:-:S04]  /*13a0*/  IADD3 R10, P0, R2, UR8, RZ ;  /* 0x00000008020a7c10 */ /* 0x000fc8000ff1e0ff */
[----:B------:R-:W-:Y:S01]  /*13b0*/  IADD3.X R11, RZ, UR9, RZ, P0, !PT ;  /* 0x00000009ff0b7c10 */ /* 0x000fe200087fe4ff */
[----:B------:R-:W-:-:S05]  /*13c0*/  ULDC.64 UR8, c[0x0][0x410] ;  /* 0x0001040000087ab9 */ /* 0x000fca0000000a00 */
[----:B------:R0:W2:Y:S01]  /*13d0*/  LDG.E.U16 R11, desc[UR4][R10.64] ;  /* 0x000000040a0b7981 */ /* 0x0000a2000c1e1500 */
[----:B------:R-:W-:Y:S01]  /*13e0*/  PRMT R6, R0, 0x9910, RZ ;  /* 0x0000991000067816 */ /* 0x000fe200000000ff */
[----:B------:R-:W-:Y:S03]  /*13f0*/  BSSY B1, `(.L_x_26177) ;  /* 0x000002c000017945 */ /* 0x000fe60003800000 */
[----:B------:R-:W-:-:S04]  /*1400*/  IABS R2, R6 ;  /* 0x0000000600027213 */ /* 0x000fc80000000000 */
[----:B------:R-:W1:Y:S01]  /*1410*/  I2F.RP R4, R2 ;  /* 0x0000000200047306 */ /* 0x000e620000209400 */
[----:B0-----:R-:W-:-:S04]  /*1420*/  IABS R10, R6 ;  /* 0x00000006000a7213 */ /* 0x001fc80000000000 */
[----:B------:R-:W-:-:S03]  /*1430*/  IADD3 R10, RZ, -R10, RZ ;  /* 0x8000000aff0a7210 */ /* 0x000fc60007ffe0ff */
[----:B-1----:R-:W0:Y:S02]  /*1440*/  MUFU.RCP R4, R4 ;  /* 0x0000000400047308 */ /* 0x002e240000001000 */
[----:B0-----:R-:W-:-:S06]  /*1450*/  IADD3 R8, R4, 0xffffffe, RZ ;  /* 0x0ffffffe04087810 */ /* 0x001fcc0007ffe0ff */
[----:B------:R0:W1:Y:S02]  /*1460*/  F2I.FTZ.U32.TRUNC.NTZ R9, R8 ;  /* 0x0000000800097305 */ /* 0x000064000021f000 */
[----:B0-----:R-:W-:Y:S01]  /*1470*/  MOV R8, RZ ;  /* 0x000000ff00087202 */ /* 0x001fe20000000f00 */
[----:B-1----:R-:W-:-:S04]  /*1480*/  IMAD.MOV R7, RZ, RZ, -R9 ;  /* 0x000000ffff077224 */ /* 0x002fc800078e0a09 */
[----:B------:R-:W-:-:S04]  /*1490*/  IMAD R7, R7, R2, RZ ;  /* 0x0000000207077224 */ /* 0x000fc800078e02ff */
[----:B------:R-:W-:-:S04]  /*14a0*/  IMAD.HI.U32 R9, R9, R7, R8 ;  /* 0x0000000709097227 */ /* 0x000fc800078e0008 */
[----:B------:R-:W-:Y:S01]  /*14b0*/  IMAD.MOV.U32 R7, RZ, RZ, R10 ;  /* 0x000000ffff077224 */ /* 0x000fe200078e000a */
[----:B--2---:R-:W-:Y:S02]  /*14c0*/  PRMT R13, R11, 0x9910, RZ ;  /* 0x000099100b0d7816 */ /* 0x004fe400000000ff */
[----:B------:R-:W-:Y:S02]  /*14d0*/  LOP3.LUT R11, R0, R11, RZ, 0x3c, !PT ;  /* 0x0000000b000b7212 */ /* 0x000fe400078e3cff */
[----:B------:R-:W-:Y:S02]  /*14e0*/  IABS R4, R13 ;  /* 0x0000000d00047213 */ /* 0x000fe40000000000 */
[----:B------:R-:W-:-:S03]  /*14f0*/  PRMT R8, R11, 0x9910, RZ ;  /* 0x000099100b087816 */ /* 0x000fc600000000ff */
[----:B------:R-:W-:-:S04]  /*1500*/  IMAD.HI.U32 R9, R9, R4, RZ ;  /* 0x0000000409097227 */ /* 0x000fc800078e00ff */
[----:B------:R-:W-:Y:S01]  /*1510*/  IMAD R7, R9, R7, R4 ;  /* 0x0000000709077224 */ /* 0x000fe200078e0204 */
[----:B------:R-:W-:-:S04]  /*1520*/  LOP3.LUT R4, R13, R6, RZ, 0x3c, !PT ;  /* 0x000000060d047212 */ /* 0x000fc800078e3cff */
[----:B------:R-:W-:Y:S02]  /*1530*/  ISETP.GT.U32.AND P2, PT, R2, R7, PT ;  /* 0x000000070200720c */ /* 0x000fe40003f44070 */
[----:B------:R-:W-:-:S11]  /*1540*/  ISETP.GE.AND P0, PT, R4, RZ, PT ;  /* 0x000000ff0400720c */ /* 0x000fd60003f06270 */
[-C--:B------:R-:W-:Y:S02]  /*1550*/  @!P2 IADD3 R7, R7, -R2.reuse, RZ ;  /* 0x800000020707a210 */ /* 0x080fe40007ffe0ff */
[----:B------:R-:W-:Y:S02]  /*1560*/  @!P2 IADD3 R9, R9, 0x1, RZ ;  /* 0x000000010909a810 */ /* 0x000fe40007ffe0ff */
[----:B------:R-:W-:Y:S02]  /*1570*/  ISETP.GE.U32.AND P1, PT, R7, R2, PT ;  /* 0x000000020700720c */ /* 0x000fe40003f26070 */
[----:B------:R-:W-:-:S11]  /*1580*/  ISETP.GT.AND P2, PT, R8, -0x1, PT ;  /* 0xffffffff0800780c */ /* 0x000fd60003f44270 */
[----:B------:R-:W-:Y:S01]  /*1590*/  @P1 VIADD R9, R9, 0x1 ;  /* 0x0000000109091836 */ /* 0x000fe20000000000 */
[----:B------:R-:W-:-:S04]  /*15a0*/  IADD3 R4, P1, R5, UR8, RZ ;  /* 0x0000000805047c10 */ /* 0x000fc8000ff3e0ff */
[----:B------:R-:W-:Y:S02]  /*15b0*/  IADD3.X R5, RZ, UR9, RZ, P1, !PT ;  /* 0x00000009ff057c10 */ /* 0x000fe40008ffe4ff */
[----:B------:R-:W-:Y:S02]  /*15c0*/  ISETP.NE.AND P1, PT, R6, RZ, PT ;  /* 0x000000ff0600720c */ /* 0x000fe40003f25270 */
[----:B------:R-:W-:Y:S02]  /*15d0*/  LOP3.LUT R6, RZ, R6, RZ, 0x33, !PT ;  /* 0x00000006ff067212 */ /* 0x000fe400078e33ff */
[----:B------:R-:W-:-:S04]  /*15e0*/  @!P0 IADD3 R9, -R9, RZ, RZ ;  /* 0x000000ff09098210 */ /* 0x000fc80007ffe1ff */
[----:B------:R-:W-:Y:S01]  /*15f0*/  SEL R9, R6, R9, !P1 ;  /* 0x0000000906097207 */ /* 0x000fe20004800000 */
[----:B------:R-:W-:Y:S06]  /*1600*/  @P2 BRA `(.L_x_26178) ;  /* 0x0000000000282947 */ /* 0x000fec0003800000 */
[----:B------:R-:W-:Y:S02]  /*1610*/  ISETP.GE.AND P2, PT, R13, RZ, PT ;  /* 0x000000ff0d00720c */ /* 0x000fe40003f46270 */
[----:B------:R-:W-:Y:S01]  /*1620*/  ISETP.GT.U32.AND P0, PT, R2, R7, PT ;  /* 0x000000070200720c */ /* 0x000fe20003f04070 */
[----:B------:R-:W-:-:S05]  /*1630*/  IMAD.IADD R2, R7, 0x1, -R2 ;  /* 0x0000000107027824 */ /* 0x000fca00078e0a02 */
[----:B------:R-:W-:Y:S02]  /*1640*/  SEL R7, R2, R7, !P0 ;  /* 0x0000000702077207 */ /* 0x000fe40004000000 */
[----:B------:R-:W-:-:S03]  /*1650*/  IADD3 R2, R9, -0x1, RZ ;  /* 0xffffffff09027810 */ /* 0x000fc60007ffe0ff */
[----:B------:R-:W-:-:S04]  /*1660*/  @!P2 IADD3 R7, -R7, RZ, RZ ;  /* 0x000000ff0707a210 */ /* 0x000fc80007ffe1ff */
[----:B------:R-:W-:-:S04]  /*1670*/  SEL R6, R6, R7, !P1 ;  /* 0x0000000706067207 */ /* 0x000fc80004800000 */
[----:B------:R-:W-:-:S13]  /*1680*/  ISETP.NE.AND P0, PT, R6, RZ, PT ;  /* 0x000000ff0600720c */ /* 0x000fda0003f05270 */
[----:B------:R-:W-:-:S05]  /*1690*/  @!P0 IMAD.MOV R2, RZ, RZ, R9 ;  /* 0x000000ffff028224 */ /* 0x000fca00078e0209 */
[----:B------:R-:W-:-:S07]  /*16a0*/  MOV R9, R2 ;  /* 0x0000000200097202 */ /* 0x000fce0000000f00 */
.L_x_26178:
[----:B------:R-:W-:Y:S05]  /*16b0*/  BSYNC B1 ;  /* 0x0000000000017941 */ /* 0x000fea0003800000 */
.L_x_26177:
[----:B------:R0:W-:Y:S01]  /*16c0*/  STG.E.U16 desc[UR4][R4.64], R9 ;  /* 0x0000000904007986 */ /* 0x0001e2000c101504 */
[----:B------:R-:W-:-:S07]  /*16d0*/  IADD3 R3, R3, 0x80, RZ ;  /* 0x0000008003037810 */ /* 0x000fce0007ffe0ff */
.L_x_26175:
[----:B------:R-:W-:Y:S05]  /*16e0*/  BSYNC B0 ;  /* 0x0000000000007941 */ /* 0x000fea0003800000 */
.L_x_26174:
[----:B------:R-:W-:Y:S01]  /*16f0*/  ISETP.GE.AND P0, PT, R3, UR6, PT ;  /* 0x0000000603007c0c */ /* 0x000fe2000bf06270 */
[----:B------:R-:W-:-:S12]  /*1700*/  BSSY B0, `(.L_x_26179) ;  /* 0x00002ca000007945 */ /* 0x000fd80003800000 */
[----:B------:R-:W-:Y:S05]  /*1710*/  @P0 BRA `(.L_x_26180) ;  /* 0x0000002c00200947 */ /* 0x000fea0003800000 */
[----:B0-----:R-:W0:Y:S01]  /*1720*/  LDC R4, c[0x0][0x218] ;  /* 0x00008600ff047b82 */ /* 0x001e220000000800 */
[----:B------:R-:W-:Y:S01]  /*1730*/  HFMA2.MMA R5, -RZ, RZ, 0, 0 ;  /* 0x00000000ff057435 */ /* 0x000fe200000001ff */
[----:B------:R-:W-:Y:S01]  /*1740*/  IMAD.MOV.U32 R2, RZ, RZ, RZ ;  /* 0x000000ffff027224 */ /* 0x000fe200078e00ff */
        /* <DEDUP_REMOVED lines=299> */
.L_x_26181:
        /* <DEDUP_REMOVED lines=17> */
[----:B------:R-:W-:Y:S01]  /*2b10*/  IMAD.HI.U32 R7, R9, R7, R8 ;  /* 0x0000000709077227 */ /* 0x000fe200078e0008 */
[----:B------:R-:W-:Y:S02]  /*2b20*/  MOV R9, R10 ;  /* 0x0000000a00097202 */ /* 0x000fe40000000f00 */
        /* <DEDUP_REMOVED lines=9> */
[----:B------:R-:W-:Y:S01]  /*2bc0*/  @!P2 IMAD.IADD R9, R9, 0x1, -R2 ;  /* 0x000000010909a824 */ /* 0x000fe200078e0a02 */
[----:B------:R-:W-:Y:S02]  /*2bd0*/  @!P2 IADD3 R7, R7, 0x1, RZ ;  /* 0x000000010707a810 */ /* 0x000fe40007ffe0ff */
[----:B------:R-:W-:Y:S02]  /*2be0*/  ISETP.GT.AND P2, PT, R8, -0x1, PT ;  /* 0xffffffff0800780c */ /* 0x000fe40003f44270 */
[----:B------:R-:W-:-:S13]  /*2bf0*/  ISETP.GE.U32.AND P1, PT, R9, R2, PT ;  /* 0x000000020900720c */ /* 0x000fda0003f26070 */
[----:B------:R-:W-:Y:S02]  /*2c00*/  @P1 IADD3 R7, R7, 0x1, RZ ;  /* 0x0000000107071810 */ /* 0x000fe40007ffe0ff */
[----:B------:R-:W-:-:S03]  /*2c10*/  IADD3 R4, P1, R5, UR8, RZ ;  /* 0x0000000805047c10 */ /* 0x000fc6000ff3e0ff */
[----:B------:R-:W-:Y:S01]  /*2c20*/  @!P0 IMAD.MOV R7, RZ, RZ, -R7 ;  /* 0x000000ffff078224 */ /* 0x000fe200078e0a07 */
[----:B------:R-:W-:Y:S02]  /*2c30*/  IADD3.X R5, RZ, UR9, RZ, P1, !PT ;  /* 0x00000009ff057c10 */ /* 0x000fe40008ffe4ff */
[----:B------:R-:W-:Y:S02]  /*2c40*/  ISETP.NE.AND P1, PT, R6, RZ, PT ;  /* 0x000000ff0600720c */ /* 0x000fe40003f25270 */
[----:B------:R-:W-:-:S04]  /*2c50*/  LOP3.LUT R6, RZ, R6, RZ, 0x33, !PT ;  /* 0x00000006ff067212 */ /* 0x000fc800078e33ff */
[----:B------:R-:W-:Y:S01]  /*2c60*/  SEL R7, R6, R7, !P1 ;  /* 0x0000000706077207 */ /* 0x000fe20004800000 */
[----:B------:R-:W-:Y:S06]  /*2c70*/  @P2 BRA `(.L_x_26183) ;  /* 0x0000000000282947 */ /* 0x000fec0003800000 */
[----:B------:R-:W-:Y:S02]  /*2c80*/  ISETP.GE.AND P2, PT, R13, RZ, PT ;  /* 0x000000ff0d00720c */ /* 0x000fe40003f46270 */
[----:B------:R-:W-:Y:S02]  /*2c90*/  ISETP.GT.U32.AND P0, PT, R2, R9, PT ;  /* 0x000000090200720c */ /* 0x000fe40003f04070 */
[----:B------:R-:W-:-:S04]  /*2ca0*/  IADD3 R2, R9, -R2, RZ ;  /* 0x8000000209027210 */ /* 0x000fc80007ffe0ff */
[----:B------:R-:W-:-:S05]  /*2cb0*/  SEL R2, R2, R9, !P0 ;  /* 0x0000000902027207 */ /* 0x000fca0004000000 */
[----:B------:R-:W-:-:S04]  /*2cc0*/  @!P2 IADD3 R2, -R2, RZ, RZ ;  /* 0x000000ff0202a210 */ /* 0x000fc80007ffe1ff */
[----:B------:R-:W-:-:S04]  /*2cd0*/  SEL R2, R6, R2, !P1 ;  /* 0x0000000206027207 */ /* 0x000fc80004800000 */
[----:B------:R-:W-:Y:S02]  /*2ce0*/  ISETP.NE.AND P0, PT, R2, RZ, PT ;  /* 0x000000ff0200720c */ /* 0x000fe40003f05270 */
[----:B------:R-:W-:-:S11]  /*2cf0*/  IADD3 R2, R7, -0x1, RZ ;  /* 0xffffffff07027810 */ /* 0x000fd60007ffe0ff */
[----:B------:R-:W-:-:S05]  /*2d00*/  @!P0 IMAD.MOV R2, RZ, RZ, R7 ;  /* 0x000000ffff028224 */ /* 0x000fca00078e0207 */
[----:B------:R-:W-:-:S07]  /*2d10*/  MOV R7, R2 ;  /* 0x0000000200077202 */ /* 0x000fce0000000f00 */
.L_x_26183:
[----:B------:R-:W-:Y:S05]  /*2d20*/  BSYNC B1 ;  /* 0x0000000000017941 */ /* 0x000fea0003800000 */
.L_x_26182:
[----:B------:R1:W-:Y:S01]  /*2d30*/  STG.E.U16 desc[UR4][R4.64], R7 ;  /* 0x0000000704007986 */ /* 0x0003e2000c101504 */
[----:B------:R-:W-:-:S04]  /*2d40*/  IADD3 R3, R3, 0x80, RZ ;  /* 0x0000008003037810 */ /* 0x000fc80007ffe0ff */
        /* <DEDUP_REMOVED lines=290> */
[----:B------:R-:W-:-:S03]  /*3f70*/  @P0 IMAD.MOV.U32 R10, RZ, RZ, RZ ;  /* 0x000000ffff0a0224 */ /* 0x000fc600078e00ff */
[----:B------:R-:W-:Y:S01]  /*3f80*/  IADD3 R6, -R11, RZ, RZ ;  /* 0x000000ff0b067210 */ /* 0x000fe20007ffe1ff */
[----:B------:R-:W1:Y:S04]  /*3f90*/  @P0 LDC R15, c[0x0][0x33c] ;  /* 0x0000cf00ff0f0b82 */ /* 0x000e680000000800 */
[----:B------:R-:W-:Y:S01]  /*3fa0*/  IMAD R6, R6, UR8, R7 ;  /* 0x0000000806067c24 */ /* 0x000fe2000f8e0207 */
[----:B------:R-:W-:-:S03]  /*3fb0*/  ULDC.64 UR8, c[0x0][0x400] ;  /* 0x0001000000087ab9 */ /* 0x000fc60000000a00 */
        /* <DEDUP_REMOVED lines=9> */
.L_x_26184:
        /* <DEDUP_REMOVED lines=12> */
[----:B0-----:R-:W-:-:S06]  /*4110*/  VIADD R8, R4, 0xffffffe ;  /* 0x0ffffffe04087836 */ /* 0x001fcc0000000000 */
[----:B------:R0:W1:Y:S02]  /*4120*/  F2I.FTZ.U32.TRUNC.NTZ R9, R8 ;  /* 0x0000000800097305 */ /* 0x000064000021f000 */
[----:B0-----:R-:W-:Y:S02]  /*4130*/  MOV R8, RZ ;  /* 0x000000ff00087202 */ /* 0x001fe40000000f00 */
[----:B-1----:R-:W-:-:S05]  /*4140*/  IADD3 R7, RZ, -R9, RZ ;  /* 0x80000009ff077210 */ /* 0x002fca0007ffe0ff */
        /* <DEDUP_REMOVED lines=16> */
[----:B------:R-:W-:Y:S02]  /*4250*/  @P1 IADD3 R7, R7, 0x1, RZ ;  /* 0x0000000107071810 */ /* 0x000fe40007ffe0ff */
[----:B------:R-:W-:Y:S02]  /*4260*/  IADD3 R4, P1, R5, UR8, RZ ;  /* 0x0000000805047c10 */ /* 0x000fe4000ff3e0ff */
[----:B------:R-:W-:-:S03]  /*4270*/  @!P0 IADD3 R7, -R7, RZ, RZ ;  /* 0x000000ff07078210 */ /* 0x000fc60007ffe1ff */
[----:B------:R-:W-:Y:S01]  /*4280*/  IMAD.X R5, RZ, RZ, UR9, P1 ;  /* 0x00000009ff057e24 */ /* 0x000fe200088e06ff */
        /* <DEDUP_REMOVED lines=10> */
[----:B------:R-:W-:Y:S01]  /*4330*/  ISETP.NE.AND P0, PT, R2, RZ, PT ;  /* 0x000000ff0200720c */ /* 0x000fe20003f05270 */
[----:B------:R-:W-:-:S12]  /*4340*/  VIADD R2, R7, 0xffffffff ;  /* 0xffffffff07027836 */ /* 0x000fd80000000000 */
[----:B------:R-:W-:-:S04]  /*4350*/  @!P0 IADD3 R2, R7, RZ, RZ ;  /* 0x000000ff07028210 */ /* 0x000fc80007ffe0ff */
[----:B------:R-:W-:-:S07]  /*4360*/  MOV R7, R2 ;  /* 0x0000000200077202 */ /* 0x000fce0000000f00 */
.L_x_26186:
[----:B------:R-:W-:Y:S05]  /*4370*/  BSYNC B1 ;  /* 0x0000000000017941 */ /* 0x000fea0003800000 */
.L_x_26185:
[----:B------:R1:W-:Y:S01]  /*4380*/  STG.E.U16 desc[UR4][R4.64], R7 ;  /* 0x0000000704007986 */ /* 0x0003e2000c101504 */
[----:B------:R-:W-:-:S07]  /*4390*/  IADD3 R3, R3, 0x80, RZ ;  /* 0x0000008003037810 */ /* 0x000fce0007ffe0ff */
.L_x_26180:
[----:B------:R-:W-:Y:S05]  /*43a0*/  BSYNC B0 ;  /* 0x0000000000007941 */ /* 0x000fea0003800000 */
.L_x_26179:
[----:B------:R-:W-:-:S13]  /*43b0*/  ISETP.GE.AND P0, PT, R3, UR6, PT ;  /* 0x0000000603007c0c */ /* 0x000fda000bf06270 */
[----:B------:R-:W-:Y:S05]  /*43c0*/  @P0 EXIT ;  /* 0x000000000000094d */ /* 0x000fea0003800000 */
[----:B01----:R-:W0:Y:S01]  /*43d0*/  LDC R4, c[0x0][0x218] ;  /* 0x00008600ff047b82 */ /* 0x003e220000000800 */
[----:B------:R-:W-:Y:S01]  /*43e0*/  HFMA2.MMA R5, -RZ, RZ, 0, 0 ;  /* 0x00000000ff057435 */ /* 0x000fe200000001ff */
[----:B------:R-:W-:Y:S01]  /*43f0*/  IMAD.MOV.U32 R2, RZ, RZ, RZ ;  /* 0x000000ffff027224 */ /* 0x000fe200078e00ff */
        /* <DEDUP_REMOVED lines=286> */
[----:B------:R-:W-:Y:S02]  /*55e0*/  @P0 MOV R10, RZ ;  /* 0x000000ff000a0202 */ /* 0x000fe40000000f00 */
        /* <DEDUP_REMOVED lines=12> */
.L_x_26187:
[----:B------:R-:W-:Y:S02]  /*56b0*/  ULDC.64 UR6, c[0x0][0x418] ;  /* 0x0001060000067ab9 */ /* 0x000fe40000000a00 */
[----:B------:R-:W-:-:S05]  /*56c0*/  IADD3 R6, P0, R2, UR6, RZ ;  /* 0x0000000602067c10 */ /* 0x000fca000ff1e0ff */
[----:B------:R-:W-:Y:S01]  /*56d0*/  IMAD.X R7, RZ, RZ, UR7, P0 ;  /* 0x00000007ff077e24 */ /* 0x000fe200080e06ff */
[----:B------:R-:W-:Y:S01]  /*56e0*/  PRMT R3, R0, 0x9910, RZ ;  /* 0x0000991000037816 */ /* 0x000fe200000000ff */
[----:B------:R-:W-:-:S04]  /*56f0*/  ULDC.64 UR6, c[0x0][0x410] ;  /* 0x0001040000067ab9 */ /* 0x000fc80000000a00 */
[----:B------:R0:W2:Y:S01]  /*5700*/  LDG.E.U16 R7, desc[UR4][R6.64] ;  /* 0x0000000406077981 */ /* 0x0000a2000c1e1500 */
[-C--:B------:R-:W-:Y:S01]  /*5710*/  IABS R2, R3.reuse ;  /* 0x0000000300027213 */ /* 0x080fe20000000000 */
[----:B------:R-:W-:Y:S03]  /*5720*/  BSSY B0, `(.L_x_26188) ;  /* 0x000002b000007945 */ /* 0x000fe60003800000 */
[----:B------:R-:W1:Y:S01]  /*5730*/  I2F.RP R4, R2 ;  /* 0x0000000200047306 */ /* 0x000e620000209400 */
[----:B0-----:R-:W-:-:S07]  /*5740*/  IABS R6, R3 ;  /* 0x0000000300067213 */ /* 0x001fce0000000000 */
[----:B-1----:R-:W0:Y:S02]  /*5750*/  MUFU.RCP R4, R4 ;  /* 0x0000000400047308 */ /* 0x002e240000001000 */
[----:B0-----:R-:W-:Y:S02]  /*5760*/  IADD3 R8, R4, 0xffffffe, RZ ;  /* 0x0ffffffe04087810 */ /* 0x001fe40007ffe0ff */
[----:B------:R-:W-:-:S04]  /*5770*/  IADD3 R4, RZ, -R6, RZ ;  /* 0x80000006ff047210 */ /* 0x000fc80007ffe0ff */
[----:B------:R0:W1:Y:S02]  /*5780*/  F2I.FTZ.U32.TRUNC.NTZ R9, R8 ;  /* 0x0000000800097305 */ /* 0x000064000021f000 */
[----:B0-----:R-:W-:Y:S01]  /*5790*/  IMAD.MOV.U32 R8, RZ, RZ, RZ ;  /* 0x000000ffff087224 */ /* 0x001fe200078e00ff */
[----:B-1----:R-:W-:-:S05]  /*57a0*/  IADD3 R11, RZ, -R9, RZ ;  /* 0x80000009ff0b7210 */ /* 0x002fca0007ffe0ff */
[----:B------:R-:W-:-:S04]  /*57b0*/  IMAD R11, R11, R2, RZ ;  /* 0x000000020b0b7224 */ /* 0x000fc800078e02ff */
[----:B------:R-:W-:Y:S01]  /*57c0*/  IMAD.HI.U32 R6, R9, R11, R8 ;  /* 0x0000000b09067227 */ /* 0x000fe200078e0008 */
[----:B--2---:R-:W-:Y:S02]  /*57d0*/  PRMT R10, R7, 0x9910, RZ ;  /* 0x00009910070a7816 */ /* 0x004fe400000000ff */
[----:B------:R-:W-:Y:S02]  /*57e0*/  LOP3.LUT R0, R0, R7, RZ, 0x3c, !PT ;  /* 0x0000000700007212 */ /* 0x000fe400078e3cff */
[----:B------:R-:W-:Y:S02]  /*57f0*/  IABS R12, R10 ;  /* 0x0000000a000c7213 */ /* 0x000fe40000000000 */
[----:B------:R-:W-:Y:S02]  /*5800*/  PRMT R0, R0, 0x9910, RZ ;  /* 0x0000991000007816 */ /* 0x000fe400000000ff */
[----:B------:R-:W-:Y:S02]  /*5810*/  MOV R9, R12 ;  /* 0x0000000c00097202 */ /* 0x000fe40000000f00 */
[----:B------:R-:W-:-:S03]  /*5820*/  LOP3.LUT R7, RZ, R3, RZ, 0x33, !PT ;  /* 0x00000003ff077212 */ /* 0x000fc600078e33ff */
        /* <DEDUP_REMOVED lines=13> */
[----:B------:R-:W-:-:S04]  /*5900*/  @!P0 IADD3 R6, -R6, RZ, RZ ;  /* 0x000000ff06068210 */ /* 0x000fc80007ffe1ff */
[----:B------:R-:W-:Y:S01]  /*5910*/  SEL R3, R7, R6, !P1 ;  /* 0x0000000607037207 */ /* 0x000fe20004800000 */
[----:B------:R-:W-:Y:S06]  /*5920*/  @P2 BRA `(.L_x_26189) ;  /* 0x0000000000282947 */ /* 0x000fec0003800000 */
[----:B------:R-:W-:Y:S02]  /*5930*/  ISETP.GE.AND P2, PT, R10, RZ, PT ;  /* 0x000000ff0a00720c */ /* 0x000fe40003f46270 */
[-C--:B------:R-:W-:Y:S02]  /*5940*/  ISETP.GT.U32.AND P0, PT, R2, R9.reuse, PT ;  /* 0x000000090200720c */ /* 0x080fe40003f04070 */
[----:B------:R-:W-:Y:S02]  /*5950*/  IADD3 R2, R9, -R2, RZ ;  /* 0x8000000209027210 */ /* 0x000fe40007ffe0ff */
[----:B------:R-:W-:Y:S02]  /*5960*/  IADD3 R0, R3, -0x1, RZ ;  /* 0xffffffff03007810 */ /* 0x000fe40007ffe0ff */
[----:B------:R-:W-:-:S05]  /*5970*/  SEL R2, R2, R9, !P0 ;  /* 0x0000000902027207 */ /* 0x000fca0004000000 */
[----:B------:R-:W-:-:S05]  /*5980*/  @!P2 IMAD.MOV R2, RZ, RZ, -R2 ;  /* 0x000000ffff02a224 */ /* 0x000fca00078e0a02 */
[----:B------:R-:W-:-:S04]  /*5990*/  SEL R2, R7, R2, !P1 ;  /* 0x0000000207027207 */ /* 0x000fc80004800000 */
[----:B------:R-:W-:-:S13]  /*59a0*/  ISETP.NE.AND P0, PT, R2, RZ, PT ;  /* 0x000000ff0200720c */ /* 0x000fda0003f05270 */
[----:B------:R-:W-:-:S04]  /*59b0*/  @!P0 IADD3 R0, R3, RZ, RZ ;  /* 0x000000ff03008210 */ /* 0x000fc80007ffe0ff */
[----:B------:R-:W-:-:S07]  /*59c0*/  MOV R3, R0 ;  /* 0x0000000000037202 */ /* 0x000fce0000000f00 */
.L_x_26189:
[----:B------:R-:W-:Y:S05]  /*59d0*/  BSYNC B0 ;  /* 0x0000000000007941 */ /* 0x000fea0003800000 */
.L_x_26188:
[----:B------:R-:W-:Y:S01]  /*59e0*/  STG.E.U16 desc[UR4][R4.64], R3 ;  /* 0x0000000304007986 */ /* 0x000fe2000c101504 */
[----:B------:R-:W-:Y:S05]  /*59f0*/  EXIT ;  /* 0x000000000000794d */ /* 0x000fea0003800000 */
.L_x_26190:
        /* <DEDUP_REMOVED lines=16> */
.L_x_37883:


//--------------------- .text._ZN2at6native27unrolled_elementwise_kernelINS0_13BUnaryFunctorIsssZZZNS0_15binary_internal21div_floor_kernel_cudaERNS_18TensorIteratorBaseEENKUlvE_clEvENKUlvE3_clEvEUlssE_EESt5arrayIPcLm2EELi4E23TrivialOffsetCalculatorILi1EjESE_NS0_6memory15LoadWithoutCastENSF_16StoreWithoutCastEEEviT_T0_T2_T3_T4_T5_ --------------------------
	.section	.text._ZN2at6native27unrolled_elementwise_kernelINS0_13BUnaryFunctorIsssZZZNS0_15binary_internal21div_floor_kernel_cudaERNS_18TensorIteratorBaseEENKUlvE_clEvENKUlvE3_clEvEUlssE_EESt5arrayIPcLm2EELi4E23TrivialOffsetCalculatorILi1EjESE_NS0_6memory15LoadWithoutCastENSF_16StoreWithoutCastEEEviT_T0_T2_T3_T4_T5_,"ax",@progbits
	.align	128
        .global         _ZN2at6native27unrolled_elementwise_kernelINS0_13BUnaryFunctorIsssZZZNS0_15binary_internal21div_floor_kernel_cudaERNS_18TensorIteratorBaseEENKUlvE_clEvENKUlvE3_clEvEUlssE_EESt5arrayIPcLm2EELi4E23TrivialOffsetCalculatorILi1EjESE_NS0_6memory15LoadWithoutCastENSF_16StoreWithoutCastEEEviT_T0_T2_T3_T4_T5_
        .type           _ZN2at6native27unrolled_elementwise_kernelINS0_13BUnaryFunctorIsssZZZNS0_15binary_internal21div_floor_kernel_cudaERNS_18TensorIteratorBaseEENKUlvE_clEvENKUlvE3_clEvEUlssE_EESt5arrayIPcLm2EELi4E23TrivialOffsetCalculatorILi1EjESE_NS0_6memory15LoadWithoutCastENSF_16StoreWithoutCastEEEviT_T0_T2_T3_T4_T5_,@function
        .size           _ZN2at6native27unrolled_elementwise_kernelINS0_13BUnaryFunctorIsssZZZNS0_15binary_internal21div_floor_kernel_cudaERNS_18TensorIteratorBaseEENKUlvE_clEvENKUlvE3_clEvEUlssE_EESt5arrayIPcLm2EELi4E23TrivialOffsetCalculatorILi1EjESE_NS0_6memory15LoadWithoutCastENSF_16StoreWithoutCastEEEviT_T0_T2_T3_T4_T5_,(.L_x_37884 - _ZN2at6native27unrolled_elementwise_kernelINS0_13BUnaryFunctorIsssZZZNS0_15binary_internal21div_floor_kernel_cudaERNS_18TensorIteratorBaseEENKUlvE_clEvENKUlvE3_clEvEUlssE_EESt5arrayIPcLm2EELi4E23TrivialOffsetCalculatorILi1EjESE_NS0_6memory15LoadWithoutCastENSF_16StoreWithoutCastEEEviT_T0_T2_T3_T4_T5_)
        .other          _ZN2at6native27unrolled_elementwise_kernelINS0_13BUnaryFunctorIsssZZZNS0_15binary_internal21div_floor_kernel_cudaERNS_18TensorIteratorBaseEENKUlvE_clEvENKUlvE3_clEvEUlssE_EESt5arrayIPcLm2EELi4E23TrivialOffsetCalculatorILi1EjESE_NS0_6memory15LoadWithoutCastENSF_16StoreWithoutCastEEEviT_T0_T2_T3_T4_T5_,@"STO_CUDA_ENTRY STV_DEFAULT"
_ZN2at6native27unrolled_elementwise_kernelINS0_13BUnaryFunctorIsssZZZNS0_15binary_internal21div_floor_kernel_cudaERNS_18TensorIteratorBaseEENKUlvE_clEvENKUlvE3_clEvEUlssE_EESt5arrayIPcLm2EELi4E23TrivialOffsetCalculatorILi1EjESE_NS0_6memory15LoadWithoutCastENSF_16StoreWithoutCastEEEviT_T0_T2_T3_T4_T5_:
.text._ZN2at6native27unrolled_elementwise_kernelINS0_13BUnaryFunctorIsssZZZNS0_15binary_internal21div_floor_kernel_cudaERNS_18TensorIteratorBaseEENKUlvE_clEvENKUlvE3_clEvEUlssE_EESt5arrayIPcLm2EELi4E23TrivialOffsetCalculatorILi1EjESE_NS0_6memory15LoadWithoutCastENSF_16StoreWithoutCastEEEviT_T0_T2_T3_T4_T5_:
        /* <DEDUP_REMOVED lines=9> */
[----:B------:R-:W-:Y:S01]  /*0090*/  ISETP.GE.AND P0, PT, R8, R5, PT ;  /* 0x000000050800720c */ /* 0x000fe20003f06270 */
[----:B------:R-:W-:-:S12]  /*00a0*/  IMAD.MOV.U32 R4, RZ, RZ, R8 ;  /* 0x000000ffff047224 */ /* 0x000fd800078e0008 */
[----:B------:R-:W-:-:S05]  /*00b0*/  @!P0 VIADD R4, R0, 0x80 ;  /* 0x0000008000048836 */ /* 0x000fca0000000000 */
[----:B------:R-:W-:-:S13]  /*00c0*/  ISETP.GE.AND P1, PT, R4, R5, PT ;  /* 0x000000050400720c */ /* 0x000fda0003f26270 */
[----:B------:R-:W-:Y:S01]  /*00d0*/  @!P1 IMAD R9, R7, 0x200, R4 ;  /* 0x0000020007099824 */ /* 0x000fe200078e0204 */
[----:B------:R-:W-:Y:S01]  /*00e0*/  PRMT R17, RZ, 0x7610, R17 ;  /* 0x00007610ff117816 */ /* 0x000fe20000000011 */
[----:B------:R-:W-:Y:S01]  /*00f0*/  @!P1 VIADD R4, R4, 0x80 ;  /* 0x0000008004049836 */ /* 0x000fe20000000000 */
[----:B------:R-:W0:Y:S04]  /*0100*/  @!P1 LDC.64 R18, c[0x0][0x220] ;  /* 0x00008800ff129b82 */ /* 0x000e280000000a00 */
[----:B------:R-:W-:-:S13]  /*0110*/  ISETP.GE.AND P3, PT, R4, R5, PT ;  /* 0x000000050400720c */ /* 0x000fda0003f66270 */
[----:B------:R-:W-:Y:S01]  /*0120*/  @!P3 IMAD R23, R7, 0x200, R4 ;  /* 0x000002000717b824 */ /* 0x000fe200078e0204 */
[----:B------:R-:W1:Y:S01]  /*0130*/  @!P3 LDC.64 R2, c[0x0][0x220] ;  /* 0x00008800ff02bb82 */ /* 0x000e620000000a00 */
[----:B------:R-:W-:-:S05]  /*0140*/  @!P3 VIADD R4, R4, 0x80 ;  /* 0x000000800404b836 */ /* 0x000fca0000000000 */
[----:B------:R-:W-:Y:S01]  /*0150*/  ISETP.GE.AND P2, PT, R4, R5, PT ;  /* 0x000000050400720c */ /* 0x000fe20003f46270 */
[----:B0-----:R-:W-:Y:S01]  /*0160*/  @!P1 IMAD.WIDE.U32 R18, R9, 0x2, R18 ;  /* 0x0000000209129825 */ /* 0x001fe200078e0012 */
[----:B------:R-:W0:Y:S01]  /*0170*/  LDC.U16 R6, c[0x0][0x216] ;  /* 0x00008580ff067b82 */ /* 0x000e220000000400 */
[----:B------:R-:W-:Y:S02]  /*0180*/  PRMT R9, RZ, 0x7610, R9 ;  /* 0x00007610ff097816 */ /* 0x000fe40000000009 */
[C---:B------:R-:W-:Y:S01]  /*0190*/  VIADD R12, R0.reuse, 0x180 ;  /* 0x00000180000c7836 */ /* 0x040fe20000000000 */
[----:B------:R-:W-:Y:S01]  /*01a0*/  IADD3 R14, R0, 0x80, RZ ;  /* 0x00000080000e7810 */ /* 0x000fe20007ffe0ff */
[----:B------:R-:W-:Y:S01]  /*01b0*/  BSSY B0, `(.L_x_26191) ;  /* 0x000003e000007945 */ /* 0x000fe20003800000 */
[----:B------:R2:W5:Y:S05]  /*01c0*/  @!P1 LDG.E.U16 R15, desc[UR4][R18.64] ;  /* 0x00000004120f9981 */ /* 0x00056a000c1e1500 */
[----:B------:R-:W3:Y:S01]  /*01d0*/  @!P2 LDC.64 R20, c[0x0][0x220] ;  /* 0x00008800ff14ab82 */ /* 0x000ee20000000a00 */
[----:B------:R-:W-:-:S02]  /*01e0*/  @!P2 IMAD R11, R7, 0x200, R4 ;  /* 0x00000200070ba824 */ /* 0x000fc400078e0204 */
[----:B-1----:R-:W-:-:S04]  /*01f0*/  @!P3 IMAD.WIDE.U32 R22, R23, 0x2, R2 ;  /* 0x000000021716b825 */ /* 0x002fc800078e0002 */
[----:B---3--:R-:W-:Y:S01]  /*0200*/  @!P2 IMAD.WIDE.U32 R20, R11, 0x2, R20 ;  /* 0x000000020b14a825 */ /* 0x008fe200078e0014 */
[----:B------:R2:W5:Y:S01]  /*0210*/  @!P3 LDG.E.U16 R13, desc[UR4][R22.64] ;  /* 0x00000004160db981 */ /* 0x000562000c1e1500 */
[----:B------:R-:W1:Y:S02]  /*0220*/  @!P0 LDC.64 R10, c[0x0][0x220] ;  /* 0x00008800ff0a8b82 */ /* 0x000e640000000a00 */
[----:B------:R-:W-:Y:S01]  /*0230*/  @!P0 IMAD R3, R7, 0x200, R0 ;  /* 0x0000020007038824 */ /* 0x000fe200078e0200 */
[----:B------:R2:W5:Y:S03]  /*0240*/  @!P2 LDG.E.U16 R9, desc[UR4][R20.64] ;  /* 0x000000041409a981 */ /* 0x000566000c1e1500 */
[----:B-1----:R-:W-:Y:S02]  /*0250*/  @!P0 IMAD.WIDE.U32 R10, R3, 0x2, R10 ;  /* 0x00000002030a8825 */ /* 0x002fe400078e000a */
[----:B------:R-:W1:Y:S03]  /*0260*/  @!P0 LDC.64 R2, c[0x0][0x218] ;  /* 0x00008600ff028b82 */ /* 0x000e660000000a00 */
[----:B------:R2:W5:Y:S01]  /*0270*/  @!P0 LDG.E.U16 R17, desc[UR4][R10.64] ;  /* 0x000000040a118981 */ /* 0x000562000c1e1500 */
[----:B------:R-:W-:Y:S01]  /*0280*/  VIADD R4, R0, 0x100 ;  /* 0x0000010000047836 */ /* 0x000fe20000000000 */
[-C--:B------:R-:W-:Y:S01]  /*0290*/  ISETP.GE.AND P4, PT, R14, R5.reuse, PT ;  /* 0x000000050e00720c */ /* 0x080fe20003f86270 */
[----:B------:R-:W-:Y:S01]  /*02a0*/  @!P0 VIADD R0, R8, 0x80 ;  /* 0x0000008008008836 */ /* 0x000fe20000000000 */
[----:B------:R-:W-:-:S02]  /*02b0*/  ISETP.GE.AND P2, PT, R12, R5, PT ;  /* 0x000000050c00720c */ /* 0x000fc40003f46270 */
[----:B------:R-:W-:Y:S02]  /*02c0*/  ISETP.GE.AND P1, PT, R4, R5, PT ;  /* 0x000000050400720c */ /* 0x000fe40003f26270 */
[----:B0-----:R-:W-:Y:S01]  /*02d0*/  PRMT R4, R6, 0x9910, RZ ;  /* 0x0000991006047816 */ /* 0x001fe200000000ff */
[----:B------:R-:W-:Y:S10]  /*02e0*/  @P0 BRA `(.L_x_26192) ;  /* 0x0000000000a80947 */ /* 0x000ff40003800000 */
[-C--:B------:R-:W-:Y:S02]  /*02f0*/  IABS R12, R4.reuse ;  /* 0x00000004000c7213 */ /* 0x080fe40000000000 */
[C---:B--2--5:R-:W-:Y:S02]  /*0300*/  PRMT R19, R17.reuse, 0x9910, RZ ;  /* 0x0000991011137816 */ /* 0x064fe400000000ff */
[----:B------:R-:W0:Y:S01]  /*0310*/  I2F.RP R14, R12 ;  /* 0x0000000c000e7306 */ /* 0x000e220000209400 */
[----:B------:R-:W-:Y:S02]  /*0320*/  IABS R18, R4 ;  /* 0x0000000400127213 */ /* 0x000fe40000000000 */
[----:B------:R-:W-:Y:S02]  /*0330*/  IABS R16, R19 ;  /* 0x0000001300107213 */ /* 0x000fe40000000000 */
[----:B------:R-:W-:Y:S01]  /*0340*/  LOP3.LUT R17, R17, R6, RZ, 0x3c, !PT ;  /* 0x0000000611117212 */ /* 0x000fe200078e3cff */
[----:B------:R-:W-:-:S02]  /*0350*/  IMAD.MOV R18, RZ, RZ, -R18 ;  /* 0x000000ffff127224 */ /* 0x000fc400078e0a12 */
[----:B0-----:R-:W0:Y:S02]  /*0360*/  MUFU.RCP R14, R14 ;  /* 0x0000000e000e7308 */ /* 0x001e240000001000 */
[----:B0-----:R-:W-:-:S06]  /*0370*/  VIADD R10, R14, 0xffffffe ;  /* 0x0ffffffe0e0a7836 */ /* 0x001fcc0000000000 */
[----:B------:R0:W2:Y:S02]  /*0380*/  F2I.FTZ.U32.TRUNC.NTZ R11, R10 ;  /* 0x0000000a000b7305 */ /* 0x0000a4000021f000 */
[----:B0-----:R-:W-:Y:S02]  /*0390*/  IMAD.MOV.U32 R10, RZ, RZ, RZ ;  /* 0x000000ffff0a7224 */ /* 0x001fe400078e00ff */
[----:B--2---:R-:W-:-:S04]  /*03a0*/  IMAD.MOV R21, RZ, RZ, -R11 ;  /* 0x000000ffff157224 */ /* 0x004fc800078e0a0b */
[----:B------:R-:W-:-:S04]  /*03b0*/  IMAD R21, R21, R12, RZ ;  /* 0x0000000c15157224 */ /* 0x000fc800078e02ff */
[----:B------:R-:W-:Y:S01]  /*03c0*/  IMAD.HI.U32 R11, R11, R21, R10 ;  /* 0x000000150b0b7227 */ /* 0x000fe200078e000a */
[----:B------:R-:W-:-:S03]  /*03d0*/  MOV R21, R18 ;  /* 0x0000001200157202 */ /* 0x000fc60000000f00 */
        /* <DEDUP_REMOVED lines=25> */
[----:B------:R-:W-:-:S05]  /*0570*/  @!P3 IMAD.MOV R10, RZ, RZ, R11 ;  /* 0x000000ffff0ab224 */ /* 0x000fca00078e020b */
[----:B------:R-:W-:-:S07]  /*0580*/  MOV R11, R10 ;  /* 0x0000000a000b7202 */ /* 0x000fce0000000f00 */
.L_x_26192:
[----:B------:R-:W-:Y:S05]  /*0590*/  BSYNC B0 ;  /* 0x0000000000007941 */ /* 0x000fea0003800000 */
.L_x_26191:
[----:B-----5:R-:W-:Y:S01]  /*05a0*/  @!P0 IMAD R17, R7, 0x200, R8 ;  /* 0x0000020007118824 */ /* 0x020fe200078e0208 */
[----:B------:R-:W-:Y:S01]  /*05b0*/  BSSY B0, `(.L_x_26193) ;  /* 0x000002e000007945 */ /* 0x000fe20003800000 */
[----:B------:R-:W-:Y:S02]  /*05c0*/  ISETP.GE.AND P3, PT, R0, R5, PT ;  /* 0x000000050000720c */ /* 0x000fe40003f66270 */
[----:B-1----:R-:W-:Y:S01]  /*05d0*/  @!P0 IMAD.WIDE.U32 R2, R17, 0x2, R2 ;  /* 0x0000000211028825 */ /* 0x002fe200078e0002 */
[----:B------:R-:W-:Y:S10]  /*05e0*/  @P4 BRA `(.L_x_26194) ;  /* 0x0000000000a84947 */ /* 0x000ff40003800000 */
[-C--:B--2---:R-:W-:Y:S02]  /*05f0*/  IABS R10, R4.reuse ;  /* 0x00000004000a7213 */ /* 0x084fe40000000000 */
[C---:B------:R-:W-:Y:S02]  /*0600*/  PRMT R19, R15.reuse, 0x9910, RZ ;  /* 0x000099100f137816 */ /* 0x040fe400000000ff */
[----:B------:R-:W0:Y:S01]  /*0610*/  I2F.RP R8, R10 ;  /* 0x0000000a00087306 */ /* 0x000e220000209400 */
[----:B------:R-:W-:Y:S02]  /*0620*/  IABS R14, R4 ;  /* 0x00000004000e7213 */ /* 0x000fe40000000000 */
[----:B------:R-:W-:Y:S02]  /*0630*/  IABS R12, R19 ;  /* 0x00000013000c7213 */ /* 0x000fe40000000000 */
[----:B------:R-:W-:Y:S01]  /*0640*/  LOP3.LUT R15, R15, R6, RZ, 0x3c, !PT ;  /* 0x000000060f0f7212 */ /* 0x000fe200078e3cff */
[----:B------:R-:W-:-:S02]  /*0650*/  IMAD.MOV R14, RZ, RZ, -R14 ;  /* 0x000000ffff0e7224 */ /* 0x000fc400078e0a0e */
[----:B0-----:R-:W0:Y:S02]  /*0660*/  MUFU.RCP R8, R8 ;  /* 0x0000000800087308 */ /* 0x001e240000001000 */
[----:B0-----:R-:W-:-:S06]  /*0670*/  VIADD R16, R8, 0xffffffe ;  /* 0x0ffffffe08107836 */ /* 0x001fcc0000000000 */
[----:B------:R0:W1:Y:S02]  /*0680*/  F2I.FTZ.U32.TRUNC.NTZ R17, R16 ;  /* 0x0000001000117305 */ /* 0x000064000021f000 */
[----:B0-----:R-:W-:Y:S02]  /*0690*/  IMAD.MOV.U32 R16, RZ, RZ, RZ ;  /* 0x000000ffff107224 */ /* 0x001fe400078e00ff */
[----:B-1----:R-:W-:-:S04]  /*06a0*/  IMAD.MOV R21, RZ, RZ, -R17 ;  /* 0x000000ffff157224 */ /* 0x002fc800078e0a11 */
[----:B------:R-:W-:-:S04]  /*06b0*/  IMAD R21, R21, R10, RZ ;  /* 0x0000000a15157224 */ /* 0x000fc800078e02ff */
[----:B------:R-:W-:-:S04]  /*06c0*/  IMAD.HI.U32 R8, R17, R21, R16 ;  /* 0x0000001511087227 */ /* 0x000fc800078e0010 */
[----:B------:R-:W-:Y:S02]  /*06d0*/  IMAD.MOV.U32 R17, RZ, RZ, R12 ;  /* 0x000000ffff117224 */ /* 0x000fe400078e000c */
[----:B------:R-:W-:Y:S02]  /*06e0*/  IMAD.MOV.U32 R12, RZ, RZ, R14 ;  /* 0x000000ffff0c7224 */ /* 0x000fe400078e000e */
[----:B------:R-:W-:-:S04]  /*06f0*/  IMAD.HI.U32 R8, R8, R17, RZ ;  /* 0x0000001108087227 */ /* 0x000fc800078e00ff */
[----:B------:R-:W-:Y:S01]  /*0700*/  IMAD R17, R8, R12, R17 ;  /* 0x0000000c08117224 */ /* 0x000fe200078e0211 */
[----:B------:R-:W-:-:S04]  /*0710*/  LOP3.LUT R12, R19, R4, RZ, 0x3c, !PT ;  /* 0x00000004130c7212 */ /* 0x000fc800078e3cff */
[----:B------:R-:W-:Y:S02]  /*0720*/  ISETP.GT.U32.AND P6, PT, R10, R17, PT ;  /* 0x000000110a00720c */ /* 0x000fe40003fc4070 */
[----:B------:R-:W-:Y:S02]  /*0730*/  ISETP.GE.AND P4, PT, R12, RZ, PT ;  /* 0x000000ff0c00720c */ /* 0x000fe40003f86270 */
[----:B------:R-:W-:Y:S02]  /*0740*/  PRMT R12, R15, 0x9910, RZ ;  /* 0x000099100f0c7816 */ /* 0x000fe400000000ff */
[----:B------:R-:W-:-:S07]  /*0750*/  LOP3.LUT R15, RZ, R4, RZ, 0x33, !PT ;  /* 0x00000004ff0f7212 */ /* 0x000fce00078e33ff */
[----:B------:R-:W-:Y:S01]  /*0760*/  @!P6 IMAD.IADD R17, R17, 0x1, -R10 ;  /* 0x000000011111e824 */ /* 0x000fe200078e0a0a */
[----:B------:R-:W-:Y:S02]  /*0770*/  @!P6 IADD3 R8, R8, 0x1, RZ ;  /* 0x000000010808e810 */ /* 0x000fe40007ffe0ff */
        /* <DEDUP_REMOVED lines=17> */
.L_x_26194:
[----:B------:R-:W-:Y:S05]  /*0890*/  BSYNC B0 ;  /* 0x0000000000007941 */ /* 0x000fea0003800000 */
.L_x_26193:
[----:B------:R-:W-:Y:S04]  /*08a0*/  BSSY B0, `(.L_x_26195) ;  /* 0x000002c000007945 */ /* 0x000fe80003800000 */
[----:B------:R-:W-:Y:S05]  /*08b0*/  @P1 BRA `(.L_x_26196) ;  /* 0x0000000000a81947 */ /* 0x000fea0003800000 */
[-C--:B------:R-:W-:Y:S02]  /*08c0*/  IABS R12, R4.reuse ;  /* 0x00000004000c7213 */ /* 0x080fe40000000000 */
[C---:B------:R-:W-:Y:S02]  /*08d0*/  PRMT R17, R13.reuse, 0x9910, RZ ;  /* 0x000099100d117816 */ /* 0x040fe400000000ff */
[----:B--2---:R-:W0:Y:S01]  /*08e0*/  I2F.RP R10, R12 ;  /* 0x0000000c000a7306 */ /* 0x004e220000209400 */
[----:B------:R-:W-:Y:S02]  /*08f0*/  IABS R18, R4 ;  /* 0x0000000400127213 */ /* 0x000fe40000000000 */
[----:B------:R-:W-:Y:S02]  /*0900*/  IABS R16, R17 ;  /* 0x0000001100107213 */ /* 0x000fe40000000000 */
[----:B------:R-:W-:Y:S01]  /*0910*/  LOP3.LUT R13, R13, R6, RZ, 0x3c, !PT ;  /* 0x000000060d0d7212 */ /* 0x000fe200078e3cff */
[----:B------:R-:W-:-:S03]  /*0920*/  IMAD.MOV R18, RZ, RZ, -R18 ;  /* 0x000000ffff127224 */ /* 0x000fc600078e0a12 */
[----:B------:R-:W-:Y:S01]  /*0930*/  PRMT R13, R13, 0x9910, RZ ;  /* 0x000099100d0d7816 */ /* 0x000fe200000000ff */
[----:B0-----:R-:W0:Y:S02]  /*0940*/  MUFU.RCP R10, R10 ;  /* 0x0000000a000a7308 */ /* 0x001e240000001000 */
[----:B0-----:R-:W-:-:S06]  /*0950*/  VIADD R14, R10, 0xffffffe ;  /* 0x0ffffffe0a0e7836 */ /* 0x001fcc0000000000 */
[----:B------:R0:W1:Y:S02]  /*0960*/  F2I.FTZ.U32.TRUNC.NTZ R15, R14 ;  /* 0x0000000e000f7305 */ /* 0x000064000021f000 */
[----:B0-----:R-:W-:Y:S01]  /*0970*/  IMAD.MOV.U32 R14, RZ, RZ, RZ ;  /* 0x000000ffff0e7224 */ /* 0x001fe200078e00ff */
[----:B-1----:R-:W-:-:S05]  /*0980*/  IADD3 R19, RZ, -R15, RZ ;  /* 0x8000000fff137210 */ /* 0x002fca0007ffe0ff */
        /* <DEDUP_REMOVED lines=20> */
[----:B------:R-:W-:Y:S02]  /*0ad0*/  ISETP.GT.U32.AND P4, PT, R12, R15, PT ;  /* 0x0000000f0c00720c */ /* 0x000fe40003f84070 */
[----:B------:R-:W-:-:S04]  /*0ae0*/  IADD3 R12, R15, -R12, RZ ;  /* 0x8000000c0f0c7210 */ /* 0x000fc80007ffe0ff */
[----:B------:R-:W-:-:S05]  /*0af0*/  SEL R12, R12, R15, !P4 ;  /* 0x0000000f0c0c7207 */ /* 0x000fca0006000000 */
[----:B------:R-:W-:-:S05]  /*0b00*/  @!P5 IMAD.MOV R12, RZ, RZ, -R12 ;  /* 0x000000ffff0cd224 */ /* 0x000fca00078e0a0c */
[----:B------:R-:W-:-:S04]  /*0b10*/  SEL R12, R13, R12, !P1 ;  /* 0x0000000c0d0c7207 */ /* 0x000fc80004800000 */
[----:B------:R-:W-:Y:S01]  /*0b20*/  ISETP.NE.AND P1, PT, R12, RZ, PT ;  /* 0x000000ff0c00720c */ /* 0x000fe20003f25270 */
[----:B------:R-:W-:-:S12]  /*0b30*/  VIADD R12, R10, 0xffffffff ;  /* 0xffffffff0a0c7836 */ /* 0x000fd80000000000 */
[----:B------:R-:W-:-:S04]  /*0b40*/  @!P1 IMAD.MOV R12, RZ, RZ, R10 ;  /* 0x000000ffff0c9224 */ /* 0x000fc800078e020a */
[----:B------:R-:W-:-:S07]  /*0b50*/  IMAD.MOV.U32 R10, RZ, RZ, R12 ;  /* 0x000000ffff0a7224 */ /* 0x000fce00078e000c */
.L_x_26196:
[----:B------:R-:W-:Y:S05]  /*0b60*/  BSYNC B0 ;  /* 0x0000000000007941 */ /* 0x000fea0003800000 */
.L_x_26195:
[----:B------:R-:W-:Y:S04]  /*0b70*/  BSSY B0, `(.L_x_26197) ;  /* 0x000002c000007945 */ /* 0x000fe80003800000 */
[----:B------:R-:W-:Y:S05]  /*0b80*/  @P2 BRA `(.L_x_26198) ;  /* 0x0000000000a82947 */ /* 0x000fea0003800000 */
[-C--:B------:R-:W-:Y:S02]  /*0b90*/  IABS R12, R4.reuse ;  /* 0x00000004000c7213 */ /* 0x080fe40000000000 */
[C---:B------:R-:W-:Y:S02]  /*0ba0*/  PRMT R13, R9.reuse, 0x9910, RZ ;  /* 0x00009910090d7816 */ /* 0x040fe400000000ff */
[----:B------:R-:W0:Y:S01]  /*0bb0*/  I2F.RP R16, R12 ;  /* 0x0000000c00107306 */ /* 0x000e220000209400 */
[----:B--2---:R-:W-:Y:S02]  /*0bc0*/  IABS R19, R4 ;  /* 0x0000000400137213 */ /* 0x004fe40000000000 */
[----:B------:R-:W-:Y:S02]  /*0bd0*/  IABS R18, R13 ;  /* 0x0000000d00127213 */ /* 0x000fe40000000000 */
[----:B------:R-:W-:Y:S01]  /*0be0*/  LOP3.LUT R6, R9, R6, RZ, 0x3c, !PT ;  /* 0x0000000609067212 */ /* 0x000fe200078e3cff */
[----:B------:R-:W-:Y:S01]  /*0bf0*/  IMAD.MOV R19, RZ, RZ, -R19 ;  /* 0x000000ffff137224 */ /* 0x000fe200078e0a13 */
[----:B------:R-:W-:-:S02]  /*0c00*/  ISETP.NE.AND P5, PT, R4, RZ, PT ;  /* 0x000000ff0400720c */ /* 0x000fc40003fa5270 */
[----:B------:R-:W-:Y:S02]  /*0c10*/  PRMT R6, R6, 0x9910, RZ ;  /* 0x0000991006067816 */ /* 0x000fe400000000ff */
[----:B------:R-:W-:Y:S01]  /*0c20*/  LOP3.LUT R9, RZ, R4, RZ, 0x33, !PT ;  /* 0x00000004ff097212 */ /* 0x000fe200078e33ff */
[----:B0-----:R-:W0:Y:S02]  /*0c30*/  MUFU.RCP R16, R16 ;  /* 0x0000001000107308 */ /* 0x001e240000001000 */
[----:B0-----:R-:W-:-:S06]  /*0c40*/  VIADD R14, R16, 0xffffffe ;  /* 0x0ffffffe100e7836 */ /* 0x001fcc0000000000 */
[----:B------:R0:W1:Y:S02]  /*0c50*/  F2I.FTZ.U32.TRUNC.NTZ R15, R14 ;  /* 0x0000000e000f7305 */ /* 0x000064000021f000 */
[----:B0-----:R-:W-:Y:S02]  /*0c60*/  IMAD.MOV.U32 R14, RZ, RZ, RZ ;  /* 0x000000ffff0e7224 */ /* 0x001fe400078e00ff */
[----:B-1----:R-:W-:-:S04]  /*0c70*/  IMAD.MOV R17, RZ, RZ, -R15 ;  /* 0x000000ffff117224 */ /* 0x002fc800078e0a0f */
[----:B------:R-:W-:-:S04]  /*0c80*/  IMAD R17, R17, R12, RZ ;  /* 0x0000000c11117224 */ /* 0x000fc800078e02ff */
[----:B------:R-:W-:Y:S01]  /*0c90*/  IMAD.HI.U32 R16, R15, R17, R14 ;  /* 0x000000110f107227 */ /* 0x000fe200078e000e */
[----:B------:R-:W-:-:S03]  /*0ca0*/  MOV R15, R18 ;  /* 0x00000012000f7202 */ /* 0x000fc60000000f00 */
[----:B------:R-:W-:Y:S02]  /*0cb0*/  IMAD.MOV.U32 R17, RZ, RZ, R19 ;  /* 0x000000ffff117224 */ /* 0x000fe400078e0013 */
[----:B------:R-:W-:Y:S01]  /*0cc0*/  IMAD.HI.U32 R14, R16, R15, RZ ;  /* 0x0000000f100e7227 */ /* 0x000fe200078e00ff */
[----:B------:R-:W-:-:S03]  /*0cd0*/  LOP3.LUT R16, R13, R4, RZ, 0x3c, !PT ;  /* 0x000000040d107212 */ /* 0x000fc600078e3cff */
[----:B------:R-:W-:Y:S01]  /*0ce0*/  IMAD R15, R14, R17, R15 ;  /* 0x000000110e0f7224 */ /* 0x000fe200078e020f */
[----:B------:R-:W-:-:S04]  /*0cf0*/  ISETP.GE.AND P4, PT, R16, RZ, PT ;  /* 0x000000ff1000720c */ /* 0x000fc80003f86270 */
[----:B------:R-:W-:-:S13]  /*0d00*/  ISETP.GT.U32.AND P2, PT, R12, R15, PT ;  /* 0x0000000f0c00720c */ /* 0x000fda0003f44070 */
        /* <DEDUP_REMOVED lines=16> */
[----:B------:R-:W-:-:S05]  /*0e10*/  @!P1 IADD3 R6, R4, RZ, RZ ;  /* 0x000000ff04069210 */ /* 0x000fca0007ffe0ff */
[----:B------:R-:W-:-:S07]  /*0e20*/  IMAD.MOV.U32 R4, RZ, RZ, R6 ;  /* 0x000000ffff047224 */ /* 0x000fce00078e0006 */
.L_x_26198:
[----:B------:R-:W-:Y:S05]  /*0e30*/  BSYNC B0 ;  /* 0x0000000000007941 */ /* 0x000fea0003800000 */
.L_x_26197:
        /* <DEDUP_REMOVED lines=11> */
[----:B------:R1:W-:Y:S04]  /*0ef0*/  STG.E.U16 desc[UR4][R2.64], R8 ;  /* 0x0000000802007986 */ /* 0x0003e8000c101504 */
[----:B------:R1:W-:Y:S02]  /*0f00*/  @!P0 STG.E.U16 desc[UR4][R12.64], R10 ;  /* 0x0000000a0c008986 */ /* 0x0003e4000c101504 */
.L_x_26200:
[----:B------:R-:W-:Y:S05]  /*0f10*/  BSYNC B0 ;  /* 0x0000000000007941 */ /* 0x000fea0003800000 */
.L_x_26199:
[----:B------:R-:W-:-:S13]  /*0f20*/  ISETP.GE.AND P0, PT, R0, R5, PT ;  /* 0x000000050000720c */ /* 0x000fda0003f06270 */
[----:B------:R-:W-:Y:S05]  /*0f30*/  @P0 EXIT ;  /* 0x000000000000094d */ /* 0x000fea0003800000 */
[----:B01----:R-:W0:Y:S01]  /*0f40*/  LDC.64 R2, c[0x0][0x218] ;  /* 0x00008600ff027b82 */ /* 0x003e220000000a00 */
[----:B------:R-:W-:-:S04]  /*0f50*/  IMAD R7, R7, 0x200, R0 ;  /* 0x0000020007077824 */ /* 0x000fc800078e0200 */
[----:B0-----:R-:W-:-:S05]  /*0f60*/  IMAD.WIDE.U32 R2, R7, 0x2, R2 ;  /* 0x0000000207027825 */ /* 0x001fca00078e0002 */
[----:B------:R-:W-:Y:S01]  /*0f70*/  STG.E.U16 desc[UR4][R2.64], R4 ;  /* 0x0000000402007986 */ /* 0x000fe2000c101504 */
[----:B------:R-:W-:Y:S05]  /*0f80*/  EXIT ;  /* 0x000000000000794d */ /* 0x000fea0003800000 */
.L_x_26201:
        /* <DEDUP_REMOVED lines=15> */
.L_x_37884:


//--------------------- .text._ZN2at6native29vectorized_elementwise_kernelILi2ENS0_13BUnaryFunctorIsssZZZNS0_15binary_internal21div_floor_kernel_cudaERNS_18TensorIteratorBaseEENKUlvE_clEvENKUlvE3_clEvEUlssE_EESt5arrayIPcLm2EEEEviT0_T1_ --------------------------
	.section	.text._ZN2at6native29vectorized_elementwise_kernelILi2ENS0_13BUnaryFunctorIsssZZZNS0_15binary_internal21div_floor_kernel_cudaERNS_18TensorIteratorBaseEENKUlvE_clEvENKUlvE3_clEvEUlssE_EESt5arrayIPcLm2EEEEviT0_T1_,"ax",@progbits
	.align	128
        .global         _ZN2at6native29vectorized_elementwise_kernelILi2ENS0_13BUnaryFunctorIsssZZZNS0_15binary_internal21div_floor_kernel_cudaERNS_18TensorIteratorBaseEENKUlvE_clEvENKUlvE3_clEvEUlssE_EESt5arrayIPcLm2EEEEviT0_T1_
        .type           _ZN2at6native29vectorized_elementwise_kernelILi2ENS0_13BUnaryFunctorIsssZZZNS0_15binary_internal21div_floor_kernel_cudaERNS_18TensorIteratorBaseEENKUlvE_clEvENKUlvE3_clEvEUlssE_EESt5arrayIPcLm2EEEEviT0_T1_,@function
        .size           _ZN2at6native29vectorized_elementwise_kernelILi2ENS0_13BUnaryFunctorIsssZZZNS0_15binary_internal21div_floor_kernel_cudaERNS_18TensorIteratorBaseEENKUlvE_clEvENKUlvE3_clEvEUlssE_EESt5arrayIPcLm2EEEEviT0_T1_,(.L_x_37885 - _ZN2at6native29vectorized_elementwise_kernelILi2ENS0_13BUnaryFunctorIsssZZZNS0_15binary_internal21div_floor_kernel_cudaERNS_18TensorIteratorBaseEENKUlvE_clEvENKUlvE3_clEvEUlssE_EESt5arrayIPcLm2EEEEviT0_T1_)
        .other          _ZN2at6native29vectorized_elementwise_kernelILi2ENS0_13BUnaryFunctorIsssZZZNS0_15binary_internal21div_floor_kernel_cudaERNS_18TensorIteratorBaseEENKUlvE_clEvENKUlvE3_clEvEUlssE_EESt5arrayIPcLm2EEEEviT0_T1_,@"STO_CUDA_ENTRY STV_DEFAULT"
_ZN2at6native29vectorized_elementwise_kernelILi2ENS0_13BUnaryFunctorIsssZZZNS0_15binary_internal21div_floor_kernel_cudaERNS_18TensorIteratorBaseEENKUlvE_clEvENKUlvE3_clEvEUlssE_EESt5arrayIPcLm2EEEEviT0_T1_:
.text._ZN2at6native29vectorized_elementwise_kernelILi2ENS0_13BUnaryFunctorIsssZZZNS0_15binary_internal21div_floor_kernel_cudaERNS_18TensorIteratorBaseEENKUlvE_clEvENKUlvE3_clEvEUlssE_EESt5arrayIPcLm2EEEEviT0_T1_:
        /* <DEDUP_REMOVED lines=14> */
[----:B------:R-:W3:Y:S01]  /*00e0*/  LDG.E R11, desc[UR4][R18.64+0x200] ;  /* 0x00020004120b7981 */ /* 0x000ee2000c1e1900 */
[----:B-1----:R-:W-:-:S03]  /*00f0*/  PRMT R7, R4, 0x9910, RZ ;  /* 0x0000991004077816 */ /* 0x002fc600000000ff */
[----:B------:R-:W5:Y:S01]  /*0100*/  LDG.E R17, desc[UR4][R18.64+0x400] ;  /* 0x0004000412117981 */ /* 0x000f62000c1e1900 */
[----:B------:R-:W-:-:S03]  /*0110*/  IABS R6, R7 ;  /* 0x0000000700067213 */ /* 0x000fc60000000000 */
[----:B------:R0:W5:Y:S01]  /*0120*/  LDG.E R13, desc[UR4][R18.64+0x600] ;  /* 0x00060004120d7981 */ /* 0x000162000c1e1900 */
[----:B------:R-:W1:Y:S01]  /*0130*/  I2F.RP R5, R6 ;  /* 0x0000000600057306 */ /* 0x000e620000209400 */
[----:B------:R-:W-:Y:S01]  /*0140*/  IABS R12, R7 ;  /* 0x00000007000c7213 */ /* 0x000fe20000000000 */
[----:B------:R-:W-:Y:S01]  /*0150*/  BSSY B0, `(.L_x_26203) ;  /* 0x0000034000007945 */ /* 0x000fe20003800000 */
[----:B------:R-:W-:-:S03]  /*0160*/  ISETP.NE.AND P1, PT, R7, RZ, PT ;  /* 0x000000ff0700720c */ /* 0x000fc60003f25270 */
[----:B------:R-:W-:Y:S02]  /*0170*/  IMAD.MOV R12, RZ, RZ, -R12 ;  /* 0x000000ffff0c7224 */ /* 0x000fe400078e0a0c */
[----:B-1----:R-:W1:Y:S02]  /*0180*/  MUFU.RCP R5, R5 ;  /* 0x0000000500057308 */ /* 0x002e640000001000 */
[----:B-1----:R-:W-:-:S06]  /*0190*/  VIADD R14, R5, 0xffffffe ;  /* 0x0ffffffe050e7836 */ /* 0x002fcc0000000000 */
[----:B------:R1:W4:Y:S02]  /*01a0*/  F2I.FTZ.U32.TRUNC.NTZ R15, R14 ;  /* 0x0000000e000f7305 */ /* 0x000324000021f000 */
[----:B-1----:R-:W-:Y:S02]  /*01b0*/  IMAD.MOV.U32 R14, RZ, RZ, RZ ;  /* 0x000000ffff0e7224 */ /* 0x002fe400078e00ff */
[----:B----4-:R-:W-:-:S04]  /*01c0*/  IMAD.MOV R9, RZ, RZ, -R15 ;  /* 0x000000ffff097224 */ /* 0x010fc800078e0a0f */
[----:B------:R-:W-:-:S04]  /*01d0*/  IMAD R9, R9, R6, RZ ;  /* 0x0000000609097224 */ /* 0x000fc800078e02ff */
[----:B------:R-:W-:-:S04]  /*01e0*/  IMAD.HI.U32 R15, R15, R9, R14 ;  /* 0x000000090f0f7227 */ /* 0x000fc800078e000e */
[----:B------:R-:W-:Y:S01]  /*01f0*/  IMAD.MOV.U32 R14, RZ, RZ, R12 ;  /* 0x000000ffff0e7224 */ /* 0x000fe200078e000c */
[C---:B--2---:R-:W-:Y:S02]  /*0200*/  PRMT R2, R3.reuse, 0x9910, RZ ;  /* 0x0000991003027816 */ /* 0x044fe400000000ff */
[C---:B------:R-:W-:Y:S02]  /*0210*/  LOP3.LUT R5, R3.reuse, R4, RZ, 0x3c, !PT ;  /* 0x0000000403057212 */ /* 0x040fe400078e3cff */
[----:B------:R-:W-:Y:S02]  /*0220*/  IABS R10, R2 ;  /* 0x00000002000a7213 */ /* 0x000fe40000000000 */
[----:B0-----:R-:W-:Y:S02]  /*0230*/  PRMT R18, R3, 0xbb32, RZ ;  /* 0x0000bb3203127816 */ /* 0x001fe400000000ff */
[----:B------:R-:W-:Y:S01]  /*0240*/  LOP3.LUT R9, R2, R7, RZ, 0x3c, !PT ;  /* 0x0000000702097212 */ /* 0x000fe200078e3cff */
[----:B------:R-:W-:Y:S01]  /*0250*/  IMAD.HI.U32 R21, R15, R10, RZ ;  /* 0x0000000a0f157227 */ /* 0x000fe200078e00ff */
[----:B------:R-:W-:-:S02]  /*0260*/  PRMT R5, R5, 0x9910, RZ ;  /* 0x0000991005057816 */ /* 0x000fc400000000ff */
[----:B------:R-:W-:Y:S01]  /*0270*/  ISETP.GE.AND P3, PT, R9, RZ, PT ;  /* 0x000000ff0900720c */ /* 0x000fe20003f66270 */
[----:B------:R-:W-:Y:S01]  /*0280*/  IMAD R19, R21, R14, R10 ;  /* 0x0000000e15137224 */ /* 0x000fe200078e020a */
[----:B------:R-:W-:Y:S02]  /*0290*/  IABS R10, R18 ;  /* 0x00000012000a7213 */ /* 0x000fe40000000000 */
[----:B------:R-:W-:Y:S02]  /*02a0*/  ISETP.GT.AND P5, PT, R5, -0x1, PT ;  /* 0xffffffff0500780c */ /* 0x000fe40003fa4270 */
[----:B------:R-:W-:Y:S01]  /*02b0*/  ISETP.GT.U32.AND P2, PT, R6, R19, PT ;  /* 0x000000130600720c */ /* 0x000fe20003f44070 */
[----:B------:R-:W-:Y:S01]  /*02c0*/  IMAD.HI.U32 R25, R15, R10, RZ ;  /* 0x0000000a0f197227 */ /* 0x000fe200078e00ff */
[C---:B---3--:R-:W-:Y:S02]  /*02d0*/  PRMT R12, R11.reuse, 0x9910, RZ ;  /* 0x000099100b0c7816 */ /* 0x048fe400000000ff */
[----:B------:R-:W-:Y:S01]  /*02e0*/  PRMT R16, R11, 0xbb32, RZ ;  /* 0x0000bb320b107816 */ /* 0x000fe200000000ff */
[----:B------:R-:W-:Y:S01]  /*02f0*/  IMAD R9, R25, R14, R10 ;  /* 0x0000000e19097224 */ /* 0x000fe200078e020a */
[----:B------:R-:W-:-:S02]  /*0300*/  IABS R20, R12 ;  /* 0x0000000c00147213 */ /* 0x000fc40000000000 */
[----:B------:R-:W-:Y:S02]  /*0310*/  LOP3.LUT R5, RZ, R7, RZ, 0x33, !PT ;  /* 0x00000007ff057212 */ /* 0x000fe400078e33ff */
[----:B------:R-:W-:Y:S01]  /*0320*/  PRMT R29, R3, 0x7632, R29 ;  /* 0x00007632031d7816 */ /* 0x000fe2000000001d */
[----:B------:R-:W-:Y:S01]  /*0330*/  IMAD.HI.U32 R27, R15, R20, RZ ;  /* 0x000000140f1b7227 */ /* 0x000fe200078e00ff */
[----:B------:R-:W-:Y:S02]  /*0340*/  ISETP.GT.U32.AND P4, PT, R6, R9, PT ;  /* 0x000000090600720c */ /* 0x000fe40003f84070 */
[----:B------:R-:W-:Y:S01]  /*0350*/  IABS R23, R16 ;  /* 0x0000001000177213 */ /* 0x000fe20000000000 */
[----:B------:R-:W-:Y:S02]  /*0360*/  @!P2 IMAD.IADD R19, R19, 0x1, -R6 ;  /* 0x000000011313a824 */ /* 0x000fe400078e0a06 */
[----:B------:R-:W-:-:S03]  /*0370*/  @!P2 VIADD R21, R21, 0x1 ;  /* 0x000000011515a836 */ /* 0x000fc60000000000 */
[----:B------:R-:W-:-:S13]  /*0380*/  ISETP.GE.U32.AND P0, PT, R19, R6, PT ;  /* 0x000000061300720c */ /* 0x000fda0003f06070 */
[----:B------:R-:W-:-:S04]  /*0390*/  @P0 VIADD R21, R21, 0x1 ;  /* 0x0000000115150836 */ /* 0x000fc80000000000 */
[----:B------:R-:W-:Y:S02]  /*03a0*/  IMAD.MOV.U32 R10, RZ, RZ, R21 ;  /* 0x000000ffff0a7224 */ /* 0x000fe400078e0015 */
[----:B------:R-:W-:Y:S02]  /*03b0*/  IMAD R21, R27, R14, R20 ;  /* 0x0000000e1b157224 */ /* 0x000fe400078e0214 */
[----:B------:R-:W-:-:S05]  /*03c0*/  @!P3 IMAD.MOV R10, RZ, RZ, -R10 ;  /* 0x000000ffff0ab224 */ /* 0x000fca00078e0a0a */
[----:B------:R-:W-:Y:S01]  /*03d0*/  SEL R3, R5, R10, !P1 ;  /* 0x0000000a05037207 */ /* 0x000fe20004800000 */
[----:B------:R-:W-:Y:S06]  /*03e0*/  @P5 BRA `(.L_x_26204) ;  /* 0x0000000000285947 */ /* 0x000fec0003800000 */
[----:B------:R-:W-:Y:S01]  /*03f0*/  ISETP.GE.AND P2, PT, R2, RZ, PT ;  /* 0x000000ff0200720c */ /* 0x000fe20003f46270 */
[----:B------:R-:W-:Y:S01]  /*0400*/  IMAD.IADD R2, R19, 0x1, -R6 ;  /* 0x0000000113027824 */ /* 0x000fe200078e0a06 */
[----:B------:R-:W-:-:S04]  /*0410*/  ISETP.GT.U32.AND P0, PT, R6, R19, PT ;  /* 0x000000130600720c */ /* 0x000fc80003f04070 */
[----:B------:R-:W-:-:S07]  /*0420*/  SEL R2, R2, R19, !P0 ;  /* 0x0000001302027207 */ /* 0x000fce0004000000 */
[----:B------:R-:W-:-:S05]  /*0430*/  @!P2 IMAD.MOV R2, RZ, RZ, -R2 ;  /* 0x000000ffff02a224 */ /* 0x000fca00078e0a02 */
[----:B------:R-:W-:-:S04]  /*0440*/  SEL R2, R5, R2, !P1 ;  /* 0x0000000205027207 */ /* 0x000fc80004800000 */
[----:B------:R-:W-:Y:S01]  /*0450*/  ISETP.NE.AND P0, PT, R2, RZ, PT ;  /* 0x000000ff0200720c */ /* 0x000fe20003f05270 */
[----:B------:R-:W-:-:S12]  /*0460*/  VIADD R2, R3, 0xffffffff ;  /* 0xffffffff03027836 */ /* 0x000fd80000000000 */
[----:B------:R-:W-:-:S04]  /*0470*/  @!P0 IMAD.MOV R2, RZ, RZ, R3 ;  /* 0x000000ffff028224 */ /* 0x000fc800078e0203 */
[----:B------:R-:W-:-:S07]  /*0480*/  IMAD.MOV.U32 R3, RZ, RZ, R2 ;  /* 0x000000ffff037224 */ /* 0x000fce00078e0002 */
.L_x_26204:
[----:B------:R-:W-:Y:S05]  /*0490*/  BSYNC B0 ;  /* 0x0000000000007941 */ /* 0x000fea0003800000 */
.L_x_26203:
[----:B------:R-:W-:Y:S01]  /*04a0*/  ISETP.GT.U32.AND P3, PT, R6, R21, PT ;  /* 0x000000150600720c */ /* 0x000fe20003f64070 */
[----:B------:R-:W-:Y:S01]  /*04b0*/  IMAD.HI.U32 R22, R15, R23, RZ ;  /* 0x000000170f167227 */ /* 0x000fe200078e00ff */
[-C--:B------:R-:W-:Y:S01]  /*04c0*/  LOP3.LUT R29, R29, R4.reuse, RZ, 0x3c, !PT ;  /* 0x000000041d1d7212 */ /* 0x080fe200078e3cff */
[----:B------:R-:W-:Y:S01]  /*04d0*/  BSSY B0, `(.L_x_26205) ;  /* 0x0000032000007945 */ /* 0x000fe20003800000 */
[----:B------:R-:W-:Y:S01]  /*04e0*/  LOP3.LUT R2, R11, R4, RZ, 0x3c, !PT ;  /* 0x000000040b027212 */ /* 0x000fe200078e3cff */
[----:B------:R-:W-:Y:S01]  /*04f0*/  @!P4 IMAD.IADD R9, R9, 0x1, -R6 ;  /* 0x000000010909c824 */ /* 0x000fe200078e0a06 */
[----:B------:R-:W-:Y:S01]  /*0500*/  PRMT R10, R29, 0x9910, RZ ;  /* 0x000099101d0a7816 */ /* 0x000fe200000000ff */
[----:B------:R-:W-:Y:S01]  /*0510*/  IMAD R23, R22, R14, R23 ;  /* 0x0000000e16177224 */ /* 0x000fe200078e0217 */
[----:B------:R-:W-:Y:S01]  /*0520*/  PRMT R2, R2, 0x9910, RZ ;  /* 0x0000991002027816 */ /* 0x000fe200000000ff */
[----:B------:R-:W-:Y:S01]  /*0530*/  @!P4 VIADD R25, R25, 0x1 ;  /* 0x000000011919c836 */ /* 0x000fe20000000000 */
[----:B------:R-:W-:-:S02]  /*0540*/  ISETP.GE.U32.AND P0, PT, R9, R6, PT ;  /* 0x000000060900720c */ /* 0x000fc40003f06070 */
[----:B------:R-:W-:Y:S01]  /*0550*/  ISETP.GT.U32.AND P5, PT, R6, R23, PT ;  /* 0x000000170600720c */ /* 0x000fe20003fa4070 */
[--C-:B------:R-:W-:Y:S01]  /*0560*/  @!P3 IMAD.IADD R21, R21, 0x1, -R6.reuse ;  /* 0x000000011515b824 */ /* 0x100fe200078e0a06 */
[----:B------:R-:W-:Y:S01]  /*0570*/  LOP3.LUT R19, R18, R7, RZ, 0x3c, !PT ;  /* 0x0000000712137212 */ /* 0x000fe200078e3cff */
[----:B------:R-:W-:Y:S01]  /*0580*/  @!P3 VIADD R27, R27, 0x1 ;  /* 0x000000011b1bb836 */ /* 0x000fe20000000000 */
[----:B------:R-:W-:Y:S02]  /*0590*/  PRMT R11, R11, 0x7632, R11 ;  /* 0x000076320b0b7816 */ /* 0x000fe4000000000b */
[----:B------:R-:W-:Y:S02]  /*05a0*/  ISETP.GE.U32.AND P4, PT, R21, R6, PT ;  /* 0x000000061500720c */ /* 0x000fe40003f86070 */
[----:B------:R-:W-:Y:S02]  /*05b0*/  ISETP.GT.AND P2, PT, R10, -0x1, PT ;  /* 0xffffffff0a00780c */ /* 0x000fe40003f44270 */
[----:B------:R-:W-:Y:S01]  /*05c0*/  ISETP.GE.AND P6, PT, R19, RZ, PT ;  /* 0x000000ff1300720c */ /* 0x000fe20003fc6270 */
[----:B------:R-:W-:Y:S01]  /*05d0*/  @P0 VIADD R25, R25, 0x1 ;  /* 0x0000000119190836 */ /* 0x000fe20000000000 */
[----:B------:R-:W-:Y:S01]  /*05e0*/  ISETP.GT.AND P0, PT, R2, -0x1, PT ;  /* 0xffffffff0200780c */ /* 0x000fe20003f04270 */
[----:B------:R-:W-:Y:S01]  /*05f0*/  @!P5 IMAD.IADD R23, R23, 0x1, -R6 ;  /* 0x000000011717d824 */ /* 0x000fe200078e0a06 */
[----:B-----5:R-:W-:Y:S01]  /*0600*/  PRMT R10, R17, 0x9910, RZ ;  /* 0x00009910110a7816 */ /* 0x020fe200000000ff */
[----:B------:R-:W-:Y:S01]  /*0610*/  @!P5 VIADD R22, R22, 0x1 ;  /* 0x000000011616d836 */ /* 0x000fe20000000000 */
[----:B------:R-:W-:-:S02]  /*0620*/  LOP3.LUT R2, R11, R4, RZ, 0x3c, !PT ;  /* 0x000000040b027212 */ /* 0x000fc400078e3cff */
[-C--:B------:R-:W-:Y:S01]  /*0630*/  LOP3.LUT R11, R12, R7.reuse, RZ, 0x3c, !PT ;  /* 0x000000070c0b7212 */ /* 0x080fe200078e3cff */
[----:B------:R-:W-:Y:S01]  /*0640*/  @P4 VIADD R27, R27, 0x1 ;  /* 0x000000011b1b4836 */ /* 0x000fe20000000000 */
[----:B------:R-:W-:Y:S02]  /*0650*/  IABS R20, R10 ;  /* 0x0000000a00147213 */ /* 0x000fe40000000000 */
[----:B------:R-:W-:Y:S01]  /*0660*/  ISETP.GE.U32.AND P3, PT, R23, R6, PT ;  /* 0x000000061700720c */ /* 0x000fe20003f66070 */
[----:B------:R-:W-:Y:S01]  /*0670*/  @!P6 IMAD.MOV R25, RZ, RZ, -R25 ;  /* 0x000000ffff19e224 */ /* 0x000fe200078e0a19 */
[----:B------:R-:W-:Y:S01]  /*0680*/  ISETP.GE.AND P4, PT, R11, RZ, PT ;  /* 0x000000ff0b00720c */ /* 0x000fe20003f86270 */
[----:B------:R-:W-:Y:S01]  /*0690*/  IMAD.HI.U32 R19, R15, R20, RZ ;  /* 0x000000140f137227 */ /* 0x000fe200078e00ff */
[----:B------:R-:W-:Y:S02]  /*06a0*/  PRMT R2, R2, 0x9910, RZ ;  /* 0x0000991002027816 */ /* 0x000fe400000000ff */
[----:B------:R-:W-:Y:S01]  /*06b0*/  LOP3.LUT R24, R16, R7, RZ, 0x3c, !PT ;  /* 0x0000000710187212 */ /* 0x000fe200078e3cff */
[----:B------:R-:W-:Y:S01]  /*06c0*/  IMAD R11, R19, R14, R20 ;  /* 0x0000000e130b7224 */ /* 0x000fe200078e0214 */
[----:B------:R-:W-:-:S02]  /*06d0*/  ISETP.GT.AND P5, PT, R2, -0x1, PT ;  /* 0xffffffff0200780c */ /* 0x000fc40003fa4270 */
[----:B------:R-:W-:Y:S02]  /*06e0*/  ISETP.GE.AND P6, PT, R24, RZ, PT ;  /* 0x000000ff1800720c */ /* 0x000fe40003fc6270 */
[----:B------:R-:W-:Y:S01]  /*06f0*/  LOP3.LUT R20, R17, R4, RZ, 0x3c, !PT ;  /* 0x0000000411147212 */ /* 0x000fe200078e3cff */
[----:B------:R-:W-:Y:S01]  /*0700*/  @P3 VIADD R22, R22, 0x1 ;  /* 0x0000000116163836 */ /* 0x000fe20000000000 */
[----:B------:R-:W-:Y:S01]  /*0710*/  ISETP.GT.U32.AND P3, PT, R6, R11, PT ;  /* 0x0000000b0600720c */ /* 0x000fe20003f64070 */
[----:B------:R-:W-:Y:S01]  /*0720*/  @!P4 IMAD.MOV R27, RZ, RZ, -R27 ;  /* 0x000000ffff1bc224 */ /* 0x000fe200078e0a1b */
[----:B------:R-:W-:Y:S01]  /*0730*/  SEL R2, R5, R25, !P1 ;  /* 0x0000001905027207 */ /* 0x000fe20004800000 */
[----:B------:R-:W-:Y:S10]  /*0740*/  @P2 BRA `(.L_x_26206) ;  /* 0x0000000000282947 */ /* 0x000ff40003800000 */
[----:B------:R-:W-:Y:S01]  /*0750*/  ISETP.GE.AND P4, PT, R18, RZ, PT ;  /* 0x000000ff1200720c */ /* 0x000fe20003f86270 */
[----:B------:R-:W-:Y:S01]  /*0760*/  IMAD.IADD R18, R9, 0x1, -R6 ;  /* 0x0000000109127824 */ /* 0x000fe200078e0a06 */
[----:B------:R-:W-:-:S04]  /*0770*/  ISETP.GT.U32.AND P2, PT, R6, R9, PT ;  /* 0x000000090600720c */ /* 0x000fc80003f44070 */
[----:B------:R-:W-:Y:S01]  /*0780*/  SEL R18, R18, R9, !P2 ;  /* 0x0000000912127207 */ /* 0x000fe20005000000 */
[----:B------:R-:W-:-:S06]  /*0790*/  VIADD R9, R2, 0xffffffff ;  /* 0xffffffff02097836 */ /* 0x000fcc0000000000 */
[----:B------:R-:W-:-:S05]  /*07a0*/  @!P4 IMAD.MOV R18, RZ, RZ, -R18 ;  /* 0x000000ffff12c224 */ /* 0x000fca00078e0a12 */
[----:B------:R-:W-:-:S04]  /*07b0*/  SEL R18, R5, R18, !P1 ;  /* 0x0000001205127207 */ /* 0x000fc80004800000 */
[----:B------:R-:W-:-:S13]  /*07c0*/  ISETP.NE.AND P2, PT, R18, RZ, PT ;  /* 0x000000ff1200720c */ /* 0x000fda0003f45270 */
[----:B------:R-:W-:-:S04]  /*07d0*/  @!P2 IMAD.MOV R9, RZ, RZ, R2 ;  /* 0x000000ffff09a224 */ /* 0x000fc800078e0202 */
[----:B------:R-:W-:-:S07]  /*07e0*/  IMAD.MOV.U32 R2, RZ, RZ, R9 ;  /* 0x000000ffff027224 */ /* 0x000fce00078e0009 */
.L_x_26206:
[----:B------:R-:W-:Y:S05]  /*07f0*/  BSYNC B0 ;  /* 0x0000000000007941 */ /* 0x000fea0003800000 */
.L_x_26205:
[----:B------:R-:W-:Y:S01]  /*0800*/  BSSY B0, `(.L_x_26207) ;  /* 0x000000f000007945 */ /* 0x000fe20003800000 */
[----:B------:R-:W-:Y:S01]  /*0810*/  PRMT R18, R20, 0x9910, RZ ;  /* 0x0000991014127816 */ /* 0x000fe200000000ff */
[----:B------:R-:W-:Y:S01]  /*0820*/  @!P6 IMAD.MOV R22, RZ, RZ, -R22 ;  /* 0x000000ffff16e224 */ /* 0x000fe200078e0a16 */
        /* <DEDUP_REMOVED lines=12> */
.L_x_26208:
[----:B------:R-:W-:Y:S05]  /*08f0*/  BSYNC B0 ;  /* 0x0000000000007941 */ /* 0x000fea0003800000 */
.L_x_26207:
[----:B------:R-:W-:Y:S01]  /*0900*/  BSSY B0, `(.L_x_26209) ;  /* 0x000000d000007945 */ /* 0x000fe20003800000 */
[----:B------:R-:W-:-:S03]  /*0910*/  SEL R12, R5, R22, !P1 ;  /* 0x00000016050c7207 */ /* 0x000fc60004800000 */
[----:B------:R-:W-:Y:S05]  /*0920*/  @P5 BRA `(.L_x_26210) ;  /* 0x0000000000285947 */ /* 0x000fea0003800000 */
        /* <DEDUP_REMOVED lines=10> */
.L_x_26210:
[----:B------:R-:W-:Y:S05]  /*09d0*/  BSYNC B0 ;  /* 0x0000000000007941 */ /* 0x000fea0003800000 */
.L_x_26209:
[----:B------:R-:W-:Y:S01]  /*09e0*/  @!P3 IMAD.IADD R11, R11, 0x1, -R6 ;  /* 0x000000010b0bb824 */ /* 0x000fe200078e0a06 */
[----:B------:R-:W-:Y:S01]  /*09f0*/  PRMT R16, R13, 0x9910, RZ ;  /* 0x000099100d107816 */ /* 0x000fe200000000ff */
[----:B------:R-:W-:Y:S01]  /*0a00*/  @!P3 VIADD R19, R19, 0x1 ;  /* 0x000000011313b836 */ /* 0x000fe20000000000 */
[----:B------:R-:W-:Y:S01]  /*0a10*/  ISETP.GT.AND P2, PT, R18, -0x1, PT ;  /* 0xffffffff1200780c */ /* 0x000fe20003f44270 */
[----:B------:R-:W-:Y:S01]  /*0a20*/  BSSY B0, `(.L_x_26211) ;  /* 0x0000027000007945 */ /* 0x000fe20003800000 */
[----:B------:R-:W-:Y:S01]  /*0a30*/  ISETP.GE.U32.AND P5, PT, R11, R6, PT ;  /* 0x000000060b00720c */ /* 0x000fe20003fa6070 */
[----:B------:R-:W-:Y:S01]  /*0a40*/  IMAD.MOV.U32 R18, RZ, RZ, R16 ;  /* 0x000000ffff127224 */ /* 0x000fe200078e0010 */
[----:B------:R-:W-:Y:S02]  /*0a50*/  PRMT R21, R13, 0xbb32, RZ ;  /* 0x0000bb320d157816 */ /* 0x000fe400000000ff */
[----:B------:R-:W-:Y:S02]  /*0a60*/  LOP3.LUT R16, R10, R7, RZ, 0x3c, !PT ;  /* 0x000000070a107212 */ /* 0x000fe400078e3cff */
[----:B------:R-:W-:-:S02]  /*0a70*/  PRMT R20, R17, 0xbb32, RZ ;  /* 0x0000bb3211147816 */ /* 0x000fc400000000ff */
[----:B------:R-:W-:Y:S01]  /*0a80*/  ISETP.GE.AND P4, PT, R16, RZ, PT ;  /* 0x000000ff1000720c */ /* 0x000fe20003f86270 */
[----:B------:R-:W-:Y:S01]  /*0a90*/  IMAD.MOV.U32 R16, RZ, RZ, R21 ;  /* 0x000000ffff107224 */ /* 0x000fe200078e0015 */
[----:B------:R-:W-:Y:S02]  /*0aa0*/  IABS R22, R20 ;  /* 0x0000001400167213 */ /* 0x000fe40000000000 */
[----:B------:R-:W-:Y:S01]  /*0ab0*/  IABS R24, R18 ;  /* 0x0000001200187213 */ /* 0x000fe20000000000 */
[----:B------:R-:W-:Y:S01]  /*0ac0*/  @P5 VIADD R19, R19, 0x1 ;  /* 0x0000000113135836 */ /* 0x000fe20000000000 */
[----:B------:R-:W-:Y:S01]  /*0ad0*/  LOP3.LUT R23, R20, R7, RZ, 0x3c, !PT ;  /* 0x0000000714177212 */ /* 0x000fe200078e3cff */
[----:B------:R-:W-:Y:S01]  /*0ae0*/  IMAD.HI.U32 R25, R15, R22, RZ ;  /* 0x000000160f197227 */ /* 0x000fe200078e00ff */
[----:B------:R-:W-:Y:S02]  /*0af0*/  IABS R26, R16 ;  /* 0x00000010001a7213 */ /* 0x000fe40000000000 */
[----:B------:R-:W-:Y:S01]  /*0b00*/  ISETP.GE.AND P0, PT, R23, RZ, PT ;  /* 0x000000ff1700720c */ /* 0x000fe20003f06270 */
[----:B------:R-:W-:Y:S01]  /*0b10*/  IMAD.HI.U32 R27, R15, R24, RZ ;  /* 0x000000180f1b7227 */ /* 0x000fe200078e00ff */
[----:B------:R-:W-:-:S03]  /*0b20*/  PRMT R17, R17, 0x7632, R17 ;  /* 0x0000763211117816 */ /* 0x000fc60000000011 */
[----:B------:R-:W-:Y:S01]  /*0b30*/  IMAD R23, R25, R14, R22 ;  /* 0x0000000e19177224 */ /* 0x000fe200078e0216 */
[----:B------:R-:W-:Y:S01]  /*0b40*/  LOP3.LUT R17, R17, R4, RZ, 0x3c, !PT ;  /* 0x0000000411117212 */ /* 0x000fe200078e3cff */
[----:B------:R-:W-:Y:S02]  /*0b50*/  IMAD R21, R27, R14, R24 ;  /* 0x0000000e1b157224 */ /* 0x000fe400078e0218 */
[----:B------:R-:W-:Y:S01]  /*0b60*/  IMAD.MOV.U32 R24, RZ, RZ, R26 ;  /* 0x000000ffff187224 */ /* 0x000fe200078e001a */
[C---:B------:R-:W-:Y:S01]  /*0b70*/  ISETP.GT.U32.AND P3, PT, R6.reuse, R23, PT ;  /* 0x000000170600720c */ /* 0x040fe20003f64070 */
[----:B------:R-:W-:Y:S01]  /*0b80*/  IMAD.MOV.U32 R22, RZ, RZ, R19 ;  /* 0x000000ffff167224 */ /* 0x000fe200078e0013 */
[----:B------:R-:W-:Y:S01]  /*0b90*/  ISETP.GT.U32.AND P5, PT, R6, R21, PT ;  /* 0x000000150600720c */ /* 0x000fe20003fa4070 */
[----:B------:R-:W-:-:S04]  /*0ba0*/  IMAD.HI.U32 R19, R15, R24, RZ ;  /* 0x000000180f137227 */ /* 0x000fc800078e00ff */
[----:B------:R-:W-:Y:S02]  /*0bb0*/  @!P4 IMAD.MOV R22, RZ, RZ, -R22 ;  /* 0x000000ffff16c224 */ /* 0x000fe400078e0a16 */
[----:B------:R-:W-:-:S03]  /*0bc0*/  IMAD R15, R19, R14, R24 ;  /* 0x0000000e130f7224 */ /* 0x000fc600078e0218 */
        /* <DEDUP_REMOVED lines=12> */
.L_x_26212:
[----:B------:R-:W-:Y:S05]  /*0c90*/  BSYNC B0 ;  /* 0x0000000000007941 */ /* 0x000fea0003800000 */
.L_x_26211:
[--C-:B------:R-:W-:Y:S01]  /*0ca0*/  @!P3 IMAD.IADD R23, R23, 0x1, -R6.reuse ;  /* 0x000000011717b824 */ /* 0x100fe200078e0a06 */
[----:B------:R-:W-:Y:S01]  /*0cb0*/  ISETP.GT.U32.AND P2, PT, R6, R15, PT ;  /* 0x0000000f0600720c */ /* 0x000fe20003f44070 */
[----:B------:R-:W-:Y:S01]  /*0cc0*/  @!P5 IMAD.IADD R21, R21, 0x1, -R6 ;  /* 0x000000011515d824 */ /* 0x000fe200078e0a06 */
[----:B------:R-:W-:Y:S01]  /*0cd0*/  LOP3.LUT R10, R13, R4, RZ, 0x3c, !PT ;  /* 0x000000040d0a7212 */ /* 0x000fe200078e3cff */
[----:B------:R-:W-:Y:S01]  /*0ce0*/  @!P3 VIADD R25, R25, 0x1 ;  /* 0x000000011919b836 */ /* 0x000fe20000000000 */
[-C--:B------:R-:W-:Y:S01]  /*0cf0*/  ISETP.GE.U32.AND P6, PT, R23, R6.reuse, PT ;  /* 0x000000061700720c */ /* 0x080fe20003fc6070 */
[----:B------:R-:W-:Y:S01]  /*0d00*/  @!P5 VIADD R27, R27, 0x1 ;  /* 0x000000011b1bd836 */ /* 0x000fe20000000000 */
[----:B------:R-:W-:Y:S01]  /*0d10*/  ISETP.GE.U32.AND P3, PT, R21, R6, PT ;  /* 0x000000061500720c */ /* 0x000fe20003f66070 */
[----:B------:R-:W-:Y:S01]  /*0d20*/  BSSY B0, `(.L_x_26213) ;  /* 0x0000023000007945 */ /* 0x000fe20003800000 */
[----:B------:R-:W-:Y:S02]  /*0d30*/  PRMT R11, R17, 0x9910, RZ ;  /* 0x00009910110b7816 */ /* 0x000fe400000000ff */
[----:B------:R-:W-:-:S02]  /*0d40*/  PRMT R13, R13, 0x7632, R13 ;  /* 0x000076320d0d7816 */ /* 0x000fc4000000000d */
[----:B------:R-:W-:Y:S01]  /*0d50*/  PRMT R17, R10, 0x9910, RZ ;  /* 0x000099100a117816 */ /* 0x000fe200000000ff */
[----:B------:R-:W-:Y:S01]  /*0d60*/  @!P2 IMAD.IADD R15, R15, 0x1, -R6 ;  /* 0x000000010f0fa824 */ /* 0x000fe200078e0a06 */
[----:B------:R-:W-:Y:S01]  /*0d70*/  ISETP.GT.AND P4, PT, R11, -0x1, PT ;  /* 0xffffffff0b00780c */ /* 0x000fe20003f84270 */
[----:B------:R-:W-:Y:S01]  /*0d80*/  @!P2 VIADD R19, R19, 0x1 ;  /* 0x000000011313a836 */ /* 0x000fe20000000000 */
[----:B------:R-:W0:Y:S01]  /*0d90*/  LDC.64 R10, c[0x0][0x218] ;  /* 0x00008600ff0a7b82 */ /* 0x000e220000000a00 */
[----:B------:R-:W-:Y:S01]  /*0da0*/  LOP3.LUT R4, R13, R4, RZ, 0x3c, !PT ;  /* 0x000000040d047212 */ /* 0x000fe200078e3cff */
[----:B------:R-:W-:Y:S01]  /*0db0*/  IMAD.MOV.U32 R13, RZ, RZ, R17 ;  /* 0x000000ffff0d7224 */ /* 0x000fe200078e0011 */
[-C--:B------:R-:W-:Y:S01]  /*0dc0*/  LOP3.LUT R17, R18, R7.reuse, RZ, 0x3c, !PT ;  /* 0x0000000712117212 */ /* 0x080fe200078e3cff */
[----:B------:R-:W-:Y:S01]  /*0dd0*/  @P6 VIADD R25, R25, 0x1 ;  /* 0x0000000119196836 */ /* 0x000fe20000000000 */
[----:B------:R-:W-:Y:S01]  /*0de0*/  ISETP.GE.U32.AND P6, PT, R15, R6, PT ;  /* 0x000000060f00720c */ /* 0x000fe20003fc6070 */
[----:B------:R-:W-:Y:S01]  /*0df0*/  @P3 VIADD R27, R27, 0x1 ;  /* 0x000000011b1b3836 */ /* 0x000fe20000000000 */
[----:B------:R-:W-:Y:S01]  /*0e00*/  ISETP.GE.AND P3, PT, R17, RZ, PT ;  /* 0x000000ff1100720c */ /* 0x000fe20003f66270 */
[----:B------:R-:W-:Y:S01]  /*0e10*/  @!P0 IMAD.MOV R25, RZ, RZ, -R25 ;  /* 0x000000ffff198224 */ /* 0x000fe200078e0a19 */
[----:B------:R-:W-:-:S02]  /*0e20*/  LOP3.LUT R7, R16, R7, RZ, 0x3c, !PT ;  /* 0x0000000710077212 */ /* 0x000fc400078e3cff */
[----:B------:R-:W-:Y:S02]  /*0e30*/  PRMT R4, R4, 0x9910, RZ ;  /* 0x0000991004047816 */ /* 0x000fe400000000ff */
[----:B------:R-:W-:Y:S02]  /*0e40*/  ISETP.GE.AND P0, PT, R7, RZ, PT ;  /* 0x000000ff0700720c */ /* 0x000fe40003f06270 */
[----:B------:R-:W-:Y:S02]  /*0e50*/  ISETP.GT.AND P5, PT, R13, -0x1, PT ;  /* 0xffffffff0d00780c */ /* 0x000fe40003fa4270 */
[----:B------:R-:W-:Y:S01]  /*0e60*/  ISETP.GT.AND P2, PT, R4, -0x1, PT ;  /* 0xffffffff0400780c */ /* 0x000fe20003f44270 */
[----:B------:R-:W-:Y:S01]  /*0e70*/  @P6 VIADD R19, R19, 0x1 ;  /* 0x0000000113136836 */ /* 0x000fe20000000000 */
[----:B------:R-:W-:Y:S01]  /*0e80*/  SEL R7, R5, R25, !P1 ;  /* 0x0000001905077207 */ /* 0x000fe20004800000 */
[----:B------:R-:W-:Y:S01]  /*0e90*/  @!P3 IMAD.MOV R27, RZ, RZ, -R27 ;  /* 0x000000ffff1bb224 */ /* 0x000fe200078e0a1b */
[----:B------:R-:W-:Y:S09]  /*0ea0*/  @P4 BRA `(.L_x_26214) ;  /* 0x0000000000284947 */ /* 0x000ff20003800000 */
        /* <DEDUP_REMOVED lines=10> */
.L_x_26214:
[----:B------:R-:W-:Y:S05]  /*0f50*/  BSYNC B0 ;  /* 0x0000000000007941 */ /* 0x000fea0003800000 */
.L_x_26213:
[----:B------:R-:W-:Y:S01]  /*0f60*/  BSSY B0, `(.L_x_26215) ;  /* 0x000000f000007945 */ /* 0x000fe20003800000 */
[----:B0-----:R-:W-:Y:S01]  /*0f70*/  IMAD.WIDE.U32 R10, R0, 0x2, R10 ;  /* 0x00000002000a7825 */ /* 0x001fe200078e000a */
[----:B------:R-:W-:-:S03]  /*0f80*/  SEL R0, R5, R27, !P1 ;  /* 0x0000001b05007207 */ /* 0x000fc60004800000 */
[----:B------:R-:W-:Y:S01]  /*0f90*/  @!P0 IMAD.MOV R19, RZ, RZ, -R19 ;  /* 0x000000ffff138224 */ /* 0x000fe200078e0a13 */
        /* <DEDUP_REMOVED lines=11> */
.L_x_26216:
[----:B------:R-:W-:Y:S05]  /*1050*/  BSYNC B0 ;  /* 0x0000000000007941 */ /* 0x000fea0003800000 */
.L_x_26215:
        /* <DEDUP_REMOVED lines=14> */
.L_x_26218:
[----:B------:R-:W-:Y:S05]  /*1140*/  BSYNC B0 ;  /* 0x0000000000007941 */ /* 0x000fea0003800000 */
.L_x_26217:
        /* <DEDUP_REMOVED lines=9> */
.L_x_26202:
[----:B------:R-:W0:Y:S01]  /*11e0*/  S2R R7, SR_TID.X ;  /* 0x0000000000077919 */ /* 0x000e220000002100 */
[----:B------:R-:W-:Y:S02]  /*11f0*/  PRMT R19, RZ, 0x7610, R19 ;  /* 0x00007610ff137816 */ /* 0x000fe40000000013 */
[----:B0-----:R-:W-:Y:S01]  /*1200*/  ISETP.GE.AND P0, PT, R7, R6, PT ;  /* 0x000000060700720c */ /* 0x001fe20003f06270 */
[----:B------:R-:W-:-:S12]  /*1210*/  IMAD.MOV.U32 R21, RZ, RZ, R7 ;  /* 0x000000ffff157224 */ /* 0x000fd800078e0007 */
        /* <DEDUP_REMOVED lines=11> */
[C---:B------:R-:W-:Y:S02]  /*12d0*/  ISETP.GE.AND P1, PT, R21.reuse, R6, PT ;  /* 0x000000061500720c */ /* 0x040fe40003f26270 */
[----:B------:R0:W5:Y:S11]  /*12e0*/  @!P4 LDG.E.U16 R19, desc[UR4][R14.64] ;  /* 0x000000040e13c981 */ /* 0x000176000c1e1500 */
        /* <DEDUP_REMOVED lines=8> */
[----:B------:R-:W-:Y:S02]  /*1370*/  @!P2 IMAD.IADD R11, R0, 0x1, R21 ;  /* 0x00000001000ba824 */ /* 0x000fe400078e0215 */
[----:B------:R-:W-:-:S05]  /*1380*/  @!P2 VIADD R21, R21, 0x80 ;  /* 0x000000801515a836 */ /* 0x000fca0000000000 */
[----:B------:R-:W-:-:S13]  /*1390*/  ISETP.GE.AND P6, PT, R21, R6, PT ;  /* 0x000000061500720c */ /* 0x000fda0003fc6270 */
[----:B------:R-:W-:Y:S01]  /*13a0*/  @!P6 IMAD.IADD R27, R0, 0x1, R21 ;  /* 0x00000001001be824 */ /* 0x000fe200078e0215 */
[----:B------:R-:W-:Y:S01]  /*13b0*/  PRMT R13, RZ, 0x7610, R13 ;  /* 0x00007610ff0d7816 */ /* 0x000fe2000000000d */
[----:B------:R-:W-:Y:S01]  /*13c0*/  @!P6 VIADD R21, R21, 0x80 ;  /* 0x000000801515e836 */ /* 0x000fe20000000000 */
[----:B0-----:R-:W0:Y:S04]  /*13d0*/  @!P6 LDC.64 R14, c[0x0][0x220] ;  /* 0x00008800ff0eeb82 */ /* 0x001e280000000a00 */
[----:B------:R-:W-:Y:S01]  /*13e0*/  ISETP.GE.AND P4, PT, R21, R6, PT ;  /* 0x000000061500720c */ /* 0x000fe20003f86270 */
[----:B--2---:R-:W-:-:S03]  /*13f0*/  @!P5 IMAD.WIDE.U32 R16, R17, 0x2, R2 ;  /* 0x000000021110d825 */ /* 0x004fc600078e0002 */
[----:B------:R-:W2:Y:S01]  /*1400*/  @!P2 LDC.64 R2, c[0x0][0x220] ;  /* 0x00008800ff02ab82 */ /* 0x000ea20000000a00 */
[----:B----4-:R-:W-:Y:S01]  /*1410*/  @!P3 IMAD.WIDE.U32 R24, R5, 0x2, R24 ;  /* 0x000000020518b825 */ /* 0x010fe200078e0018 */
[----:B------:R-:W-:Y:S01]  /*1420*/  PRMT R5, RZ, 0x7610, R5 ;  /* 0x00007610ff057816 */ /* 0x000fe20000000005 */
[----:B------:R4:W5:Y:S05]  /*1430*/  @!P5 LDG.E.U16 R13, desc[UR4][R16.64] ;  /* 0x00000004100dd981 */ /* 0x00096a000c1e1500 */
[----:B------:R1:W5:Y:S01]  /*1440*/  @!P3 LDG.E.U16 R5, desc[UR4][R24.64] ;  /* 0x000000041805b981 */ /* 0x000362000c1e1500 */
[----:B----4-:R-:W4:Y:S08]  /*1450*/  @!P4 LDC.64 R16, c[0x0][0x220] ;  /* 0x00008800ff10cb82 */ /* 0x010f300000000a00 */
[----:B-1----:R-:W1:Y:S01]  /*1460*/  @!P0 LDC.64 R24, c[0x0][0x220] ;  /* 0x00008800ff188b82 */ /* 0x002e620000000a00 */
[----:B---3--:R-:W-:Y:S01]  /*1470*/  @!P1 IMAD.WIDE.U32 R22, R9, 0x2, R22 ;  /* 0x0000000209169825 */ /* 0x008fe200078e0016 */
[----:B------:R-:W-:-:S03]  /*1480*/  PRMT R9, RZ, 0x7610, R9 ;  /* 0x00007610ff097816 */ /* 0x000fc60000000009 */
[----:B------:R-:W-:Y:S02]  /*1490*/  @!P4 IMAD.IADD R21, R0, 0x1, R21 ;  /* 0x000000010015c824 */ /* 0x000fe400078e0215 */
[----:B0-----:R-:W-:Y:S01]  /*14a0*/  @!P6 IMAD.WIDE.U32 R14, R27, 0x2, R14 ;  /* 0x000000021b0ee825 */ /* 0x001fe200078e000e */
[----:B------:R0:W5:Y:S03]  /*14b0*/  @!P1 LDG.E.U16 R9, desc[UR4][R22.64] ;  /* 0x0000000416099981 */ /* 0x000166000c1e1500 */
[----:B--2---:R-:W-:Y:S01]  /*14c0*/  @!P2 IMAD.WIDE.U32 R2, R11, 0x2, R2 ;  /* 0x000000020b02a825 */ /* 0x004fe200078e0002 */
[----:B------:R-:W-:-:S03]  /*14d0*/  PRMT R11, RZ, 0x7610, R11 ;  /* 0x00007610ff0b7816 */ /* 0x000fc6000000000b */
[----:B----4-:R-:W-:Y:S01]  /*14e0*/  @!P4 IMAD.WIDE.U32 R26, R21, 0x2, R16 ;  /* 0x00000002151ac825 */ /* 0x010fe200078e0010 */
[----:B------:R-:W-:Y:S02]  /*14f0*/  PRMT R21, RZ, 0x7610, R21 ;  /* 0x00007610ff157816 */ /* 0x000fe40000000015 */
[----:B------:R2:W5:Y:S01]  /*1500*/  @!P2 LDG.E.U16 R11, desc[UR4][R2.64] ;  /* 0x00000004020ba981 */ /* 0x000562000c1e1500 */
[----:B------:R-:W-:Y:S02]  /*1510*/  PRMT R17, RZ, 0x7610, R17 ;  /* 0x00007610ff117816 */ /* 0x000fe40000000011 */
[----:B0-----:R-:W-:Y:S01]  /*1520*/  PRMT R23, RZ, 0x7610, R23 ;  /* 0x00007610ff177816 */ /* 0x001fe20000000017 */
[----:B------:R2:W5:Y:S01]  /*1530*/  @!P6 LDG.E.U16 R21, desc[UR4][R14.64] ;  /* 0x000000040e15e981 */ /* 0x000562000c1e1500 */
[----:B-1----:R-:W-:-:S03]  /*1540*/  @!P0 IMAD.WIDE.U32 R24, R8, 0x2, R24 ;  /* 0x0000000208188825 */ /* 0x002fc600078e0018 */
[----:B------:R2:W5:Y:S04]  /*1550*/  @!P4 LDG.E.U16 R17, desc[UR4][R26.64] ;  /* 0x000000041a11c981 */ /* 0x000568000c1e1500 */
[----:B------:R2:W5:Y:S01]  /*1560*/  @!P0 LDG.E.U16 R23, desc[UR4][R24.64] ;  /* 0x0000000418178981 */ /* 0x000562000c1e1500 */
[----:B------:R-:W-:Y:S01]  /*1570*/  BSSY B0, `(.L_x_26219) ;  /* 0x000002b000007945 */ /* 0x000fe20003800000 */
[----:B------:R-:W-:-:S03]  /*1580*/  PRMT R10, R4, 0x9910, RZ ;  /* 0x00009910040a7816 */ /* 0x000fc600000000ff */
[----:B------:R-:W-:Y:S05]  /*1590*/  @P0 BRA `(.L_x_26220) ;  /* 0x0000000000a00947 */ /* 0x000fea0003800000 */
[-C--:B------:R-:W-:Y:S02]  /*15a0*/  IABS R12, R10.reuse ;  /* 0x0000000a000c7213 */ /* 0x080fe40000000000 */
[----:B------:R-:W-:Y:S02]  /*15b0*/  IABS R16, R10 ;  /* 0x0000000a00107213 */ /* 0x000fe40000000000 */
[----:B------:R-:W0:Y:S01]  /*15c0*/  I2F.RP R8, R12 ;  /* 0x0000000c00087306 */ /* 0x000e220000209400 */
[----:B------:R-:W-:-:S07]  /*15d0*/  ISETP.NE.AND P3, PT, R10, RZ, PT ;  /* 0x000000ff0a00720c */ /* 0x000fce0003f65270 */
[----:B0-----:R-:W2:Y:S02]  /*15e0*/  MUFU.RCP R8, R8 ;  /* 0x0000000800087308 */ /* 0x001ea40000001000 */
[----:B--2---:R-:W-:Y:S02]  /*15f0*/  VIADD R2, R8, 0xffffffe ;  /* 0x0ffffffe08027836 */ /* 0x004fe40000000000 */
[----:B------:R-:W-:-:S04]  /*1600*/  IMAD.MOV R8, RZ, RZ, -R16 ;  /* 0x000000ffff087224 */ /* 0x000fc800078e0a10 */
[----:B------:R0:W1:Y:S02]  /*1610*/  F2I.FTZ.U32.TRUNC.NTZ R3, R2 ;  /* 0x0000000200037305 */ /* 0x000064000021f000 */
[----:B0-----:R-:W-:Y:S02]  /*1620*/  IMAD.MOV.U32 R2, RZ, RZ, RZ ;  /* 0x000000ffff027224 */ /* 0x001fe400078e00ff */
[----:B-1----:R-:W-:-:S04]  /*1630*/  IMAD.MOV R15, RZ, RZ, -R3 ;  /* 0x000000ffff0f7224 */ /* 0x002fc800078e0a03 */
[----:B------:R-:W-:-:S04]  /*1640*/  IMAD R15, R15, R12, RZ ;  /* 0x0000000c0f0f7224 */ /* 0x000fc800078e02ff */
[----:B------:R-:W-:Y:S01]  /*1650*/  IMAD.HI.U32 R14, R3, R15, R2 ;  /* 0x0000000f030e7227 */ /* 0x000fe200078e0002 */
[C---:B-----5:R-:W-:Y:S02]  /*1660*/  PRMT R3, R23.reuse, 0x9910, RZ ;  /* 0x0000991017037816 */ /* 0x060fe400000000ff */
[----:B------:R-:W-:Y:S02]  /*1670*/  LOP3.LUT R23, R23, R4, RZ, 0x3c, !PT ;  /* 0x0000000417177212 */ /* 0x000fe400078e3cff */
[----:B------:R-:W-:-:S05]  /*1680*/  IABS R15, R3 ;  /* 0x00000003000f7213 */ /* 0x000fca0000000000 */
[----:B------:R-:W-:-:S04]  /*1690*/  IMAD.HI.U32 R2, R14, R15, RZ ;  /* 0x0000000f0e027227 */ /* 0x000fc800078e00ff */
[----:B------:R-:W-:Y:S01]  /*16a0*/  IMAD R15, R2, R8, R15 ;  /* 0x00000008020f7224 */ /* 0x000fe200078e020f */
[----:B------:R-:W-:-:S04]  /*16b0*/  LOP3.LUT R8, R3, R10, RZ, 0x3c, !PT ;  /* 0x0000000a03087212 */ /* 0x000fc800078e3cff */
[----:B------:R-:W-:Y:S02]  /*16c0*/  ISETP.GT.U32.AND P1, PT, R12, R15, PT ;  /* 0x0000000f0c00720c */ /* 0x000fe40003f24070 */
[----:B------:R-:W-:Y:S02]  /*16d0*/  ISETP.GE.AND P2, PT, R8, RZ, PT ;  /* 0x000000ff0800720c */ /* 0x000fe40003f46270 */
[----:B------:R-:W-:Y:S02]  /*16e0*/  PRMT R8, R23, 0x9910, RZ ;  /* 0x0000991017087816 */ /* 0x000fe400000000ff */
[----:B------:R-:W-:-:S07]  /*16f0*/  LOP3.LUT R23, RZ, R10, RZ, 0x33, !PT ;  /* 0x0000000aff177212 */ /* 0x000fce00078e33ff */
        /* <DEDUP_REMOVED lines=18> */
.L_x_26220:
[----:B------:R-:W-:Y:S05]  /*1820*/  BSYNC B0 ;  /* 0x0000000000007941 */ /* 0x000fea0003800000 */
.L_x_26219:
[C---:B--2---:R-:W-:Y:S01]  /*1830*/  VIADD R15, R7.reuse, 0x80 ;  /* 0x00000080070f7836 */ /* 0x044fe20000000000 */
[----:B------:R-:W-:Y:S01]  /*1840*/  BSSY B0, `(.L_x_26221) ;  /* 0x000002f000007945 */ /* 0x000fe20003800000 */
[----:B------:R-:W-:-:S03]  /*1850*/  VIADD R3, R7, 0x100 ;  /* 0x0000010007037836 */ /* 0x000fc60000000000 */
[-C--:B------:R-:W-:Y:S02]  /*1860*/  ISETP.GE.AND P0, PT, R15, R6.reuse, PT ;  /* 0x000000060f00720c */ /* 0x080fe40003f06270 */
[----:B------:R-:W-:-:S11]  /*1870*/  ISETP.GE.AND P4, PT, R3, R6, PT ;  /* 0x000000060300720c */ /* 0x000fd60003f86270 */
[----:B------:R-:W-:Y:S05]  /*1880*/  @P0 BRA `(.L_x_26222) ;  /* 0x0000000000a80947 */ /* 0x000fea0003800000 */
[-C--:B------:R-:W-:Y:S02]  /*1890*/  IABS R14, R10.reuse ;  /* 0x0000000a000e7213 */ /* 0x080fe40000000000 */
[C---:B-----5:R-:W-:Y:S02]  /*18a0*/  PRMT R23, R19.reuse, 0x9910, RZ ;  /* 0x0000991013177816 */ /* 0x060fe400000000ff */
[----:B------:R-:W0:Y:S01]  /*18b0*/  I2F.RP R12, R14 ;  /* 0x0000000e000c7306 */ /* 0x000e220000209400 */
[----:B------:R-:W-:Y:S02]  /*18c0*/  IABS R18, R10 ;  /* 0x0000000a00127213 */ /* 0x000fe40000000000 */
[----:B------:R-:W-:Y:S02]  /*18d0*/  IABS R16, R23 ;  /* 0x0000001700107213 */ /* 0x000fe40000000000 */
[----:B------:R-:W-:Y:S01]  /*18e0*/  LOP3.LUT R19, R19, R4, RZ, 0x3c, !PT ;  /* 0x0000000413137212 */ /* 0x000fe200078e3cff */
[----:B------:R-:W-:Y:S01]  /*18f0*/  IMAD.MOV R18, RZ, RZ, -R18 ;  /* 0x000000ffff127224 */ /* 0x000fe200078e0a12 */
[----:B------:R-:W-:Y:S01]  /*1900*/  ISETP.NE.AND P3, PT, R10, RZ, PT ;  /* 0x000000ff0a00720c */ /* 0x000fe20003f65270 */
        /* <DEDUP_REMOVED lines=9> */
[----:B------:R-:W-:Y:S01]  /*19a0*/  IMAD.HI.U32 R2, R12, R3, RZ ;  /* 0x000000030c027227 */ /* 0x000fe200078e00ff */
[----:B------:R-:W-:-:S03]  /*19b0*/  LOP3.LUT R12, R23, R10, RZ, 0x3c, !PT ;  /* 0x0000000a170c7212 */ /* 0x000fc600078e3cff */
[----:B------:R-:W-:Y:S01]  /*19c0*/  IMAD R3, R2, R16, R3 ;  /* 0x0000001002037224 */ /* 0x000fe200078e0203 */
[----:B------:R-:W-:Y:S02]  /*19d0*/  ISETP.GE.AND P2, PT, R12, RZ, PT ;  /* 0x000000ff0c00720c */ /* 0x000fe40003f46270 */
[----:B------:R-:W-:Y:S02]  /*19e0*/  PRMT R12, R19, 0x9910, RZ ;  /* 0x00009910130c7816 */ /* 0x000fe400000000ff */
[----:B------:R-:W-:Y:S02]  /*19f0*/  ISETP.GT.U32.AND P1, PT, R14, R3, PT ;  /* 0x000000030e00720c */ /* 0x000fe40003f24070 */
[----:B------:R-:W-:-:S11]  /*1a00*/  LOP3.LUT R16, RZ, R10, RZ, 0x33, !PT ;  /* 0x0000000aff107212 */ /* 0x000fd600078e33ff */
        /* <DEDUP_REMOVED lines=18> */
.L_x_26222:
[----:B------:R-:W-:Y:S05]  /*1b30*/  BSYNC B0 ;  /* 0x0000000000007941 */ /* 0x000fea0003800000 */
.L_x_26221:
[C---:B-----5:R-:W-:Y:S01]  /*1b40*/  VIADD R19, R7.reuse, 0x200 ;  /* 0x0000020007137836 */ /* 0x060fe20000000000 */
[----:B------:R-:W-:Y:S01]  /*1b50*/  BSSY B0, `(.L_x_26223) ;  /* 0x0000034000007945 */ /* 0x000fe20003800000 */
[C---:B------:R-:W-:Y:S02]  /*1b60*/  VIADD R3, R7.reuse, 0x180 ;  /* 0x0000018007037836 */ /* 0x040fe40000000000 */
[----:B------:R-:W-:Y:S01]  /*1b70*/  VIADD R23, R7, 0x280 ;  /* 0x0000028007177836 */ /* 0x000fe20000000000 */
[-C--:B------:R-:W-:Y:S01]  /*1b80*/  ISETP.GE.AND P0, PT, R19, R6.reuse, PT ;  /* 0x000000061300720c */ /* 0x080fe20003f06270 */
[----:B------:R-:W-:Y:S01]  /*1b90*/  VIADD R25, R7, 0x300 ;  /* 0x0000030007197836 */ /* 0x000fe20000000000 */
[-C--:B------:R-:W-:Y:S01]  /*1ba0*/  ISETP.GE.AND P3, PT, R3, R6.reuse, PT ;  /* 0x000000060300720c */ /* 0x080fe20003f66270 */
[----:B------:R-:W-:Y:S01]  /*1bb0*/  VIADD R19, R7, 0x380 ;  /* 0x0000038007137836 */ /* 0x000fe20000000000 */
[-C--:B------:R-:W-:Y:S02]  /*1bc0*/  ISETP.GE.AND P1, PT, R23, R6.reuse, PT ;  /* 0x000000061700720c */ /* 0x080fe40003f26270 */
[----:B------:R-:W-:Y:S01]  /*1bd0*/  ISETP.GE.AND P2, PT, R25, R6, PT ;  /* 0x000000061900720c */ /* 0x000fe20003f46270 */
[----:B------:R-:W-:-:S12]  /*1be0*/  @P4 BRA `(.L_x_26224) ;  /* 0x0000000000a84947 */ /* 0x000fd80003800000 */
[-C--:B------:R-:W-:Y:S02]  /*1bf0*/  IABS R14, R10.reuse ;  /* 0x0000000a000e7213 */ /* 0x080fe40000000000 */
[C---:B------:R-:W-:Y:S02]  /*1c00*/  PRMT R23, R13.reuse, 0x9910, RZ ;  /* 0x000099100d177816 */ /* 0x040fe400000000ff */
[----:B------:R-:W0:Y:S01]  /*1c10*/  I2F.RP R16, R14 ;  /* 0x0000000e00107306 */ /* 0x000e220000209400 */
        /* <DEDUP_REMOVED lines=39> */
.L_x_26224:
[----:B------:R-:W-:Y:S05]  /*1e90*/  BSYNC B0 ;  /* 0x0000000000007941 */ /* 0x000fea0003800000 */
.L_x_26223:
[----:B------:R-:W-:Y:S01]  /*1ea0*/  BSSY B0, `(.L_x_26225) ;  /* 0x000002d000007945 */ /* 0x000fe20003800000 */
[----:B------:R-:W-:-:S03]  /*1eb0*/  ISETP.GE.AND P4, PT, R19, R6, PT ;  /* 0x000000061300720c */ /* 0x000fc60003f86270 */
[----:B------:R-:W-:Y:S10]  /*1ec0*/  @P3 BRA `(.L_x_26226) ;  /* 0x0000000000a83947 */ /* 0x000ff40003800000 */
        /* <DEDUP_REMOVED lines=42> */
.L_x_26226:
[----:B------:R-:W-:Y:S05]  /*2170*/  BSYNC B0 ;  /* 0x0000000000007941 */ /* 0x000fea0003800000 */
.L_x_26225:
        /* <DEDUP_REMOVED lines=45> */
.L_x_26228:
[----:B------:R-:W-:Y:S05]  /*2450*/  BSYNC B0 ;  /* 0x0000000000007941 */ /* 0x000fea0003800000 */
.L_x_26227:
[----:B------:R-:W-:Y:S04]  /*2460*/  BSSY B0, `(.L_x_26229) ;  /* 0x000002c000007945 */ /* 0x000fe80003800000 */
[----:B------:R-:W-:Y:S05]  /*2470*/  @P1 BRA `(.L_x_26230) ;  /* 0x0000000000a81947 */ /* 0x000fea0003800000 */
        /* <DEDUP_REMOVED lines=42> */
.L_x_26230:
[----:B------:R-:W-:Y:S05]  /*2720*/  BSYNC B0 ;  /* 0x0000000000007941 */ /* 0x000fea0003800000 */
.L_x_26229:
        /* <DEDUP_REMOVED lines=44> */
.L_x_26232:
[----:B------:R-:W-:Y:S05]  /*29f0*/  BSYNC B0 ;  /* 0x0000000000007941 */ /* 0x000fea0003800000 */
.L_x_26231:
        /* <DEDUP_REMOVED lines=9> */
[----:B------:R-:W-:-:S02]  /*2a90*/  ISETP.NE.AND P4, PT, R10, RZ, PT ;  /* 0x000000ff0a00720c */ /* 0x000fc40003f85270 */
        /* <DEDUP_REMOVED lines=11> */
[-C--:B------:R-:W-:Y:S02]  /*2b50*/  LOP3.LUT R18, R19, R10.reuse, RZ, 0x3c, !PT ;  /* 0x0000000a13127212 */ /* 0x080fe400078e3cff */
[----:B------:R-:W-:Y:S01]  /*2b60*/  LOP3.LUT R10, RZ, R10, RZ, 0x33, !PT ;  /* 0x0000000aff0a7212 */ /* 0x000fe200078e33ff */
        /* <DEDUP_REMOVED lines=21> */
.L_x_26234:
[----:B------:R-:W-:Y:S05]  /*2cc0*/  BSYNC B0 ;  /* 0x0000000000007941 */ /* 0x000fea0003800000 */
.L_x_26233:
[----:B------:R-:W-:Y:S04]  /*2cd0*/  BSSY B0, `(.L_x_26235) ;  /* 0x0000033000007945 */ /* 0x000fe80003800000 */
[----:B------:R-:W-:Y:S04]  /*2ce0*/  BSSY B1, `(.L_x_26236) ;  /* 0x000002b000017945 */ /* 0x000fe80003800000 */
[----:B------:R-:W-:Y:S05]  /*2cf0*/  @P3 BRA `(.L_x_26237) ;  /* 0x0000000000303947 */ /* 0x000fea0003800000 */
[----:B------:R-:W0:Y:S01]  /*2d00*/  LDC.64 R16, c[0x0][0x218] ;  /* 0x00008600ff107b82 */ /* 0x000e220000000a00 */
        /* <DEDUP_REMOVED lines=11> */
.L_x_26237:
[----:B------:R-:W-:-:S13]  /*2dc0*/  ISETP.GE.AND P0, PT, R7, R6, PT ;  /* 0x000000060700720c */ /* 0x000fda0003f06270 */
[----:B------:R-:W-:Y:S05]  /*2dd0*/  @P0 BRA `(.L_x_26239) ;  /* 0x0000000000300947 */ /* 0x000fea0003800000 */
[----:B0-----:R-:W0:Y:S01]  /*2de0*/  LDC.64 R16, c[0x0][0x218] ;  /* 0x00008600ff107b82 */ /* 0x001e220000000a00 */
[----:B------:R-:W-:Y:S02]  /*2df0*/  IMAD.IADD R3, R0, 0x1, R7 ;  /* 0x0000000100037824 */ /* 0x000fe400078e0207 */
[----:B------:R-:W-:Y:S02]  /*2e00*/  VIADD R7, R7, 0x80 ;  /* 0x0000008007077836 */ /* 0x000fe40000000000 */
[----:B0-----:R-:W-:-:S05]  /*2e10*/  IMAD.WIDE.U32 R16, R3, 0x2, R16 ;  /* 0x0000000203107825 */ /* 0x001fca00078e0010 */
[----:B------:R0:W-:Y:S02]  /*2e20*/  STG.E.U16 desc[UR4][R16.64], R13 ;  /* 0x0000000d10007986 */ /* 0x0001e4000c101504 */
.L_x_26238:
[----:B------:R-:W-:-:S13]  /*2e30*/  ISETP.GE.AND P0, PT, R7, R6, PT ;  /* 0x000000060700720c */ /* 0x000fda0003f06270 */
[----:B------:R-:W-:Y:S05]  /*2e40*/  @P0 BRA `(.L_x_26240) ;  /* 0x0000000000300947 */ /* 0x000fea0003800000 */
[----:B0-----:R-:W0:Y:S01]  /*2e50*/  LDC.64 R12, c[0x0][0x218] ;  /* 0x00008600ff0c7b82 */ /* 0x001e220000000a00 */
[----:B------:R-:W-:Y:S02]  /*2e60*/  IMAD.IADD R3, R0, 0x1, R7 ;  /* 0x0000000100037824 */ /* 0x000fe400078e0207 */
[----:B------:R-:W-:Y:S02]  /*2e70*/  VIADD R7, R7, 0x80 ;  /* 0x0000008007077836 */ /* 0x000fe40000000000 */
[----:B0-----:R-:W-:-:S05]  /*2e80*/  IMAD.WIDE.U32 R12, R3, 0x2, R12 ;  /* 0x00000002030c7825 */ /* 0x001fca00078e000c */
[----:B------:R1:W-:Y:S02]  /*2e90*/  STG.E.U16 desc[UR4][R12.64], R9 ;  /* 0x000000090c007986 */ /* 0x0003e4000c101504 */
.L_x_26239:
[----:B------:R-:W-:-:S13]  /*2ea0*/  ISETP.GE.AND P0, PT, R7, R6, PT ;  /* 0x000000060700720c */ /* 0x000fda0003f06270 */
[----:B------:R-:W-:Y:S05]  /*2eb0*/  @P0 BRA `(.L_x_26241) ;  /* 0x0000000000340947 */ /* 0x000fea0003800000 */
[----:B-1----:R-:W1:Y:S01]  /*2ec0*/  LDC.64 R8, c[0x0][0x218] ;  /* 0x00008600ff087b82 */ /* 0x002e620000000a00 */
[----:B------:R-:W-:Y:S02]  /*2ed0*/  IMAD.IADD R3, R0, 0x1, R7 ;  /* 0x0000000100037824 */ /* 0x000fe400078e0207 */
[----:B------:R-:W-:Y:S02]  /*2ee0*/  VIADD R7, R7, 0x80 ;  /* 0x0000008007077836 */ /* 0x000fe40000000000 */
[----:B-1----:R-:W-:-:S05]  /*2ef0*/  IMAD.WIDE.U32 R8, R3, 0x2, R8 ;  /* 0x0000000203087825 */ /* 0x002fca00078e0008 */
[----:B------:R1:W-:Y:S02]  /*2f00*/  STG.E.U16 desc[UR4][R8.64], R5 ;  /* 0x0000000508007986 */ /* 0x0003e4000c101504 */
.L_x_26240:
[----:B------:R-:W-:-:S13]  /*2f10*/  ISETP.GE.AND P0, PT, R7, R6, PT ;  /* 0x000000060700720c */ /* 0x000fda0003f06270 */
[----:B------:R-:W-:Y:S05]  /*2f20*/  @P0 BREAK B1 ;  /* 0x0000000000010942 */ /* 0x000fea0003800000 */
[----:B------:R-:W-:Y:S05]  /*2f30*/  @P0 BRA `(.L_x_26242) ;  /* 0x0000000000300947 */ /* 0x000fea0003800000 */
[----:B-1----:R-:W1:Y:S01]  /*2f40*/  LDC.64 R4, c[0x0][0x218] ;  /* 0x00008600ff047b82 */ /* 0x002e620000000a00 */
[----:B------:R-:W-:Y:S02]  /*2f50*/  IMAD.IADD R3, R0, 0x1, R7 ;  /* 0x0000000100037824 */ /* 0x000fe400078e0207 */
[----:B------:R-:W-:Y:S02]  /*2f60*/  VIADD R7, R7, 0x80 ;  /* 0x0000008007077836 */ /* 0x000fe40000000000 */
[----:B-1----:R-:W-:-:S05]  /*2f70*/  IMAD.WIDE.U32 R4, R3, 0x2, R4 ;  /* 0x0000000203047825 */ /* 0x002fca00078e0004 */
[----:B------:R2:W-:Y:S02]  /*2f80*/  STG.E.U16 desc[UR4][R4.64], R11 ;  /* 0x0000000b04007986 */ /* 0x0005e4000c101504 */
.L_x_26241:
[----:B------:R-:W-:Y:S05]  /*2f90*/  BSYNC B1 ;  /* 0x0000000000017941 */ /* 0x000fea0003800000 */
.L_x_26236:
[----:B------:R-:W-:-:S13]  /*2fa0*/  ISETP.GE.AND P0, PT, R7, R6, PT ;  /* 0x000000060700720c */ /* 0x000fda0003f06270 */
[----:B--2---:R-:W2:Y:S01]  /*2fb0*/  @!P0 LDC.64 R4, c[0x0][0x218] ;  /* 0x00008600ff048b82 */ /* 0x004ea20000000a00 */
[----:B------:R-:W-:Y:S02]  /*2fc0*/  @!P0 IMAD.IADD R3, R0, 0x1, R7 ;  /* 0x0000000100038824 */ /* 0x000fe400078e0207 */
[----:B------:R-:W-:Y:S02]  /*2fd0*/  @!P0 VIADD R7, R7, 0x80 ;  /* 0x0000008007078836 */ /* 0x000fe40000000000 */
[----:B--2---:R-:W-:-:S05]  /*2fe0*/  @!P0 IMAD.WIDE.U32 R4, R3, 0x2, R4 ;  /* 0x0000000203048825 */ /* 0x004fca00078e0004 */
[----:B------:R2:W-:Y:S02]  /*2ff0*/  @!P0 STG.E.U16 desc[UR4][R4.64], R14 ;  /* 0x0000000e04008986 */ /* 0x0005e4000c101504 */
.L_x_26242:
[----:B------:R-:W-:Y:S05]  /*3000*/  BSYNC B0 ;  /* 0x0000000000007941 */ /* 0x000fea0003800000 */
.L_x_26235:
[----:B------:R-:W-:Y:S05]  /*3010*/  WARPSYNC.ALL ;  /* 0x0000000000007948 */ /* 0x000fea0003800000 */
[----:B------:R-:W-:-:S13]  /*3020*/  ISETP.GE.AND P0, PT, R7, R6, PT ;  /* 0x000000060700720c */ /* 0x000fda0003f06270 */
[----:B------:R-:W-:Y:S05]  /*3030*/  @P0 EXIT ;  /* 0x000000000000094d */ /* 0x000fea0003800000 */
[----:B-12---:R-:W1:Y:S01]  /*3040*/  LDC.64 R4, c[0x0][0x218] ;  /* 0x00008600ff047b82 */ /* 0x006e620000000a00 */
[----:B------:R-:W-:-:S04]  /*3050*/  IMAD.IADD R7, R0, 0x1, R7 ;  /* 0x0000000100077824 */ /* 0x000fc800078e0207 */
[----:B-1----:R-:W-:-:S05]  /*3060*/  IMAD.WIDE.U32 R4, R7, 0x2, R4 ;  /* 0x0000000207047825 */ /* 0x002fca00078e0004 */
[----:B------:R-:W-:Y:S01]  /*3070*/  STG.E.U16 desc[UR4][R4.64], R2 ;  /* 0x0000000204007986 */ /* 0x000fe2000c101504 */
[----:B------:R-:W-:Y:S05]  /*3080*/  EXIT ;  /* 0x000000000000794d */ /* 0x000fea0003800000 */
.L_x_26243:
        /* <DEDUP_REMOVED lines=15> */
.L_x_37885:


//--------------------- .text._ZN2at6native29vectorized_elementwise_kernelILi4ENS0_13BUnaryFunctorIsssZZZNS0_15binary_internal21div_floor_kernel_cudaERNS_18TensorIteratorBaseEENKUlvE_clEvENKUlvE3_clEvEUlssE_EESt5arrayIPcLm2EEEEviT0_T1_ --------------------------
	.section	.text._ZN2at6native29vectorized_elementwise_kernelILi4ENS0_13BUnaryFunctorIsssZZZNS0_15binary_internal21div_floor_kernel_cudaERNS_18TensorIteratorBaseEENKUlvE_clEvENKUlvE3_clEvEUlssE_EESt5arrayIPcLm2EEEEviT0_T1_,"ax",@progbits
	.align	128
        .global         _ZN2at6native29vectorized_elementwise_kernelILi4ENS0_13BUnaryFunctorIsssZZZNS0_15binary_internal21div_floor_kernel_cudaERNS_18TensorIteratorBaseEENKUlvE_clEvENKUlvE3_clEvEUlssE_EESt5arrayIPcLm2EEEEviT0_T1_
        .type           _ZN2at6native29vectorized_elementwise_kernelILi4ENS0_13BUnaryFunctorIsssZZZNS0_15binary_internal21div_floor_kernel_cudaERNS_18TensorIteratorBaseEENKUlvE_clEvENKUlvE3_clEvEUlssE_EESt5arrayIPcLm2EEEEviT0_T1_,@function
        .size           _ZN2at6native29vectorized_elementwise_kernelILi4ENS0_13BUnaryFunctorIsssZZZNS0_15binary_internal21div_floor_kernel_cudaERNS_18TensorIteratorBaseEENKUlvE_clEvENKUlvE3_clEvEUlssE_EESt5arrayIPcLm2EEEEviT0_T1_,(.L_x_37886 - _ZN2at6native29vectorized_elementwise_kernelILi4ENS0_13BUnaryFunctorIsssZZZNS0_15binary_internal21div_floor_kernel_cudaERNS_18TensorIteratorBaseEENKUlvE_clEvENKUlvE3_clEvEUlssE_EESt5arrayIPcLm2EEEEviT0_T1_)
        .other          _ZN2at6native29vectorized_elementwise_kernelILi4ENS0_13BUnaryFunctorIsssZZZNS0_15binary_internal21div_floor_kernel_cudaERNS_18TensorIteratorBaseEENKUlvE_clEvENKUlvE3_clEvEUlssE_EESt5arrayIPcLm2EEEEviT0_T1_,@"STO_CUDA_ENTRY STV_DEFAULT"
_ZN2at6native29vectorized_elementwise_kernelILi4ENS0_13BUnaryFunctorIsssZZZNS0_15binary_internal21div_floor_kernel_cudaERNS_18TensorIteratorBaseEENKUlvE_clEvENKUlvE3_clEvEUlssE_EESt5arrayIPcLm2EEEEviT0_T1_:
.text._ZN2at6native29vectorized_elementwise_kernelILi4ENS0_13BUnaryFunctorIsssZZZNS0_15binary_internal21div_floor_kernel_cudaERNS_18TensorIteratorBaseEENKUlvE_clEvENKUlvE3_clEvEUlssE_EESt5arrayIPcLm2EEEEviT0_T1_:
        /* <DEDUP_REMOVED lines=13> */
[----:B------:R-:W2:Y:S01]  /*00d0*/  LDG.E.64 R10, desc[UR4][R14.64] ;  /* 0x000000040e0a7981 */ /* 0x000ea2000c1e1b00 */
[----:B-1----:R-:W-:-:S03]  /*00e0*/  PRMT R9, R4, 0x9910, RZ ;  /* 0x0000991004097816 */ /* 0x002fc600000000ff */
[----:B------:R0:W5:Y:S01]  /*00f0*/  LDG.E.64 R2, desc[UR4][R14.64+0x400] ;  /* 0x000400040e027981 */ /* 0x000162000c1e1b00 */
[----:B------:R-:W-:Y:S01]  /*0100*/  IABS R7, R9 ;  /* 0x0000000900077213 */ /* 0x000fe20000000000 */
[----:B------:R-:W-:Y:S03]  /*0110*/  BSSY B0, `(.L_x_26245) ;  /* 0x000003b000007945 */ /* 0x000fe60003800000 */
[----:B------:R-:W1:Y:S08]  /*0120*/  I2F.RP R5, R7 ;  /* 0x0000000700057306 */ /* 0x000e700000209400 */
[----:B-1----:R-:W1:Y:S02]  /*0130*/  MUFU.RCP R5, R5 ;  /* 0x0000000500057308 */ /* 0x002e640000001000 */
[----:B-1----:R-:W-:-:S06]  /*0140*/  VIADD R12, R5, 0xffffffe ;  /* 0x0ffffffe050c7836 */ /* 0x002fcc0000000000 */
[----:B------:R1:W3:Y:S02]  /*0150*/  F2I.FTZ.U32.TRUNC.NTZ R13, R12 ;  /* 0x0000000c000d7305 */ /* 0x0002e4000021f000 */
[----:B-1----:R-:W-:Y:S02]  /*0160*/  IMAD.MOV.U32 R12, RZ, RZ, RZ ;  /* 0x000000ffff0c7224 */ /* 0x002fe400078e00ff */
[----:B---3--:R-:W-:-:S04]  /*0170*/  IMAD.MOV R6, RZ, RZ, -R13 ;  /* 0x000000ffff067224 */ /* 0x008fc800078e0a0d */
[----:B0-----:R-:W-:Y:S01]  /*0180*/  IMAD R15, R6, R7, RZ ;  /* 0x00000007060f7224 */ /* 0x001fe200078e02ff */
[----:B------:R-:W-:-:S03]  /*0190*/  IABS R6, R9 ;  /* 0x0000000900067213 */ /* 0x000fc60000000000 */
[----:B------:R-:W-:-:S04]  /*01a0*/  IMAD.HI.U32 R15, R13, R15, R12 ;  /* 0x0000000f0d0f7227 */ /* 0x000fc800078e000c */
[----:B------:R-:W-:Y:S01]  /*01b0*/  IMAD.MOV R13, RZ, RZ, -R6 ;  /* 0x000000ffff0d7224 */ /* 0x000fe200078e0a06 */
[C---:B--2---:R-:W-:Y:S02]  /*01c0*/  PRMT R16, R10.reuse, 0x9910, RZ ;  /* 0x000099100a107816 */ /* 0x044fe400000000ff */
[C---:B------:R-:W-:Y:S02]  /*01d0*/  PRMT R26, R10.reuse, 0xbb32, RZ ;  /* 0x0000bb320a1a7816 */ /* 0x040fe400000000ff */
[----:B------:R-:W-:Y:S02]  /*01e0*/  IABS R24, R16 ;  /* 0x0000001000187213 */ /* 0x000fe40000000000 */
[----:B------:R-:W-:Y:S02]  /*01f0*/  LOP3.LUT R5, R10, R4, RZ, 0x3c, !PT ;  /* 0x000000040a057212 */ /* 0x000fe400078e3cff */
[----:B------:R-:W-:Y:S01]  /*0200*/  IABS R22, R26 ;  /* 0x0000001a00167213 */ /* 0x000fe20000000000 */
[----:B------:R-:W-:Y:S01]  /*0210*/  IMAD.HI.U32 R6, R15, R24, RZ ;  /* 0x000000180f067227 */ /* 0x000fe200078e00ff */
[----:B------:R-:W-:-:S02]  /*0220*/  PRMT R5, R5, 0x9910, RZ ;  /* 0x0000991005057816 */ /* 0x000fc400000000ff */
[----:B------:R-:W-:Y:S01]  /*0230*/  LOP3.LUT R12, R16, R9, RZ, 0x3c, !PT ;  /* 0x00000009100c7212 */ /* 0x000fe200078e3cff */
[-C--:B------:R-:W-:Y:S01]  /*0240*/  IMAD R24, R6, R13.reuse, R24 ;  /* 0x0000000d06187224 */ /* 0x080fe200078e0218 */
[----:B------:R-:W-:Y:S01]  /*0250*/  ISETP.GT.AND P5, PT, R5, -0x1, PT ;  /* 0xffffffff0500780c */ /* 0x000fe20003fa4270 */
[----:B------:R-:W-:Y:S01]  /*0260*/  IMAD.HI.U32 R14, R15, R22, RZ ;  /* 0x000000160f0e7227 */ /* 0x000fe200078e00ff */
[----:B------:R-:W-:Y:S02]  /*0270*/  PRMT R20, R11, 0x9910, RZ ;  /* 0x000099100b147816 */ /* 0x000fe400000000ff */
[----:B------:R-:W-:Y:S01]  /*0280*/  ISETP.GT.U32.AND P1, PT, R7, R24, PT ;  /* 0x000000180700720c */ /* 0x000fe20003f24070 */
[----:B------:R-:W-:Y:S01]  /*0290*/  IMAD R22, R14, R13, R22 ;  /* 0x0000000d0e167224 */ /* 0x000fe200078e0216 */
[----:B------:R-:W-:Y:S02]  /*02a0*/  ISETP.GE.AND P3, PT, R12, RZ, PT ;  /* 0x000000ff0c00720c */ /* 0x000fe40003f66270 */
[----:B------:R-:W-:-:S02]  /*02b0*/  LOP3.LUT R5, R11, R4, RZ, 0x3c, !PT ;  /* 0x000000040b057212 */ /* 0x000fc400078e3cff */
[----:B------:R-:W-:Y:S02]  /*02c0*/  IABS R12, R20 ;  /* 0x00000014000c7213 */ /* 0x000fe40000000000 */
[----:B------:R-:W-:Y:S02]  /*02d0*/  PRMT R5, R5, 0x9910, RZ ;  /* 0x0000991005057816 */ /* 0x000fe400000000ff */
[----:B------:R-:W-:Y:S01]  /*02e0*/  ISETP.GT.U32.AND P4, PT, R7, R22, PT ;  /* 0x000000160700720c */ /* 0x000fe20003f84070 */
[----:B------:R-:W-:Y:S01]  /*02f0*/  IMAD.HI.U32 R28, R15, R12, RZ ;  /* 0x0000000c0f1c7227 */ /* 0x000fe200078e00ff */
[----:B------:R-:W-:Y:S02]  /*0300*/  LOP3.LUT R17, R26, R9, RZ, 0x3c, !PT ;  /* 0x000000091a117212 */ /* 0x000fe400078e3cff */
[----:B------:R-:W-:Y:S01]  /*0310*/  PRMT R18, R11, 0xbb32, RZ ;  /* 0x0000bb320b127816 */ /* 0x000fe200000000ff */
[----:B------:R-:W-:Y:S01]  /*0320*/  @!P1 IMAD.IADD R24, R24, 0x1, -R7 ;  /* 0x0000000118189824 */ /* 0x000fe200078e0a07 */
[----:B------:R-:W-:Y:S01]  /*0330*/  ISETP.GE.AND P2, PT, R17, RZ, PT ;  /* 0x000000ff1100720c */ /* 0x000fe20003f46270 */
[----:B------:R-:W-:Y:S01]  /*0340*/  @!P1 VIADD R6, R6, 0x1 ;  /* 0x0000000106069836 */ /* 0x000fe20000000000 */
[----:B------:R-:W-:Y:S01]  /*0350*/  ISETP.GT.AND P1, PT, R5, -0x1, PT ;  /* 0xffffffff0500780c */ /* 0x000fe20003f24270 */
[----:B------:R-:W-:Y:S01]  /*0360*/  IMAD R12, R28, R13, R12 ;  /* 0x0000000d1c0c7224 */ /* 0x000fe200078e020c */
[----:B------:R-:W-:-:S02]  /*0370*/  ISETP.GE.U32.AND P0, PT, R24, R7, PT ;  /* 0x000000071800720c */ /* 0x000fc40003f06070 */
[----:B------:R-:W-:Y:S01]  /*0380*/  IABS R17, R18 ;  /* 0x0000001200117213 */ /* 0x000fe20000000000 */
[----:B------:R-:W-:Y:S01]  /*0390*/  @!P4 IMAD.IADD R22, R22, 0x1, -R7 ;  /* 0x000000011616c824 */ /* 0x000fe200078e0a07 */
[----:B------:R-:W-:-:S09]  /*03a0*/  ISETP.GT.U32.AND P6, PT, R7, R12, PT ;  /* 0x0000000c0700720c */ /* 0x000fd20003fc4070 */
[----:B------:R-:W-:Y:S01]  /*03b0*/  @P0 VIADD R6, R6, 0x1 ;  /* 0x0000000106060836 */ /* 0x000fe20000000000 */
[----:B------:R-:W-:-:S03]  /*03c0*/  ISETP.NE.AND P0, PT, R9, RZ, PT ;  /* 0x000000ff0900720c */ /* 0x000fc60003f05270 */
[----:B------:R-:W-:Y:S01]  /*03d0*/  IMAD.MOV.U32 R5, RZ, RZ, R6 ;  /* 0x000000ffff057224 */ /* 0x000fe200078e0006 */
[----:B------:R-:W-:-:S03]  /*03e0*/  LOP3.LUT R6, RZ, R9, RZ, 0x33, !PT ;  /* 0x00000009ff067212 */ /* 0x000fc600078e33ff */
[----:B------:R-:W-:-:S05]  /*03f0*/  @!P3 IMAD.MOV R5, RZ, RZ, -R5 ;  /* 0x000000ffff05b224 */ /* 0x000fca00078e0a05 */
[----:B------:R-:W-:Y:S01]  /*0400*/  SEL R5, R6, R5, !P0 ;  /* 0x0000000506057207 */ /* 0x000fe20004000000 */
[----:B------:R-:W-:Y:S06]  /*0410*/  @P5 BRA `(.L_x_26246) ;  /* 0x0000000000285947 */ /* 0x000fec0003800000 */
[----:B------:R-:W-:Y:S01]  /*0420*/  ISETP.GE.AND P5, PT, R16, RZ, PT ;  /* 0x000000ff1000720c */ /* 0x000fe20003fa6270 */
[----:B------:R-:W-:Y:S01]  /*0430*/  IMAD.IADD R19, R24, 0x1, -R7 ;  /* 0x0000000118137824 */ /* 0x000fe200078e0a07 */
        /* <DEDUP_REMOVED lines=8> */
.L_x_26246:
[----:B------:R-:W-:Y:S05]  /*04c0*/  BSYNC B0 ;  /* 0x0000000000007941 */ /* 0x000fea0003800000 */
.L_x_26245:
[----:B------:R-:W-:Y:S01]  /*04d0*/  IMAD.HI.U32 R19, R15, R17, RZ ;  /* 0x000000110f137227 */ /* 0x000fe200078e00ff */
[----:B------:R-:W-:Y:S01]  /*04e0*/  ISETP.GE.U32.AND P5, PT, R22, R7, PT ;  /* 0x000000071600720c */ /* 0x000fe20003fa6070 */
[----:B------:R-:W-:Y:S01]  /*04f0*/  BSSY B0, `(.L_x_26247) ;  /* 0x000002e000007945 */ /* 0x000fe20003800000 */
[----:B------:R-:W-:Y:S01]  /*0500*/  PRMT R11, R10, 0x7632, R11 ;  /* 0x000076320a0b7816 */ /* 0x000fe2000000000b */
[----:B------:R-:W-:Y:S01]  /*0510*/  IMAD R17, R19, R13, R17 ;  /* 0x0000000d13117224 */ /* 0x000fe200078e0211 */
[----:B------:R-:W-:Y:S01]  /*0520*/  LOP3.LUT R23, R20, R9, RZ, 0x3c, !PT ;  /* 0x0000000914177212 */ /* 0x000fe200078e3cff */
[----:B------:R-:W-:Y:S01]  /*0530*/  @!P6 IMAD.IADD R12, R12, 0x1, -R7 ;  /* 0x000000010c0ce824 */ /* 0x000fe200078e0a07 */
[----:B------:R-:W-:Y:S01]  /*0540*/  PRMT R21, R11, 0x7632, R21 ;  /* 0x000076320b157816 */ /* 0x000fe20000000015 */
[----:B------:R-:W-:Y:S01]  /*0550*/  @!P4 VIADD R14, R14, 0x1 ;  /* 0x000000010e0ec836 */ /* 0x000fe20000000000 */
[----:B------:R-:W-:Y:S01]  /*0560*/  ISETP.GT.U32.AND P3, PT, R7, R17, PT ;  /* 0x000000110700720c */ /* 0x000fe20003f64070 */
[----:B------:R-:W-:Y:S01]  /*0570*/  @!P6 VIADD R28, R28, 0x1 ;  /* 0x000000011c1ce836 */ /* 0x000fe20000000000 */
[----:B------:R-:W-:-:S02]  /*0580*/  ISETP.GE.U32.AND P4, PT, R12, R7, PT ;  /* 0x000000070c00720c */ /* 0x000fc40003f86070 */
[-C--:B------:R-:W-:Y:S01]  /*0590*/  LOP3.LUT R10, R11, R4.reuse, RZ, 0x3c, !PT ;  /* 0x000000040b0a7212 */ /* 0x080fe200078e3cff */
[----:B------:R-:W-:Y:S01]  /*05a0*/  @P5 VIADD R14, R14, 0x1 ;  /* 0x000000010e0e5836 */ /* 0x000fe20000000000 */
[----:B------:R-:W-:Y:S02]  /*05b0*/  LOP3.LUT R11, R21, R4, RZ, 0x3c, !PT ;  /* 0x00000004150b7212 */ /* 0x000fe400078e3cff */
[----:B------:R-:W-:Y:S02]  /*05c0*/  PRMT R10, R10, 0x9910, RZ ;  /* 0x000099100a0a7816 */ /* 0x000fe400000000ff */
[----:B-----5:R-:W-:Y:S02]  /*05d0*/  PRMT R16, R2, 0x9910, RZ ;  /* 0x0000991002107816 */ /* 0x020fe400000000ff */
[----:B------:R-:W-:Y:S01]  /*05e0*/  ISETP.GE.AND P5, PT, R23, RZ, PT ;  /* 0x000000ff1700720c */ /* 0x000fe20003fa6270 */
[----:B------:R-:W-:Y:S01]  /*05f0*/  @!P3 IMAD.IADD R17, R17, 0x1, -R7 ;  /* 0x000000011111b824 */ /* 0x000fe200078e0a07 */
[----:B------:R-:W-:Y:S01]  /*0600*/  PRMT R11, R11, 0x9910, RZ ;  /* 0x000099100b0b7816 */ /* 0x000fe200000000ff */
[----:B------:R-:W-:Y:S01]  /*0610*/  @P4 VIADD R28, R28, 0x1 ;  /* 0x000000011c1c4836 */ /* 0x000fe20000000000 */
[----:B------:R-:W-:Y:S01]  /*0620*/  ISETP.GT.AND P6, PT, R10, -0x1, PT ;  /* 0xffffffff0a00780c */ /* 0x000fe20003fc4270 */
[----:B------:R-:W-:Y:S01]  /*0630*/  @!P3 VIADD R19, R19, 0x1 ;  /* 0x000000011313b836 */ /* 0x000fe20000000000 */
[----:B------:R-:W-:Y:S01]  /*0640*/  IABS R21, R16 ;  /* 0x0000001000157213 */ /* 0x000fe20000000000 */
[----:B------:R-:W-:Y:S01]  /*0650*/  IMAD.MOV.U32 R10, RZ, RZ, R11 ;  /* 0x000000ffff0a7224 */ /* 0x000fe200078e000b */
[----:B------:R-:W-:Y:S01]  /*0660*/  ISETP.GE.U32.AND P4, PT, R17, R7, PT ;  /* 0x000000071100720c */ /* 0x000fe20003f86070 */
[----:B------:R-:W-:Y:S01]  /*0670*/  IMAD.MOV.U32 R11, RZ, RZ, R14 ;  /* 0x000000ffff0b7224 */ /* 0x000fe200078e000e */
[----:B------:R-:W-:Y:S01]  /*0680*/  LOP3.LUT R23, R18, R9, RZ, 0x3c, !PT ;  /* 0x0000000912177212 */ /* 0x000fe200078e3cff */
[----:B------:R-:W-:-:S04]  /*0690*/  IMAD.HI.U32 R24, R15, R21, RZ ;  /* 0x000000150f187227 */ /* 0x000fc800078e00ff */
[----:B------:R-:W-:Y:S02]  /*06a0*/  IMAD R14, R24, R13, R21 ;  /* 0x0000000d180e7224 */ /* 0x000fe400078e0215 */
[----:B------:R-:W-:Y:S01]  /*06b0*/  @!P2 IMAD.MOV R11, RZ, RZ, -R11 ;  /* 0x000000ffff0ba224 */ /* 0x000fe200078e0a0b */
[----:B------:R-:W-:Y:S01]  /*06c0*/  ISETP.GE.AND P2, PT, R23, RZ, PT ;  /* 0x000000ff1700720c */ /* 0x000fe20003f46270 */
[----:B------:R-:W-:Y:S01]  /*06d0*/  @!P5 IMAD.MOV R28, RZ, RZ, -R28 ;  /* 0x000000ffff1cd224 */ /* 0x000fe200078e0a1c */
[----:B------:R-:W-:Y:S01]  /*06e0*/  ISETP.GT.AND P5, PT, R10, -0x1, PT ;  /* 0xffffffff0a00780c */ /* 0x000fe20003fa4270 */
[----:B------:R-:W-:Y:S01]  /*06f0*/  @P4 VIADD R19, R19, 0x1 ;  /* 0x0000000113134836 */ /* 0x000fe20000000000 */
[----:B------:R-:W-:Y:S02]  /*0700*/  ISETP.GT.U32.AND P3, PT, R7, R14, PT ;  /* 0x0000000e0700720c */ /* 0x000fe40003f64070 */
[----:B------:R-:W-:Y:S01]  /*0710*/  SEL R10, R6, R11, !P0 ;  /* 0x0000000b060a7207 */ /* 0x000fe20004000000 */
[----:B------:R-:W-:Y:S10]  /*0720*/  @P6 BRA `(.L_x_26248) ;  /* 0x0000000000286947 */ /* 0x000ff40003800000 */
        /* <DEDUP_REMOVED lines=10> */
.L_x_26248:
[----:B------:R-:W-:Y:S05]  /*07d0*/  BSYNC B0 ;  /* 0x0000000000007941 */ /* 0x000fea0003800000 */
.L_x_26247:
[----:B------:R-:W-:Y:S01]  /*07e0*/  BSSY B0, `(.L_x_26249) ;  /* 0x000000d000007945 */ /* 0x000fe20003800000 */
[----:B------:R-:W-:-:S03]  /*07f0*/  SEL R11, R6, R28, !P0 ;  /* 0x0000001c060b7207 */ /* 0x000fc60004000000 */
[----:B------:R-:W-:Y:S05]  /*0800*/  @P1 BRA `(.L_x_26250) ;  /* 0x0000000000281947 */ /* 0x000fea0003800000 */
        /* <DEDUP_REMOVED lines=10> */
.L_x_26250:
[----:B------:R-:W-:Y:S05]  /*08b0*/  BSYNC B0 ;  /* 0x0000000000007941 */ /* 0x000fea0003800000 */
.L_x_26249:
[C---:B------:R-:W-:Y:S01]  /*08c0*/  LOP3.LUT R12, R2.reuse, R4, RZ, 0x3c, !PT ;  /* 0x00000004020c7212 */ /* 0x040fe200078e3cff */
[----:B------:R-:W-:Y:S01]  /*08d0*/  @!P2 IMAD.MOV R19, RZ, RZ, -R19 ;  /* 0x000000ffff13a224 */ /* 0x000fe200078e0a13 */
[----:B------:R-:W-:Y:S01]  /*08e0*/  BSSY B0, `(.L_x_26251) ;  /* 0x0000010000007945 */ /* 0x000fe20003800000 */
[----:B------:R-:W-:Y:S02]  /*08f0*/  PRMT R28, R2, 0xbb32, RZ ;  /* 0x0000bb32021c7816 */ /* 0x000fe400000000ff */
[----:B------:R-:W-:Y:S02]  /*0900*/  PRMT R20, R12, 0x9910, RZ ;  /* 0x000099100c147816 */ /* 0x000fe400000000ff */
[----:B------:R-:W-:Y:S02]  /*0910*/  PRMT R21, R3, 0x9910, RZ ;  /* 0x0000991003157816 */ /* 0x000fe400000000ff */
        /* <DEDUP_REMOVED lines=12> */
.L_x_26252:
[----:B------:R-:W-:Y:S05]  /*09e0*/  BSYNC B0 ;  /* 0x0000000000007941 */ /* 0x000fea0003800000 */
.L_x_26251:
[----:B------:R-:W-:Y:S01]  /*09f0*/  @!P3 IMAD.IADD R14, R14, 0x1, -R7 ;  /* 0x000000010e0eb824 */ /* 0x000fe200078e0a07 */
[----:B------:R-:W-:Y:S01]  /*0a00*/  LOP3.LUT R19, R16, R9, RZ, 0x3c, !PT ;  /* 0x0000000910137212 */ /* 0x000fe200078e3cff */
[----:B------:R-:W-:Y:S01]  /*0a10*/  IMAD.MOV.U32 R17, RZ, RZ, R20 ;  /* 0x000000ffff117224 */ /* 0x000fe200078e0014 */
[----:B------:R-:W-:Y:S01]  /*0a20*/  IABS R26, R28 ;  /* 0x0000001c001a7213 */ /* 0x000fe20000000000 */
[----:B------:R-:W-:Y:S01]  /*0a30*/  IMAD.MOV.U32 R18, RZ, RZ, R21 ;  /* 0x000000ffff127224 */ /* 0x000fe200078e0015 */
[----:B------:R-:W-:Y:S01]  /*0a40*/  ISETP.GE.U32.AND P1, PT, R14, R7, PT ;  /* 0x000000070e00720c */ /* 0x000fe20003f26070 */
[----:B------:R-:W-:Y:S01]  /*0a50*/  @!P3 VIADD R24, R24, 0x1 ;  /* 0x000000011818b836 */ /* 0x000fe20000000000 */
[----:B------:R-:W-:Y:S01]  /*0a60*/  ISETP.GE.AND P2, PT, R19, RZ, PT ;  /* 0x000000ff1300720c */ /* 0x000fe20003f46270 */
[----:B------:R-:W-:Y:S01]  /*0a70*/  IMAD.HI.U32 R19, R15, R26, RZ ;  /* 0x0000001a0f137227 */ /* 0x000fe200078e00ff */
[----:B------:R-:W-:Y:S01]  /*0a80*/  ISETP.GT.AND P4, PT, R17, -0x1, PT ;  /* 0xffffffff1100780c */ /* 0x000fe20003f84270 */
[----:B------:R-:W-:Y:S01]  /*0a90*/  BSSY B0, `(.L_x_26253) ;  /* 0x000001a000007945 */ /* 0x000fe20003800000 */
[----:B------:R-:W-:Y:S01]  /*0aa0*/  IABS R22, R18 ;  /* 0x0000001200167213 */ /* 0x000fe20000000000 */
[----:B------:R-:W-:Y:S01]  /*0ab0*/  IMAD R26, R19, R13, R26 ;  /* 0x0000000d131a7224 */ /* 0x000fe200078e021a */
[----:B------:R-:W-:-:S03]  /*0ac0*/  PRMT R20, R3, 0xbb32, RZ ;  /* 0x0000bb3203147816 */ /* 0x000fc600000000ff */
[----:B------:R-:W-:Y:S01]  /*0ad0*/  IMAD.HI.U32 R17, R15, R22, RZ ;  /* 0x000000160f117227 */ /* 0x000fe200078e00ff */
[----:B------:R-:W-:-:S03]  /*0ae0*/  IABS R23, R20 ;  /* 0x0000001400177213 */ /* 0x000fc60000000000 */
[----:B------:R-:W-:Y:S01]  /*0af0*/  @P1 VIADD R24, R24, 0x1 ;  /* 0x0000000118181836 */ /* 0x000fe20000000000 */
[----:B------:R-:W-:Y:S01]  /*0b00*/  ISETP.GT.U32.AND P1, PT, R7, R26, PT ;  /* 0x0000001a0700720c */ /* 0x000fe20003f24070 */
[----:B------:R-:W-:Y:S02]  /*0b10*/  IMAD R22, R17, R13, R22 ;  /* 0x0000000d11167224 */ /* 0x000fe400078e0216 */
[----:B------:R-:W-:Y:S02]  /*0b20*/  IMAD.MOV.U32 R21, RZ, RZ, R24 ;  /* 0x000000ffff157224 */ /* 0x000fe400078e0018 */
[----:B------:R-:W-:Y:S01]  /*0b30*/  IMAD.HI.U32 R15, R15, R23, RZ ;  /* 0x000000170f0f7227 */ /* 0x000fe200078e00ff */
[----:B------:R-:W-:-:S03]  /*0b40*/  ISETP.GT.U32.AND P6, PT, R7, R22, PT ;  /* 0x000000160700720c */ /* 0x000fc60003fc4070 */
[----:B------:R-:W-:Y:S02]  /*0b50*/  @!P2 IMAD.MOV R21, RZ, RZ, -R21 ;  /* 0x000000ffff15a224 */ /* 0x000fe400078e0a15 */
[----:B------:R-:W-:-:S03]  /*0b60*/  IMAD R24, R15, R13, R23 ;  /* 0x0000000d0f187224 */ /* 0x000fc600078e0217 */
[----:B------:R-:W-:Y:S01]  /*0b70*/  SEL R13, R6, R21, !P0 ;  /* 0x00000015060d7207 */ /* 0x000fe20004000000 */
[----:B------:R-:W-:Y:S06]  /*0b80*/  @P4 BRA `(.L_x_26254) ;  /* 0x0000000000284947 */ /* 0x000fec0003800000 */
        /* <DEDUP_REMOVED lines=10> */
.L_x_26254:
[----:B------:R-:W-:Y:S05]  /*0c30*/  BSYNC B0 ;  /* 0x0000000000007941 */ /* 0x000fea0003800000 */
.L_x_26253:
[----:B------:R-:W-:Y:S01]  /*0c40*/  @!P1 IMAD.IADD R26, R26, 0x1, -R7 ;  /* 0x000000011a1a9824 */ /* 0x000fe200078e0a07 */
[----:B------:R-:W-:Y:S01]  /*0c50*/  PRMT R21, R2, 0x7632, R21 ;  /* 0x0000763202157816 */ /* 0x000fe20000000015 */
[----:B------:R-:W-:Y:S01]  /*0c60*/  @!P1 VIADD R19, R19, 0x1 ;  /* 0x0000000113139836 */ /* 0x000fe20000000000 */
[----:B------:R-:W-:Y:S01]  /*0c70*/  LOP3.LUT R16, R28, R9, RZ, 0x3c, !PT ;  /* 0x000000091c107212 */ /* 0x000fe200078e3cff */
[----:B------:R-:W-:Y:S01]  /*0c80*/  @!P6 IMAD.IADD R22, R22, 0x1, -R7 ;  /* 0x000000011616e824 */ /* 0x000fe200078e0a07 */
[----:B------:R-:W-:Y:S01]  /*0c90*/  ISETP.GE.U32.AND P3, PT, R26, R7, PT ;  /* 0x000000071a00720c */ /* 0x000fe20003f66070 */
[----:B------:R-:W-:Y:S01]  /*0ca0*/  @!P6 VIADD R17, R17, 0x1 ;  /* 0x000000011111e836 */ /* 0x000fe20000000000 */
[C---:B------:R-:W-:Y:S01]  /*0cb0*/  LOP3.LUT R2, R3.reuse, R4, RZ, 0x3c, !PT ;  /* 0x0000000403027212 */ /* 0x040fe200078e3cff */
[----:B------:R-:W-:Y:S01]  /*0cc0*/  BSSY B0, `(.L_x_26255) ;  /* 0x0000028000007945 */ /* 0x000fe20003800000 */
[----:B------:R-:W-:Y:S02]  /*0cd0*/  PRMT R3, R3, 0x7632, R3 ;  /* 0x0000763203037816 */ /* 0x000fe40000000003 */
[----:B------:R-:W-:-:S02]  /*0ce0*/  ISETP.GT.U32.AND P2, PT, R7, R24, PT ;  /* 0x000000180700720c */ /* 0x000fc40003f44070 */
[-C--:B------:R-:W-:Y:S02]  /*0cf0*/  LOP3.LUT R14, R21, R4.reuse, RZ, 0x3c, !PT ;  /* 0x00000004150e7212 */ /* 0x080fe400078e3cff */
[----:B------:R-:W-:Y:S02]  /*0d00*/  ISETP.GE.AND P4, PT, R16, RZ, PT ;  /* 0x000000ff1000720c */ /* 0x000fe40003f86270 */
[----:B------:R-:W-:Y:S01]  /*0d10*/  LOP3.LUT R4, R3, R4, RZ, 0x3c, !PT ;  /* 0x0000000403047212 */ /* 0x000fe200078e3cff */
[----:B------:R-:W-:Y:S01]  /*0d20*/  @P3 VIADD R19, R19, 0x1 ;  /* 0x0000000113133836 */ /* 0x000fe20000000000 */
[----:B------:R-:W-:Y:S02]  /*0d30*/  PRMT R2, R2, 0x9910, RZ ;  /* 0x0000991002027816 */ /* 0x000fe400000000ff */
[----:B------:R-:W-:Y:S02]  /*0d40*/  LOP3.LUT R3, R18, R9, RZ, 0x3c, !PT ;  /* 0x0000000912037212 */ /* 0x000fe400078e3cff */
[----:B------:R-:W-:Y:S01]  /*0d50*/  PRMT R14, R14, 0x9910, RZ ;  /* 0x000099100e0e7816 */ /* 0x000fe200000000ff */
[----:B------:R-:W-:Y:S01]  /*0d60*/  @!P2 IMAD.IADD R24, R24, 0x1, -R7 ;  /* 0x000000011818a824 */ /* 0x000fe200078e0a07 */
[----:B------:R-:W-:Y:S01]  /*0d70*/  ISETP.GT.AND P1, PT, R2, -0x1, PT ;  /* 0xffffffff0200780c */ /* 0x000fe20003f24270 */
[----:B------:R-:W-:Y:S01]  /*0d80*/  @!P2 VIADD R15, R15, 0x1 ;  /* 0x000000010f0fa836 */ /* 0x000fe20000000000 */
[----:B------:R-:W-:Y:S01]  /*0d90*/  ISETP.GE.AND P3, PT, R3, RZ, PT ;  /* 0x000000ff0300720c */ /* 0x000fe20003f66270 */
[----:B------:R-:W-:Y:S01]  /*0da0*/  @!P4 IMAD.MOV R19, RZ, RZ, -R19 ;  /* 0x000000ffff13c224 */ /* 0x000fe200078e0a13 */
[----:B------:R-:W-:Y:S01]  /*0db0*/  PRMT R16, R4, 0x9910, RZ ;  /* 0x0000991004107816 */ /* 0x000fe200000000ff */
[----:B------:R-:W0:Y:S01]  /*0dc0*/  LDC.64 R2, c[0x0][0x218] ;  /* 0x00008600ff027b82 */ /* 0x000e220000000a00 */
[-C--:B------:R-:W-:Y:S01]  /*0dd0*/  ISETP.GE.U32.AND P5, PT, R22, R7.reuse, PT ;  /* 0x000000071600720c */ /* 0x080fe20003fa6070 */
[----:B------:R-:W-:Y:S01]  /*0de0*/  IMAD.MOV.U32 R4, RZ, RZ, R14 ;  /* 0x000000ffff047224 */ /* 0x000fe200078e000e */
[----:B------:R-:W-:-:S02]  /*0df0*/  ISETP.GE.U32.AND P6, PT, R24, R7, PT ;  /* 0x000000071800720c */ /* 0x000fc40003fc6070 */
[----:B------:R-:W-:Y:S02]  /*0e00*/  LOP3.LUT R9, R20, R9, RZ, 0x3c, !PT ;  /* 0x0000000914097212 */ /* 0x000fe400078e3cff */
[----:B------:R-:W-:Y:S02]  /*0e10*/  ISETP.GT.AND P4, PT, R4, -0x1, PT ;  /* 0xffffffff0400780c */ /* 0x000fe40003f84270 */
[----:B------:R-:W-:-:S05]  /*0e20*/  SEL R4, R6, R19, !P0 ;  /* 0x0000001306047207 */ /* 0x000fca0004000000 */
[----:B------:R-:W-:Y:S01]  /*0e30*/  @P5 VIADD R17, R17, 0x1 ;  /* 0x0000000111115836 */ /* 0x000fe20000000000 */
[----:B------:R-:W-:Y:S01]  /*0e40*/  ISETP.GE.AND P5, PT, R9, RZ, PT ;  /* 0x000000ff0900720c */ /* 0x000fe20003fa6270 */
[----:B------:R-:W-:Y:S02]  /*0e50*/  IMAD.MOV.U32 R9, RZ, RZ, R16 ;  /* 0x000000ffff097224 */ /* 0x000fe400078e0010 */
[----:B------:R-:W-:Y:S02]  /*0e60*/  @P6 VIADD R15, R15, 0x1 ;  /* 0x000000010f0f6836 */ /* 0x000fe40000000000 */
[----:B------:R-:W-:Y:S01]  /*0e70*/  @!P3 IMAD.MOV R17, RZ, RZ, -R17 ;  /* 0x000000ffff11b224 */ /* 0x000fe200078e0a11 */
[----:B------:R-:W-:Y:S01]  /*0e80*/  ISETP.GT.AND P2, PT, R9, -0x1, PT ;  /* 0xffffffff0900780c */ /* 0x000fe20003f44270 */
[----:B------:R-:W-:-:S12]  /*0e90*/  @P4 BRA `(.L_x_26256) ;  /* 0x0000000000284947 */ /* 0x000fd80003800000 */
        /* <DEDUP_REMOVED lines=10> */
.L_x_26256:
[----:B------:R-:W-:Y:S05]  /*0f40*/  BSYNC B0 ;  /* 0x0000000000007941 */ /* 0x000fea0003800000 */
.L_x_26255:
        /* <DEDUP_REMOVED lines=15> */
.L_x_26258:
[----:B------:R-:W-:Y:S05]  /*1040*/  BSYNC B0 ;  /* 0x0000000000007941 */ /* 0x000fea0003800000 */
.L_x_26257:
[----:B------:R-:W-:Y:S01]  /*1050*/  BSSY B0, `(.L_x_26259) ;  /* 0x000000e000007945 */ /* 0x000fe20003800000 */
[----:B------:R-:W-:Y:S01]  /*1060*/  IMAD.WIDE R2, R8, 0x8, R2 ;  /* 0x0000000808027825 */ /* 0x000fe200078e0202 */
[----:B------:R-:W-:Y:S02]  /*1070*/  SEL R15, R6, R15, !P0 ;  /* 0x0000000f060f7207 */ /* 0x000fe40004000000 */
        /* <DEDUP_REMOVED lines=11> */
.L_x_26260:
[----:B------:R-:W-:Y:S05]  /*1130*/  BSYNC B0 ;  /* 0x0000000000007941 */ /* 0x000fea0003800000 */
.L_x_26259:
[----:B------:R-:W-:Y:S02]  /*1140*/  PRMT R10, R5, 0x5410, R10 ;  /* 0x00005410050a7816 */ /* 0x000fe4000000000a */
[----:B------:R-:W-:Y:S02]  /*1150*/  PRMT R11, R11, 0x5410, R12 ;  /* 0x000054100b0b7816 */ /* 0x000fe4000000000c */
[----:B------:R-:W-:Y:S02]  /*1160*/  PRMT R4, R13, 0x5410, R4 ;  /* 0x000054100d047816 */ /* 0x000fe40000000004 */
[----:B------:R-:W-:Y:S01]  /*1170*/  PRMT R5, R0, 0x5410, R15 ;  /* 0x0000541000057816 */ /* 0x000fe2000000000f */
[----:B------:R-:W-:Y:S04]  /*1180*/  STG.E.64 desc[UR4][R2.64], R10 ;  /* 0x0000000a02007986 */ /* 0x000fe8000c101b04 */
[----:B------:R-:W-:Y:S01]  /*1190*/  STG.E.64 desc[UR4][R2.64+0x400], R4 ;  /* 0x0004000402007986 */ /* 0x000fe2000c101b04 */
[----:B------:R-:W-:Y:S05]  /*11a0*/  EXIT ;  /* 0x000000000000794d */ /* 0x000fea0003800000 */
.L_x_26244:
        /* <DEDUP_REMOVED lines=100> */
.L_x_26262:
[----:B------:R-:W-:Y:S05]  /*17f0*/  BSYNC B0 ;  /* 0x0000000000007941 */ /* 0x000fea0003800000 */
.L_x_26261:
        /* <DEDUP_REMOVED lines=48> */
.L_x_26264:
[----:B------:R-:W-:Y:S05]  /*1b00*/  BSYNC B0 ;  /* 0x0000000000007941 */ /* 0x000fea0003800000 */
.L_x_26263:
        /* <DEDUP_REMOVED lines=53> */
.L_x_26266:
[----:B------:R-:W-:Y:S05]  /*1e60*/  BSYNC B0 ;  /* 0x0000000000007941 */ /* 0x000fea0003800000 */
.L_x_26265:
        /* <DEDUP_REMOVED lines=45> */
.L_x_26268:
[----:B------:R-:W-:Y:S05]  /*2140*/  BSYNC B0 ;  /* 0x0000000000007941 */ /* 0x000fea0003800000 */
.L_x_26267:
        /* <DEDUP_REMOVED lines=45> */
.L_x_26270:
[----:B------:R-:W-:Y:S05]  /*2420*/  BSYNC B0 ;  /* 0x0000000000007941 */ /* 0x000fea0003800000 */
.L_x_26269:
        /* <DEDUP_REMOVED lines=44> */
.L_x_26272:
[----:B------:R-:W-:Y:S05]  /*26f0*/  BSYNC B0 ;  /* 0x0000000000007941 */ /* 0x000fea0003800000 */
.L_x_26271:
        /* <DEDUP_REMOVED lines=44> */
.L_x_26274:
[----:B------:R-:W-:Y:S05]  /*29c0*/  BSYNC B0 ;  /* 0x0000000000007941 */ /* 0x000fea0003800000 */
.L_x_26273:
        /* <DEDUP_REMOVED lines=44> */
.L_x_26276:
[----:B------:R-:W-:Y:S05]  /*2c90*/  BSYNC B0 ;  /* 0x0000000000007941 */ /* 0x000fea0003800000 */
.L_x_26275:
        /* <DEDUP_REMOVED lines=15> */
.L_x_26279:
[----:B------:R-:W-:-:S13]  /*2d90*/  ISETP.GE.AND P0, PT, R7, R6, PT ;  /* 0x000000060700720c */ /* 0x000fda0003f06270 */
[----:B------:R-:W-:Y:S05]  /*2da0*/  @P0 BRA `(.L_x_26281) ;  /* 0x0000000000300947 */ /* 0x000fea0003800000 */
[----:B0-----:R-:W0:Y:S01]  /*2db0*/  LDC.64 R16, c[0x0][0x218] ;  /* 0x00008600ff107b82 */ /* 0x001e220000000a00 */
[----:B------:R-:W-:Y:S02]  /*2dc0*/  IMAD.IADD R3, R0, 0x1, R7 ;  /* 0x0000000100037824 */ /* 0x000fe400078e0207 */
[----:B------:R-:W-:Y:S02]  /*2dd0*/  VIADD R7, R7, 0x80 ;  /* 0x0000008007077836 */ /* 0x000fe40000000000 */
[----:B0-----:R-:W-:-:S05]  /*2de0*/  IMAD.WIDE.U32 R16, R3, 0x2, R16 ;  /* 0x0000000203107825 */ /* 0x001fca00078e0010 */
[----:B------:R0:W-:Y:S02]  /*2df0*/  STG.E.U16 desc[UR4][R16.64], R13 ;  /* 0x0000000d10007986 */ /* 0x0001e4000c101504 */
.L_x_26280:
[----:B------:R-:W-:-:S13]  /*2e00*/  ISETP.GE.AND P0, PT, R7, R6, PT ;  /* 0x000000060700720c */ /* 0x000fda0003f06270 */
[----:B------:R-:W-:Y:S05]  /*2e10*/  @P0 BRA `(.L_x_26282) ;  /* 0x0000000000300947 */ /* 0x000fea0003800000 */
[----:B0-----:R-:W0:Y:S01]  /*2e20*/  LDC.64 R12, c[0x0][0x218] ;  /* 0x00008600ff0c7b82 */ /* 0x001e220000000a00 */
[----:B------:R-:W-:Y:S02]  /*2e30*/  IMAD.IADD R3, R0, 0x1, R7 ;  /* 0x0000000100037824 */ /* 0x000fe400078e0207 */
[----:B------:R-:W-:Y:S02]  /*2e40*/  VIADD R7, R7, 0x80 ;  /* 0x0000008007077836 */ /* 0x000fe40000000000 */
[----:B0-----:R-:W-:-:S05]  /*2e50*/  IMAD.WIDE.U32 R12, R3, 0x2, R12 ;  /* 0x00000002030c7825 */ /* 0x001fca00078e000c */
[----:B------:R1:W-:Y:S02]  /*2e60*/  STG.E.U16 desc[UR4][R12.64], R9 ;  /* 0x000000090c007986 */ /* 0x0003e4000c101504 */
.L_x_26281:
[----:B------:R-:W-:-:S13]  /*2e70*/  ISETP.GE.AND P0, PT, R7, R6, PT ;  /* 0x000000060700720c */ /* 0x000fda0003f06270 */
[----:B------:R-:W-:Y:S05]  /*2e80*/  @P0 BRA `(.L_x_26283) ;  /* 0x0000000000340947 */ /* 0x000fea0003800000 */
[----:B-1----:R-:W1:Y:S01]  /*2e90*/  LDC.64 R8, c[0x0][0x218] ;  /* 0x00008600ff087b82 */ /* 0x002e620000000a00 */
[----:B------:R-:W-:Y:S02]  /*2ea0*/  IMAD.IADD R3, R0, 0x1, R7 ;  /* 0x0000000100037824 */ /* 0x000fe400078e0207 */
[----:B------:R-:W-:Y:S02]  /*2eb0*/  VIADD R7, R7, 0x80 ;  /* 0x0000008007077836 */ /* 0x000fe40000000000 */
[----:B-1----:R-:W-:-:S05]  /*2ec0*/  IMAD.WIDE.U32 R8, R3, 0x2, R8 ;  /* 0x0000000203087825 */ /* 0x002fca00078e0008 */
[----:B------:R1:W-:Y:S02]  /*2ed0*/  STG.E.U16 desc[UR4][R8.64], R5 ;  /* 0x0000000508007986 */ /* 0x0003e4000c101504 */
.L_x_26282:
        /* <DEDUP_REMOVED lines=8> */
.L_x_26283:
[----:B------:R-:W-:Y:S05]  /*2f60*/  BSYNC B1 ;  /* 0x0000000000017941 */ /* 0x000fea0003800000 */
.L_x_26278:
[----:B------:R-:W-:-:S13]  /*2f70*/  ISETP.GE.AND P0, PT, R7, R6, PT ;  /* 0x000000060700720c */ /* 0x000fda0003f06270 */
[----:B--2---:R-:W2:Y:S01]  /*2f80*/  @!P0 LDC.64 R4, c[0x0][0x218] ;  /* 0x00008600ff048b82 */ /* 0x004ea20000000a00 */
[----:B------:R-:W-:Y:S02]  /*2f90*/  @!P0 IMAD.IADD R3, R0, 0x1, R7 ;  /* 0x0000000100038824 */ /* 0x000fe400078e0207 */
[----:B------:R-:W-:Y:S02]  /*2fa0*/  @!P0 VIADD R7, R7, 0x80 ;  /* 0x0000008007078836 */ /* 0x000fe40000000000 */
[----:B--2---:R-:W-:-:S05]  /*2fb0*/  @!P0 IMAD.WIDE.U32 R4, R3, 0x2, R4 ;  /* 0x0000000203048825 */ /* 0x004fca00078e0004 */
[----:B------:R2:W-:Y:S02]  /*2fc0*/  @!P0 STG.E.U16 desc[UR4][R4.64], R14 ;  /* 0x0000000e04008986 */ /* 0x0005e4000c101504 */
.L_x_26284:
[----:B------:R-:W-:Y:S05]  /*2fd0*/  BSYNC B0 ;  /* 0x0000000000007941 */ /* 0x000fea0003800000 */
.L_x_26277:
        /* <DEDUP_REMOVED lines=8> */
.L_x_26285:
        /* <DEDUP_REMOVED lines=10> */
.L_x_37886:


//--------------------- .text._ZN2at6native29vectorized_elementwise_kernelILi8ENS0_13BUnaryFunctorIsssZZZNS0_15binary_internal21div_floor_kernel_cudaERNS_18TensorIteratorBaseEENKUlvE_clEvENKUlvE3_clEvEUlssE_EESt5arrayIPcLm2EEEEviT0_T1_ --------------------------
	.section	.text._ZN2at6native29vectorized_elementwise_kernelILi8ENS0_13BUnaryFunctorIsssZZZNS0_15binary_internal21div_floor_kernel_cudaERNS_18TensorIteratorBaseEENKUlvE_clEvENKUlvE3_clEvEUlssE_EESt5arrayIPcLm2EEEEviT0_T1_,"ax",@progbits
	.align	128
        .global         _ZN2at6native29vectorized_elementwise_kernelILi8ENS0_13BUnaryFunctorIsssZZZNS0_15binary_internal21div_floor_kernel_cudaERNS_18TensorIteratorBaseEENKUlvE_clEvENKUlvE3_clEvEUlssE_EESt5arrayIPcLm2EEEEviT0_T1_
        .type           _ZN2at6native29vectorized_elementwise_kernelILi8ENS0_13BUnaryFunctorIsssZZZNS0_15binary_internal21div_floor_kernel_cudaERNS_18TensorIteratorBaseEENKUlvE_clEvENKUlvE3_clEvEUlssE_EESt5arrayIPcLm2EEEEviT0_T1_,@function
        .size           _ZN2at6native29vectorized_elementwise_kernelILi8ENS0_13BUnaryFunctorIsssZZZNS0_15binary_internal21div_floor_kernel_cudaERNS_18TensorIteratorBaseEENKUlvE_clEvENKUlvE3_clEvEUlssE_EESt5arrayIPcLm2EEEEviT0_T1_,(.L_x_37887 - _ZN2at6native29vectorized_elementwise_kernelILi8ENS0_13BUnaryFunctorIsssZZZNS0_15binary_internal21div_floor_kernel_cudaERNS_18TensorIteratorBaseEENKUlvE_clEvENKUlvE3_clEvEUlssE_EESt5arrayIPcLm2EEEEviT0_T1_)
        .other          _ZN2at6native29vectorized_elementwise_kernelILi8ENS0_13BUnaryFunctorIsssZZZNS0_15binary_internal21div_floor_kernel_cudaERNS_18TensorIteratorBaseEENKUlvE_clEvENKUlvE3_clEvEUlssE_EESt5arrayIPcLm2EEEEviT0_T1_,@"STO_CUDA_ENTRY STV_DEFAULT"
_ZN2at6native29vectorized_elementwise_kernelILi8ENS0_13BUnaryFunctorIsssZZZNS0_15binary_internal21div_floor_kernel_cudaERNS_18TensorIteratorBaseEENKUlvE_clEvENKUlvE3_clEvEUlssE_EESt5arrayIPcLm2EEEEviT0_T1_:
.text._ZN2at6native29vectorized_elementwise_kernelILi8ENS0_13BUnaryFunctorIsssZZZNS0_15binary_internal21div_floor_kernel_cudaERNS_18TensorIteratorBaseEENKUlvE_clEvENKUlvE3_clEvEUlssE_EESt5arrayIPcLm2EEEEviT0_T1_:
        /* <DEDUP_REMOVED lines=13> */
[----:B------:R0:W2:Y:S01]  /*00d0*/  LDG.E.128 R8, desc[UR4][R2.64] ;  /* 0x0000000402087981 */ /* 0x0000a2000c1e1d00 */
[----:B-1----:R-:W-:Y:S01]  /*00e0*/  PRMT R6, R4, 0x9910, RZ ;  /* 0x0000991004067816 */ /* 0x002fe200000000ff */
[----:B------:R-:W-:Y:S01]  /*00f0*/  IMAD.MOV.U32 R18, RZ, RZ, RZ ;  /* 0x000000ffff127224 */ /* 0x000fe200078e00ff */
[----:B------:R-:W-:Y:S02]  /*0100*/  BSSY B0, `(.L_x_26287) ;  /* 0x0000042000007945 */ /* 0x000fe40003800000 */
[-C--:B------:R-:W-:Y:S02]  /*0110*/  IABS R5, R6.reuse ;  /* 0x0000000600057213 */ /* 0x080fe40000000000 */
[----:B------:R-:W-:Y:S02]  /*0120*/  IABS R14, R6 ;  /* 0x00000006000e7213 */ /* 0x000fe40000000000 */
[----:B------:R-:W1:Y:S08]  /*0130*/  I2F.RP R12, R5 ;  /* 0x00000005000c7306 */ /* 0x000e700000209400 */
[----:B-1----:R-:W1:Y:S02]  /*0140*/  MUFU.RCP R12, R12 ;  /* 0x0000000c000c7308 */ /* 0x002e640000001000 */
[----:B-1----:R-:W-:-:S06]  /*0150*/  VIADD R19, R12, 0xffffffe ;  /* 0x0ffffffe0c137836 */ /* 0x002fcc0000000000 */
[----:B------:R-:W0:Y:S02]  /*0160*/  F2I.FTZ.U32.TRUNC.NTZ R19, R19 ;  /* 0x0000001300137305 */ /* 0x000e24000021f000 */
[----:B0-----:R-:W-:-:S04]  /*0170*/  IMAD.MOV R2, RZ, RZ, -R19 ;  /* 0x000000ffff027224 */ /* 0x001fc800078e0a13 */
[----:B------:R-:W-:Y:S02]  /*0180*/  IMAD R3, R2, R5, RZ ;  /* 0x0000000502037224 */ /* 0x000fe400078e02ff */
[----:B------:R-:W-:Y:S02]  /*0190*/  IMAD.MOV R2, RZ, RZ, -R14 ;  /* 0x000000ffff027224 */ /* 0x000fe400078e0a0e */
[----:B------:R-:W-:Y:S01]  /*01a0*/  IMAD.HI.U32 R18, R19, R3, R18 ;  /* 0x0000000313127227 */ /* 0x000fe200078e0012 */
[C---:B--2---:R-:W-:Y:S02]  /*01b0*/  PRMT R13, R8.reuse, 0x9910, RZ ;  /* 0x00009910080d7816 */ /* 0x044fe400000000ff */
[C---:B------:R-:W-:Y:S02]  /*01c0*/  PRMT R16, R8.reuse, 0xbb32, RZ ;  /* 0x0000bb3208107816 */ /* 0x040fe400000000ff */
[----:B------:R-:W-:Y:S02]  /*01d0*/  IABS R15, R13 ;  /* 0x0000000d000f7213 */ /* 0x000fe40000000000 */
[----:B------:R-:W-:Y:S01]  /*01e0*/  LOP3.LUT R12, R8, R4, RZ, 0x3c, !PT ;  /* 0x00000004080c7212 */ /* 0x000fe200078e3cff */
[----:B------:R-:W-:-:S02]  /*01f0*/  IMAD.MOV.U32 R3, RZ, RZ, R16 ;  /* 0x000000ffff037224 */ /* 0x000fc400078e0010 */
[----:B------:R-:W-:Y:S01]  /*0200*/  IMAD.HI.U32 R21, R18, R15, RZ ;  /* 0x0000000f12157227 */ /* 0x000fe200078e00ff */
[----:B------:R-:W-:Y:S02]  /*0210*/  PRMT R14, R12, 0x9910, RZ ;  /* 0x000099100c0e7816 */ /* 0x000fe400000000ff */
[----:B------:R-:W-:Y:S01]  /*0220*/  IABS R17, R3 ;  /* 0x0000000300117213 */ /* 0x000fe20000000000 */
[--C-:B------:R-:W-:Y:S01]  /*0230*/  IMAD R16, R21, R2, R15.reuse ;  /* 0x0000000215107224 */ /* 0x100fe200078e020f */
[----:B------:R-:W-:Y:S02]  /*0240*/  PRMT R15, R8, 0x7632, R15 ;  /* 0x00007632080f7816 */ /* 0x000fe4000000000f */
[----:B------:R-:W-:Y:S01]  /*0250*/  ISETP.GT.AND P4, PT, R14, -0x1, PT ;  /* 0xffffffff0e00780c */ /* 0x000fe20003f84270 */
[----:B------:R-:W-:Y:S01]  /*0260*/  IMAD.HI.U32 R23, R18, R17, RZ ;  /* 0x0000001112177227 */ /* 0x000fe200078e00ff */
[----:B------:R-:W-:Y:S02]  /*0270*/  ISETP.GT.U32.AND P2, PT, R5, R16, PT ;  /* 0x000000100500720c */ /* 0x000fe40003f44070 */
[----:B------:R-:W-:Y:S01]  /*0280*/  LOP3.LUT R14, R13, R6, RZ, 0x3c, !PT ;  /* 0x000000060d0e7212 */ /* 0x000fe200078e3cff */
[----:B------:R-:W-:Y:S01]  /*0290*/  IMAD R12, R23, R2, R17 ;  /* 0x00000002170c7224 */ /* 0x000fe200078e0211 */
[----:B------:R-:W-:-:S02]  /*02a0*/  PRMT R17, R9, 0x9910, RZ ;  /* 0x0000991009117816 */ /* 0x000fc400000000ff */
[----:B------:R-:W-:Y:S02]  /*02b0*/  LOP3.LUT R8, R15, R4, RZ, 0x3c, !PT ;  /* 0x000000040f087212 */ /* 0x000fe400078e3cff */
[----:B------:R-:W-:Y:S02]  /*02c0*/  ISETP.GT.U32.AND P1, PT, R5, R12, PT ;  /* 0x0000000c0500720c */ /* 0x000fe40003f24070 */
[----:B------:R-:W-:Y:S02]  /*02d0*/  ISETP.GE.AND P5, PT, R14, RZ, PT ;  /* 0x000000ff0e00720c */ /* 0x000fe40003fa6270 */
[----:B------:R-:W-:Y:S01]  /*02e0*/  PRMT R8, R8, 0x9910, RZ ;  /* 0x0000991008087816 */ /* 0x000fe200000000ff */
[----:B------:R-:W-:Y:S01]  /*02f0*/  @!P2 IMAD.IADD R16, R16, 0x1, -R5 ;  /* 0x000000011010a824 */ /* 0x000fe200078e0a05 */
[----:B------:R-:W-:Y:S01]  /*0300*/  IABS R15, R17 ;  /* 0x00000011000f7213 */ /* 0x000fe20000000000 */
[----:B------:R-:W-:Y:S01]  /*0310*/  @!P2 VIADD R21, R21, 0x1 ;  /* 0x000000011515a836 */ /* 0x000fe20000000000 */
[----:B------:R-:W-:-:S02]  /*0320*/  ISETP.GT.AND P2, PT, R8, -0x1, PT ;  /* 0xffffffff0800780c */ /* 0x000fc40003f44270 */
[----:B------:R-:W-:Y:S01]  /*0330*/  ISETP.GE.U32.AND P0, PT, R16, R5, PT ;  /* 0x000000051000720c */ /* 0x000fe20003f06070 */
[----:B------:R-:W-:Y:S01]  /*0340*/  IMAD.HI.U32 R19, R18, R15, RZ ;  /* 0x0000000f12137227 */ /* 0x000fe200078e00ff */
[----:B------:R-:W-:Y:S02]  /*0350*/  PRMT R8, R9, 0xbb32, RZ ;  /* 0x0000bb3209087816 */ /* 0x000fe400000000ff */
[----:B------:R-:W-:Y:S01]  /*0360*/  LOP3.LUT R14, R3, R6, RZ, 0x3c, !PT ;  /* 0x00000006030e7212 */ /* 0x000fe200078e3cff */
[----:B------:R-:W-:Y:S02]  /*0370*/  @!P1 IMAD.IADD R12, R12, 0x1, -R5 ;  /* 0x000000010c0c9824 */ /* 0x000fe400078e0a05 */
[----:B------:R-:W-:Y:S01]  /*0380*/  @!P1 VIADD R23, R23, 0x1 ;  /* 0x0000000117179836 */ /* 0x000fe20000000000 */
[----:B------:R-:W-:Y:S01]  /*0390*/  ISETP.GE.AND P3, PT, R14, RZ, PT ;  /* 0x000000ff0e00720c */ /* 0x000fe20003f66270 */
[----:B------:R-:W-:Y:S01]  /*03a0*/  IMAD R22, R19, R2, R15 ;  /* 0x0000000213167224 */ /* 0x000fe200078e020f */
[----:B------:R-:W-:Y:S01]  /*03b0*/  ISETP.GE.U32.AND P6, PT, R12, R5, PT ;  /* 0x000000050c00720c */ /* 0x000fe20003fc6070 */
[----:B------:R-:W-:Y:S01]  /*03c0*/  IMAD.MOV.U32 R15, RZ, RZ, R8 ;  /* 0x000000ffff0f7224 */ /* 0x000fe200078e0008 */
[----:B------:R-:W-:Y:S01]  /*03d0*/  LOP3.LUT R14, RZ, R6, RZ, 0x33, !PT ;  /* 0x00000006ff0e7212 */ /* 0x000fe200078e33ff */
[----:B------:R-:W-:Y:S01]  /*03e0*/  @P0 VIADD R21, R21, 0x1 ;  /* 0x0000000115150836 */ /* 0x000fe20000000000 */
[----:B------:R-:W-:-:S02]  /*03f0*/  ISETP.NE.AND P0, PT, R6, RZ, PT ;  /* 0x000000ff0600720c */ /* 0x000fc40003f05270 */
[----:B------:R-:W-:Y:S01]  /*0400*/  ISETP.GT.U32.AND P1, PT, R5, R22, PT ;  /* 0x000000160500720c */ /* 0x000fe20003f24070 */
[----:B------:R-:W-:Y:S01]  /*0410*/  IMAD.MOV.U32 R27, RZ, RZ, R21 ;  /* 0x000000ffff1b7224 */ /* 0x000fe200078e0015 */
[----:B------:R-:W-:-:S03]  /*0420*/  IABS R21, R15 ;  /* 0x0000000f00157213 */ /* 0x000fc60000000000 */
[----:B------:R-:W-:Y:S02]  /*0430*/  @!P5 IMAD.MOV R27, RZ, RZ, -R27 ;  /* 0x000000ffff1bd224 */ /* 0x000fe400078e0a1b */
[----:B------:R-:W-:-:S03]  /*0440*/  @P6 VIADD R23, R23, 0x1 ;  /* 0x0000000117176836 */ /* 0x000fc60000000000 */
[----:B------:R-:W-:Y:S01]  /*0450*/  SEL R8, R14, R27, !P0 ;  /* 0x0000001b0e087207 */ /* 0x000fe20004000000 */
[----:B------:R-:W-:Y:S01]  /*0460*/  IMAD.MOV.U32 R25, RZ, RZ, R23 ;  /* 0x000000ffff197224 */ /* 0x000fe200078e0017 */
        /* <DEDUP_REMOVED lines=11> */
.L_x_26288:
[----:B------:R-:W-:Y:S05]  /*0520*/  BSYNC B0 ;  /* 0x0000000000007941 */ /* 0x000fea0003800000 */
.L_x_26287:
[----:B------:R-:W-:Y:S01]  /*0530*/  @!P3 IMAD.MOV R25, RZ, RZ, -R25 ;  /* 0x000000ffff19b224 */ /* 0x000fe200078e0a19 */
[----:B------:R-:W-:Y:S01]  /*0540*/  BSSY B0, `(.L_x_26289) ;  /* 0x0000010000007945 */ /* 0x000fe20003800000 */
[----:B------:R-:W-:Y:S01]  /*0550*/  LOP3.LUT R16, R9, R4, RZ, 0x3c, !PT ;  /* 0x0000000409107212 */ /* 0x000fe200078e3cff */
[----:B------:R-:W-:Y:S01]  /*0560*/  IMAD.HI.U32 R23, R18, R21, RZ ;  /* 0x0000001512177227 */ /* 0x000fe200078e00ff */
        /* <DEDUP_REMOVED lines=13> */
.L_x_26290:
[----:B------:R-:W-:Y:S05]  /*0640*/  BSYNC B0 ;  /* 0x0000000000007941 */ /* 0x000fea0003800000 */
.L_x_26289:
[----:B------:R-:W-:Y:S01]  /*0650*/  @!P1 IMAD.IADD R22, R22, 0x1, -R5 ;  /* 0x0000000116169824 */ /* 0x000fe200078e0a05 */
[----:B------:R-:W-:Y:S01]  /*0660*/  PRMT R12, R16, 0x9910, RZ ;  /* 0x00009910100c7816 */ /* 0x000fe200000000ff */
[----:B------:R-:W-:Y:S01]  /*0670*/  IMAD.MOV.U32 R3, RZ, RZ, R20 ;  /* 0x000000ffff037224 */ /* 0x000fe200078e0014 */
[----:B------:R-:W-:Y:S01]  /*0680*/  LOP3.LUT R20, R17, R6, RZ, 0x3c, !PT ;  /* 0x0000000611147212 */ /* 0x000fe200078e3cff */
[----:B------:R-:W-:Y:S01]  /*0690*/  IMAD R16, R23, R2, R21 ;  /* 0x0000000217107224 */ /* 0x000fe200078e0215 */
[----:B------:R-:W-:Y:S01]  /*06a0*/  ISETP.GE.U32.AND P2, PT, R22, R5, PT ;  /* 0x000000051600720c */ /* 0x000fe20003f46070 */
[----:B------:R-:W-:Y:S01]  /*06b0*/  @!P1 VIADD R19, R19, 0x1 ;  /* 0x0000000113139836 */ /* 0x000fe20000000000 */
[----:B------:R-:W-:Y:S01]  /*06c0*/  IABS R25, R3 ;  /* 0x0000000300197213 */ /* 0x000fe20000000000 */
[----:B------:R-:W-:Y:S01]  /*06d0*/  BSSY B0, `(.L_x_26291) ;  /* 0x0000021000007945 */ /* 0x000fe20003800000 */
[----:B------:R-:W-:Y:S02]  /*06e0*/  ISETP.GT.U32.AND P6, PT, R5, R16, PT ;  /* 0x000000100500720c */ /* 0x000fe40003fc4070 */
[----:B------:R-:W-:Y:S01]  /*06f0*/  ISETP.GE.AND P4, PT, R20, RZ, PT ;  /* 0x000000ff1400720c */ /* 0x000fe20003f86270 */
[----:B------:R-:W-:Y:S01]  /*0700*/  IMAD.HI.U32 R21, R18, R25, RZ ;  /* 0x0000001912157227 */ /* 0x000fe200078e00ff */
[----:B------:R-:W-:-:S02]  /*0710*/  ISETP.GT.AND P3, PT, R12, -0x1, PT ;  /* 0xffffffff0c00780c */ /* 0x000fc40003f64270 */
[----:B------:R-:W-:Y:S01]  /*0720*/  PRMT R9, R9, 0x7632, R9 ;  /* 0x0000763209097816 */ /* 0x000fe20000000009 */
[----:B------:R-:W-:Y:S01]  /*0730*/  IMAD R20, R21, R2, R25 ;  /* 0x0000000215147224 */ /* 0x000fe200078e0219 */
[-C--:B------:R-:W-:Y:S01]  /*0740*/  LOP3.LUT R12, R10, R4.reuse, RZ, 0x3c, !PT ;  /* 0x000000040a0c7212 */ /* 0x080fe200078e3cff */
[----:B------:R-:W-:Y:S01]  /*0750*/  @P2 VIADD R19, R19, 0x1 ;  /* 0x0000000113132836 */ /* 0x000fe20000000000 */
[----:B------:R-:W-:Y:S02]  /*0760*/  LOP3.LUT R9, R9, R4, RZ, 0x3c, !PT ;  /* 0x0000000409097212 */ /* 0x000fe400078e3cff */
[----:B------:R-:W-:Y:S01]  /*0770*/  PRMT R12, R12, 0x9910, RZ ;  /* 0x000099100c0c7816 */ /* 0x000fe200000000ff */
[----:B------:R-:W-:Y:S01]  /*0780*/  IMAD.MOV.U32 R25, RZ, RZ, R19 ;  /* 0x000000ffff197224 */ /* 0x000fe200078e0013 */
[----:B------:R-:W-:Y:S01]  /*0790*/  LOP3.LUT R24, R15, R6, RZ, 0x3c, !PT ;  /* 0x000000060f187212 */ /* 0x000fe200078e3cff */
[----:B------:R-:W-:Y:S01]  /*07a0*/  @!P6 IMAD.IADD R16, R16, 0x1, -R5 ;  /* 0x000000011010e824 */ /* 0x000fe200078e0a05 */
[----:B------:R-:W-:Y:S01]  /*07b0*/  PRMT R19, R9, 0x9910, RZ ;  /* 0x0000991009137816 */ /* 0x000fe200000000ff */
[----:B------:R-:W-:Y:S01]  /*07c0*/  @!P4 IMAD.MOV R25, RZ, RZ, -R25 ;  /* 0x000000ffff19c224 */ /* 0x000fe200078e0a19 */
[----:B------:R-:W-:Y:S01]  /*07d0*/  ISETP.GE.AND P5, PT, R24, RZ, PT ;  /* 0x000000ff1800720c */ /* 0x000fe20003fa6270 */
[----:B------:R-:W-:Y:S01]  /*07e0*/  IMAD.MOV.U32 R9, RZ, RZ, R12 ;  /* 0x000000ffff097224 */ /* 0x000fe200078e000c */
[----:B------:R-:W-:-:S02]  /*07f0*/  ISETP.GT.U32.AND P2, PT, R5, R20, PT ;  /* 0x000000140500720c */ /* 0x000fc40003f44070 */
[----:B------:R-:W-:Y:S02]  /*0800*/  ISETP.GE.U32.AND P1, PT, R16, R5, PT ;  /* 0x000000051000720c */ /* 0x000fe40003f26070 */
[----:B------:R-:W-:Y:S02]  /*0810*/  LOP3.LUT R24, R3, R6, RZ, 0x3c, !PT ;  /* 0x0000000603187212 */ /* 0x000fe400078e3cff */
[----:B------:R-:W-:Y:S01]  /*0820*/  SEL R12, R14, R25, !P0 ;  /* 0x000000190e0c7207 */ /* 0x000fe20004000000 */
[----:B------:R-:W-:Y:S08]  /*0830*/  @P3 BRA `(.L_x_26292) ;  /* 0x0000000000283947 */ /* 0x000ff00003800000 */
        /* <DEDUP_REMOVED lines=10> */
.L_x_26292:
[----:B------:R-:W-:Y:S05]  /*08e0*/  BSYNC B0 ;  /* 0x0000000000007941 */ /* 0x000fea0003800000 */
.L_x_26291:
[----:B------:R-:W-:Y:S01]  /*08f0*/  @!P6 VIADD R23, R23, 0x1 ;  /* 0x000000011717e836 */ /* 0x000fe20000000000 */
[----:B------:R-:W-:Y:S01]  /*0900*/  ISETP.GT.AND P6, PT, R19, -0x1, PT ;  /* 0xffffffff1300780c */ /* 0x000fe20003fc4270 */
[----:B------:R-:W-:Y:S01]  /*0910*/  @!P2 IMAD.IADD R20, R20, 0x1, -R5 ;  /* 0x000000011414a824 */ /* 0x000fe200078e0a05 */
[----:B------:R-:W-:Y:S01]  /*0920*/  PRMT R19, R10, 0xbb32, RZ ;  /* 0x0000bb320a137816 */ /* 0x000fe200000000ff */
[----:B------:R-:W-:Y:S01]  /*0930*/  @P1 VIADD R23, R23, 0x1 ;  /* 0x0000000117171836 */ /* 0x000fe20000000000 */
[----:B------:R-:W-:Y:S01]  /*0940*/  PRMT R17, R11, 0x9910, RZ ;  /* 0x000099100b117816 */ /* 0x000fe200000000ff */
[----:B------:R-:W-:Y:S01]  /*0950*/  BSSY B0, `(.L_x_26293) ;  /* 0x0000014000007945 */ /* 0x000fe20003800000 */
[----:B------:R-:W-:Y:S01]  /*0960*/  ISETP.GT.AND P3, PT, R9, -0x1, PT ;  /* 0xffffffff0900780c */ /* 0x000fe20003f64270 */
[----:B------:R-:W-:Y:S01]  /*0970*/  @!P5 IMAD.MOV R23, RZ, RZ, -R23 ;  /* 0x000000ffff17d224 */ /* 0x000fe200078e0a17 */
[----:B------:R-:W-:Y:S02]  /*0980*/  ISETP.GE.AND P4, PT, R24, RZ, PT ;  /* 0x000000ff1800720c */ /* 0x000fe40003f86270 */
[----:B------:R-:W-:-:S02]  /*0990*/  ISETP.GE.U32.AND P1, PT, R20, R5, PT ;  /* 0x000000051400720c */ /* 0x000fc40003f26070 */
[----:B------:R-:W-:Y:S02]  /*09a0*/  IABS R29, R19 ;  /* 0x00000013001d7213 */ /* 0x000fe40000000000 */
[----:B------:R-:W-:Y:S02]  /*09b0*/  IABS R27, R17 ;  /* 0x00000011001b7213 */ /* 0x000fe40000000000 */
        /* <DEDUP_REMOVED lines=13> */
.L_x_26294:
[----:B------:R-:W-:Y:S05]  /*0a90*/  BSYNC B0 ;  /* 0x0000000000007941 */ /* 0x000fea0003800000 */
.L_x_26293:
[----:B------:R-:W-:Y:S01]  /*0aa0*/  @!P2 VIADD R21, R21, 0x1 ;  /* 0x000000011515a836 */ /* 0x000fe20000000000 */
[----:B------:R-:W-:Y:S01]  /*0ab0*/  BSSY B0, `(.L_x_26295) ;  /* 0x000001a000007945 */ /* 0x000fe20003800000 */
[----:B------:R-:W-:-:S04]  /*0ac0*/  IMAD.HI.U32 R23, R18, R29, RZ ;  /* 0x0000001d12177227 */ /* 0x000fc800078e00ff */
[----:B------:R-:W-:Y:S02]  /*0ad0*/  IMAD.MOV.U32 R15, RZ, RZ, R22 ;  /* 0x000000ffff0f7224 */ /* 0x000fe400078e0016 */
[----:B------:R-:W-:-:S04]  /*0ae0*/  IMAD.HI.U32 R25, R18, R27, RZ ;  /* 0x0000001b12197227 */ /* 0x000fc800078e00ff */
[----:B------:R-:W-:Y:S02]  /*0af0*/  @P1 VIADD R21, R21, 0x1 ;  /* 0x0000000115151836 */ /* 0x000fe40000000000 */
[-C--:B------:R-:W-:Y:S01]  /*0b00*/  IMAD R22, R23, R2.reuse, R29 ;  /* 0x0000000217167224 */ /* 0x080fe200078e021d */
[----:B------:R-:W-:Y:S01]  /*0b10*/  IABS R29, R15 ;  /* 0x0000000f001d7213 */ /* 0x000fe20000000000 */
[----:B------:R-:W-:Y:S02]  /*0b20*/  IMAD R16, R25, R2, R27 ;  /* 0x0000000219107224 */ /* 0x000fe400078e021b */
[----:B------:R-:W-:Y:S01]  /*0b30*/  IMAD.MOV.U32 R27, RZ, RZ, R21 ;  /* 0x000000ffff1b7224 */ /* 0x000fe200078e0015 */
[C---:B------:R-:W-:Y:S01]  /*0b40*/  ISETP.GT.U32.AND P1, PT, R5.reuse, R22, PT ;  /* 0x000000160500720c */ /* 0x040fe20003f24070 */
        /* <DEDUP_REMOVED lines=16> */
.L_x_26296:
[----:B------:R-:W-:Y:S05]  /*0c50*/  BSYNC B0 ;  /* 0x0000000000007941 */ /* 0x000fea0003800000 */
.L_x_26295:
[----:B------:R-:W-:Y:S01]  /*0c60*/  @!P1 IMAD.IADD R22, R22, 0x1, -R5 ;  /* 0x0000000116169824 */ /* 0x000fe200078e0a05 */
[----:B------:R-:W-:Y:S01]  /*0c70*/  PRMT R3, R10, 0x7632, R3 ;  /* 0x000076320a037816 */ /* 0x000fe20000000003 */
[----:B------:R-:W-:Y:S01]  /*0c80*/  @!P1 VIADD R23, R23, 0x1 ;  /* 0x0000000117179836 */ /* 0x000fe20000000000 */
[----:B------:R-:W-:Y:S01]  /*0c90*/  ISETP.GT.U32.AND P3, PT, R5, R24, PT ;  /* 0x000000180500720c */ /* 0x000fe20003f64070 */
[----:B------:R-:W-:Y:S01]  /*0ca0*/  @!P2 IMAD.IADD R16, R16, 0x1, -R5 ;  /* 0x000000011010a824 */ /* 0x000fe200078e0a05 */
[----:B------:R-:W-:Y:S01]  /*0cb0*/  ISETP.GE.U32.AND P4, PT, R22, R5, PT ;  /* 0x000000051600720c */ /* 0x000fe20003f86070 */
[----:B------:R-:W-:Y:S01]  /*0cc0*/  @!P2 VIADD R25, R25, 0x1 ;  /* 0x000000011919a836 */ /* 0x000fe20000000000 */
[----:B------:R-:W-:Y:S01]  /*0cd0*/  LOP3.LUT R10, R3, R4, RZ, 0x3c, !PT ;  /* 0x00000004030a7212 */ /* 0x000fe200078e3cff */
[----:B------:R-:W-:Y:S01]  /*0ce0*/  BSSY B0, `(.L_x_26297) ;  /* 0x0000029000007945 */ /* 0x000fe20003800000 */
[----:B------:R-:W-:Y:S02]  /*0cf0*/  LOP3.LUT R3, R19, R6, RZ, 0x3c, !PT ;  /* 0x0000000613037212 */ /* 0x000fe400078e3cff */
[----:B------:R-:W-:-:S02]  /*0d00*/  LOP3.LUT R2, R11, R4, RZ, 0x3c, !PT ;  /* 0x000000040b027212 */ /* 0x000fc400078e3cff */
[----:B------:R-:W-:Y:S02]  /*0d10*/  PRMT R11, R11, 0x7632, R11 ;  /* 0x000076320b0b7816 */ /* 0x000fe4000000000b */
[----:B------:R-:W-:Y:S01]  /*0d20*/  ISETP.GE.AND P5, PT, R3, RZ, PT ;  /* 0x000000ff0300720c */ /* 0x000fe20003fa6270 */
[----:B------:R-:W-:Y:S01]  /*0d30*/  @!P3 IMAD.IADD R24, R24, 0x1, -R5 ;  /* 0x000000011818b824 */ /* 0x000fe200078e0a05 */
[----:B------:R-:W-:Y:S01]  /*0d40*/  PRMT R2, R2, 0x9910, RZ ;  /* 0x0000991002027816 */ /* 0x000fe200000000ff */
[----:B------:R-:W-:Y:S01]  /*0d50*/  @P4 VIADD R23, R23, 0x1 ;  /* 0x0000000117174836 */ /* 0x000fe20000000000 */
[----:B------:R-:W-:Y:S01]  /*0d60*/  LOP3.LUT R3, R17, R6, RZ, 0x3c, !PT ;  /* 0x0000000611037212 */ /* 0x000fe200078e3cff */
[----:B------:R-:W-:Y:S01]  /*0d70*/  @!P3 VIADD R21, R21, 0x1 ;  /* 0x000000011515b836 */ /* 0x000fe20000000000 */
[----:B------:R-:W-:Y:S02]  /*0d80*/  LOP3.LUT R4, R11, R4, RZ, 0x3c, !PT ;  /* 0x000000040b047212 */ /* 0x000fe400078e3cff */
[----:B------:R-:W-:-:S02]  /*0d90*/  PRMT R10, R10, 0x9910, RZ ;  /* 0x000099100a0a7816 */ /* 0x000fc400000000ff */
[----:B------:R-:W-:Y:S02]  /*0da0*/  ISETP.GT.AND P1, PT, R2, -0x1, PT ;  /* 0xffffffff0200780c */ /* 0x000fe40003f24270 */
[----:B------:R-:W-:Y:S01]  /*0db0*/  ISETP.GE.AND P4, PT, R3, RZ, PT ;  /* 0x000000ff0300720c */ /* 0x000fe20003f86270 */
[----:B------:R-:W-:Y:S01]  /*0dc0*/  @!P5 IMAD.MOV R23, RZ, RZ, -R23 ;  /* 0x000000ffff17d224 */ /* 0x000fe200078e0a17 */
[----:B------:R-:W-:Y:S01]  /*0dd0*/  PRMT R11, R4, 0x9910, RZ ;  /* 0x00009910040b7816 */ /* 0x000fe200000000ff */
[----:B------:R-:W0:Y:S01]  /*0de0*/  LDC.64 R2, c[0x0][0x218] ;  /* 0x00008600ff027b82 */ /* 0x000e220000000a00 */
[-C--:B------:R-:W-:Y:S01]  /*0df0*/  ISETP.GE.U32.AND P6, PT, R16, R5.reuse, PT ;  /* 0x000000051000720c */ /* 0x080fe20003fc6070 */
[----:B------:R-:W-:Y:S01]  /*0e00*/  IMAD.MOV.U32 R4, RZ, RZ, R10 ;  /* 0x000000ffff047224 */ /* 0x000fe200078e000a */
[----:B------:R-:W-:Y:S02]  /*0e10*/  ISETP.GE.U32.AND P2, PT, R24, R5, PT ;  /* 0x000000051800720c */ /* 0x000fe40003f46070 */
[----:B------:R-:W-:-:S02]  /*0e20*/  LOP3.LUT R6, R15, R6, RZ, 0x3c, !PT ;  /* 0x000000060f067212 */ /* 0x000fc400078e3cff */
[----:B------:R-:W-:-:S07]  /*0e30*/  ISETP.GT.AND P5, PT, R4, -0x1, PT ;  /* 0xffffffff0400780c */ /* 0x000fce0003fa4270 */
[----:B------:R-:W-:Y:S01]  /*0e40*/  @P6 VIADD R25, R25, 0x1 ;  /* 0x0000000119196836 */ /* 0x000fe20000000000 */
[----:B------:R-:W-:Y:S01]  /*0e50*/  ISETP.GE.AND P6, PT, R6, RZ, PT ;  /* 0x000000ff0600720c */ /* 0x000fe20003fc6270 */
[----:B------:R-:W-:Y:S02]  /*0e60*/  IMAD.MOV.U32 R6, RZ, RZ, R11 ;  /* 0x000000ffff067224 */ /* 0x000fe400078e000b */
[----:B------:R-:W-:Y:S02]  /*0e70*/  @P2 VIADD R21, R21, 0x1 ;  /* 0x0000000115152836 */ /* 0x000fe40000000000 */
[----:B------:R-:W-:Y:S01]  /*0e80*/  @!P4 IMAD.MOV R25, RZ, RZ, -R25 ;  /* 0x000000ffff19c224 */ /* 0x000fe200078e0a19 */
[----:B------:R-:W-:Y:S01]  /*0e90*/  ISETP.GT.AND P3, PT, R6, -0x1, PT ;  /* 0xffffffff0600780c */ /* 0x000fe20003f64270 */
[----:B------:R-:W-:Y:S01]  /*0ea0*/  IMAD.MOV.U32 R11, RZ, RZ, R21 ;  /* 0x000000ffff0b7224 */ /* 0x000fe200078e0015 */
[----:B------:R-:W-:Y:S01]  /*0eb0*/  SEL R21, R14, R23, !P0 ;  /* 0x000000170e157207 */ /* 0x000fe20004000000 */
[----:B------:R-:W-:Y:S10]  /*0ec0*/  @P5 BRA `(.L_x_26298) ;  /* 0x0000000000285947 */ /* 0x000ff40003800000 */
        /* <DEDUP_REMOVED lines=10> */
.L_x_26298:
[----:B------:R-:W-:Y:S05]  /*0f70*/  BSYNC B0 ;  /* 0x0000000000007941 */ /* 0x000fea0003800000 */
.L_x_26297:
[----:B------:R-:W-:Y:S01]  /*0f80*/  BSSY B0, `(.L_x_26299) ;  /* 0x000000f000007945 */ /* 0x000fe20003800000 */
[----:B0-----:R-:W-:Y:S01]  /*0f90*/  IMAD.WIDE.U32 R2, R0, 0x2, R2 ;  /* 0x0000000200027825 */ /* 0x001fe200078e0002 */
[----:B------:R-:W-:-:S03]  /*0fa0*/  SEL R25, R14, R25, !P0 ;  /* 0x000000190e197207 */ /* 0x000fc60004000000 */
[----:B------:R-:W-:Y:S01]  /*0fb0*/  @!P6 IMAD.MOV R11, RZ, RZ, -R11 ;  /* 0x000000ffff0be224 */ /* 0x000fe200078e0a0b */
        /* <DEDUP_REMOVED lines=11> */
.L_x_26300:
[----:B------:R-:W-:Y:S05]  /*1070*/  BSYNC B0 ;  /* 0x0000000000007941 */ /* 0x000fea0003800000 */
.L_x_26299:
        /* <DEDUP_REMOVED lines=14> */
.L_x_26302:
[----:B------:R-:W-:Y:S05]  /*1160*/  BSYNC B0 ;  /* 0x0000000000007941 */ /* 0x000fea0003800000 */
.L_x_26301:
[----:B------:R-:W-:Y:S02]  /*1170*/  PRMT R11, R0, 0x1054, R25 ;  /* 0x00001054000b7816 */ /* 0x000fe40000000019 */
[----:B------:R-:W-:Y:S02]  /*1180*/  PRMT R10, R21, 0x1054, R18 ;  /* 0x00001054150a7816 */ /* 0x000fe40000000012 */
[----:B------:R-:W-:Y:S02]  /*1190*/  PRMT R9, R9, 0x1054, R12 ;  /* 0x0000105409097816 */ /* 0x000fe4000000000c */
[----:B------:R-:W-:-:S05]  /*11a0*/  PRMT R8, R13, 0x1054, R8 ;  /* 0x000010540d087816 */ /* 0x000fca0000000008 */
[----:B------:R-:W-:Y:S01]  /*11b0*/  STG.E.128 desc[UR4][R2.64], R8 ;  /* 0x0000000802007986 */ /* 0x000fe2000c101d04 */
[----:B------:R-:W-:Y:S05]  /*11c0*/  EXIT ;  /* 0x000000000000794d */ /* 0x000fea0003800000 */
.L_x_26286:
        /* <DEDUP_REMOVED lines=100> */
.L_x_26304:
[----:B------:R-:W-:Y:S05]  /*1810*/  BSYNC B0 ;  /* 0x0000000000007941 */ /* 0x000fea0003800000 */
.L_x_26303:
        /* <DEDUP_REMOVED lines=48> */
.L_x_26306:
[----:B------:R-:W-:Y:S05]  /*1b20*/  BSYNC B0 ;  /* 0x0000000000007941 */ /* 0x000fea0003800000 */
.L_x_26305:
        /* <DEDUP_REMOVED lines=53> */
.L_x_26308:
[----:B------:R-:W-:Y:S05]  /*1e80*/  BSYNC B0 ;  /* 0x0000000000007941 */ /* 0x000fea0003800000 */
.L_x_26307:
        /* <DEDUP_REMOVED lines=45> */
.L_x_26310:
[----:B------:R-:W-:Y:S05]  /*2160*/  BSYNC B0 ;  /* 0x0000000000007941 */ /* 0x000fea0003800000 */
.L_x_26309:
        /* <DEDUP_REMOVED lines=45> */
.L_x_26312:
[----:B------:R-:W-:Y:S05]  /*2440*/  BSYNC B0 ;  /* 0x0000000000007941 */ /* 0x000fea0003800000 */
.L_x_26311:
        /* <DEDUP_REMOVED lines=44> */
.L_x_26314:
[----:B------:R-:W-:Y:S05]  /*2710*/  BSYNC B0 ;  /* 0x0000000000007941 */ /* 0x000fea0003800000 */
.L_x_26313:
        /* <DEDUP_REMOVED lines=44> */
.L_x_26316:
[----:B------:R-:W-:Y:S05]  /*29e0*/  BSYNC B0 ;  /* 0x0000000000007941 */ /* 0x000fea0003800000 */
.L_x_26315:
        /* <DEDUP_REMOVED lines=44> */
.L_x_26318:
[----:B------:R-:W-:Y:S05]  /*2cb0*/  BSYNC B0 ;  /* 0x0000000000007941 */ /* 0x000fea0003800000 */
.L_x_26317:
        /* <DEDUP_REMOVED lines=15> */
.L_x_26321:
[----:B------:R-:W-:-:S13]  /*2db0*/  ISETP.GE.AND P0, PT, R7, R6, PT ;  /* 0x000000060700720c */ /* 0x000fda0003f06270 */
[----:B------:R-:W-:Y:S05]  /*2dc0*/  @P0 BRA `(.L_x_26323) ;  /* 0x0000000000300947 */ /* 0x000fea0003800000 */
[----:B0-----:R-:W0:Y:S01]  /*2dd0*/  LDC.64 R16, c[0x0][0x218] ;  /* 0x00008600ff107b82 */ /* 0x001e220000000a00 */
[----:B------:R-:W-:Y:S02]  /*2de0*/  IMAD.IADD R3, R0, 0x1, R7 ;  /* 0x0000000100037824 */ /* 0x000fe400078e0207 */
[----:B------:R-:W-:Y:S02]  /*2df0*/  VIADD R7, R7, 0x80 ;  /* 0x0000008007077836 */ /* 0x000fe40000000000 */
[----:B0-----:R-:W-:-:S05]  /*2e00*/  IMAD.WIDE.U32 R16, R3, 0x2, R16 ;  /* 0x0000000203107825 */ /* 0x001fca00078e0010 */
[----:B------:R0:W-:Y:S02]  /*2e10*/  STG.E.U16 desc[UR4][R16.64], R13 ;  /* 0x0000000d10007986 */ /* 0x0001e4000c101504 */
.L_x_26322:
[----:B------:R-:W-:-:S13]  /*2e20*/  ISETP.GE.AND P0, PT, R7, R6, PT ;  /* 0x000000060700720c */ /* 0x000fda0003f06270 */
[----:B------:R-:W-:Y:S05]  /*2e30*/  @P0 BRA `(.L_x_26324) ;  /* 0x0000000000300947 */ /* 0x000fea0003800000 */
[----:B0-----:R-:W0:Y:S01]  /*2e40*/  LDC.64 R12, c[0x0][0x218] ;  /* 0x00008600ff0c7b82 */ /* 0x001e220000000a00 */
[----:B------:R-:W-:Y:S02]  /*2e50*/  IMAD.IADD R3, R0, 0x1, R7 ;  /* 0x0000000100037824 */ /* 0x000fe400078e0207 */
[----:B------:R-:W-:Y:S02]  /*2e60*/  VIADD R7, R7, 0x80 ;  /* 0x0000008007077836 */ /* 0x000fe40000000000 */
[----:B0-----:R-:W-:-:S05]  /*2e70*/  IMAD.WIDE.U32 R12, R3, 0x2, R12 ;  /* 0x00000002030c7825 */ /* 0x001fca00078e000c */
[----:B------:R1:W-:Y:S02]  /*2e80*/  STG.E.U16 desc[UR4][R12.64], R9 ;  /* 0x000000090c007986 */ /* 0x0003e4000c101504 */
.L_x_26323:
[----:B------:R-:W-:-:S13]  /*2e90*/  ISETP.GE.AND P0, PT, R7, R6, PT ;  /* 0x000000060700720c */ /* 0x000fda0003f06270 */
[----:B------:R-:W-:Y:S05]  /*2ea0*/  @P0 BRA `(.L_x_26325) ;  /* 0x0000000000340947 */ /* 0x000fea0003800000 */
[----:B-1----:R-:W1:Y:S01]  /*2eb0*/  LDC.64 R8, c[0x0][0x218] ;  /* 0x00008600ff087b82 */ /* 0x002e620000000a00 */
[----:B------:R-:W-:Y:S02]  /*2ec0*/  IMAD.IADD R3, R0, 0x1, R7 ;  /* 0x0000000100037824 */ /* 0x000fe400078e0207 */
[----:B------:R-:W-:Y:S02]  /*2ed0*/  VIADD R7, R7, 0x80 ;  /* 0x0000008007077836 */ /* 0x000fe40000000000 */
[----:B-1----:R-:W-:-:S05]  /*2ee0*/  IMAD.WIDE.U32 R8, R3, 0x2, R8 ;  /* 0x0000000203087825 */ /* 0x002fca00078e0008 */
[----:B------:R1:W-:Y:S02]  /*2ef0*/  STG.E.U16 desc[UR4][R8.64], R5 ;  /* 0x0000000508007986 */ /* 0x0003e4000c101504 */
.L_x_26324:
        /* <DEDUP_REMOVED lines=8> */
.L_x_26325:
[----:B------:R-:W-:Y:S05]  /*2f80*/  BSYNC B1 ;  /* 0x0000000000017941 */ /* 0x000fea0003800000 */
.L_x_26320:
[----:B------:R-:W-:-:S13]  /*2f90*/  ISETP.GE.AND P0, PT, R7, R6, PT ;  /* 0x000000060700720c */ /* 0x000fda0003f06270 */
[----:B--2---:R-:W2:Y:S01]  /*2fa0*/  @!P0 LDC.64 R4, c[0x0][0x218] ;  /* 0x00008600ff048b82 */ /* 0x004ea20000000a00 */
[----:B------:R-:W-:Y:S02]  /*2fb0*/  @!P0 IMAD.IADD R3, R0, 0x1, R7 ;  /* 0x0000000100038824 */ /* 0x000fe400078e0207 */
[----:B------:R-:W-:Y:S02]  /*2fc0*/  @!P0 VIADD R7, R7, 0x80 ;  /* 0x0000008007078836 */ /* 0x000fe40000000000 */
[----:B--2---:R-:W-:-:S05]  /*2fd0*/  @!P0 IMAD.WIDE.U32 R4, R3, 0x2, R4 ;  /* 0x0000000203048825 */ /* 0x004fca00078e0004 */
[----:B------:R2:W-:Y:S02]  /*2fe0*/  @!P0 STG.E.U16 desc[UR4][R4.64], R14 ;  /* 0x0000000e04008986 */ /* 0x0005e4000c101504 */
.L_x_26326:
[----:B------:R-:W-:Y:S05]  /*2ff0*/  BSYNC B0 ;  /* 0x0000000000007941 */ /* 0x000fea0003800000 */
.L_x_26319:
        /* <DEDUP_REMOVED lines=8> */
.L_x_26327:
        /* <DEDUP_REMOVED lines=16> */
.L_x_37887:


//--------------------- .text._ZN2at6native18elementwise_kernelILi128ELi4EZNS0_15gpu_kernel_implINS0_13AUnaryFunctorIsssZZZNS0_15binary_internal21div_floor_kernel_cudaERNS_18TensorIteratorBaseEENKUlvE_clEvENKUlvE3_clEvEUlssE_EEEEvS6_RKT_EUliE_EEviT1_ --------------------------
	.section	.text._ZN2at6native18elementwise_kernelILi128ELi4EZNS0_15gpu_kernel_implINS0_13AUnaryFunctorIsssZZZNS0_15binary_internal21div_floor_kernel_cudaERNS_18TensorIteratorBaseEENKUlvE_clEvENKUlvE3_clEvEUlssE_EEEEvS6_RKT_EUliE_EEviT1_,"ax",@progbits
	.align	128
        .global         _ZN2at6native18elementwise_kernelILi128ELi4EZNS0_15gpu_kernel_implINS0_13AUnaryFunctorIsssZZZNS0_15binary_internal21div_floor_kernel_cudaERNS_18TensorIteratorBaseEENKUlvE_clEvENKUlvE3_clEvEUlssE_EEEEvS6_RKT_EUliE_EEviT1_
        .type           _ZN2at6native18elementwise_kernelILi128ELi4EZNS0_15gpu_kernel_implINS0_13AUnaryFunctorIsssZZZNS0_15binary_internal21div_floor_kernel_cudaERNS_18TensorIteratorBaseEENKUlvE_clEvENKUlvE3_clEvEUlssE_EEEEvS6_RKT_EUliE_EEviT1_,@function
        .size           _ZN2at6native18elementwise_kernelILi128ELi4EZNS0_15gpu_kernel_implINS0_13AUnaryFunctorIsssZZZNS0_15binary_internal21div_floor_kernel_cudaERNS_18TensorIteratorBaseEENKUlvE_clEvENKUlvE3_clEvEUlssE_EEEEvS6_RKT_EUliE_EEviT1_,(.L_x_37888 - _ZN2at6native18elementwise_kernelILi128ELi4EZNS0_15gpu_kernel_implINS0_13AUnaryFunctorIsssZZZNS0_15binary_internal21div_floor_kernel_cudaERNS_18TensorIteratorBaseEENKUlvE_clEvENKUlvE3_clEvEUlssE_EEEEvS6_RKT_EUliE_EEviT1_)
        .other          _ZN2at6native18elementwise_kernelILi128ELi4EZNS0_15gpu_kernel_implINS0_13AUnaryFunctorIsssZZZNS0_15binary_internal21div_floor_kernel_cudaERNS_18TensorIteratorBaseEENKUlvE_clEvENKUlvE3_clEvEUlssE_EEEEvS6_RKT_EUliE_EEviT1_,@"STO_CUDA_ENTRY STV_DEFAULT"
_ZN2at6native18elementwise_kernelILi128ELi4EZNS0_15gpu_kernel_implINS0_13AUnaryFunctorIsssZZZNS0_15binary_internal21div_floor_kernel_cudaERNS_18TensorIteratorBaseEENKUlvE_clEvENKUlvE3_clEvEUlssE_EEEEvS6_RKT_EUliE_EEviT1_:
.text._ZN2at6native18elementwise_kernelILi128ELi4EZNS0_15gpu_kernel_implINS0_13AUnaryFunctorIsssZZZNS0_15binary_internal21div_floor_kernel_cudaERNS_18TensorIteratorBaseEENKUlvE_clEvENKUlvE3_clEvEUlssE_EEEEvS6_RKT_EUliE_EEviT1_:
        /* <DEDUP_REMOVED lines=313> */
.L_x_26330:
        /* <DEDUP_REMOVED lines=20> */
.L_x_26334:
[----:B------:R0:W5:Y:S01]  /*14d0*/  LDG.E.U8 R6, desc[UR36][R2.64] ;  /* 0x0000002402067981 */ /* 0x000162000c1e1100 */
[----:B------:R-:W-:Y:S05]  /*14e0*/  BRA `(.L_x_26336) ;  /* 0x0000000c00547947 */ /* 0x000fea0003800000 */
.L_x_26333:
        /* <DEDUP_REMOVED lines=8> */
.L_x_26338:
[----:B------:R0:W5:Y:S01]  /*1570*/  LDG.E.U16 R6, desc[UR36][R2.64] ;  /* 0x0000002402067981 */ /* 0x000162000c1e1500 */
[----:B------:R-:W-:Y:S05]  /*1580*/  BRA `(.L_x_26336) ;  /* 0x0000000c002c7947 */ /* 0x000fea0003800000 */
.L_x_26337:
[----:B------:R0:W5:Y:S01]  /*1590*/  LDG.E.U16 R6, desc[UR36][R2.64] ;  /* 0x0000002402067981 */ /* 0x000162000c1e1500 */
[----:B------:R-:W-:Y:S05]  /*15a0*/  BRA `(.L_x_26336) ;  /* 0x0000000c00247947 */ /* 0x000fea0003800000 */
.L_x_26332:
        /* <DEDUP_REMOVED lines=9> */
.L_x_26340:
[----:B------:R-:W2:Y:S02]  /*1640*/  LDG.E.U16 R0, desc[UR36][R2.64] ;  /* 0x0000002402007981 */ /* 0x000ea4000c1e1500 */
[----:B--2---:R-:W-:-:S06]  /*1650*/  HADD2.F32 R0, -RZ, R0.H0_H0 ;  /* 0x20000000ff007230 */ /* 0x004fcc0000004100 */
[----:B------:R-:W0:Y:S02]  /*1660*/  F2I.FTZ.TRUNC.NTZ R0, R0 ;  /* 0x0000000000007305 */ /* 0x000e24000021f100 */
[----:B0-----:R-:W-:Y:S01]  /*1670*/  PRMT R6, R0, 0x7610, R6 ;  /* 0x0000761000067816 */ /* 0x001fe20000000006 */
[----:B------:R-:W-:Y:S06]  /*1680*/  BRA `(.L_x_26336) ;  /* 0x0000000800ec7947 */ /* 0x000fec0003800000 */
.L_x_26339:
        /* <DEDUP_REMOVED lines=9> */
.L_x_26342:
[----:B------:R-:W2:Y:S02]  /*1720*/  LDG.E.U16 R2, desc[UR36][R2.64] ;  /* 0x0000002402027981 */ /* 0x000ea4000c1e1500 */
[----:B--2---:R-:W-:-:S06]  /*1730*/  HADD2.F32 R0, -RZ, R2.H0_H0 ;  /* 0x20000002ff007230 */ /* 0x004fcc0000004100 */
[----:B------:R-:W0:Y:S02]  /*1740*/  F2I.FTZ.TRUNC.NTZ R0, R0 ;  /* 0x0000000000007305 */ /* 0x000e24000021f100 */
[----:B0-----:R-:W-:Y:S01]  /*1750*/  PRMT R6, R0, 0x7610, R6 ;  /* 0x0000761000067816 */ /* 0x001fe20000000006 */
[----:B------:R-:W-:Y:S06]  /*1760*/  BRA `(.L_x_26336) ;  /* 0x0000000800b47947 */ /* 0x000fec0003800000 */
.L_x_26341:
[----:B------:R-:W2:Y:S02]  /*1770*/  LDG.E.64 R2, desc[UR36][R2.64] ;  /* 0x0000002402027981 */ /* 0x000ea4000c1e1b00 */
[----:B--2---:R0:W1:Y:S01]  /*1780*/  F2I.F64.TRUNC R6, R2 ;  /* 0x0000000200067311 */ /* 0x004062000030d100 */
[----:B------:R-:W-:Y:S05]  /*1790*/  BRA `(.L_x_26336) ;  /* 0x0000000800a87947 */ /* 0x000fea0003800000 */
.L_x_26331:
        /* <DEDUP_REMOVED lines=12> */
.L_x_26345:
[----:B------:R-:W2:Y:S02]  /*1860*/  LDG.E.64 R2, desc[UR36][R2.64] ;  /* 0x0000002402027981 */ /* 0x000ea4000c1e1b00 */
[----:B--2---:R3:W4:Y:S01]  /*1870*/  F2I.F64.TRUNC R6, R2 ;  /* 0x0000000200067311 */ /* 0x004722000030d100 */
[----:B------:R-:W-:Y:S05]  /*1880*/  BRA `(.L_x_26336) ;  /* 0x00000008006c7947 */ /* 0x000fea0003800000 */
.L_x_26344:
        /* <DEDUP_REMOVED lines=28> */
.L_x_26347:
        /* <DEDUP_REMOVED lines=15> */
.L_x_26346:
[----:B------:R-:W2:Y:S02]  /*1b40*/  LDG.E.U16 R0, desc[UR36][R2.64] ;  /* 0x0000002402007981 */ /* 0x000ea4000c1e1500 */
[----:B--2---:R-:W-:-:S06]  /*1b50*/  IMAD.U32 R0, R0, 0x10000, RZ ;  /* 0x0001000000007824 */ /* 0x004fcc00078e00ff */
[----:B------:R-:W0:Y:S02]  /*1b60*/  F2I.FTZ.TRUNC.NTZ R0, R0 ;  /* 0x0000000000007305 */ /* 0x000e24000021f100 */
[----:B0-----:R-:W-:Y:S01]  /*1b70*/  PRMT R6, R0, 0x7610, R6 ;  /* 0x0000761000067816 */ /* 0x001fe20000000006 */
[----:B------:R-:W-:Y:S06]  /*1b80*/  BRA `(.L_x_26336) ;  /* 0x0000000400ac7947 */ /* 0x000fec0003800000 */
.L_x_26343:
        /* <DEDUP_REMOVED lines=10> */
.L_x_26350:
        /* <DEDUP_REMOVED lines=21> */
.L_x_26354:
[----:B------:R-:W-:Y:S05]  /*1d80*/  BSYNC B1 ;  /* 0x0000000000017941 */ /* 0x000fea0003800000 */
.L_x_26353:
[----:B------:R-:W-:Y:S01]  /*1d90*/  LEA R3, R0, 0x3b800000, 0x17 ;  /* 0x3b80000000037811 */ /* 0x000fe200078eb8ff */
[----:B------:R-:W-:-:S05]  /*1da0*/  IMAD.SHL.U32 R0, R2, 0x100000, RZ ;  /* 0x0010000002007824 */ /* 0x000fca00078e00ff */
[----:B------:R-:W-:-:S07]  /*1db0*/  LOP3.LUT R0, R3, R0, R4, 0xfe, !PT ;  /* 0x0000000003007212 */ /* 0x000fce00078efe04 */
.L_x_26352:
[----:B------:R-:W-:Y:S05]  /*1dc0*/  BSYNC B0 ;  /* 0x0000000000007941 */ /* 0x000fea0003800000 */
.L_x_26351:
[----:B------:R-:W0:Y:S02]  /*1dd0*/  F2I.FTZ.TRUNC.NTZ R0, R0 ;  /* 0x0000000000007305 */ /* 0x000e24000021f100 */
[----:B0-----:R-:W-:Y:S01]  /*1de0*/  PRMT R6, R0, 0x7610, R6 ;  /* 0x0000761000067816 */ /* 0x001fe20000000006 */
[----:B------:R-:W-:Y:S06]  /*1df0*/  BRA `(.L_x_26336) ;  /* 0x0000000400107947 */ /* 0x000fec0003800000 */
.L_x_26349:
        /* <DEDUP_REMOVED lines=21> */
.L_x_26358:
[----:B------:R-:W-:Y:S05]  /*1f50*/  BSYNC B1 ;  /* 0x0000000000017941 */ /* 0x000fea0003800000 */
.L_x_26357:
[----:B------:R-:W-:Y:S01]  /*1f60*/  LEA R3, R0, 0x37800000, 0x17 ;  /* 0x3780000000037811 */ /* 0x000fe200078eb8ff */
[----:B------:R-:W-:-:S05]  /*1f70*/  IMAD.SHL.U32 R0, R2, 0x200000, RZ ;  /* 0x0020000002007824 */ /* 0x000fca00078e00ff */
[----:B------:R-:W-:-:S07]  /*1f80*/  LOP3.LUT R0, R3, R0, R4, 0xfe, !PT ;  /* 0x0000000003007212 */ /* 0x000fce00078efe04 */
.L_x_26356:
[----:B------:R-:W-:Y:S05]  /*1f90*/  BSYNC B0 ;  /* 0x0000000000007941 */ /* 0x000fea0003800000 */
.L_x_26355:
[----:B------:R-:W0:Y:S02]  /*1fa0*/  F2I.FTZ.TRUNC.NTZ R0, R0 ;  /* 0x0000000000007305 */ /* 0x000e24000021f100 */
[----:B0-----:R-:W-:Y:S01]  /*1fb0*/  PRMT R6, R0, 0x7610, R6 ;  /* 0x0000761000067816 */ /* 0x001fe20000000006 */
[----:B------:R-:W-:Y:S06]  /*1fc0*/  BRA `(.L_x_26336) ;  /* 0x00000000009c7947 */ /* 0x000fec0003800000 */
.L_x_26348:
        /* <DEDUP_REMOVED lines=14> */
.L_x_26362:
[----:B------:R-:W-:Y:S05]  /*20b0*/  BSYNC B0 ;  /* 0x0000000000007941 */ /* 0x000fea0003800000 */
.L_x_26361:
[----:B------:R-:W0:Y:S02]  /*20c0*/  F2I.FTZ.TRUNC.NTZ R0, R0 ;  /* 0x0000000000007305 */ /* 0x000e24000021f100 */
[----:B0-----:R-:W-:Y:S01]  /*20d0*/  PRMT R6, R0, 0x7610, R6 ;  /* 0x0000761000067816 */ /* 0x001fe20000000006 */
[----:B------:R-:W-:Y:S06]  /*20e0*/  BRA `(.L_x_26336) ;  /* 0x0000000000547947 */ /* 0x000fec0003800000 */
.L_x_26335:
        /* <DEDUP_REMOVED lines=16> */
.L_x_26363:
[----:B------:R-:W-:Y:S01]  /*21f0*/  PRMT R6, RZ, 0x7610, R6 ;  /* 0x00007610ff067816 */ /* 0x000fe20000000006 */
[----:B------:R-:W-:Y:S06]  /*2200*/  BRA `(.L_x_26336) ;  /* 0x00000000000c7947 */ /* 0x000fec0003800000 */
.L_x_26360:
[----:B------:R2:W5:Y:S01]  /*2210*/  LDG.E.U16 R6, desc[UR36][R2.64] ;  /* 0x0000002402067981 */ /* 0x000562000c1e1500 */
[----:B------:R-:W-:Y:S05]  /*2220*/  BRA `(.L_x_26336) ;  /* 0x0000000000047947 */ /* 0x000fea0003800000 */
.L_x_26359:
[----:B------:R1:W5:Y:S02]  /*2230*/  LDG.E.U16 R6, desc[UR36][R2.64] ;  /* 0x0000002402067981 */ /* 0x000364000c1e1500 */
.L_x_26336:
[----:B012345:R-:W-:Y:S01]  /*2240*/  PRMT R2, R6, 0x9910, RZ ;  /* 0x0000991006027816 */ /* 0x03ffe200000000ff */
[----:B------:R-:W0:Y:S01]  /*2250*/  LDC.U16 R7, c[0x0][0x422] ;  /* 0x00010880ff077b82 */ /* 0x000e220000000400 */
[----:B------:R-:W-:Y:S02]  /*2260*/  BSSY B0, `(.L_x_26364) ;  /* 0x000002e000007945 */ /* 0x000fe40003800000 */
[-C--:B------:R-:W-:Y:S02]  /*2270*/  IABS R0, R2.reuse ;  /* 0x0000000200007213 */ /* 0x080fe40000000000 */
[----:B------:R-:W-:Y:S02]  /*2280*/  IABS R11, R2 ;  /* 0x00000002000b7213 */ /* 0x000fe40000000000 */
[----:B------:R-:W1:Y:S03]  /*2290*/  I2F.RP R8, R0 ;  /* 0x0000000000087306 */ /* 0x000e660000209400 */
[----:B------:R-:W-:-:S05]  /*22a0*/  IMAD.MOV R11, RZ, RZ, -R11 ;  /* 0x000000ffff0b7224 */ /* 0x000fca00078e0a0b */
[----:B-1----:R-:W1:Y:S01]  /*22b0*/  MUFU.RCP R8, R8 ;  /* 0x0000000800087308 */ /* 0x002e620000001000 */
[C---:B0-----:R-:W-:Y:S02]  /*22c0*/  PRMT R3, R7.reuse, 0x9910, RZ ;  /* 0x0000991007037816 */ /* 0x041fe400000000ff */
[----:B------:R-:W-:Y:S02]  /*22d0*/  LOP3.LUT R6, R7, R6, RZ, 0x3c, !PT ;  /* 0x0000000607067212 */ /* 0x000fe400078e3cff */
[----:B------:R-:W-:Y:S01]  /*22e0*/  IABS R10, R3 ;  /* 0x00000003000a7213 */ /* 0x000fe20000000000 */
[----:B-1----:R-:W-:Y:S02]  /*22f0*/  VIADD R4, R8, 0xffffffe ;  /* 0x0ffffffe08047836 */ /* 0x002fe40000000000 */
[----:B------:R-:W0:Y:S02]  /*2300*/  LDC.U8 R8, c[0x0][0x424] ;  /* 0x00010900ff087b82 */ /* 0x000e240000000000 */
[----:B------:R1:W2:Y:S02]  /*2310*/  F2I.FTZ.U32.TRUNC.NTZ R5, R4 ;  /* 0x0000000400057305 */ /* 0x0002a4000021f000 */
[----:B-1----:R-:W-:-:S02]  /*2320*/  IMAD.MOV.U32 R4, RZ, RZ, RZ ;  /* 0x000000ffff047224 */ /* 0x002fc400078e00ff */
[----:B--2---:R-:W-:-:S04]  /*2330*/  IMAD.MOV R9, RZ, RZ, -R5 ;  /* 0x000000ffff097224 */ /* 0x004fc800078e0a05 */
        /* <DEDUP_REMOVED lines=10> */
[----:B0-----:R-:W-:Y:S02]  /*23e0*/  PRMT R6, R8, 0x9910, RZ ;  /* 0x0000991008067816 */ /* 0x001fe400000000ff */
[----:B------:R-:W-:-:S05]  /*23f0*/  ISETP.GT.AND P3, PT, R4, -0x1, PT ;  /* 0xffffffff0400780c */ /* 0x000fca0003f64270 */
        /* <DEDUP_REMOVED lines=20> */
.L_x_26365:
[----:B------:R-:W-:Y:S05]  /*2540*/  BSYNC B0 ;  /* 0x0000000000007941 */ /* 0x000fea0003800000 */
.L_x_26364:
        /* <DEDUP_REMOVED lines=11> */
.L_x_26369:
[----:B------:R0:W-:Y:S01]  /*2600*/  STG.E.U8 desc[UR36][R16.64], R5 ;  /* 0x0000000510007986 */ /* 0x0001e2000c101124 */
[----:B------:R-:W-:Y:S05]  /*2610*/  BRA `(.L_x_26371) ;  /* 0x0000000c00647947 */ /* 0x000fea0003800000 */
.L_x_26368:
        /* <DEDUP_REMOVED lines=10> */
.L_x_26373:
[----:B------:R-:W-:-:S05]  /*26c0*/  PRMT R3, R5, 0x9910, RZ ;  /* 0x0000991005037816 */ /* 0x000fca00000000ff */
[----:B------:R0:W-:Y:S01]  /*26d0*/  STG.E desc[UR36][R16.64], R3 ;  /* 0x0000000310007986 */ /* 0x0001e2000c101924 */
[----:B------:R-:W-:Y:S05]  /*26e0*/  BRA `(.L_x_26371) ;  /* 0x0000000c00307947 */ /* 0x000fea0003800000 */
.L_x_26372:
[----:B------:R0:W-:Y:S01]  /*26f0*/  STG.E.U16 desc[UR36][R16.64], R5 ;  /* 0x0000000510007986 */ /* 0x0001e2000c101524 */
[----:B------:R-:W-:Y:S05]  /*2700*/  BRA `(.L_x_26371) ;  /* 0x0000000c00287947 */ /* 0x000fea0003800000 */
.L_x_26367:
        /* <DEDUP_REMOVED lines=9> */
.L_x_26375:
[----:B------:R-:W0:Y:S02]  /*27a0*/  I2F.S16 R0, R5 ;  /* 0x0000000500007306 */ /* 0x000e240000101400 */
[----:B0-----:R-:W-:-:S05]  /*27b0*/  F2FP.F16.F32.PACK_AB R0, RZ, R0 ;  /* 0x00000000ff00723e */ /* 0x001fca00000000ff */
[----:B------:R0:W-:Y:S01]  /*27c0*/  STG.E.U16 desc[UR36][R16.64], R0 ;  /* 0x0000000010007986 */ /* 0x0001e2000c101524 */
[----:B------:R-:W-:Y:S05]  /*27d0*/  BRA `(.L_x_26371) ;  /* 0x0000000800f47947 */ /* 0x000fea0003800000 */
.L_x_26374:
        /* <DEDUP_REMOVED lines=10> */
.L_x_26377:
[----:B------:R-:W0:Y:S02]  /*2880*/  I2F.S16 R5, R5 ;  /* 0x0000000500057306 */ /* 0x000e240000101400 */
[----:B0-----:R-:W-:-:S04]  /*2890*/  F2FP.F16.F32.PACK_AB R3, RZ, R5 ;  /* 0x00000005ff03723e */ /* 0x001fc800000000ff */
[----:B------:R-:W-:-:S05]  /*28a0*/  PRMT R3, R3, 0x5410, RZ ;  /* 0x0000541003037816 */ /* 0x000fca00000000ff */
[----:B------:R0:W-:Y:S01]  /*28b0*/  STG.E desc[UR36][R16.64], R3 ;  /* 0x0000000310007986 */ /* 0x0001e2000c101924 */
[----:B------:R-:W-:Y:S05]  /*28c0*/  BRA `(.L_x_26371) ;  /* 0x0000000800b87947 */ /* 0x000fea0003800000 */
.L_x_26376:
[----:B------:R-:W0:Y:S02]  /*28d0*/  I2F.F64.S16 R2, R5 ;  /* 0x0000000500027312 */ /* 0x000e240000101c00 */
[----:B0-----:R0:W-:Y:S01]  /*28e0*/  STG.E.64 desc[UR36][R16.64], R2 ;  /* 0x0000000210007986 */ /* 0x0011e2000c101b24 */
[----:B------:R-:W-:Y:S05]  /*28f0*/  BRA `(.L_x_26371) ;  /* 0x0000000800ac7947 */ /* 0x000fea0003800000 */
.L_x_26366:
        /* <DEDUP_REMOVED lines=13> */
.L_x_26380:
[----:B------:R-:W0:Y:S01]  /*29d0*/  I2F.F64.S16 R4, R5 ;  /* 0x0000000500047312 */ /* 0x000e220000101c00 */
[----:B------:R-:W-:-:S05]  /*29e0*/  CS2R R6, SRZ ;  /* 0x0000000000067805 */ /* 0x000fca000001ff00 */
[----:B0-----:R0:W-:Y:S01]  /*29f0*/  STG.E.128 desc[UR36][R16.64], R4 ;  /* 0x0000000410007986 */ /* 0x0011e2000c101d24 */
[----:B------:R-:W-:Y:S05]  /*2a00*/  BRA `(.L_x_26371) ;  /* 0x0000000800687947 */ /* 0x000fea0003800000 */
.L_x_26379:
        /* <DEDUP_REMOVED lines=21> */
.L_x_26384:
[----:B------:R-:W-:Y:S05]  /*2b60*/  BSYNC B0 ;  /* 0x0000000000007941 */ /* 0x000fea0003800000 */
.L_x_26383:
[----:B------:R-:W-:-:S05]  /*2b70*/  LOP3.LUT R3, R0, R3, RZ, 0xfc, !PT ;  /* 0x0000000300037212 */ /* 0x000fca00078efcff */
[----:B------:R0:W-:Y:S01]  /*2b80*/  STG.E.U8 desc[UR36][R16.64], R3 ;  /* 0x0000000310007986 */ /* 0x0001e2000c101124 */
[----:B------:R-:W-:Y:S05]  /*2b90*/  BRA `(.L_x_26371) ;  /* 0x0000000800047947 */ /* 0x000fea0003800000 */
.L_x_26382:
        /* <DEDUP_REMOVED lines=13> */
.L_x_26386:
[----:B------:R-:W-:Y:S01]  /*2c70*/  IMAD.MOV.U32 R0, RZ, RZ, 0x7f ;  /* 0x0000007fff007424 */ /* 0x000fe200078e00ff */
[----:B------:R-:W-:-:S04]  /*2c80*/  ISETP.GT.U32.AND P0, PT, R2, 0x7f800000, PT ;  /* 0x7f8000000200780c */ /* 0x000fc80003f04070 */
[----:B------:R-:W-:-:S09]  /*2c90*/  SEL R0, R0, 0x7c, P0 ;  /* 0x0000007c00007807 */ /* 0x000fd20000000000 */
.L_x_26387:
[----:B------:R-:W-:Y:S05]  /*2ca0*/  BSYNC B0 ;  /* 0x0000000000007941 */ /* 0x000fea0003800000 */
.L_x_26385:
[----:B------:R-:W-:-:S04]  /*2cb0*/  LOP3.LUT R2, R5, 0x80000000, RZ, 0xc0, !PT ;  /* 0x8000000005027812 */ /* 0x000fc800078ec0ff */
[----:B------:R-:W-:-:S04]  /*2cc0*/  SHF.R.U32.HI R3, RZ, 0x18, R2 ;  /* 0x00000018ff037819 */ /* 0x000fc80000011602 */
[----:B------:R-:W-:-:S05]  /*2cd0*/  LOP3.LUT R3, R0, R3, RZ, 0xfc, !PT ;  /* 0x0000000300037212 */ /* 0x000fca00078efcff */
[----:B------:R0:W-:Y:S01]  /*2ce0*/  STG.E.U8 desc[UR36][R16.64], R3 ;  /* 0x0000000310007986 */ /* 0x0001e2000c101124 */
[----:B------:R-:W-:Y:S05]  /*2cf0*/  BRA `(.L_x_26371) ;  /* 0x0000000400ac7947 */ /* 0x000fea0003800000 */
.L_x_26381:
[----:B------:R-:W0:Y:S02]  /*2d00*/  I2F.S16 R0, R5 ;  /* 0x0000000500007306 */ /* 0x000e240000101400 */
[----:B0-----:R-:W-:-:S05]  /*2d10*/  F2FP.BF16.F32.PACK_AB R0, RZ, R0 ;  /* 0x00000000ff00723e */ /* 0x001fca00000010ff */
[----:B------:R0:W-:Y:S01]  /*2d20*/  STG.E.U16 desc[UR36][R16.64], R0 ;  /* 0x0000000010007986 */ /* 0x0001e2000c101524 */
[----:B------:R-:W-:Y:S05]  /*2d30*/  BRA `(.L_x_26371) ;  /* 0x00000004009c7947 */ /* 0x000fea0003800000 */
.L_x_26378:
        /* <DEDUP_REMOVED lines=10> */
.L_x_26390:
        /* <DEDUP_REMOVED lines=17> */
.L_x_26393:
[----:B------:R-:W-:-:S04]  /*2ef0*/  LOP3.LUT R2, R5, 0x80000000, RZ, 0xc0, !PT ;  /* 0x8000000005027812 */ /* 0x000fc800078ec0ff */
[----:B------:R-:W-:-:S04]  /*2f00*/  SHF.R.U32.HI R3, RZ, 0x18, R2 ;  /* 0x00000018ff037819 */ /* 0x000fc80000011602 */
[----:B------:R-:W-:-:S04]  /*2f10*/  LOP3.LUT R0, R0, R3, RZ, 0xfc, !PT ;  /* 0x0000000300007212 */ /* 0x000fc800078efcff */
[----:B------:R-:W-:-:S07]  /*2f20*/  PRMT R8, R0, 0x7610, R8 ;  /* 0x0000761000087816 */ /* 0x000fce0000000008 */
.L_x_26392:
[----:B------:R-:W-:Y:S05]  /*2f30*/  BSYNC B0 ;  /* 0x0000000000007941 */ /* 0x000fea0003800000 */
.L_x_26391:
[----:B------:R0:W-:Y:S01]  /*2f40*/  STG.E.U8 desc[UR36][R16.64], R8 ;  /* 0x0000000810007986 */ /* 0x0001e2000c101124 */
[----:B------:R-:W-:Y:S05]  /*2f50*/  BRA `(.L_x_26371) ;  /* 0x0000000400147947 */ /* 0x000fea0003800000 */
.L_x_26389:
        /* <DEDUP_REMOVED lines=17> */
.L_x_26396:
[----:B------:R-:W-:-:S04]  /*3070*/  LOP3.LUT R2, R5, 0x80000000, RZ, 0xc0, !PT ;  /* 0x8000000005027812 */ /* 0x000fc800078ec0ff */
[----:B------:R-:W-:-:S04]  /*3080*/  SHF.R.U32.HI R3, RZ, 0x18, R2 ;  /* 0x00000018ff037819 */ /* 0x000fc80000011602 */
[----:B------:R-:W-:-:S04]  /*3090*/  LOP3.LUT R0, R0, R3, RZ, 0xfc, !PT ;  /* 0x0000000300007212 */ /* 0x000fc800078efcff */
[----:B------:R-:W-:-:S07]  /*30a0*/  PRMT R8, R0, 0x7610, R8 ;  /* 0x0000761000087816 */ /* 0x000fce0000000008 */
.L_x_26395:
[----:B------:R-:W-:Y:S05]  /*30b0*/  BSYNC B0 ;  /* 0x0000000000007941 */ /* 0x000fea0003800000 */
.L_x_26394:
[----:B------:R3:W-:Y:S01]  /*30c0*/  STG.E.U8 desc[UR36][R16.64], R8 ;  /* 0x0000000810007986 */ /* 0x0007e2000c101124 */
[----:B------:R-:W-:Y:S05]  /*30d0*/  BRA `(.L_x_26371) ;  /* 0x0000000000b47947 */ /* 0x000fea0003800000 */
.L_x_26388:
        /* <DEDUP_REMOVED lines=22> */
.L_x_26370:
        /* <DEDUP_REMOVED lines=16> */
.L_x_26399:
[----:B------:R-:W-:Y:S05]  /*3340*/  BRA `(.L_x_26371) ;  /* 0x0000000000187947 */ /* 0x000fea0003800000 */
.L_x_26398:
[----:B------:R-:W-:-:S04]  /*3350*/  PRMT R2, R5, 0x9910, RZ ;  /* 0x0000991005027816 */ /* 0x000fc800000000ff */
[----:B------:R-:W-:-:S05]  /*3360*/  SHF.R.S32.HI R3, RZ, 0x1f, R2 ;  /* 0x0000001fff037819 */ /* 0x000fca0000011402 */
[----:B------:R2:W-:Y:S01]  /*3370*/  STG.E.64 desc[UR36][R16.64], R2 ;  /* 0x0000000210007986 */ /* 0x0005e2000c101b24 */
[----:B------:R-:W-:Y:S05]  /*3380*/  BRA `(.L_x_26371) ;  /* 0x0000000000087947 */ /* 0x000fea0003800000 */
.L_x_26397:
[----:B------:R-:W-:-:S05]  /*3390*/  PRMT R3, R5, 0x9910, RZ ;  /* 0x0000991005037816 */ /* 0x000fca00000000ff */
[----:B------:R0:W-:Y:S02]  /*33a0*/  STG.E desc[UR36][R16.64], R3 ;  /* 0x0000000310007986 */ /* 0x0001e4000c101924 */
.L_x_26371:
[----:B------:R-:W-:-:S04]  /*33b0*/  IMAD R18, R23, 0x200, R18 ;  /* 0x0000020017127824 */ /* 0x000fc800078e0212 */
[----:B------:R-:W-:-:S07]  /*33c0*/  VIADD R19, R18, 0x80 ;  /* 0x0000008012137836 */ /* 0x000fce0000000000 */
.L_x_26329:
[----:B------:R-:W-:Y:S05]  /*33d0*/  BSYNC B6 ;  /* 0x0000000000067941 */ /* 0x000fea0003800000 */
.L_x_26328:
        /* <DEDUP_REMOVED lines=307> */
.L_x_26402:
        /* <DEDUP_REMOVED lines=20> */
.L_x_26406:
[----:B------:R1:W5:Y:S01]  /*4850*/  LDG.E.U8 R6, desc[UR36][R2.64] ;  /* 0x0000002402067981 */ /* 0x000362000c1e1100 */
[----:B------:R-:W-:Y:S05]  /*4860*/  BRA `(.L_x_26408) ;  /* 0x0000000c00547947 */ /* 0x000fea0003800000 */
.L_x_26405:
        /* <DEDUP_REMOVED lines=8> */
.L_x_26410:
[----:B------:R3:W5:Y:S01]  /*48f0*/  LDG.E.U16 R6, desc[UR36][R2.64] ;  /* 0x0000002402067981 */ /* 0x000762000c1e1500 */
[----:B------:R-:W-:Y:S05]  /*4900*/  BRA `(.L_x_26408) ;  /* 0x0000000c002c7947 */ /* 0x000fea0003800000 */
.L_x_26409:
[----:B------:R2:W5:Y:S01]  /*4910*/  LDG.E.U16 R6, desc[UR36][R2.64] ;  /* 0x0000002402067981 */ /* 0x000562000c1e1500 */
[----:B------:R-:W-:Y:S05]  /*4920*/  BRA `(.L_x_26408) ;  /* 0x0000000c00247947 */ /* 0x000fea0003800000 */
.L_x_26404:
        /* <DEDUP_REMOVED lines=9> */
.L_x_26412:
[----:B------:R-:W2:Y:S02]  /*49c0*/  LDG.E.U16 R0, desc[UR36][R2.64] ;  /* 0x0000002402007981 */ /* 0x000ea4000c1e1500 */
[----:B--2---:R-:W-:-:S06]  /*49d0*/  HADD2.F32 R0, -RZ, R0.H0_H0 ;  /* 0x20000000ff007230 */ /* 0x004fcc0000004100 */
[----:B------:R-:W0:Y:S02]  /*49e0*/  F2I.FTZ.TRUNC.NTZ R0, R0 ;  /* 0x0000000000007305 */ /* 0x000e24000021f100 */
[----:B0-----:R-:W-:Y:S01]  /*49f0*/  PRMT R6, R0, 0x7610, R6 ;  /* 0x0000761000067816 */ /* 0x001fe20000000006 */
[----:B------:R-:W-:Y:S06]  /*4a00*/  BRA `(.L_x_26408) ;  /* 0x0000000800ec7947 */ /* 0x000fec0003800000 */
.L_x_26411:
        /* <DEDUP_REMOVED lines=9> */
.L_x_26414:
[----:B------:R-:W2:Y:S02]  /*4aa0*/  LDG.E.U16 R2, desc[UR36][R2.64] ;  /* 0x0000002402027981 */ /* 0x000ea4000c1e1500 */
[----:B--2---:R-:W-:-:S06]  /*4ab0*/  HADD2.F32 R0, -RZ, R2.H0_H0 ;  /* 0x20000002ff007230 */ /* 0x004fcc0000004100 */
[----:B------:R-:W0:Y:S02]  /*4ac0*/  F2I.FTZ.TRUNC.NTZ R0, R0 ;  /* 0x0000000000007305 */ /* 0x000e24000021f100 */
[----:B0-----:R-:W-:Y:S01]  /*4ad0*/  PRMT R6, R0, 0x7610, R6 ;  /* 0x0000761000067816 */ /* 0x001fe20000000006 */
[----:B------:R-:W-:Y:S06]  /*4ae0*/  BRA `(.L_x_26408) ;  /* 0x0000000800b47947 */ /* 0x000fec0003800000 */
.L_x_26413:
[----:B------:R-:W2:Y:S02]  /*4af0*/  LDG.E.64 R2, desc[UR36][R2.64] ;  /* 0x0000002402027981 */ /* 0x000ea4000c1e1b00 */
[----:B--2---:R0:W1:Y:S01]  /*4b00*/  F2I.F64.TRUNC R6, R2 ;  /* 0x0000000200067311 */ /* 0x004062000030d100 */
[----:B------:R-:W-:Y:S05]  /*4b10*/  BRA `(.L_x_26408) ;  /* 0x0000000800a87947 */ /* 0x000fea0003800000 */
.L_x_26403:
        /* <DEDUP_REMOVED lines=12> */
.L_x_26417:
[----:B------:R-:W2:Y:S02]  /*4be0*/  LDG.E.64 R2, desc[UR36][R2.64] ;  /* 0x0000002402027981 */ /* 0x000ea4000c1e1b00 */
[----:B--2---:R0:W1:Y:S01]  /*4bf0*/  F2I.F64.TRUNC R6, R2 ;  /* 0x0000000200067311 */ /* 0x004062000030d100 */
[----:B------:R-:W-:Y:S05]  /*4c00*/  BRA `(.L_x_26408) ;  /* 0x00000008006c7947 */ /* 0x000fea0003800000 */
.L_x_26416:
        /* <DEDUP_REMOVED lines=28> */
.L_x_26419:
        /* <DEDUP_REMOVED lines=15> */
.L_x_26418:
[----:B------:R-:W2:Y:S02]  /*4ec0*/  LDG.E.U16 R0, desc[UR36][R2.64] ;  /* 0x0000002402007981 */ /* 0x000ea4000c1e1500 */
[----:B--2---:R-:W-:-:S06]  /*4ed0*/  IMAD.U32 R0, R0, 0x10000, RZ ;  /* 0x0001000000007824 */ /* 0x004fcc00078e00ff */
[----:B------:R-:W0:Y:S02]  /*4ee0*/  F2I.FTZ.TRUNC.NTZ R0, R0 ;  /* 0x0000000000007305 */ /* 0x000e24000021f100 */
[----:B0-----:R-:W-:Y:S01]  /*4ef0*/  PRMT R6, R0, 0x7610, R6 ;  /* 0x0000761000067816 */ /* 0x001fe20000000006 */
[----:B------:R-:W-:Y:S06]  /*4f00*/  BRA `(.L_x_26408) ;  /* 0x0000000400ac7947 */ /* 0x000fec0003800000 */
.L_x_26415:
        /* <DEDUP_REMOVED lines=10> */
.L_x_26422:
        /* <DEDUP_REMOVED lines=21> */
.L_x_26426:
[----:B------:R-:W-:Y:S05]  /*5100*/  BSYNC B1 ;  /* 0x0000000000017941 */ /* 0x000fea0003800000 */
.L_x_26425:
[----:B------:R-:W-:Y:S01]  /*5110*/  LEA R3, R0, 0x3b800000, 0x17 ;  /* 0x3b80000000037811 */ /* 0x000fe200078eb8ff */
[----:B------:R-:W-:-:S05]  /*5120*/  IMAD.SHL.U32 R0, R2, 0x100000, RZ ;  /* 0x0010000002007824 */ /* 0x000fca00078e00ff */
[----:B------:R-:W-:-:S07]  /*5130*/  LOP3.LUT R0, R3, R0, R4, 0xfe, !PT ;  /* 0x0000000003007212 */ /* 0x000fce00078efe04 */
.L_x_26424:
[----:B------:R-:W-:Y:S05]  /*5140*/  BSYNC B0 ;  /* 0x0000000000007941 */ /* 0x000fea0003800000 */
.L_x_26423:
[----:B------:R-:W0:Y:S02]  /*5150*/  F2I.FTZ.TRUNC.NTZ R0, R0 ;  /* 0x0000000000007305 */ /* 0x000e24000021f100 */
[----:B0-----:R-:W-:Y:S01]  /*5160*/  PRMT R6, R0, 0x7610, R6 ;  /* 0x0000761000067816 */ /* 0x001fe20000000006 */
[----:B------:R-:W-:Y:S06]  /*5170*/  BRA `(.L_x_26408) ;  /* 0x0000000400107947 */ /* 0x000fec0003800000 */
.L_x_26421:
        /* <DEDUP_REMOVED lines=21> */
.L_x_26430:
[----:B------:R-:W-:Y:S05]  /*52d0*/  BSYNC B1 ;  /* 0x0000000000017941 */ /* 0x000fea0003800000 */
.L_x_26429:
[----:B------:R-:W-:Y:S01]  /*52e0*/  LEA R3, R0, 0x37800000, 0x17 ;  /* 0x3780000000037811 */ /* 0x000fe200078eb8ff */
[----:B------:R-:W-:-:S05]  /*52f0*/  IMAD.SHL.U32 R0, R2, 0x200000, RZ ;  /* 0x0020000002007824 */ /* 0x000fca00078e00ff */
[----:B------:R-:W-:-:S07]  /*5300*/  LOP3.LUT R0, R3, R0, R4, 0xfe, !PT ;  /* 0x0000000003007212 */ /* 0x000fce00078efe04 */
.L_x_26428:
[----:B------:R-:W-:Y:S05]  /*5310*/  BSYNC B0 ;  /* 0x0000000000007941 */ /* 0x000fea0003800000 */
.L_x_26427:
[----:B------:R-:W0:Y:S02]  /*5320*/  F2I.FTZ.TRUNC.NTZ R0, R0 ;  /* 0x0000000000007305 */ /* 0x000e24000021f100 */
[----:B0-----:R-:W-:Y:S01]  /*5330*/  PRMT R6, R0, 0x7610, R6 ;  /* 0x0000761000067816 */ /* 0x001fe20000000006 */
[----:B------:R-:W-:Y:S06]  /*5340*/  BRA `(.L_x_26408) ;  /* 0x00000000009c7947 */ /* 0x000fec0003800000 */
.L_x_26420:
        /* <DEDUP_REMOVED lines=14> */
.L_x_26434:
[----:B------:R-:W-:Y:S05]  /*5430*/  BSYNC B0 ;  /* 0x0000000000007941 */ /* 0x000fea0003800000 */
.L_x_26433:
[----:B------:R-:W0:Y:S02]  /*5440*/  F2I.FTZ.TRUNC.NTZ R0, R0 ;  /* 0x0000000000007305 */ /* 0x000e24000021f100 */
[----:B0-----:R-:W-:Y:S01]  /*5450*/  PRMT R6, R0, 0x7610, R6 ;  /* 0x0000761000067816 */ /* 0x001fe20000000006 */
[----:B------:R-:W-:Y:S06]  /*5460*/  BRA `(.L_x_26408) ;  /* 0x0000000000547947 */ /* 0x000fec0003800000 */
.L_x_26407:
        /* <DEDUP_REMOVED lines=16> */
.L_x_26435:
[----:B------:R-:W-:Y:S01]  /*5570*/  PRMT R6, RZ, 0x7610, R6 ;  /* 0x00007610ff067816 */ /* 0x000fe20000000006 */
[----:B------:R-:W-:Y:S06]  /*5580*/  BRA `(.L_x_26408) ;  /* 0x00000000000c7947 */ /* 0x000fec0003800000 */
.L_x_26432:
[----:B------:R0:W5:Y:S01]  /*5590*/  LDG.E.U16 R6, desc[UR36][R2.64] ;  /* 0x0000002402067981 */ /* 0x000162000c1e1500 */
[----:B------:R-:W-:Y:S05]  /*55a0*/  BRA `(.L_x_26408) ;  /* 0x0000000000047947 */ /* 0x000fea0003800000 */
.L_x_26431:
[----:B------:R0:W5:Y:S02]  /*55b0*/  LDG.E.U16 R6, desc[UR36][R2.64] ;  /* 0x0000002402067981 */ /* 0x000164000c1e1500 */
.L_x_26408:
        /* <DEDUP_REMOVED lines=11> */
[----:B-1----:R-:W-:-:S04]  /*5670*/  VIADD R4, R7, 0xffffffe ;  /* 0x0ffffffe07047836 */ /* 0x002fc80000000000 */
[----:B------:R0:W1:Y:S02]  /*5680*/  F2I.FTZ.U32.TRUNC.NTZ R5, R4 ;  /* 0x0000000400057305 */ /* 0x000064000021f000 */
[----:B0-----:R-:W-:Y:S02]  /*5690*/  IMAD.MOV.U32 R4, RZ, RZ, RZ ;  /* 0x000000ffff047224 */ /* 0x001fe400078e00ff */
[----:B-1----:R-:W-:-:S04]  /*56a0*/  IMAD.MOV R9, RZ, RZ, -R5 ;  /* 0x000000ffff097224 */ /* 0x002fc800078e0a05 */
[----:B------:R-:W-:-:S04]  /*56b0*/  IMAD R9, R9, R0, RZ ;  /* 0x0000000009097224 */ /* 0x000fc800078e02ff */
[----:B------:R-:W-:-:S04]  /*56c0*/  IMAD.HI.U32 R5, R5, R9, R4 ;  /* 0x0000000905057227 */ /* 0x000fc800078e0004 */
[----:B------:R-:W-:Y:S02]  /*56d0*/  IMAD.MOV.U32 R4, RZ, RZ, R10 ;  /* 0x000000ffff047224 */ /* 0x000fe400078e000a */
[----:B------:R-:W-:-:S04]  /*56e0*/  IMAD.HI.U32 R5, R5, R8, RZ ;  /* 0x0000000805057227 */ /* 0x000fc800078e00ff */
[----:B------:R-:W-:Y:S01]  /*56f0*/  IMAD R7, R5, R4, R8 ;  /* 0x0000000405077224 */ /* 0x000fe200078e0208 */
[----:B------:R-:W-:Y:S01]  /*5700*/  LOP3.LUT R4, R3, R2, RZ, 0x3c, !PT ;  /* 0x0000000203047212 */ /* 0x000fe200078e3cff */
[----:B------:R-:W0:Y:S03]  /*5710*/  LDC.U8 R8, c[0x0][0x424] ;  /* 0x00010900ff087b82 */ /* 0x000e260000000000 */
[----:B------:R-:W-:Y:S02]  /*5720*/  ISETP.GT.U32.AND P2, PT, R0, R7, PT ;  /* 0x000000070000720c */ /* 0x000fe40003f44070 */
[----:B------:R-:W-:Y:S02]  /*5730*/  ISETP.GE.AND P0, PT, R4, RZ, PT ;  /* 0x000000ff0400720c */ /* 0x000fe40003f06270 */
[----:B------:R-:W-:-:S04]  /*5740*/  PRMT R4, R6, 0x9910, RZ ;  /* 0x0000991006047816 */ /* 0x000fc800000000ff */
[----:B------:R-:W-:-:S05]  /*5750*/  ISETP.GT.AND P3, PT, R4, -0x1, PT ;  /* 0xffffffff0400780c */ /* 0x000fca0003f64270 */
        /* <DEDUP_REMOVED lines=21> */
.L_x_26437:
[----:B------:R-:W-:Y:S05]  /*58b0*/  BSYNC B0 ;  /* 0x0000000000007941 */ /* 0x000fea0003800000 */
.L_x_26436:
        /* <DEDUP_REMOVED lines=11> */
.L_x_26441:
[----:B------:R4:W-:Y:S01]  /*5970*/  STG.E.U8 desc[UR36][R16.64], R5 ;  /* 0x0000000510007986 */ /* 0x0009e2000c101124 */
[----:B------:R-:W-:Y:S05]  /*5980*/  BRA `(.L_x_26443) ;  /* 0x0000000c00647947 */ /* 0x000fea0003800000 */
.L_x_26440:
        /* <DEDUP_REMOVED lines=10> */
.L_x_26445:
[----:B------:R-:W-:-:S05]  /*5a30*/  PRMT R3, R5, 0x9910, RZ ;  /* 0x0000991005037816 */ /* 0x000fca00000000ff */
[----:B------:R2:W-:Y:S01]  /*5a40*/  STG.E desc[UR36][R16.64], R3 ;  /* 0x0000000310007986 */ /* 0x0005e2000c101924 */
[----:B------:R-:W-:Y:S05]  /*5a50*/  BRA `(.L_x_26443) ;  /* 0x0000000c00307947 */ /* 0x000fea0003800000 */
.L_x_26444:
[----:B------:R0:W-:Y:S01]  /*5a60*/  STG.E.U16 desc[UR36][R16.64], R5 ;  /* 0x0000000510007986 */ /* 0x0001e2000c101524 */
[----:B------:R-:W-:Y:S05]  /*5a70*/  BRA `(.L_x_26443) ;  /* 0x0000000c00287947 */ /* 0x000fea0003800000 */
.L_x_26439:
        /* <DEDUP_REMOVED lines=9> */
.L_x_26447:
[----:B------:R-:W0:Y:S02]  /*5b10*/  I2F.S16 R0, R5 ;  /* 0x0000000500007306 */ /* 0x000e240000101400 */
[----:B0-----:R-:W-:-:S05]  /*5b20*/  F2FP.F16.F32.PACK_AB R0, RZ, R0 ;  /* 0x00000000ff00723e */ /* 0x001fca00000000ff */
[----:B------:R0:W-:Y:S01]  /*5b30*/  STG.E.U16 desc[UR36][R16.64], R0 ;  /* 0x0000000010007986 */ /* 0x0001e2000c101524 */
[----:B------:R-:W-:Y:S05]  /*5b40*/  BRA `(.L_x_26443) ;  /* 0x0000000800f47947 */ /* 0x000fea0003800000 */
.L_x_26446:
        /* <DEDUP_REMOVED lines=10> */
.L_x_26449:
[----:B------:R-:W0:Y:S02]  /*5bf0*/  I2F.S16 R5, R5 ;  /* 0x0000000500057306 */ /* 0x000e240000101400 */
[----:B0-----:R-:W-:-:S04]  /*5c00*/  F2FP.F16.F32.PACK_AB R3, RZ, R5 ;  /* 0x00000005ff03723e */ /* 0x001fc800000000ff */
[----:B------:R-:W-:-:S05]  /*5c10*/  PRMT R3, R3, 0x5410, RZ ;  /* 0x0000541003037816 */ /* 0x000fca00000000ff */
[----:B------:R0:W-:Y:S01]  /*5c20*/  STG.E desc[UR36][R16.64], R3 ;  /* 0x0000000310007986 */ /* 0x0001e2000c101924 */
[----:B------:R-:W-:Y:S05]  /*5c30*/  BRA `(.L_x_26443) ;  /* 0x0000000800b87947 */ /* 0x000fea0003800000 */
.L_x_26448:
[----:B------:R-:W0:Y:S02]  /*5c40*/  I2F.F64.S16 R2, R5 ;  /* 0x0000000500027312 */ /* 0x000e240000101c00 */
[----:B0-----:R0:W-:Y:S01]  /*5c50*/  STG.E.64 desc[UR36][R16.64], R2 ;  /* 0x0000000210007986 */ /* 0x0011e2000c101b24 */
[----:B------:R-:W-:Y:S05]  /*5c60*/  BRA `(.L_x_26443) ;  /* 0x0000000800ac7947 */ /* 0x000fea0003800000 */
.L_x_26438:
        /* <DEDUP_REMOVED lines=13> */
.L_x_26452:
[----:B------:R-:W0:Y:S01]  /*5d40*/  I2F.F64.S16 R4, R5 ;  /* 0x0000000500047312 */ /* 0x000e220000101c00 */
[----:B------:R-:W-:-:S05]  /*5d50*/  CS2R R6, SRZ ;  /* 0x0000000000067805 */ /* 0x000fca000001ff00 */
[----:B0-----:R0:W-:Y:S01]  /*5d60*/  STG.E.128 desc[UR36][R16.64], R4 ;  /* 0x0000000410007986 */ /* 0x0011e2000c101d24 */
[----:B------:R-:W-:Y:S05]  /*5d70*/  BRA `(.L_x_26443) ;  /* 0x0000000800687947 */ /* 0x000fea0003800000 */
.L_x_26451:
        /* <DEDUP_REMOVED lines=21> */
.L_x_26456:
[----:B------:R-:W-:Y:S05]  /*5ed0*/  BSYNC B0 ;  /* 0x0000000000007941 */ /* 0x000fea0003800000 */
.L_x_26455:
[----:B------:R-:W-:-:S05]  /*5ee0*/  LOP3.LUT R3, R0, R3, RZ, 0xfc, !PT ;  /* 0x0000000300037212 */ /* 0x000fca00078efcff */
[----:B------:R0:W-:Y:S01]  /*5ef0*/  STG.E.U8 desc[UR36][R16.64], R3 ;  /* 0x0000000310007986 */ /* 0x0001e2000c101124 */
[----:B------:R-:W-:Y:S05]  /*5f00*/  BRA `(.L_x_26443) ;  /* 0x0000000800047947 */ /* 0x000fea0003800000 */
.L_x_26454:
        /* <DEDUP_REMOVED lines=13> */
.L_x_26458:
[----:B------:R-:W-:Y:S01]  /*5fe0*/  IMAD.MOV.U32 R0, RZ, RZ, 0x7f ;  /* 0x0000007fff007424 */ /* 0x000fe200078e00ff */
[----:B------:R-:W-:-:S04]  /*5ff0*/  ISETP.GT.U32.AND P0, PT, R2, 0x7f800000, PT ;  /* 0x7f8000000200780c */ /* 0x000fc80003f04070 */
[----:B------:R-:W-:-:S09]  /*6000*/  SEL R0, R0, 0x7c, P0 ;  /* 0x0000007c00007807 */ /* 0x000fd20000000000 */
.L_x_26459:
[----:B------:R-:W-:Y:S05]  /*6010*/  BSYNC B0 ;  /* 0x0000000000007941 */ /* 0x000fea0003800000 */
.L_x_26457:
[----:B------:R-:W-:-:S04]  /*6020*/  LOP3.LUT R2, R5, 0x80000000, RZ, 0xc0, !PT ;  /* 0x8000000005027812 */ /* 0x000fc800078ec0ff */
[----:B------:R-:W-:-:S04]  /*6030*/  SHF.R.U32.HI R3, RZ, 0x18, R2 ;  /* 0x00000018ff037819 */ /* 0x000fc80000011602 */
[----:B------:R-:W-:-:S05]  /*6040*/  LOP3.LUT R3, R0, R3, RZ, 0xfc, !PT ;  /* 0x0000000300037212 */ /* 0x000fca00078efcff */
[----:B------:R0:W-:Y:S01]  /*6050*/  STG.E.U8 desc[UR36][R16.64], R3 ;  /* 0x0000000310007986 */ /* 0x0001e2000c101124 */
[----:B------:R-:W-:Y:S05]  /*6060*/  BRA `(.L_x_26443) ;  /* 0x0000000400ac7947 */ /* 0x000fea0003800000 */
.L_x_26453:
[----:B------:R-:W0:Y:S02]  /*6070*/  I2F.S16 R0, R5 ;  /* 0x0000000500007306 */ /* 0x000e240000101400 */
[----:B0-----:R-:W-:-:S05]  /*6080*/  F2FP.BF16.F32.PACK_AB R0, RZ, R0 ;  /* 0x00000000ff00723e */ /* 0x001fca00000010ff */
[----:B------:R0:W-:Y:S01]  /*6090*/  STG.E.U16 desc[UR36][R16.64], R0 ;  /* 0x0000000010007986 */ /* 0x0001e2000c101524 */
[----:B------:R-:W-:Y:S05]  /*60a0*/  BRA `(.L_x_26443) ;  /* 0x00000004009c7947 */ /* 0x000fea0003800000 */
.L_x_26450:
        /* <DEDUP_REMOVED lines=10> */
.L_x_26462:
        /* <DEDUP_REMOVED lines=17> */
.L_x_26465:
[----:B------:R-:W-:-:S04]  /*6260*/  LOP3.LUT R2, R5, 0x80000000, RZ, 0xc0, !PT ;  /* 0x8000000005027812 */ /* 0x000fc800078ec0ff */
[----:B------:R-:W-:-:S04]  /*6270*/  SHF.R.U32.HI R3, RZ, 0x18, R2 ;  /* 0x00000018ff037819 */ /* 0x000fc80000011602 */
[----:B------:R-:W-:-:S04]  /*6280*/  LOP3.LUT R0, R0, R3, RZ, 0xfc, !PT ;  /* 0x0000000300007212 */ /* 0x000fc800078efcff */
[----:B------:R-:W-:-:S07]  /*6290*/  PRMT R8, R0, 0x7610, R8 ;  /* 0x0000761000087816 */ /* 0x000fce0000000008 */
.L_x_26464:
[----:B------:R-:W-:Y:S05]  /*62a0*/  BSYNC B0 ;  /* 0x0000000000007941 */ /* 0x000fea0003800000 */
.L_x_26463:
[----:B------:R0:W-:Y:S01]  /*62b0*/  STG.E.U8 desc[UR36][R16.64], R8 ;  /* 0x0000000810007986 */ /* 0x0001e2000c101124 */
[----:B------:R-:W-:Y:S05]  /*62c0*/  BRA `(.L_x_26443) ;  /* 0x0000000400147947 */ /* 0x000fea0003800000 */
.L_x_26461:
        /* <DEDUP_REMOVED lines=17> */
.L_x_26468:
[----:B------:R-:W-:-:S04]  /*63e0*/  LOP3.LUT R2, R5, 0x80000000, RZ, 0xc0, !PT ;  /* 0x8000000005027812 */ /* 0x000fc800078ec0ff */
[----:B------:R-:W-:-:S04]  /*63f0*/  SHF.R.U32.HI R3, RZ, 0x18, R2 ;  /* 0x00000018ff037819 */ /* 0x000fc80000011602 */
[----:B------:R-:W-:-:S04]  /*6400*/  LOP3.LUT R0, R0, R3, RZ, 0xfc, !PT ;  /* 0x0000000300007212 */ /* 0x000fc800078efcff */
[----:B------:R-:W-:-:S07]  /*6410*/  PRMT R8, R0, 0x7610, R8 ;  /* 0x0000761000087816 */ /* 0x000fce0000000008 */
.L_x_26467:
[----:B------:R-:W-:Y:S05]  /*6420*/  BSYNC B0 ;  /* 0x0000000000007941 */ /* 0x000fea0003800000 */
.L_x_26466:
[----:B------:R0:W-:Y:S01]  /*6430*/  STG.E.U8 desc[UR36][R16.64], R8 ;  /* 0x0000000810007986 */ /* 0x0001e2000c101124 */
[----:B------:R-:W-:Y:S05]  /*6440*/  BRA `(.L_x_26443) ;  /* 0x0000000000b47947 */ /* 0x000fea0003800000 */
.L_x_26460:
        /* <DEDUP_REMOVED lines=22> */
.L_x_26442:
        /* <DEDUP_REMOVED lines=16> */
.L_x_26471:
[----:B------:R-:W-:Y:S05]  /*66b0*/  BRA `(.L_x_26443) ;  /* 0x0000000000187947 */ /* 0x000fea0003800000 */
.L_x_26470:
[----:B------:R-:W-:-:S04]  /*66c0*/  PRMT R2, R5, 0x9910, RZ ;  /* 0x0000991005027816 */ /* 0x000fc800000000ff */
[----:B------:R-:W-:-:S05]  /*66d0*/  SHF.R.S32.HI R3, RZ, 0x1f, R2 ;  /* 0x0000001fff037819 */ /* 0x000fca0000011402 */
[----:B------:R0:W-:Y:S01]  /*66e0*/  STG.E.64 desc[UR36][R16.64], R2 ;  /* 0x0000000210007986 */ /* 0x0001e2000c101b24 */
[----:B------:R-:W-:Y:S05]  /*66f0*/  BRA `(.L_x_26443) ;  /* 0x0000000000087947 */ /* 0x000fea0003800000 */
.L_x_26469:
[----:B------:R-:W-:-:S05]  /*6700*/  PRMT R3, R5, 0x9910, RZ ;  /* 0x0000991005037816 */ /* 0x000fca00000000ff */
[----:B------:R0:W-:Y:S02]  /*6710*/  STG.E desc[UR36][R16.64], R3 ;  /* 0x0000000310007986 */ /* 0x0001e4000c101924 */
.L_x_26443:
[----:B------:R-:W-:-:S07]  /*6720*/  VIADD R19, R19, 0x80 ;  /* 0x0000008013137836 */ /* 0x000fce0000000000 */
.L_x_26401:
[----:B------:R-:W-:Y:S05]  /*6730*/  BSYNC B6 ;  /* 0x0000000000067941 */ /* 0x000fea0003800000 */
.L_x_26400:
        /* <DEDUP_REMOVED lines=307> */
.L_x_26474:
        /* <DEDUP_REMOVED lines=20> */
.L_x_26478:
[----:B------:R3:W5:Y:S01]  /*7bb0*/  LDG.E.U8 R6, desc[UR36][R2.64] ;  /* 0x0000002402067981 */ /* 0x000762000c1e1100 */
[----:B------:R-:W-:Y:S05]  /*7bc0*/  BRA `(.L_x_26480) ;  /* 0x0000000c00547947 */ /* 0x000fea0003800000 */
.L_x_26477:
        /* <DEDUP_REMOVED lines=8> */
.L_x_26482:
[----:B------:R2:W5:Y:S01]  /*7c50*/  LDG.E.U16 R6, desc[UR36][R2.64] ;  /* 0x0000002402067981 */ /* 0x000562000c1e1500 */
[----:B------:R-:W-:Y:S05]  /*7c60*/  BRA `(.L_x_26480) ;  /* 0x0000000c002c7947 */ /* 0x000fea0003800000 */
.L_x_26481:
[----:B------:R0:W5:Y:S01]  /*7c70*/  LDG.E.U16 R6, desc[UR36][R2.64] ;  /* 0x0000002402067981 */ /* 0x000162000c1e1500 */
[----:B------:R-:W-:Y:S05]  /*7c80*/  BRA `(.L_x_26480) ;  /* 0x0000000c00247947 */ /* 0x000fea0003800000 */
.L_x_26476:
        /* <DEDUP_REMOVED lines=9> */
.L_x_26484:
[----:B------:R-:W2:Y:S02]  /*7d20*/  LDG.E.U16 R0, desc[UR36][R2.64] ;  /* 0x0000002402007981 */ /* 0x000ea4000c1e1500 */
[----:B--2---:R-:W-:-:S06]  /*7d30*/  HADD2.F32 R0, -RZ, R0.H0_H0 ;  /* 0x20000000ff007230 */ /* 0x004fcc0000004100 */
[----:B------:R-:W0:Y:S02]  /*7d40*/  F2I.FTZ.TRUNC.NTZ R0, R0 ;  /* 0x0000000000007305 */ /* 0x000e24000021f100 */
[----:B0-----:R-:W-:Y:S01]  /*7d50*/  PRMT R6, R0, 0x7610, R6 ;  /* 0x0000761000067816 */ /* 0x001fe20000000006 */
[----:B------:R-:W-:Y:S06]  /*7d60*/  BRA `(.L_x_26480) ;  /* 0x0000000800ec7947 */ /* 0x000fec0003800000 */
.L_x_26483:
        /* <DEDUP_REMOVED lines=9> */
.L_x_26486:
[----:B------:R-:W2:Y:S02]  /*7e00*/  LDG.E.U16 R2, desc[UR36][R2.64] ;  /* 0x0000002402027981 */ /* 0x000ea4000c1e1500 */
[----:B--2---:R-:W-:-:S06]  /*7e10*/  HADD2.F32 R0, -RZ, R2.H0_H0 ;  /* 0x20000002ff007230 */ /* 0x004fcc0000004100 */
[----:B------:R-:W0:Y:S02]  /*7e20*/  F2I.FTZ.TRUNC.NTZ R0, R0 ;  /* 0x0000000000007305 */ /* 0x000e24000021f100 */
[----:B0-----:R-:W-:Y:S01]  /*7e30*/  PRMT R6, R0, 0x7610, R6 ;  /* 0x0000761000067816 */ /* 0x001fe20000000006 */
[----:B------:R-:W-:Y:S06]  /*7e40*/  BRA `(.L_x_26480) ;  /* 0x0000000800b47947 */ /* 0x000fec0003800000 */
.L_x_26485:
[----:B------:R-:W2:Y:S02]  /*7e50*/  LDG.E.64 R2, desc[UR36][R2.64] ;  /* 0x0000002402027981 */ /* 0x000ea4000c1e1b00 */
[----:B--2---:R0:W1:Y:S01]  /*7e60*/  F2I.F64.TRUNC R6, R2 ;  /* 0x0000000200067311 */ /* 0x004062000030d100 */
[----:B------:R-:W-:Y:S05]  /*7e70*/  BRA `(.L_x_26480) ;  /* 0x0000000800a87947 */ /* 0x000fea0003800000 */
.L_x_26475:
        /* <DEDUP_REMOVED lines=12> */
.L_x_26489:
[----:B------:R-:W2:Y:S02]  /*7f40*/  LDG.E.64 R2, desc[UR36][R2.64] ;  /* 0x0000002402027981 */ /* 0x000ea4000c1e1b00 */
[----:B--2---:R0:W1:Y:S01]  /*7f50*/  F2I.F64.TRUNC R6, R2 ;  /* 0x0000000200067311 */ /* 0x004062000030d100 */
[----:B------:R-:W-:Y:S05]  /*7f60*/  BRA `(.L_x_26480) ;  /* 0x00000008006c7947 */ /* 0x000fea0003800000 */
.L_x_26488:
        /* <DEDUP_REMOVED lines=28> */
.L_x_26491:
        /* <DEDUP_REMOVED lines=15> */
.L_x_26490:
[----:B------:R-:W2:Y:S02]  /*8220*/  LDG.E.U16 R0, desc[UR36][R2.64] ;  /* 0x0000002402007981 */ /* 0x000ea4000c1e1500 */
[----:B--2---:R-:W-:-:S06]  /*8230*/  IMAD.U32 R0, R0, 0x10000, RZ ;  /* 0x0001000000007824 */ /* 0x004fcc00078e00ff */
[----:B------:R-:W0:Y:S02]  /*8240*/  F2I.FTZ.TRUNC.NTZ R0, R0 ;  /* 0x0000000000007305 */ /* 0x000e24000021f100 */
[----:B0-----:R-:W-:Y:S01]  /*8250*/  PRMT R6, R0, 0x7610, R6 ;  /* 0x0000761000067816 */ /* 0x001fe20000000006 */
[----:B------:R-:W-:Y:S06]  /*8260*/  BRA `(.L_x_26480) ;  /* 0x0000000400ac7947 */ /* 0x000fec0003800000 */
.L_x_26487:
        /* <DEDUP_REMOVED lines=10> */
.L_x_26494:
        /* <DEDUP_REMOVED lines=21> */
.L_x_26498:
[----:B------:R-:W-:Y:S05]  /*8460*/  BSYNC B1 ;  /* 0x0000000000017941 */ /* 0x000fea0003800000 */
.L_x_26497:
[----:B------:R-:W-:Y:S01]  /*8470*/  LEA R3, R0, 0x3b800000, 0x17 ;  /* 0x3b80000000037811 */ /* 0x000fe200078eb8ff */
[----:B------:R-:W-:-:S05]  /*8480*/  IMAD.SHL.U32 R0, R2, 0x100000, RZ ;  /* 0x0010000002007824 */ /* 0x000fca00078e00ff */
[----:B------:R-:W-:-:S07]  /*8490*/  LOP3.LUT R0, R3, R0, R4, 0xfe, !PT ;  /* 0x0000000003007212 */ /* 0x000fce00078efe04 */
.L_x_26496:
[----:B------:R-:W-:Y:S05]  /*84a0*/  BSYNC B0 ;  /* 0x0000000000007941 */ /* 0x000fea0003800000 */
.L_x_26495:
[----:B------:R-:W0:Y:S02]  /*84b0*/  F2I.FTZ.TRUNC.NTZ R0, R0 ;  /* 0x0000000000007305 */ /* 0x000e24000021f100 */
[----:B0-----:R-:W-:Y:S01]  /*84c0*/  PRMT R6, R0, 0x7610, R6 ;  /* 0x0000761000067816 */ /* 0x001fe20000000006 */
[----:B------:R-:W-:Y:S06]  /*84d0*/  BRA `(.L_x_26480) ;  /* 0x0000000400107947 */ /* 0x000fec0003800000 */
.L_x_26493:
        /* <DEDUP_REMOVED lines=21> */
.L_x_26502:
[----:B------:R-:W-:Y:S05]  /*8630*/  BSYNC B1 ;  /* 0x0000000000017941 */ /* 0x000fea0003800000 */
.L_x_26501:
[----:B------:R-:W-:Y:S01]  /*8640*/  LEA R3, R0, 0x37800000, 0x17 ;  /* 0x3780000000037811 */ /* 0x000fe200078eb8ff */
[----:B------:R-:W-:-:S05]  /*8650*/  IMAD.SHL.U32 R0, R2, 0x200000, RZ ;  /* 0x0020000002007824 */ /* 0x000fca00078e00ff */
[----:B------:R-:W-:-:S07]  /*8660*/  LOP3.LUT R0, R3, R0, R4, 0xfe, !PT ;  /* 0x0000000003007212 */ /* 0x000fce00078efe04 */
.L_x_26500:
[----:B------:R-:W-:Y:S05]  /*8670*/  BSYNC B0 ;  /* 0x0000000000007941 */ /* 0x000fea0003800000 */
.L_x_26499:
[----:B------:R-:W0:Y:S02]  /*8680*/  F2I.FTZ.TRUNC.NTZ R0, R0 ;  /* 0x0000000000007305 */ /* 0x000e24000021f100 */
[----:B0-----:R-:W-:Y:S01]  /*8690*/  PRMT R6, R0, 0x7610, R6 ;  /* 0x0000761000067816 */ /* 0x001fe20000000006 */
[----:B------:R-:W-:Y:S06]  /*86a0*/  BRA `(.L_x_26480) ;  /* 0x00000000009c7947 */ /* 0x000fec0003800000 */
.L_x_26492:
        /* <DEDUP_REMOVED lines=14> */
.L_x_26506:
[----:B------:R-:W-:Y:S05]  /*8790*/  BSYNC B0 ;  /* 0x0000000000007941 */ /* 0x000fea0003800000 */
.L_x_26505:
[----:B------:R-:W0:Y:S02]  /*87a0*/  F2I.FTZ.TRUNC.NTZ R0, R0 ;  /* 0x0000000000007305 */ /* 0x000e24000021f100 */
[----:B0-----:R-:W-:Y:S01]  /*87b0*/  PRMT R6, R0, 0x7610, R6 ;  /* 0x0000761000067816 */ /* 0x001fe20000000006 */
[----:B------:R-:W-:Y:S06]  /*87c0*/  BRA `(.L_x_26480) ;  /* 0x0000000000547947 */ /* 0x000fec0003800000 */
.L_x_26479:
        /* <DEDUP_REMOVED lines=16> */
.L_x_26507:
[----:B------:R-:W-:Y:S01]  /*88d0*/  PRMT R6, RZ, 0x7610, R6 ;  /* 0x00007610ff067816 */ /* 0x000fe20000000006 */
[----:B------:R-:W-:Y:S06]  /*88e0*/  BRA `(.L_x_26480) ;  /* 0x00000000000c7947 */ /* 0x000fec0003800000 */
.L_x_26504:
[----:B------:R0:W5:Y:S01]  /*88f0*/  LDG.E.U16 R6, desc[UR36][R2.64] ;  /* 0x0000002402067981 */ /* 0x000162000c1e1500 */
[----:B------:R-:W-:Y:S05]  /*8900*/  BRA `(.L_x_26480) ;  /* 0x0000000000047947 */ /* 0x000fea0003800000 */
.L_x_26503:
[----:B------:R0:W5:Y:S02]  /*8910*/  LDG.E.U16 R6, desc[UR36][R2.64] ;  /* 0x0000002402067981 */ /* 0x000164000c1e1500 */
.L_x_26480:
        /* <DEDUP_REMOVED lines=47> */
.L_x_26509:
[----:B------:R-:W-:Y:S05]  /*8c10*/  BSYNC B0 ;  /* 0x0000000000007941 */ /* 0x000fea0003800000 */
.L_x_26508:
        /* <DEDUP_REMOVED lines=11> */
.L_x_26513:
[----:B------:R0:W-:Y:S01]  /*8cd0*/  STG.E.U8 desc[UR36][R16.64], R5 ;  /* 0x0000000510007986 */ /* 0x0001e2000c101124 */
[----:B------:R-:W-:Y:S05]  /*8ce0*/  BRA `(.L_x_26515) ;  /* 0x0000000c00647947 */ /* 0x000fea0003800000 */
.L_x_26512:
        /* <DEDUP_REMOVED lines=10> */
.L_x_26517:
[----:B------:R-:W-:-:S05]  /*8d90*/  PRMT R3, R5, 0x9910, RZ ;  /* 0x0000991005037816 */ /* 0x000fca00000000ff */
[----:B------:R0:W-:Y:S01]  /*8da0*/  STG.E desc[UR36][R16.64], R3 ;  /* 0x0000000310007986 */ /* 0x0001e2000c101924 */
[----:B------:R-:W-:Y:S05]  /*8db0*/  BRA `(.L_x_26515) ;  /* 0x0000000c00307947 */ /* 0x000fea0003800000 */
.L_x_26516:
[----:B------:R0:W-:Y:S01]  /*8dc0*/  STG.E.U16 desc[UR36][R16.64], R5 ;  /* 0x0000000510007986 */ /* 0x0001e2000c101524 */
[----:B------:R-:W-:Y:S05]  /*8dd0*/  BRA `(.L_x_26515) ;  /* 0x0000000c00287947 */ /* 0x000fea0003800000 */
.L_x_26511:
        /* <DEDUP_REMOVED lines=9> */
.L_x_26519:
[----:B------:R-:W0:Y:S02]  /*8e70*/  I2F.S16 R0, R5 ;  /* 0x0000000500007306 */ /* 0x000e240000101400 */
[----:B0-----:R-:W-:-:S05]  /*8e80*/  F2FP.F16.F32.PACK_AB R0, RZ, R0 ;  /* 0x00000000ff00723e */ /* 0x001fca00000000ff */
[----:B------:R0:W-:Y:S01]  /*8e90*/  STG.E.U16 desc[UR36][R16.64], R0 ;  /* 0x0000000010007986 */ /* 0x0001e2000c101524 */
[----:B------:R-:W-:Y:S05]  /*8ea0*/  BRA `(.L_x_26515) ;  /* 0x0000000800f47947 */ /* 0x000fea0003800000 */
.L_x_26518:
        /* <DEDUP_REMOVED lines=10> */
.L_x_26521:
[----:B------:R-:W0:Y:S02]  /*8f50*/  I2F.S16 R5, R5 ;  /* 0x0000000500057306 */ /* 0x000e240000101400 */
[----:B0-----:R-:W-:-:S04]  /*8f60*/  F2FP.F16.F32.PACK_AB R3, RZ, R5 ;  /* 0x00000005ff03723e */ /* 0x001fc800000000ff */
[----:B------:R-:W-:-:S05]  /*8f70*/  PRMT R3, R3, 0x5410, RZ ;  /* 0x0000541003037816 */ /* 0x000fca00000000ff */
[----:B------:R0:W-:Y:S01]  /*8f80*/  STG.E desc[UR36][R16.64], R3 ;  /* 0x0000000310007986 */ /* 0x0001e2000c101924 */
[----:B------:R-:W-:Y:S05]  /*8f90*/  BRA `(.L_x_26515) ;  /* 0x0000000800b87947 */ /* 0x000fea0003800000 */
.L_x_26520:
[----:B------:R-:W0:Y:S02]  /*8fa0*/  I2F.F64.S16 R2, R5 ;  /* 0x0000000500027312 */ /* 0x000e240000101c00 */
[----:B0-----:R0:W-:Y:S01]  /*8fb0*/  STG.E.64 desc[UR36][R16.64], R2 ;  /* 0x0000000210007986 */ /* 0x0011e2000c101b24 */
[----:B------:R-:W-:Y:S05]  /*8fc0*/  BRA `(.L_x_26515) ;  /* 0x0000000800ac7947 */ /* 0x000fea0003800000 */
.L_x_26510:
        /* <DEDUP_REMOVED lines=13> */
.L_x_26524:
[----:B------:R-:W0:Y:S01]  /*90a0*/  I2F.F64.S16 R4, R5 ;  /* 0x0000000500047312 */ /* 0x000e220000101c00 */
[----:B------:R-:W-:-:S05]  /*90b0*/  CS2R R6, SRZ ;  /* 0x0000000000067805 */ /* 0x000fca000001ff00 */
[----:B0-----:R0:W-:Y:S01]  /*90c0*/  STG.E.128 desc[UR36][R16.64], R4 ;  /* 0x0000000410007986 */ /* 0x0011e2000c101d24 */
[----:B------:R-:W-:Y:S05]  /*90d0*/  BRA `(.L_x_26515) ;  /* 0x0000000800687947 */ /* 0x000fea0003800000 */
.L_x_26523:
        /* <DEDUP_REMOVED lines=21> */
.L_x_26528:
[----:B------:R-:W-:Y:S05]  /*9230*/  BSYNC B0 ;  /* 0x0000000000007941 */ /* 0x000fea0003800000 */
.L_x_26527:
[----:B------:R-:W-:-:S05]  /*9240*/  LOP3.LUT R3, R0, R3, RZ, 0xfc, !PT ;  /* 0x0000000300037212 */ /* 0x000fca00078efcff */
[----:B------:R0:W-:Y:S01]  /*9250*/  STG.E.U8 desc[UR36][R16.64], R3 ;  /* 0x0000000310007986 */ /* 0x0001e2000c101124 */
[----:B------:R-:W-:Y:S05]  /*9260*/  BRA `(.L_x_26515) ;  /* 0x0000000800047947 */ /* 0x000fea0003800000 */
.L_x_26526:
        /* <DEDUP_REMOVED lines=13> */
.L_x_26530:
[----:B------:R-:W-:Y:S01]  /*9340*/  IMAD.MOV.U32 R0, RZ, RZ, 0x7f ;  /* 0x0000007fff007424 */ /* 0x000fe200078e00ff */
[----:B------:R-:W-:-:S04]  /*9350*/  ISETP.GT.U32.AND P0, PT, R2, 0x7f800000, PT ;  /* 0x7f8000000200780c */ /* 0x000fc80003f04070 */
[----:B------:R-:W-:-:S09]  /*9360*/  SEL R0, R0, 0x7c, P0 ;  /* 0x0000007c00007807 */ /* 0x000fd20000000000 */
.L_x_26531:
[----:B------:R-:W-:Y:S05]  /*9370*/  BSYNC B0 ;  /* 0x0000000000007941 */ /* 0x000fea0003800000 */
.L_x_26529:
[----:B------:R-:W-:-:S04]  /*9380*/  LOP3.LUT R2, R5, 0x80000000, RZ, 0xc0, !PT ;  /* 0x8000000005027812 */ /* 0x000fc800078ec0ff */
[----:B------:R-:W-:-:S04]  /*9390*/  SHF.R.U32.HI R3, RZ, 0x18, R2 ;  /* 0x00000018ff037819 */ /* 0x000fc80000011602 */
[----:B------:R-:W-:-:S05]  /*93a0*/  LOP3.LUT R3, R0, R3, RZ, 0xfc, !PT ;  /* 0x0000000300037212 */ /* 0x000fca00078efcff */
[----:B------:R0:W-:Y:S01]  /*93b0*/  STG.E.U8 desc[UR36][R16.64], R3 ;  /* 0x0000000310007986 */ /* 0x0001e2000c101124 */
[----:B------:R-:W-:Y:S05]  /*93c0*/  BRA `(.L_x_26515) ;  /* 0x0000000400ac7947 */ /* 0x000fea0003800000 */
.L_x_26525:
[----:B------:R-:W0:Y:S02]  /*93d0*/  I2F.S16 R0, R5 ;  /* 0x0000000500007306 */ /* 0x000e240000101400 */
[----:B0-----:R-:W-:-:S05]  /*93e0*/  F2FP.BF16.F32.PACK_AB R0, RZ, R0 ;  /* 0x00000000ff00723e */ /* 0x001fca00000010ff */
[----:B------:R0:W-:Y:S01]  /*93f0*/  STG.E.U16 desc[UR36][R16.64], R0 ;  /* 0x0000000010007986 */ /* 0x0001e2000c101524 */
[----:B------:R-:W-:Y:S05]  /*9400*/  BRA `(.L_x_26515) ;  /* 0x00000004009c7947 */ /* 0x000fea0003800000 */
.L_x_26522:
        /* <DEDUP_REMOVED lines=10> */
.L_x_26534:
        /* <DEDUP_REMOVED lines=17> */
.L_x_26537:
[----:B------:R-:W-:-:S04]  /*95c0*/  LOP3.LUT R2, R5, 0x80000000, RZ, 0xc0, !PT ;  /* 0x8000000005027812 */ /* 0x000fc800078ec0ff */
[----:B------:R-:W-:-:S04]  /*95d0*/  SHF.R.U32.HI R3, RZ, 0x18, R2 ;  /* 0x00000018ff037819 */ /* 0x000fc80000011602 */
[----:B------:R-:W-:-:S04]  /*95e0*/  LOP3.LUT R0, R0, R3, RZ, 0xfc, !PT ;  /* 0x0000000300007212 */ /* 0x000fc800078efcff */
[----:B------:R-:W-:-:S07]  /*95f0*/  PRMT R8, R0, 0x7610, R8 ;  /* 0x0000761000087816 */ /* 0x000fce0000000008 */
.L_x_26536:
[----:B------:R-:W-:Y:S05]  /*9600*/  BSYNC B0 ;  /* 0x0000000000007941 */ /* 0x000fea0003800000 */
.L_x_26535:
[----:B------:R3:W-:Y:S01]  /*9610*/  STG.E.U8 desc[UR36][R16.64], R8 ;  /* 0x0000000810007986 */ /* 0x0007e2000c101124 */
[----:B------:R-:W-:Y:S05]  /*9620*/  BRA `(.L_x_26515) ;  /* 0x0000000400147947 */ /* 0x000fea0003800000 */
.L_x_26533:
        /* <DEDUP_REMOVED lines=17> */
.L_x_26540:
[----:B------:R-:W-:-:S04]  /*9740*/  LOP3.LUT R2, R5, 0x80000000, RZ, 0xc0, !PT ;  /* 0x8000000005027812 */ /* 0x000fc800078ec0ff */
[----:B------:R-:W-:-:S04]  /*9750*/  SHF.R.U32.HI R3, RZ, 0x18, R2 ;  /* 0x00000018ff037819 */ /* 0x000fc80000011602 */
[----:B------:R-:W-:-:S04]  /*9760*/  LOP3.LUT R0, R0, R3, RZ, 0xfc, !PT ;  /* 0x0000000300007212 */ /* 0x000fc800078efcff */
[----:B------:R-:W-:-:S07]  /*9770*/  PRMT R8, R0, 0x7610, R8 ;  /* 0x0000761000087816 */ /* 0x000fce0000000008 */
.L_x_26539:
[----:B------:R-:W-:Y:S05]  /*9780*/  BSYNC B0 ;  /* 0x0000000000007941 */ /* 0x000fea0003800000 */
.L_x_26538:
[----:B------:R0:W-:Y:S01]  /*9790*/  STG.E.U8 desc[UR36][R16.64], R8 ;  /* 0x0000000810007986 */ /* 0x0001e2000c101124 */
[----:B------:R-:W-:Y:S05]  /*97a0*/  BRA `(.L_x_26515) ;  /* 0x0000000000b47947 */ /* 0x000fea0003800000 */
.L_x_26532:
        /* <DEDUP_REMOVED lines=22> */
.L_x_26514:
        /* <DEDUP_REMOVED lines=16> */
.L_x_26543:
[----:B------:R-:W-:Y:S05]  /*9a10*/  BRA `(.L_x_26515) ;  /* 0x0000000000187947 */ /* 0x000fea0003800000 */
.L_x_26542:
[----:B------:R-:W-:-:S04]  /*9a20*/  PRMT R2, R5, 0x9910, RZ ;  /* 0x0000991005027816 */ /* 0x000fc800000000ff */
[----:B------:R-:W-:-:S05]  /*9a30*/  SHF.R.S32.HI R3, RZ, 0x1f, R2 ;  /* 0x0000001fff037819 */ /* 0x000fca0000011402 */
[----:B------:R0:W-:Y:S01]  /*9a40*/  STG.E.64 desc[UR36][R16.64], R2 ;  /* 0x0000000210007986 */ /* 0x0001e2000c101b24 */
[----:B------:R-:W-:Y:S05]  /*9a50*/  BRA `(.L_x_26515) ;  /* 0x0000000000087947 */ /* 0x000fea0003800000 */
.L_x_26541:
[----:B------:R-:W-:-:S05]  /*9a60*/  PRMT R3, R5, 0x9910, RZ ;  /* 0x0000991005037816 */ /* 0x000fca00000000ff */
[----:B------:R2:W-:Y:S02]  /*9a70*/  STG.E desc[UR36][R16.64], R3 ;  /* 0x0000000310007986 */ /* 0x0005e4000c101924 */
.L_x_26515:
[----:B------:R-:W-:-:S07]  /*9a80*/  VIADD R19, R19, 0x80 ;  /* 0x0000008013137836 */ /* 0x000fce0000000000 */
.L_x_26473:
[----:B------:R-:W-:Y:S05]  /*9a90*/  BSYNC B6 ;  /* 0x0000000000067941 */ /* 0x000fea0003800000 */
.L_x_26472:
        /* <DEDUP_REMOVED lines=306> */
.L_x_26544:
        /* <DEDUP_REMOVED lines=20> */
.L_x_26548:
[----:B------:R0:W5:Y:S01]  /*af00*/  LDG.E.U8 R6, desc[UR36][R2.64] ;  /* 0x0000002402067981 */ /* 0x000162000c1e1100 */
[----:B------:R-:W-:Y:S05]  /*af10*/  BRA `(.L_x_26550) ;  /* 0x0000000c00547947 */ /* 0x000fea0003800000 */
.L_x_26547:
        /* <DEDUP_REMOVED lines=8> */
.L_x_26552:
[----:B------:R0:W5:Y:S01]  /*afa0*/  LDG.E.U16 R6, desc[UR36][R2.64] ;  /* 0x0000002402067981 */ /* 0x000162000c1e1500 */
[----:B------:R-:W-:Y:S05]  /*afb0*/  BRA `(.L_x_26550) ;  /* 0x0000000c002c7947 */ /* 0x000fea0003800000 */
.L_x_26551:
[----:B------:R0:W5:Y:S01]  /*afc0*/  LDG.E.U16 R6, desc[UR36][R2.64] ;  /* 0x0000002402067981 */ /* 0x000162000c1e1500 */
[----:B------:R-:W-:Y:S05]  /*afd0*/  BRA `(.L_x_26550) ;  /* 0x0000000c00247947 */ /* 0x000fea0003800000 */
.L_x_26546:
        /* <DEDUP_REMOVED lines=9> */
.L_x_26554:
[----:B------:R-:W2:Y:S02]  /*b070*/  LDG.E.U16 R0, desc[UR36][R2.64] ;  /* 0x0000002402007981 */ /* 0x000ea4000c1e1500 */
[----:B--2---:R-:W-:-:S06]  /*b080*/  HADD2.F32 R0, -RZ, R0.H0_H0 ;  /* 0x20000000ff007230 */ /* 0x004fcc0000004100 */
[----:B------:R-:W0:Y:S02]  /*b090*/  F2I.FTZ.TRUNC.NTZ R0, R0 ;  /* 0x0000000000007305 */ /* 0x000e24000021f100 */
[----:B0-----:R-:W-:Y:S01]  /*b0a0*/  PRMT R6, R0, 0x7610, R6 ;  /* 0x0000761000067816 */ /* 0x001fe20000000006 */
[----:B------:R-:W-:Y:S06]  /*b0b0*/  BRA `(.L_x_26550) ;  /* 0x0000000800ec7947 */ /* 0x000fec0003800000 */
.L_x_26553:
        /* <DEDUP_REMOVED lines=9> */
.L_x_26556:
[----:B------:R-:W2:Y:S02]  /*b150*/  LDG.E.U16 R2, desc[UR36][R2.64] ;  /* 0x0000002402027981 */ /* 0x000ea4000c1e1500 */
[----:B--2---:R-:W-:-:S06]  /*b160*/  HADD2.F32 R0, -RZ, R2.H0_H0 ;  /* 0x20000002ff007230 */ /* 0x004fcc0000004100 */
[----:B------:R-:W0:Y:S02]  /*b170*/  F2I.FTZ.TRUNC.NTZ R0, R0 ;  /* 0x0000000000007305 */ /* 0x000e24000021f100 */
[----:B0-----:R-:W-:Y:S01]  /*b180*/  PRMT R6, R0, 0x7610, R6 ;  /* 0x0000761000067816 */ /* 0x001fe20000000006 */
[----:B------:R-:W-:Y:S06]  /*b190*/  BRA `(.L_x_26550) ;  /* 0x0000000800b47947 */ /* 0x000fec0003800000 */
.L_x_26555:
[----:B------:R-:W2:Y:S02]  /*b1a0*/  LDG.E.64 R2, desc[UR36][R2.64] ;  /* 0x0000002402027981 */ /* 0x000ea4000c1e1b00 */
[----:B--2---:R4:W0:Y:S01]  /*b1b0*/  F2I.F64.TRUNC R6, R2 ;  /* 0x0000000200067311 */ /* 0x004822000030d100 */
[----:B------:R-:W-:Y:S05]  /*b1c0*/  BRA `(.L_x_26550) ;  /* 0x0000000800a87947 */ /* 0x000fea0003800000 */
.L_x_26545:
        /* <DEDUP_REMOVED lines=12> */
.L_x_26559:
[----:B------:R-:W2:Y:S02]  /*b290*/  LDG.E.64 R2, desc[UR36][R2.64] ;  /* 0x0000002402027981 */ /* 0x000ea4000c1e1b00 */
[----:B--2---:R0:W1:Y:S01]  /*b2a0*/  F2I.F64.TRUNC R6, R2 ;  /* 0x0000000200067311 */ /* 0x004062000030d100 */
[----:B------:R-:W-:Y:S05]  /*b2b0*/  BRA `(.L_x_26550) ;  /* 0x00000008006c7947 */ /* 0x000fea0003800000 */
.L_x_26558:
        /* <DEDUP_REMOVED lines=28> */
.L_x_26561:
        /* <DEDUP_REMOVED lines=15> */
.L_x_26560:
[----:B------:R-:W2:Y:S02]  /*b570*/  LDG.E.U16 R0, desc[UR36][R2.64] ;  /* 0x0000002402007981 */ /* 0x000ea4000c1e1500 */
[----:B--2---:R-:W-:-:S06]  /*b580*/  IMAD.U32 R0, R0, 0x10000, RZ ;  /* 0x0001000000007824 */ /* 0x004fcc00078e00ff */
[----:B------:R-:W0:Y:S02]  /*b590*/  F2I.FTZ.TRUNC.NTZ R0, R0 ;  /* 0x0000000000007305 */ /* 0x000e24000021f100 */
[----:B0-----:R-:W-:Y:S01]  /*b5a0*/  PRMT R6, R0, 0x7610, R6 ;  /* 0x0000761000067816 */ /* 0x001fe20000000006 */
[----:B------:R-:W-:Y:S06]  /*b5b0*/  BRA `(.L_x_26550) ;  /* 0x0000000400ac7947 */ /* 0x000fec0003800000 */
.L_x_26557:
        /* <DEDUP_REMOVED lines=10> */
.L_x_26564:
        /* <DEDUP_REMOVED lines=21> */
.L_x_26568:
[----:B------:R-:W-:Y:S05]  /*b7b0*/  BSYNC B1 ;  /* 0x0000000000017941 */ /* 0x000fea0003800000 */
.L_x_26567:
[----:B------:R-:W-:Y:S01]  /*b7c0*/  LEA R3, R0, 0x3b800000, 0x17 ;  /* 0x3b80000000037811 */ /* 0x000fe200078eb8ff */
[----:B------:R-:W-:-:S05]  /*b7d0*/  IMAD.SHL.U32 R0, R2, 0x100000, RZ ;  /* 0x0010000002007824 */ /* 0x000fca00078e00ff */
[----:B------:R-:W-:-:S07]  /*b7e0*/  LOP3.LUT R0, R3, R0, R4, 0xfe, !PT ;  /* 0x0000000003007212 */ /* 0x000fce00078efe04 */
.L_x_26566:
[----:B------:R-:W-:Y:S05]  /*b7f0*/  BSYNC B0 ;  /* 0x0000000000007941 */ /* 0x000fea0003800000 */
.L_x_26565:
[----:B------:R-:W0:Y:S02]  /*b800*/  F2I.FTZ.TRUNC.NTZ R0, R0 ;  /* 0x0000000000007305 */ /* 0x000e24000021f100 */
[----:B0-----:R-:W-:Y:S01]  /*b810*/  PRMT R6, R0, 0x7610, R6 ;  /* 0x0000761000067816 */ /* 0x001fe20000000006 */
[----:B------:R-:W-:Y:S06]  /*b820*/  BRA `(.L_x_26550) ;  /* 0x0000000400107947 */ /* 0x000fec0003800000 */
.L_x_26563:
        /* <DEDUP_REMOVED lines=21> */
.L_x_26572:
[----:B------:R-:W-:Y:S05]  /*b980*/  BSYNC B1 ;  /* 0x0000000000017941 */ /* 0x000fea0003800000 */
.L_x_26571:
[----:B------:R-:W-:Y:S01]  /*b990*/  LEA R3, R0, 0x37800000, 0x17 ;  /* 0x3780000000037811 */ /* 0x000fe200078eb8ff */
[----:B------:R-:W-:-:S05]  /*b9a0*/  IMAD.SHL.U32 R0, R2, 0x200000, RZ ;  /* 0x0020000002007824 */ /* 0x000fca00078e00ff */
[----:B------:R-:W-:-:S07]  /*b9b0*/  LOP3.LUT R0, R3, R0, R4, 0xfe, !PT ;  /* 0x0000000003007212 */ /* 0x000fce00078efe04 */
.L_x_26570:
[----:B------:R-:W-:Y:S05]  /*b9c0*/  BSYNC B0 ;  /* 0x0000000000007941 */ /* 0x000fea0003800000 */
.L_x_26569:
[----:B------:R-:W0:Y:S02]  /*b9d0*/  F2I.FTZ.TRUNC.NTZ R0, R0 ;  /* 0x0000000000007305 */ /* 0x000e24000021f100 */
[----:B0-----:R-:W-:Y:S01]  /*b9e0*/  PRMT R6, R0, 0x7610, R6 ;  /* 0x0000761000067816 */ /* 0x001fe20000000006 */
[----:B------:R-:W-:Y:S06]  /*b9f0*/  BRA `(.L_x_26550) ;  /* 0x00000000009c7947 */ /* 0x000fec0003800000 */
.L_x_26562:
        /* <DEDUP_REMOVED lines=14> */
.L_x_26576:
[----:B------:R-:W-:Y:S05]  /*bae0*/  BSYNC B0 ;  /* 0x0000000000007941 */ /* 0x000fea0003800000 */
.L_x_26575:
[----:B------:R-:W0:Y:S02]  /*baf0*/  F2I.FTZ.TRUNC.NTZ R0, R0 ;  /* 0x0000000000007305 */ /* 0x000e24000021f100 */
[----:B0-----:R-:W-:Y:S01]  /*bb00*/  PRMT R6, R0, 0x7610, R6 ;  /* 0x0000761000067816 */ /* 0x001fe20000000006 */
[----:B------:R-:W-:Y:S06]  /*bb10*/  BRA `(.L_x_26550) ;  /* 0x0000000000547947 */ /* 0x000fec0003800000 */
.L_x_26549:
        /* <DEDUP_REMOVED lines=16> */
.L_x_26577:
[----:B------:R-:W-:Y:S01]  /*bc20*/  PRMT R6, RZ, 0x7610, R6 ;  /* 0x00007610ff067816 */ /* 0x000fe20000000006 */
[----:B------:R-:W-:Y:S06]  /*bc30*/  BRA `(.L_x_26550) ;  /* 0x00000000000c7947 */ /* 0x000fec0003800000 */
.L_x_26574:
[----:B------:R0:W5:Y:S01]  /*bc40*/  LDG.E.U16 R6, desc[UR36][R2.64] ;  /* 0x0000002402067981 */ /* 0x000162000c1e1500 */
[----:B------:R-:W-:Y:S05]  /*bc50*/  BRA `(.L_x_26550) ;  /* 0x0000000000047947 */ /* 0x000fea0003800000 */
.L_x_26573:
[----:B------:R0:W5:Y:S02]  /*bc60*/  LDG.E.U16 R6, desc[UR36][R2.64] ;  /* 0x0000002402067981 */ /* 0x000164000c1e1500 */
.L_x_26550:
        /* <DEDUP_REMOVED lines=16> */
[----:B------:R-:W-:Y:S02]  /*bd70*/  IMAD.HI.U32 R5, R5, R7, R4 ;  /* 0x0000000705057227 */ /* 0x000fe400078e0004 */
[----:B------:R-:W0:Y:S02]  /*bd80*/  LDC.U8 R7, c[0x0][0x424] ;  /* 0x00010900ff077b82 */ /* 0x000e240000000000 */
[----:B------:R-:W-:Y:S02]  /*bd90*/  IMAD.MOV.U32 R4, RZ, RZ, R10 ;  /* 0x000000ffff047224 */ /* 0x000fe400078e000a */
[----:B------:R-:W-:-:S04]  /*bda0*/  IMAD.HI.U32 R5, R5, R8, RZ ;  /* 0x0000000805057227 */ /* 0x000fc800078e00ff */
[----:B------:R-:W-:Y:S01]  /*bdb0*/  IMAD R3, R5, R4, R8 ;  /* 0x0000000405037224 */ /* 0x000fe200078e0208 */
[----:B------:R-:W-:-:S04]  /*bdc0*/  LOP3.LUT R4, R11, R2, RZ, 0x3c, !PT ;  /* 0x000000020b047212 */ /* 0x000fc800078e3cff */
[----:B------:R-:W-:Y:S02]  /*bdd0*/  ISETP.GT.U32.AND P2, PT, R0, R3, PT ;  /* 0x000000030000720c */ /* 0x000fe40003f44070 */
[----:B------:R-:W-:Y:S02]  /*bde0*/  ISETP.GE.AND P0, PT, R4, RZ, PT ;  /* 0x000000ff0400720c */ /* 0x000fe40003f06270 */
[----:B------:R-:W-:-:S04]  /*bdf0*/  PRMT R4, R6, 0x9910, RZ ;  /* 0x0000991006047816 */ /* 0x000fc800000000ff */
[----:B------:R-:W-:Y:S02]  /*be00*/  ISETP.GT.AND P3, PT, R4, -0x1, PT ;  /* 0xffffffff0400780c */ /* 0x000fe40003f64270 */
[----:B0-----:R-:W-:-:S03]  /*be10*/  PRMT R6, R7, 0x9910, RZ ;  /* 0x0000991007067816 */ /* 0x001fc600000000ff */
        /* <DEDUP_REMOVED lines=20> */
.L_x_26579:
[----:B------:R-:W-:Y:S05]  /*bf60*/  BSYNC B0 ;  /* 0x0000000000007941 */ /* 0x000fea0003800000 */
.L_x_26578:
        /* <DEDUP_REMOVED lines=11> */
.L_x_26583:
[----:B------:R-:W-:Y:S01]  /*c020*/  STG.E.U8 desc[UR36][R16.64], R5 ;  /* 0x0000000510007986 */ /* 0x000fe2000c101124 */
[----:B------:R-:W-:Y:S05]  /*c030*/  EXIT ;  /* 0x000000000000794d */ /* 0x000fea0003800000 */
.L_x_26582:
        /* <DEDUP_REMOVED lines=10> */
.L_x_26586:
[----:B------:R-:W-:-:S05]  /*c0e0*/  PRMT R3, R5, 0x9910, RZ ;  /* 0x0000991005037816 */ /* 0x000fca00000000ff */
[----:B------:R-:W-:Y:S01]  /*c0f0*/  STG.E desc[UR36][R16.64], R3 ;  /* 0x0000000310007986 */ /* 0x000fe2000c101924 */
[----:B------:R-:W-:Y:S05]  /*c100*/  EXIT ;  /* 0x000000000000794d */ /* 0x000fea0003800000 */
.L_x_26585:
[----:B------:R-:W-:Y:S01]  /*c110*/  STG.E.U16 desc[UR36][R16.64], R5 ;  /* 0x0000000510007986 */ /* 0x000fe2000c101524 */
[----:B------:R-:W-:Y:S05]  /*c120*/  EXIT ;  /* 0x000000000000794d */ /* 0x000fea0003800000 */
.L_x_26581:
        /* <DEDUP_REMOVED lines=9> */
.L_x_26588:
[----:B------:R-:W0:Y:S02]  /*c1c0*/  I2F.S16 R0, R5 ;  /* 0x0000000500007306 */ /* 0x000e240000101400 */
[----:B0-----:R-:W-:-:S05]  /*c1d0*/  F2FP.F16.F32.PACK_AB R0, RZ, R0 ;  /* 0x00000000ff00723e */ /* 0x001fca00000000ff */
[----:B------:R-:W-:Y:S01]  /*c1e0*/  STG.E.U16 desc[UR36][R16.64], R0 ;  /* 0x0000000010007986 */ /* 0x000fe2000c101524 */
[----:B------:R-:W-:Y:S05]  /*c1f0*/  EXIT ;  /* 0x000000000000794d */ /* 0x000fea0003800000 */
.L_x_26587:
        /* <DEDUP_REMOVED lines=10> */
.L_x_26590:
[----:B------:R-:W0:Y:S02]  /*c2a0*/  I2F.S16 R5, R5 ;  /* 0x0000000500057306 */ /* 0x000e240000101400 */
[----:B0-----:R-:W-:-:S04]  /*c2b0*/  F2FP.F16.F32.PACK_AB R3, RZ, R5 ;  /* 0x00000005ff03723e */ /* 0x001fc800000000ff */
[----:B------:R-:W-:-:S05]  /*c2c0*/  PRMT R3, R3, 0x5410, RZ ;  /* 0x0000541003037816 */ /* 0x000fca00000000ff */
[----:B------:R-:W-:Y:S01]  /*c2d0*/  STG.E desc[UR36][R16.64], R3 ;  /* 0x0000000310007986 */ /* 0x000fe2000c101924 */
[----:B------:R-:W-:Y:S05]  /*c2e0*/  EXIT ;  /* 0x000000000000794d */ /* 0x000fea0003800000 */
.L_x_26589:
[----:B------:R-:W0:Y:S02]  /*c2f0*/  I2F.F64.S16 R2, R5 ;  /* 0x0000000500027312 */ /* 0x000e240000101c00 */
[----:B0-----:R-:W-:Y:S01]  /*c300*/  STG.E.64 desc[UR36][R16.64], R2 ;  /* 0x0000000210007986 */ /* 0x001fe2000c101b24 */
[----:B------:R-:W-:Y:S05]  /*c310*/  EXIT ;  /* 0x000000000000794d */ /* 0x000fea0003800000 */
.L_x_26580:
        /* <DEDUP_REMOVED lines=13> */
.L_x_26593:
[----:B------:R-:W0:Y:S01]  /*c3f0*/  I2F.F64.S16 R4, R5 ;  /* 0x0000000500047312 */ /* 0x000e220000101c00 */
[----:B------:R-:W-:-:S05]  /*c400*/  CS2R R6, SRZ ;  /* 0x0000000000067805 */ /* 0x000fca000001ff00 */
[----:B0-----:R-:W-:Y:S01]  /*c410*/  STG.E.128 desc[UR36][R16.64], R4 ;  /* 0x0000000410007986 */ /* 0x001fe2000c101d24 */
[----:B------:R-:W-:Y:S05]  /*c420*/  EXIT ;  /* 0x000000000000794d */ /* 0x000fea0003800000 */
.L_x_26592:
        /* <DEDUP_REMOVED lines=21> */
.L_x_26597:
[----:B------:R-:W-:Y:S05]  /*c580*/  BSYNC B0 ;  /* 0x0000000000007941 */ /* 0x000fea0003800000 */
.L_x_26596:
[----:B------:R-:W-:-:S05]  /*c590*/  LOP3.LUT R3, R0, R3, RZ, 0xfc, !PT ;  /* 0x0000000300037212 */ /* 0x000fca00078efcff */
[----:B------:R-:W-:Y:S01]  /*c5a0*/  STG.E.U8 desc[UR36][R16.64], R3 ;  /* 0x0000000310007986 */ /* 0x000fe2000c101124 */
[----:B------:R-:W-:Y:S05]  /*c5b0*/  EXIT ;  /* 0x000000000000794d */ /* 0x000fea0003800000 */
.L_x_26595:
        /* <DEDUP_REMOVED lines=13> */
.L_x_26599:
[----:B------:R-:W-:Y:S01]  /*c690*/  IMAD.MOV.U32 R0, RZ, RZ, 0x7f ;  /* 0x0000007fff007424 */ /* 0x000fe200078e00ff */
[----:B------:R-:W-:-:S04]  /*c6a0*/  ISETP.GT.U32.AND P0, PT, R2, 0x7f800000, PT ;  /* 0x7f8000000200780c */ /* 0x000fc80003f04070 */
[----:B------:R-:W-:-:S09]  /*c6b0*/  SEL R0, R0, 0x7c, P0 ;  /* 0x0000007c00007807 */ /* 0x000fd20000000000 */
.L_x_26600:
[----:B------:R-:W-:Y:S05]  /*c6c0*/  BSYNC B0 ;  /* 0x0000000000007941 */ /* 0x000fea0003800000 */
.L_x_26598:
[----:B------:R-:W-:-:S04]  /*c6d0*/  LOP3.LUT R2, R5, 0x80000000, RZ, 0xc0, !PT ;  /* 0x8000000005027812 */ /* 0x000fc800078ec0ff */
[----:B------:R-:W-:-:S04]  /*c6e0*/  SHF.R.U32.HI R3, RZ, 0x18, R2 ;  /* 0x00000018ff037819 */ /* 0x000fc80000011602 */
[----:B------:R-:W-:-:S05]  /*c6f0*/  LOP3.LUT R3, R0, R3, RZ, 0xfc, !PT ;  /* 0x0000000300037212 */ /* 0x000fca00078efcff */
[----:B------:R-:W-:Y:S01]  /*c700*/  STG.E.U8 desc[UR36][R16.64], R3 ;  /* 0x0000000310007986 */ /* 0x000fe2000c101124 */
[----:B------:R-:W-:Y:S05]  /*c710*/  EXIT ;  /* 0x000000000000794d */ /* 0x000fea0003800000 */
.L_x_26594:
[----:B------:R-:W0:Y:S02]  /*c720*/  I2F.S16 R0, R5 ;  /* 0x0000000500007306 */ /* 0x000e240000101400 */
[----:B0-----:R-:W-:-:S05]  /*c730*/  F2FP.BF16.F32.PACK_AB R0, RZ, R0 ;  /* 0x00000000ff00723e */ /* 0x001fca00000010ff */
[----:B------:R-:W-:Y:S01]  /*c740*/  STG.E.U16 desc[UR36][R16.64], R0 ;  /* 0x0000000010007986 */ /* 0x000fe2000c101524 */
[----:B------:R-:W-:Y:S05]  /*c750*/  EXIT ;  /* 0x000000000000794d */ /* 0x000fea0003800000 */
.L_x_26591:
        /* <DEDUP_REMOVED lines=10> */
.L_x_26603:
        /* <DEDUP_REMOVED lines=17> */
.L_x_26606:
[----:B------:R-:W-:-:S04]  /*c910*/  LOP3.LUT R2, R5, 0x80000000, RZ, 0xc0, !PT ;  /* 0x8000000005027812 */ /* 0x000fc800078ec0ff */
[----:B------:R-:W-:-:S04]  /*c920*/  SHF.R.U32.HI R3, RZ, 0x18, R2 ;  /* 0x00000018ff037819 */ /* 0x000fc80000011602 */
[----:B------:R-:W-:-:S04]  /*c930*/  LOP3.LUT R0, R0, R3, RZ, 0xfc, !PT ;  /* 0x0000000300007212 */ /* 0x000fc800078efcff */
[----:B------:R-:W-:-:S07]  /*c940*/  PRMT R8, R0, 0x7610, R8 ;  /* 0x0000761000087816 */ /* 0x000fce0000000008 */
.L_x_26605:
[----:B------:R-:W-:Y:S05]  /*c950*/  BSYNC B0 ;  /* 0x0000000000007941 */ /* 0x000fea0003800000 */
.L_x_26604:
[----:B------:R-:W-:Y:S01]  /*c960*/  STG.E.U8 desc[UR36][R16.64], R8 ;  /* 0x0000000810007986 */ /* 0x000fe2000c101124 */
[----:B------:R-:W-:Y:S05]  /*c970*/  EXIT ;  /* 0x000000000000794d */ /* 0x000fea0003800000 */
.L_x_26602:
        /* <DEDUP_REMOVED lines=17> */
.L_x_26609:
[----:B------:R-:W-:-:S04]  /*ca90*/  LOP3.LUT R2, R5, 0x80000000, RZ, 0xc0, !PT ;  /* 0x8000000005027812 */ /* 0x000fc800078ec0ff */
[----:B------:R-:W-:-:S04]  /*caa0*/  SHF.R.U32.HI R3, RZ, 0x18, R2 ;  /* 0x00000018ff037819 */ /* 0x000fc80000011602 */
[----:B------:R-:W-:-:S04]  /*cab0*/  LOP3.LUT R0, R0, R3, RZ, 0xfc, !PT ;  /* 0x0000000300007212 */ /* 0x000fc800078efcff */
[----:B------:R-:W-:-:S07]  /*cac0*/  PRMT R8, R0, 0x7610, R8 ;  /* 0x0000761000087816 */ /* 0x000fce0000000008 */
.L_x_26608:
[----:B------:R-:W-:Y:S05]  /*cad0*/  BSYNC B0 ;  /* 0x0000000000007941 */ /* 0x000fea0003800000 */
.L_x_26607:
[----:B------:R-:W-:Y:S01]  /*cae0*/  STG.E.U8 desc[UR36][R16.64], R8 ;  /* 0x0000000810007986 */ /* 0x000fe2000c101124 */
[----:B------:R-:W-:Y:S05]  /*caf0*/  EXIT ;  /* 0x000000000000794d */ /* 0x000fea0003800000 */
.L_x_26601:
        /* <DEDUP_REMOVED lines=22> */
.L_x_26584:
        /* <DEDUP_REMOVED lines=16> */
.L_x_26612:
[----:B------:R-:W-:Y:S05]  /*cd60*/  EXIT ;  /* 0x000000000000794d */ /* 0x000fea0003800000 */
.L_x_26611:
[----:B------:R-:W-:-:S04]  /*cd70*/  PRMT R2, R5, 0x9910, RZ ;  /* 0x0000991005027816 */ /* 0x000fc800000000ff */
[----:B------:R-:W-:-:S05]  /*cd80*/  SHF.R.S32.HI R3, RZ, 0x1f, R2 ;  /* 0x0000001fff037819 */ /* 0x000fca0000011402 */
[----:B------:R-:W-:Y:S01]  /*cd90*/  STG.E.64 desc[UR36][R16.64], R2 ;  /* 0x0000000210007986 */ /* 0x000fe2000c101b24 */
[----:B------:R-:W-:Y:S05]  /*cda0*/  EXIT ;  /* 0x000000000000794d */ /* 0x000fea0003800000 */
.L_x_26610:
[----:B------:R-:W-:-:S05]  /*cdb0*/  PRMT R3, R5, 0x9910, RZ ;  /* 0x0000991005037816 */ /* 0x000fca00000000ff */
[----:B------:R-:W-:Y:S01]  /*cdc0*/  STG.E desc[UR36][R16.64], R3 ;  /* 0x0000000310007986 */ /* 0x000fe2000c101924 */
[----:B------:R-:W-:Y:S05]  /*cdd0*/  EXIT ;  /* 0x000000000000794d */ /* 0x000fea0003800000 */
.L_x_26613:
        /* <DEDUP_REMOVED lines=10> */
.L_x_37888:


//--------------------- .text._ZN2at6native27unrolled_elementwise_kernelINS0_13AUnaryFunctorIsssZZZNS0_15binary_internal21div_floor_kernel_cudaERNS_18TensorIteratorBaseEENKUlvE_clEvENKUlvE3_clEvEUlssE_EESt5arrayIPcLm2EELi4E23TrivialOffsetCalculatorILi1EjESE_NS0_6memory12LoadWithCastILi1EEENSF_13StoreWithCastILi1EEEEEviT_T0_T2_T3_T4_T5_ --------------------------
	.section	.text._ZN2at6native27unrolled_elementwise_kernelINS0_13AUnaryFunctorIsssZZZNS0_15binary_internal21div_floor_kernel_cudaERNS_18TensorIteratorBaseEENKUlvE_clEvENKUlvE3_clEvEUlssE_EESt5arrayIPcLm2EELi4E23TrivialOffsetCalculatorILi1EjESE_NS0_6memory12LoadWithCastILi1EEENSF_13StoreWithCastILi1EEEEEviT_T0_T2_T3_T4_T5_,"ax",@progbits
	.align	128
        .global         _ZN2at6native27unrolled_elementwise_kernelINS0_13AUnaryFunctorIsssZZZNS0_15binary_internal21div_floor_kernel_cudaERNS_18TensorIteratorBaseEENKUlvE_clEvENKUlvE3_clEvEUlssE_EESt5arrayIPcLm2EELi4E23TrivialOffsetCalculatorILi1EjESE_NS0_6memory12LoadWithCastILi1EEENSF_13StoreWithCastILi1EEEEEviT_T0_T2_T3_T4_T5_
        .type           _ZN2at6native27unrolled_elementwise_kernelINS0_13AUnaryFunctorIsssZZZNS0_15binary_internal21div_floor_kernel_cudaERNS_18TensorIteratorBaseEENKUlvE_clEvENKUlvE3_clEvEUlssE_EESt5arrayIPcLm2EELi4E23TrivialOffsetCalculatorILi1EjESE_NS0_6memory12LoadWithCastILi1EEENSF_13StoreWithCastILi1EEEEEviT_T0_T2_T3_T4_T5_,@function
        .size           _ZN2at6native27unrolled_elementwise_kernelINS0_13AUnaryFunctorIsssZZZNS0_15binary_internal21div_floor_kernel_cudaERNS_18TensorIteratorBaseEENKUlvE_clEvENKUlvE3_clEvEUlssE_EESt5arrayIPcLm2EELi4E23TrivialOffsetCalculatorILi1EjESE_NS0_6memory12LoadWithCastILi1EEENSF_13StoreWithCastILi1EEEEEviT_T0_T2_T3_T4_T5_,(.L_x_37889 - _ZN2at6native27unrolled_elementwise_kernelINS0_13AUnaryFunctorIsssZZZNS0_15binary_internal21div_floor_kernel_cudaERNS_18TensorIteratorBaseEENKUlvE_clEvENKUlvE3_clEvEUlssE_EESt5arrayIPcLm2EELi4E23TrivialOffsetCalculatorILi1EjESE_NS0_6memory12LoadWithCastILi1EEENSF_13StoreWithCastILi1EEEEEviT_T0_T2_T3_T4_T5_)
        .other          _ZN2at6native27unrolled_elementwise_kernelINS0_13AUnaryFunctorIsssZZZNS0_15binary_internal21div_floor_kernel_cudaERNS_18TensorIteratorBaseEENKUlvE_clEvENKUlvE3_clEvEUlssE_EESt5arrayIPcLm2EELi4E23TrivialOffsetCalculatorILi1EjESE_NS0_6memory12LoadWithCastILi1EEENSF_13StoreWithCastILi1EEEEEviT_T0_T2_T3_T4_T5_,@"STO_CUDA_ENTRY STV_DEFAULT"
_ZN2at6native27unrolled_elementwise_kernelINS0_13AUnaryFunctorIsssZZZNS0_15binary_internal21div_floor_kernel_cudaERNS_18TensorIteratorBaseEENKUlvE_clEvENKUlvE3_clEvEUlssE_EESt5arrayIPcLm2EELi4E23TrivialOffsetCalculatorILi1EjESE_NS0_6memory12LoadWithCastILi1EEENSF_13StoreWithCastILi1EEEEEviT_T0_T2_T3_T4_T5_:
.text._ZN2at6native27unrolled_elementwise_kernelINS0_13AUnaryFunctorIsssZZZNS0_15binary_internal21div_floor_kernel_cudaERNS_18TensorIteratorBaseEENKUlvE_clEvENKUlvE3_clEvEUlssE_EESt5arrayIPcLm2EELi4E23TrivialOffsetCalculatorILi1EjESE_NS0_6memory12LoadWithCastILi1EEENSF_13StoreWithCastILi1EEEEEviT_T0_T2_T3_T4_T5_:
        /* <DEDUP_REMOVED lines=31> */
.L_x_26619:
[----:B------:R3:W5:Y:S01]  /*01f0*/  LDG.E.U8 R22, desc[UR36][R4.64] ;  /* 0x0000002404167981 */ /* 0x000762000c1e1100 */
[----:B------:R-:W-:Y:S05]  /*0200*/  BRA `(.L_x_26621) ;  /* 0x0000000c00587947 */ /* 0x000fea0003800000 */
.L_x_26618:
        /* <DEDUP_REMOVED lines=8> */
.L_x_26623:
[----:B------:R1:W5:Y:S01]  /*0290*/  LDG.E.U16 R22, desc[UR36][R4.64] ;  /* 0x0000002404167981 */ /* 0x000362000c1e1500 */
[----:B------:R-:W-:Y:S05]  /*02a0*/  BRA `(.L_x_26621) ;  /* 0x0000000c00307947 */ /* 0x000fea0003800000 */
.L_x_26622:
[----:B------:R2:W5:Y:S01]  /*02b0*/  LDG.E.U16 R22, desc[UR36][R4.64] ;  /* 0x0000002404167981 */ /* 0x000562000c1e1500 */
[----:B------:R-:W-:Y:S05]  /*02c0*/  BRA `(.L_x_26621) ;  /* 0x0000000c00287947 */ /* 0x000fea0003800000 */
.L_x_26617:
        /* <DEDUP_REMOVED lines=9> */
.L_x_26625:
[----:B------:R-:W2:Y:S02]  /*0360*/  LDG.E.U16 R0, desc[UR36][R4.64] ;  /* 0x0000002404007981 */ /* 0x000ea4000c1e1500 */
[----:B--2---:R-:W-:-:S06]  /*0370*/  HADD2.F32 R0, -RZ, R0.H0_H0 ;  /* 0x20000000ff007230 */ /* 0x004fcc0000004100 */
[----:B------:R-:W0:Y:S02]  /*0380*/  F2I.FTZ.TRUNC.NTZ R0, R0 ;  /* 0x0000000000007305 */ /* 0x000e24000021f100 */
[----:B0-----:R-:W-:Y:S01]  /*0390*/  PRMT R22, R0, 0x7610, R22 ;  /* 0x0000761000167816 */ /* 0x001fe20000000016 */
[----:B------:R-:W-:Y:S06]  /*03a0*/  BRA `(.L_x_26621) ;  /* 0x0000000800f07947 */ /* 0x000fec0003800000 */
.L_x_26624:
        /* <DEDUP_REMOVED lines=9> */
.L_x_26627:
[----:B------:R-:W2:Y:S02]  /*0440*/  LDG.E.U16 R4, desc[UR36][R4.64] ;  /* 0x0000002404047981 */ /* 0x000ea4000c1e1500 */
[----:B--2---:R-:W-:-:S06]  /*0450*/  HADD2.F32 R0, -RZ, R4.H0_H0 ;  /* 0x20000004ff007230 */ /* 0x004fcc0000004100 */
[----:B------:R-:W0:Y:S02]  /*0460*/  F2I.FTZ.TRUNC.NTZ R0, R0 ;  /* 0x0000000000007305 */ /* 0x000e24000021f100 */
[----:B0-----:R-:W-:Y:S01]  /*0470*/  PRMT R22, R0, 0x7610, R22 ;  /* 0x0000761000167816 */ /* 0x001fe20000000016 */
[----:B------:R-:W-:Y:S06]  /*0480*/  BRA `(.L_x_26621) ;  /* 0x0000000800b87947 */ /* 0x000fec0003800000 */
.L_x_26626:
[----:B------:R-:W2:Y:S02]  /*0490*/  LDG.E.64 R4, desc[UR36][R4.64] ;  /* 0x0000002404047981 */ /* 0x000ea4000c1e1b00 */
[----:B--2---:R0:W1:Y:S01]  /*04a0*/  F2I.F64.TRUNC R22, R4 ;  /* 0x0000000400167311 */ /* 0x004062000030d100 */
[----:B------:R-:W-:Y:S05]  /*04b0*/  BRA `(.L_x_26621) ;  /* 0x0000000800ac7947 */ /* 0x000fea0003800000 */
.L_x_26616:
        /* <DEDUP_REMOVED lines=12> */
.L_x_26630:
[----:B------:R-:W2:Y:S02]  /*0580*/  LDG.E.64 R4, desc[UR36][R4.64] ;  /* 0x0000002404047981 */ /* 0x000ea4000c1e1b00 */
[----:B--2---:R0:W1:Y:S01]  /*0590*/  F2I.F64.TRUNC R22, R4 ;  /* 0x0000000400167311 */ /* 0x004062000030d100 */
[----:B------:R-:W-:Y:S05]  /*05a0*/  BRA `(.L_x_26621) ;  /* 0x0000000800707947 */ /* 0x000fea0003800000 */
.L_x_26629:
        /* <DEDUP_REMOVED lines=28> */
.L_x_26632:
        /* <DEDUP_REMOVED lines=16> */
.L_x_26631:
[----:B------:R-:W2:Y:S02]  /*0870*/  LDG.E.U16 R0, desc[UR36][R4.64] ;  /* 0x0000002404007981 */ /* 0x000ea4000c1e1500 */
[----:B--2---:R-:W-:-:S06]  /*0880*/  IMAD.U32 R0, R0, 0x10000, RZ ;  /* 0x0001000000007824 */ /* 0x004fcc00078e00ff */
[----:B------:R-:W0:Y:S02]  /*0890*/  F2I.FTZ.TRUNC.NTZ R0, R0 ;  /* 0x0000000000007305 */ /* 0x000e24000021f100 */
[----:B0-----:R-:W-:Y:S01]  /*08a0*/  PRMT R22, R0, 0x7610, R22 ;  /* 0x0000761000167816 */ /* 0x001fe20000000016 */
[----:B------:R-:W-:Y:S06]  /*08b0*/  BRA `(.L_x_26621) ;  /* 0x0000000400ac7947 */ /* 0x000fec0003800000 */
.L_x_26628:
        /* <DEDUP_REMOVED lines=10> */
.L_x_26635:
        /* <DEDUP_REMOVED lines=21> */
.L_x_26639:
[----:B------:R-:W-:Y:S05]  /*0ab0*/  BSYNC B1 ;  /* 0x0000000000017941 */ /* 0x000fea0003800000 */
.L_x_26638:
[----:B------:R-:W-:Y:S01]  /*0ac0*/  LEA R5, R0, 0x3b800000, 0x17 ;  /* 0x3b80000000057811 */ /* 0x000fe200078eb8ff */
[----:B------:R-:W-:-:S05]  /*0ad0*/  IMAD.SHL.U32 R0, R3, 0x100000, RZ ;  /* 0x0010000003007824 */ /* 0x000fca00078e00ff */
[----:B------:R-:W-:-:S07]  /*0ae0*/  LOP3.LUT R0, R5, R0, R6, 0xfe, !PT ;  /* 0x0000000005007212 */ /* 0x000fce00078efe06 */
.L_x_26637:
[----:B------:R-:W-:Y:S05]  /*0af0*/  BSYNC B0 ;  /* 0x0000000000007941 */ /* 0x000fea0003800000 */
.L_x_26636:
[----:B------:R-:W0:Y:S02]  /*0b00*/  F2I.FTZ.TRUNC.NTZ R0, R0 ;  /* 0x0000000000007305 */ /* 0x000e24000021f100 */
[----:B0-----:R-:W-:Y:S01]  /*0b10*/  PRMT R22, R0, 0x7610, R22 ;  /* 0x0000761000167816 */ /* 0x001fe20000000016 */
[----:B------:R-:W-:Y:S06]  /*0b20*/  BRA `(.L_x_26621) ;  /* 0x0000000400107947 */ /* 0x000fec0003800000 */
.L_x_26634:
        /* <DEDUP_REMOVED lines=21> */
.L_x_26643:
[----:B------:R-:W-:Y:S05]  /*0c80*/  BSYNC B1 ;  /* 0x0000000000017941 */ /* 0x000fea0003800000 */
.L_x_26642:
[----:B------:R-:W-:Y:S01]  /*0c90*/  LEA R5, R0, 0x37800000, 0x17 ;  /* 0x3780000000057811 */ /* 0x000fe200078eb8ff */
[----:B------:R-:W-:-:S05]  /*0ca0*/  IMAD.SHL.U32 R0, R3, 0x200000, RZ ;  /* 0x0020000003007824 */ /* 0x000fca00078e00ff */
[----:B------:R-:W-:-:S07]  /*0cb0*/  LOP3.LUT R0, R5, R0, R6, 0xfe, !PT ;  /* 0x0000000005007212 */ /* 0x000fce00078efe06 */
.L_x_26641:
[----:B------:R-:W-:Y:S05]  /*0cc0*/  BSYNC B0 ;  /* 0x0000000000007941 */ /* 0x000fea0003800000 */
.L_x_26640:
[----:B------:R-:W0:Y:S02]  /*0cd0*/  F2I.FTZ.TRUNC.NTZ R0, R0 ;  /* 0x0000000000007305 */ /* 0x000e24000021f100 */
[----:B0-----:R-:W-:Y:S01]  /*0ce0*/  PRMT R22, R0, 0x7610, R22 ;  /* 0x0000761000167816 */ /* 0x001fe20000000016 */
[----:B------:R-:W-:Y:S06]  /*0cf0*/  BRA `(.L_x_26621) ;  /* 0x00000000009c7947 */ /* 0x000fec0003800000 */
.L_x_26633:
        /* <DEDUP_REMOVED lines=14> */
.L_x_26647:
[----:B------:R-:W-:Y:S05]  /*0de0*/  BSYNC B0 ;  /* 0x0000000000007941 */ /* 0x000fea0003800000 */
.L_x_26646:
[----:B------:R-:W0:Y:S02]  /*0df0*/  F2I.FTZ.TRUNC.NTZ R0, R0 ;  /* 0x0000000000007305 */ /* 0x000e24000021f100 */
[----:B0-----:R-:W-:Y:S01]  /*0e00*/  PRMT R22, R0, 0x7610, R22 ;  /* 0x0000761000167816 */ /* 0x001fe20000000016 */
[----:B------:R-:W-:Y:S06]  /*0e10*/  BRA `(.L_x_26621) ;  /* 0x0000000000547947 */ /* 0x000fec0003800000 */
.L_x_26620:
        /* <DEDUP_REMOVED lines=16> */
.L_x_26648:
[----:B------:R-:W-:Y:S01]  /*0f20*/  PRMT R22, RZ, 0x7610, R22 ;  /* 0x00007610ff167816 */ /* 0x000fe20000000016 */
[----:B------:R-:W-:Y:S06]  /*0f30*/  BRA `(.L_x_26621) ;  /* 0x00000000000c7947 */ /* 0x000fec0003800000 */
.L_x_26645:
[----:B------:R0:W5:Y:S01]  /*0f40*/  LDG.E.U16 R22, desc[UR36][R4.64] ;  /* 0x0000002404167981 */ /* 0x000162000c1e1500 */
[----:B------:R-:W-:Y:S05]  /*0f50*/  BRA `(.L_x_26621) ;  /* 0x0000000000047947 */ /* 0x000fea0003800000 */
.L_x_26644:
[----:B------:R0:W5:Y:S02]  /*0f60*/  LDG.E.U16 R22, desc[UR36][R4.64] ;  /* 0x0000002404167981 */ /* 0x000164000c1e1500 */
.L_x_26621:
[----:B------:R-:W2:Y:S02]  /*0f70*/  S2R R17, SR_TID.X ;  /* 0x0000000000117919 */ /* 0x000ea40000002100 */
[----:B--2---:R-:W-:-:S07]  /*0f80*/  VIADD R17, R17, 0x80 ;  /* 0x0000008011117836 */ /* 0x004fce0000000000 */
.L_x_26615:
[----:B------:R-:W-:Y:S05]  /*0f90*/  BSYNC B6 ;  /* 0x0000000000067941 */ /* 0x000fea0003800000 */
.L_x_26614:
        /* <DEDUP_REMOVED lines=23> */
.L_x_26654:
[----:B------:R0:W5:Y:S01]  /*1110*/  LDG.E.U8 R24, desc[UR36][R4.64] ;  /* 0x0000002404187981 */ /* 0x000162000c1e1100 */
[----:B------:R-:W-:Y:S05]  /*1120*/  BRA `(.L_x_26656) ;  /* 0x0000000c00547947 */ /* 0x000fea0003800000 */
.L_x_26653:
        /* <DEDUP_REMOVED lines=8> */
.L_x_26658:
[----:B------:R0:W5:Y:S01]  /*11b0*/  LDG.E.U16 R24, desc[UR36][R4.64] ;  /* 0x0000002404187981 */ /* 0x000162000c1e1500 */
[----:B------:R-:W-:Y:S05]  /*11c0*/  BRA `(.L_x_26656) ;  /* 0x0000000c002c7947 */ /* 0x000fea0003800000 */
.L_x_26657:
[----:B------:R0:W5:Y:S01]  /*11d0*/  LDG.E.U16 R24, desc[UR36][R4.64] ;  /* 0x0000002404187981 */ /* 0x000162000c1e1500 */
[----:B------:R-:W-:Y:S05]  /*11e0*/  BRA `(.L_x_26656) ;  /* 0x0000000c00247947 */ /* 0x000fea0003800000 */
.L_x_26652:
        /* <DEDUP_REMOVED lines=9> */
.L_x_26660:
[----:B------:R-:W2:Y:S02]  /*1280*/  LDG.E.U16 R0, desc[UR36][R4.64] ;  /* 0x0000002404007981 */ /* 0x000ea4000c1e1500 */
[----:B--2---:R-:W-:-:S06]  /*1290*/  HADD2.F32 R0, -RZ, R0.H0_H0 ;  /* 0x20000000ff007230 */ /* 0x004fcc0000004100 */
[----:B------:R-:W0:Y:S02]  /*12a0*/  F2I.FTZ.TRUNC.NTZ R0, R0 ;  /* 0x0000000000007305 */ /* 0x000e24000021f100 */
[----:B0-----:R-:W-:Y:S01]  /*12b0*/  PRMT R24, R0, 0x7610, R24 ;  /* 0x0000761000187816 */ /* 0x001fe20000000018 */
[----:B------:R-:W-:Y:S06]  /*12c0*/  BRA `(.L_x_26656) ;  /* 0x0000000800ec7947 */ /* 0x000fec0003800000 */
.L_x_26659:
        /* <DEDUP_REMOVED lines=9> */
.L_x_26662:
[----:B------:R-:W2:Y:S02]  /*1360*/  LDG.E.U16 R4, desc[UR36][R4.64] ;  /* 0x0000002404047981 */ /* 0x000ea4000c1e1500 */
[----:B--2---:R-:W-:-:S06]  /*1370*/  HADD2.F32 R0, -RZ, R4.H0_H0 ;  /* 0x20000004ff007230 */ /* 0x004fcc0000004100 */
[----:B------:R-:W0:Y:S02]  /*1380*/  F2I.FTZ.TRUNC.NTZ R0, R0 ;  /* 0x0000000000007305 */ /* 0x000e24000021f100 */
[----:B0-----:R-:W-:Y:S01]  /*1390*/  PRMT R24, R0, 0x7610, R24 ;  /* 0x0000761000187816 */ /* 0x001fe20000000018 */
[----:B------:R-:W-:Y:S06]  /*13a0*/  BRA `(.L_x_26656) ;  /* 0x0000000800b47947 */ /* 0x000fec0003800000 */
.L_x_26661:
[----:B------:R-:W2:Y:S02]  /*13b0*/  LDG.E.64 R4, desc[UR36][R4.64] ;  /* 0x0000002404047981 */ /* 0x000ea4000c1e1b00 */
[----:B--2---:R0:W1:Y:S01]  /*13c0*/  F2I.F64.TRUNC R24, R4 ;  /* 0x0000000400187311 */ /* 0x004062000030d100 */
[----:B------:R-:W-:Y:S05]  /*13d0*/  BRA `(.L_x_26656) ;  /* 0x0000000800a87947 */ /* 0x000fea0003800000 */
.L_x_26651:
        /* <DEDUP_REMOVED lines=12> */
.L_x_26665:
[----:B------:R-:W2:Y:S02]  /*14a0*/  LDG.E.64 R4, desc[UR36][R4.64] ;  /* 0x0000002404047981 */ /* 0x000ea4000c1e1b00 */
[----:B--2---:R0:W1:Y:S01]  /*14b0*/  F2I.F64.TRUNC R24, R4 ;  /* 0x0000000400187311 */ /* 0x004062000030d100 */
[----:B------:R-:W-:Y:S05]  /*14c0*/  BRA `(.L_x_26656) ;  /* 0x00000008006c7947 */ /* 0x000fea0003800000 */
.L_x_26664:
        /* <DEDUP_REMOVED lines=28> */
.L_x_26667:
        /* <DEDUP_REMOVED lines=15> */
.L_x_26666:
[----:B------:R-:W2:Y:S02]  /*1780*/  LDG.E.U16 R0, desc[UR36][R4.64] ;  /* 0x0000002404007981 */ /* 0x000ea4000c1e1500 */
[----:B--2---:R-:W-:-:S06]  /*1790*/  IMAD.U32 R0, R0, 0x10000, RZ ;  /* 0x0001000000007824 */ /* 0x004fcc00078e00ff */
[----:B------:R-:W0:Y:S02]  /*17a0*/  F2I.FTZ.TRUNC.NTZ R0, R0 ;  /* 0x0000000000007305 */ /* 0x000e24000021f100 */
[----:B0-----:R-:W-:Y:S01]  /*17b0*/  PRMT R24, R0, 0x7610, R24 ;  /* 0x0000761000187816 */ /* 0x001fe20000000018 */
[----:B------:R-:W-:Y:S06]  /*17c0*/  BRA `(.L_x_26656) ;  /* 0x0000000400ac7947 */ /* 0x000fec0003800000 */
.L_x_26663:
        /* <DEDUP_REMOVED lines=10> */
.L_x_26670:
        /* <DEDUP_REMOVED lines=21> */
.L_x_26674:
[----:B------:R-:W-:Y:S05]  /*19c0*/  BSYNC B1 ;  /* 0x0000000000017941 */ /* 0x000fea0003800000 */
.L_x_26673:
[----:B------:R-:W-:Y:S01]  /*19d0*/  LEA R5, R0, 0x3b800000, 0x17 ;  /* 0x3b80000000057811 */ /* 0x000fe200078eb8ff */
[----:B------:R-:W-:-:S05]  /*19e0*/  IMAD.SHL.U32 R0, R3, 0x100000, RZ ;  /* 0x0010000003007824 */ /* 0x000fca00078e00ff */
[----:B------:R-:W-:-:S07]  /*19f0*/  LOP3.LUT R0, R5, R0, R6, 0xfe, !PT ;  /* 0x0000000005007212 */ /* 0x000fce00078efe06 */
.L_x_26672:
[----:B------:R-:W-:Y:S05]  /*1a00*/  BSYNC B0 ;  /* 0x0000000000007941 */ /* 0x000fea0003800000 */
.L_x_26671:
[----:B------:R-:W0:Y:S02]  /*1a10*/  F2I.FTZ.TRUNC.NTZ R0, R0 ;  /* 0x0000000000007305 */ /* 0x000e24000021f100 */
[----:B0-----:R-:W-:Y:S01]  /*1a20*/  PRMT R24, R0, 0x7610, R24 ;  /* 0x0000761000187816 */ /* 0x001fe20000000018 */
[----:B------:R-:W-:Y:S06]  /*1a30*/  BRA `(.L_x_26656) ;  /* 0x0000000400107947 */ /* 0x000fec0003800000 */
.L_x_26669:
        /* <DEDUP_REMOVED lines=21> */
.L_x_26678:
[----:B------:R-:W-:Y:S05]  /*1b90*/  BSYNC B1 ;  /* 0x0000000000017941 */ /* 0x000fea0003800000 */
.L_x_26677:
[----:B------:R-:W-:Y:S01]  /*1ba0*/  LEA R5, R0, 0x37800000, 0x17 ;  /* 0x3780000000057811 */ /* 0x000fe200078eb8ff */
[----:B------:R-:W-:-:S05]  /*1bb0*/  IMAD.SHL.U32 R0, R3, 0x200000, RZ ;  /* 0x0020000003007824 */ /* 0x000fca00078e00ff */
[----:B------:R-:W-:-:S07]  /*1bc0*/  LOP3.LUT R0, R5, R0, R6, 0xfe, !PT ;  /* 0x0000000005007212 */ /* 0x000fce00078efe06 */
.L_x_26676:
[----:B------:R-:W-:Y:S05]  /*1bd0*/  BSYNC B0 ;  /* 0x0000000000007941 */ /* 0x000fea0003800000 */
.L_x_26675:
[----:B------:R-:W0:Y:S02]  /*1be0*/  F2I.FTZ.TRUNC.NTZ R0, R0 ;  /* 0x0000000000007305 */ /* 0x000e24000021f100 */
[----:B0-----:R-:W-:Y:S01]  /*1bf0*/  PRMT R24, R0, 0x7610, R24 ;  /* 0x0000761000187816 */ /* 0x001fe20000000018 */
[----:B------:R-:W-:Y:S06]  /*1c00*/  BRA `(.L_x_26656) ;  /* 0x00000000009c7947 */ /* 0x000fec0003800000 */
.L_x_26668:
        /* <DEDUP_REMOVED lines=14> */
.L_x_26682:
[----:B------:R-:W-:Y:S05]  /*1cf0*/  BSYNC B0 ;  /* 0x0000000000007941 */ /* 0x000fea0003800000 */
.L_x_26681:
[----:B------:R-:W0:Y:S02]  /*1d00*/  F2I.FTZ.TRUNC.NTZ R0, R0 ;  /* 0x0000000000007305 */ /* 0x000e24000021f100 */
[----:B0-----:R-:W-:Y:S01]  /*1d10*/  PRMT R24, R0, 0x7610, R24 ;  /* 0x0000761000187816 */ /* 0x001fe20000000018 */
[----:B------:R-:W-:Y:S06]  /*1d20*/  BRA `(.L_x_26656) ;  /* 0x0000000000547947 */ /* 0x000fec0003800000 */
.L_x_26655:
        /* <DEDUP_REMOVED lines=16> */
.L_x_26683:
[----:B------:R-:W-:Y:S01]  /*1e30*/  PRMT R24, RZ, 0x7610, R24 ;  /* 0x00007610ff187816 */ /* 0x000fe20000000018 */
[----:B------:R-:W-:Y:S06]  /*1e40*/  BRA `(.L_x_26656) ;  /* 0x00000000000c7947 */ /* 0x000fec0003800000 */
.L_x_26680:
[----:B------:R3:W5:Y:S01]  /*1e50*/  LDG.E.U16 R24, desc[UR36][R4.64] ;  /* 0x0000002404187981 */ /* 0x000762000c1e1500 */
[----:B------:R-:W-:Y:S05]  /*1e60*/  BRA `(.L_x_26656) ;  /* 0x0000000000047947 */ /* 0x000fea0003800000 */
.L_x_26679:
[----:B------:R2:W5:Y:S02]  /*1e70*/  LDG.E.U16 R24, desc[UR36][R4.64] ;  /* 0x0000002404187981 */ /* 0x000564000c1e1500 */
.L_x_26656:
[----:B------:R-:W-:-:S07]  /*1e80*/  VIADD R17, R17, 0x80 ;  /* 0x0000008011117836 */ /* 0x000fce0000000000 */
.L_x_26650:
[----:B------:R-:W-:Y:S05]  /*1e90*/  BSYNC B6 ;  /* 0x0000000000067941 */ /* 0x000fea0003800000 */
.L_x_26649:
        /* <DEDUP_REMOVED lines=25> */
.L_x_26689:
[----:B------:R0:W5:Y:S01]  /*2030*/  LDG.E.U8 R18, desc[UR36][R4.64] ;  /* 0x0000002404127981 */ /* 0x000162000c1e1100 */
[----:B------:R-:W-:Y:S05]  /*2040*/  BRA `(.L_x_26691) ;  /* 0x0000000c00547947 */ /* 0x000fea0003800000 */
.L_x_26688:
        /* <DEDUP_REMOVED lines=8> */
.L_x_26693:
[----:B------:R0:W5:Y:S01]  /*20d0*/  LDG.E.U16 R18, desc[UR36][R4.64] ;  /* 0x0000002404127981 */ /* 0x000162000c1e1500 */
[----:B------:R-:W-:Y:S05]  /*20e0*/  BRA `(.L_x_26691) ;  /* 0x0000000c002c7947 */ /* 0x000fea0003800000 */
.L_x_26692:
[----:B------:R0:W5:Y:S01]  /*20f0*/  LDG.E.U16 R18, desc[UR36][R4.64] ;  /* 0x0000002404127981 */ /* 0x000162000c1e1500 */
[----:B------:R-:W-:Y:S05]  /*2100*/  BRA `(.L_x_26691) ;  /* 0x0000000c00247947 */ /* 0x000fea0003800000 */
.L_x_26687:
        /* <DEDUP_REMOVED lines=9> */
.L_x_26695:
[----:B------:R-:W2:Y:S02]  /*21a0*/  LDG.E.U16 R0, desc[UR36][R4.64] ;  /* 0x0000002404007981 */ /* 0x000ea4000c1e1500 */
[----:B--2---:R-:W-:-:S06]  /*21b0*/  HADD2.F32 R0, -RZ, R0.H0_H0 ;  /* 0x20000000ff007230 */ /* 0x004fcc0000004100 */
[----:B------:R-:W0:Y:S02]  /*21c0*/  F2I.FTZ.TRUNC.NTZ R0, R0 ;  /* 0x0000000000007305 */ /* 0x000e24000021f100 */
[----:B0-----:R-:W-:Y:S01]  /*21d0*/  PRMT R18, R0, 0x7610, R18 ;  /* 0x0000761000127816 */ /* 0x001fe20000000012 */
[----:B------:R-:W-:Y:S06]  /*21e0*/  BRA `(.L_x_26691) ;  /* 0x0000000800ec7947 */ /* 0x000fec0003800000 */
.L_x_26694:
        /* <DEDUP_REMOVED lines=9> */
.L_x_26697:
[----:B------:R-:W2:Y:S02]  /*2280*/  LDG.E.U16 R4, desc[UR36][R4.64] ;  /* 0x0000002404047981 */ /* 0x000ea4000c1e1500 */
[----:B--2---:R-:W-:-:S06]  /*2290*/  HADD2.F32 R0, -RZ, R4.H0_H0 ;  /* 0x20000004ff007230 */ /* 0x004fcc0000004100 */
[----:B------:R-:W0:Y:S02]  /*22a0*/  F2I.FTZ.TRUNC.NTZ R0, R0 ;  /* 0x0000000000007305 */ /* 0x000e24000021f100 */
[----:B0-----:R-:W-:Y:S01]  /*22b0*/  PRMT R18, R0, 0x7610, R18 ;  /* 0x0000761000127816 */ /* 0x001fe20000000012 */
[----:B------:R-:W-:Y:S06]  /*22c0*/  BRA `(.L_x_26691) ;  /* 0x0000000800b47947 */ /* 0x000fec0003800000 */
.L_x_26696:
[----:B------:R-:W2:Y:S02]  /*22d0*/  LDG.E.64 R4, desc[UR36][R4.64] ;  /* 0x0000002404047981 */ /* 0x000ea4000c1e1b00 */
[----:B--2---:R0:W1:Y:S01]  /*22e0*/  F2I.F64.TRUNC R18, R4 ;  /* 0x0000000400127311 */ /* 0x004062000030d100 */
[----:B------:R-:W-:Y:S05]  /*22f0*/  BRA `(.L_x_26691) ;  /* 0x0000000800a87947 */ /* 0x000fea0003800000 */
.L_x_26686:
        /* <DEDUP_REMOVED lines=12> */
.L_x_26700:
[----:B------:R-:W2:Y:S02]  /*23c0*/  LDG.E.64 R4, desc[UR36][R4.64] ;  /* 0x0000002404047981 */ /* 0x000ea4000c1e1b00 */
[----:B--2---:R3:W4:Y:S01]  /*23d0*/  F2I.F64.TRUNC R18, R4 ;  /* 0x0000000400127311 */ /* 0x004722000030d100 */
[----:B------:R-:W-:Y:S05]  /*23e0*/  BRA `(.L_x_26691) ;  /* 0x00000008006c7947 */ /* 0x000fea0003800000 */
.L_x_26699:
        /* <DEDUP_REMOVED lines=28> */
.L_x_26702:
        /* <DEDUP_REMOVED lines=15> */
.L_x_26701:
[----:B------:R-:W2:Y:S02]  /*26a0*/  LDG.E.U16 R0, desc[UR36][R4.64] ;  /* 0x0000002404007981 */ /* 0x000ea4000c1e1500 */
[----:B--2---:R-:W-:-:S06]  /*26b0*/  IMAD.U32 R0, R0, 0x10000, RZ ;  /* 0x0001000000007824 */ /* 0x004fcc00078e00ff */
[----:B------:R-:W0:Y:S02]  /*26c0*/  F2I.FTZ.TRUNC.NTZ R0, R0 ;  /* 0x0000000000007305 */ /* 0x000e24000021f100 */
[----:B0-----:R-:W-:Y:S01]  /*26d0*/  PRMT R18, R0, 0x7610, R18 ;  /* 0x0000761000127816 */ /* 0x001fe20000000012 */
[----:B------:R-:W-:Y:S06]  /*26e0*/  BRA `(.L_x_26691) ;  /* 0x0000000400ac7947 */ /* 0x000fec0003800000 */
.L_x_26698:
        /* <DEDUP_REMOVED lines=10> */
.L_x_26705:
        /* <DEDUP_REMOVED lines=21> */
.L_x_26709:
[----:B------:R-:W-:Y:S05]  /*28e0*/  BSYNC B1 ;  /* 0x0000000000017941 */ /* 0x000fea0003800000 */
.L_x_26708:
[----:B------:R-:W-:Y:S01]  /*28f0*/  LEA R5, R0, 0x3b800000, 0x17 ;  /* 0x3b80000000057811 */ /* 0x000fe200078eb8ff */
[----:B------:R-:W-:-:S05]  /*2900*/  IMAD.SHL.U32 R0, R3, 0x100000, RZ ;  /* 0x0010000003007824 */ /* 0x000fca00078e00ff */
[----:B------:R-:W-:-:S07]  /*2910*/  LOP3.LUT R0, R5, R0, R6, 0xfe, !PT ;  /* 0x0000000005007212 */ /* 0x000fce00078efe06 */
.L_x_26707:
[----:B------:R-:W-:Y:S05]  /*2920*/  BSYNC B0 ;  /* 0x0000000000007941 */ /* 0x000fea0003800000 */
.L_x_26706:
[----:B------:R-:W0:Y:S02]  /*2930*/  F2I.FTZ.TRUNC.NTZ R0, R0 ;  /* 0x0000000000007305 */ /* 0x000e24000021f100 */
[----:B0-----:R-:W-:Y:S01]  /*2940*/  PRMT R18, R0, 0x7610, R18 ;  /* 0x0000761000127816 */ /* 0x001fe20000000012 */
[----:B------:R-:W-:Y:S06]  /*2950*/  BRA `(.L_x_26691) ;  /* 0x0000000400107947 */ /* 0x000fec0003800000 */
.L_x_26704:
        /* <DEDUP_REMOVED lines=21> */
.L_x_26713:
[----:B------:R-:W-:Y:S05]  /*2ab0*/  BSYNC B1 ;  /* 0x0000000000017941 */ /* 0x000fea0003800000 */
.L_x_26712:
[----:B------:R-:W-:Y:S01]  /*2ac0*/  LEA R5, R0, 0x37800000, 0x17 ;  /* 0x3780000000057811 */ /* 0x000fe200078eb8ff */
[----:B------:R-:W-:-:S05]  /*2ad0*/  IMAD.SHL.U32 R0, R3, 0x200000, RZ ;  /* 0x0020000003007824 */ /* 0x000fca00078e00ff */
[----:B------:R-:W-:-:S07]  /*2ae0*/  LOP3.LUT R0, R5, R0, R6, 0xfe, !PT ;  /* 0x0000000005007212 */ /* 0x000fce00078efe06 */
.L_x_26711:
[----:B------:R-:W-:Y:S05]  /*2af0*/  BSYNC B0 ;  /* 0x0000000000007941 */ /* 0x000fea0003800000 */
.L_x_26710:
[----:B------:R-:W0:Y:S02]  /*2b00*/  F2I.FTZ.TRUNC.NTZ R0, R0 ;  /* 0x0000000000007305 */ /* 0x000e24000021f100 */
[----:B0-----:R-:W-:Y:S01]  /*2b10*/  PRMT R18, R0, 0x7610, R18 ;  /* 0x0000761000127816 */ /* 0x001fe20000000012 */
[----:B------:R-:W-:Y:S06]  /*2b20*/  BRA `(.L_x_26691) ;  /* 0x00000000009c7947 */ /* 0x000fec0003800000 */
.L_x_26703:
        /* <DEDUP_REMOVED lines=14> */
.L_x_26717:
[----:B------:R-:W-:Y:S05]  /*2c10*/  BSYNC B0 ;  /* 0x0000000000007941 */ /* 0x000fea0003800000 */
.L_x_26716:
[----:B------:R-:W0:Y:S02]  /*2c20*/  F2I.FTZ.TRUNC.NTZ R0, R0 ;  /* 0x0000000000007305 */ /* 0x000e24000021f100 */
[----:B0-----:R-:W-:Y:S01]  /*2c30*/  PRMT R18, R0, 0x7610, R18 ;  /* 0x0000761000127816 */ /* 0x001fe20000000012 */
[----:B------:R-:W-:Y:S06]  /*2c40*/  BRA `(.L_x_26691) ;  /* 0x0000000000547947 */ /* 0x000fec0003800000 */
.L_x_26690:
        /* <DEDUP_REMOVED lines=16> */
.L_x_26718:
[----:B------:R-:W-:Y:S01]  /*2d50*/  PRMT R18, RZ, 0x7610, R18 ;  /* 0x00007610ff127816 */ /* 0x000fe20000000012 */
[----:B------:R-:W-:Y:S06]  /*2d60*/  BRA `(.L_x_26691) ;  /* 0x00000000000c7947 */ /* 0x000fec0003800000 */
.L_x_26715:
[----:B------:R2:W5:Y:S01]  /*2d70*/  LDG.E.U16 R18, desc[UR36][R4.64] ;  /* 0x0000002404127981 */ /* 0x000562000c1e1500 */
[----:B------:R-:W-:Y:S05]  /*2d80*/  BRA `(.L_x_26691) ;  /* 0x0000000000047947 */ /* 0x000fea0003800000 */
.L_x_26714:
[----:B------:R1:W5:Y:S02]  /*2d90*/  LDG.E.U16 R18, desc[UR36][R4.64] ;  /* 0x0000002404127981 */ /* 0x000364000c1e1500 */
.L_x_26691:
[----:B------:R-:W-:-:S07]  /*2da0*/  VIADD R17, R17, 0x80 ;  /* 0x0000008011117836 */ /* 0x000fce0000000000 */
.L_x_26685:
[----:B------:R-:W-:Y:S05]  /*2db0*/  BSYNC B6 ;  /* 0x0000000000067941 */ /* 0x000fea0003800000 */
.L_x_26684:
        /* <DEDUP_REMOVED lines=22> */
.L_x_26724:
[----:B------:R0:W5:Y:S01]  /*2f20*/  LDG.E.U8 R19, desc[UR36][R4.64] ;  /* 0x0000002404137981 */ /* 0x000162000c1e1100 */
[----:B------:R-:W-:Y:S05]  /*2f30*/  BRA `(.L_x_26720) ;  /* 0x0000000c00507947 */ /* 0x000fea0003800000 */
.L_x_26723:
        /* <DEDUP_REMOVED lines=8> */
.L_x_26727:
[----:B------:R0:W5:Y:S01]  /*2fc0*/  LDG.E.U16 R19, desc[UR36][R4.64] ;  /* 0x0000002404137981 */ /* 0x000162000c1e1500 */
[----:B------:R-:W-:Y:S05]  /*2fd0*/  BRA `(.L_x_26720) ;  /* 0x0000000c00287947 */ /* 0x000fea0003800000 */
.L_x_26726:
[----:B------:R0:W5:Y:S01]  /*2fe0*/  LDG.E.U16 R19, desc[UR36][R4.64] ;  /* 0x0000002404137981 */ /* 0x000162000c1e1500 */
[----:B------:R-:W-:Y:S05]  /*2ff0*/  BRA `(.L_x_26720) ;  /* 0x0000000c00207947 */ /* 0x000fea0003800000 */
.L_x_26722:
        /* <DEDUP_REMOVED lines=9> */
.L_x_26729:
[----:B------:R-:W2:Y:S02]  /*3090*/  LDG.E.U16 R0, desc[UR36][R4.64] ;  /* 0x0000002404007981 */ /* 0x000ea4000c1e1500 */
[----:B--2---:R-:W-:-:S06]  /*30a0*/  HADD2.F32 R0, -RZ, R0.H0_H0 ;  /* 0x20000000ff007230 */ /* 0x004fcc0000004100 */
[----:B------:R-:W0:Y:S02]  /*30b0*/  F2I.FTZ.TRUNC.NTZ R0, R0 ;  /* 0x0000000000007305 */ /* 0x000e24000021f100 */
[----:B0-----:R-:W-:Y:S01]  /*30c0*/  PRMT R19, R0, 0x7610, R19 ;  /* 0x0000761000137816 */ /* 0x001fe20000000013 */
[----:B------:R-:W-:Y:S06]  /*30d0*/  BRA `(.L_x_26720) ;  /* 0x0000000800e87947 */ /* 0x000fec0003800000 */
.L_x_26728:
        /* <DEDUP_REMOVED lines=9> */
.L_x_26731:
[----:B------:R-:W2:Y:S02]  /*3170*/  LDG.E.U16 R4, desc[UR36][R4.64] ;  /* 0x0000002404047981 */ /* 0x000ea4000c1e1500 */
[----:B--2---:R-:W-:-:S06]  /*3180*/  HADD2.F32 R0, -RZ, R4.H0_H0 ;  /* 0x20000004ff007230 */ /* 0x004fcc0000004100 */
[----:B------:R-:W0:Y:S02]  /*3190*/  F2I.FTZ.TRUNC.NTZ R0, R0 ;  /* 0x0000000000007305 */ /* 0x000e24000021f100 */
[----:B0-----:R-:W-:Y:S01]  /*31a0*/  PRMT R19, R0, 0x7610, R19 ;  /* 0x0000761000137816 */ /* 0x001fe20000000013 */
[----:B------:R-:W-:Y:S06]  /*31b0*/  BRA `(.L_x_26720) ;  /* 0x0000000800b07947 */ /* 0x000fec0003800000 */
.L_x_26730:
[----:B------:R-:W2:Y:S02]  /*31c0*/  LDG.E.64 R4, desc[UR36][R4.64] ;  /* 0x0000002404047981 */ /* 0x000ea4000c1e1b00 */
[----:B--2---:R0:W1:Y:S01]  /*31d0*/  F2I.F64.TRUNC R19, R4 ;  /* 0x0000000400137311 */ /* 0x004062000030d100 */
[----:B------:R-:W-:Y:S05]  /*31e0*/  BRA `(.L_x_26720) ;  /* 0x0000000800a47947 */ /* 0x000fea0003800000 */
.L_x_26721:
        /* <DEDUP_REMOVED lines=12> */
.L_x_26734:
[----:B------:R-:W2:Y:S02]  /*32b0*/  LDG.E.64 R4, desc[UR36][R4.64] ;  /* 0x0000002404047981 */ /* 0x000ea4000c1e1b00 */
[----:B--2---:R0:W1:Y:S01]  /*32c0*/  F2I.F64.TRUNC R19, R4 ;  /* 0x0000000400137311 */ /* 0x004062000030d100 */
[----:B------:R-:W-:Y:S05]  /*32d0*/  BRA `(.L_x_26720) ;  /* 0x0000000800687947 */ /* 0x000fea0003800000 */
.L_x_26733:
        /* <DEDUP_REMOVED lines=28> */
.L_x_26736:
        /* <DEDUP_REMOVED lines=15> */
.L_x_26735:
[----:B------:R-:W2:Y:S02]  /*3590*/  LDG.E.U16 R0, desc[UR36][R4.64] ;  /* 0x0000002404007981 */ /* 0x000ea4000c1e1500 */
[----:B--2---:R-:W-:-:S06]  /*35a0*/  IMAD.U32 R0, R0, 0x10000, RZ ;  /* 0x0001000000007824 */ /* 0x004fcc00078e00ff */
[----:B------:R-:W0:Y:S02]  /*35b0*/  F2I.FTZ.TRUNC.NTZ R0, R0 ;  /* 0x0000000000007305 */ /* 0x000e24000021f100 */
[----:B0-----:R-:W-:Y:S01]  /*35c0*/  PRMT R19, R0, 0x7610, R19 ;  /* 0x0000761000137816 */ /* 0x001fe20000000013 */
[----:B------:R-:W-:Y:S06]  /*35d0*/  BRA `(.L_x_26720) ;  /* 0x0000000400a87947 */ /* 0x000fec0003800000 */
.L_x_26732:
        /* <DEDUP_REMOVED lines=10> */
.L_x_26739:
        /* <DEDUP_REMOVED lines=21> */
.L_x_26743:
[----:B------:R-:W-:Y:S05]  /*37d0*/  BSYNC B1 ;  /* 0x0000000000017941 */ /* 0x000fea0003800000 */
.L_x_26742:
[----:B------:R-:W-:Y:S01]  /*37e0*/  LEA R5, R0, 0x3b800000, 0x17 ;  /* 0x3b80000000057811 */ /* 0x000fe200078eb8ff */
[----:B------:R-:W-:-:S05]  /*37f0*/  IMAD.SHL.U32 R0, R3, 0x100000, RZ ;  /* 0x0010000003007824 */ /* 0x000fca00078e00ff */
[----:B------:R-:W-:-:S07]  /*3800*/  LOP3.LUT R0, R5, R0, R6, 0xfe, !PT ;  /* 0x0000000005007212 */ /* 0x000fce00078efe06 */
.L_x_26741:
[----:B------:R-:W-:Y:S05]  /*3810*/  BSYNC B0 ;  /* 0x0000000000007941 */ /* 0x000fea0003800000 */
.L_x_26740:
[----:B------:R-:W0:Y:S02]  /*3820*/  F2I.FTZ.TRUNC.NTZ R0, R0 ;  /* 0x0000000000007305 */ /* 0x000e24000021f100 */
[----:B0-----:R-:W-:Y:S01]  /*3830*/  PRMT R19, R0, 0x7610, R19 ;  /* 0x0000761000137816 */ /* 0x001fe20000000013 */
[----:B------:R-:W-:Y:S06]  /*3840*/  BRA `(.L_x_26720) ;  /* 0x00000004000c7947 */ /* 0x000fec0003800000 */
.L_x_26738:
        /* <DEDUP_REMOVED lines=21> */
.L_x_26747:
[----:B------:R-:W-:Y:S05]  /*39a0*/  BSYNC B1 ;  /* 0x0000000000017941 */ /* 0x000fea0003800000 */
.L_x_26746:
[----:B------:R-:W-:Y:S01]  /*39b0*/  LEA R5, R0, 0x37800000, 0x17 ;  /* 0x3780000000057811 */ /* 0x000fe200078eb8ff */
[----:B------:R-:W-:-:S05]  /*39c0*/  IMAD.SHL.U32 R0, R3, 0x200000, RZ ;  /* 0x0020000003007824 */ /* 0x000fca00078e00ff */
[----:B------:R-:W-:-:S07]  /*39d0*/  LOP3.LUT R0, R5, R0, R6, 0xfe, !PT ;  /* 0x0000000005007212 */ /* 0x000fce00078efe06 */
.L_x_26745:
[----:B------:R-:W-:Y:S05]  /*39e0*/  BSYNC B0 ;  /* 0x0000000000007941 */ /* 0x000fea0003800000 */
.L_x_26744:
[----:B------:R-:W0:Y:S02]  /*39f0*/  F2I.FTZ.TRUNC.NTZ R0, R0 ;  /* 0x0000000000007305 */ /* 0x000e24000021f100 */
[----:B0-----:R-:W-:Y:S01]  /*3a00*/  PRMT R19, R0, 0x7610, R19 ;  /* 0x0000761000137816 */ /* 0x001fe20000000013 */
[----:B------:R-:W-:Y:S06]  /*3a10*/  BRA `(.L_x_26720) ;  /* 0x0000000000987947 */ /* 0x000fec0003800000 */
.L_x_26737:
        /* <DEDUP_REMOVED lines=14> */
.L_x_26751:
[----:B------:R-:W-:Y:S05]  /*3b00*/  BSYNC B0 ;  /* 0x0000000000007941 */ /* 0x000fea0003800000 */
.L_x_26750:
[----:B------:R-:W0:Y:S02]  /*3b10*/  F2I.FTZ.TRUNC.NTZ R0, R0 ;  /* 0x0000000000007305 */ /* 0x000e24000021f100 */
[----:B0-----:R-:W-:Y:S01]  /*3b20*/  PRMT R19, R0, 0x7610, R19 ;  /* 0x0000761000137816 */ /* 0x001fe20000000013 */
[----:B------:R-:W-:Y:S06]  /*3b30*/  BRA `(.L_x_26720) ;  /* 0x0000000000507947 */ /* 0x000fec0003800000 */
.L_x_26725:
        /* <DEDUP_REMOVED lines=16> */
.L_x_26752:
[----:B------:R-:W-:Y:S05]  /*3c40*/  BRA `(.L_x_26720) ;  /* 0x00000000000c7947 */ /* 0x000fea0003800000 */
.L_x_26749:
[----:B------:R0:W5:Y:S01]  /*3c50*/  LDG.E.U16 R19, desc[UR36][R4.64] ;  /* 0x0000002404137981 */ /* 0x000162000c1e1500 */
[----:B------:R-:W-:Y:S05]  /*3c60*/  BRA `(.L_x_26720) ;  /* 0x0000000000047947 */ /* 0x000fea0003800000 */
.L_x_26748:
[----:B------:R0:W5:Y:S02]  /*3c70*/  LDG.E.U16 R19, desc[UR36][R4.64] ;  /* 0x0000002404137981 */ /* 0x000164000c1e1500 */
.L_x_26720:
[----:B------:R-:W-:Y:S05]  /*3c80*/  BSYNC B6 ;  /* 0x0000000000067941 */ /* 0x000fea0003800000 */
.L_x_26719:
[----:B------:R-:W2:Y:S01]  /*3c90*/  S2R R25, SR_TID.X ;  /* 0x0000000000197919 */ /* 0x000ea20000002100 */
[----:B------:R-:W3:Y:S01]  /*3ca0*/  LDC.U16 R3, c[0x0][0x216] ;  /* 0x00008580ff037b82 */ /* 0x000ee20000000400 */
[----:B------:R-:W-:Y:S07]  /*3cb0*/  BSSY B0, `(.L_x_26753) ;  /* 0x0000033000007945 */ /* 0x000fee0003800000 */
[----:B------:R-:W0:Y:S01]  /*3cc0*/  LDC.U8 R17, c[0x0][0x234] ;  /* 0x00008d00ff117b82 */ /* 0x000e220000000000 */
[----:B---3--:R-:W-:-:S02]  /*3cd0*/  PRMT R0, R3, 0x9910, RZ ;  /* 0x0000991003007816 */ /* 0x008fc400000000ff */
[CC--:B--2---:R-:W-:Y:S01]  /*3ce0*/  ISETP.GE.AND P0, PT, R25.reuse, R16.reuse, PT ;  /* 0x000000101900720c */ /* 0x0c4fe20003f06270 */
[C---:B01--4-:R-:W-:Y:S02]  /*3cf0*/  VIADD R5, R25.reuse, 0x100 ;  /* 0x0000010019057836 */ /* 0x053fe40000000000 */
[C---:B------:R-:W-:Y:S02]  /*3d00*/  VIADD R7, R25.reuse, 0x180 ;  /* 0x0000018019077836 */ /* 0x040fe40000000000 */
[----:B------:R-:W-:Y:S01]  /*3d10*/  VIADD R23, R25, 0x80 ;  /* 0x0000008019177836 */ /* 0x000fe20000000000 */
[-C--:B------:R-:W-:Y:S02]  /*3d20*/  ISETP.GE.AND P2, PT, R5, R16.reuse, PT ;  /* 0x000000100500720c */ /* 0x080fe40003f46270 */
[-C--:B------:R-:W-:Y:S02]  /*3d30*/  ISETP.GE.AND P1, PT, R7, R16.reuse, PT ;  /* 0x000000100700720c */ /* 0x080fe40003f26270 */
[----:B------:R-:W-:-:S03]  /*3d40*/  ISETP.GE.AND P3, PT, R23, R16, PT ;  /* 0x000000101700720c */ /* 0x000fc60003f66270 */
[----:B------:R-:W-:Y:S10]  /*3d50*/  @P0 BRA `(.L_x_26754) ;  /* 0x0000000000a00947 */ /* 0x000ff40003800000 */
[C---:B-----5:R-:W-:Y:S02]  /*3d60*/  PRMT R7, R22.reuse, 0x9910, RZ ;  /* 0x0000991016077816 */ /* 0x060fe400000000ff */
[----:B------:R-:W-:Y:S02]  /*3d70*/  IABS R10, R0 ;  /* 0x00000000000a7213 */ /* 0x000fe40000000000 */
[-C--:B------:R-:W-:Y:S02]  /*3d80*/  IABS R6, R7.reuse ;  /* 0x0000000700067213 */ /* 0x080fe40000000000 */
[----:B------:R-:W-:Y:S02]  /*3d90*/  IABS R11, R7 ;  /* 0x00000007000b7213 */ /* 0x000fe40000000000 */
[----:B------:R-:W0:Y:S01]  /*3da0*/  I2F.RP R8, R6 ;  /* 0x0000000600087306 */ /* 0x000e220000209400 */
[----:B------:R-:W-:-:S07]  /*3db0*/  LOP3.LUT R22, R22, R3, RZ, 0x3c, !PT ;  /* 0x0000000316167212 */ /* 0x000fce00078e3cff */
[----:B0-----:R-:W0:Y:S02]  /*3dc0*/  MUFU.RCP R8, R8 ;  /* 0x0000000800087308 */ /* 0x001e240000001000 */
[----:B0-----:R-:W-:-:S06]  /*3dd0*/  VIADD R4, R8, 0xffffffe ;  /* 0x0ffffffe08047836 */ /* 0x001fcc0000000000 */
        /* <DEDUP_REMOVED lines=32> */
.L_x_26754:
[----:B------:R-:W-:Y:S05]  /*3fe0*/  BSYNC B0 ;  /* 0x0000000000007941 */ /* 0x000fea0003800000 */
.L_x_26753:
[----:B------:R-:W-:Y:S04]  /*3ff0*/  BSSY B0, `(.L_x_26755) ;  /* 0x000002a000007945 */ /* 0x000fe80003800000 */
[----:B------:R-:W-:Y:S05]  /*4000*/  @P3 BRA `(.L_x_26756) ;  /* 0x0000000000a03947 */ /* 0x000fea0003800000 */
[C---:B-----5:R-:W-:Y:S02]  /*4010*/  PRMT R7, R24.reuse, 0x9910, RZ ;  /* 0x0000991018077816 */ /* 0x060fe400000000ff */
[----:B------:R-:W-:Y:S02]  /*4020*/  IABS R12, R0 ;  /* 0x00000000000c7213 */ /* 0x000fe40000000000 */
[-C--:B------:R-:W-:Y:S02]  /*4030*/  IABS R6, R7.reuse ;  /* 0x0000000700067213 */ /* 0x080fe40000000000 */
[----:B------:R-:W-:Y:S02]  /*4040*/  IABS R10, R7 ;  /* 0x00000007000a7213 */ /* 0x000fe40000000000 */
[----:B------:R-:W0:Y:S01]  /*4050*/  I2F.RP R9, R6 ;  /* 0x0000000600097306 */ /* 0x000e220000209400 */
[----:B------:R-:W-:Y:S02]  /*4060*/  LOP3.LUT R24, R24, R3, RZ, 0x3c, !PT ;  /* 0x0000000318187212 */ /* 0x000fe400078e3cff */
[----:B------:R-:W-:-:S05]  /*4070*/  IMAD.MOV R10, RZ, RZ, -R10 ;  /* 0x000000ffff0a7224 */ /* 0x000fca00078e0a0a */
[----:B0-----:R-:W0:Y:S02]  /*4080*/  MUFU.RCP R9, R9 ;  /* 0x0000000900097308 */ /* 0x001e240000001000 */
[----:B0-----:R-:W-:-:S06]  /*4090*/  VIADD R4, R9, 0xffffffe ;  /* 0x0ffffffe09047836 */ /* 0x001fcc0000000000 */
        /* <DEDUP_REMOVED lines=31> */
.L_x_26756:
[----:B------:R-:W-:Y:S05]  /*4290*/  BSYNC B0 ;  /* 0x0000000000007941 */ /* 0x000fea0003800000 */
.L_x_26755:
        /* <DEDUP_REMOVED lines=42> */
.L_x_26758:
[----:B------:R-:W-:Y:S05]  /*4540*/  BSYNC B0 ;  /* 0x0000000000007941 */ /* 0x000fea0003800000 */
.L_x_26757:
        /* <DEDUP_REMOVED lines=8> */
[----:B------:R-:W-:-:S02]  /*45d0*/  IMAD.MOV R10, RZ, RZ, -R10 ;  /* 0x000000ffff0a7224 */ /* 0x000fc400078e0a0a */
[----:B------:R-:W-:-:S03]  /*45e0*/  PRMT R3, R3, 0x9910, RZ ;  /* 0x0000991003037816 */ /* 0x000fc600000000ff */
        /* <DEDUP_REMOVED lines=32> */
.L_x_26760:
[----:B------:R-:W-:Y:S05]  /*47f0*/  BSYNC B0 ;  /* 0x0000000000007941 */ /* 0x000fea0003800000 */
.L_x_26759:
        /* <DEDUP_REMOVED lines=22> */
.L_x_26766:
[----:B------:R0:W-:Y:S01]  /*4960*/  STG.E.U8 desc[UR36][R10.64], R8 ;  /* 0x000000080a007986 */ /* 0x0001e2000c101124 */
[----:B------:R-:W-:Y:S01]  /*4970*/  IMAD.MOV.U32 R25, RZ, RZ, R23 ;  /* 0x000000ffff197224 */ /* 0x000fe200078e0017 */
[----:B------:R-:W-:Y:S06]  /*4980*/  BRA `(.L_x_26762) ;  /* 0x0000000c00b47947 */ /* 0x000fec0003800000 */
.L_x_26765:
[----:B------:R-:W-:-:S13]  /*4990*/  ISETP.NE.AND P0, PT, R0, 0x2, PT ;  /* 0x000000020000780c */ /* 0x000fda0003f05270 */
[----:B------:R-:W-:Y:S05]  /*49a0*/  @!P0 BRA `(.L_x_26768) ;  /* 0x0000000000348947 */ /* 0x000fea0003800000 */
[----:B------:R-:W-:-:S13]  /*49b0*/  ISETP.NE.AND P0, PT, R0, 0x3, PT ;  /* 0x000000030000780c */ /* 0x000fda0003f05270 */
[----:B------:R-:W-:Y:S05]  /*49c0*/  @!P0 BRA `(.L_x_26769) ;  /* 0x00000000001c8947 */ /* 0x000fea0003800000 */
[----:B------:R-:W-:-:S13]  /*49d0*/  ISETP.NE.AND P0, PT, R0, 0x4, PT ;  /* 0x000000040000780c */ /* 0x000fda0003f05270 */
[----:B------:R-:W-:Y:S05]  /*49e0*/  @P0 BRA `(.L_x_26767) ;  /* 0x0000000c00340947 */ /* 0x000fea0003800000 */
[----:B------:R-:W-:Y:S01]  /*49f0*/  PRMT R4, R8, 0x9910, RZ ;  /* 0x0000991008047816 */ /* 0x000fe200000000ff */
[----:B------:R-:W-:-:S03]  /*4a00*/  IMAD.MOV.U32 R25, RZ, RZ, R23 ;  /* 0x000000ffff197224 */ /* 0x000fc600078e0017 */
[----:B------:R-:W-:-:S05]  /*4a10*/  SHF.R.S32.HI R5, RZ, 0x1f, R4 ;  /* 0x0000001fff057819 */ /* 0x000fca0000011404 */
[----:B------:R0:W-:Y:S01]  /*4a20*/  STG.E.64 desc[UR36][R10.64], R4 ;  /* 0x000000040a007986 */ /* 0x0001e2000c101b24 */
[----:B------:R-:W-:Y:S05]  /*4a30*/  BRA `(.L_x_26762) ;  /* 0x0000000c00887947 */ /* 0x000fea0003800000 */
.L_x_26769:
[----:B------:R-:W-:Y:S01]  /*4a40*/  PRMT R3, R8, 0x9910, RZ ;  /* 0x0000991008037816 */ /* 0x000fe200000000ff */
[----:B------:R-:W-:-:S04]  /*4a50*/  IMAD.MOV.U32 R25, RZ, RZ, R23 ;  /* 0x000000ffff197224 */ /* 0x000fc800078e0017 */
[----:B------:R0:W-:Y:S01]  /*4a60*/  STG.E desc[UR36][R10.64], R3 ;  /* 0x000000030a007986 */ /* 0x0001e2000c101924 */
[----:B------:R-:W-:Y:S05]  /*4a70*/  BRA `(.L_x_26762) ;  /* 0x0000000c00787947 */ /* 0x000fea0003800000 */
.L_x_26768:
[----:B------:R0:W-:Y:S01]  /*4a80*/  STG.E.U16 desc[UR36][R10.64], R8 ;  /* 0x000000080a007986 */ /* 0x0001e2000c101524 */
[----:B------:R-:W-:Y:S01]  /*4a90*/  IMAD.MOV.U32 R25, RZ, RZ, R23 ;  /* 0x000000ffff197224 */ /* 0x000fe200078e0017 */
[----:B------:R-:W-:Y:S06]  /*4aa0*/  BRA `(.L_x_26762) ;  /* 0x0000000c006c7947 */ /* 0x000fec0003800000 */
.L_x_26764:
        /* <DEDUP_REMOVED lines=10> */
.L_x_26771:
[----:B------:R-:W0:Y:S01]  /*4b50*/  I2F.S16 R0, R8 ;  /* 0x0000000800007306 */ /* 0x000e220000101400 */
[----:B------:R-:W-:Y:S01]  /*4b60*/  IMAD.MOV.U32 R25, RZ, RZ, R23 ;  /* 0x000000ffff197224 */ /* 0x000fe200078e0017 */
[----:B0-----:R-:W-:-:S05]  /*4b70*/  F2FP.F16.F32.PACK_AB R0, RZ, R0 ;  /* 0x00000000ff00723e */ /* 0x001fca00000000ff */
[----:B------:R0:W-:Y:S01]  /*4b80*/  STG.E.U16 desc[UR36][R10.64], R0 ;  /* 0x000000000a007986 */ /* 0x0001e2000c101524 */
[----:B------:R-:W-:Y:S05]  /*4b90*/  BRA `(.L_x_26762) ;  /* 0x0000000c00307947 */ /* 0x000fea0003800000 */
.L_x_26770:
        /* <DEDUP_REMOVED lines=11> */
.L_x_26773:
[----:B------:R-:W0:Y:S01]  /*4c50*/  I2F.S16 R8, R8 ;  /* 0x0000000800087306 */ /* 0x000e220000101400 */
[----:B------:R-:W-:Y:S01]  /*4c60*/  IMAD.MOV.U32 R25, RZ, RZ, R23 ;  /* 0x000000ffff197224 */ /* 0x000fe200078e0017 */
[----:B0-----:R-:W-:-:S04]  /*4c70*/  F2FP.F16.F32.PACK_AB R3, RZ, R8 ;  /* 0x00000008ff03723e */ /* 0x001fc800000000ff */
[----:B------:R-:W-:-:S05]  /*4c80*/  PRMT R3, R3, 0x5410, RZ ;  /* 0x0000541003037816 */ /* 0x000fca00000000ff */
[----:B------:R0:W-:Y:S01]  /*4c90*/  STG.E desc[UR36][R10.64], R3 ;  /* 0x000000030a007986 */ /* 0x0001e2000c101924 */
[----:B------:R-:W-:Y:S05]  /*4ca0*/  BRA `(.L_x_26762) ;  /* 0x0000000800ec7947 */ /* 0x000fea0003800000 */
.L_x_26772:
[----:B------:R-:W0:Y:S01]  /*4cb0*/  I2F.F64.S16 R8, R8 ;  /* 0x0000000800087312 */ /* 0x000e220000101c00 */
[----:B------:R-:W-:Y:S01]  /*4cc0*/  IMAD.MOV.U32 R25, RZ, RZ, R23 ;  /* 0x000000ffff197224 */ /* 0x000fe200078e0017 */
[----:B0-----:R0:W-:Y:S01]  /*4cd0*/  STG.E.64 desc[UR36][R10.64], R8 ;  /* 0x000000080a007986 */ /* 0x0011e2000c101b24 */
[----:B------:R-:W-:Y:S05]  /*4ce0*/  BRA `(.L_x_26762) ;  /* 0x0000000800dc7947 */ /* 0x000fea0003800000 */
.L_x_26763:
        /* <DEDUP_REMOVED lines=14> */
.L_x_26776:
[----:B------:R-:W0:Y:S01]  /*4dd0*/  I2F.F64.S16 R4, R8 ;  /* 0x0000000800047312 */ /* 0x000e220000101c00 */
[----:B------:R-:W-:Y:S01]  /*4de0*/  CS2R R6, SRZ ;  /* 0x0000000000067805 */ /* 0x000fe2000001ff00 */
[----:B------:R-:W-:-:S04]  /*4df0*/  IMAD.MOV.U32 R25, RZ, RZ, R23 ;  /* 0x000000ffff197224 */ /* 0x000fc800078e0017 */
[----:B0-----:R0:W-:Y:S01]  /*4e00*/  STG.E.128 desc[UR36][R10.64], R4 ;  /* 0x000000040a007986 */ /* 0x0011e2000c101d24 */
[----:B------:R-:W-:Y:S05]  /*4e10*/  BRA `(.L_x_26762) ;  /* 0x0000000800907947 */ /* 0x000fea0003800000 */
.L_x_26775:
        /* <DEDUP_REMOVED lines=21> */
.L_x_26780:
[----:B------:R-:W-:Y:S05]  /*4f70*/  BSYNC B0 ;  /* 0x0000000000007941 */ /* 0x000fea0003800000 */
.L_x_26779:
[----:B------:R-:W-:Y:S01]  /*4f80*/  LOP3.LUT R5, R0, R5, RZ, 0xfc, !PT ;  /* 0x0000000500057212 */ /* 0x000fe200078efcff */
[----:B------:R-:W-:-:S04]  /*4f90*/  IMAD.MOV.U32 R25, RZ, RZ, R23 ;  /* 0x000000ffff197224 */ /* 0x000fc800078e0017 */
[----:B------:R0:W-:Y:S01]  /*4fa0*/  STG.E.U8 desc[UR36][R10.64], R5 ;  /* 0x000000050a007986 */ /* 0x0001e2000c101124 */
[----:B------:R-:W-:Y:S05]  /*4fb0*/  BRA `(.L_x_26762) ;  /* 0x0000000800287947 */ /* 0x000fea0003800000 */
.L_x_26778:
        /* <DEDUP_REMOVED lines=13> */
.L_x_26782:
[----:B------:R-:W-:Y:S01]  /*5090*/  IMAD.MOV.U32 R0, RZ, RZ, 0x7f ;  /* 0x0000007fff007424 */ /* 0x000fe200078e00ff */
[----:B------:R-:W-:-:S04]  /*50a0*/  ISETP.GT.U32.AND P0, PT, R3, 0x7f800000, PT ;  /* 0x7f8000000300780c */ /* 0x000fc80003f04070 */
[----:B------:R-:W-:-:S09]  /*50b0*/  SEL R0, R0, 0x7c, P0 ;  /* 0x0000007c00007807 */ /* 0x000fd20000000000 */
.L_x_26783:
[----:B------:R-:W-:Y:S05]  /*50c0*/  BSYNC B0 ;  /* 0x0000000000007941 */ /* 0x000fea0003800000 */
.L_x_26781:
[----:B------:R-:W-:Y:S01]  /*50d0*/  LOP3.LUT R3, R5, 0x80000000, RZ, 0xc0, !PT ;  /* 0x8000000005037812 */ /* 0x000fe200078ec0ff */
[----:B------:R-:W-:-:S03]  /*50e0*/  IMAD.MOV.U32 R25, RZ, RZ, R23 ;  /* 0x000000ffff197224 */ /* 0x000fc600078e0017 */
[----:B------:R-:W-:-:S04]  /*50f0*/  SHF.R.U32.HI R3, RZ, 0x18, R3 ;  /* 0x00000018ff037819 */ /* 0x000fc80000011603 */
[----:B------:R-:W-:-:S05]  /*5100*/  LOP3.LUT R3, R0, R3, RZ, 0xfc, !PT ;  /* 0x0000000300037212 */ /* 0x000fca00078efcff */
[----:B------:R0:W-:Y:S01]  /*5110*/  STG.E.U8 desc[UR36][R10.64], R3 ;  /* 0x000000030a007986 */ /* 0x0001e2000c101124 */
[----:B------:R-:W-:Y:S05]  /*5120*/  BRA `(.L_x_26762) ;  /* 0x0000000400cc7947 */ /* 0x000fea0003800000 */
.L_x_26777:
[----:B------:R-:W0:Y:S01]  /*5130*/  I2F.S16 R0, R8 ;  /* 0x0000000800007306 */ /* 0x000e220000101400 */
[----:B------:R-:W-:Y:S01]  /*5140*/  IMAD.MOV.U32 R25, RZ, RZ, R23 ;  /* 0x000000ffff197224 */ /* 0x000fe200078e0017 */
[----:B0-----:R-:W-:-:S05]  /*5150*/  F2FP.BF16.F32.PACK_AB R0, RZ, R0 ;  /* 0x00000000ff00723e */ /* 0x001fca00000010ff */
[----:B------:R0:W-:Y:S01]  /*5160*/  STG.E.U16 desc[UR36][R10.64], R0 ;  /* 0x000000000a007986 */ /* 0x0001e2000c101524 */
[----:B------:R-:W-:Y:S05]  /*5170*/  BRA `(.L_x_26762) ;  /* 0x0000000400b87947 */ /* 0x000fea0003800000 */
.L_x_26774:
        /* <DEDUP_REMOVED lines=11> */
.L_x_26786:
        /* <DEDUP_REMOVED lines=17> */
.L_x_26789:
[----:B------:R-:W-:-:S04]  /*5340*/  LOP3.LUT R3, R7, 0x80000000, RZ, 0xc0, !PT ;  /* 0x8000000007037812 */ /* 0x000fc800078ec0ff */
[----:B------:R-:W-:-:S04]  /*5350*/  SHF.R.U32.HI R3, RZ, 0x18, R3 ;  /* 0x00000018ff037819 */ /* 0x000fc80000011603 */
[----:B------:R-:W-:-:S04]  /*5360*/  LOP3.LUT R0, R0, R3, RZ, 0xfc, !PT ;  /* 0x0000000300007212 */ /* 0x000fc800078efcff */
[----:B------:R-:W-:-:S07]  /*5370*/  PRMT R5, R0, 0x7610, R5 ;  /* 0x0000761000057816 */ /* 0x000fce0000000005 */
.L_x_26788:
[----:B------:R-:W-:Y:S05]  /*5380*/  BSYNC B0 ;  /* 0x0000000000007941 */ /* 0x000fea0003800000 */
.L_x_26787:
[----:B------:R3:W-:Y:S01]  /*5390*/  STG.E.U8 desc[UR36][R10.64], R5 ;  /* 0x000000050a007986 */ /* 0x0007e2000c101124 */
[----:B------:R-:W-:Y:S01]  /*53a0*/  IMAD.MOV.U32 R25, RZ, RZ, R23 ;  /* 0x000000ffff197224 */ /* 0x000fe200078e0017 */
[----:B------:R-:W-:Y:S06]  /*53b0*/  BRA `(.L_x_26762) ;  /* 0x0000000400287947 */ /* 0x000fec0003800000 */
.L_x_26785:
        /* <DEDUP_REMOVED lines=17> */
.L_x_26792:
[----:B------:R-:W-:-:S04]  /*54d0*/  LOP3.LUT R3, R7, 0x80000000, RZ, 0xc0, !PT ;  /* 0x8000000007037812 */ /* 0x000fc800078ec0ff */
[----:B------:R-:W-:-:S04]  /*54e0*/  SHF.R.U32.HI R3, RZ, 0x18, R3 ;  /* 0x00000018ff037819 */ /* 0x000fc80000011603 */
[----:B------:R-:W-:-:S04]  /*54f0*/  LOP3.LUT R0, R0, R3, RZ, 0xfc, !PT ;  /* 0x0000000300007212 */ /* 0x000fc800078efcff */
[----:B------:R-:W-:-:S07]  /*5500*/  PRMT R5, R0, 0x7610, R5 ;  /* 0x0000761000057816 */ /* 0x000fce0000000005 */
.L_x_26791:
[----:B------:R-:W-:Y:S05]  /*5510*/  BSYNC B0 ;  /* 0x0000000000007941 */ /* 0x000fea0003800000 */
.L_x_26790:
[----:B------:R0:W-:Y:S01]  /*5520*/  STG.E.U8 desc[UR36][R10.64], R5 ;  /* 0x000000050a007986 */ /* 0x0001e2000c101124 */
[----:B------:R-:W-:Y:S01]  /*5530*/  IMAD.MOV.U32 R25, RZ, RZ, R23 ;  /* 0x000000ffff197224 */ /* 0x000fe200078e0017 */
[----:B------:R-:W-:Y:S06]  /*5540*/  BRA `(.L_x_26762) ;  /* 0x0000000000c47947 */ /* 0x000fec0003800000 */
.L_x_26784:
        /* <DEDUP_REMOVED lines=23> */
.L_x_26767:
        /* <DEDUP_REMOVED lines=16> */
.L_x_26795:
[----:B------:R-:W-:Y:S01]  /*57c0*/  IMAD.MOV.U32 R25, RZ, RZ, R23 ;  /* 0x000000ffff197224 */ /* 0x000fe200078e0017 */
[----:B------:R-:W-:Y:S06]  /*57d0*/  BRA `(.L_x_26762) ;  /* 0x0000000000207947 */ /* 0x000fec0003800000 */
.L_x_26794:
[----:B------:R-:W-:Y:S01]  /*57e0*/  PRMT R4, R8, 0x9910, RZ ;  /* 0x0000991008047816 */ /* 0x000fe200000000ff */
[----:B------:R-:W-:-:S03]  /*57f0*/  IMAD.MOV.U32 R25, RZ, RZ, R23 ;  /* 0x000000ffff197224 */ /* 0x000fc600078e0017 */
[----:B------:R-:W-:-:S05]  /*5800*/  SHF.R.S32.HI R5, RZ, 0x1f, R4 ;  /* 0x0000001fff057819 */ /* 0x000fca0000011404 */
[----:B------:R2:W-:Y:S01]  /*5810*/  STG.E.64 desc[UR36][R10.64], R4 ;  /* 0x000000040a007986 */ /* 0x0005e2000c101b24 */
[----:B------:R-:W-:Y:S05]  /*5820*/  BRA `(.L_x_26762) ;  /* 0x00000000000c7947 */ /* 0x000fea0003800000 */
.L_x_26793:
[----:B------:R-:W-:Y:S01]  /*5830*/  PRMT R3, R8, 0x9910, RZ ;  /* 0x0000991008037816 */ /* 0x000fe200000000ff */
[----:B------:R-:W-:-:S04]  /*5840*/  IMAD.MOV.U32 R25, RZ, RZ, R23 ;  /* 0x000000ffff197224 */ /* 0x000fc800078e0017 */
[----:B------:R0:W-:Y:S03]  /*5850*/  STG.E desc[UR36][R10.64], R3 ;  /* 0x000000030a007986 */ /* 0x0001e6000c101924 */
.L_x_26762:
[----:B------:R-:W-:Y:S05]  /*5860*/  BSYNC B6 ;  /* 0x0000000000067941 */ /* 0x000fea0003800000 */
.L_x_26761:
[----:B------:R-:W-:Y:S01]  /*5870*/  ISETP.GE.AND P0, PT, R25, R16, PT ;  /* 0x000000101900720c */ /* 0x000fe20003f06270 */
[----:B------:R-:W-:-:S12]  /*5880*/  BSSY B6, `(.L_x_26796) ;  /* 0x00001e4000067945 */ /* 0x000fd80003800000 */
[----:B------:R-:W-:Y:S05]  /*5890*/  @P0 BRA `(.L_x_26797) ;  /* 0x0000001c00880947 */ /* 0x000fea0003800000 */
[----:B0---4-:R-:W0:Y:S01]  /*58a0*/  LDC.64 R8, c[0x0][0x218] ;  /* 0x00008600ff087b82 */ /* 0x011e220000000a00 */
[----:B------:R-:W-:Y:S01]  /*58b0*/  IMAD R0, R2, 0x200, R25 ;  /* 0x0000020002007824 */ /* 0x000fe200078e0219 */
[----:B--2---:R-:W-:Y:S01]  /*58c0*/  PRMT R4, R17, 0x9910, RZ ;  /* 0x0000991011047816 */ /* 0x004fe200000000ff */
[----:B------:R-:W-:Y:S02]  /*58d0*/  ULDC UR4, c[0x0][0x238] ;  /* 0x00008e0000047ab9 */ /* 0x000fe40000000800 */
[----:B-1----:R-:W-:Y:S02]  /*58e0*/  IMAD R3, R0, UR4, RZ ;  /* 0x0000000400037c24 */ /* 0x002fe4000f8e02ff */
        /* <DEDUP_REMOVED lines=15> */
.L_x_26801:
[----:B-----5:R0:W-:Y:S01]  /*59e0*/  STG.E.U8 desc[UR36][R8.64], R22 ;  /* 0x0000001608007986 */ /* 0x0201e2000c101124 */
[----:B------:R-:W-:Y:S05]  /*59f0*/  BRA `(.L_x_26803) ;  /* 0x0000000c00647947 */ /* 0x000fea0003800000 */
.L_x_26800:
[----:B------:R-:W-:-:S13]  /*5a00*/  ISETP.NE.AND P0, PT, R0, 0x2, PT ;  /* 0x000000020000780c */ /* 0x000fda0003f05270 */
[----:B------:R-:W-:Y:S05]  /*5a10*/  @!P0 BRA `(.L_x_26804) ;  /* 0x00000000002c8947 */ /* 0x000fea0003800000 */
[----:B------:R-:W-:-:S13]  /*5a20*/  ISETP.NE.AND P0, PT, R0, 0x3, PT ;  /* 0x000000030000780c */ /* 0x000fda0003f05270 */
[----:B------:R-:W-:Y:S05]  /*5a30*/  @!P0 BRA `(.L_x_26805) ;  /* 0x0000000000188947 */ /* 0x000fea0003800000 */
[----:B------:R-:W-:-:S13]  /*5a40*/  ISETP.NE.AND P0, PT, R0, 0x4, PT ;  /* 0x000000040000780c */ /* 0x000fda0003f05270 */
[----:B------:R-:W-:Y:S05]  /*5a50*/  @P0 BRA `(.L_x_26802) ;  /* 0x0000000800f00947 */ /* 0x000fea0003800000 */
[----:B-----5:R-:W-:-:S04]  /*5a60*/  PRMT R4, R22, 0x9910, RZ ;  /* 0x0000991016047816 */ /* 0x020fc800000000ff */
[----:B---3--:R-:W-:-:S05]  /*5a70*/  SHF.R.S32.HI R5, RZ, 0x1f, R4 ;  /* 0x0000001fff057819 */ /* 0x008fca0000011404 */
[----:B------:R0:W-:Y:S01]  /*5a80*/  STG.E.64 desc[UR36][R8.64], R4 ;  /* 0x0000000408007986 */ /* 0x0001e2000c101b24 */
[----:B------:R-:W-:Y:S05]  /*5a90*/  BRA `(.L_x_26803) ;  /* 0x0000000c003c7947 */ /* 0x000fea0003800000 */
.L_x_26805:
[----:B-----5:R-:W-:-:S05]  /*5aa0*/  PRMT R3, R22, 0x9910, RZ ;  /* 0x0000991016037816 */ /* 0x020fca00000000ff */
[----:B------:R0:W-:Y:S01]  /*5ab0*/  STG.E desc[UR36][R8.64], R3 ;  /* 0x0000000308007986 */ /* 0x0001e2000c101924 */
[----:B------:R-:W-:Y:S05]  /*5ac0*/  BRA `(.L_x_26803) ;  /* 0x0000000c00307947 */ /* 0x000fea0003800000 */
.L_x_26804:
[----:B-----5:R0:W-:Y:S01]  /*5ad0*/  STG.E.U16 desc[UR36][R8.64], R22 ;  /* 0x0000001608007986 */ /* 0x0201e2000c101524 */
[----:B------:R-:W-:Y:S05]  /*5ae0*/  BRA `(.L_x_26803) ;  /* 0x0000000c00287947 */ /* 0x000fea0003800000 */
.L_x_26799:
        /* <DEDUP_REMOVED lines=9> */
.L_x_26807:
[----:B-----5:R-:W0:Y:S02]  /*5b80*/  I2F.S16 R0, R22 ;  /* 0x0000001600007306 */ /* 0x020e240000101400 */
[----:B0-----:R-:W-:-:S05]  /*5b90*/  F2FP.F16.F32.PACK_AB R0, RZ, R0 ;  /* 0x00000000ff00723e */ /* 0x001fca00000000ff */
[----:B------:R0:W-:Y:S01]  /*5ba0*/  STG.E.U16 desc[UR36][R8.64], R0 ;  /* 0x0000000008007986 */ /* 0x0001e2000c101524 */
[----:B------:R-:W-:Y:S05]  /*5bb0*/  BRA `(.L_x_26803) ;  /* 0x0000000800f47947 */ /* 0x000fea0003800000 */
.L_x_26806:
        /* <DEDUP_REMOVED lines=10> */
.L_x_26809:
[----:B-----5:R-:W0:Y:S02]  /*5c60*/  I2F.S16 R22, R22 ;  /* 0x0000001600167306 */ /* 0x020e240000101400 */
[----:B0-----:R-:W-:-:S04]  /*5c70*/  F2FP.F16.F32.PACK_AB R3, RZ, R22 ;  /* 0x00000016ff03723e */ /* 0x001fc800000000ff */
[----:B------:R-:W-:-:S05]  /*5c80*/  PRMT R3, R3, 0x5410, RZ ;  /* 0x0000541003037816 */ /* 0x000fca00000000ff */
[----:B------:R0:W-:Y:S01]  /*5c90*/  STG.E desc[UR36][R8.64], R3 ;  /* 0x0000000308007986 */ /* 0x0001e2000c101924 */
[----:B------:R-:W-:Y:S05]  /*5ca0*/  BRA `(.L_x_26803) ;  /* 0x0000000800b87947 */ /* 0x000fea0003800000 */
.L_x_26808:
[----:B-----5:R-:W0:Y:S02]  /*5cb0*/  I2F.F64.S16 R22, R22 ;  /* 0x0000001600167312 */ /* 0x020e240000101c00 */
[----:B0-----:R0:W-:Y:S01]  /*5cc0*/  STG.E.64 desc[UR36][R8.64], R22 ;  /* 0x0000001608007986 */ /* 0x0011e2000c101b24 */
[----:B------:R-:W-:Y:S05]  /*5cd0*/  BRA `(.L_x_26803) ;  /* 0x0000000800ac7947 */ /* 0x000fea0003800000 */
.L_x_26798:
        /* <DEDUP_REMOVED lines=13> */
.L_x_26812:
[----:B---3-5:R-:W0:Y:S01]  /*5db0*/  I2F.F64.S16 R4, R22 ;  /* 0x0000001600047312 */ /* 0x028e220000101c00 */
[----:B------:R-:W-:-:S05]  /*5dc0*/  CS2R R6, SRZ ;  /* 0x0000000000067805 */ /* 0x000fca000001ff00 */
[----:B0-----:R0:W-:Y:S01]  /*5dd0*/  STG.E.128 desc[UR36][R8.64], R4 ;  /* 0x0000000408007986 */ /* 0x0011e2000c101d24 */
[----:B------:R-:W-:Y:S05]  /*5de0*/  BRA `(.L_x_26803) ;  /* 0x0000000800687947 */ /* 0x000fea0003800000 */
.L_x_26811:
        /* <DEDUP_REMOVED lines=21> */
.L_x_26816:
[----:B------:R-:W-:Y:S05]  /*5f40*/  BSYNC B0 ;  /* 0x0000000000007941 */ /* 0x000fea0003800000 */
.L_x_26815:
[----:B------:R-:W-:-:S05]  /*5f50*/  LOP3.LUT R5, R0, R5, RZ, 0xfc, !PT ;  /* 0x0000000500057212 */ /* 0x000fca00078efcff */
[----:B------:R0:W-:Y:S01]  /*5f60*/  STG.E.U8 desc[UR36][R8.64], R5 ;  /* 0x0000000508007986 */ /* 0x0001e2000c101124 */
[----:B------:R-:W-:Y:S05]  /*5f70*/  BRA `(.L_x_26803) ;  /* 0x0000000800047947 */ /* 0x000fea0003800000 */
.L_x_26814:
[----:B---3-5:R-:W0:Y:S01]  /*5f80*/  I2F.S16 R5, R22 ;  /* 0x0000001600057306 */ /* 0x028e220000101400 */
        /* <DEDUP_REMOVED lines=12> */
.L_x_26818:
[----:B------:R-:W-:Y:S01]  /*6050*/  IMAD.MOV.U32 R0, RZ, RZ, 0x7f ;  /* 0x0000007fff007424 */ /* 0x000fe200078e00ff */
[----:B------:R-:W-:-:S04]  /*6060*/  ISETP.GT.U32.AND P0, PT, R3, 0x7f800000, PT ;  /* 0x7f8000000300780c */ /* 0x000fc80003f04070 */
[----:B------:R-:W-:-:S09]  /*6070*/  SEL R0, R0, 0x7c, P0 ;  /* 0x0000007c00007807 */ /* 0x000fd20000000000 */
.L_x_26819:
[----:B------:R-:W-:Y:S05]  /*6080*/  BSYNC B0 ;  /* 0x0000000000007941 */ /* 0x000fea0003800000 */
.L_x_26817:
[----:B------:R-:W-:-:S04]  /*6090*/  LOP3.LUT R3, R5, 0x80000000, RZ, 0xc0, !PT ;  /* 0x8000000005037812 */ /* 0x000fc800078ec0ff */
[----:B------:R-:W-:-:S04]  /*60a0*/  SHF.R.U32.HI R3, RZ, 0x18, R3 ;  /* 0x00000018ff037819 */ /* 0x000fc80000011603 */
[----:B------:R-:W-:-:S05]  /*60b0*/  LOP3.LUT R3, R0, R3, RZ, 0xfc, !PT ;  /* 0x0000000300037212 */ /* 0x000fca00078efcff */
[----:B------:R0:W-:Y:S01]  /*60c0*/  STG.E.U8 desc[UR36][R8.64], R3 ;  /* 0x0000000308007986 */ /* 0x0001e2000c101124 */
[----:B------:R-:W-:Y:S05]  /*60d0*/  BRA `(.L_x_26803) ;  /* 0x0000000400ac7947 */ /* 0x000fea0003800000 */
.L_x_26813:
[----:B-----5:R-:W0:Y:S02]  /*60e0*/  I2F.S16 R0, R22 ;  /* 0x0000001600007306 */ /* 0x020e240000101400 */
[----:B0-----:R-:W-:-:S05]  /*60f0*/  F2FP.BF16.F32.PACK_AB R0, RZ, R0 ;  /* 0x00000000ff00723e */ /* 0x001fca00000010ff */
[----:B------:R0:W-:Y:S01]  /*6100*/  STG.E.U16 desc[UR36][R8.64], R0 ;  /* 0x0000000008007986 */ /* 0x0001e2000c101524 */
[----:B------:R-:W-:Y:S05]  /*6110*/  BRA `(.L_x_26803) ;  /* 0x00000004009c7947 */ /* 0x000fea0003800000 */
.L_x_26810:
        /* <DEDUP_REMOVED lines=10> */
.L_x_26822:
[----:B---3-5:R-:W0:Y:S01]  /*61c0*/  I2F.S16 R5, R22 ;  /* 0x0000001600057306 */ /* 0x028e220000101400 */
        /* <DEDUP_REMOVED lines=16> */
.L_x_26825:
[----:B------:R-:W-:-:S04]  /*62d0*/  LOP3.LUT R3, R5, 0x80000000, RZ, 0xc0, !PT ;  /* 0x8000000005037812 */ /* 0x000fc800078ec0ff */
[----:B------:R-:W-:-:S04]  /*62e0*/  SHF.R.U32.HI R3, RZ, 0x18, R3 ;  /* 0x00000018ff037819 */ /* 0x000fc80000011603 */
[----:B------:R-:W-:-:S04]  /*62f0*/  LOP3.LUT R0, R0, R3, RZ, 0xfc, !PT ;  /* 0x0000000300007212 */ /* 0x000fc800078efcff */
[----:B------:R-:W-:-:S07]  /*6300*/  PRMT R4, R0, 0x7610, R4 ;  /* 0x0000761000047816 */ /* 0x000fce0000000004 */
.L_x_26824:
[----:B------:R-:W-:Y:S05]  /*6310*/  BSYNC B0 ;  /* 0x0000000000007941 */ /* 0x000fea0003800000 */
.L_x_26823:
[----:B------:R4:W-:Y:S01]  /*6320*/  STG.E.U8 desc[UR36][R8.64], R4 ;  /* 0x0000000408007986 */ /* 0x0009e2000c101124 */
[----:B------:R-:W-:Y:S05]  /*6330*/  BRA `(.L_x_26803) ;  /* 0x0000000400147947 */ /* 0x000fea0003800000 */
.L_x_26821:
        /* <DEDUP_REMOVED lines=17> */
.L_x_26828:
[----:B------:R-:W-:-:S04]  /*6450*/  LOP3.LUT R3, R5, 0x80000000, RZ, 0xc0, !PT ;  /* 0x8000000005037812 */ /* 0x000fc800078ec0ff */
[----:B------:R-:W-:-:S04]  /*6460*/  SHF.R.U32.HI R3, RZ, 0x18, R3 ;  /* 0x00000018ff037819 */ /* 0x000fc80000011603 */
[----:B------:R-:W-:-:S04]  /*6470*/  LOP3.LUT R0, R0, R3, RZ, 0xfc, !PT ;  /* 0x0000000300007212 */ /* 0x000fc800078efcff */
[----:B------:R-:W-:-:S07]  /*6480*/  PRMT R4, R0, 0x7610, R4 ;  /* 0x0000761000047816 */ /* 0x000fce0000000004 */
.L_x_26827:
[----:B------:R-:W-:Y:S05]  /*6490*/  BSYNC B0 ;  /* 0x0000000000007941 */ /* 0x000fea0003800000 */
.L_x_26826:
[----:B------:R0:W-:Y:S01]  /*64a0*/  STG.E.U8 desc[UR36][R8.64], R4 ;  /* 0x0000000408007986 */ /* 0x0001e2000c101124 */
[----:B------:R-:W-:Y:S05]  /*64b0*/  BRA `(.L_x_26803) ;  /* 0x0000000000b47947 */ /* 0x000fea0003800000 */
.L_x_26820:
        /* <DEDUP_REMOVED lines=22> */
.L_x_26802:
        /* <DEDUP_REMOVED lines=16> */
.L_x_26831:
[----:B------:R-:W-:Y:S05]  /*6720*/  BRA `(.L_x_26803) ;  /* 0x0000000000187947 */ /* 0x000fea0003800000 */
.L_x_26830:
[----:B-----5:R-:W-:-:S04]  /*6730*/  PRMT R4, R22, 0x9910, RZ ;  /* 0x0000991016047816 */ /* 0x020fc800000000ff */
[----:B---3--:R-:W-:-:S05]  /*6740*/  SHF.R.S32.HI R5, RZ, 0x1f, R4 ;  /* 0x0000001fff057819 */ /* 0x008fca0000011404 */
[----:B------:R2:W-:Y:S01]  /*6750*/  STG.E.64 desc[UR36][R8.64], R4 ;  /* 0x0000000408007986 */ /* 0x0005e2000c101b24 */
[----:B------:R-:W-:Y:S05]  /*6760*/  BRA `(.L_x_26803) ;  /* 0x0000000000087947 */ /* 0x000fea0003800000 */
.L_x_26829:
[----:B-----5:R-:W-:-:S05]  /*6770*/  PRMT R3, R22, 0x9910, RZ ;  /* 0x0000991016037816 */ /* 0x020fca00000000ff */
[----:B------:R0:W-:Y:S02]  /*6780*/  STG.E desc[UR36][R8.64], R3 ;  /* 0x0000000308007986 */ /* 0x0001e4000c101924 */
.L_x_26803:
        /* <DEDUP_REMOVED lines=23> */
.L_x_26835:
[----:B------:R4:W-:Y:S01]  /*6900*/  STG.E.U8 desc[UR36][R8.64], R18 ;  /* 0x0000001208007986 */ /* 0x0009e2000c101124 */
[----:B------:R-:W-:Y:S05]  /*6910*/  BRA `(.L_x_26837) ;  /* 0x0000000c00647947 */ /* 0x000fea0003800000 */
.L_x_26834:
[----:B------:R-:W-:-:S13]  /*6920*/  ISETP.NE.AND P0, PT, R0, 0x2, PT ;  /* 0x000000020000780c */ /* 0x000fda0003f05270 */
[----:B------:R-:W-:Y:S05]  /*6930*/  @!P0 BRA `(.L_x_26838) ;  /* 0x00000000002c8947 */ /* 0x000fea0003800000 */
[----:B------:R-:W-:-:S13]  /*6940*/  ISETP.NE.AND P0, PT, R0, 0x3, PT ;  /* 0x000000030000780c */ /* 0x000fda0003f05270 */
[----:B------:R-:W-:Y:S05]  /*6950*/  @!P0 BRA `(.L_x_26839) ;  /* 0x0000000000188947 */ /* 0x000fea0003800000 */
[----:B------:R-:W-:-:S13]  /*6960*/  ISETP.NE.AND P0, PT, R0, 0x4, PT ;  /* 0x000000040000780c */ /* 0x000fda0003f05270 */
[----:B------:R-:W-:Y:S05]  /*6970*/  @P0 BRA `(.L_x_26836) ;  /* 0x0000000800f00947 */ /* 0x000fea0003800000 */
[----:B------:R-:W-:-:S04]  /*6980*/  PRMT R4, R18, 0x9910, RZ ;  /* 0x0000991012047816 */ /* 0x000fc800000000ff */
[----:B---3--:R-:W-:-:S05]  /*6990*/  SHF.R.S32.HI R5, RZ, 0x1f, R4 ;  /* 0x0000001fff057819 */ /* 0x008fca0000011404 */
[----:B------:R1:W-:Y:S01]  /*69a0*/  STG.E.64 desc[UR36][R8.64], R4 ;  /* 0x0000000408007986 */ /* 0x0003e2000c101b24 */
[----:B------:R-:W-:Y:S05]  /*69b0*/  BRA `(.L_x_26837) ;  /* 0x0000000c003c7947 */ /* 0x000fea0003800000 */
.L_x_26839:
[----:B------:R-:W-:-:S05]  /*69c0*/  PRMT R3, R18, 0x9910, RZ ;  /* 0x0000991012037816 */ /* 0x000fca00000000ff */
[----:B------:R2:W-:Y:S01]  /*69d0*/  STG.E desc[UR36][R8.64], R3 ;  /* 0x0000000308007986 */ /* 0x0005e2000c101924 */
[----:B------:R-:W-:Y:S05]  /*69e0*/  BRA `(.L_x_26837) ;  /* 0x0000000c00307947 */ /* 0x000fea0003800000 */
.L_x_26838:
[----:B------:R0:W-:Y:S01]  /*69f0*/  STG.E.U16 desc[UR36][R8.64], R18 ;  /* 0x0000001208007986 */ /* 0x0001e2000c101524 */
[----:B------:R-:W-:Y:S05]  /*6a00*/  BRA `(.L_x_26837) ;  /* 0x0000000c00287947 */ /* 0x000fea0003800000 */
.L_x_26833:
        /* <DEDUP_REMOVED lines=9> */
.L_x_26841:
[----:B------:R-:W0:Y:S02]  /*6aa0*/  I2F.S16 R0, R18 ;  /* 0x0000001200007306 */ /* 0x000e240000101400 */
[----:B0-----:R-:W-:-:S05]  /*6ab0*/  F2FP.F16.F32.PACK_AB R0, RZ, R0 ;  /* 0x00000000ff00723e */ /* 0x001fca00000000ff */
[----:B------:R0:W-:Y:S01]  /*6ac0*/  STG.E.U16 desc[UR36][R8.64], R0 ;  /* 0x0000000008007986 */ /* 0x0001e2000c101524 */
[----:B------:R-:W-:Y:S05]  /*6ad0*/  BRA `(.L_x_26837) ;  /* 0x0000000800f47947 */ /* 0x000fea0003800000 */
.L_x_26840:
[----:B------:R-:W-:-:S13]  /*6ae0*/  ISETP.NE.AND P0, PT, R0, 0x7, PT ;  /* 0x000000070000780c */ /* 0x000fda0003f05270 */
[----:B------:R-:W-:Y:S05]  /*6af0*/  @!P0 BRA `(.L_x_26842) ;  /* 0x0000000000348947 */ /* 0x000fea0003800000 */
[----:B------:R-:W-:-:S13]  /*6b00*/  ISETP.NE.AND P0, PT, R0, 0x8, PT ;  /* 0x000000080000780c */ /* 0x000fda0003f05270 */
[----:B------:R-:W-:Y:S05]  /*6b10*/  @!P0 BRA `(.L_x_26843) ;  /* 0x0000000000188947 */ /* 0x000fea0003800000 */
[----:B------:R-:W-:-:S13]  /*6b20*/  ISETP.NE.AND P0, PT, R0, 0x9, PT ;  /* 0x000000090000780c */ /* 0x000fda0003f05270 */
[----:B------:R-:W-:Y:S05]  /*6b30*/  @P0 BRA `(.L_x_26836) ;  /* 0x0000000800800947 */ /* 0x000fea0003800000 */
[----:B------:R-:W0:Y:S01]  /*6b40*/  I2F.S16 R4, R18 ;  /* 0x0000001200047306 */ /* 0x000e220000101400 */
[----:B---3--:R-:W-:-:S05]  /*6b50*/  IMAD.MOV.U32 R5, RZ, RZ, RZ ;  /* 0x000000ffff057224 */ /* 0x008fca00078e00ff */
[----:B0-----:R0:W-:Y:S01]  /*6b60*/  STG.E.64 desc[UR36][R8.64], R4 ;  /* 0x0000000408007986 */ /* 0x0011e2000c101b24 */
[----:B------:R-:W-:Y:S05]  /*6b70*/  BRA `(.L_x_26837) ;  /* 0x0000000800cc7947 */ /* 0x000fea0003800000 */
.L_x_26843:
[----:B------:R-:W0:Y:S02]  /*6b80*/  I2F.S16 R18, R18 ;  /* 0x0000001200127306 */ /* 0x000e240000101400 */
[----:B0-----:R-:W-:-:S04]  /*6b90*/  F2FP.F16.F32.PACK_AB R3, RZ, R18 ;  /* 0x00000012ff03723e */ /* 0x001fc800000000ff */
[----:B------:R-:W-:-:S05]  /*6ba0*/  PRMT R3, R3, 0x5410, RZ ;  /* 0x0000541003037816 */ /* 0x000fca00000000ff */
[----:B------:R0:W-:Y:S01]  /*6bb0*/  STG.E desc[UR36][R8.64], R3 ;  /* 0x0000000308007986 */ /* 0x0001e2000c101924 */
[----:B------:R-:W-:Y:S05]  /*6bc0*/  BRA `(.L_x_26837) ;  /* 0x0000000800b87947 */ /* 0x000fea0003800000 */
.L_x_26842:
[----:B---3--:R-:W0:Y:S02]  /*6bd0*/  I2F.F64.S16 R4, R18 ;  /* 0x0000001200047312 */ /* 0x008e240000101c00 */
[----:B0-----:R0:W-:Y:S01]  /*6be0*/  STG.E.64 desc[UR36][R8.64], R4 ;  /* 0x0000000408007986 */ /* 0x0011e2000c101b24 */
[----:B------:R-:W-:Y:S05]  /*6bf0*/  BRA `(.L_x_26837) ;  /* 0x0000000800ac7947 */ /* 0x000fea0003800000 */
.L_x_26832:
        /* <DEDUP_REMOVED lines=13> */
.L_x_26846:
[----:B---3--:R-:W0:Y:S01]  /*6cd0*/  I2F.F64.S16 R4, R18 ;  /* 0x0000001200047312 */ /* 0x008e220000101c00 */
[----:B------:R-:W-:-:S05]  /*6ce0*/  CS2R R6, SRZ ;  /* 0x0000000000067805 */ /* 0x000fca000001ff00 */
[----:B0-----:R0:W-:Y:S01]  /*6cf0*/  STG.E.128 desc[UR36][R8.64], R4 ;  /* 0x0000000408007986 */ /* 0x0011e2000c101d24 */
[----:B------:R-:W-:Y:S05]  /*6d00*/  BRA `(.L_x_26837) ;  /* 0x0000000800687947 */ /* 0x000fea0003800000 */
.L_x_26845:
        /* <DEDUP_REMOVED lines=21> */
.L_x_26850:
[----:B------:R-:W-:Y:S05]  /*6e60*/  BSYNC B0 ;  /* 0x0000000000007941 */ /* 0x000fea0003800000 */
.L_x_26849:
[----:B------:R-:W-:-:S05]  /*6e70*/  LOP3.LUT R5, R0, R5, RZ, 0xfc, !PT ;  /* 0x0000000500057212 */ /* 0x000fca00078efcff */
[----:B------:R0:W-:Y:S01]  /*6e80*/  STG.E.U8 desc[UR36][R8.64], R5 ;  /* 0x0000000508007986 */ /* 0x0001e2000c101124 */
[----:B------:R-:W-:Y:S05]  /*6e90*/  BRA `(.L_x_26837) ;  /* 0x0000000800047947 */ /* 0x000fea0003800000 */
.L_x_26848:
[----:B---3--:R-:W0:Y:S01]  /*6ea0*/  I2F.S16 R5, R18 ;  /* 0x0000001200057306 */ /* 0x008e220000101400 */
        /* <DEDUP_REMOVED lines=12> */
.L_x_26852:
[----:B------:R-:W-:Y:S01]  /*6f70*/  IMAD.MOV.U32 R0, RZ, RZ, 0x7f ;  /* 0x0000007fff007424 */ /* 0x000fe200078e00ff */
[----:B------:R-:W-:-:S04]  /*6f80*/  ISETP.GT.U32.AND P0, PT, R3, 0x7f800000, PT ;  /* 0x7f8000000300780c */ /* 0x000fc80003f04070 */
[----:B------:R-:W-:-:S09]  /*6f90*/  SEL R0, R0, 0x7c, P0 ;  /* 0x0000007c00007807 */ /* 0x000fd20000000000 */
.L_x_26853:
[----:B------:R-:W-:Y:S05]  /*6fa0*/  BSYNC B0 ;  /* 0x0000000000007941 */ /* 0x000fea0003800000 */
.L_x_26851:
[----:B------:R-:W-:-:S04]  /*6fb0*/  LOP3.LUT R3, R5, 0x80000000, RZ, 0xc0, !PT ;  /* 0x8000000005037812 */ /* 0x000fc800078ec0ff */
[----:B------:R-:W-:-:S04]  /*6fc0*/  SHF.R.U32.HI R3, RZ, 0x18, R3 ;  /* 0x00000018ff037819 */ /* 0x000fc80000011603 */
[----:B------:R-:W-:-:S05]  /*6fd0*/  LOP3.LUT R3, R0, R3, RZ, 0xfc, !PT ;  /* 0x0000000300037212 */ /* 0x000fca00078efcff */
[----:B------:R0:W-:Y:S01]  /*6fe0*/  STG.E.U8 desc[UR36][R8.64], R3 ;  /* 0x0000000308007986 */ /* 0x0001e2000c101124 */
[----:B------:R-:W-:Y:S05]  /*6ff0*/  BRA `(.L_x_26837) ;  /* 0x0000000400ac7947 */ /* 0x000fea0003800000 */
.L_x_26847:
[----:B------:R-:W0:Y:S02]  /*7000*/  I2F.S16 R0, R18 ;  /* 0x0000001200007306 */ /* 0x000e240000101400 */
[----:B0-----:R-:W-:-:S05]  /*7010*/  F2FP.BF16.F32.PACK_AB R0, RZ, R0 ;  /* 0x00000000ff00723e */ /* 0x001fca00000010ff */
[----:B------:R0:W-:Y:S01]  /*7020*/  STG.E.U16 desc[UR36][R8.64], R0 ;  /* 0x0000000008007986 */ /* 0x0001e2000c101524 */
[----:B------:R-:W-:Y:S05]  /*7030*/  BRA `(.L_x_26837) ;  /* 0x00000004009c7947 */ /* 0x000fea0003800000 */
.L_x_26844:
        /* <DEDUP_REMOVED lines=10> */
.L_x_26856:
[----:B---3--:R-:W0:Y:S01]  /*70e0*/  I2F.S16 R5, R18 ;  /* 0x0000001200057306 */ /* 0x008e220000101400 */
        /* <DEDUP_REMOVED lines=16> */
.L_x_26859:
[----:B------:R-:W-:-:S04]  /*71f0*/  LOP3.LUT R3, R5, 0x80000000, RZ, 0xc0, !PT ;  /* 0x8000000005037812 */ /* 0x000fc800078ec0ff */
[----:B------:R-:W-:-:S04]  /*7200*/  SHF.R.U32.HI R3, RZ, 0x18, R3 ;  /* 0x00000018ff037819 */ /* 0x000fc80000011603 */
[----:B------:R-:W-:-:S04]  /*7210*/  LOP3.LUT R0, R0, R3, RZ, 0xfc, !PT ;  /* 0x0000000300007212 */ /* 0x000fc800078efcff */
[----:B------:R-:W-:-:S07]  /*7220*/  PRMT R4, R0, 0x7610, R4 ;  /* 0x0000761000047816 */ /* 0x000fce0000000004 */
.L_x_26858:
[----:B------:R-:W-:Y:S05]  /*7230*/  BSYNC B0 ;  /* 0x0000000000007941 */ /* 0x000fea0003800000 */
.L_x_26857:
[----:B------:R0:W-:Y:S01]  /*7240*/  STG.E.U8 desc[UR36][R8.64], R4 ;  /* 0x0000000408007986 */ /* 0x0001e2000c101124 */
[----:B------:R-:W-:Y:S05]  /*7250*/  BRA `(.L_x_26837) ;  /* 0x0000000400147947 */ /* 0x000fea0003800000 */
.L_x_26855:
        /* <DEDUP_REMOVED lines=17> */
.L_x_26862:
[----:B------:R-:W-:-:S04]  /*7370*/  LOP3.LUT R3, R5, 0x80000000, RZ, 0xc0, !PT ;  /* 0x8000000005037812 */ /* 0x000fc800078ec0ff */
[----:B------:R-:W-:-:S04]  /*7380*/  SHF.R.U32.HI R3, RZ, 0x18, R3 ;  /* 0x00000018ff037819 */ /* 0x000fc80000011603 */
[----:B------:R-:W-:-:S04]  /*7390*/  LOP3.LUT R0, R0, R3, RZ, 0xfc, !PT ;  /* 0x0000000300007212 */ /* 0x000fc800078efcff */
[----:B------:R-:W-:-:S07]  /*73a0*/  PRMT R4, R0, 0x7610, R4 ;  /* 0x0000761000047816 */ /* 0x000fce0000000004 */
.L_x_26861:
[----:B------:R-:W-:Y:S05]  /*73b0*/  BSYNC B0 ;  /* 0x0000000000007941 */ /* 0x000fea0003800000 */
.L_x_26860:
[----:B------:R0:W-:Y:S01]  /*73c0*/  STG.E.U8 desc[UR36][R8.64], R4 ;  /* 0x0000000408007986 */ /* 0x0001e2000c101124 */
[----:B------:R-:W-:Y:S05]  /*73d0*/  BRA `(.L_x_26837) ;  /* 0x0000000000b47947 */ /* 0x000fea0003800000 */
.L_x_26854:
        /* <DEDUP_REMOVED lines=22> */
.L_x_26836:
        /* <DEDUP_REMOVED lines=16> */
.L_x_26865:
[----:B------:R-:W-:Y:S05]  /*7640*/  BRA `(.L_x_26837) ;  /* 0x0000000000187947 */ /* 0x000fea0003800000 */
.L_x_26864:
[----:B------:R-:W-:-:S04]  /*7650*/  PRMT R4, R18, 0x9910, RZ ;  /* 0x0000991012047816 */ /* 0x000fc800000000ff */
[----:B---3--:R-:W-:-:S05]  /*7660*/  SHF.R.S32.HI R5, RZ, 0x1f, R4 ;  /* 0x0000001fff057819 */ /* 0x008fca0000011404 */
[----:B------:R0:W-:Y:S01]  /*7670*/  STG.E.64 desc[UR36][R8.64], R4 ;  /* 0x0000000408007986 */ /* 0x0001e2000c101b24 */
[----:B------:R-:W-:Y:S05]  /*7680*/  BRA `(.L_x_26837) ;  /* 0x0000000000087947 */ /* 0x000fea0003800000 */
.L_x_26863:
[----:B------:R-:W-:-:S05]  /*7690*/  PRMT R3, R18, 0x9910, RZ ;  /* 0x0000991012037816 */ /* 0x000fca00000000ff */
[----:B------:R0:W-:Y:S02]  /*76a0*/  STG.E desc[UR36][R8.64], R3 ;  /* 0x0000000308007986 */ /* 0x0001e4000c101924 */
.L_x_26837:
[----:B------:R-:W-:-:S07]  /*76b0*/  VIADD R25, R25, 0x80 ;  /* 0x0000008019197836 */ /* 0x000fce0000000000 */
.L_x_26797:
[----:B------:R-:W-:Y:S05]  /*76c0*/  BSYNC B6 ;  /* 0x0000000000067941 */ /* 0x000fea0003800000 */
.L_x_26796:
        /* <DEDUP_REMOVED lines=21> */
.L_x_26869:
[----:B-----5:R-:W-:Y:S01]  /*7820*/  STG.E.U8 desc[UR36][R2.64], R19 ;  /* 0x0000001302007986 */ /* 0x020fe2000c101124 */
[----:B------:R-:W-:Y:S05]  /*7830*/  EXIT ;  /* 0x000000000000794d */ /* 0x000fea0003800000 */
.L_x_26868:
        /* <DEDUP_REMOVED lines=10> */
.L_x_26872:
[----:B-----5:R-:W-:-:S05]  /*78e0*/  PRMT R5, R19, 0x9910, RZ ;  /* 0x0000991013057816 */ /* 0x020fca00000000ff */
[----:B------:R-:W-:Y:S01]  /*78f0*/  STG.E desc[UR36][R2.64], R5 ;  /* 0x0000000502007986 */ /* 0x000fe2000c101924 */
[----:B------:R-:W-:Y:S05]  /*7900*/  EXIT ;  /* 0x000000000000794d */ /* 0x000fea0003800000 */
.L_x_26871:
[----:B-----5:R-:W-:Y:S01]  /*7910*/  STG.E.U16 desc[UR36][R2.64], R19 ;  /* 0x0000001302007986 */ /* 0x020fe2000c101524 */
[----:B------:R-:W-:Y:S05]  /*7920*/  EXIT ;  /* 0x000000000000794d */ /* 0x000fea0003800000 */
.L_x_26867:
        /* <DEDUP_REMOVED lines=9> */
.L_x_26874:
[----:B-----5:R-:W0:Y:S02]  /*79c0*/  I2F.S16 R0, R19 ;  /* 0x0000001300007306 */ /* 0x020e240000101400 */
[----:B0-----:R-:W-:-:S05]  /*79d0*/  F2FP.F16.F32.PACK_AB R0, RZ, R0 ;  /* 0x00000000ff00723e */ /* 0x001fca00000000ff */
[----:B------:R-:W-:Y:S01]  /*79e0*/  STG.E.U16 desc[UR36][R2.64], R0 ;  /* 0x0000000002007986 */ /* 0x000fe2000c101524 */
[----:B------:R-:W-:Y:S05]  /*79f0*/  EXIT ;  /* 0x000000000000794d */ /* 0x000fea0003800000 */
.L_x_26873:
        /* <DEDUP_REMOVED lines=10> */
.L_x_26876:
[----:B-----5:R-:W0:Y:S02]  /*7aa0*/  I2F.S16 R19, R19 ;  /* 0x0000001300137306 */ /* 0x020e240000101400 */
[----:B0-----:R-:W-:-:S04]  /*7ab0*/  F2FP.F16.F32.PACK_AB R5, RZ, R19 ;  /* 0x00000013ff05723e */ /* 0x001fc800000000ff */
[----:B------:R-:W-:-:S05]  /*7ac0*/  PRMT R5, R5, 0x5410, RZ ;  /* 0x0000541005057816 */ /* 0x000fca00000000ff */
[----:B------:R-:W-:Y:S01]  /*7ad0*/  STG.E desc[UR36][R2.64], R5 ;  /* 0x0000000502007986 */ /* 0x000fe2000c101924 */
[----:B------:R-:W-:Y:S05]  /*7ae0*/  EXIT ;  /* 0x000000000000794d */ /* 0x000fea0003800000 */
.L_x_26875:
[----:B-----5:R-:W0:Y:S02]  /*7af0*/  I2F.F64.S16 R4, R19 ;  /* 0x0000001300047312 */ /* 0x020e240000101c00 */
[----:B0-----:R-:W-:Y:S01]  /*7b00*/  STG.E.64 desc[UR36][R2.64], R4 ;  /* 0x0000000402007986 */ /* 0x001fe2000c101b24 */
[----:B------:R-:W-:Y:S05]  /*7b10*/  EXIT ;  /* 0x000000000000794d */ /* 0x000fea0003800000 */
.L_x_26866:
        /* <DEDUP_REMOVED lines=13> */
.L_x_26879:
[----:B-----5:R-:W0:Y:S01]  /*7bf0*/  I2F.F64.S16 R4, R19 ;  /* 0x0000001300047312 */ /* 0x020e220000101c00 */
[----:B------:R-:W-:-:S05]  /*7c00*/  CS2R R6, SRZ ;  /* 0x0000000000067805 */ /* 0x000fca000001ff00 */
[----:B0-----:R-:W-:Y:S01]  /*7c10*/  STG.E.128 desc[UR36][R2.64], R4 ;  /* 0x0000000402007986 */ /* 0x001fe2000c101d24 */
[----:B------:R-:W-:Y:S05]  /*7c20*/  EXIT ;  /* 0x000000000000794d */ /* 0x000fea0003800000 */
.L_x_26878:
        /* <DEDUP_REMOVED lines=21> */
.L_x_26883:
[----:B------:R-:W-:Y:S05]  /*7d80*/  BSYNC B0 ;  /* 0x0000000000007941 */ /* 0x000fea0003800000 */
.L_x_26882:
[----:B------:R-:W-:-:S05]  /*7d90*/  LOP3.LUT R5, R0, R5, RZ, 0xfc, !PT ;  /* 0x0000000500057212 */ /* 0x000fca00078efcff */
[----:B------:R-:W-:Y:S01]  /*7da0*/  STG.E.U8 desc[UR36][R2.64], R5 ;  /* 0x0000000502007986 */ /* 0x000fe2000c101124 */
[----:B------:R-:W-:Y:S05]  /*7db0*/  EXIT ;  /* 0x000000000000794d */ /* 0x000fea0003800000 */
.L_x_26881:
        /* <DEDUP_REMOVED lines=13> */
.L_x_26885:
[----:B------:R-:W-:Y:S01]  /*7e90*/  IMAD.MOV.U32 R0, RZ, RZ, 0x7f ;  /* 0x0000007fff007424 */ /* 0x000fe200078e00ff */
[----:B------:R-:W-:-:S04]  /*7ea0*/  ISETP.GT.U32.AND P0, PT, R4, 0x7f800000, PT ;  /* 0x7f8000000400780c */ /* 0x000fc80003f04070 */
[----:B------:R-:W-:-:S09]  /*7eb0*/  SEL R0, R0, 0x7c, P0 ;  /* 0x0000007c00007807 */ /* 0x000fd20000000000 */
.L_x_26886:
[----:B------:R-:W-:Y:S05]  /*7ec0*/  BSYNC B0 ;  /* 0x0000000000007941 */ /* 0x000fea0003800000 */
.L_x_26884:
[----:B------:R-:W-:-:S04]  /*7ed0*/  LOP3.LUT R4, R19, 0x80000000, RZ, 0xc0, !PT ;  /* 0x8000000013047812 */ /* 0x000fc800078ec0ff */
[----:B------:R-:W-:-:S04]  /*7ee0*/  SHF.R.U32.HI R5, RZ, 0x18, R4 ;  /* 0x00000018ff057819 */ /* 0x000fc80000011604 */
[----:B------:R-:W-:-:S05]  /*7ef0*/  LOP3.LUT R5, R0, R5, RZ, 0xfc, !PT ;  /* 0x0000000500057212 */ /* 0x000fca00078efcff */
[----:B------:R-:W-:Y:S01]  /*7f00*/  STG.E.U8 desc[UR36][R2.64], R5 ;  /* 0x0000000502007986 */ /* 0x000fe2000c101124 */
[----:B------:R-:W-:Y:S05]  /*7f10*/  EXIT ;  /* 0x000000000000794d */ /* 0x000fea0003800000 */
.L_x_26880:
[----:B-----5:R-:W0:Y:S02]  /*7f20*/  I2F.S16 R0, R19 ;  /* 0x0000001300007306 */ /* 0x020e240000101400 */
[----:B0-----:R-:W-:-:S05]  /*7f30*/  F2FP.BF16.F32.PACK_AB R0, RZ, R0 ;  /* 0x00000000ff00723e */ /* 0x001fca00000010ff */
[----:B------:R-:W-:Y:S01]  /*7f40*/  STG.E.U16 desc[UR36][R2.64], R0 ;  /* 0x0000000002007986 */ /* 0x000fe2000c101524 */
[----:B------:R-:W-:Y:S05]  /*7f50*/  EXIT ;  /* 0x000000000000794d */ /* 0x000fea0003800000 */
.L_x_26877:
        /* <DEDUP_REMOVED lines=10> */
.L_x_26889:
        /* <DEDUP_REMOVED lines=17> */
.L_x_26892:
[----:B------:R-:W-:-:S04]  /*8110*/  LOP3.LUT R0, R19, 0x80000000, RZ, 0xc0, !PT ;  /* 0x8000000013007812 */ /* 0x000fc800078ec0ff */
[----:B------:R-:W-:-:S04]  /*8120*/  SHF.R.U32.HI R5, RZ, 0x18, R0 ;  /* 0x00000018ff057819 */ /* 0x000fc80000011600 */
[----:B------:R-:W-:-:S04]  /*8130*/  LOP3.LUT R4, R4, R5, RZ, 0xfc, !PT ;  /* 0x0000000504047212 */ /* 0x000fc800078efcff */
[----:B------:R-:W-:-:S07]  /*8140*/  PRMT R0, R4, 0x7610, R0 ;  /* 0x0000761004007816 */ /* 0x000fce0000000000 */
.L_x_26891:
[----:B------:R-:W-:Y:S05]  /*8150*/  BSYNC B0 ;  /* 0x0000000000007941 */ /* 0x000fea0003800000 */
.L_x_26890:
[----:B------:R-:W-:Y:S01]  /*8160*/  STG.E.U8 desc[UR36][R2.64], R0 ;  /* 0x0000000002007986 */ /* 0x000fe2000c101124 */
[----:B------:R-:W-:Y:S05]  /*8170*/  EXIT ;  /* 0x000000000000794d */ /* 0x000fea0003800000 */
.L_x_26888:
        /* <DEDUP_REMOVED lines=17> */
.L_x_26895:
[----:B------:R-:W-:-:S04]  /*8290*/  LOP3.LUT R0, R19, 0x80000000, RZ, 0xc0, !PT ;  /* 0x8000000013007812 */ /* 0x000fc800078ec0ff */
[----:B------:R-:W-:-:S04]  /*82a0*/  SHF.R.U32.HI R5, RZ, 0x18, R0 ;  /* 0x00000018ff057819 */ /* 0x000fc80000011600 */
[----:B------:R-:W-:-:S04]  /*82b0*/  LOP3.LUT R4, R4, R5, RZ, 0xfc, !PT ;  /* 0x0000000504047212 */ /* 0x000fc800078efcff */
[----:B------:R-:W-:-:S07]  /*82c0*/  PRMT R0, R4, 0x7610, R0 ;  /* 0x0000761004007816 */ /* 0x000fce0000000000 */
.L_x_26894:
[----:B------:R-:W-:Y:S05]  /*82d0*/  BSYNC B0 ;  /* 0x0000000000007941 */ /* 0x000fea0003800000 */
.L_x_26893:
[----:B------:R-:W-:Y:S01]  /*82e0*/  STG.E.U8 desc[UR36][R2.64], R0 ;  /* 0x0000000002007986 */ /* 0x000fe2000c101124 */
[----:B------:R-:W-:Y:S05]  /*82f0*/  EXIT ;  /* 0x000000000000794d */ /* 0x000fea0003800000 */
.L_x_26887:
        /* <DEDUP_REMOVED lines=22> */
.L_x_26870:
        /* <DEDUP_REMOVED lines=16> */
.L_x_26898:
[----:B------:R-:W-:Y:S05]  /*8560*/  EXIT ;  /* 0x000000000000794d */ /* 0x000fea0003800000 */
.L_x_26897:
[----:B-----5:R-:W-:-:S04]  /*8570*/  PRMT R4, R19, 0x9910, RZ ;  /* 0x0000991013047816 */ /* 0x020fc800000000ff */
[----:B------:R-:W-:-:S05]  /*8580*/  SHF.R.S32.HI R5, RZ, 0x1f, R4 ;  /* 0x0000001fff057819 */ /* 0x000fca0000011404 */
[----:B------:R-:W-:Y:S01]  /*8590*/  STG.E.64 desc[UR36][R2.64], R4 ;  /* 0x0000000402007986 */ /* 0x000fe2000c101b24 */
[----:B------:R-:W-:Y:S05]  /*85a0*/  EXIT ;  /* 0x000000000000794d */ /* 0x000fea0003800000 */
.L_x_26896:
[----:B-----5:R-:W-:-:S05]  /*85b0*/  PRMT R5, R19, 0x9910, RZ ;  /* 0x0000991013057816 */ /* 0x020fca00000000ff */
[----:B------:R-:W-:Y:S01]  /*85c0*/  STG.E desc[UR36][R2.64], R5 ;  /* 0x0000000502007986 */ /* 0x000fe2000c101924 */
[----:B------:R-:W-:Y:S05]  /*85d0*/  EXIT ;  /* 0x000000000000794d */ /* 0x000fea0003800000 */
.L_x_26899:
        /* <DEDUP_REMOVED lines=10> */
.L_x_37889:


//--------------------- .text._ZN2at6native18elementwise_kernelILi128ELi4EZNS0_22gpu_kernel_impl_nocastINS0_13AUnaryFunctorIsssZZZNS0_15binary_internal21div_floor_kernel_cudaERNS_18TensorIteratorBaseEENKUlvE_clEvENKUlvE3_clEvEUlssE_EEEEvS6_RKT_EUliE_EEviT1_ --------------------------
	.section	.text._ZN2at6native18elementwise_kernelILi128ELi4EZNS0_22gpu_kernel_impl_nocastINS0_13AUnaryFunctorIsssZZZNS0_15binary_internal21div_floor_kernel_cudaERNS_18TensorIteratorBaseEENKUlvE_clEvENKUlvE3_clEvEUlssE_EEEEvS6_RKT_EUliE_EEviT1_,"ax",@progbits
	.align	128
        .global         _ZN2at6native18elementwise_kernelILi128ELi4EZNS0_22gpu_kernel_impl_nocastINS0_13AUnaryFunctorIsssZZZNS0_15binary_internal21div_floor_kernel_cudaERNS_18TensorIteratorBaseEENKUlvE_clEvENKUlvE3_clEvEUlssE_EEEEvS6_RKT_EUliE_EEviT1_
        .type           _ZN2at6native18elementwise_kernelILi128ELi4EZNS0_22gpu_kernel_impl_nocastINS0_13AUnaryFunctorIsssZZZNS0_15binary_internal21div_floor_kernel_cudaERNS_18TensorIteratorBaseEENKUlvE_clEvENKUlvE3_clEvEUlssE_EEEEvS6_RKT_EUliE_EEviT1_,@function
        .size           _ZN2at6native18elementwise_kernelILi128ELi4EZNS0_22gpu_kernel_impl_nocastINS0_13AUnaryFunctorIsssZZZNS0_15binary_internal21div_floor_kernel_cudaERNS_18TensorIteratorBaseEENKUlvE_clEvENKUlvE3_clEvEUlssE_EEEEvS6_RKT_EUliE_EEviT1_,(.L_x_37890 - _ZN2at6native18elementwise_kernelILi128ELi4EZNS0_22gpu_kernel_impl_nocastINS0_13AUnaryFunctorIsssZZZNS0_15binary_internal21div_floor_kernel_cudaERNS_18TensorIteratorBaseEENKUlvE_clEvENKUlvE3_clEvEUlssE_EEEEvS6_RKT_EUliE_EEviT1_)
        .other          _ZN2at6native18elementwise_kernelILi128ELi4EZNS0_22gpu_kernel_impl_nocastINS0_13AUnaryFunctorIsssZZZNS0_15binary_internal21div_floor_kernel_cudaERNS_18TensorIteratorBaseEENKUlvE_clEvENKUlvE3_clEvEUlssE_EEEEvS6_RKT_EUliE_EEviT1_,@"STO_CUDA_ENTRY STV_DEFAULT"
_ZN2at6native18elementwise_kernelILi128ELi4EZNS0_22gpu_kernel_impl_nocastINS0_13AUnaryFunctorIsssZZZNS0_15binary_internal21div_floor_kernel_cudaERNS_18TensorIteratorBaseEENKUlvE_clEvENKUlvE3_clEvEUlssE_EEEEvS6_RKT_EUliE_EEviT1_:
.text._ZN2at6native18elementwise_kernelILi128ELi4EZNS0_22gpu_kernel_impl_nocastINS0_13AUnaryFunctorIsssZZZNS0_15binary_internal21div_floor_kernel_cudaERNS_18TensorIteratorBaseEENKUlvE_clEvENKUlvE3_clEvEUlssE_EEEEvS6_RKT_EUliE_EEviT1_:
        /* <DEDUP_REMOVED lines=313> */
.L_x_26902:
[----:B------:R-:W-:Y:S02]  /*1390*/  ULDC.64 UR8, c[0x0][0x418] ;  /* 0x0001060000087ab9 */ /* 0x000fe40000000a00 */
[----:B------:R-:W-:-:S04]  /*13a0*/  IADD3 R10, P0, R2, UR8, RZ ;  /* 0x00000008020a7c10 */ /* 0x000fc8000ff1e0ff */
[----:B------:R-:W-:Y:S01]  /*13b0*/  IADD3.X R11, RZ, UR9, RZ, P0, !PT ;  /* 0x00000009ff0b7c10 */ /* 0x000fe200087fe4ff */
[----:B------:R-:W-:-:S04]  /*13c0*/  ULDC.64 UR8, c[0x0][0x410] ;  /* 0x0001040000087ab9 */ /* 0x000fc80000000a00 */
[----:B------:R0:W2:Y:S01]  /*13d0*/  LDG.E.U16 R7, desc[UR4][R10.64] ;  /* 0x000000040a077981 */ /* 0x0000a2000c1e1500 */
[----:B------:R-:W-:Y:S01]  /*13e0*/  BSSY B1, `(.L_x_26903) ;  /* 0x000002c000017945 */ /* 0x000fe20003800000 */
[----:B0-----:R-:W-:-:S04]  /*13f0*/  PRMT R11, R0, 0x9910, RZ ;  /* 0x00009910000b7816 */ /* 0x001fc800000000ff */
[----:B------:R-:W-:Y:S02]  /*1400*/  IABS R10, R11 ;  /* 0x0000000b000a7213 */ /* 0x000fe40000000000 */
[----:B--2---:R-:W-:-:S04]  /*1410*/  PRMT R6, R7, 0x9910, RZ ;  /* 0x0000991007067816 */ /* 0x004fc800000000ff */
[-C--:B------:R-:W-:Y:S02]  /*1420*/  IABS R2, R6.reuse ;  /* 0x0000000600027213 */ /* 0x080fe40000000000 */
[----:B------:R-:W-:Y:S02]  /*1430*/  IABS R12, R6 ;  /* 0x00000006000c7213 */ /* 0x000fe40000000000 */
[----:B------:R-:W0:Y:S08]  /*1440*/  I2F.RP R4, R2 ;  /* 0x0000000200047306 */ /* 0x000e300000209400 */
[----:B0-----:R-:W0:Y:S02]  /*1450*/  MUFU.RCP R4, R4 ;  /* 0x0000000400047308 */ /* 0x001e240000001000 */
[----:B0-----:R-:W-:-:S02]  /*1460*/  IADD3 R8, R4, 0xffffffe, RZ ;  /* 0x0ffffffe04087810 */ /* 0x001fc40007ffe0ff */
[----:B------:R-:W-:-:S04]  /*1470*/  LOP3.LUT R4, R0, R7, RZ, 0x3c, !PT ;  /* 0x0000000700047212 */ /* 0x000fc800078e3cff */
[----:B------:R0:W1:Y:S02]  /*1480*/  F2I.FTZ.U32.TRUNC.NTZ R9, R8 ;  /* 0x0000000800097305 */ /* 0x000064000021f000 */
[----:B0-----:R-:W-:Y:S01]  /*1490*/  MOV R8, RZ ;  /* 0x000000ff00087202 */ /* 0x001fe20000000f00 */
[----:B-1----:R-:W-:-:S04]  /*14a0*/  IMAD.MOV R13, RZ, RZ, -R9 ;  /* 0x000000ffff0d7224 */ /* 0x002fc800078e0a09 */
[----:B------:R-:W-:-:S04]  /*14b0*/  IMAD R13, R13, R2, RZ ;  /* 0x000000020d0d7224 */ /* 0x000fc800078e02ff */
[----:B------:R-:W-:Y:S01]  /*14c0*/  IMAD.HI.U32 R9, R9, R13, R8 ;  /* 0x0000000d09097227 */ /* 0x000fe200078e0008 */
[----:B------:R-:W-:Y:S02]  /*14d0*/  IADD3 R13, RZ, -R12, RZ ;  /* 0x8000000cff0d7210 */ /* 0x000fe40007ffe0ff */
        /* <DEDUP_REMOVED lines=11> */
[----:B------:R-:W-:-:S03]  /*1590*/  ISETP.GE.U32.AND P0, PT, R13, R2, PT ;  /* 0x000000020d00720c */ /* 0x000fc60003f06070 */
[----:B------:R-:W-:-:S10]  /*15a0*/  IMAD.X R5, RZ, RZ, UR9, P2 ;  /* 0x00000009ff057e24 */ /* 0x000fd400090e06ff */
        /* <DEDUP_REMOVED lines=10> */
[----:B------:R-:W-:-:S05]  /*1650*/  @!P2 IMAD.MOV R13, RZ, RZ, -R13 ;  /* 0x000000ffff0da224 */ /* 0x000fca00078e0a0d */
[----:B------:R-:W-:-:S04]  /*1660*/  SEL R6, R6, R13, !P0 ;  /* 0x0000000d06067207 */ /* 0x000fc80004000000 */
[----:B------:R-:W-:-:S13]  /*1670*/  ISETP.NE.AND P0, PT, R6, RZ, PT ;  /* 0x000000ff0600720c */ /* 0x000fda0003f05270 */
[----:B------:R-:W-:-:S05]  /*1680*/  @!P0 IADD3 R2, R9, RZ, RZ ;  /* 0x000000ff09028210 */ /* 0x000fca0007ffe0ff */
[----:B------:R-:W-:-:S07]  /*1690*/  IMAD.MOV.U32 R9, RZ, RZ, R2 ;  /* 0x000000ffff097224 */ /* 0x000fce00078e0002 */
.L_x_26904:
[----:B------:R-:W-:Y:S05]  /*16a0*/  BSYNC B1 ;  /* 0x0000000000017941 */ /* 0x000fea0003800000 */
.L_x_26903:
[----:B------:R0:W-:Y:S01]  /*16b0*/  STG.E.U16 desc[UR4][R4.64], R9 ;  /* 0x0000000904007986 */ /* 0x0001e2000c101504 */
[----:B------:R-:W-:-:S07]  /*16c0*/  IADD3 R3, R3, 0x80, RZ ;  /* 0x0000008003037810 */ /* 0x000fce0007ffe0ff */
.L_x_26901:
[----:B------:R-:W-:Y:S05]  /*16d0*/  BSYNC B0 ;  /* 0x0000000000007941 */ /* 0x000fea0003800000 */
.L_x_26900:
[----:B------:R-:W-:Y:S01]  /*16e0*/  ISETP.GE.AND P0, PT, R3, UR6, PT ;  /* 0x0000000603007c0c */ /* 0x000fe2000bf06270 */
[----:B------:R-:W-:-:S12]  /*16f0*/  BSSY B0, `(.L_x_26905) ;  /* 0x00002c8000007945 */ /* 0x000fd80003800000 */
[----:B------:R-:W-:Y:S05]  /*1700*/  @P0 BRA `(.L_x_26906) ;  /* 0x0000002c00180947 */ /* 0x000fea0003800000 */
[----:B0-----:R-:W0:Y:S01]  /*1710*/  LDC R4, c[0x0][0x218] ;  /* 0x00008600ff047b82 */ /* 0x001e220000000800 */
[----:B------:R-:W-:Y:S01]  /*1720*/  MOV R2, RZ ;  /* 0x000000ff00027202 */ /* 0x000fe20000000f00 */
[----:B------:R-:W-:Y:S01]  /*1730*/  IMAD.MOV.U32 R5, RZ, RZ, RZ ;  /* 0x000000ffff057224 */ /* 0x000fe200078e00ff */
[----:B0-----:R-:W-:-:S13]  /*1740*/  ISETP.NE.AND P0, PT, R4, RZ, PT ;  /* 0x000000ff0400720c */ /* 0x001fda0003f05270 */
        /* <DEDUP_REMOVED lines=298> */
.L_x_26907:
[----:B------:R-:W-:Y:S02]  /*29f0*/  ULDC.64 UR8, c[0x0][0x418] ;  /* 0x0001060000087ab9 */ /* 0x000fe40000000a00 */
[----:B------:R-:W-:-:S04]  /*2a00*/  IADD3 R10, P0, R2, UR8, RZ ;  /* 0x00000008020a7c10 */ /* 0x000fc8000ff1e0ff */
[----:B------:R-:W-:Y:S01]  /*2a10*/  IADD3.X R11, RZ, UR9, RZ, P0, !PT ;  /* 0x00000009ff0b7c10 */ /* 0x000fe200087fe4ff */
[----:B------:R-:W-:-:S04]  /*2a20*/  ULDC.64 UR8, c[0x0][0x410] ;  /* 0x0001040000087ab9 */ /* 0x000fc80000000a00 */
[----:B------:R0:W2:Y:S01]  /*2a30*/  LDG.E.U16 R7, desc[UR4][R10.64] ;  /* 0x000000040a077981 */ /* 0x0000a2000c1e1500 */
[----:B------:R-:W-:Y:S01]  /*2a40*/  PRMT R13, R0, 0x9910, RZ ;  /* 0x00009910000d7816 */ /* 0x000fe200000000ff */
[----:B------:R-:W-:Y:S03]  /*2a50*/  BSSY B1, `(.L_x_26908) ;  /* 0x000002b000017945 */ /* 0x000fe60003800000 */
[----:B0-----:R-:W-:Y:S02]  /*2a60*/  IABS R10, R13 ;  /* 0x0000000d000a7213 */ /* 0x001fe40000000000 */
[----:B--2---:R-:W-:-:S04]  /*2a70*/  PRMT R6, R7, 0x9910, RZ ;  /* 0x0000991007067816 */ /* 0x004fc800000000ff */
[-C--:B------:R-:W-:Y:S02]  /*2a80*/  IABS R2, R6.reuse ;  /* 0x0000000600027213 */ /* 0x080fe40000000000 */
[----:B------:R-:W-:Y:S02]  /*2a90*/  IABS R12, R6 ;  /* 0x00000006000c7213 */ /* 0x000fe40000000000 */
[----:B------:R-:W0:Y:S08]  /*2aa0*/  I2F.RP R4, R2 ;  /* 0x0000000200047306 */ /* 0x000e300000209400 */
[----:B0-----:R-:W0:Y:S02]  /*2ab0*/  MUFU.RCP R4, R4 ;  /* 0x0000000400047308 */ /* 0x001e240000001000 */
[----:B0-----:R-:W-:-:S02]  /*2ac0*/  IADD3 R8, R4, 0xffffffe, RZ ;  /* 0x0ffffffe04087810 */ /* 0x001fc40007ffe0ff */
[----:B------:R-:W-:-:S04]  /*2ad0*/  IADD3 R4, RZ, -R12, RZ ;  /* 0x8000000cff047210 */ /* 0x000fc80007ffe0ff */
[----:B------:R0:W1:Y:S02]  /*2ae0*/  F2I.FTZ.U32.TRUNC.NTZ R9, R8 ;  /* 0x0000000800097305 */ /* 0x000064000021f000 */
[----:B0-----:R-:W-:Y:S01]  /*2af0*/  IMAD.MOV.U32 R8, RZ, RZ, RZ ;  /* 0x000000ffff087224 */ /* 0x001fe200078e00ff */
[----:B-1----:R-:W-:-:S05]  /*2b00*/  IADD3 R11, RZ, -R9, RZ ;  /* 0x80000009ff0b7210 */ /* 0x002fca0007ffe0ff */
[----:B------:R-:W-:-:S04]  /*2b10*/  IMAD R11, R11, R2, RZ ;  /* 0x000000020b0b7224 */ /* 0x000fc800078e02ff */
[----:B------:R-:W-:-:S06]  /*2b20*/  IMAD.HI.U32 R9, R9, R11, R8 ;  /* 0x0000000b09097227 */ /* 0x000fcc00078e0008 */
[----:B------:R-:W-:-:S04]  /*2b30*/  IMAD.HI.U32 R9, R9, R10, RZ ;  /* 0x0000000a09097227 */ /* 0x000fc800078e00ff */
[----:B------:R-:W-:Y:S01]  /*2b40*/  IMAD R11, R9, R4, R10 ;  /* 0x00000004090b7224 */ /* 0x000fe200078e020a */
[----:B------:R-:W-:Y:S02]  /*2b50*/  LOP3.LUT R4, R0, R7, RZ, 0x3c, !PT ;  /* 0x0000000700047212 */ /* 0x000fe400078e3cff */
[----:B------:R-:W-:Y:S02]  /*2b60*/  LOP3.LUT R10, R13, R6, RZ, 0x3c, !PT ;  /* 0x000000060d0a7212 */ /* 0x000fe400078e3cff */
[----:B------:R-:W-:Y:S02]  /*2b70*/  ISETP.GT.U32.AND P2, PT, R2, R11, PT ;  /* 0x0000000b0200720c */ /* 0x000fe40003f44070 */
[----:B------:R-:W-:Y:S02]  /*2b80*/  PRMT R8, R4, 0x9910, RZ ;  /* 0x0000991004087816 */ /* 0x000fe400000000ff */
[----:B------:R-:W-:Y:S02]  /*2b90*/  ISETP.GE.AND P0, PT, R10, RZ, PT ;  /* 0x000000ff0a00720c */ /* 0x000fe40003f06270 */
[----:B------:R-:W-:-:S02]  /*2ba0*/  ISETP.GT.AND P3, PT, R8, -0x1, PT ;  /* 0xffffffff0800780c */ /* 0x000fc40003f64270 */
[----:B------:R-:W-:-:S05]  /*2bb0*/  LOP3.LUT R6, RZ, R6, RZ, 0x33, !PT ;  /* 0x00000006ff067212 */ /* 0x000fca00078e33ff */
[-C--:B------:R-:W-:Y:S02]  /*2bc0*/  @!P2 IADD3 R11, R11, -R2.reuse, RZ ;  /* 0x800000020b0ba210 */ /* 0x080fe40007ffe0ff */
[----:B------:R-:W-:Y:S02]  /*2bd0*/  @!P2 IADD3 R9, R9, 0x1, RZ ;  /* 0x000000010909a810 */ /* 0x000fe40007ffe0ff */
[----:B------:R-:W-:Y:S02]  /*2be0*/  ISETP.GE.U32.AND P1, PT, R11, R2, PT ;  /* 0x000000020b00720c */ /* 0x000fe40003f26070 */
[----:B------:R-:W-:-:S04]  /*2bf0*/  IADD3 R4, P2, R5, UR8, RZ ;  /* 0x0000000805047c10 */ /* 0x000fc8000ff5e0ff */
[----:B------:R-:W-:-:S07]  /*2c00*/  IADD3.X R5, RZ, UR9, RZ, P2, !PT ;  /* 0x00000009ff057c10 */ /* 0x000fce00097fe4ff */
[----:B------:R-:W-:Y:S01]  /*2c10*/  @P1 VIADD R9, R9, 0x1 ;  /* 0x0000000109091836 */ /* 0x000fe20000000000 */
[----:B------:R-:W-:-:S04]  /*2c20*/  ISETP.NE.AND P1, PT, R7, RZ, PT ;  /* 0x000000ff0700720c */ /* 0x000fc80003f25270 */
        /* <DEDUP_REMOVED lines=11> */
[----:B------:R-:W-:-:S04]  /*2ce0*/  @!P0 IADD3 R2, R9, RZ, RZ ;  /* 0x000000ff09028210 */ /* 0x000fc80007ffe0ff */
[----:B------:R-:W-:-:S07]  /*2cf0*/  MOV R9, R2 ;  /* 0x0000000200097202 */ /* 0x000fce0000000f00 */
.L_x_26909:
[----:B------:R-:W-:Y:S05]  /*2d00*/  BSYNC B1 ;  /* 0x0000000000017941 */ /* 0x000fea0003800000 */
.L_x_26908:
[----:B------:R1:W-:Y:S01]  /*2d10*/  STG.E.U16 desc[UR4][R4.64], R9 ;  /* 0x0000000904007986 */ /* 0x0003e2000c101504 */
[----:B------:R-:W-:-:S05]  /*2d20*/  VIADD R3, R3, 0x80 ;  /* 0x0000008003037836 */ /* 0x000fca0000000000 */
[----:B------:R-:W-:-:S13]  /*2d30*/  ISETP.GE.AND P0, PT, R3, UR6, PT ;  /* 0x0000000603007c0c */ /* 0x000fda000bf06270 */
[----:B-1----:R-:W-:Y:S05]  /*2d40*/  @P0 BRA `(.L_x_26906) ;  /* 0x0000001400880947 */ /* 0x002fea0003800000 */
        /* <DEDUP_REMOVED lines=302> */
.L_x_26910:
        /* <DEDUP_REMOVED lines=49> */
.L_x_26912:
[----:B------:R-:W-:Y:S05]  /*4340*/  BSYNC B1 ;  /* 0x0000000000017941 */ /* 0x000fea0003800000 */
.L_x_26911:
[----:B------:R1:W-:Y:S01]  /*4350*/  STG.E.U16 desc[UR4][R4.64], R9 ;  /* 0x0000000904007986 */ /* 0x0003e2000c101504 */
[----:B------:R-:W-:-:S07]  /*4360*/  VIADD R3, R3, 0x80 ;  /* 0x0000008003037836 */ /* 0x000fce0000000000 */
.L_x_26906:
[----:B------:R-:W-:Y:S05]  /*4370*/  BSYNC B0 ;  /* 0x0000000000007941 */ /* 0x000fea0003800000 */
.L_x_26905:
        /* <DEDUP_REMOVED lines=304> */
.L_x_26913:
[----:B------:R-:W-:Y:S02]  /*5680*/  ULDC.64 UR6, c[0x0][0x418] ;  /* 0x0001060000067ab9 */ /* 0x000fe40000000a00 */
[----:B------:R-:W-:-:S04]  /*5690*/  IADD3 R2, P0, R2, UR6, RZ ;  /* 0x0000000602027c10 */ /* 0x000fc8000ff1e0ff */
[----:B------:R-:W-:Y:S01]  /*56a0*/  IADD3.X R3, RZ, UR7, RZ, P0, !PT ;  /* 0x00000007ff037c10 */ /* 0x000fe200087fe4ff */
[----:B------:R-:W-:-:S05]  /*56b0*/  ULDC.64 UR6, c[0x0][0x410] ;  /* 0x0001040000067ab9 */ /* 0x000fca0000000a00 */
[----:B------:R-:W2:Y:S01]  /*56c0*/  LDG.E.U16 R3, desc[UR4][R2.64] ;  /* 0x0000000402037981 */ /* 0x000ea2000c1e1500 */
[C---:B------:R-:W-:Y:S01]  /*56d0*/  PRMT R13, R0.reuse, 0x9910, RZ ;  /* 0x00009910000d7816 */ /* 0x040fe200000000ff */
[----:B------:R-:W-:Y:S03]  /*56e0*/  BSSY B0, `(.L_x_26914) ;  /* 0x000002b000007945 */ /* 0x000fe60003800000 */
[----:B------:R-:W-:Y:S02]  /*56f0*/  IABS R10, R13 ;  /* 0x0000000d000a7213 */ /* 0x000fe40000000000 */
[----:B--2---:R-:W-:Y:S02]  /*5700*/  PRMT R6, R3, 0x9910, RZ ;  /* 0x0000991003067816 */ /* 0x004fe400000000ff */
[----:B------:R-:W-:Y:S02]  /*5710*/  LOP3.LUT R0, R0, R3, RZ, 0x3c, !PT ;  /* 0x0000000300007212 */ /* 0x000fe400078e3cff */
[----:B------:R-:W-:-:S02]  /*5720*/  IABS R4, R6 ;  /* 0x0000000600047213 */ /* 0x000fc40000000000 */
[----:B------:R-:W-:Y:S02]  /*5730*/  IABS R2, R6 ;  /* 0x0000000600027213 */ /* 0x000fe40000000000 */
[----:B------:R-:W0:Y:S01]  /*5740*/  I2F.RP R7, R4 ;  /* 0x0000000400077306 */ /* 0x000e220000209400 */
[----:B------:R-:W-:Y:S02]  /*5750*/  PRMT R0, R0, 0x9910, RZ ;  /* 0x0000991000007816 */ /* 0x000fe400000000ff */
[----:B------:R-:W-:Y:S02]  /*5760*/  IADD3 R2, RZ, -R2, RZ ;  /* 0x80000002ff027210 */ /* 0x000fe40007ffe0ff */
[----:B------:R-:W-:-:S03]  /*5770*/  ISETP.GT.AND P3, PT, R0, -0x1, PT ;  /* 0xffffffff0000780c */ /* 0x000fc60003f64270 */
[----:B0-----:R-:W0:Y:S02]  /*5780*/  MUFU.RCP R7, R7 ;  /* 0x0000000700077308 */ /* 0x001e240000001000 */
[----:B0-----:R-:W-:-:S06]  /*5790*/  IADD3 R8, R7, 0xffffffe, RZ ;  /* 0x0ffffffe07087810 */ /* 0x001fcc0007ffe0ff */
[----:B------:R0:W1:Y:S02]  /*57a0*/  F2I.FTZ.U32.TRUNC.NTZ R9, R8 ;  /* 0x0000000800097305 */ /* 0x000064000021f000 */
[----:B0-----:R-:W-:Y:S01]  /*57b0*/  IMAD.MOV.U32 R8, RZ, RZ, RZ ;  /* 0x000000ffff087224 */ /* 0x001fe200078e00ff */
[----:B-1----:R-:W-:-:S05]  /*57c0*/  IADD3 R11, RZ, -R9, RZ ;  /* 0x80000009ff0b7210 */ /* 0x002fca0007ffe0ff */
[----:B------:R-:W-:-:S04]  /*57d0*/  IMAD R11, R11, R4, RZ ;  /* 0x000000040b0b7224 */ /* 0x000fc800078e02ff */
[----:B------:R-:W-:-:S06]  /*57e0*/  IMAD.HI.U32 R9, R9, R11, R8 ;  /* 0x0000000b09097227 */ /* 0x000fcc00078e0008 */
        /* <DEDUP_REMOVED lines=9> */
[----:B------:R-:W-:-:S11]  /*5880*/  IADD3 R2, P2, R5, UR6, RZ ;  /* 0x0000000605027c10 */ /* 0x000fd6000ff5e0ff */
[----:B------:R-:W-:Y:S01]  /*5890*/  @P1 VIADD R9, R9, 0x1 ;  /* 0x0000000109091836 */ /* 0x000fe20000000000 */
[----:B------:R-:W-:Y:S02]  /*58a0*/  ISETP.NE.AND P1, PT, R3, RZ, PT ;  /* 0x000000ff0300720c */ /* 0x000fe40003f25270 */
[----:B------:R-:W-:Y:S02]  /*58b0*/  IADD3.X R3, RZ, UR7, RZ, P2, !PT ;  /* 0x00000007ff037c10 */ /* 0x000fe400097fe4ff */
        /* <DEDUP_REMOVED lines=13> */
.L_x_26915:
[----:B------:R-:W-:Y:S05]  /*5990*/  BSYNC B0 ;  /* 0x0000000000007941 */ /* 0x000fea0003800000 */
.L_x_26914:
[----:B------:R-:W-:Y:S01]  /*59a0*/  STG.E.U16 desc[UR4][R2.64], R9 ;  /* 0x0000000902007986 */ /* 0x000fe2000c101504 */
[----:B------:R-:W-:Y:S05]  /*59b0*/  EXIT ;  /* 0x000000000000794d */ /* 0x000fea0003800000 */
.L_x_26916:
        /* <DEDUP_REMOVED lines=12> */
.L_x_37890:


//--------------------- .text._ZN2at6native27unrolled_elementwise_kernelINS0_13AUnaryFunctorIsssZZZNS0_15binary_internal21div_floor_kernel_cudaERNS_18TensorIteratorBaseEENKUlvE_clEvENKUlvE3_clEvEUlssE_EESt5arrayIPcLm2EELi4E23TrivialOffsetCalculatorILi1EjESE_NS0_6memory15LoadWithoutCastENSF_16StoreWithoutCastEEEviT_T0_T2_T3_T4_T5_ --------------------------
	.section	.text._ZN2at6native27unrolled_elementwise_kernelINS0_13AUnaryFunctorIsssZZZNS0_15binary_internal21div_floor_kernel_cudaERNS_18TensorIteratorBaseEENKUlvE_clEvENKUlvE3_clEvEUlssE_EESt5arrayIPcLm2EELi4E23TrivialOffsetCalculatorILi1EjESE_NS0_6memory15LoadWithoutCastENSF_16StoreWithoutCastEEEviT_T0_T2_T3_T4_T5_,"ax",@progbits
	.align	128
        .global         _ZN2at6native27unrolled_elementwise_kernelINS0_13AUnaryFunctorIsssZZZNS0_15binary_internal21div_floor_kernel_cudaERNS_18TensorIteratorBaseEENKUlvE_clEvENKUlvE3_clEvEUlssE_EESt5arrayIPcLm2EELi4E23TrivialOffsetCalculatorILi1EjESE_NS0_6memory15LoadWithoutCastENSF_16StoreWithoutCastEEEviT_T0_T2_T3_T4_T5_
        .type           _ZN2at6native27unrolled_elementwise_kernelINS0_13AUnaryFunctorIsssZZZNS0_15binary_internal21div_floor_kernel_cudaERNS_18TensorIteratorBaseEENKUlvE_clEvENKUlvE3_clEvEUlssE_EESt5arrayIPcLm2EELi4E23TrivialOffsetCalculatorILi1EjESE_NS0_6memory15LoadWithoutCastENSF_16StoreWithoutCastEEEviT_T0_T2_T3_T4_T5_,@function
        .size           _ZN2at6native27unrolled_elementwise_kernelINS0_13AUnaryFunctorIsssZZZNS0_15binary_internal21div_floor_kernel_cudaERNS_18TensorIteratorBaseEENKUlvE_clEvENKUlvE3_clEvEUlssE_EESt5arrayIPcLm2EELi4E23TrivialOffsetCalculatorILi1EjESE_NS0_6memory15LoadWithoutCastENSF_16StoreWithoutCastEEEviT_T0_T2_T3_T4_T5_,(.L_x_37891 - _ZN2at6native27unrolled_elementwise_kernelINS0_13AUnaryFunctorIsssZZZNS0_15binary_internal21div_floor_kernel_cudaERNS_18TensorIteratorBaseEENKUlvE_clEvENKUlvE3_clEvEUlssE_EESt5arrayIPcLm2EELi4E23TrivialOffsetCalculatorILi1EjESE_NS0_6memory15LoadWithoutCastENSF_16StoreWithoutCastEEEviT_T0_T2_T3_T4_T5_)
        .other          _ZN2at6native27unrolled_elementwise_kernelINS0_13AUnaryFunctorIsssZZZNS0_15binary_internal21div_floor_kernel_cudaERNS_18TensorIteratorBaseEENKUlvE_clEvENKUlvE3_clEvEUlssE_EESt5arrayIPcLm2EELi4E23TrivialOffsetCalculatorILi1EjESE_NS0_6memory15LoadWithoutCastENSF_16StoreWithoutCastEEEviT_T0_T2_T3_T4_T5_,@"STO_CUDA_ENTRY STV_DEFAULT"
_ZN2at6native27unrolled_elementwise_kernelINS0_13AUnaryFunctorIsssZZZNS0_15binary_internal21div_floor_kernel_cudaERNS_18TensorIteratorBaseEENKUlvE_clEvENKUlvE3_clEvEUlssE_EESt5arrayIPcLm2EELi4E23TrivialOffsetCalculatorILi1EjESE_NS0_6memory15LoadWithoutCastENSF_16StoreWithoutCastEEEviT_T0_T2_T3_T4_T5_:
.text._ZN2at6native27unrolled_elementwise_kernelINS0_13AUnaryFunctorIsssZZZNS0_15binary_internal21div_floor_kernel_cudaERNS_18TensorIteratorBaseEENKUlvE_clEvENKUlvE3_clEvEUlssE_EESt5arrayIPcLm2EELi4E23TrivialOffsetCalculatorILi1EjESE_NS0_6memory15LoadWithoutCastENSF_16StoreWithoutCastEEEviT_T0_T2_T3_T4_T5_:
[----:B------:R-:W-:Y:S01]  /*0000*/  LDC R1, c[0x0][0x28] ;  /* 0x00000a00ff017b82 */ /* 0x000fe20000000800 */
[----:B------:R-:W0:Y:S07]  /*0010*/  S2R R0, SR_CTAID.X ;  /* 0x0000000000007919 */ /* 0x000e2e0000002500 */
[----:B------:R-:W0:Y:S01]  /*0020*/  LDC R3, c[0x0][0x210] ;  /* 0x00008400ff037b82 */ /* 0x000e220000000800 */
[----:B------:R-:W-:Y:S01]  /*0030*/  PRMT R10, RZ, 0x7610, R10 ;  /* 0x00007610ff0a7816 */ /* 0x000fe2000000000a */
[----:B------:R-:W-:Y:S01]  /*0040*/  ULDC.64 UR4, c[0x0][0x208] ;  /* 0x0000820000047ab9 */ /* 0x000fe20000000a00 */
[----:B------:R-:W1:Y:S01]  /*0050*/  S2R R11, SR_TID.X ;  /* 0x00000000000b7919 */ /* 0x000e620000002100 */
[----:B------:R-:W-:-:S02]  /*0060*/  PRMT R12, RZ, 0x7610, R12 ;  /* 0x00007610ff0c7816 */ /* 0x000fc4000000000c */
[----:B------:R-:W-:Y:S01]  /*0070*/  PRMT R8, RZ, 0x7610, R8 ;  /* 0x00007610ff087816 */ /* 0x000fe20000000008 */
[----:B0-----:R-:W-:Y:S02]  /*0080*/  IMAD R4, R0, -0x200, R3 ;  /* 0xfffffe0000047824 */ /* 0x001fe400078e0203 */
[----:B-1----:R-:W-:-:S03]  /*0090*/  IMAD.MOV.U32 R5, RZ, RZ, R11 ;  /* 0x000000ffff057224 */ /* 0x002fc600078e000b */
[----:B------:R-:W-:Y:S01]  /*00a0*/  ISETP.GE.AND P0, PT, R11, R4, PT ;  /* 0x000000040b00720c */ /* 0x000fe20003f06270 */
[----:B------:R-:W-:-:S12]  /*00b0*/  IMAD.MOV.U32 R7, RZ, RZ, R11 ;  /* 0x000000ffff077224 */ /* 0x000fd800078e000b */
[----:B------:R-:W-:Y:S01]  /*00c0*/  @!P0 VIADD R7, R5, 0x80 ;  /* 0x0000008005078836 */ /* 0x000fe20000000000 */
[----:B------:R-:W0:Y:S04]  /*00d0*/  @!P0 LDC.64 R14, c[0x0][0x220] ;  /* 0x00008800ff0e8b82 */ /* 0x000e280000000a00 */
[----:B------:R-:W-:-:S13]  /*00e0*/  ISETP.GE.AND P1, PT, R7, R4, PT ;  /* 0x000000040700720c */ /* 0x000fda0003f26270 */
[----:B------:R-:W-:Y:S01]  /*00f0*/  @!P1 IMAD R9, R0, 0x200, R7 ;  /* 0x0000020000099824 */ /* 0x000fe200078e0207 */
[----:B------:R-:W-:Y:S01]  /*0100*/  PRMT R16, RZ, 0x7610, R16 ;  /* 0x00007610ff107816 */ /* 0x000fe20000000010 */
[----:B------:R-:W-:Y:S01]  /*0110*/  @!P1 VIADD R7, R7, 0x80 ;  /* 0x0000008007079836 */ /* 0x000fe20000000000 */
[----:B------:R-:W1:Y:S04]  /*0120*/  @!P1 LDC.64 R18, c[0x0][0x220] ;  /* 0x00008800ff129b82 */ /* 0x000e680000000a00 */
[----:B------:R-:W-:-:S13]  /*0130*/  ISETP.GE.AND P3, PT, R7, R4, PT ;  /* 0x000000040700720c */ /* 0x000fda0003f66270 */
[----:B------:R-:W2:Y:S01]  /*0140*/  @!P3 LDC.64 R2, c[0x0][0x220] ;  /* 0x00008800ff02bb82 */ /* 0x000ea20000000a00 */
[----:B------:R-:W-:Y:S02]  /*0150*/  @!P3 IMAD R23, R0, 0x200, R7 ;  /* 0x000002000017b824 */ /* 0x000fe400078e0207 */
[----:B------:R-:W-:Y:S02]  /*0160*/  @!P3 VIADD R7, R7, 0x80 ;  /* 0x000000800707b836 */ /* 0x000fe40000000000 */
[----:B------:R-:W-:Y:S02]  /*0170*/  VIADD R17, R5, 0x80 ;  /* 0x0000008005117836 */ /* 0x000fe40000000000 */
[----:B-1----:R-:W-:Y:S01]  /*0180*/  @!P1 IMAD.WIDE.U32 R18, R9, 0x2, R18 ;  /* 0x0000000209129825 */ /* 0x002fe200078e0012 */
[----:B------:R-:W-:-:S03]  /*0190*/  ISETP.GE.AND P2, PT, R7, R4, PT ;  /* 0x000000040700720c */ /* 0x000fc60003f46270 */
[----:B--2---:R-:W-:-:S10]  /*01a0*/  @!P3 IMAD.WIDE.U32 R22, R23, 0x2, R2 ;  /* 0x000000021716b825 */ /* 0x004fd400078e0002 */
[----:B------:R-:W1:Y:S01]  /*01b0*/  @!P2 LDC.64 R20, c[0x0][0x220] ;  /* 0x00008800ff14ab82 */ /* 0x000e620000000a00 */
[----:B------:R-:W-:Y:S01]  /*01c0*/  BSSY B0, `(.L_x_26917) ;  /* 0x000003c000007945 */ /* 0x000fe20003800000 */
[----:B------:R2:W5:Y:S01]  /*01d0*/  @!P1 LDG.E.U16 R12, desc[UR4][R18.64] ;  /* 0x00000004120c9981 */ /* 0x000562000c1e1500 */
[C---:B------:R-:W-:Y:S02]  /*01e0*/  @!P0 IMAD R3, R0.reuse, 0x200, R5 ;  /* 0x0000020000038824 */ /* 0x040fe400078e0205 */
[----:B------:R-:W-:Y:S01]  /*01f0*/  @!P2 IMAD R7, R0, 0x200, R7 ;  /* 0x000002000007a824 */ /* 0x000fe200078e0207 */
[----:B------:R2:W5:Y:S01]  /*0200*/  @!P3 LDG.E.U16 R10, desc[UR4][R22.64] ;  /* 0x00000004160ab981 */ /* 0x000562000c1e1500 */
[----:B0-----:R-:W-:Y:S02]  /*0210*/  @!P0 IMAD.WIDE.U32 R14, R3, 0x2, R14 ;  /* 0x00000002030e8825 */ /* 0x001fe400078e000e */
[----:B------:R-:W0:Y:S03]  /*0220*/  @!P0 LDC.64 R2, c[0x0][0x218] ;  /* 0x00008600ff028b82 */ /* 0x000e260000000a00 */
[----:B------:R2:W5:Y:S01]  /*0230*/  @!P0 LDG.E.U16 R16, desc[UR4][R14.64] ;  /* 0x000000040e108981 */ /* 0x000562000c1e1500 */
[----:B-1----:R-:W-:-:S04]  /*0240*/  @!P2 IMAD.WIDE.U32 R20, R7, 0x2, R20 ;  /* 0x000000020714a825 */ /* 0x002fc800078e0014 */
[----:B------:R-:W1:Y:S01]  /*0250*/  LDC.U16 R7, c[0x0][0x216] ;  /* 0x00008580ff077b82 */ /* 0x000e620000000400 */
[C---:B------:R-:W-:Y:S01]  /*0260*/  VIADD R9, R5.reuse, 0x100 ;  /* 0x0000010005097836 */ /* 0x040fe20000000000 */
[----:B------:R2:W5:Y:S01]  /*0270*/  @!P2 LDG.E.U16 R8, desc[UR4][R20.64] ;  /* 0x000000041408a981 */ /* 0x000562000c1e1500 */
[----:B------:R-:W-:Y:S01]  /*0280*/  VIADD R13, R5, 0x180 ;  /* 0x00000180050d7836 */ /* 0x000fe20000000000 */
[-C--:B------:R-:W-:Y:S01]  /*0290*/  ISETP.GE.AND P4, PT, R17, R4.reuse, PT ;  /* 0x000000041100720c */ /* 0x080fe20003f86270 */
[----:B------:R-:W-:Y:S01]  /*02a0*/  @!P0 VIADD R5, R11, 0x80 ;  /* 0x000000800b058836 */ /* 0x000fe20000000000 */
[-C--:B------:R-:W-:Y:S02]  /*02b0*/  ISETP.GE.AND P1, PT, R9, R4.reuse, PT ;  /* 0x000000040900720c */ /* 0x080fe40003f26270 */
[----:B------:R-:W-:Y:S02]  /*02c0*/  ISETP.GE.AND P2, PT, R13, R4, PT ;  /* 0x000000040d00720c */ /* 0x000fe40003f46270 */
[----:B-1----:R-:W-:Y:S01]  /*02d0*/  PRMT R6, R7, 0x9910, RZ ;  /* 0x0000991007067816 */ /* 0x002fe200000000ff */
[----:B0-2---:R-:W-:Y:S10]  /*02e0*/  @P0 BRA `(.L_x_26918) ;  /* 0x0000000000a40947 */ /* 0x005ff40003800000 */
[C---:B-----5:R-:W-:Y:S02]  /*02f0*/  PRMT R9, R16.reuse, 0x9910, RZ ;  /* 0x0000991010097816 */ /* 0x060fe400000000ff */
[----:B------:R-:W-:Y:S02]  /*0300*/  IABS R20, R6 ;  /* 0x0000000600147213 */ /* 0x000fe40000000000 */
[-C--:B------:R-:W-:Y:S02]  /*0310*/  IABS R13, R9.reuse ;  /* 0x00000009000d7213 */ /* 0x080fe40000000000 */
[----:B------:R-:W-:Y:S02]  /*0320*/  IABS R21, R9 ;  /* 0x0000000900157213 */ /* 0x000fe40000000000 */
[----:B------:R-:W0:Y:S01]  /*0330*/  I2F.RP R17, R13 ;  /* 0x0000000d00117306 */ /* 0x000e220000209400 */
[----:B------:R-:W-:-:S04]  /*0340*/  LOP3.LUT R16, R16, R7, RZ, 0x3c, !PT ;  /* 0x0000000710107212 */ /* 0x000fc800078e3cff */
[----:B------:R-:W-:-:S03]  /*0350*/  PRMT R16, R16, 0x9910, RZ ;  /* 0x0000991010107816 */ /* 0x000fc600000000ff */
[----:B0-----:R-:W0:Y:S02]  /*0360*/  MUFU.RCP R17, R17 ;  /* 0x0000001100117308 */ /* 0x001e240000001000 */
[----:B0-----:R-:W-:Y:S02]  /*0370*/  VIADD R14, R17, 0xffffffe ;  /* 0x0ffffffe110e7836 */ /* 0x001fe40000000000 */
[----:B------:R-:W-:-:S04]  /*0380*/  IMAD.MOV R17, RZ, RZ, -R21 ;  /* 0x000000ffff117224 */ /* 0x000fc800078e0a15 */
[----:B------:R0:W1:Y:S02]  /*0390*/  F2I.FTZ.U32.TRUNC.NTZ R15, R14 ;  /* 0x0000000e000f7305 */ /* 0x000064000021f000 */
[----:B0-----:R-:W-:Y:S01]  /*03a0*/  IMAD.MOV.U32 R14, RZ, RZ, RZ ;  /* 0x000000ffff0e7224 */ /* 0x001fe200078e00ff */
[----:B-1----:R-:W-:-:S05]  /*03b0*/  IADD3 R18, RZ, -R15, RZ ;  /* 0x8000000fff127210 */ /* 0x002fca0007ffe0ff */
[----:B------:R-:W-:Y:S02]  /*03c0*/  IMAD R19, R18, R13, RZ ;  /* 0x0000000d12137224 */ /* 0x000fe400078e02ff */
[----:B------:R-:W-:Y:S02]  /*03d0*/  IMAD.MOV.U32 R18, RZ, RZ, R20 ;  /* 0x000000ffff127224 */ /* 0x000fe400078e0014 */
[----:B------:R-:W-:-:S06]  /*03e0*/  IMAD.HI.U32 R15, R15, R19, R14 ;  /* 0x000000130f0f7227 */ /* 0x000fcc00078e000e */
        /* <DEDUP_REMOVED lines=25> */
.L_x_26918:
[----:B------:R-:W-:Y:S05]  /*0580*/  BSYNC B0 ;  /* 0x0000000000007941 */ /* 0x000fea0003800000 */
.L_x_26917:
[----:B------:R-:W-:Y:S01]  /*0590*/  @!P0 IMAD R11, R0, 0x200, R11 ;  /* 0x00000200000b8824 */ /* 0x000fe200078e020b */
[----:B------:R-:W-:Y:S01]  /*05a0*/  BSSY B0, `(.L_x_26919) ;  /* 0x000002d000007945 */ /* 0x000fe20003800000 */
[----:B------:R-:W-:Y:S02]  /*05b0*/  ISETP.GE.AND P3, PT, R5, R4, PT ;  /* 0x000000040500720c */ /* 0x000fe40003f66270 */
[----:B------:R-:W-:Y:S01]  /*05c0*/  @!P0 IMAD.WIDE.U32 R2, R11, 0x2, R2 ;  /* 0x000000020b028825 */ /* 0x000fe200078e0002 */
[----:B------:R-:W-:Y:S10]  /*05d0*/  @P4 BRA `(.L_x_26920) ;  /* 0x0000000000a44947 */ /* 0x000ff40003800000 */
        /* <DEDUP_REMOVED lines=11> */
[----:B0-----:R-:W-:Y:S02]  /*0690*/  IMAD.MOV.U32 R14, RZ, RZ, RZ ;  /* 0x000000ffff0e7224 */ /* 0x001fe400078e00ff */
[----:B-1----:R-:W-:-:S04]  /*06a0*/  IMAD.MOV R18, RZ, RZ, -R15 ;  /* 0x000000ffff127224 */ /* 0x002fc800078e0a0f */
        /* <DEDUP_REMOVED lines=22> */
[----:B------:R-:W-:-:S04]  /*0810*/  @!P6 IADD3 R13, -R13, RZ, RZ ;  /* 0x000000ff0d0de210 */ /* 0x000fc80007ffe1ff */
[----:B------:R-:W-:-:S04]  /*0820*/  SEL R12, R12, R13, !P5 ;  /* 0x0000000d0c0c7207 */ /* 0x000fc80006800000 */
[----:B------:R-:W-:Y:S01]  /*0830*/  ISETP.NE.AND P4, PT, R12, RZ, PT ;  /* 0x000000ff0c00720c */ /* 0x000fe20003f85270 */
[----:B------:R-:W-:-:S12]  /*0840*/  VIADD R12, R11, 0xffffffff ;  /* 0xffffffff0b0c7836 */ /* 0x000fd80000000000 */
[----:B------:R-:W-:-:S04]  /*0850*/  @!P4 IMAD.MOV R12, RZ, RZ, R11 ;  /* 0x000000ffff0cc224 */ /* 0x000fc800078e020b */
[----:B------:R-:W-:-:S07]  /*0860*/  IMAD.MOV.U32 R11, RZ, RZ, R12 ;  /* 0x000000ffff0b7224 */ /* 0x000fce00078e000c */
.L_x_26920:
[----:B------:R-:W-:Y:S05]  /*0870*/  BSYNC B0 ;  /* 0x0000000000007941 */ /* 0x000fea0003800000 */
.L_x_26919:
[----:B------:R-:W-:Y:S04]  /*0880*/  BSSY B0, `(.L_x_26921) ;  /* 0x000002a000007945 */ /* 0x000fe80003800000 */
[----:B------:R-:W-:Y:S05]  /*0890*/  @P1 BRA `(.L_x_26922) ;  /* 0x0000000000a01947 */ /* 0x000fea0003800000 */
        /* <DEDUP_REMOVED lines=40> */
.L_x_26922:
[----:B------:R-:W-:Y:S05]  /*0b20*/  BSYNC B0 ;  /* 0x0000000000007941 */ /* 0x000fea0003800000 */
.L_x_26921:
        /* <DEDUP_REMOVED lines=8> */
[----:B------:R-:W-:-:S02]  /*0bb0*/  LOP3.LUT R8, RZ, R15, RZ, 0x33, !PT ;  /* 0x0000000fff087212 */ /* 0x000fc400078e33ff */
        /* <DEDUP_REMOVED lines=19> */
[----:B------:R-:W-:-:S04]  /*0cf0*/  ISETP.NE.AND P1, PT, R15, RZ, PT ;  /* 0x000000ff0f00720c */ /* 0x000fc80003f25270 */
[----:B------:R-:W-:-:S04]  /*0d00*/  @!P4 IADD3 R13, -R13, RZ, RZ ;  /* 0x000000ff0d0dc210 */ /* 0x000fc80007ffe1ff */
        /* <DEDUP_REMOVED lines=12> */
.L_x_26924:
[----:B------:R-:W-:Y:S05]  /*0dd0*/  BSYNC B0 ;  /* 0x0000000000007941 */ /* 0x000fea0003800000 */
.L_x_26923:
[----:B------:R0:W-:Y:S01]  /*0de0*/  @!P0 STG.E.U16 desc[UR4][R2.64], R9 ;  /* 0x0000000902008986 */ /* 0x0001e2000c101504 */
[----:B------:R-:W-:Y:S04]  /*0df0*/  BSSY B0, `(.L_x_26925) ;  /* 0x000000c000007945 */ /* 0x000fe80003800000 */
[----:B------:R-:W-:Y:S05]  /*0e00*/  @P3 BRA `(.L_x_26926) ;  /* 0x0000000000283947 */ /* 0x000fea0003800000 */
[----:B0----5:R-:W0:Y:S01]  /*0e10*/  LDC.64 R8, c[0x0][0x218] ;  /* 0x00008600ff087b82 */ /* 0x021e220000000a00 */
[----:B------:R-:W-:Y:S02]  /*0e20*/  IMAD R3, R0, 0x200, R5 ;  /* 0x0000020000037824 */ /* 0x000fe400078e0205 */
[----:B------:R-:W-:-:S05]  /*0e30*/  VIADD R5, R5, 0x80 ;  /* 0x0000008005057836 */ /* 0x000fca0000000000 */
[----:B------:R-:W-:-:S13]  /*0e40*/  ISETP.GE.AND P0, PT, R5, R4, PT ;  /* 0x000000040500720c */ /* 0x000fda0003f06270 */
[----:B------:R-:W-:Y:S02]  /*0e50*/  @!P0 IMAD R13, R0, 0x200, R5 ;  /* 0x00000200000d8824 */ /* 0x000fe400078e0205 */
[----:B------:R-:W-:Y:S02]  /*0e60*/  @!P0 VIADD R5, R5, 0x80 ;  /* 0x0000008005058836 */ /* 0x000fe40000000000 */
[----:B0-----:R-:W-:-:S04]  /*0e70*/  IMAD.WIDE.U32 R2, R3, 0x2, R8 ;  /* 0x0000000203027825 */ /* 0x001fc800078e0008 */
[----:B------:R-:W-:Y:S01]  /*0e80*/  @!P0 IMAD.WIDE.U32 R8, R13, 0x2, R8 ;  /* 0x000000020d088825 */ /* 0x000fe200078e0008 */
[----:B------:R1:W-:Y:S04]  /*0e90*/  STG.E.U16 desc[UR4][R2.64], R11 ;  /* 0x0000000b02007986 */ /* 0x0003e8000c101504 */
[----:B------:R1:W-:Y:S02]  /*0ea0*/  @!P0 STG.E.U16 desc[UR4][R8.64], R10 ;  /* 0x0000000a08008986 */ /* 0x0003e4000c101504 */
.L_x_26926:
[----:B------:R-:W-:Y:S05]  /*0eb0*/  BSYNC B0 ;  /* 0x0000000000007941 */ /* 0x000fea0003800000 */
.L_x_26925:
[----:B------:R-:W-:-:S13]  /*0ec0*/  ISETP.GE.AND P0, PT, R5, R4, PT ;  /* 0x000000040500720c */ /* 0x000fda0003f06270 */
[----:B------:R-:W-:Y:S05]  /*0ed0*/  @P0 EXIT ;  /* 0x000000000000094d */ /* 0x000fea0003800000 */
[----:B01----:R-:W0:Y:S01]  /*0ee0*/  LDC.64 R2, c[0x0][0x218] ;  /* 0x00008600ff027b82 */ /* 0x003e220000000a00 */
[----:B------:R-:W-:-:S04]  /*0ef0*/  IMAD R5, R0, 0x200, R5 ;  /* 0x0000020000057824 */ /* 0x000fc800078e0205 */
[----:B0-----:R-:W-:-:S05]  /*0f00*/  IMAD.WIDE.U32 R2, R5, 0x2, R2 ;  /* 0x0000000205027825 */ /* 0x001fca00078e0002 */
[----:B------:R-:W-:Y:S01]  /*0f10*/  STG.E.U16 desc[UR4][R2.64], R7 ;  /* 0x0000000702007986 */ /* 0x000fe2000c101504 */
[----:B------:R-:W-:Y:S05]  /*0f20*/  EXIT ;  /* 0x000000000000794d */ /* 0x000fea0003800000 */
.L_x_26927:
        /* <DEDUP_REMOVED lines=13> */
.L_x_37891:


//--------------------- .text._ZN2at6native29vectorized_elementwise_kernelILi2ENS0_13AUnaryFunctorIsssZZZNS0_15binary_internal21div_floor_kernel_cudaERNS_18TensorIteratorBaseEENKUlvE_clEvENKUlvE3_clEvEUlssE_EESt5arrayIPcLm2EEEEviT0_T1_ --------------------------
	.section	.text._ZN2at6native29vectorized_elementwise_kernelILi2ENS0_13AUnaryFunctorIsssZZZNS0_15binary_internal21div_floor_kernel_cudaERNS_18TensorIteratorBaseEENKUlvE_clEvENKUlvE3_clEvEUlssE_EESt5arrayIPcLm2EEEEviT0_T1_,"ax",@progbits
	.align	128
        .global         _ZN2at6native29vectorized_elementwise_kernelILi2ENS0_13AUnaryFunctorIsssZZZNS0_15binary_internal21div_floor_kernel_cudaERNS_18TensorIteratorBaseEENKUlvE_clEvENKUlvE3_clEvEUlssE_EESt5arrayIPcLm2EEEEviT0_T1_
        .type           _ZN2at6native29vectorized_elementwise_kernelILi2ENS0_13AUnaryFunctorIsssZZZNS0_15binary_internal21div_floor_kernel_cudaERNS_18TensorIteratorBaseEENKUlvE_clEvENKUlvE3_clEvEUlssE_EESt5arrayIPcLm2EEEEviT0_T1_,@function
        .size           _ZN2at6native29vectorized_elementwise_kernelILi2ENS0_13AUnaryFunctorIsssZZZNS0_15binary_internal21div_floor_kernel_cudaERNS_18TensorIteratorBaseEENKUlvE_clEvENKUlvE3_clEvEUlssE_EESt5arrayIPcLm2EEEEviT0_T1_,(.L_x_37892 - _ZN2at6native29vectorized_elementwise_kernelILi2ENS0_13AUnaryFunctorIsssZZZNS0_15binary_internal21div_floor_kernel_cudaERNS_18TensorIteratorBaseEENKUlvE_clEvENKUlvE3_clEvEUlssE_EESt5arrayIPcLm2EEEEviT0_T1_)
        .other          _ZN2at6native29vectorized_elementwise_kernelILi2ENS0_13AUnaryFunctorIsssZZZNS0_15binary_internal21div_floor_kernel_cudaERNS_18TensorIteratorBaseEENKUlvE_clEvENKUlvE3_clEvEUlssE_EESt5arrayIPcLm2EEEEviT0_T1_,@"STO_CUDA_ENTRY STV_DEFAULT"
_ZN2at6native29vectorized_elementwise_kernelILi2ENS0_13AUnaryFunctorIsssZZZNS0_15binary_internal21div_floor_kernel_cudaERNS_18TensorIteratorBaseEENKUlvE_clEvENKUlvE3_clEvEUlssE_EESt5arrayIPcLm2EEEEviT0_T1_:
.text._ZN2at6native29vectorized_elementwise_kernelILi2ENS0_13AUnaryFunctorIsssZZZNS0_15binary_internal21div_floor_kernel_cudaERNS_18TensorIteratorBaseEENKUlvE_clEvENKUlvE3_clEvEUlssE_EESt5arrayIPcLm2EEEEviT0_T1_:
        /* <DEDUP_REMOVED lines=14> */
[----:B------:R-:W3:Y:S04]  /*00e0*/  LDG.E R5, desc[UR4][R2.64+0x200] ;  /* 0x0002000402057981 */ /* 0x000ee8000c1e1900 */
[----:B------:R-:W5:Y:S04]  /*00f0*/  LDG.E R11, desc[UR4][R2.64+0x400] ;  /* 0x00040004020b7981 */ /* 0x000f68000c1e1900 */
[----:B------:R0:W5:Y:S01]  /*0100*/  LDG.E R9, desc[UR4][R2.64+0x600] ;  /* 0x0006000402097981 */ /* 0x000162000c1e1900 */
[----:B------:R-:W-:Y:S01]  /*0110*/  BSSY B0, `(.L_x_26929) ;  /* 0x0000061000007945 */ /* 0x000fe20003800000 */
[----:B--2---:R-:W-:-:S02]  /*0120*/  PRMT R25, R23, 0x9910, RZ ;  /* 0x0000991017197816 */ /* 0x004fc400000000ff */
[----:B------:R-:W-:Y:S02]  /*0130*/  PRMT R27, R23, 0xbb32, RZ ;  /* 0x0000bb32171b7816 */ /* 0x000fe400000000ff */
[----:B------:R-:W-:Y:S02]  /*0140*/  IABS R17, R25 ;  /* 0x0000001900117213 */ /* 0x000fe40000000000 */
[----:B---3--:R-:W-:Y:S02]  /*0150*/  PRMT R19, R5, 0x9910, RZ ;  /* 0x0000991005137816 */ /* 0x008fe400000000ff */
[----:B------:R-:W2:Y:S01]  /*0160*/  I2F.RP R4, R17 ;  /* 0x0000001100047306 */ /* 0x000ea20000209400 */
[----:B------:R-:W-:Y:S02]  /*0170*/  IABS R16, R27 ;  /* 0x0000001b00107213 */ /* 0x000fe40000000000 */
[----:B------:R-:W-:-:S05]  /*0180*/  IABS R20, R19 ;  /* 0x0000001300147213 */ /* 0x000fca0000000000 */
[----:B------:R-:W3:Y:S08]  /*0190*/  I2F.RP R7, R16 ;  /* 0x0000001000077306 */ /* 0x000ef00000209400 */
[----:B------:R-:W4:Y:S08]  /*01a0*/  I2F.RP R8, R20 ;  /* 0x0000001400087306 */ /* 0x000f300000209400 */
[----:B--2---:R-:W2:Y:S08]  /*01b0*/  MUFU.RCP R4, R4 ;  /* 0x0000000400047308 */ /* 0x004eb00000001000 */
[----:B---3--:R-:W3:Y:S08]  /*01c0*/  MUFU.RCP R7, R7 ;  /* 0x0000000700077308 */ /* 0x008ef00000001000 */
[----:B----4-:R-:W0:Y:S01]  /*01d0*/  MUFU.RCP R8, R8 ;  /* 0x0000000800087308 */ /* 0x010e220000001000 */
[----:B--2---:R-:W-:-:S07]  /*01e0*/  VIADD R14, R4, 0xffffffe ;  /* 0x0ffffffe040e7836 */ /* 0x004fce0000000000 */
[----:B------:R2:W4:Y:S01]  /*01f0*/  F2I.FTZ.U32.TRUNC.NTZ R15, R14 ;  /* 0x0000000e000f7305 */ /* 0x000522000021f000 */
[----:B---3--:R-:W-:-:S07]  /*0200*/  VIADD R12, R7, 0xffffffe ;  /* 0x0ffffffe070c7836 */ /* 0x008fce0000000000 */
[----:B------:R3:W3:Y:S01]  /*0210*/  F2I.FTZ.U32.TRUNC.NTZ R13, R12 ;  /* 0x0000000c000d7305 */ /* 0x0006e2000021f000 */
[----:B0-----:R-:W-:Y:S01]  /*0220*/  VIADD R2, R8, 0xffffffe ;  /* 0x0ffffffe08027836 */ /* 0x001fe20000000000 */
[----:B-1----:R-:W-:Y:S01]  /*0230*/  PRMT R8, R0, 0x9910, RZ ;  /* 0x0000991000087816 */ /* 0x002fe200000000ff */
[----:B--2---:R-:W-:-:S03]  /*0240*/  IMAD.MOV.U32 R14, RZ, RZ, RZ ;  /* 0x000000ffff0e7224 */ /* 0x004fc600078e00ff */
[----:B------:R-:W-:Y:S01]  /*0250*/  LOP3.LUT R22, R8, R27, RZ, 0x3c, !PT ;  /* 0x0000001b08167212 */ /* 0x000fe200078e3cff */
[----:B----4-:R-:W-:Y:S01]  /*0260*/  IMAD.MOV R18, RZ, RZ, -R15 ;  /* 0x000000ffff127224 */ /* 0x010fe200078e0a0f */
[----:B------:R-:W0:Y:S01]  /*0270*/  F2I.FTZ.U32.TRUNC.NTZ R3, R2 ;  /* 0x0000000200037305 */ /* 0x000e22000021f000 */
[----:B---3--:R-:W-:Y:S01]  /*0280*/  IMAD.MOV.U32 R12, RZ, RZ, RZ ;  /* 0x000000ffff0c7224 */ /* 0x008fe200078e00ff */
[----:B------:R-:W-:Y:S01]  /*0290*/  ISETP.GE.AND P5, PT, R22, RZ, PT ;  /* 0x000000ff1600720c */ /* 0x000fe20003fa6270 */
[----:B------:R-:W-:Y:S01]  /*02a0*/  IMAD R7, R18, R17, RZ ;  /* 0x0000001112077224 */ /* 0x000fe200078e02ff */
[----:B------:R-:W-:Y:S01]  /*02b0*/  IABS R22, R19 ;  /* 0x0000001300167213 */ /* 0x000fe20000000000 */
[----:B------:R-:W-:Y:S02]  /*02c0*/  IMAD.MOV R21, RZ, RZ, -R13 ;  /* 0x000000ffff157224 */ /* 0x000fe400078e0a0d */
[----:B------:R-:W-:-:S04]  /*02d0*/  IMAD.HI.U32 R14, R15, R7, R14 ;  /* 0x000000070f0e7227 */ /* 0x000fc800078e000e */
[----:B------:R-:W-:Y:S01]  /*02e0*/  IMAD R7, R21, R16, RZ ;  /* 0x0000001015077224 */ /* 0x000fe200078e02ff */
[----:B------:R-:W-:Y:S01]  /*02f0*/  PRMT R21, R5, 0xbb32, RZ ;  /* 0x0000bb3205157816 */ /* 0x000fe200000000ff */
[----:B0-----:R-:W-:Y:S02]  /*0300*/  IMAD.MOV R4, RZ, RZ, -R3 ;  /* 0x000000ffff047224 */ /* 0x001fe400078e0a03 */
[----:B------:R-:W-:Y:S01]  /*0310*/  IMAD.HI.U32 R12, R13, R7, R12 ;  /* 0x000000070d0c7227 */ /* 0x000fe200078e000c */
[----:B------:R-:W-:-:S03]  /*0320*/  IABS R13, R21 ;  /* 0x00000015000d7213 */ /* 0x000fc60000000000 */
[----:B------:R-:W-:Y:S01]  /*0330*/  IMAD.MOV.U32 R15, RZ, RZ, R4 ;  /* 0x000000ffff0f7224 */ /* 0x000fe200078e0004 */
[----:B------:R-:W-:Y:S01]  /*0340*/  IABS R4, R8 ;  /* 0x0000000800047213 */ /* 0x000fe20000000000 */
[----:B------:R-:W-:Y:S02]  /*0350*/  IMAD.MOV.U32 R2, RZ, RZ, RZ ;  /* 0x000000ffff027224 */ /* 0x000fe400078e00ff */
[----:B------:R-:W-:-:S04]  /*0360*/  IMAD R7, R15, R20, RZ ;  /* 0x000000140f077224 */ /* 0x000fc800078e02ff */
[----:B------:R-:W-:Y:S01]  /*0370*/  IMAD.HI.U32 R18, R3, R7, R2 ;  /* 0x0000000703127227 */ /* 0x000fe200078e0002 */
[----:B------:R-:W-:Y:S02]  /*0380*/  IABS R3, R27 ;  /* 0x0000001b00037213 */ /* 0x000fe40000000000 */
[----:B------:R-:W-:Y:S01]  /*0390*/  IABS R2, R25 ;  /* 0x0000001900027213 */ /* 0x000fe20000000000 */
[----:B------:R-:W-:Y:S02]  /*03a0*/  IMAD.MOV.U32 R7, RZ, RZ, R4 ;  /* 0x000000ffff077224 */ /* 0x000fe400078e0004 */
[----:B------:R-:W-:Y:S01]  /*03b0*/  IMAD.MOV.U32 R4, RZ, RZ, R13 ;  /* 0x000000ffff047224 */ /* 0x000fe200078e000d */
[C---:B------:R-:W-:Y:S01]  /*03c0*/  LOP3.LUT R13, R23.reuse, R0, RZ, 0x3c, !PT ;  /* 0x00000000170d7212 */ /* 0x040fe200078e3cff */
[----:B------:R-:W-:Y:S01]  /*03d0*/  IMAD.MOV R15, RZ, RZ, -R3 ;  /* 0x000000ffff0f7224 */ /* 0x000fe200078e0a03 */
[----:B------:R-:W-:Y:S01]  /*03e0*/  PRMT R23, R23, 0x7632, R23 ;  /* 0x0000763217177816 */ /* 0x000fe20000000017 */
[----:B------:R-:W-:Y:S01]  /*03f0*/  IMAD.MOV R2, RZ, RZ, -R2 ;  /* 0x000000ffff027224 */ /* 0x000fe200078e0a02 */
[----:B------:R-:W0:Y:S01]  /*0400*/  I2F.RP R3, R4 ;  /* 0x0000000400037306 */ /* 0x000e220000209400 */
[----:B------:R-:W-:Y:S01]  /*0410*/  IMAD.HI.U32 R14, R14, R7, RZ ;  /* 0x000000070e0e7227 */ /* 0x000fe200078e00ff */
[----:B------:R-:W-:-:S03]  /*0420*/  PRMT R13, R13, 0x9910, RZ ;  /* 0x000099100d0d7816 */ /* 0x000fc600000000ff */
[--C-:B------:R-:W-:Y:S01]  /*0430*/  IMAD R2, R14, R2, R7.reuse ;  /* 0x000000020e027224 */ /* 0x100fe200078e0207 */
[----:B------:R-:W-:Y:S01]  /*0440*/  ISETP.GT.AND P3, PT, R13, -0x1, PT ;  /* 0xffffffff0d00780c */ /* 0x000fe20003f64270 */
[----:B------:R-:W-:Y:S01]  /*0450*/  IMAD.HI.U32 R12, R12, R7, RZ ;  /* 0x000000070c0c7227 */ /* 0x000fe200078e00ff */
[----:B------:R-:W-:Y:S02]  /*0460*/  LOP3.LUT R13, R8, R25, RZ, 0x3c, !PT ;  /* 0x00000019080d7212 */ /* 0x000fe400078e3cff */
[----:B------:R-:W-:Y:S01]  /*0470*/  ISETP.GT.U32.AND P2, PT, R17, R2, PT ;  /* 0x000000021100720c */ /* 0x000fe20003f44070 */
[----:B------:R-:W-:Y:S01]  /*0480*/  IMAD R15, R12, R15, R7 ;  /* 0x0000000f0c0f7224 */ /* 0x000fe200078e0207 */
[----:B------:R-:W-:Y:S01]  /*0490*/  ISETP.GE.AND P4, PT, R13, RZ, PT ;  /* 0x000000ff0d00720c */ /* 0x000fe20003f86270 */
[----:B------:R-:W-:Y:S01]  /*04a0*/  IMAD.HI.U32 R18, R18, R7, RZ ;  /* 0x0000000712127227 */ /* 0x000fe200078e00ff */
[----:B------:R-:W-:Y:S01]  /*04b0*/  LOP3.LUT R13, R23, R0, RZ, 0x3c, !PT ;  /* 0x00000000170d7212 */ /* 0x000fe200078e3cff */
[----:B0-----:R-:W0:Y:S01]  /*04c0*/  MUFU.RCP R3, R3 ;  /* 0x0000000300037308 */ /* 0x001e220000001000 */
[----:B------:R-:W-:Y:S01]  /*04d0*/  ISETP.GT.U32.AND P0, PT, R16, R15, PT ;  /* 0x0000000f1000720c */ /* 0x000fe20003f04070 */
[----:B------:R-:W-:Y:S01]  /*04e0*/  IMAD.MOV R23, RZ, RZ, -R22 ;  /* 0x000000ffff177224 */ /* 0x000fe200078e0a16 */
[----:B------:R-:W-:-:S03]  /*04f0*/  PRMT R13, R13, 0x9910, RZ ;  /* 0x000099100d0d7816 */ /* 0x000fc600000000ff */
[----:B------:R-:W-:Y:S02]  /*0500*/  IMAD R23, R18, R23, R7 ;  /* 0x0000001712177224 */ /* 0x000fe400078e0207 */
[----:B------:R-:W-:Y:S02]  /*0510*/  @!P2 IMAD.IADD R2, R2, 0x1, -R17 ;  /* 0x000000010202a824 */ /* 0x000fe400078e0a11 */
[----:B------:R-:W-:Y:S01]  /*0520*/  @!P2 VIADD R14, R14, 0x1 ;  /* 0x000000010e0ea836 */ /* 0x000fe20000000000 */
[----:B------:R-:W-:Y:S02]  /*0530*/  ISETP.GT.AND P2, PT, R13, -0x1, PT ;  /* 0xffffffff0d00780c */ /* 0x000fe40003f44270 */
[----:B------:R-:W-:Y:S01]  /*0540*/  ISETP.GE.U32.AND P1, PT, R2, R17, PT ;  /* 0x000000110200720c */ /* 0x000fe20003f26070 */
[----:B------:R-:W-:Y:S02]  /*0550*/  @!P0 IMAD.IADD R15, R15, 0x1, -R16 ;  /* 0x000000010f0f8824 */ /* 0x000fe400078e0a10 */
[----:B------:R-:W-:Y:S01]  /*0560*/  @!P0 VIADD R12, R12, 0x1 ;  /* 0x000000010c0c8836 */ /* 0x000fe20000000000 */
[----:B------:R-:W-:Y:S01]  /*0570*/  ISETP.NE.AND P0, PT, R27, RZ, PT ;  /* 0x000000ff1b00720c */ /* 0x000fe20003f05270 */
[----:B0-----:R-:W-:Y:S01]  /*0580*/  VIADD R3, R3, 0xffffffe ;  /* 0x0ffffffe03037836 */ /* 0x001fe20000000000 */
[----:B------:R-:W-:-:S05]  /*0590*/  ISETP.GE.U32.AND P6, PT, R15, R16, PT ;  /* 0x000000100f00720c */ /* 0x000fca0003fc6070 */
[----:B------:R-:W0:Y:S02]  /*05a0*/  F2I.FTZ.U32.TRUNC.NTZ R3, R3 ;  /* 0x0000000300037305 */ /* 0x000e24000021f000 */
[----:B------:R-:W-:Y:S01]  /*05b0*/  @P1 VIADD R14, R14, 0x1 ;  /* 0x000000010e0e1836 */ /* 0x000fe20000000000 */
[----:B------:R-:W-:Y:S02]  /*05c0*/  ISETP.NE.AND P1, PT, R25, RZ, PT ;  /* 0x000000ff1900720c */ /* 0x000fe40003f25270 */
[----:B------:R-:W-:Y:S01]  /*05d0*/  LOP3.LUT R25, RZ, R25, RZ, 0x33, !PT ;  /* 0x00000019ff197212 */ /* 0x000fe200078e33ff */
[----:B------:R-:W-:Y:S01]  /*05e0*/  IMAD.MOV.U32 R24, RZ, RZ, R14 ;  /* 0x000000ffff187224 */ /* 0x000fe200078e000e */
[----:B------:R-:W-:Y:S01]  /*05f0*/  LOP3.LUT R14, RZ, R27, RZ, 0x33, !PT ;  /* 0x0000001bff0e7212 */ /* 0x000fe200078e33ff */
[----:B------:R-:W-:Y:S01]  /*0600*/  @P6 VIADD R12, R12, 0x1 ;  /* 0x000000010c0c6836 */ /* 0x000fe20000000000 */
[----:B------:R-:W-:Y:S01]  /*0610*/  ISETP.GT.U32.AND P6, PT, R20, R23, PT ;  /* 0x000000171400720c */ /* 0x000fe20003fc4070 */
[----:B------:R-:W-:-:S02]  /*0620*/  @!P4 IMAD.MOV R24, RZ, RZ, -R24 ;  /* 0x000000ffff18c224 */ /* 0x000fc400078e0a18 */
[----:B------:R-:W-:Y:S02]  /*0630*/  IMAD.MOV.U32 R13, RZ, RZ, R12 ;  /* 0x000000ffff0d7224 */ /* 0x000fe400078e000c */
[----:B0-----:R-:W-:Y:S01]  /*0640*/  IMAD.MOV R22, RZ, RZ, -R3 ;  /* 0x000000ffff167224 */ /* 0x001fe200078e0a03 */
[----:B------:R-:W-:Y:S01]  /*0650*/  SEL R12, R25, R24, !P1 ;  /* 0x00000018190c7207 */ /* 0x000fe20004800000 */
[----:B------:R-:W-:Y:S01]  /*0660*/  @!P5 IMAD.MOV R13, RZ, RZ, -R13 ;  /* 0x000000ffff0dd224 */ /* 0x000fe200078e0a0d */
        /* <DEDUP_REMOVED lines=11> */
.L_x_26930:
[----:B------:R-:W-:Y:S05]  /*0720*/  BSYNC B0 ;  /* 0x0000000000007941 */ /* 0x000fea0003800000 */
.L_x_26929:
[----:B------:R-:W-:Y:S01]  /*0730*/  BSSY B0, `(.L_x_26931) ;  /* 0x000000e000007945 */ /* 0x000fe20003800000 */
[----:B------:R-:W-:Y:S02]  /*0740*/  LOP3.LUT R17, R8, R19, RZ, 0x3c, !PT ;  /* 0x0000001308117212 */ /* 0x000fe400078e3cff */
        /* <DEDUP_REMOVED lines=12> */
.L_x_26932:
[----:B------:R-:W-:Y:S05]  /*0810*/  BSYNC B0 ;  /* 0x0000000000007941 */ /* 0x000fea0003800000 */
.L_x_26931:
[----:B------:R-:W-:Y:S01]  /*0820*/  IMAD R15, R22, R4, RZ ;  /* 0x00000004160f7224 */ /* 0x000fe200078e02ff */
[----:B-----5:R-:W-:Y:S01]  /*0830*/  PRMT R14, R11, 0x9910, RZ ;  /* 0x000099100b0e7816 */ /* 0x020fe200000000ff */
[----:B------:R-:W-:Y:S01]  /*0840*/  IMAD.MOV.U32 R2, RZ, RZ, RZ ;  /* 0x000000ffff027224 */ /* 0x000fe200078e00ff */
[----:B------:R-:W-:Y:S01]  /*0850*/  ISETP.GE.AND P2, PT, R17, RZ, PT ;  /* 0x000000ff1100720c */ /* 0x000fe20003f46270 */
[----:B------:R-:W-:Y:S01]  /*0860*/  @!P6 IMAD.IADD R23, R23, 0x1, -R20 ;  /* 0x000000011717e824 */ /* 0x000fe200078e0a14 */
[----:B------:R-:W-:Y:S01]  /*0870*/  PRMT R17, R11, 0xbb32, RZ ;  /* 0x0000bb320b117816 */ /* 0x000fe200000000ff */
[----:B------:R-:W-:Y:S01]  /*0880*/  IMAD.HI.U32 R2, R3, R15, R2 ;  /* 0x0000000f03027227 */ /* 0x000fe200078e0002 */
[----:B------:R-:W-:Y:S01]  /*0890*/  LOP3.LUT R3, R5, R0, RZ, 0x3c, !PT ;  /* 0x0000000005037212 */ /* 0x000fe200078e3cff */
[----:B------:R-:W-:Y:S01]  /*08a0*/  BSSY B0, `(.L_x_26933) ;  /* 0x0000023000007945 */ /* 0x000fe20003800000 */
[----:B------:R-:W-:Y:S01]  /*08b0*/  ISETP.GE.U32.AND P0, PT, R23, R20, PT ;  /* 0x000000141700720c */ /* 0x000fe20003f06070 */
[----:B------:R-:W-:Y:S01]  /*08c0*/  IMAD.MOV.U32 R15, RZ, RZ, R14 ;  /* 0x000000ffff0f7224 */ /* 0x000fe200078e000e */
[----:B------:R-:W-:Y:S01]  /*08d0*/  IABS R14, R21 ;  /* 0x00000015000e7213 */ /* 0x000fe20000000000 */
[----:B------:R-:W-:Y:S01]  /*08e0*/  @!P6 VIADD R18, R18, 0x1 ;  /* 0x000000011212e836 */ /* 0x000fe20000000000 */
[----:B------:R-:W-:Y:S01]  /*08f0*/  IABS R24, R17 ;  /* 0x0000001100187213 */ /* 0x000fe20000000000 */
[----:B------:R-:W-:Y:S01]  /*0900*/  IMAD.HI.U32 R2, R2, R7, RZ ;  /* 0x0000000702027227 */ /* 0x000fe200078e00ff */
[----:B------:R-:W-:-:S02]  /*0910*/  IABS R22, R15 ;  /* 0x0000000f00167213 */ /* 0x000fc40000000000 */
[----:B------:R-:W-:Y:S01]  /*0920*/  ISETP.NE.AND P1, PT, R19, RZ, PT ;  /* 0x000000ff1300720c */ /* 0x000fe20003f25270 */
[----:B------:R-:W-:Y:S01]  /*0930*/  IMAD.MOV R16, RZ, RZ, -R14 ;  /* 0x000000ffff107224 */ /* 0x000fe200078e0a0e */
[----:B------:R-:W-:Y:S01]  /*0940*/  LOP3.LUT R27, RZ, R19, RZ, 0x33, !PT ;  /* 0x00000013ff1b7212 */ /* 0x000fe200078e33ff */
[----:B------:R-:W-:Y:S01]  /*0950*/  IMAD.MOV.U32 R14, RZ, RZ, R22 ;  /* 0x000000ffff0e7224 */ /* 0x000fe200078e0016 */
[----:B------:R-:W-:Y:S01]  /*0960*/  PRMT R22, R3, 0x9910, RZ ;  /* 0x0000991003167816 */ /* 0x000fe200000000ff */
[----:B------:R-:W-:Y:S01]  /*0970*/  IMAD.MOV.U32 R3, RZ, RZ, R16 ;  /* 0x000000ffff037224 */ /* 0x000fe200078e0010 */
[----:B------:R-:W-:Y:S01]  /*0980*/  PRMT R19, R9, 0x9910, RZ ;  /* 0x0000991009137816 */ /* 0x000fe200000000ff */
[----:B------:R-:W-:Y:S01]  /*0990*/  IMAD.MOV.U32 R16, RZ, RZ, R24 ;  /* 0x000000ffff107224 */ /* 0x000fe200078e0018 */
[----:B------:R-:W-:Y:S01]  /*09a0*/  ISETP.GT.AND P3, PT, R22, -0x1, PT ;  /* 0xffffffff1600780c */ /* 0x000fe20003f64270 */
[----:B------:R0:W1:Y:S01]  /*09b0*/  I2F.RP R25, R14 ;  /* 0x0000000e00197306 */ /* 0x0000620000209400 */
[----:B------:R-:W-:-:S02]  /*09c0*/  @P0 VIADD R18, R18, 0x1 ;  /* 0x0000000112120836 */ /* 0x000fc40000000000 */
[----:B------:R-:W-:Y:S02]  /*09d0*/  IMAD R3, R2, R3, R7 ;  /* 0x0000000302037224 */ /* 0x000fe400078e0207 */
[----:B------:R-:W-:-:S03]  /*09e0*/  @!P2 IMAD.MOV R18, RZ, RZ, -R18 ;  /* 0x000000ffff12a224 */ /* 0x000fc600078e0a12 */
[----:B------:R0:W2:Y:S01]  /*09f0*/  I2F.RP R22, R16 ;  /* 0x0000001000167306 */ /* 0x0000a20000209400 */
[----:B------:R-:W-:Y:S02]  /*0a00*/  ISETP.GT.U32.AND P0, PT, R4, R3, PT ;  /* 0x000000030400720c */ /* 0x000fe40003f04070 */
[----:B------:R-:W-:Y:S01]  /*0a10*/  SEL R18, R27, R18, !P1 ;  /* 0x000000121b127207 */ /* 0x000fe20004800000 */
[----:B------:R-:W-:Y:S10]  /*0a20*/  @P3 BRA `(.L_x_26934) ;  /* 0x0000000000283947 */ /* 0x000ff40003800000 */
        /* <DEDUP_REMOVED lines=10> */
.L_x_26934:
[----:B------:R-:W-:Y:S05]  /*0ad0*/  BSYNC B0 ;  /* 0x0000000000007941 */ /* 0x000fea0003800000 */
.L_x_26933:
[----:B-1----:R-:W1:Y:S01]  /*0ae0*/  MUFU.RCP R25, R25 ;  /* 0x0000001900197308 */ /* 0x002e620000001000 */
[----:B------:R-:W-:Y:S01]  /*0af0*/  PRMT R5, R5, 0x7632, R5 ;  /* 0x0000763205057816 */ /* 0x000fe20000000005 */
[----:B------:R-:W-:Y:S01]  /*0b00*/  @!P0 IMAD.IADD R3, R3, 0x1, -R4 ;  /* 0x0000000103038824 */ /* 0x000fe200078e0a04 */
[----:B------:R-:W-:Y:S01]  /*0b10*/  IABS R20, R19 ;  /* 0x0000001300147213 */ /* 0x000fe20000000000 */
[----:B------:R-:W-:Y:S01]  /*0b20*/  @!P0 VIADD R2, R2, 0x1 ;  /* 0x0000000102028836 */ /* 0x000fe20000000000 */
[----:B------:R-:W-:Y:S01]  /*0b30*/  LOP3.LUT R5, R5, R0, RZ, 0x3c, !PT ;  /* 0x0000000005057212 */ /* 0x000fe200078e3cff */
[----:B------:R-:W-:Y:S01]  /*0b40*/  BSSY B0, `(.L_x_26935) ;  /* 0x000001e000007945 */ /* 0x000fe20003800000 */
[----:B------:R-:W-:Y:S01]  /*0b50*/  ISETP.GE.U32.AND P1, PT, R3, R4, PT ;  /* 0x000000040300720c */ /* 0x000fe20003f26070 */
[----:B------:R3:W4:Y:S01]  /*0b60*/  I2F.RP R24, R20 ;  /* 0x0000001400187306 */ /* 0x0007220000209400 */
[----:B------:R-:W-:Y:S02]  /*0b70*/  PRMT R23, R5, 0x9910, RZ ;  /* 0x0000991005177816 */ /* 0x000fe400000000ff */
[----:B------:R-:W-:-:S02]  /*0b80*/  LOP3.LUT R5, R8, R21, RZ, 0x3c, !PT ;  /* 0x0000001508057212 */ /* 0x000fc400078e3cff */
[----:B------:R-:W-:Y:S02]  /*0b90*/  ISETP.GT.AND P3, PT, R23, -0x1, PT ;  /* 0xffffffff1700780c */ /* 0x000fe40003f64270 */
[----:B------:R-:W-:Y:S01]  /*0ba0*/  ISETP.GE.AND P2, PT, R5, RZ, PT ;  /* 0x000000ff0500720c */ /* 0x000fe20003f46270 */
[----:B--2---:R-:W2:Y:S01]  /*0bb0*/  MUFU.RCP R22, R22 ;  /* 0x0000001600167308 */ /* 0x004ea20000001000 */
[----:B-1----:R-:W-:Y:S01]  /*0bc0*/  VIADD R5, R25, 0xffffffe ;  /* 0x0ffffffe19057836 */ /* 0x002fe20000000000 */
[----:B------:R-:W-:Y:S02]  /*0bd0*/  PRMT R23, R9, 0xbb32, RZ ;  /* 0x0000bb3209177816 */ /* 0x000fe400000000ff */
[----:B------:R-:W-:Y:S01]  /*0be0*/  @P1 VIADD R2, R2, 0x1 ;  /* 0x0000000102021836 */ /* 0x000fe20000000000 */
[----:B------:R-:W-:Y:S02]  /*0bf0*/  ISETP.NE.AND P0, PT, R21, RZ, PT ;  /* 0x000000ff1500720c */ /* 0x000fe40003f05270 */
[----:B------:R-:W-:Y:S01]  /*0c00*/  IMAD.MOV.U32 R25, RZ, RZ, R23 ;  /* 0x000000ffff197224 */ /* 0x000fe200078e0017 */
[----:B------:R-:W1:Y:S01]  /*0c10*/  F2I.FTZ.U32.TRUNC.NTZ R5, R5 ;  /* 0x0000000500057305 */ /* 0x000e62000021f000 */
[----:B------:R-:W-:Y:S01]  /*0c20*/  IMAD.MOV.U32 R23, RZ, RZ, R2 ;  /* 0x000000ffff177224 */ /* 0x000fe200078e0002 */
[----:B------:R-:W-:-:S02]  /*0c30*/  LOP3.LUT R2, RZ, R21, RZ, 0x33, !PT ;  /* 0x00000015ff027212 */ /* 0x000fc400078e33ff */
[----:B------:R-:W-:Y:S01]  /*0c40*/  IABS R21, R25 ;  /* 0x0000001900157213 */ /* 0x000fe20000000000 */
[----:B------:R-:W-:-:S05]  /*0c50*/  @!P2 IMAD.MOV R23, RZ, RZ, -R23 ;  /* 0x000000ffff17a224 */ /* 0x000fca00078e0a17 */
[----:B------:R-:W-:Y:S01]  /*0c60*/  SEL R23, R2, R23, !P0 ;  /* 0x0000001702177207 */ /* 0x000fe20004000000 */
[----:B--234-:R-:W-:Y:S06]  /*0c70*/  @P3 BRA `(.L_x_26936) ;  /* 0x0000000000283947 */ /* 0x01cfec0003800000 */
        /* <DEDUP_REMOVED lines=10> */
.L_x_26936:
[----:B------:R-:W-:Y:S05]  /*0d20*/  BSYNC B0 ;  /* 0x0000000000007941 */ /* 0x000fea0003800000 */
.L_x_26935:
[----:B------:R-:W-:Y:S01]  /*0d30*/  I2F.RP R26, R21 ;  /* 0x00000015001a7306 */ /* 0x000fe20000209400 */
[----:B------:R-:W-:Y:S01]  /*0d40*/  VIADD R2, R22, 0xffffffe ;  /* 0x0ffffffe16027836 */ /* 0x000fe20000000000 */
[----:B------:R-:W-:Y:S01]  /*0d50*/  BSSY B0, `(.L_x_26937) ;  /* 0x0000052000007945 */ /* 0x000fe20003800000 */
[--C-:B-1----:R-:W-:Y:S02]  /*0d60*/  IMAD.MOV R27, RZ, RZ, -R5.reuse ;  /* 0x000000ffff1b7224 */ /* 0x102fe400078e0a05 */
[----:B------:R-:W-:Y:S02]  /*0d70*/  IMAD.MOV.U32 R4, RZ, RZ, RZ ;  /* 0x000000ffff047224 */ /* 0x000fe400078e00ff */
[----:B------:R-:W-:Y:S01]  /*0d80*/  IMAD R27, R27, R14, RZ ;  /* 0x0000000e1b1b7224 */ /* 0x000fe200078e02ff */
[----:B------:R1:W2:Y:S03]  /*0d90*/  F2I.FTZ.U32.TRUNC.NTZ R3, R2 ;  /* 0x0000000200037305 */ /* 0x0002a6000021f000 */
[----:B------:R-:W-:-:S05]  /*0da0*/  IMAD.HI.U32 R22, R5, R27, R4 ;  /* 0x0000001b05167227 */ /* 0x000fca00078e0004 */
[----:B------:R-:W3:Y:S01]  /*0db0*/  MUFU.RCP R24, R24 ;  /* 0x0000001800187308 */ /* 0x000ee20000001000 */
[----:B-1----:R-:W-:Y:S02]  /*0dc0*/  IMAD.MOV.U32 R2, RZ, RZ, RZ ;  /* 0x000000ffff027224 */ /* 0x002fe400078e00ff */
[----:B------:R-:W-:Y:S01]  /*0dd0*/  IMAD.HI.U32 R28, R22, R7, RZ ;  /* 0x00000007161c7227 */ /* 0x000fe200078e00ff */
[----:B------:R-:W-:-:S03]  /*0de0*/  IABS R22, R25 ;  /* 0x0000001900167213 */ /* 0x000fc60000000000 */
[--C-:B--2---:R-:W-:Y:S01]  /*0df0*/  IMAD.MOV R27, RZ, RZ, -R3.reuse ;  /* 0x000000ffff1b7224 */ /* 0x104fe200078e0a03 */
[----:B------:R-:W1:Y:S03]  /*0e00*/  MUFU.RCP R26, R26 ;  /* 0x0000001a001a7308 */ /* 0x000e660000001000 */
[----:B------:R-:W-:Y:S02]  /*0e10*/  IMAD R27, R27, R16, RZ ;  /* 0x000000101b1b7224 */ /* 0x000fe400078e02ff */
[----:B---3--:R-:W-:Y:S02]  /*0e20*/  VIADD R4, R24, 0xffffffe ;  /* 0x0ffffffe18047836 */ /* 0x008fe40000000000 */
[----:B------:R-:W-:Y:S02]  /*0e30*/  IMAD.HI.U32 R24, R3, R27, R2 ;  /* 0x0000001b03187227 */ /* 0x000fe400078e0002 */
[----:B------:R2:W3:Y:S02]  /*0e40*/  F2I.FTZ.U32.TRUNC.NTZ R5, R4 ;  /* 0x0000000400057305 */ /* 0x0004e4000021f000 */
[----:B-1----:R-:W-:Y:S01]  /*0e50*/  VIADD R3, R26, 0xffffffe ;  /* 0x0ffffffe1a037836 */ /* 0x002fe20000000000 */
[----:B------:R-:W-:Y:S01]  /*0e60*/  IABS R26, R17 ;  /* 0x00000011001a7213 */ /* 0x000fe20000000000 */
[----:B--2---:R-:W-:-:S04]  /*0e70*/  IMAD.MOV.U32 R4, RZ, RZ, RZ ;  /* 0x000000ffff047224 */ /* 0x004fc800078e00ff */
[----:B------:R-:W1:Y:S01]  /*0e80*/  F2I.FTZ.U32.TRUNC.NTZ R3, R3 ;  /* 0x0000000300037305 */ /* 0x000e62000021f000 */
[----:B---3--:R-:W-:-:S04]  /*0e90*/  IMAD.MOV R27, RZ, RZ, -R5 ;  /* 0x000000ffff1b7224 */ /* 0x008fc800078e0a05 */
[----:B------:R-:W-:-:S04]  /*0ea0*/  IMAD R27, R27, R20, RZ ;  /* 0x000000141b1b7224 */ /* 0x000fc800078e02ff */
[----:B------:R-:W-:-:S04]  /*0eb0*/  IMAD.HI.U32 R4, R5, R27, R4 ;  /* 0x0000001b05047227 */ /* 0x000fc800078e0004 */
[----:B-1----:R-:W-:Y:S02]  /*0ec0*/  IMAD.MOV R2, RZ, RZ, -R3 ;  /* 0x000000ffff027224 */ /* 0x002fe400078e0a03 */
[----:B------:R-:W-:Y:S02]  /*0ed0*/  IMAD.MOV R27, RZ, RZ, -R22 ;  /* 0x000000ffff1b7224 */ /* 0x000fe400078e0a16 */
[----:B------:R-:W-:Y:S02]  /*0ee0*/  IMAD R5, R2, R21, RZ ;  /* 0x0000001502057224 */ /* 0x000fe400078e02ff */
[----:B------:R-:W-:-:S04]  /*0ef0*/  IMAD.MOV.U32 R2, RZ, RZ, RZ ;  /* 0x000000ffff027224 */ /* 0x000fc800078e00ff */
[----:B------:R-:W-:Y:S01]  /*0f00*/  IMAD.HI.U32 R2, R3, R5, R2 ;  /* 0x0000000503027227 */ /* 0x000fe200078e0002 */
[CC--:B------:R-:W-:Y:S02]  /*0f10*/  LOP3.LUT R3, R11.reuse, R0.reuse, RZ, 0x3c, !PT ;  /* 0x000000000b037212 */ /* 0x0c0fe400078e3cff */
[----:B------:R-:W-:Y:S02]  /*0f20*/  PRMT R11, R11, 0x7632, R11 ;  /* 0x000076320b0b7816 */ /* 0x000fe4000000000b */
[----:B------:R-:W-:Y:S01]  /*0f30*/  PRMT R3, R3, 0x9910, RZ ;  /* 0x0000991003037816 */ /* 0x000fe200000000ff */
[----:B------:R-:W-:Y:S01]  /*0f40*/  IMAD.HI.U32 R22, R2, R7, RZ ;  /* 0x0000000702167227 */ /* 0x000fe200078e00ff */
[-C--:B------:R-:W-:Y:S02]  /*0f50*/  IABS R5, R15.reuse ;  /* 0x0000000f00057213 */ /* 0x080fe40000000000 */
[----:B------:R-:W-:Y:S02]  /*0f60*/  ISETP.GT.AND P3, PT, R3, -0x1, PT ;  /* 0xffffffff0300780c */ /* 0x000fe40003f64270 */
[----:B------:R-:W-:Y:S01]  /*0f70*/  LOP3.LUT R3, R11, R0, RZ, 0x3c, !PT ;  /* 0x000000000b037212 */ /* 0x000fe200078e3cff */
[----:B------:R-:W-:Y:S01]  /*0f80*/  IMAD.MOV R11, RZ, RZ, -R5 ;  /* 0x000000ffff0b7224 */ /* 0x000fe200078e0a05 */
[----:B------:R-:W-:Y:S01]  /*0f90*/  LOP3.LUT R2, R8, R15, RZ, 0x3c, !PT ;  /* 0x0000000f08027212 */ /* 0x000fe200078e3cff */
[----:B------:R-:W-:Y:S01]  /*0fa0*/  IMAD.MOV R5, RZ, RZ, -R26 ;  /* 0x000000ffff057224 */ /* 0x000fe200078e0a1a */
[----:B------:R-:W-:Y:S01]  /*0fb0*/  PRMT R3, R3, 0x9910, RZ ;  /* 0x0000991003037816 */ /* 0x000fe200000000ff */
[----:B------:R-:W-:Y:S01]  /*0fc0*/  IMAD.HI.U32 R26, R24, R7, RZ ;  /* 0x00000007181a7227 */ /* 0x000fe200078e00ff */
[----:B------:R-:W-:-:S02]  /*0fd0*/  ISETP.GE.AND P5, PT, R2, RZ, PT ;  /* 0x000000ff0200720c */ /* 0x000fc40003fa6270 */
[----:B------:R-:W-:Y:S01]  /*0fe0*/  ISETP.GT.AND P2, PT, R3, -0x1, PT ;  /* 0xffffffff0300780c */ /* 0x000fe20003f44270 */
[--C-:B------:R-:W-:Y:S01]  /*0ff0*/  IMAD R11, R28, R11, R7.reuse ;  /* 0x0000000b1c0b7224 */ /* 0x100fe200078e0207 */
[----:B------:R-:W-:Y:S01]  /*1000*/  LOP3.LUT R2, R8, R17, RZ, 0x3c, !PT ;  /* 0x0000001108027212 */ /* 0x000fe200078e3cff */
[----:B------:R-:W-:Y:S01]  /*1010*/  IMAD R3, R26, R5, R7 ;  /* 0x000000051a037224 */ /* 0x000fe200078e0207 */
[----:B------:R-:W-:Y:S01]  /*1020*/  IABS R5, R19 ;  /* 0x0000001300057213 */ /* 0x000fe20000000000 */
[----:B------:R-:W-:Y:S01]  /*1030*/  IMAD.HI.U32 R24, R4, R7, RZ ;  /* 0x0000000704187227 */ /* 0x000fe200078e00ff */
[----:B------:R-:W-:Y:S02]  /*1040*/  ISETP.GT.U32.AND P4, PT, R14, R11, PT ;  /* 0x0000000b0e00720c */ /* 0x000fe40003f84070 */
[----:B------:R-:W-:Y:S01]  /*1050*/  ISETP.GT.U32.AND P0, PT, R16, R3, PT ;  /* 0x000000031000720c */ /* 0x000fe20003f04070 */
[----:B------:R-:W-:Y:S02]  /*1060*/  IMAD.MOV R5, RZ, RZ, -R5 ;  /* 0x000000ffff057224 */ /* 0x000fe400078e0a05 */
[----:B------:R-:W-:-:S02]  /*1070*/  IMAD R4, R22, R27, R7 ;  /* 0x0000001b16047224 */ /* 0x000fc400078e0207 */
[----:B------:R-:W-:-:S06]  /*1080*/  IMAD R5, R24, R5, R7 ;  /* 0x0000000518057224 */ /* 0x000fcc00078e0207 */
[----:B------:R-:W-:Y:S02]  /*1090*/  @!P4 IMAD.IADD R11, R11, 0x1, -R14 ;  /* 0x000000010b0bc824 */ /* 0x000fe400078e0a0e */
[----:B------:R-:W-:Y:S02]  /*10a0*/  @!P0 IMAD.IADD R3, R3, 0x1, -R16 ;  /* 0x0000000103038824 */ /* 0x000fe400078e0a10 */
[----:B------:R-:W-:Y:S01]  /*10b0*/  @!P4 VIADD R28, R28, 0x1 ;  /* 0x000000011c1cc836 */ /* 0x000fe20000000000 */
[----:B------:R-:W-:Y:S01]  /*10c0*/  ISETP.GE.U32.AND P1, PT, R11, R14, PT ;  /* 0x0000000e0b00720c */ /* 0x000fe20003f26070 */
[----:B------:R-:W-:Y:S01]  /*10d0*/  @!P0 VIADD R26, R26, 0x1 ;  /* 0x000000011a1a8836 */ /* 0x000fe20000000000 */
[----:B------:R-:W-:Y:S02]  /*10e0*/  ISETP.GE.U32.AND P6, PT, R3, R16, PT ;  /* 0x000000100300720c */ /* 0x000fe40003fc6070 */
[----:B------:R-:W-:Y:S02]  /*10f0*/  ISETP.GE.AND P4, PT, R2, RZ, PT ;  /* 0x000000ff0200720c */ /* 0x000fe40003f86270 */
[----:B------:R-:W-:-:S07]  /*1100*/  ISETP.GT.U32.AND P0, PT, R20, R5, PT ;  /* 0x000000051400720c */ /* 0x000fce0003f04070 */
[----:B------:R-:W-:Y:S01]  /*1110*/  @P1 VIADD R28, R28, 0x1 ;  /* 0x000000011c1c1836 */ /* 0x000fe20000000000 */
[----:B------:R-:W-:Y:S01]  /*1120*/  ISETP.NE.AND P1, PT, R17, RZ, PT ;  /* 0x000000ff1100720c */ /* 0x000fe20003f25270 */
[----:B------:R-:W-:Y:S01]  /*1130*/  @P6 VIADD R26, R26, 0x1 ;  /* 0x000000011a1a6836 */ /* 0x000fe20000000000 */
[----:B------:R-:W-:Y:S02]  /*1140*/  ISETP.NE.AND P6, PT, R15, RZ, PT ;  /* 0x000000ff0f00720c */ /* 0x000fe40003fc5270 */
[----:B------:R-:W-:Y:S01]  /*1150*/  @!P5 IADD3 R28, -R28, RZ, RZ ;  /* 0x000000ff1c1cd210 */ /* 0x000fe20007ffe1ff */
[----:B------:R-:W-:Y:S01]  /*1160*/  IMAD.MOV.U32 R2, RZ, RZ, R26 ;  /* 0x000000ffff027224 */ /* 0x000fe200078e001a */
[----:B------:R-:W-:Y:S02]  /*1170*/  LOP3.LUT R15, RZ, R15, RZ, 0x33, !PT ;  /* 0x0000000fff0f7212 */ /* 0x000fe400078e33ff */
[----:B------:R-:W-:Y:S01]  /*1180*/  ISETP.GT.U32.AND P5, PT, R21, R4, PT ;  /* 0x000000041500720c */ /* 0x000fe20003fa4070 */
[----:B------:R-:W-:Y:S01]  /*1190*/  @!P4 IMAD.MOV R2, RZ, RZ, -R2 ;  /* 0x000000ffff02c224 */ /* 0x000fe200078e0a02 */
[----:B------:R-:W-:-:S02]  /*11a0*/  LOP3.LUT R17, RZ, R17, RZ, 0x33, !PT ;  /* 0x00000011ff117212 */ /* 0x000fc400078e33ff */
[----:B------:R-:W-:Y:S01]  /*11b0*/  SEL R7, R15, R28, !P6 ;  /* 0x0000001c0f077207 */ /* 0x000fe20007000000 */
[----:B------:R-:W-:Y:S08]  /*11c0*/  @P3 BRA `(.L_x_26938) ;  /* 0x0000000000283947 */ /* 0x000ff00003800000 */
[----:B------:R-:W-:Y:S02]  /*11d0*/  ISETP.GE.AND P4, PT, R8, RZ, PT ;  /* 0x000000ff0800720c */ /* 0x000fe40003f86270 */
[----:B------:R-:W-:Y:S01]  /*11e0*/  ISETP.GT.U32.AND P3, PT, R14, R11, PT ;  /* 0x0000000b0e00720c */ /* 0x000fe20003f64070 */
[----:B0-----:R-:W-:-:S05]  /*11f0*/  IMAD.IADD R14, R11, 0x1, -R14 ;  /* 0x000000010b0e7824 */ /* 0x001fca00078e0a0e */
[----:B------:R-:W-:Y:S01]  /*1200*/  SEL R14, R14, R11, !P3 ;  /* 0x0000000b0e0e7207 */ /* 0x000fe20005800000 */
[----:B------:R-:W-:-:S04]  /*1210*/  VIADD R11, R7, 0xffffffff ;  /* 0xffffffff070b7836 */ /* 0x000fc80000000000 */
[----:B------:R-:W-:-:S05]  /*1220*/  @!P4 IMAD.MOV R14, RZ, RZ, -R14 ;  /* 0x000000ffff0ec224 */ /* 0x000fca00078e0a0e */
[----:B------:R-:W-:-:S04]  /*1230*/  SEL R14, R15, R14, !P6 ;  /* 0x0000000e0f0e7207 */ /* 0x000fc80007000000 */
[----:B------:R-:W-:-:S13]  /*1240*/  ISETP.NE.AND P3, PT, R14, RZ, PT ;  /* 0x000000ff0e00720c */ /* 0x000fda0003f65270 */
[----:B------:R-:W-:-:S04]  /*1250*/  @!P3 IMAD.MOV R11, RZ, RZ, R7 ;  /* 0x000000ffff0bb224 */ /* 0x000fc800078e0207 */
[----:B------:R-:W-:-:S07]  /*1260*/  IMAD.MOV.U32 R7, RZ, RZ, R11 ;  /* 0x000000ffff077224 */ /* 0x000fce00078e000b */
.L_x_26938:
[----:B------:R-:W-:Y:S05]  /*1270*/  BSYNC B0 ;  /* 0x0000000000007941 */ /* 0x000fea0003800000 */
.L_x_26937:
[----:B------:R-:W-:Y:S01]  /*1280*/  BSSY B0, `(.L_x_26939) ;  /* 0x000000e000007945 */ /* 0x000fe20003800000 */
[----:B------:R-:W-:Y:S02]  /*1290*/  LOP3.LUT R11, R9, R0, RZ, 0x3c, !PT ;  /* 0x00000000090b7212 */ /* 0x000fe400078e3cff */
[----:B0-----:R-:W-:Y:S01]  /*12a0*/  SEL R14, R17, R2, !P1 ;  /* 0x00000002110e7207 */ /* 0x001fe20004800000 */
        /* <DEDUP_REMOVED lines=11> */
.L_x_26940:
[----:B------:R-:W-:Y:S05]  /*1360*/  BSYNC B0 ;  /* 0x0000000000007941 */ /* 0x000fea0003800000 */
.L_x_26939:
[----:B------:R-:W-:Y:S01]  /*1370*/  PRMT R15, R11, 0x9910, RZ ;  /* 0x000099100b0f7816 */ /* 0x000fe200000000ff */
[----:B------:R-:W-:Y:S01]  /*1380*/  @!P0 IMAD.IADD R5, R5, 0x1, -R20 ;  /* 0x0000000105058824 */ /* 0x000fe200078e0a14 */
[----:B------:R-:W-:Y:S01]  /*1390*/  PRMT R11, R9, 0x7632, R11 ;  /* 0x00007632090b7816 */ /* 0x000fe2000000000b */
[----:B------:R-:W0:Y:S01]  /*13a0*/  LDC.64 R2, c[0x0][0x218] ;  /* 0x00008600ff027b82 */ /* 0x000e220000000a00 */
[----:B------:R-:W-:Y:S01]  /*13b0*/  @!P5 IMAD.IADD R4, R4, 0x1, -R21 ;  /* 0x000000010404d824 */ /* 0x000fe200078e0a15 */
[----:B------:R-:W-:Y:S01]  /*13c0*/  BSSY B0, `(.L_x_26941) ;  /* 0x0000023000007945 */ /* 0x000fe20003800000 */
[----:B------:R-:W-:Y:S01]  /*13d0*/  IMAD.MOV.U32 R9, RZ, RZ, R15 ;  /* 0x000000ffff097224 */ /* 0x000fe200078e000f */
[----:B------:R-:W-:Y:S01]  /*13e0*/  LOP3.LUT R0, R11, R0, RZ, 0x3c, !PT ;  /* 0x000000000b007212 */ /* 0x000fe200078e3cff */
[----:B------:R-:W-:Y:S01]  /*13f0*/  @!P0 VIADD R24, R24, 0x1 ;  /* 0x0000000118188836 */ /* 0x000fe20000000000 */
[----:B------:R-:W-:Y:S01]  /*1400*/  ISETP.GE.U32.AND P4, PT, R5, R20, PT ;  /* 0x000000140500720c */ /* 0x000fe20003f86070 */
[----:B------:R-:W-:Y:S01]  /*1410*/  @!P5 VIADD R22, R22, 0x1 ;  /* 0x000000011616d836 */ /* 0x000fe20000000000 */
[----:B------:R-:W-:-:S02]  /*1420*/  LOP3.LUT R11, R8, R19, RZ, 0x3c, !PT ;  /* 0x00000013080b7212 */ /* 0x000fc400078e3cff */
[----:B------:R-:W-:Y:S02]  /*1430*/  ISETP.GT.AND P1, PT, R9, -0x1, PT ;  /* 0xffffffff0900780c */ /* 0x000fe40003f24270 */
[----:B------:R-:W-:Y:S02]  /*1440*/  ISETP.GE.AND P2, PT, R11, RZ, PT ;  /* 0x000000ff0b00720c */ /* 0x000fe40003f46270 */
[----:B------:R-:W-:Y:S02]  /*1450*/  ISETP.GE.U32.AND P3, PT, R4, R21, PT ;  /* 0x000000150400720c */ /* 0x000fe40003f66070 */
[----:B------:R-:W-:Y:S02]  /*1460*/  LOP3.LUT R9, R8, R25, RZ, 0x3c, !PT ;  /* 0x0000001908097212 */ /* 0x000fe400078e3cff */
[----:B------:R-:W-:Y:S01]  /*1470*/  PRMT R0, R0, 0x9910, RZ ;  /* 0x0000991000007816 */ /* 0x000fe200000000ff */
[----:B------:R-:W-:Y:S01]  /*1480*/  @P4 VIADD R24, R24, 0x1 ;  /* 0x0000000118184836 */ /* 0x000fe20000000000 */
[----:B------:R-:W-:-:S02]  /*1490*/  ISETP.GE.AND P0, PT, R9, RZ, PT ;  /* 0x000000ff0900720c */ /* 0x000fc40003f06270 */
[----:B------:R-:W-:Y:S02]  /*14a0*/  ISETP.NE.AND P5, PT, R19, RZ, PT ;  /* 0x000000ff1300720c */ /* 0x000fe40003fa5270 */
[----:B------:R-:W-:Y:S01]  /*14b0*/  LOP3.LUT R19, RZ, R19, RZ, 0x33, !PT ;  /* 0x00000013ff137212 */ /* 0x000fe200078e33ff */
[----:B------:R-:W-:Y:S01]  /*14c0*/  @!P2 IMAD.MOV R24, RZ, RZ, -R24 ;  /* 0x000000ffff18a224 */ /* 0x000fe200078e0a18 */
[----:B------:R-:W-:Y:S01]  /*14d0*/  ISETP.GT.AND P4, PT, R0, -0x1, PT ;  /* 0xffffffff0000780c */ /* 0x000fe20003f84270 */
[----:B------:R-:W-:Y:S01]  /*14e0*/  @P3 VIADD R22, R22, 0x1 ;  /* 0x0000000116163836 */ /* 0x000fe20000000000 */
[----:B------:R-:W-:Y:S01]  /*14f0*/  ISETP.NE.AND P3, PT, R25, RZ, PT ;  /* 0x000000ff1900720c */ /* 0x000fe20003f65270 */
[----:B0-----:R-:W-:Y:S01]  /*1500*/  IMAD.WIDE.U32 R2, R6, 0x2, R2 ;  /* 0x0000000206027825 */ /* 0x001fe200078e0002 */
[----:B------:R-:W-:Y:S02]  /*1510*/  LOP3.LUT R25, RZ, R25, RZ, 0x33, !PT ;  /* 0x00000019ff197212 */ /* 0x000fe400078e33ff */
[----:B------:R-:W-:Y:S01]  /*1520*/  SEL R0, R19, R24, !P5 ;  /* 0x0000001813007207 */ /* 0x000fe20006800000 */
[----:B------:R-:W-:Y:S01]  /*1530*/  @!P0 IMAD.MOV R22, RZ, RZ, -R22 ;  /* 0x000000ffff168224 */ /* 0x000fe200078e0a16 */
[----:B------:R-:W-:Y:S07]  /*1540*/  @P1 BRA `(.L_x_26942) ;  /* 0x0000000000281947 */ /* 0x000fee0003800000 */
        /* <DEDUP_REMOVED lines=10> */
.L_x_26942:
[----:B------:R-:W-:Y:S05]  /*15f0*/  BSYNC B0 ;  /* 0x0000000000007941 */ /* 0x000fea0003800000 */
.L_x_26941:
        /* <DEDUP_REMOVED lines=14> */
.L_x_26944:
[----:B------:R-:W-:Y:S05]  /*16e0*/  BSYNC B0 ;  /* 0x0000000000007941 */ /* 0x000fea0003800000 */
.L_x_26943:
        /* <DEDUP_REMOVED lines=9> */
.L_x_26928:
        /* <DEDUP_REMOVED lines=22> */
[----:B------:R-:W-:Y:S01]  /*18e0*/  PRMT R13, RZ, 0x7610, R13 ;  /* 0x00007610ff0d7816 */ /* 0x000fe2000000000d */
[----:B------:R-:W-:Y:S01]  /*18f0*/  @!P3 VIADD R21, R21, 0x80 ;  /* 0x000000801515b836 */ /* 0x000fe20000000000 */
[----:B------:R-:W4:Y:S04]  /*1900*/  @!P3 LDC.64 R24, c[0x0][0x220] ;  /* 0x00008800ff18bb82 */ /* 0x000f280000000a00 */
[----:B------:R-:W-:-:S13]  /*1910*/  ISETP.GE.AND P2, PT, R21, R4, PT ;  /* 0x000000041500720c */ /* 0x000fda0003f46270 */
[----:B------:R-:W-:Y:S02]  /*1920*/  @!P2 IMAD.IADD R7, R6, 0x1, R21 ;  /* 0x000000010607a824 */ /* 0x000fe400078e0215 */
[----:B------:R-:W-:-:S05]  /*1930*/  @!P2 VIADD R21, R21, 0x80 ;  /* 0x000000801515a836 */ /* 0x000fca0000000000 */
[----:B------:R-:W-:Y:S01]  /*1940*/  ISETP.GE.AND P6, PT, R21, R4, PT ;  /* 0x000000041500720c */ /* 0x000fe20003fc6270 */
[----:B--2---:R-:W-:Y:S01]  /*1950*/  @!P5 IMAD.WIDE.U32 R14, R15, 0x2, R2 ;  /* 0x000000020f0ed825 */ /* 0x004fe200078e0002 */
[----:B0-----:R-:W-:Y:S01]  /*1960*/  PRMT R11, RZ, 0x7610, R11 ;  /* 0x00007610ff0b7816 */ /* 0x001fe2000000000b */
[----:B------:R-:W0:Y:S02]  /*1970*/  @!P2 LDC.64 R2, c[0x0][0x220] ;  /* 0x00008800ff02ab82 */ /* 0x000e240000000a00 */
[----:B---3--:R-:W-:Y:S01]  /*1980*/  @!P1 IMAD.WIDE.U32 R22, R17, 0x2, R22 ;  /* 0x0000000211169825 */ /* 0x008fe200078e0016 */
[----:B------:R2:W5:Y:S04]  /*1990*/  @!P5 LDG.E.U16 R13, desc[UR4][R14.64] ;  /* 0x000000040e0dd981 */ /* 0x000568000c1e1500 */
[----:B------:R3:W5:Y:S03]  /*19a0*/  @!P1 LDG.E.U16 R11, desc[UR4][R22.64] ;  /* 0x00000004160b9981 */ /* 0x000766000c1e1500 */
[----:B------:R-:W-:-:S02]  /*19b0*/  @!P6 IMAD.IADD R27, R6, 0x1, R21 ;  /* 0x00000001061be824 */ /* 0x000fc400078e0215 */
[----:B------:R-:W-:Y:S01]  /*19c0*/  @!P6 VIADD R21, R21, 0x80 ;  /* 0x000000801515e836 */ /* 0x000fe20000000000 */
[----:B--2---:R-:W2:Y:S04]  /*19d0*/  @!P6 LDC.64 R14, c[0x0][0x220] ;  /* 0x00008800ff0eeb82 */ /* 0x004ea80000000a00 */
[----:B------:R-:W-:-:S04]  /*19e0*/  ISETP.GE.AND P4, PT, R21, R4, PT ;  /* 0x000000041500720c */ /* 0x000fc80003f86270 */
[----:B---3--:R-:W3:Y:S09]  /*19f0*/  @!P0 LDC.64 R22, c[0x0][0x220] ;  /* 0x00008800ff168b82 */ /* 0x008ef20000000a00 */
[----:B------:R-:W1:Y:S01]  /*1a00*/  @!P4 LDC.64 R16, c[0x0][0x220] ;  /* 0x00008800ff10cb82 */ /* 0x000e620000000a00 */
[----:B----4-:R-:W-:Y:S01]  /*1a10*/  @!P3 IMAD.WIDE.U32 R24, R9, 0x2, R24 ;  /* 0x000000020918b825 */ /* 0x010fe200078e0018 */
[----:B------:R-:W-:-:S03]  /*1a20*/  PRMT R9, RZ, 0x7610, R9 ;  /* 0x00007610ff097816 */ /* 0x000fc60000000009 */
[----:B------:R-:W-:Y:S02]  /*1a30*/  @!P4 IMAD.IADD R21, R6, 0x1, R21 ;  /* 0x000000010615c824 */ /* 0x000fe400078e0215 */
[----:B--2---:R-:W-:Y:S01]  /*1a40*/  @!P6 IMAD.WIDE.U32 R14, R27, 0x2, R14 ;  /* 0x000000021b0ee825 */ /* 0x004fe200078e000e */
[----:B------:R2:W5:Y:S03]  /*1a50*/  @!P3 LDG.E.U16 R9, desc[UR4][R24.64] ;  /* 0x000000041809b981 */ /* 0x000566000c1e1500 */
[----:B0-----:R-:W-:Y:S01]  /*1a60*/  @!P2 IMAD.WIDE.U32 R2, R7, 0x2, R2 ;  /* 0x000000020702a825 */ /* 0x001fe200078e0002 */
[----:B------:R-:W-:-:S03]  /*1a70*/  PRMT R7, RZ, 0x7610, R7 ;  /* 0x00007610ff077816 */ /* 0x000fc60000000007 */
[----:B---3--:R-:W-:Y:S01]  /*1a80*/  @!P0 IMAD.WIDE.U32 R22, R8, 0x2, R22 ;  /* 0x0000000208168825 */ /* 0x008fe200078e0016 */
[----:B--2---:R-:W-:Y:S02]  /*1a90*/  PRMT R25, RZ, 0x7610, R25 ;  /* 0x00007610ff197816 */ /* 0x004fe40000000019 */
[----:B------:R0:W5:Y:S01]  /*1aa0*/  @!P2 LDG.E.U16 R7, desc[UR4][R2.64] ;  /* 0x000000040207a981 */ /* 0x000162000c1e1500 */
[----:B-1----:R-:W-:Y:S01]  /*1ab0*/  @!P4 IMAD.WIDE.U32 R26, R21, 0x2, R16 ;  /* 0x00000002151ac825 */ /* 0x002fe200078e0010 */
[----:B------:R-:W-:Y:S02]  /*1ac0*/  PRMT R21, RZ, 0x7610, R21 ;  /* 0x00007610ff157816 */ /* 0x000fe40000000015 */
[----:B------:R0:W5:Y:S01]  /*1ad0*/  @!P0 LDG.E.U16 R25, desc[UR4][R22.64] ;  /* 0x0000000416198981 */ /* 0x000162000c1e1500 */
[----:B------:R-:W-:-:S03]  /*1ae0*/  PRMT R17, RZ, 0x7610, R17 ;  /* 0x00007610ff117816 */ /* 0x000fc60000000011 */
[----:B------:R0:W5:Y:S04]  /*1af0*/  @!P6 LDG.E.U16 R21, desc[UR4][R14.64] ;  /* 0x000000040e15e981 */ /* 0x000168000c1e1500 */
[----:B------:R0:W5:Y:S01]  /*1b00*/  @!P4 LDG.E.U16 R17, desc[UR4][R26.64] ;  /* 0x000000041a11c981 */ /* 0x000162000c1e1500 */
[----:B------:R-:W-:Y:S01]  /*1b10*/  BSSY B0, `(.L_x_26945) ;  /* 0x000002b000007945 */ /* 0x000fe20003800000 */
[----:B------:R-:W-:-:S03]  /*1b20*/  PRMT R8, R0, 0x9910, RZ ;  /* 0x0000991000087816 */ /* 0x000fc600000000ff */
[----:B------:R-:W-:Y:S05]  /*1b30*/  @P0 BRA `(.L_x_26946) ;  /* 0x0000000000a00947 */ /* 0x000fea0003800000 */
[C---:B0----5:R-:W-:Y:S02]  /*1b40*/  PRMT R15, R25.reuse, 0x9910, RZ ;  /* 0x00009910190f7816 */ /* 0x061fe400000000ff */
[----:B------:R-:W-:Y:S02]  /*1b50*/  LOP3.LUT R25, R25, R0, RZ, 0x3c, !PT ;  /* 0x0000000019197212 */ /* 0x000fe400078e3cff */
[----:B------:R-:W-:Y:S02]  /*1b60*/  IABS R12, R15 ;  /* 0x0000000f000c7213 */ /* 0x000fe40000000000 */
[----:B------:R-:W-:Y:S02]  /*1b70*/  PRMT R14, R25, 0x9910, RZ ;  /* 0x00009910190e7816 */ /* 0x000fe400000000ff */
[----:B------:R-:W0:Y:S02]  /*1b80*/  I2F.RP R10, R12 ;  /* 0x0000000c000a7306 */ /* 0x000e240000209400 */
[----:B------:R-:W-:-:S06]  /*1b90*/  ISETP.GT.AND P3, PT, R14, -0x1, PT ;  /* 0xffffffff0e00780c */ /* 0x000fcc0003f64270 */
        /* <DEDUP_REMOVED lines=15> */
[----:B------:R-:W-:-:S09]  /*1c90*/  LOP3.LUT R2, RZ, R15, RZ, 0x33, !PT ;  /* 0x0000000fff027212 */ /* 0x000fd200078e33ff */
        /* <DEDUP_REMOVED lines=16> */
[----:B------:R-:W-:-:S05]  /*1da0*/  @!P0 IADD3 R2, R10, RZ, RZ ;  /* 0x000000ff0a028210 */ /* 0x000fca0007ffe0ff */
[----:B------:R-:W-:-:S07]  /*1db0*/  IMAD.MOV.U32 R10, RZ, RZ, R2 ;  /* 0x000000ffff0a7224 */ /* 0x000fce00078e0002 */
.L_x_26946:
[----:B------:R-:W-:Y:S05]  /*1dc0*/  BSYNC B0 ;  /* 0x0000000000007941 */ /* 0x000fea0003800000 */
.L_x_26945:
[C---:B0-----:R-:W-:Y:S01]  /*1dd0*/  VIADD R15, R5.reuse, 0x80 ;  /* 0x00000080050f7836 */ /* 0x041fe20000000000 */
[----:B------:R-:W-:Y:S01]  /*1de0*/  BSSY B0, `(.L_x_26947) ;  /* 0x000002d000007945 */ /* 0x000fe20003800000 */
[----:B------:R-:W-:-:S03]  /*1df0*/  VIADD R3, R5, 0x100 ;  /* 0x0000010005037836 */ /* 0x000fc60000000000 */
[-C--:B------:R-:W-:Y:S02]  /*1e00*/  ISETP.GE.AND P0, PT, R15, R4.reuse, PT ;  /* 0x000000040f00720c */ /* 0x080fe40003f06270 */
[----:B------:R-:W-:-:S11]  /*1e10*/  ISETP.GE.AND P3, PT, R3, R4, PT ;  /* 0x000000040300720c */ /* 0x000fd60003f66270 */
[----:B------:R-:W-:Y:S05]  /*1e20*/  @P0 BRA `(.L_x_26948) ;  /* 0x0000000000a00947 */ /* 0x000fea0003800000 */
[C---:B-----5:R-:W-:Y:S02]  /*1e30*/  PRMT R23, R19.reuse, 0x9910, RZ ;  /* 0x0000991013177816 */ /* 0x060fe400000000ff */
[----:B------:R-:W-:Y:S02]  /*1e40*/  IABS R16, R8 ;  /* 0x0000000800107213 */ /* 0x000fe40000000000 */
[-C--:B------:R-:W-:Y:S02]  /*1e50*/  IABS R14, R23.reuse ;  /* 0x00000017000e7213 */ /* 0x080fe40000000000 */
[----:B------:R-:W-:Y:S02]  /*1e60*/  IABS R18, R23 ;  /* 0x0000001700127213 */ /* 0x000fe40000000000 */
[----:B------:R-:W0:Y:S01]  /*1e70*/  I2F.RP R12, R14 ;  /* 0x0000000e000c7306 */ /* 0x000e220000209400 */
[----:B------:R-:W-:-:S07]  /*1e80*/  LOP3.LUT R19, R19, R0, RZ, 0x3c, !PT ;  /* 0x0000000013137212 */ /* 0x000fce00078e3cff */
        /* <DEDUP_REMOVED lines=34> */
.L_x_26948:
[----:B------:R-:W-:Y:S05]  /*20b0*/  BSYNC B0 ;  /* 0x0000000000007941 */ /* 0x000fea0003800000 */
.L_x_26947:
        /* <DEDUP_REMOVED lines=11> */
[C---:B------:R-:W-:Y:S02]  /*2170*/  PRMT R23, R13.reuse, 0x9910, RZ ;  /* 0x000099100d177816 */ /* 0x040fe400000000ff */
        /* <DEDUP_REMOVED lines=39> */
.L_x_26950:
[----:B------:R-:W-:Y:S05]  /*23f0*/  BSYNC B0 ;  /* 0x0000000000007941 */ /* 0x000fea0003800000 */
.L_x_26949:
[----:B------:R-:W-:Y:S01]  /*2400*/  BSSY B0, `(.L_x_26951) ;  /* 0x000002b000007945 */ /* 0x000fe20003800000 */
[----:B------:R-:W-:-:S03]  /*2410*/  ISETP.GE.AND P3, PT, R19, R4, PT ;  /* 0x000000041300720c */ /* 0x000fc60003f66270 */
[----:B------:R-:W-:Y:S10]  /*2420*/  @P4 BRA `(.L_x_26952) ;  /* 0x0000000000a04947 */ /* 0x000ff40003800000 */
        /* <DEDUP_REMOVED lines=40> */
.L_x_26952:
[----:B------:R-:W-:Y:S05]  /*26b0*/  BSYNC B0 ;  /* 0x0000000000007941 */ /* 0x000fea0003800000 */
.L_x_26951:
        /* <DEDUP_REMOVED lines=39> */
[----:B------:R-:W-:Y:S02]  /*2930*/  ISETP.NE.AND P0, PT, R2, RZ, PT ;  /* 0x000000ff0200720c */ /* 0x000fe40003f05270 */
[----:B------:R-:W-:-:S11]  /*2940*/  IADD3 R2, R9, -0x1, RZ ;  /* 0xffffffff09027810 */ /* 0x000fd60007ffe0ff */
[----:B------:R-:W-:-:S04]  /*2950*/  @!P0 IMAD.MOV R2, RZ, RZ, R9 ;  /* 0x000000ffff028224 */ /* 0x000fc800078e0209 */
[----:B------:R-:W-:-:S07]  /*2960*/  IMAD.MOV.U32 R9, RZ, RZ, R2 ;  /* 0x000000ffff097224 */ /* 0x000fce00078e0002 */
.L_x_26954:
[----:B------:R-:W-:Y:S05]  /*2970*/  BSYNC B0 ;  /* 0x0000000000007941 */ /* 0x000fea0003800000 */
.L_x_26953:
[----:B------:R-:W-:Y:S04]  /*2980*/  BSSY B0, `(.L_x_26955) ;  /* 0x000002a000007945 */ /* 0x000fe80003800000 */
[----:B------:R-:W-:Y:S05]  /*2990*/  @P1 BRA `(.L_x_26956) ;  /* 0x0000000000a01947 */ /* 0x000fea0003800000 */
        /* <DEDUP_REMOVED lines=40> */
.L_x_26956:
[----:B------:R-:W-:Y:S05]  /*2c20*/  BSYNC B0 ;  /* 0x0000000000007941 */ /* 0x000fea0003800000 */
.L_x_26955:
        /* <DEDUP_REMOVED lines=42> */
.L_x_26958:
[----:B------:R-:W-:Y:S05]  /*2ed0*/  BSYNC B0 ;  /* 0x0000000000007941 */ /* 0x000fea0003800000 */
.L_x_26957:
[----:B------:R-:W-:Y:S04]  /*2ee0*/  BSSY B0, `(.L_x_26959) ;  /* 0x000002a000007945 */ /* 0x000fe80003800000 */
[----:B------:R-:W-:Y:S05]  /*2ef0*/  @P3 BRA `(.L_x_26960) ;  /* 0x0000000000a03947 */ /* 0x000fea0003800000 */
[C---:B------:R-:W-:Y:S02]  /*2f00*/  PRMT R19, R17.reuse, 0x9910, RZ ;  /* 0x0000991011137816 */ /* 0x040fe400000000ff */
        /* <DEDUP_REMOVED lines=39> */
.L_x_26960:
[----:B------:R-:W-:Y:S05]  /*3180*/  BSYNC B0 ;  /* 0x0000000000007941 */ /* 0x000fea0003800000 */
.L_x_26959:
        /* <DEDUP_REMOVED lines=15> */
.L_x_26963:
[----:B------:R-:W-:-:S13]  /*3280*/  ISETP.GE.AND P0, PT, R5, R4, PT ;  /* 0x000000040500720c */ /* 0x000fda0003f06270 */
[----:B------:R-:W-:Y:S05]  /*3290*/  @P0 BRA `(.L_x_26965) ;  /* 0x0000000000300947 */ /* 0x000fea0003800000 */
[----:B0-----:R-:W0:Y:S01]  /*32a0*/  LDC.64 R2, c[0x0][0x218] ;  /* 0x00008600ff027b82 */ /* 0x001e220000000a00 */
[----:B------:R-:W-:Y:S02]  /*32b0*/  IMAD.IADD R15, R6, 0x1, R5 ;  /* 0x00000001060f7824 */ /* 0x000fe400078e0205 */
[----:B------:R-:W-:Y:S02]  /*32c0*/  VIADD R5, R5, 0x80 ;  /* 0x0000008005057836 */ /* 0x000fe40000000000 */
[----:B0-----:R-:W-:-:S05]  /*32d0*/  IMAD.WIDE.U32 R2, R15, 0x2, R2 ;  /* 0x000000020f027825 */ /* 0x001fca00078e0002 */
[----:B------:R0:W-:Y:S02]  /*32e0*/  STG.E.U16 desc[UR4][R2.64], R13 ;  /* 0x0000000d02007986 */ /* 0x0001e4000c101504 */
.L_x_26964:
[----:B------:R-:W-:-:S13]  /*32f0*/  ISETP.GE.AND P0, PT, R5, R4, PT ;  /* 0x000000040500720c */ /* 0x000fda0003f06270 */
[----:B------:R-:W-:Y:S05]  /*3300*/  @P0 BRA `(.L_x_26966) ;  /* 0x0000000000300947 */ /* 0x000fea0003800000 */
[----:B0-----:R-:W0:Y:S01]  /*3310*/  LDC.64 R2, c[0x0][0x218] ;  /* 0x00008600ff027b82 */ /* 0x001e220000000a00 */
[----:B------:R-:W-:Y:S02]  /*3320*/  IMAD.IADD R13, R6, 0x1, R5 ;  /* 0x00000001060d7824 */ /* 0x000fe400078e0205 */
[----:B------:R-:W-:Y:S02]  /*3330*/  VIADD R5, R5, 0x80 ;  /* 0x0000008005057836 */ /* 0x000fe40000000000 */
[----:B0-----:R-:W-:-:S05]  /*3340*/  IMAD.WIDE.U32 R2, R13, 0x2, R2 ;  /* 0x000000020d027825 */ /* 0x001fca00078e0002 */
[----:B------:R1:W-:Y:S02]  /*3350*/  STG.E.U16 desc[UR4][R2.64], R11 ;  /* 0x0000000b02007986 */ /* 0x0003e4000c101504 */
.L_x_26965:
[----:B------:R-:W-:-:S13]  /*3360*/  ISETP.GE.AND P0, PT, R5, R4, PT ;  /* 0x000000040500720c */ /* 0x000fda0003f06270 */
[----:B------:R-:W-:Y:S05]  /*3370*/  @P0 BRA `(.L_x_26967) ;  /* 0x0000000000340947 */ /* 0x000fea0003800000 */
[----:B01----:R-:W0:Y:S01]  /*3380*/  LDC.64 R2, c[0x0][0x218] ;  /* 0x00008600ff027b82 */ /* 0x003e220000000a00 */
[----:B------:R-:W-:Y:S02]  /*3390*/  IMAD.IADD R11, R6, 0x1, R5 ;  /* 0x00000001060b7824 */ /* 0x000fe400078e0205 */
[----:B------:R-:W-:Y:S02]  /*33a0*/  VIADD R5, R5, 0x80 ;  /* 0x0000008005057836 */ /* 0x000fe40000000000 */
[----:B0-----:R-:W-:-:S05]  /*33b0*/  IMAD.WIDE.U32 R2, R11, 0x2, R2 ;  /* 0x000000020b027825 */ /* 0x001fca00078e0002 */
[----:B------:R1:W-:Y:S02]  /*33c0*/  STG.E.U16 desc[UR4][R2.64], R9 ;  /* 0x0000000902007986 */ /* 0x0003e4000c101504 */
.L_x_26966:
        /* <DEDUP_REMOVED lines=8> */
.L_x_26967:
[----:B------:R-:W-:Y:S05]  /*3450*/  BSYNC B1 ;  /* 0x0000000000017941 */ /* 0x000fea0003800000 */
.L_x_26962:
[----:B------:R-:W-:-:S13]  /*3460*/  ISETP.GE.AND P0, PT, R5, R4, PT ;  /* 0x000000040500720c */ /* 0x000fda0003f06270 */
[----:B012---:R-:W0:Y:S01]  /*3470*/  @!P0 LDC.64 R2, c[0x0][0x218] ;  /* 0x00008600ff028b82 */ /* 0x007e220000000a00 */
[----:B------:R-:W-:Y:S02]  /*3480*/  @!P0 IMAD.IADD R7, R6, 0x1, R5 ;  /* 0x0000000106078824 */ /* 0x000fe400078e0205 */
[----:B------:R-:W-:Y:S02]  /*3490*/  @!P0 VIADD R5, R5, 0x80 ;  /* 0x0000008005058836 */ /* 0x000fe40000000000 */
[----:B0-----:R-:W-:-:S05]  /*34a0*/  @!P0 IMAD.WIDE.U32 R2, R7, 0x2, R2 ;  /* 0x0000000207028825 */ /* 0x001fca00078e0002 */
[----:B------:R2:W-:Y:S02]  /*34b0*/  @!P0 STG.E.U16 desc[UR4][R2.64], R14 ;  /* 0x0000000e02008986 */ /* 0x0005e4000c101504 */
.L_x_26968:
[----:B------:R-:W-:Y:S05]  /*34c0*/  BSYNC B0 ;  /* 0x0000000000007941 */ /* 0x000fea0003800000 */
.L_x_26961:
        /* <DEDUP_REMOVED lines=8> */
.L_x_26969:
        /* <DEDUP_REMOVED lines=11> */
.L_x_37892:


//--------------------- .text._ZN2at6native29vectorized_elementwise_kernelILi4ENS0_13AUnaryFunctorIsssZZZNS0_15binary_internal21div_floor_kernel_cudaERNS_18TensorIteratorBaseEENKUlvE_clEvENKUlvE3_clEvEUlssE_EESt5arrayIPcLm2EEEEviT0_T1_ --------------------------
	.section	.text._ZN2at6native29vectorized_elementwise_kernelILi4ENS0_13AUnaryFunctorIsssZZZNS0_15binary_internal21div_floor_kernel_cudaERNS_18TensorIteratorBaseEENKUlvE_clEvENKUlvE3_clEvEUlssE_EESt5arrayIPcLm2EEEEviT0_T1_,"ax",@progbits
	.align	128
        .global         _ZN2at6native29vectorized_elementwise_kernelILi4ENS0_13AUnaryFunctorIsssZZZNS0_15binary_internal21div_floor_kernel_cudaERNS_18TensorIteratorBaseEENKUlvE_clEvENKUlvE3_clEvEUlssE_EESt5arrayIPcLm2EEEEviT0_T1_
        .type           _ZN2at6native29vectorized_elementwise_kernelILi4ENS0_13AUnaryFunctorIsssZZZNS0_15binary_internal21div_floor_kernel_cudaERNS_18TensorIteratorBaseEENKUlvE_clEvENKUlvE3_clEvEUlssE_EESt5arrayIPcLm2EEEEviT0_T1_,@function
        .size           _ZN2at6native29vectorized_elementwise_kernelILi4ENS0_13AUnaryFunctorIsssZZZNS0_15binary_internal21div_floor_kernel_cudaERNS_18TensorIteratorBaseEENKUlvE_clEvENKUlvE3_clEvEUlssE_EESt5arrayIPcLm2EEEEviT0_T1_,(.L_x_37893 - _ZN2at6native29vectorized_elementwise_kernelILi4ENS0_13AUnaryFunctorIsssZZZNS0_15binary_internal21div_floor_kernel_cudaERNS_18TensorIteratorBaseEENKUlvE_clEvENKUlvE3_clEvEUlssE_EESt5arrayIPcLm2EEEEviT0_T1_)
        .other          _ZN2at6native29vectorized_elementwise_kernelILi4ENS0_13AUnaryFunctorIsssZZZNS0_15binary_internal21div_floor_kernel_cudaERNS_18TensorIteratorBaseEENKUlvE_clEvENKUlvE3_clEvEUlssE_EESt5arrayIPcLm2EEEEviT0_T1_,@"STO_CUDA_ENTRY STV_DEFAULT"
_ZN2at6native29vectorized_elementwise_kernelILi4ENS0_13AUnaryFunctorIsssZZZNS0_15binary_internal21div_floor_kernel_cudaERNS_18TensorIteratorBaseEENKUlvE_clEvENKUlvE3_clEvEUlssE_EESt5arrayIPcLm2EEEEviT0_T1_:
.text._ZN2at6native29vectorized_elementwise_kernelILi4ENS0_13AUnaryFunctorIsssZZZNS0_15binary_internal21div_floor_kernel_cudaERNS_18TensorIteratorBaseEENKUlvE_clEvENKUlvE3_clEvEUlssE_EESt5arrayIPcLm2EEEEviT0_T1_:
        /* <DEDUP_REMOVED lines=15> */
[----:B------:R-:W-:Y:S01]  /*00f0*/  BSSY B0, `(.L_x_26971) ;  /* 0x000004c000007945 */ /* 0x000fe20003800000 */
[C---:B--2---:R-:W-:Y:S02]  /*0100*/  PRMT R21, R4.reuse, 0x9910, RZ ;  /* 0x0000991004157816 */ /* 0x044fe400000000ff */
[----:B------:R-:W-:Y:S02]  /*0110*/  PRMT R17, R4, 0xbb32, RZ ;  /* 0x0000bb3204117816 */ /* 0x000fe400000000ff */
[----:B------:R-:W-:-:S02]  /*0120*/  IABS R20, R21 ;  /* 0x0000001500147213 */ /* 0x000fc40000000000 */
[----:B------:R-:W-:Y:S02]  /*0130*/  PRMT R25, R5, 0x9910, RZ ;  /* 0x0000991005197816 */ /* 0x000fe400000000ff */
[----:B------:R-:W2:Y:S01]  /*0140*/  I2F.RP R10, R20 ;  /* 0x00000014000a7306 */ /* 0x000ea20000209400 */
[----:B------:R-:W-:Y:S02]  /*0150*/  IABS R16, R17 ;  /* 0x0000001100107213 */ /* 0x000fe40000000000 */
[----:B0-----:R-:W-:Y:S02]  /*0160*/  IABS R7, R25 ;  /* 0x0000001900077213 */ /* 0x001fe40000000000 */
[----:B------:R-:W-:-:S03]  /*0170*/  IABS R24, R17 ;  /* 0x0000001100187213 */ /* 0x000fc60000000000 */
[----:B------:R-:W0:Y:S02]  /*0180*/  I2F.RP R6, R16 ;  /* 0x0000001000067306 */ /* 0x000e240000209400 */
[----:B------:R-:W-:-:S06]  /*0190*/  IMAD.MOV R24, RZ, RZ, -R24 ;  /* 0x000000ffff187224 */ /* 0x000fcc00078e0a18 */
[----:B--2---:R-:W2:Y:S08]  /*01a0*/  MUFU.RCP R10, R10 ;  /* 0x0000000a000a7308 */ /* 0x004eb00000001000 */
[----:B------:R-:W3:Y:S08]  /*01b0*/  I2F.RP R11, R7 ;  /* 0x00000007000b7306 */ /* 0x000ef00000209400 */
[----:B0-----:R-:W0:Y:S01]  /*01c0*/  MUFU.RCP R6, R6 ;  /* 0x0000000600067308 */ /* 0x001e220000001000 */
[----:B--2---:R-:W-:Y:S01]  /*01d0*/  VIADD R18, R10, 0xffffffe ;  /* 0x0ffffffe0a127836 */ /* 0x004fe20000000000 */
[----:B-1----:R-:W-:-:S06]  /*01e0*/  PRMT R10, R0, 0x9910, RZ ;  /* 0x00009910000a7816 */ /* 0x002fcc00000000ff */
[----:B------:R1:W2:Y:S08]  /*01f0*/  F2I.FTZ.U32.TRUNC.NTZ R19, R18 ;  /* 0x0000001200137305 */ /* 0x0002b0000021f000 */
[----:B---3--:R-:W3:Y:S01]  /*0200*/  MUFU.RCP R11, R11 ;  /* 0x0000000b000b7308 */ /* 0x008ee20000001000 */
[----:B-1----:R-:W-:Y:S02]  /*0210*/  IMAD.MOV.U32 R18, RZ, RZ, RZ ;  /* 0x000000ffff127224 */ /* 0x002fe400078e00ff */
[----:B0-----:R-:W-:Y:S01]  /*0220*/  VIADD R14, R6, 0xffffffe ;  /* 0x0ffffffe060e7836 */ /* 0x001fe20000000000 */
[----:B------:R-:W-:Y:S01]  /*0230*/  IABS R6, R21 ;  /* 0x0000001500067213 */ /* 0x000fe20000000000 */
[----:B--2---:R-:W-:-:S03]  /*0240*/  IMAD.MOV R23, RZ, RZ, -R19 ;  /* 0x000000ffff177224 */ /* 0x004fc600078e0a13 */
[----:B------:R-:W0:Y:S01]  /*0250*/  F2I.FTZ.U32.TRUNC.NTZ R15, R14 ;  /* 0x0000000e000f7305 */ /* 0x000e22000021f000 */
[----:B------:R-:W-:-:S04]  /*0260*/  IMAD R23, R23, R20, RZ ;  /* 0x0000001417177224 */ /* 0x000fc800078e02ff */
[----:B------:R-:W-:Y:S01]  /*0270*/  IMAD.HI.U32 R18, R19, R23, R18 ;  /* 0x0000001713127227 */ /* 0x000fe200078e0012 */
[----:B------:R-:W-:-:S03]  /*0280*/  PRMT R23, R5, 0xbb32, RZ ;  /* 0x0000bb3205177816 */ /* 0x000fc600000000ff */
[----:B---3--:R-:W-:Y:S01]  /*0290*/  VIADD R12, R11, 0xffffffe ;  /* 0x0ffffffe0b0c7836 */ /* 0x008fe20000000000 */
[----:B------:R-:W-:Y:S01]  /*02a0*/  IABS R11, R10 ;  /* 0x0000000a000b7213 */ /* 0x000fe20000000000 */
[----:B------:R-:W-:Y:S02]  /*02b0*/  IMAD.MOV R19, RZ, RZ, -R6 ;  /* 0x000000ffff137224 */ /* 0x000fe400078e0a06 */
[----:B------:R1:W2:Y:S01]  /*02c0*/  F2I.FTZ.U32.TRUNC.NTZ R13, R12 ;  /* 0x0000000c000d7305 */ /* 0x0002a2000021f000 */
[----:B0-----:R-:W-:Y:S02]  /*02d0*/  IMAD.MOV R27, RZ, RZ, -R15 ;  /* 0x000000ffff1b7224 */ /* 0x001fe400078e0a0f */
[----:B------:R-:W-:-:S04]  /*02e0*/  IMAD.HI.U32 R18, R18, R11, RZ ;  /* 0x0000000b12127227 */ /* 0x000fc800078e00ff */
[----:B------:R-:W-:Y:S02]  /*02f0*/  IMAD R19, R18, R19, R11 ;  /* 0x0000001312137224 */ /* 0x000fe400078e020b */
[----:B------:R-:W-:Y:S01]  /*0300*/  IMAD R27, R27, R16, RZ ;  /* 0x000000101b1b7224 */ /* 0x000fe200078e02ff */
[----:B-1----:R-:W-:Y:S01]  /*0310*/  IABS R12, R23 ;  /* 0x00000017000c7213 */ /* 0x002fe20000000000 */
[----:B------:R-:W-:Y:S01]  /*0320*/  IMAD.MOV.U32 R14, RZ, RZ, RZ ;  /* 0x000000ffff0e7224 */ /* 0x000fe200078e00ff */
[----:B------:R-:W-:Y:S01]  /*0330*/  ISETP.GT.U32.AND P1, PT, R20, R19, PT ;  /* 0x000000131400720c */ /* 0x000fe20003f24070 */
[----:B--2---:R-:W-:Y:S02]  /*0340*/  IMAD.MOV R6, RZ, RZ, -R13 ;  /* 0x000000ffff067224 */ /* 0x004fe400078e0a0d */
[----:B------:R-:W-:-:S04]  /*0350*/  IMAD.HI.U32 R14, R15, R27, R14 ;  /* 0x0000001b0f0e7227 */ /* 0x000fc800078e000e */
[----:B------:R-:W-:Y:S02]  /*0360*/  IMAD R15, R6, R7, RZ ;  /* 0x00000007060f7224 */ /* 0x000fe400078e02ff */
[----:B------:R-:W-:Y:S02]  /*0370*/  IMAD.MOV.U32 R6, RZ, RZ, R12 ;  /* 0x000000ffff067224 */ /* 0x000fe400078e000c */
[----:B------:R-:W-:Y:S02]  /*0380*/  IMAD.MOV.U32 R12, RZ, RZ, RZ ;  /* 0x000000ffff0c7224 */ /* 0x000fe400078e00ff */
[----:B------:R-:W-:Y:S02]  /*0390*/  @!P1 IMAD.IADD R19, R19, 0x1, -R20 ;  /* 0x0000000113139824 */ /* 0x000fe400078e0a14 */
[----:B------:R-:W-:Y:S01]  /*03a0*/  IMAD.HI.U32 R22, R13, R15, R12 ;  /* 0x0000000f0d167227 */ /* 0x000fe200078e000c */
[----:B------:R-:W-:Y:S01]  /*03b0*/  LOP3.LUT R12, R4, R0, RZ, 0x3c, !PT ;  /* 0x00000000040c7212 */ /* 0x000fe200078e3cff */
[----:B------:R-:W0:Y:S01]  /*03c0*/  I2F.RP R15, R6 ;  /* 0x00000006000f7306 */ /* 0x000e220000209400 */
[----:B------:R-:W-:Y:S01]  /*03d0*/  ISETP.GE.U32.AND P0, PT, R19, R20, PT ;  /* 0x000000141300720c */ /* 0x000fe20003f06070 */
[----:B------:R-:W-:Y:S01]  /*03e0*/  @!P1 VIADD R18, R18, 0x1 ;  /* 0x0000000112129836 */ /* 0x000fe20000000000 */
[----:B------:R-:W-:Y:S01]  /*03f0*/  LOP3.LUT R13, R10, R21, RZ, 0x3c, !PT ;  /* 0x000000150a0d7212 */ /* 0x000fe200078e3cff */
[----:B------:R-:W-:Y:S01]  /*0400*/  IMAD.HI.U32 R14, R14, R11, RZ ;  /* 0x0000000b0e0e7227 */ /* 0x000fe200078e00ff */
[----:B------:R-:W-:-:S02]  /*0410*/  PRMT R12, R12, 0x9910, RZ ;  /* 0x000099100c0c7816 */ /* 0x000fc400000000ff */
[----:B------:R-:W-:Y:S01]  /*0420*/  ISETP.GE.AND P2, PT, R13, RZ, PT ;  /* 0x000000ff0d00720c */ /* 0x000fe20003f46270 */
[----:B------:R-:W-:Y:S01]  /*0430*/  IMAD.MOV.U32 R13, RZ, RZ, R24 ;  /* 0x000000ffff0d7224 */ /* 0x000fe200078e0018 */
[----:B------:R-:W-:-:S03]  /*0440*/  ISETP.GT.AND P1, PT, R12, -0x1, PT ;  /* 0xffffffff0c00780c */ /* 0x000fc60003f24270 */
[----:B------:R-:W-:Y:S02]  /*0450*/  IMAD R13, R14, R13, R11 ;  /* 0x0000000d0e0d7224 */ /* 0x000fe400078e020b */
[----:B------:R-:W-:Y:S01]  /*0460*/  @P0 VIADD R18, R18, 0x1 ;  /* 0x0000000112120836 */ /* 0x000fe20000000000 */
[----:B0-----:R-:W0:Y:S01]  /*0470*/  MUFU.RCP R15, R15 ;  /* 0x0000000f000f7308 */ /* 0x001e220000001000 */
[----:B------:R-:W-:Y:S02]  /*0480*/  ISETP.NE.AND P0, PT, R21, RZ, PT ;  /* 0x000000ff1500720c */ /* 0x000fe40003f05270 */
[----:B------:R-:W-:Y:S01]  /*0490*/  IMAD.MOV.U32 R12, RZ, RZ, R18 ;  /* 0x000000ffff0c7224 */ /* 0x000fe200078e0012 */
[----:B------:R-:W-:Y:S02]  /*04a0*/  IABS R18, R25 ;  /* 0x0000001900127213 */ /* 0x000fe40000000000 */
[----:B------:R-:W-:Y:S01]  /*04b0*/  LOP3.LUT R21, RZ, R21, RZ, 0x33, !PT ;  /* 0x00000015ff157212 */ /* 0x000fe200078e33ff */
[----:B------:R-:W-:Y:S01]  /*04c0*/  @!P2 IMAD.MOV R12, RZ, RZ, -R12 ;  /* 0x000000ffff0ca224 */ /* 0x000fe200078e0a0c */
[----:B------:R-:W-:Y:S01]  /*04d0*/  ISETP.GT.U32.AND P4, PT, R16, R13, PT ;  /* 0x0000000d1000720c */ /* 0x000fe20003f84070 */
[----:B------:R-:W-:-:S03]  /*04e0*/  IMAD.MOV R18, RZ, RZ, -R18 ;  /* 0x000000ffff127224 */ /* 0x000fc600078e0a12 */
        /* <DEDUP_REMOVED lines=12> */
.L_x_26972:
[----:B------:R-:W-:Y:S05]  /*05b0*/  BSYNC B0 ;  /* 0x0000000000007941 */ /* 0x000fea0003800000 */
.L_x_26971:
[----:B------:R-:W-:Y:S01]  /*05c0*/  @!P4 IMAD.IADD R13, R13, 0x1, -R16 ;  /* 0x000000010d0dc824 */ /* 0x000fe200078e0a10 */
[----:B------:R-:W-:Y:S01]  /*05d0*/  LOP3.LUT R19, R5, R0, RZ, 0x3c, !PT ;  /* 0x0000000005137212 */ /* 0x000fe200078e3cff */
[----:B0-----:R-:W-:Y:S01]  /*05e0*/  VIADD R15, R15, 0xffffffe ;  /* 0x0ffffffe0f0f7836 */ /* 0x001fe20000000000 */
[----:B------:R-:W-:Y:S01]  /*05f0*/  PRMT R21, R4, 0x7632, R21 ;  /* 0x0000763204157816 */ /* 0x000fe20000000015 */
[----:B------:R-:W-:Y:S01]  /*0600*/  IMAD.MOV.U32 R20, RZ, RZ, R18 ;  /* 0x000000ffff147224 */ /* 0x000fe200078e0012 */
[----:B------:R-:W-:Y:S01]  /*0610*/  ISETP.GE.U32.AND P5, PT, R13, R16, PT ;  /* 0x000000100d00720c */ /* 0x000fe20003fa6070 */
[----:B------:R-:W-:Y:S01]  /*0620*/  IMAD.HI.U32 R18, R22, R11, RZ ;  /* 0x0000000b16127227 */ /* 0x000fe200078e00ff */
[----:B------:R-:W-:Y:S01]  /*0630*/  PRMT R22, R19, 0x9910, RZ ;  /* 0x0000991013167816 */ /* 0x000fe200000000ff */
[----:B------:R-:W0:Y:S01]  /*0640*/  F2I.FTZ.U32.TRUNC.NTZ R15, R15 ;  /* 0x0000000f000f7305 */ /* 0x000e22000021f000 */
[----:B------:R-:W-:Y:S01]  /*0650*/  LOP3.LUT R19, R21, R0, RZ, 0x3c, !PT ;  /* 0x0000000015137212 */ /* 0x000fe200078e3cff */
[----:B------:R-:W-:Y:S01]  /*0660*/  IMAD R4, R18, R20, R11 ;  /* 0x0000001412047224 */ /* 0x000fe200078e020b */
[----:B------:R-:W-:Y:S01]  /*0670*/  LOP3.LUT R20, R10, R17, RZ, 0x3c, !PT ;  /* 0x000000110a147212 */ /* 0x000fe200078e3cff */
[----:B------:R-:W-:Y:S01]  /*0680*/  @!P4 VIADD R14, R14, 0x1 ;  /* 0x000000010e0ec836 */ /* 0x000fe20000000000 */
[----:B------:R-:W-:Y:S01]  /*0690*/  PRMT R19, R19, 0x9910, RZ ;  /* 0x0000991013137816 */ /* 0x000fe200000000ff */
[----:B------:R-:W-:Y:S01]  /*06a0*/  IMAD.MOV.U32 R21, RZ, RZ, R22 ;  /* 0x000000ffff157224 */ /* 0x000fe200078e0016 */
[----:B------:R-:W-:Y:S01]  /*06b0*/  ISETP.GT.U32.AND P2, PT, R7, R4, PT ;  /* 0x000000040700720c */ /* 0x000fe20003f44070 */
[----:B------:R-:W-:Y:S01]  /*06c0*/  BSSY B0, `(.L_x_26973) ;  /* 0x0000020000007945 */ /* 0x000fe20003800000 */
[----:B------:R-:W-:Y:S01]  /*06d0*/  ISETP.GE.AND P3, PT, R20, RZ, PT ;  /* 0x000000ff1400720c */ /* 0x000fe20003f66270 */
[----:B------:R-:W-:Y:S01]  /*06e0*/  @P5 VIADD R14, R14, 0x1 ;  /* 0x000000010e0e5836 */ /* 0x000fe20000000000 */
[----:B------:R-:W-:-:S02]  /*06f0*/  ISETP.GT.AND P4, PT, R19, -0x1, PT ;  /* 0xffffffff1300780c */ /* 0x000fc40003f84270 */
[----:B------:R-:W-:Y:S01]  /*0700*/  ISETP.GT.AND P1, PT, R21, -0x1, PT ;  /* 0xffffffff1500780c */ /* 0x000fe20003f24270 */
[----:B------:R-:W-:Y:S01]  /*0710*/  IMAD.MOV.U32 R19, RZ, RZ, R14 ;  /* 0x000000ffff137224 */ /* 0x000fe200078e000e */
[----:B------:R-:W-:Y:S01]  /*0720*/  LOP3.LUT R20, R10, R25, RZ, 0x3c, !PT ;  /* 0x000000190a147212 */ /* 0x000fe200078e3cff */
[----:B0-----:R-:W-:Y:S01]  /*0730*/  IMAD.MOV R21, RZ, RZ, -R15 ;  /* 0x000000ffff157224 */ /* 0x001fe200078e0a0f */
[----:B-----5:R-:W-:Y:S01]  /*0740*/  PRMT R22, R2, 0x9910, RZ ;  /* 0x0000991002167816 */ /* 0x020fe200000000ff */
[----:B------:R-:W-:Y:S01]  /*0750*/  IMAD.MOV.U32 R14, RZ, RZ, RZ ;  /* 0x000000ffff0e7224 */ /* 0x000fe200078e00ff */
[----:B------:R-:W-:Y:S01]  /*0760*/  ISETP.GE.AND P0, PT, R20, RZ, PT ;  /* 0x000000ff1400720c */ /* 0x000fe20003f06270 */
[----:B------:R-:W-:Y:S01]  /*0770*/  @!P2 IMAD.IADD R4, R4, 0x1, -R7 ;  /* 0x000000010404a824 */ /* 0x000fe200078e0a07 */
[----:B------:R-:W-:Y:S01]  /*0780*/  ISETP.NE.AND P6, PT, R17, RZ, PT ;  /* 0x000000ff1100720c */ /* 0x000fe20003fc5270 */
[----:B------:R-:W-:Y:S01]  /*0790*/  IMAD R21, R21, R6, RZ ;  /* 0x0000000615157224 */ /* 0x000fe200078e02ff */
[----:B------:R-:W-:Y:S01]  /*07a0*/  LOP3.LUT R20, RZ, R17, RZ, 0x33, !PT ;  /* 0x00000011ff147212 */ /* 0x000fe200078e33ff */
[----:B------:R-:W-:Y:S01]  /*07b0*/  @!P3 IMAD.MOV R19, RZ, RZ, -R19 ;  /* 0x000000ffff13b224 */ /* 0x000fe200078e0a13 */
[----:B------:R-:W-:Y:S01]  /*07c0*/  ISETP.GE.U32.AND P5, PT, R4, R7, PT ;  /* 0x000000070400720c */ /* 0x000fe20003fa6070 */
[----:B------:R-:W-:Y:S01]  /*07d0*/  IMAD.HI.U32 R14, R15, R21, R14 ;  /* 0x000000150f0e7227 */ /* 0x000fe200078e000e */
[----:B------:R-:W-:-:S02]  /*07e0*/  PRMT R17, R2, 0xbb32, RZ ;  /* 0x0000bb3202117816 */ /* 0x000fc400000000ff */
[----:B------:R-:W-:Y:S01]  /*07f0*/  SEL R19, R20, R19, !P6 ;  /* 0x0000001314137207 */ /* 0x000fe20007000000 */
[----:B------:R-:W-:Y:S01]  /*0800*/  IMAD.MOV.U32 R21, RZ, RZ, R22 ;  /* 0x000000ffff157224 */ /* 0x000fe200078e0016 */
[----:B------:R-:W-:Y:S07]  /*0810*/  @P4 BRA `(.L_x_26974) ;  /* 0x0000000000284947 */ /* 0x000fee0003800000 */
        /* <DEDUP_REMOVED lines=10> */
.L_x_26974:
[----:B------:R-:W-:Y:S05]  /*08c0*/  BSYNC B0 ;  /* 0x0000000000007941 */ /* 0x000fea0003800000 */
.L_x_26973:
[----:B------:R-:W-:Y:S01]  /*08d0*/  IABS R16, R21 ;  /* 0x0000001500107213 */ /* 0x000fe20000000000 */
[----:B------:R-:W-:Y:S01]  /*08e0*/  @!P2 VIADD R18, R18, 0x1 ;  /* 0x000000011212a836 */ /* 0x000fe20000000000 */
[----:B------:R-:W-:Y:S01]  /*08f0*/  IABS R13, R23 ;  /* 0x00000017000d7213 */ /* 0x000fe20000000000 */
[----:B------:R-:W-:Y:S01]  /*0900*/  IMAD.HI.U32 R20, R14, R11, RZ ;  /* 0x0000000b0e147227 */ /* 0x000fe200078e00ff */
[----:B------:R0:W1:Y:S01]  /*0910*/  I2F.RP R22, R16 ;  /* 0x0000001000167306 */ /* 0x0000620000209400 */
[----:B------:R-:W-:Y:S01]  /*0920*/  ISETP.NE.AND P2, PT, R25, RZ, PT ;  /* 0x000000ff1900720c */ /* 0x000fe20003f45270 */
[----:B------:R-:W-:Y:S01]  /*0930*/  BSSY B0, `(.L_x_26975) ;  /* 0x0000015000007945 */ /* 0x000fe20003800000 */
[----:B------:R-:W-:Y:S01]  /*0940*/  @P5 VIADD R18, R18, 0x1 ;  /* 0x0000000112125836 */ /* 0x000fe20000000000 */
[----:B------:R-:W-:Y:S01]  /*0950*/  LOP3.LUT R24, RZ, R25, RZ, 0x33, !PT ;  /* 0x00000019ff187212 */ /* 0x000fe200078e33ff */
[----:B------:R-:W-:Y:S01]  /*0960*/  IMAD.MOV R25, RZ, RZ, -R13 ;  /* 0x000000ffff197224 */ /* 0x000fe200078e0a0d */
[----:B------:R-:W-:Y:S01]  /*0970*/  IABS R13, R17 ;  /* 0x00000011000d7213 */ /* 0x000fe20000000000 */
[----:B------:R-:W-:Y:S01]  /*0980*/  @!P0 IMAD.MOV R18, RZ, RZ, -R18 ;  /* 0x000000ffff128224 */ /* 0x000fe200078e0a12 */
[----:B------:R-:W-:Y:S01]  /*0990*/  PRMT R15, R3, 0x9910, RZ ;  /* 0x00009910030f7816 */ /* 0x000fe200000000ff */
[----:B------:R-:W-:-:S02]  /*09a0*/  IMAD R25, R20, R25, R11 ;  /* 0x0000001914197224 */ /* 0x000fc400078e020b */
[----:B------:R-:W-:Y:S01]  /*09b0*/  IMAD.MOV.U32 R14, RZ, RZ, R13 ;  /* 0x000000ffff0e7224 */ /* 0x000fe200078e000d */
[----:B------:R-:W-:Y:S01]  /*09c0*/  SEL R13, R24, R18, !P2 ;  /* 0x00000012180d7207 */ /* 0x000fe20005000000 */
[----:B0-----:R-:W-:Y:S06]  /*09d0*/  @P1 BRA `(.L_x_26976) ;  /* 0x0000000000281947 */ /* 0x001fec0003800000 */
        /* <DEDUP_REMOVED lines=10> */
.L_x_26976:
[----:B------:R-:W-:Y:S05]  /*0a80*/  BSYNC B0 ;  /* 0x0000000000007941 */ /* 0x000fea0003800000 */
.L_x_26975:
[----:B------:R-:W-:Y:S01]  /*0a90*/  ISETP.GT.U32.AND P1, PT, R6, R25, PT ;  /* 0x000000190600720c */ /* 0x000fe20003f24070 */
[----:B-1----:R-:W0:Y:S01]  /*0aa0*/  MUFU.RCP R22, R22 ;  /* 0x0000001600167308 */ /* 0x002e220000001000 */
[----:B------:R-:W-:Y:S01]  /*0ab0*/  IABS R18, R15 ;  /* 0x0000000f00127213 */ /* 0x000fe20000000000 */
[----:B------:R-:W-:Y:S01]  /*0ac0*/  BSSY B0, `(.L_x_26977) ;  /* 0x0000022000007945 */ /* 0x000fe20003800000 */
[----:B------:R-:W-:Y:S02]  /*0ad0*/  PRMT R7, R5, 0x7632, R7 ;  /* 0x0000763205077816 */ /* 0x000fe40000000007 */
[----:B------:R-:W-:Y:S02]  /*0ae0*/  LOP3.LUT R24, R10, R23, RZ, 0x3c, !PT ;  /* 0x000000170a187212 */ /* 0x000fe400078e3cff */
[----:B------:R-:W-:Y:S01]  /*0af0*/  LOP3.LUT R7, R7, R0, RZ, 0x3c, !PT ;  /* 0x0000000007077212 */ /* 0x000fe200078e3cff */
[----:B------:R-:W1:Y:S01]  /*0b00*/  I2F.RP R26, R14 ;  /* 0x0000000e001a7306 */ /* 0x000e620000209400 */
[----:B------:R-:W-:-:S02]  /*0b10*/  ISETP.GE.AND P2, PT, R24, RZ, PT ;  /* 0x000000ff1800720c */ /* 0x000fc40003f46270 */
[----:B------:R-:W-:Y:S01]  /*0b20*/  PRMT R7, R7, 0x9910, RZ ;  /* 0x0000991007077816 */ /* 0x000fe200000000ff */
[----:B------:R-:W-:Y:S01]  /*0b30*/  @!P1 IMAD.IADD R25, R25, 0x1, -R6 ;  /* 0x0000000119199824 */ /* 0x000fe200078e0a06 */
[----:B------:R-:W-:Y:S01]  /*0b40*/  LOP3.LUT R27, RZ, R23, RZ, 0x33, !PT ;  /* 0x00000017ff1b7212 */ /* 0x000fe200078e33ff */
[----:B------:R-:W-:Y:S01]  /*0b50*/  @!P1 VIADD R20, R20, 0x1 ;  /* 0x0000000114149836 */ /* 0x000fe20000000000 */
[----:B------:R-:W-:Y:S01]  /*0b60*/  ISETP.GT.AND P1, PT, R7, -0x1, PT ;  /* 0xffffffff0700780c */ /* 0x000fe20003f24270 */
[----:B------:R-:W2:Y:S01]  /*0b70*/  I2F.RP R4, R18 ;  /* 0x0000001200047306 */ /* 0x000ea20000209400 */
[----:B------:R-:W-:Y:S01]  /*0b80*/  ISETP.GE.U32.AND P0, PT, R25, R6, PT ;  /* 0x000000061900720c */ /* 0x000fe20003f06070 */
[----:B0-----:R-:W-:-:S06]  /*0b90*/  VIADD R22, R22, 0xffffffe ;  /* 0x0ffffffe16167836 */ /* 0x001fcc0000000000 */
[----:B-1----:R-:W0:Y:S06]  /*0ba0*/  MUFU.RCP R5, R26 ;  /* 0x0000001a00057308 */ /* 0x002e2c0000001000 */
[----:B------:R-:W-:Y:S01]  /*0bb0*/  @P0 VIADD R20, R20, 0x1 ;  /* 0x0000000114140836 */ /* 0x000fe20000000000 */
[----:B------:R-:W-:Y:S01]  /*0bc0*/  ISETP.NE.AND P0, PT, R23, RZ, PT ;  /* 0x000000ff1700720c */ /* 0x000fe20003f05270 */
[----:B--2---:R-:W1:Y:S01]  /*0bd0*/  MUFU.RCP R4, R4 ;  /* 0x0000000400047308 */ /* 0x004e620000001000 */
[----:B------:R-:W-:Y:S01]  /*0be0*/  PRMT R23, R3, 0xbb32, RZ ;  /* 0x0000bb3203177816 */ /* 0x000fe200000000ff */
[----:B------:R-:W-:-:S05]  /*0bf0*/  @!P2 IMAD.MOV R20, RZ, RZ, -R20 ;  /* 0x000000ffff14a224 */ /* 0x000fca00078e0a14 */
[----:B------:R-:W-:Y:S01]  /*0c00*/  SEL R20, R27, R20, !P0 ;  /* 0x000000141b147207 */ /* 0x000fe20004000000 */
[----:B------:R2:W3:Y:S01]  /*0c10*/  F2I.FTZ.U32.TRUNC.NTZ R7, R22 ;  /* 0x0000001600077305 */ /* 0x0004e2000021f000 */
[----:B0-----:R-:W-:Y:S01]  /*0c20*/  VIADD R5, R5, 0xffffffe ;  /* 0x0ffffffe05057836 */ /* 0x001fe20000000000 */
[----:B------:R-:W-:Y:S06]  /*0c30*/  @P1 BRA `(.L_x_26978) ;  /* 0x0000000000281947 */ /* 0x000fec0003800000 */
[----:B------:R-:W-:Y:S01]  /*0c40*/  ISETP.GE.AND P2, PT, R10, RZ, PT ;  /* 0x000000ff0a00720c */ /* 0x000fe20003f46270 */
[----:B--2---:R-:W-:Y:S01]  /*0c50*/  IMAD.IADD R22, R25, 0x1, -R6 ;  /* 0x0000000119167824 */ /* 0x004fe200078e0a06 */
        /* <DEDUP_REMOVED lines=8> */
.L_x_26978:
[----:B------:R-:W-:Y:S05]  /*0ce0*/  BSYNC B0 ;  /* 0x0000000000007941 */ /* 0x000fea0003800000 */
.L_x_26977:
[--C-:B---3--:R-:W-:Y:S01]  /*0cf0*/  IMAD.MOV R25, RZ, RZ, -R7.reuse ;  /* 0x000000ffff197224 */ /* 0x108fe200078e0a07 */
[----:B------:R-:W0:Y:S01]  /*0d00*/  F2I.FTZ.U32.TRUNC.NTZ R5, R5 ;  /* 0x0000000500057305 */ /* 0x000e22000021f000 */
[----:B------:R-:W-:Y:S01]  /*0d10*/  IMAD.MOV.U32 R6, RZ, RZ, RZ ;  /* 0x000000ffff067224 */ /* 0x000fe200078e00ff */
[----:B--2---:R-:W-:Y:S01]  /*0d20*/  IABS R22, R23 ;  /* 0x0000001700167213 */ /* 0x004fe20000000000 */
[----:B------:R-:W-:Y:S01]  /*0d30*/  IMAD R25, R25, R16, RZ ;  /* 0x0000001019197224 */ /* 0x000fe200078e02ff */
[----:B------:R-:W-:Y:S01]  /*0d40*/  BSSY B0, `(.L_x_26979) ;  /* 0x0000032000007945 */ /* 0x000fe20003800000 */
[----:B-1----:R-:W-:Y:S02]  /*0d50*/  VIADD R4, R4, 0xffffffe ;  /* 0x0ffffffe04047836 */ /* 0x002fe40000000000 */
[----:B------:R-:W-:Y:S02]  /*0d60*/  IMAD.HI.U32 R26, R7, R25, R6 ;  /* 0x00000019071a7227 */ /* 0x000fe400078e0006 */
[----:B------:R-:W1:Y:S04]  /*0d70*/  I2F.RP R25, R22 ;  /* 0x0000001600197306 */ /* 0x000e680000209400 */
[----:B------:R-:W-:-:S04]  /*0d80*/  IMAD.HI.U32 R28, R26, R11, RZ ;  /* 0x0000000b1a1c7227 */ /* 0x000fc800078e00ff */
[----:B------:R2:W3:Y:S01]  /*0d90*/  F2I.FTZ.U32.TRUNC.NTZ R7, R4 ;  /* 0x0000000400077305 */ /* 0x0004e2000021f000 */
[----:B0-----:R-:W-:-:S04]  /*0da0*/  IMAD.MOV R27, RZ, RZ, -R5 ;  /* 0x000000ffff1b7224 */ /* 0x001fc800078e0a05 */
[----:B------:R-:W-:-:S03]  /*0db0*/  IMAD R27, R27, R14, RZ ;  /* 0x0000000e1b1b7224 */ /* 0x000fc600078e02ff */
[----:B-1----:R-:W0:Y:S01]  /*0dc0*/  MUFU.RCP R25, R25 ;  /* 0x0000001900197308 */ /* 0x002e220000001000 */
[----:B--2---:R-:W-:-:S04]  /*0dd0*/  IMAD.MOV.U32 R4, RZ, RZ, RZ ;  /* 0x000000ffff047224 */ /* 0x004fc800078e00ff */
[----:B------:R-:W-:-:S04]  /*0de0*/  IMAD.HI.U32 R24, R5, R27, R4 ;  /* 0x0000001b05187227 */ /* 0x000fc800078e0004 */
[----:B---3--:R-:W-:-:S04]  /*0df0*/  IMAD.MOV R5, RZ, RZ, -R7 ;  /* 0x000000ffff057224 */ /* 0x008fc800078e0a07 */
[----:B------:R-:W-:-:S04]  /*0e00*/  IMAD R5, R5, R18, RZ ;  /* 0x0000001205057224 */ /* 0x000fc800078e02ff */
[----:B------:R-:W-:Y:S01]  /*0e10*/  IMAD.HI.U32 R6, R7, R5, R6 ;  /* 0x0000000507067227 */ /* 0x000fe200078e0006 */
[----:B------:R-:W-:-:S03]  /*0e20*/  IABS R7, R21 ;  /* 0x0000001500077213 */ /* 0x000fc60000000000 */
[----:B0-----:R-:W-:Y:S02]  /*0e30*/  VIADD R4, R25, 0xffffffe ;  /* 0x0ffffffe19047836 */ /* 0x001fe40000000000 */
[----:B------:R-:W-:Y:S02]  /*0e40*/  IMAD.MOV R7, RZ, RZ, -R7 ;  /* 0x000000ffff077224 */ /* 0x000fe400078e0a07 */
[----:B------:R0:W1:Y:S02]  /*0e50*/  F2I.FTZ.U32.TRUNC.NTZ R5, R4 ;  /* 0x0000000400057305 */ /* 0x000064000021f000 */
[----:B------:R-:W-:-:S05]  /*0e60*/  IMAD R7, R28, R7, R11 ;  /* 0x000000071c077224 */ /* 0x000fca00078e020b */
[----:B------:R-:W-:Y:S01]  /*0e70*/  ISETP.GT.U32.AND P1, PT, R16, R7, PT ;  /* 0x000000071000720c */ /* 0x000fe20003f24070 */
[----:B0-----:R-:W-:Y:S02]  /*0e80*/  IMAD.MOV.U32 R4, RZ, RZ, RZ ;  /* 0x000000ffff047224 */ /* 0x001fe400078e00ff */
[----:B-1----:R-:W-:-:S04]  /*0e90*/  IMAD.MOV R25, RZ, RZ, -R5 ;  /* 0x000000ffff197224 */ /* 0x002fc800078e0a05 */
[----:B------:R-:W-:-:S06]  /*0ea0*/  IMAD R25, R25, R22, RZ ;  /* 0x0000001619197224 */ /* 0x000fcc00078e02ff */
[----:B------:R-:W-:Y:S02]  /*0eb0*/  @!P1 IMAD.IADD R7, R7, 0x1, -R16 ;  /* 0x0000000107079824 */ /* 0x000fe400078e0a10 */
[----:B------:R-:W-:Y:S01]  /*0ec0*/  IMAD.HI.U32 R26, R5, R25, R4 ;  /* 0x00000019051a7227 */ /* 0x000fe200078e0004 */
[----:B------:R-:W-:Y:S02]  /*0ed0*/  LOP3.LUT R4, R2, R0, RZ, 0x3c, !PT ;  /* 0x0000000002047212 */ /* 0x000fe400078e3cff */
[----:B------:R-:W-:Y:S01]  /*0ee0*/  ISETP.GE.U32.AND P0, PT, R7, R16, PT ;  /* 0x000000100700720c */ /* 0x000fe20003f06070 */
[----:B------:R-:W-:Y:S01]  /*0ef0*/  @!P1 VIADD R28, R28, 0x1 ;  /* 0x000000011c1c9836 */ /* 0x000fe20000000000 */
[----:B------:R-:W-:Y:S02]  /*0f00*/  LOP3.LUT R5, R10, R21, RZ, 0x3c, !PT ;  /* 0x000000150a057212 */ /* 0x000fe400078e3cff */
[----:B------:R-:W-:Y:S02]  /*0f10*/  PRMT R4, R4, 0x9910, RZ ;  /* 0x0000991004047816 */ /* 0x000fe400000000ff */
[----:B------:R-:W-:-:S02]  /*0f20*/  ISETP.GE.AND P2, PT, R5, RZ, PT ;  /* 0x000000ff0500720c */ /* 0x000fc40003f46270 */
[----:B------:R-:W-:Y:S02]  /*0f30*/  ISETP.GT.AND P1, PT, R4, -0x1, PT ;  /* 0xffffffff0400780c */ /* 0x000fe40003f24270 */
[----:B------:R-:W-:-:S03]  /*0f40*/  IABS R5, R17 ;  /* 0x0000001100057213 */ /* 0x000fc60000000000 */
[----:B------:R-:W-:Y:S01]  /*0f50*/  @P0 VIADD R28, R28, 0x1 ;  /* 0x000000011c1c0836 */ /* 0x000fe20000000000 */
[----:B------:R-:W-:Y:S01]  /*0f60*/  ISETP.NE.AND P0, PT, R21, RZ, PT ;  /* 0x000000ff1500720c */ /* 0x000fe20003f05270 */
[----:B------:R-:W-:Y:S01]  /*0f70*/  IMAD.MOV R5, RZ, RZ, -R5 ;  /* 0x000000ffff057224 */ /* 0x000fe200078e0a05 */
[----:B------:R-:W-:-:S03]  /*0f80*/  LOP3.LUT R21, RZ, R21, RZ, 0x33, !PT ;  /* 0x00000015ff157212 */ /* 0x000fc600078e33ff */
        /* <DEDUP_REMOVED lines=13> */
.L_x_26980:
[----:B------:R-:W-:Y:S05]  /*1060*/  BSYNC B0 ;  /* 0x0000000000007941 */ /* 0x000fea0003800000 */
.L_x_26979:
[----:B------:R-:W-:Y:S01]  /*1070*/  IMAD.HI.U32 R24, R24, R11, RZ ;  /* 0x0000000b18187227 */ /* 0x000fe200078e00ff */
[----:B------:R-:W-:Y:S01]  /*1080*/  IABS R7, R15 ;  /* 0x0000000f00077213 */ /* 0x000fe20000000000 */
[----:B------:R-:W-:Y:S01]  /*1090*/  BSSY B0, `(.L_x_26981) ;  /* 0x000003b000007945 */ /* 0x000fe20003800000 */
[CC--:B------:R-:W-:Y:S01]  /*10a0*/  LOP3.LUT R16, R3.reuse, R0.reuse, RZ, 0x3c, !PT ;  /* 0x0000000003107212 */ /* 0x0c0fe200078e3cff */
[----:B------:R-:W-:Y:S01]  /*10b0*/  IMAD R5, R24, R5, R11 ;  /* 0x0000000518057224 */ /* 0x000fe200078e020b */
[----:B------:R-:W-:Y:S01]  /*10c0*/  PRMT R3, R3, 0x7632, R3 ;  /* 0x0000763203037816 */ /* 0x000fe20000000003 */
[--C-:B------:R-:W-:Y:S01]  /*10d0*/  IMAD.MOV R21, RZ, RZ, -R7.reuse ;  /* 0x000000ffff157224 */ /* 0x100fe200078e0a07 */
[----:B------:R-:W-:Y:S01]  /*10e0*/  PRMT R7, R2, 0x7632, R7 ;  /* 0x0000763202077816 */ /* 0x000fe20000000007 */
[----:B------:R-:W-:Y:S01]  /*10f0*/  IMAD.HI.U32 R6, R6, R11, RZ ;  /* 0x0000000b06067227 */ /* 0x000fe200078e00ff */
[----:B------:R-:W-:Y:S02]  /*1100*/  ISETP.GT.U32.AND P4, PT, R14, R5, PT ;  /* 0x000000050e00720c */ /* 0x000fe40003f84070 */
[----:B------:R-:W-:Y:S01]  /*1110*/  IABS R25, R23 ;  /* 0x0000001700197213 */ /* 0x000fe20000000000 */
[----:B------:R-:W-:Y:S01]  /*1120*/  IMAD.HI.U32 R26, R26, R11, RZ ;  /* 0x0000000b1a1a7227 */ /* 0x000fe200078e00ff */
[----:B------:R-:W-:-:S02]  /*1130*/  LOP3.LUT R2, R7, R0, RZ, 0x3c, !PT ;  /* 0x0000000007027212 */ /* 0x000fc400078e3cff */
[----:B------:R-:W-:Y:S01]  /*1140*/  LOP3.LUT R0, R3, R0, RZ, 0x3c, !PT ;  /* 0x0000000003007212 */ /* 0x000fe200078e3cff */
[----:B------:R-:W-:Y:S01]  /*1150*/  IMAD.MOV R3, RZ, RZ, -R25 ;  /* 0x000000ffff037224 */ /* 0x000fe200078e0a19 */
[----:B------:R-:W-:Y:S01]  /*1160*/  PRMT R16, R16, 0x9910, RZ ;  /* 0x0000991010107816 */ /* 0x000fe200000000ff */
[--C-:B------:R-:W-:Y:S01]  /*1170*/  IMAD R7, R6, R21, R11.reuse ;  /* 0x0000001506077224 */ /* 0x100fe200078e020b */
[----:B------:R-:W-:Y:S01]  /*1180*/  LOP3.LUT R21, R10, R15, RZ, 0x3c, !PT ;  /* 0x0000000f0a157212 */ /* 0x000fe200078e3cff */
[----:B------:R-:W-:Y:S01]  /*1190*/  IMAD R11, R26, R3, R11 ;  /* 0x000000031a0b7224 */ /* 0x000fe200078e020b */
[----:B------:R-:W-:Y:S01]  /*11a0*/  LOP3.LUT R25, R10, R23, RZ, 0x3c, !PT ;  /* 0x000000170a197212 */ /* 0x000fe200078e3cff */
[----:B------:R-:W-:Y:S01]  /*11b0*/  @!P4 IMAD.IADD R5, R5, 0x1, -R14 ;  /* 0x000000010505c824 */ /* 0x000fe200078e0a0e */
[----:B------:R-:W-:Y:S01]  /*11c0*/  ISETP.GT.U32.AND P5, PT, R18, R7, PT ;  /* 0x000000071200720c */ /* 0x000fe20003fa4070 */
[----:B------:R-:W-:Y:S01]  /*11d0*/  IMAD.MOV.U32 R3, RZ, RZ, R16 ;  /* 0x000000ffff037224 */ /* 0x000fe200078e0010 */
[----:B------:R-:W-:Y:S01]  /*11e0*/  LOP3.LUT R16, R10, R17, RZ, 0x3c, !PT ;  /* 0x000000110a107212 */ /* 0x000fe200078e3cff */
[----:B------:R-:W-:Y:S01]  /*11f0*/  @!P4 VIADD R24, R24, 0x1 ;  /* 0x000000011818c836 */ /* 0x000fe20000000000 */
[----:B------:R-:W-:-:S02]  /*1200*/  ISETP.GE.U32.AND P0, PT, R5, R14, PT ;  /* 0x0000000e0500720c */ /* 0x000fc40003f06070 */
[----:B------:R-:W-:Y:S02]  /*1210*/  ISETP.GE.AND P6, PT, R16, RZ, PT ;  /* 0x000000ff1000720c */ /* 0x000fe40003fc6270 */
[----:B------:R-:W-:Y:S02]  /*1220*/  PRMT R16, R2, 0x9910, RZ ;  /* 0x0000991002107816 */ /* 0x000fe400000000ff */
[----:B------:R-:W-:Y:S02]  /*1230*/  ISETP.GE.AND P1, PT, R21, RZ, PT ;  /* 0x000000ff1500720c */ /* 0x000fe40003f26270 */
[----:B------:R-:W-:Y:S01]  /*1240*/  ISETP.GT.AND P2, PT, R3, -0x1, PT ;  /* 0xffffffff0300780c */ /* 0x000fe20003f44270 */
[----:B------:R-:W-:Y:S01]  /*1250*/  @!P5 IMAD.IADD R7, R7, 0x1, -R18 ;  /* 0x000000010707d824 */ /* 0x000fe200078e0a12 */
[----:B------:R-:W-:Y:S01]  /*1260*/  PRMT R21, R0, 0x9910, RZ ;  /* 0x0000991000157816 */ /* 0x000fe200000000ff */
[----:B------:R-:W0:Y:S01]  /*1270*/  LDC.64 R2, c[0x0][0x218] ;  /* 0x00008600ff027b82 */ /* 0x000e220000000a00 */
[----:B------:R-:W-:Y:S01]  /*1280*/  IMAD.MOV.U32 R0, RZ, RZ, R16 ;  /* 0x000000ffff007224 */ /* 0x000fe200078e0010 */
[----:B------:R-:W-:Y:S01]  /*1290*/  ISETP.GT.U32.AND P3, PT, R22, R11, PT ;  /* 0x0000000b1600720c */ /* 0x000fe20003f64070 */
[----:B------:R-:W-:Y:S01]  /*12a0*/  @P0 VIADD R24, R24, 0x1 ;  /* 0x0000000118180836 */ /* 0x000fe20000000000 */
[----:B------:R-:W-:Y:S01]  /*12b0*/  ISETP.GE.U32.AND P4, PT, R7, R18, PT ;  /* 0x000000120700720c */ /* 0x000fe20003f86070 */
[----:B------:R-:W-:Y:S01]  /*12c0*/  IMAD.MOV.U32 R16, RZ, RZ, R21 ;  /* 0x000000ffff107224 */ /* 0x000fe200078e0015 */
[----:B------:R-:W-:Y:S01]  /*12d0*/  LOP3.LUT R21, RZ, R17, RZ, 0x33, !PT ;  /* 0x00000011ff157212 */ /* 0x000fe200078e33ff */
[----:B------:R-:W-:Y:S01]  /*12e0*/  @!P6 IMAD.MOV R24, RZ, RZ, -R24 ;  /* 0x000000ffff18e224 */ /* 0x000fe200078e0a18 */
[----:B------:R-:W-:Y:S01]  /*12f0*/  ISETP.GT.AND P6, PT, R0, -0x1, PT ;  /* 0xffffffff0000780c */ /* 0x000fe20003fc4270 */
[----:B------:R-:W-:Y:S01]  /*1300*/  @!P5 VIADD R6, R6, 0x1 ;  /* 0x000000010606d836 */ /* 0x000fe20000000000 */
[----:B------:R-:W-:-:S02]  /*1310*/  ISETP.GE.AND P0, PT, R25, RZ, PT ;  /* 0x000000ff1900720c */ /* 0x000fc40003f06270 */
[----:B------:R-:W-:-:S03]  /*1320*/  ISETP.GT.AND P5, PT, R16, -0x1, PT ;  /* 0xffffffff1000780c */ /* 0x000fc60003fa4270 */
[----:B------:R-:W-:Y:S02]  /*1330*/  @!P3 IMAD.IADD R11, R11, 0x1, -R22 ;  /* 0x000000010b0bb824 */ /* 0x000fe400078e0a16 */
[----:B------:R-:W-:Y:S01]  /*1340*/  @!P3 VIADD R26, R26, 0x1 ;  /* 0x000000011a1ab836 */ /* 0x000fe20000000000 */
[----:B------:R-:W-:Y:S01]  /*1350*/  ISETP.NE.AND P3, PT, R17, RZ, PT ;  /* 0x000000ff1100720c */ /* 0x000fe20003f65270 */
[----:B------:R-:W-:Y:S01]  /*1360*/  @P4 VIADD R6, R6, 0x1 ;  /* 0x0000000106064836 */ /* 0x000fe20000000000 */
[----:B------:R-:W-:Y:S02]  /*1370*/  ISETP.GE.U32.AND P4, PT, R11, R22, PT ;  /* 0x000000160b00720c */ /* 0x000fe40003f86070 */
[----:B------:R-:W-:Y:S01]  /*1380*/  SEL R17, R21, R24, !P3 ;  /* 0x0000001815117207 */ /* 0x000fe20005800000 */
[----:B------:R-:W-:Y:S10]  /*1390*/  @P6 BRA `(.L_x_26982) ;  /* 0x0000000000286947 */ /* 0x000ff40003800000 */
[----:B------:R-:W-:Y:S01]  /*13a0*/  ISETP.GT.U32.AND P6, PT, R14, R5, PT ;  /* 0x000000050e00720c */ /* 0x000fe20003fc4070 */
[----:B------:R-:W-:Y:S02]  /*13b0*/  IMAD.IADD R14, R5, 0x1, -R14 ;  /* 0x00000001050e7824 */ /* 0x000fe400078e0a0e */
[----:B------:R-:W-:-:S03]  /*13c0*/  VIADD R0, R17, 0xffffffff ;  /* 0xffffffff11007836 */ /* 0x000fc60000000000 */
[----:B------:R-:W-:Y:S02]  /*13d0*/  SEL R14, R14, R5, !P6 ;  /* 0x000000050e0e7207 */ /* 0x000fe40007000000 */
[----:B------:R-:W-:-:S13]  /*13e0*/  ISETP.GE.AND P6, PT, R10, RZ, PT ;  /* 0x000000ff0a00720c */ /* 0x000fda0003fc6270 */
[----:B------:R-:W-:-:S05]  /*13f0*/  @!P6 IMAD.MOV R14, RZ, RZ, -R14 ;  /* 0x000000ffff0ee224 */ /* 0x000fca00078e0a0e */
[----:B------:R-:W-:-:S04]  /*1400*/  SEL R14, R21, R14, !P3 ;  /* 0x0000000e150e7207 */ /* 0x000fc80005800000 */
[----:B------:R-:W-:-:S13]  /*1410*/  ISETP.NE.AND P3, PT, R14, RZ, PT ;  /* 0x000000ff0e00720c */ /* 0x000fda0003f65270 */
[----:B------:R-:W-:-:S04]  /*1420*/  @!P3 IMAD.MOV R0, RZ, RZ, R17 ;  /* 0x000000ffff00b224 */ /* 0x000fc800078e0211 */
[----:B------:R-:W-:-:S07]  /*1430*/  IMAD.MOV.U32 R17, RZ, RZ, R0 ;  /* 0x000000ffff117224 */ /* 0x000fce00078e0000 */
.L_x_26982:
[----:B------:R-:W-:Y:S05]  /*1440*/  BSYNC B0 ;  /* 0x0000000000007941 */ /* 0x000fea0003800000 */
.L_x_26981:
[----:B------:R-:W-:Y:S01]  /*1450*/  ISETP.NE.AND P6, PT, R15, RZ, PT ;  /* 0x000000ff0f00720c */ /* 0x000fe20003fc5270 */
[----:B------:R-:W-:Y:S01]  /*1460*/  @!P1 IMAD.MOV R6, RZ, RZ, -R6 ;  /* 0x000000ffff069224 */ /* 0x000fe200078e0a06 */
[----:B------:R-:W-:Y:S01]  /*1470*/  LOP3.LUT R15, RZ, R15, RZ, 0x33, !PT ;  /* 0x0000000fff0f7212 */ /* 0x000fe200078e33ff */
[----:B------:R-:W-:Y:S01]  /*1480*/  @P4 VIADD R26, R26, 0x1 ;  /* 0x000000011a1a4836 */ /* 0x000fe20000000000 */
[----:B------:R-:W-:Y:S01]  /*1490*/  BSSY B0, `(.L_x_26983) ;  /* 0x0000011000007945 */ /* 0x000fe20003800000 */
[----:B------:R-:W-:Y:S01]  /*14a0*/  ISETP.NE.AND P3, PT, R23, RZ, PT ;  /* 0x000000ff1700720c */ /* 0x000fe20003f65270 */
[----:B0-----:R-:W-:Y:S01]  /*14b0*/  IMAD.WIDE.U32 R2, R8, 0x2, R2 ;  /* 0x0000000208027825 */ /* 0x001fe200078e0002 */
[----:B------:R-:W-:Y:S02]  /*14c0*/  LOP3.LUT R23, RZ, R23, RZ, 0x33, !PT ;  /* 0x00000017ff177212 */ /* 0x000fe400078e33ff */
[----:B------:R-:W-:Y:S01]  /*14d0*/  SEL R0, R15, R6, !P6 ;  /* 0x000000060f007207 */ /* 0x000fe20007000000 */
[----:B------:R-:W-:Y:S01]  /*14e0*/  @!P0 IMAD.MOV R26, RZ, RZ, -R26 ;  /* 0x000000ffff1a8224 */ /* 0x000fe200078e0a1a */
[----:B------:R-:W-:Y:S07]  /*14f0*/  @P2 BRA `(.L_x_26984) ;  /* 0x0000000000282947 */ /* 0x000fee0003800000 */
        /* <DEDUP_REMOVED lines=10> */
.L_x_26984:
[----:B------:R-:W-:Y:S05]  /*15a0*/  BSYNC B0 ;  /* 0x0000000000007941 */ /* 0x000fea0003800000 */
.L_x_26983:
        /* <DEDUP_REMOVED lines=14> */
.L_x_26986:
[----:B------:R-:W-:Y:S05]  /*1690*/  BSYNC B0 ;  /* 0x0000000000007941 */ /* 0x000fea0003800000 */
.L_x_26985:
[----:B------:R-:W-:Y:S02]  /*16a0*/  PRMT R12, R12, 0x5410, R19 ;  /* 0x000054100c0c7816 */ /* 0x000fe40000000013 */
[----:B------:R-:W-:Y:S02]  /*16b0*/  PRMT R13, R13, 0x5410, R20 ;  /* 0x000054100d0d7816 */ /* 0x000fe40000000014 */
[----:B------:R-:W-:Y:S02]  /*16c0*/  PRMT R4, R4, 0x5410, R17 ;  /* 0x0000541004047816 */ /* 0x000fe40000000011 */
[----:B------:R-:W-:Y:S01]  /*16d0*/  PRMT R5, R0, 0x5410, R5 ;  /* 0x0000541000057816 */ /* 0x000fe20000000005 */
[----:B------:R-:W-:Y:S04]  /*16e0*/  STG.E.64 desc[UR4][R2.64], R12 ;  /* 0x0000000c02007986 */ /* 0x000fe8000c101b04 */
[----:B------:R-:W-:Y:S01]  /*16f0*/  STG.E.64 desc[UR4][R2.64+0x400], R4 ;  /* 0x0004000402007986 */ /* 0x000fe2000c101b04 */
[----:B------:R-:W-:Y:S05]  /*1700*/  EXIT ;  /* 0x000000000000794d */ /* 0x000fea0003800000 */
.L_x_26970:
        /* <DEDUP_REMOVED lines=28> */
[-C--:B------:R-:W-:Y:S01]  /*18d0*/  ISETP.GE.AND P6, PT, R21, R4.reuse, PT ;  /* 0x000000041500720c */ /* 0x080fe20003fc6270 */
[----:B--2---:R-:W-:Y:S01]  /*18e0*/  @!P5 IMAD.WIDE.U32 R14, R15, 0x2, R2 ;  /* 0x000000020f0ed825 */ /* 0x004fe200078e0002 */
[----:B0-----:R-:W-:Y:S01]  /*18f0*/  PRMT R11, RZ, 0x7610, R11 ;  /* 0x00007610ff0b7816 */ /* 0x001fe2000000000b */
[----:B------:R-:W0:Y:S02]  /*1900*/  @!P2 LDC.64 R2, c[0x0][0x220] ;  /* 0x00008800ff02ab82 */ /* 0x000e240000000a00 */
[----:B---3--:R-:W-:Y:S01]  /*1910*/  @!P1 IMAD.WIDE.U32 R22, R17, 0x2, R22 ;  /* 0x0000000211169825 */ /* 0x008fe200078e0016 */
[----:B------:R2:W5:Y:S04]  /*1920*/  @!P5 LDG.E.U16 R13, desc[UR4][R14.64] ;  /* 0x000000040e0dd981 */ /* 0x000568000c1e1500 */
[----:B------:R3:W5:Y:S03]  /*1930*/  @!P1 LDG.E.U16 R11, desc[UR4][R22.64] ;  /* 0x00000004160b9981 */ /* 0x000766000c1e1500 */
[----:B------:R-:W-:Y:S01]  /*1940*/  @!P6 IADD3 R27, R8, R21, RZ ;  /* 0x00000015081be210 */ /* 0x000fe20007ffe0ff */
        /* <DEDUP_REMOVED lines=8> */
[----:B0-----:R-:W-:Y:S01]  /*19d0*/  @!P2 IMAD.WIDE.U32 R2, R7, 0x2, R2 ;  /* 0x000000020702a825 */ /* 0x001fe200078e0002 */
[----:B------:R0:W5:Y:S01]  /*19e0*/  @!P3 LDG.E.U16 R9, desc[UR4][R24.64] ;  /* 0x000000041809b981 */ /* 0x000162000c1e1500 */
[----:B------:R-:W-:Y:S02]  /*19f0*/  PRMT R7, RZ, 0x7610, R7 ;  /* 0x00007610ff077816 */ /* 0x000fe40000000007 */
[----:B--2---:R-:W-:-:S04]  /*1a00*/  @!P6 IMAD.WIDE.U32 R14, R27, 0x2, R14 ;  /* 0x000000021b0ee825 */ /* 0x004fc800078e000e */
[----:B------:R2:W5:Y:S01]  /*1a10*/  @!P2 LDG.E.U16 R7, desc[UR4][R2.64] ;  /* 0x000000040207a981 */ /* 0x000562000c1e1500 */
[----:B---3--:R-:W-:Y:S01]  /*1a20*/  @!P0 IMAD.WIDE.U32 R22, R6, 0x2, R22 ;  /* 0x0000000206168825 */ /* 0x008fe200078e0016 */
[----:B0-----:R-:W-:-:S03]  /*1a30*/  PRMT R25, RZ, 0x7610, R25 ;  /* 0x00007610ff197816 */ /* 0x001fc60000000019 */
        /* <DEDUP_REMOVED lines=9> */
[C---:B--2--5:R-:W-:Y:S02]  /*1ad0*/  PRMT R15, R25.reuse, 0x9910, RZ ;  /* 0x00009910190f7816 */ /* 0x064fe400000000ff */
        /* <DEDUP_REMOVED lines=39> */
.L_x_26988:
[----:B------:R-:W-:Y:S05]  /*1d50*/  BSYNC B0 ;  /* 0x0000000000007941 */ /* 0x000fea0003800000 */
.L_x_26987:
[C---:B--2---:R-:W-:Y:S01]  /*1d60*/  VIADD R15, R5.reuse, 0x80 ;  /* 0x00000080050f7836 */ /* 0x044fe20000000000 */
        /* <DEDUP_REMOVED lines=45> */
.L_x_26990:
[----:B------:R-:W-:Y:S05]  /*2040*/  BSYNC B0 ;  /* 0x0000000000007941 */ /* 0x000fea0003800000 */
.L_x_26989:
        /* <DEDUP_REMOVED lines=51> */
.L_x_26992:
[----:B------:R-:W-:Y:S05]  /*2380*/  BSYNC B0 ;  /* 0x0000000000007941 */ /* 0x000fea0003800000 */
.L_x_26991:
        /* <DEDUP_REMOVED lines=43> */
.L_x_26994:
[----:B------:R-:W-:Y:S05]  /*2640*/  BSYNC B0 ;  /* 0x0000000000007941 */ /* 0x000fea0003800000 */
.L_x_26993:
        /* <DEDUP_REMOVED lines=43> */
.L_x_26996:
[----:B------:R-:W-:Y:S05]  /*2900*/  BSYNC B0 ;  /* 0x0000000000007941 */ /* 0x000fea0003800000 */
.L_x_26995:
        /* <DEDUP_REMOVED lines=42> */
.L_x_26998:
[----:B------:R-:W-:Y:S05]  /*2bb0*/  BSYNC B0 ;  /* 0x0000000000007941 */ /* 0x000fea0003800000 */
.L_x_26997:
        /* <DEDUP_REMOVED lines=42> */
.L_x_27000:
[----:B------:R-:W-:Y:S05]  /*2e60*/  BSYNC B0 ;  /* 0x0000000000007941 */ /* 0x000fea0003800000 */
.L_x_26999:
        /* <DEDUP_REMOVED lines=42> */
.L_x_27002:
[----:B------:R-:W-:Y:S05]  /*3110*/  BSYNC B0 ;  /* 0x0000000000007941 */ /* 0x000fea0003800000 */
.L_x_27001:
        /* <DEDUP_REMOVED lines=15> */
.L_x_27005:
[----:B------:R-:W-:-:S13]  /*3210*/  ISETP.GE.AND P0, PT, R5, R4, PT ;  /* 0x000000040500720c */ /* 0x000fda0003f06270 */
[----:B------:R-:W-:Y:S05]  /*3220*/  @P0 BRA `(.L_x_27007) ;  /* 0x0000000000300947 */ /* 0x000fea0003800000 */
[----:B0-----:R-:W0:Y:S01]  /*3230*/  LDC.64 R2, c[0x0][0x218] ;  /* 0x00008600ff027b82 */ /* 0x001e220000000a00 */
[----:B------:R-:W-:Y:S02]  /*3240*/  IMAD.IADD R15, R8, 0x1, R5 ;  /* 0x00000001080f7824 */ /* 0x000fe400078e0205 */
[----:B------:R-:W-:Y:S02]  /*3250*/  VIADD R5, R5, 0x80 ;  /* 0x0000008005057836 */ /* 0x000fe40000000000 */
[----:B0-----:R-:W-:-:S05]  /*3260*/  IMAD.WIDE.U32 R2, R15, 0x2, R2 ;  /* 0x000000020f027825 */ /* 0x001fca00078e0002 */
[----:B------:R0:W-:Y:S02]  /*3270*/  STG.E.U16 desc[UR4][R2.64], R13 ;  /* 0x0000000d02007986 */ /* 0x0001e4000c101504 */
.L_x_27006:
[----:B------:R-:W-:-:S13]  /*3280*/  ISETP.GE.AND P0, PT, R5, R4, PT ;  /* 0x000000040500720c */ /* 0x000fda0003f06270 */
[----:B------:R-:W-:Y:S05]  /*3290*/  @P0 BRA `(.L_x_27008) ;  /* 0x0000000000300947 */ /* 0x000fea0003800000 */
[----:B0-----:R-:W0:Y:S01]  /*32a0*/  LDC.64 R2, c[0x0][0x218] ;  /* 0x00008600ff027b82 */ /* 0x001e220000000a00 */
[----:B------:R-:W-:Y:S02]  /*32b0*/  IMAD.IADD R13, R8, 0x1, R5 ;  /* 0x00000001080d7824 */ /* 0x000fe400078e0205 */
[----:B------:R-:W-:Y:S02]  /*32c0*/  VIADD R5, R5, 0x80 ;  /* 0x0000008005057836 */ /* 0x000fe40000000000 */
[----:B0-----:R-:W-:-:S05]  /*32d0*/  IMAD.WIDE.U32 R2, R13, 0x2, R2 ;  /* 0x000000020d027825 */ /* 0x001fca00078e0002 */
[----:B------:R1:W-:Y:S02]  /*32e0*/  STG.E.U16 desc[UR4][R2.64], R11 ;  /* 0x0000000b02007986 */ /* 0x0003e4000c101504 */
.L_x_27007:
[----:B------:R-:W-:-:S13]  /*32f0*/  ISETP.GE.AND P0, PT, R5, R4, PT ;  /* 0x000000040500720c */ /* 0x000fda0003f06270 */
[----:B------:R-:W-:Y:S05]  /*3300*/  @P0 BRA `(.L_x_27009) ;  /* 0x0000000000340947 */ /* 0x000fea0003800000 */
[----:B01----:R-:W0:Y:S01]  /*3310*/  LDC.64 R2, c[0x0][0x218] ;  /* 0x00008600ff027b82 */ /* 0x003e220000000a00 */
[----:B------:R-:W-:Y:S02]  /*3320*/  IMAD.IADD R11, R8, 0x1, R5 ;  /* 0x00000001080b7824 */ /* 0x000fe400078e0205 */
[----:B------:R-:W-:Y:S02]  /*3330*/  VIADD R5, R5, 0x80 ;  /* 0x0000008005057836 */ /* 0x000fe40000000000 */
[----:B0-----:R-:W-:-:S05]  /*3340*/  IMAD.WIDE.U32 R2, R11, 0x2, R2 ;  /* 0x000000020b027825 */ /* 0x001fca00078e0002 */
[----:B------:R1:W-:Y:S02]  /*3350*/  STG.E.U16 desc[UR4][R2.64], R9 ;  /* 0x0000000902007986 */ /* 0x0003e4000c101504 */
.L_x_27008:
        /* <DEDUP_REMOVED lines=8> */
.L_x_27009:
[----:B------:R-:W-:Y:S05]  /*33e0*/  BSYNC B1 ;  /* 0x0000000000017941 */ /* 0x000fea0003800000 */
.L_x_27004:
[----:B------:R-:W-:-:S13]  /*33f0*/  ISETP.GE.AND P0, PT, R5, R4, PT ;  /* 0x000000040500720c */ /* 0x000fda0003f06270 */
[----:B012---:R-:W0:Y:S01]  /*3400*/  @!P0 LDC.64 R2, c[0x0][0x218] ;  /* 0x00008600ff028b82 */ /* 0x007e220000000a00 */
[----:B------:R-:W-:Y:S02]  /*3410*/  @!P0 IMAD.IADD R7, R8, 0x1, R5 ;  /* 0x0000000108078824 */ /* 0x000fe400078e0205 */
[----:B------:R-:W-:Y:S02]  /*3420*/  @!P0 VIADD R5, R5, 0x80 ;  /* 0x0000008005058836 */ /* 0x000fe40000000000 */
[----:B0-----:R-:W-:-:S05]  /*3430*/  @!P0 IMAD.WIDE.U32 R2, R7, 0x2, R2 ;  /* 0x0000000207028825 */ /* 0x001fca00078e0002 */
[----:B------:R2:W-:Y:S02]  /*3440*/  @!P0 STG.E.U16 desc[UR4][R2.64], R14 ;  /* 0x0000000e02008986 */ /* 0x0005e4000c101504 */
.L_x_27010:
[----:B------:R-:W-:Y:S05]  /*3450*/  BSYNC B0 ;  /* 0x0000000000007941 */ /* 0x000fea0003800000 */
.L_x_27003:
        /* <DEDUP_REMOVED lines=8> */
.L_x_27011:
        /* <DEDUP_REMOVED lines=10> */
.L_x_37893:


//--------------------- .text._ZN2at6native29vectorized_elementwise_kernelILi8ENS0_13AUnaryFunctorIsssZZZNS0_15binary_internal21div_floor_kernel_cudaERNS_18TensorIteratorBaseEENKUlvE_clEvENKUlvE3_clEvEUlssE_EESt5arrayIPcLm2EEEEviT0_T1_ --------------------------
	.section	.text._ZN2at6native29vectorized_elementwise_kernelILi8ENS0_13AUnaryFunctorIsssZZZNS0_15binary_internal21div_floor_kernel_cudaERNS_18TensorIteratorBaseEENKUlvE_clEvENKUlvE3_clEvEUlssE_EESt5arrayIPcLm2EEEEviT0_T1_,"ax",@progbits
	.align	128
        .global         _ZN2at6native29vectorized_elementwise_kernelILi8ENS0_13AUnaryFunctorIsssZZZNS0_15binary_internal21div_floor_kernel_cudaERNS_18TensorIteratorBaseEENKUlvE_clEvENKUlvE3_clEvEUlssE_EESt5arrayIPcLm2EEEEviT0_T1_
        .type           _ZN2at6native29vectorized_elementwise_kernelILi8ENS0_13AUnaryFunctorIsssZZZNS0_15binary_internal21div_floor_kernel_cudaERNS_18TensorIteratorBaseEENKUlvE_clEvENKUlvE3_clEvEUlssE_EESt5arrayIPcLm2EEEEviT0_T1_,@function
        .size           _ZN2at6native29vectorized_elementwise_kernelILi8ENS0_13AUnaryFunctorIsssZZZNS0_15binary_internal21div_floor_kernel_cudaERNS_18TensorIteratorBaseEENKUlvE_clEvENKUlvE3_clEvEUlssE_EESt5arrayIPcLm2EEEEviT0_T1_,(.L_x_37894 - _ZN2at6native29vectorized_elementwise_kernelILi8ENS0_13AUnaryFunctorIsssZZZNS0_15binary_internal21div_floor_kernel_cudaERNS_18TensorIteratorBaseEENKUlvE_clEvENKUlvE3_clEvEUlssE_EESt5arrayIPcLm2EEEEviT0_T1_)
        .other          _ZN2at6native29vectorized_elementwise_kernelILi8ENS0_13AUnaryFunctorIsssZZZNS0_15binary_internal21div_floor_kernel_cudaERNS_18TensorIteratorBaseEENKUlvE_clEvENKUlvE3_clEvEUlssE_EESt5arrayIPcLm2EEEEviT0_T1_,@"STO_CUDA_ENTRY STV_DEFAULT"
_ZN2at6native29vectorized_elementwise_kernelILi8ENS0_13AUnaryFunctorIsssZZZNS0_15binary_internal21div_floor_kernel_cudaERNS_18TensorIteratorBaseEENKUlvE_clEvENKUlvE3_clEvEUlssE_EESt5arrayIPcLm2EEEEviT0_T1_:
.text._ZN2at6native29vectorized_elementwise_kernelILi8ENS0_13AUnaryFunctorIsssZZZNS0_15binary_internal21div_floor_kernel_cudaERNS_18TensorIteratorBaseEENKUlvE_clEvENKUlvE3_clEvEUlssE_EESt5arrayIPcLm2EEEEviT0_T1_:
        /* <DEDUP_REMOVED lines=13> */
[----:B------:R-:W2:Y:S01]  /*00d0*/  LDG.E.128 R4, desc[UR4][R2.64] ;  /* 0x0000000402047981 */ /* 0x000ea2000c1e1d00 */
[----:B------:R-:W-:Y:S01]  /*00e0*/  BSSY B0, `(.L_x_27013) ;  /* 0x0000051000007945 */ /* 0x000fe20003800000 */
[C---:B--2---:R-:W-:Y:S02]  /*00f0*/  PRMT R21, R4.reuse, 0xbb32, RZ ;  /* 0x0000bb3204157816 */ /* 0x044fe400000000ff */
[----:B------:R-:W-:Y:S02]  /*0100*/  PRMT R22, R4, 0x9910, RZ ;  /* 0x0000991004167816 */ /* 0x000fe400000000ff */
[----:B------:R-:W-:Y:S02]  /*0110*/  IABS R18, R21 ;  /* 0x0000001500127213 */ /* 0x000fe40000000000 */
[----:B------:R-:W-:Y:S02]  /*0120*/  IABS R20, R22 ;  /* 0x0000001600147213 */ /* 0x000fe40000000000 */
[----:B------:R-:W0:Y:S01]  /*0130*/  I2F.RP R9, R18 ;  /* 0x0000001200097306 */ /* 0x000e220000209400 */
[----:B------:R-:W-:-:S02]  /*0140*/  PRMT R19, R5, 0x9910, RZ ;  /* 0x0000991005137816 */ /* 0x000fc400000000ff */
[----:B------:R-:W-:Y:S02]  /*0150*/  PRMT R12, R5, 0xbb32, RZ ;  /* 0x0000bb32050c7816 */ /* 0x000fe400000000ff */
[----:B------:R-:W-:Y:S02]  /*0160*/  IABS R17, R19 ;  /* 0x0000001300117213 */ /* 0x000fe40000000000 */
[----:B------:R-:W-:Y:S01]  /*0170*/  IABS R0, R12 ;  /* 0x0000000c00007213 */ /* 0x000fe20000000000 */
[----:B------:R-:W-:Y:S08]  /*0180*/  I2F.RP R8, R20 ;  /* 0x0000001400087306 */ /* 0x000ff00000209400 */
[----:B0-----:R-:W0:Y:S08]  /*0190*/  MUFU.RCP R9, R9 ;  /* 0x0000000900097308 */ /* 0x001e300000001000 */
[----:B------:R-:W2:Y:S08]  /*01a0*/  I2F.RP R13, R17 ;  /* 0x00000011000d7306 */ /* 0x000eb00000209400 */
[----:B------:R-:W-:Y:S01]  /*01b0*/  I2F.RP R2, R0 ;  /* 0x0000000000027306 */ /* 0x000fe20000209400 */
[----:B0-----:R-:W-:-:S07]  /*01c0*/  VIADD R3, R9, 0xffffffe ;  /* 0x0ffffffe09037836 */ /* 0x001fce0000000000 */
[----:B------:R-:W0:Y:S08]  /*01d0*/  MUFU.RCP R8, R8 ;  /* 0x0000000800087308 */ /* 0x000e300000001000 */
[----:B--2---:R-:W2:Y:S08]  /*01e0*/  MUFU.RCP R13, R13 ;  /* 0x0000000d000d7308 */ /* 0x004eb00000001000 */
[----:B------:R-:W3:Y:S01]  /*01f0*/  F2I.FTZ.U32.TRUNC.NTZ R3, R3 ;  /* 0x0000000300037305 */ /* 0x000ee2000021f000 */
[----:B0-----:R-:W-:-:S07]  /*0200*/  VIADD R10, R8, 0xffffffe ;  /* 0x0ffffffe080a7836 */ /* 0x001fce0000000000 */
[----:B------:R-:W0:Y:S01]  /*0210*/  MUFU.RCP R2, R2 ;  /* 0x0000000200027308 */ /* 0x000e220000001000 */
[----:B--2---:R-:W-:Y:S01]  /*0220*/  VIADD R8, R13, 0xffffffe ;  /* 0x0ffffffe0d087836 */ /* 0x004fe20000000000 */
[----:B------:R-:W-:-:S04]  /*0230*/  PRMT R13, R6, 0x9910, RZ ;  /* 0x00009910060d7816 */ /* 0x000fc800000000ff */
[----:B------:R-:W-:Y:S01]  /*0240*/  IABS R23, R13 ;  /* 0x0000000d00177213 */ /* 0x000fe20000000000 */
[----:B---3--:R-:W-:Y:S01]  /*0250*/  IMAD.MOV R25, RZ, RZ, -R3 ;  /* 0x000000ffff197224 */ /* 0x008fe200078e0a03 */
[----:B------:R2:W3:Y:S03]  /*0260*/  F2I.FTZ.U32.TRUNC.NTZ R11, R10 ;  /* 0x0000000a000b7305 */ /* 0x0004e6000021f000 */
[----:B------:R-:W-:-:S05]  /*0270*/  IMAD R25, R25, R18, RZ ;  /* 0x0000001219197224 */ /* 0x000fca00078e02ff */
[----:B------:R-:W4:Y:S01]  /*0280*/  F2I.FTZ.U32.TRUNC.NTZ R9, R8 ;  /* 0x0000000800097305 */ /* 0x000f22000021f000 */
[----:B0-----:R-:W-:Y:S02]  /*0290*/  VIADD R26, R2, 0xffffffe ;  /* 0x0ffffffe021a7836 */ /* 0x001fe40000000000 */
[----:B------:R-:W-:Y:S02]  /*02a0*/  IMAD.MOV.U32 R2, RZ, RZ, RZ ;  /* 0x000000ffff027224 */ /* 0x000fe400078e00ff */
[----:B--2---:R-:W-:Y:S02]  /*02b0*/  IMAD.MOV.U32 R10, RZ, RZ, RZ ;  /* 0x000000ffff0a7224 */ /* 0x004fe400078e00ff */
[----:B------:R-:W-:Y:S02]  /*02c0*/  IMAD.HI.U32 R25, R3, R25, R2 ;  /* 0x0000001903197227 */ /* 0x000fe400078e0002 */
[----:B------:R-:W0:Y:S02]  /*02d0*/  I2F.RP R2, R23 ;  /* 0x0000001700027306 */ /* 0x000e240000209400 */
[----:B---3--:R-:W-:-:S04]  /*02e0*/  IMAD.MOV R27, RZ, RZ, -R11 ;  /* 0x000000ffff1b7224 */ /* 0x008fc800078e0a0b */
[----:B------:R-:W-:Y:S02]  /*02f0*/  IMAD R27, R27, R20, RZ ;  /* 0x000000141b1b7224 */ /* 0x000fe400078e02ff */
[----:B----4-:R-:W-:Y:S02]  /*0300*/  IMAD.MOV R8, RZ, RZ, -R9 ;  /* 0x000000ffff087224 */ /* 0x010fe400078e0a09 */
[----:B------:R-:W-:Y:S02]  /*0310*/  IMAD.HI.U32 R27, R11, R27, R10 ;  /* 0x0000001b0b1b7227 */ /* 0x000fe400078e000a */
[----:B------:R-:W2:Y:S02]  /*0320*/  F2I.FTZ.U32.TRUNC.NTZ R11, R26 ;  /* 0x0000001a000b7305 */ /* 0x000ea4000021f000 */
[----:B------:R-:W-:Y:S02]  /*0330*/  IMAD R3, R8, R17, RZ ;  /* 0x0000001108037224 */ /* 0x000fe400078e02ff */
[----:B------:R-:W-:-:S04]  /*0340*/  IMAD.MOV.U32 R8, RZ, RZ, RZ ;  /* 0x000000ffff087224 */ /* 0x000fc800078e00ff */
[----:B0-----:R-:W0:Y:S01]  /*0350*/  MUFU.RCP R2, R2 ;  /* 0x0000000200027308 */ /* 0x001e220000001000 */
[----:B------:R-:W-:Y:S01]  /*0360*/  IMAD.HI.U32 R24, R9, R3, R8 ;  /* 0x0000000309187227 */ /* 0x000fe200078e0008 */
[----:B------:R-:W-:-:S03]  /*0370*/  IABS R9, R22 ;  /* 0x0000001600097213 */ /* 0x000fc60000000000 */
[----:B--2---:R-:W-:-:S04]  /*0380*/  IMAD.MOV R29, RZ, RZ, -R11 ;  /* 0x000000ffff1d7224 */ /* 0x004fc800078e0a0b */
[----:B------:R-:W-:-:S04]  /*0390*/  IMAD R29, R29, R0, RZ ;  /* 0x000000001d1d7224 */ /* 0x000fc800078e02ff */
[----:B------:R-:W-:Y:S01]  /*03a0*/  IMAD.HI.U32 R29, R11, R29, R10 ;  /* 0x0000001d0b1d7227 */ /* 0x000fe200078e000a */
[----:B-1----:R-:W-:-:S03]  /*03b0*/  PRMT R10, R16, 0x9910, RZ ;  /* 0x00009910100a7816 */ /* 0x002fc600000000ff */
[----:B0-----:R-:W-:Y:S01]  /*03c0*/  VIADD R3, R2, 0xffffffe ;  /* 0x0ffffffe02037836 */ /* 0x001fe20000000000 */
[----:B------:R-:W-:Y:S01]  /*03d0*/  IABS R8, R10 ;  /* 0x0000000a00087213 */ /* 0x000fe20000000000 */
[----:B------:R-:W-:-:S04]  /*03e0*/  IMAD.MOV R2, RZ, RZ, -R9 ;  /* 0x000000ffff027224 */ /* 0x000fc800078e0a09 */
        /* <DEDUP_REMOVED lines=9> */
[----:B------:R-:W-:Y:S02]  /*0480*/  LOP3.LUT R2, R10, R22, RZ, 0x3c, !PT ;  /* 0x000000160a027212 */ /* 0x000fe400078e3cff */
[----:B------:R-:W-:Y:S01]  /*0490*/  ISETP.GE.U32.AND P0, PT, R27, R20, PT ;  /* 0x000000141b00720c */ /* 0x000fe20003f06070 */
[----:B------:R-:W-:Y:S01]  /*04a0*/  @!P1 VIADD R11, R11, 0x1 ;  /* 0x000000010b0b9836 */ /* 0x000fe20000000000 */
[----:B------:R-:W-:Y:S02]  /*04b0*/  ISETP.GE.AND P2, PT, R2, RZ, PT ;  /* 0x000000ff0200720c */ /* 0x000fe40003f46270 */
[----:B------:R-:W-:-:S04]  /*04c0*/  LOP3.LUT R2, R4, R16, RZ, 0x3c, !PT ;  /* 0x0000001004027212 */ /* 0x000fc800078e3cff */
[----:B------:R-:W-:-:S04]  /*04d0*/  PRMT R2, R2, 0x9910, RZ ;  /* 0x0000991002027816 */ /* 0x000fc800000000ff */
[----:B------:R-:W-:Y:S01]  /*04e0*/  ISETP.GT.AND P1, PT, R2, -0x1, PT ;  /* 0xffffffff0200780c */ /* 0x000fe20003f24270 */
[----:B------:R-:W-:Y:S01]  /*04f0*/  @P0 VIADD R11, R11, 0x1 ;  /* 0x000000010b0b0836 */ /* 0x000fe20000000000 */
[----:B------:R-:W-:Y:S02]  /*0500*/  ISETP.NE.AND P0, PT, R22, RZ, PT ;  /* 0x000000ff1600720c */ /* 0x000fe40003f05270 */
[----:B------:R-:W-:Y:S01]  /*0510*/  LOP3.LUT R22, RZ, R22, RZ, 0x33, !PT ;  /* 0x00000016ff167212 */ /* 0x000fe200078e33ff */
[----:B------:R-:W-:-:S05]  /*0520*/  @!P2 IMAD.MOV R11, RZ, RZ, -R11 ;  /* 0x000000ffff0ba224 */ /* 0x000fca00078e0a0b */
[----:B------:R-:W-:-:S03]  /*0530*/  SEL R11, R22, R11, !P0 ;  /* 0x0000000b160b7207 */ /* 0x000fc60004000000 */
        /* <DEDUP_REMOVED lines=11> */
.L_x_27014:
[----:B------:R-:W-:Y:S05]  /*05f0*/  BSYNC B0 ;  /* 0x0000000000007941 */ /* 0x000fea0003800000 */
.L_x_27013:
[----:B------:R-:W-:Y:S01]  /*0600*/  IABS R2, R21 ;  /* 0x0000001500027213 */ /* 0x000fe20000000000 */
[----:B------:R-:W-:Y:S01]  /*0610*/  IMAD.HI.U32 R27, R25, R8, RZ ;  /* 0x00000008191b7227 */ /* 0x000fe200078e00ff */
[----:B------:R-:W-:Y:S01]  /*0620*/  IABS R3, R19 ;  /* 0x0000001300037213 */ /* 0x000fe20000000000 */
[----:B------:R-:W-:Y:S01]  /*0630*/  BSSY B0, `(.L_x_27015) ;  /* 0x000002b000007945 */ /* 0x000fe20003800000 */
[----:B------:R-:W-:Y:S01]  /*0640*/  PRMT R4, R4, 0x7632, R4 ;  /* 0x0000763204047816 */ /* 0x000fe20000000004 */
[----:B------:R-:W-:Y:S01]  /*0650*/  IMAD.MOV R2, RZ, RZ, -R2 ;  /* 0x000000ffff027224 */ /* 0x000fe200078e0a02 */
[----:B------:R-:W-:Y:S01]  /*0660*/  ISETP.NE.AND P5, PT, R21, RZ, PT ;  /* 0x000000ff1500720c */ /* 0x000fe20003fa5270 */
[----:B------:R-:W-:Y:S01]  /*0670*/  IMAD.MOV R3, RZ, RZ, -R3 ;  /* 0x000000ffff037224 */ /* 0x000fe200078e0a03 */
[----:B------:R-:W-:Y:S01]  /*0680*/  LOP3.LUT R4, R4, R16, RZ, 0x3c, !PT ;  /* 0x0000001004047212 */ /* 0x000fe200078e3cff */
[----:B------:R-:W-:Y:S01]  /*0690*/  IMAD R25, R27, R2, R8 ;  /* 0x000000021b197224 */ /* 0x000fe200078e0208 */
[----:B------:R-:W-:-:S02]  /*06a0*/  LOP3.LUT R2, R5, R16, RZ, 0x3c, !PT ;  /* 0x0000001005027212 */ /* 0x000fc400078e3cff */
[----:B------:R-:W-:Y:S02]  /*06b0*/  PRMT R4, R4, 0x9910, RZ ;  /* 0x0000991004047816 */ /* 0x000fe400000000ff */
[----:B------:R-:W-:Y:S02]  /*06c0*/  ISETP.GT.U32.AND P4, PT, R18, R25, PT ;  /* 0x000000191200720c */ /* 0x000fe40003f84070 */
[----:B------:R-:W-:Y:S01]  /*06d0*/  PRMT R20, R2, 0x9910, RZ ;  /* 0x0000991002147816 */ /* 0x000fe200000000ff */
[----:B------:R-:W-:Y:S01]  /*06e0*/  IMAD.MOV.U32 R2, RZ, RZ, R3 ;  /* 0x000000ffff027224 */ /* 0x000fe200078e0003 */
[----:B------:R-:W-:Y:S01]  /*06f0*/  ISETP.GT.AND P6, PT, R4, -0x1, PT ;  /* 0xffffffff0400780c */ /* 0x000fe20003fc4270 */
[----:B------:R-:W-:Y:S01]  /*0700*/  IMAD.HI.U32 R3, R24, R8, RZ ;  /* 0x0000000818037227 */ /* 0x000fe200078e00ff */
[----:B------:R-:W-:Y:S02]  /*0710*/  ISETP.GT.AND P0, PT, R20, -0x1, PT ;  /* 0xffffffff1400780c */ /* 0x000fe40003f04270 */
[-C--:B------:R-:W-:Y:S01]  /*0720*/  LOP3.LUT R20, R10, R21.reuse, RZ, 0x3c, !PT ;  /* 0x000000150a147212 */ /* 0x080fe200078e3cff */
[----:B------:R-:W-:Y:S01]  /*0730*/  IMAD R2, R3, R2, R8 ;  /* 0x0000000203027224 */ /* 0x000fe200078e0208 */
[----:B------:R-:W-:-:S02]  /*0740*/  LOP3.LUT R4, RZ, R21, RZ, 0x33, !PT ;  /* 0x00000015ff047212 */ /* 0x000fc400078e33ff */
[----:B------:R-:W-:Y:S01]  /*0750*/  ISETP.GE.AND P3, PT, R20, RZ, PT ;  /* 0x000000ff1400720c */ /* 0x000fe20003f66270 */
[----:B------:R-:W-:Y:S01]  /*0760*/  @!P4 IMAD.IADD R25, R25, 0x1, -R18 ;  /* 0x000000011919c824 */ /* 0x000fe200078e0a12 */
[----:B------:R-:W-:Y:S01]  /*0770*/  ISETP.GT.U32.AND P2, PT, R17, R2, PT ;  /* 0x000000021100720c */ /* 0x000fe20003f44070 */
[----:B------:R-:W-:Y:S01]  /*0780*/  @!P4 VIADD R27, R27, 0x1 ;  /* 0x000000011b1bc836 */ /* 0x000fe20000000000 */
[----:B------:R-:W-:Y:S02]  /*0790*/  LOP3.LUT R20, R10, R19, RZ, 0x3c, !PT ;  /* 0x000000130a147212 */ /* 0x000fe400078e3cff */
[----:B------:R-:W-:Y:S02]  /*07a0*/  ISETP.GE.U32.AND P1, PT, R25, R18, PT ;  /* 0x000000121900720c */ /* 0x000fe40003f26070 */
[----:B------:R-:W-:-:S07]  /*07b0*/  PRMT R21, R6, 0xbb32, RZ ;  /* 0x0000bb3206157816 */ /* 0x000fce00000000ff */
[----:B------:R-:W-:Y:S02]  /*07c0*/  @!P2 IMAD.IADD R2, R2, 0x1, -R17 ;  /* 0x000000010202a824 */ /* 0x000fe400078e0a11 */
[----:B------:R-:W-:Y:S02]  /*07d0*/  @!P2 VIADD R3, R3, 0x1 ;  /* 0x000000010303a836 */ /* 0x000fe40000000000 */
[----:B------:R-:W-:Y:S01]  /*07e0*/  @P1 VIADD R27, R27, 0x1 ;  /* 0x000000011b1b1836 */ /* 0x000fe20000000000 */
[----:B------:R-:W-:Y:S02]  /*07f0*/  ISETP.GE.AND P1, PT, R20, RZ, PT ;  /* 0x000000ff1400720c */ /* 0x000fe40003f26270 */
[----:B------:R-:W-:Y:S01]  /*0800*/  ISETP.GE.U32.AND P4, PT, R2, R17, PT ;  /* 0x000000110200720c */ /* 0x000fe20003f86070 */
        /* <DEDUP_REMOVED lines=13> */
.L_x_27016:
[----:B------:R-:W-:Y:S05]  /*08e0*/  BSYNC B0 ;  /* 0x0000000000007941 */ /* 0x000fea0003800000 */
.L_x_27015:
[----:B------:R-:W-:Y:S01]  /*08f0*/  IABS R4, R12 ;  /* 0x0000000c00047213 */ /* 0x000fe20000000000 */
[----:B------:R-:W-:Y:S01]  /*0900*/  @P4 VIADD R3, R3, 0x1 ;  /* 0x0000000103034836 */ /* 0x000fe20000000000 */
[----:B------:R-:W-:Y:S01]  /*0910*/  ISETP.NE.AND P2, PT, R19, RZ, PT ;  /* 0x000000ff1300720c */ /* 0x000fe20003f45270 */
[----:B------:R-:W-:Y:S01]  /*0920*/  IMAD.HI.U32 R27, R29, R8, RZ ;  /* 0x000000081d1b7227 */ /* 0x000fe200078e00ff */
[----:B------:R-:W-:Y:S01]  /*0930*/  BSSY B0, `(.L_x_27017) ;  /* 0x0000013000007945 */ /* 0x000fe20003800000 */
[----:B------:R-:W-:Y:S02]  /*0940*/  PRMT R25, R7, 0x9910, RZ ;  /* 0x0000991007197816 */ /* 0x000fe400000000ff */
[----:B------:R-:W-:Y:S01]  /*0950*/  IMAD.MOV R18, RZ, RZ, -R4 ;  /* 0x000000ffff127224 */ /* 0x000fe200078e0a04 */
[----:B------:R-:W-:Y:S01]  /*0960*/  LOP3.LUT R4, RZ, R19, RZ, 0x33, !PT ;  /* 0x00000013ff047212 */ /* 0x000fe200078e33ff */
[----:B------:R-:W-:Y:S01]  /*0970*/  @!P1 IMAD.MOV R3, RZ, RZ, -R3 ;  /* 0x000000ffff039224 */ /* 0x000fe200078e0a03 */
[----:B------:R-:W-:Y:S01]  /*0980*/  IABS R19, R21 ;  /* 0x0000001500137213 */ /* 0x000fe20000000000 */
[----:B------:R-:W-:-:S03]  /*0990*/  IMAD R29, R27, R18, R8 ;  /* 0x000000121b1d7224 */ /* 0x000fc600078e0208 */
        /* <DEDUP_REMOVED lines=12> */
.L_x_27018:
[----:B------:R-:W-:Y:S05]  /*0a60*/  BSYNC B0 ;  /* 0x0000000000007941 */ /* 0x000fea0003800000 */
.L_x_27017:
[----:B------:R-:W0:Y:S01]  /*0a70*/  I2F.RP R3, R19 ;  /* 0x0000001300037306 */ /* 0x000e220000209400 */
[----:B------:R-:W-:Y:S01]  /*0a80*/  ISETP.GT.U32.AND P1, PT, R0, R29, PT ;  /* 0x0000001d0000720c */ /* 0x000fe20003f24070 */
[----:B------:R-:W-:Y:S01]  /*0a90*/  BSSY B0, `(.L_x_27019) ;  /* 0x0000022000007945 */ /* 0x000fe20003800000 */
[----:B------:R-:W-:Y:S02]  /*0aa0*/  IABS R22, R25 ;  /* 0x0000001900167213 */ /* 0x000fe40000000000 */
[----:B------:R-:W-:Y:S02]  /*0ab0*/  PRMT R5, R5, 0x7632, R5 ;  /* 0x0000763205057816 */ /* 0x000fe40000000005 */
[----:B------:R-:W-:Y:S01]  /*0ac0*/  PRMT R17, R7, 0xbb32, RZ ;  /* 0x0000bb3207117816 */ /* 0x000fe200000000ff */
[----:B------:R-:W1:Y:S01]  /*0ad0*/  I2F.RP R4, R22 ;  /* 0x0000001600047306 */ /* 0x000e620000209400 */
[----:B------:R-:W-:-:S04]  /*0ae0*/  LOP3.LUT R2, R5, R16, RZ, 0x3c, !PT ;  /* 0x0000001005027212 */ /* 0x000fc800078e3cff */
[----:B------:R-:W-:Y:S01]  /*0af0*/  PRMT R5, R2, 0x9910, RZ ;  /* 0x0000991002057816 */ /* 0x000fe200000000ff */
[----:B------:R-:W-:Y:S01]  /*0b00*/  @!P1 IMAD.IADD R29, R29, 0x1, -R0 ;  /* 0x000000011d1d9824 */ /* 0x000fe200078e0a00 */
[----:B------:R-:W-:Y:S01]  /*0b10*/  LOP3.LUT R2, R10, R12, RZ, 0x3c, !PT ;  /* 0x0000000c0a027212 */ /* 0x000fe200078e3cff */
[----:B0-----:R-:W0:Y:S01]  /*0b20*/  MUFU.RCP R3, R3 ;  /* 0x0000000300037308 */ /* 0x001e220000001000 */
[----:B------:R-:W-:Y:S01]  /*0b30*/  @!P1 VIADD R27, R27, 0x1 ;  /* 0x000000011b1b9836 */ /* 0x000fe20000000000 */
[----:B------:R-:W-:Y:S02]  /*0b40*/  ISETP.GT.AND P1, PT, R5, -0x1, PT ;  /* 0xffffffff0500780c */ /* 0x000fe40003f24270 */
[----:B------:R-:W-:Y:S02]  /*0b50*/  ISETP.GE.U32.AND P0, PT, R29, R0, PT ;  /* 0x000000001d00720c */ /* 0x000fe40003f06070 */
[----:B------:R-:W-:Y:S02]  /*0b60*/  ISETP.GE.AND P2, PT, R2, RZ, PT ;  /* 0x000000ff0200720c */ /* 0x000fe40003f46270 */
[----:B-1----:R1:W2:Y:S01]  /*0b70*/  MUFU.RCP R2, R4 ;  /* 0x0000000400027308 */ /* 0x0022a20000001000 */
[----:B------:R-:W-:Y:S01]  /*0b80*/  LOP3.LUT R5, RZ, R12, RZ, 0x33, !PT ;  /* 0x0000000cff057212 */ /* 0x000fe200078e33ff */
[----:B0-----:R-:W-:-:S07]  /*0b90*/  VIADD R3, R3, 0xffffffe ;  /* 0x0ffffffe03037836 */ /* 0x001fce0000000000 */
[----:B------:R-:W-:Y:S01]  /*0ba0*/  @P0 VIADD R27, R27, 0x1 ;  /* 0x000000011b1b0836 */ /* 0x000fe20000000000 */
[----:B------:R-:W-:Y:S02]  /*0bb0*/  ISETP.NE.AND P0, PT, R12, RZ, PT ;  /* 0x000000ff0c00720c */ /* 0x000fe40003f05270 */
[----:B------:R-:W-:Y:S01]  /*0bc0*/  IABS R12, R17 ;  /* 0x00000011000c7213 */ /* 0x000fe20000000000 */
[----:B------:R-:W0:Y:S01]  /*0bd0*/  F2I.FTZ.U32.TRUNC.NTZ R3, R3 ;  /* 0x0000000300037305 */ /* 0x000e22000021f000 */
[----:B------:R-:W-:-:S05]  /*0be0*/  @!P2 IMAD.MOV R27, RZ, RZ, -R27 ;  /* 0x000000ffff1ba224 */ /* 0x000fca00078e0a1b */
[----:B------:R-:W-:Y:S01]  /*0bf0*/  SEL R27, R5, R27, !P0 ;  /* 0x0000001b051b7207 */ /* 0x000fe20004000000 */
[----:B-12---:R-:W-:Y:S06]  /*0c00*/  @P1 BRA `(.L_x_27020) ;  /* 0x0000000000281947 */ /* 0x006fec0003800000 */
        /* <DEDUP_REMOVED lines=10> */
.L_x_27020:
[----:B------:R-:W-:Y:S05]  /*0cb0*/  BSYNC B0 ;  /* 0x0000000000007941 */ /* 0x000fea0003800000 */
.L_x_27019:
[----:B------:R-:W1:Y:S01]  /*0cc0*/  I2F.RP R0, R12 ;  /* 0x0000000c00007306 */ /* 0x000e620000209400 */
[----:B------:R-:W-:Y:S01]  /*0cd0*/  VIADD R2, R2, 0xffffffe ;  /* 0x0ffffffe02027836 */ /* 0x000fe20000000000 */
[----:B------:R-:W-:Y:S01]  /*0ce0*/  LOP3.LUT R24, RZ, R13, RZ, 0x33, !PT ;  /* 0x0000000dff187212 */ /* 0x000fe200078e33ff */
[----:B0-----:R-:W-:Y:S01]  /*0cf0*/  IMAD.MOV R4, RZ, RZ, -R3 ;  /* 0x000000ffff047224 */ /* 0x001fe200078e0a03 */
[----:B------:R-:W-:Y:S01]  /*0d00*/  BSSY B0, `(.L_x_27021) ;  /* 0x000002e000007945 */ /* 0x000fe20003800000 */
[----:B------:R-:W-:-:S03]  /*0d10*/  IMAD.HI.U32 R9, R9, R8, RZ ;  /* 0x0000000809097227 */ /* 0x000fc600078e00ff */
[----:B------:R0:W2:Y:S01]  /*0d20*/  F2I.FTZ.U32.TRUNC.NTZ R5, R2 ;  /* 0x0000000200057305 */ /* 0x0000a2000021f000 */
[----:B------:R-:W-:Y:S02]  /*0d30*/  IMAD R29, R4, R19, RZ ;  /* 0x00000013041d7224 */ /* 0x000fe400078e02ff */
[----:B------:R-:W-:-:S05]  /*0d40*/  IMAD.MOV.U32 R4, RZ, RZ, RZ ;  /* 0x000000ffff047224 */ /* 0x000fca00078e00ff */
[----:B-1----:R-:W1:Y:S01]  /*0d50*/  MUFU.RCP R0, R0 ;  /* 0x0000000000007308 */ /* 0x002e620000001000 */
[----:B0-----:R-:W-:-:S04]  /*0d60*/  IMAD.MOV.U32 R2, RZ, RZ, RZ ;  /* 0x000000ffff027224 */ /* 0x001fc800078e00ff */
[----:B------:R-:W-:-:S04]  /*0d70*/  IMAD.HI.U32 R29, R3, R29, R2 ;  /* 0x0000001d031d7227 */ /* 0x000fc800078e0002 */
[----:B--2---:R-:W-:-:S04]  /*0d80*/  IMAD.MOV R3, RZ, RZ, -R5 ;  /* 0x000000ffff037224 */ /* 0x004fc800078e0a05 */
[----:B------:R-:W-:-:S04]  /*0d90*/  IMAD R3, R3, R22, RZ ;  /* 0x0000001603037224 */ /* 0x000fc800078e02ff */
[----:B------:R-:W-:Y:S01]  /*0da0*/  IMAD.HI.U32 R5, R5, R3, R4 ;  /* 0x0000000305057227 */ /* 0x000fe200078e0004 */
[----:B------:R-:W-:-:S03]  /*0db0*/  IABS R4, R13 ;  /* 0x0000000d00047213 */ /* 0x000fc60000000000 */
[----:B-1----:R-:W-:Y:S02]  /*0dc0*/  VIADD R2, R0, 0xffffffe ;  /* 0x0ffffffe00027836 */ /* 0x002fe40000000000 */
        /* <DEDUP_REMOVED lines=19> */
[----:B------:R-:W-:-:S04]  /*0f00*/  IMAD.MOV R2, RZ, RZ, -R2 ;  /* 0x000000ffff027224 */ /* 0x000fc800078e0a02 */
        /* <DEDUP_REMOVED lines=13> */
.L_x_27022:
[----:B------:R-:W-:Y:S05]  /*0fe0*/  BSYNC B0 ;  /* 0x0000000000007941 */ /* 0x000fea0003800000 */
.L_x_27021:
[----:B------:R-:W-:Y:S01]  /*0ff0*/  IABS R4, R25 ;  /* 0x0000001900047213 */ /* 0x000fe20000000000 */
[----:B------:R-:W-:Y:S01]  /*1000*/  IMAD.HI.U32 R29, R29, R8, RZ ;  /* 0x000000081d1d7227 */ /* 0x000fe200078e00ff */
[----:B------:R-:W-:Y:S01]  /*1010*/  PRMT R9, R6, 0x7632, R9 ;  /* 0x0000763206097816 */ /* 0x000fe20000000009 */
[----:B------:R-:W-:Y:S01]  /*1020*/  BSSY B0, `(.L_x_27023) ;  /* 0x0000038000007945 */ /* 0x000fe20003800000 */
[C---:B------:R-:W-:Y:S01]  /*1030*/  LOP3.LUT R6, R7.reuse, R16, RZ, 0x3c, !PT ;  /* 0x0000001007067212 */ /* 0x040fe200078e3cff */
[----:B------:R-:W-:Y:S01]  /*1040*/  IMAD.MOV R23, RZ, RZ, -R4 ;  /* 0x000000ffff177224 */ /* 0x000fe200078e0a04 */
[----:B------:R-:W-:Y:S01]  /*1050*/  PRMT R13, R7, 0x7632, R13 ;  /* 0x00007632070d7816 */ /* 0x000fe2000000000d */
[----:B------:R-:W-:Y:S01]  /*1060*/  IMAD R4, R29, R2, R8 ;  /* 0x000000021d047224 */ /* 0x000fe200078e0208 */
[----:B------:R-:W-:Y:S01]  /*1070*/  PRMT R6, R6, 0x9910, RZ ;  /* 0x0000991006067816 */ /* 0x000fe200000000ff */
[----:B------:R-:W-:Y:S01]  /*1080*/  IMAD.HI.U32 R7, R5, R8, RZ ;  /* 0x0000000805077227 */ /* 0x000fe200078e00ff */
[----:B------:R-:W-:-:S02]  /*1090*/  LOP3.LUT R2, R9, R16, RZ, 0x3c, !PT ;  /* 0x0000001009027212 */ /* 0x000fc400078e3cff */
[----:B------:R-:W-:Y:S01]  /*10a0*/  ISETP.GT.U32.AND P4, PT, R19, R4, PT ;  /* 0x000000041300720c */ /* 0x000fe20003f84070 */
[----:B------:R-:W-:Y:S01]  /*10b0*/  IMAD R5, R7, R23, R8 ;  /* 0x0000001707057224 */ /* 0x000fe200078e0208 */
[----:B------:R-:W-:Y:S01]  /*10c0*/  LOP3.LUT R16, R13, R16, RZ, 0x3c, !PT ;  /* 0x000000100d107212 */ /* 0x000fe200078e3cff */
[----:B------:R-:W-:Y:S01]  /*10d0*/  IMAD.HI.U32 R13, R3, R8, RZ ;  /* 0x00000008030d7227 */ /* 0x000fe200078e00ff */
[----:B------:R-:W-:Y:S02]  /*10e0*/  IABS R24, R17 ;  /* 0x0000001100187213 */ /* 0x000fe40000000000 */
[----:B------:R-:W-:Y:S01]  /*10f0*/  ISETP.GT.U32.AND P5, PT, R22, R5, PT ;  /* 0x000000051600720c */ /* 0x000fe20003fa4070 */
[----:B------:R-:W-:Y:S01]  /*1100*/  IMAD.MOV.U32 R3, RZ, RZ, R6 ;  /* 0x000000ffff037224 */ /* 0x000fe200078e0006 */
[C---:B------:R-:W-:Y:S01]  /*1110*/  LOP3.LUT R6, R10.reuse, R21, RZ, 0x3c, !PT ;  /* 0x000000150a067212 */ /* 0x040fe200078e3cff */
[----:B------:R-:W-:Y:S01]  /*1120*/  IMAD.MOV R9, RZ, RZ, -R24 ;  /* 0x000000ffff097224 */ /* 0x000fe200078e0a18 */
[----:B------:R-:W-:-:S02]  /*1130*/  LOP3.LUT R23, R10, R17, RZ, 0x3c, !PT ;  /* 0x000000110a177212 */ /* 0x000fc400078e3cff */
[----:B------:R-:W-:Y:S01]  /*1140*/  ISETP.GE.AND P6, PT, R6, RZ, PT ;  /* 0x000000ff0600720c */ /* 0x000fe20003fc6270 */
[----:B------:R-:W-:Y:S01]  /*1150*/  @!P4 IMAD.IADD R4, R4, 0x1, -R19 ;  /* 0x000000010404c824 */ /* 0x000fe200078e0a13 */
[----:B------:R-:W-:Y:S01]  /*1160*/  ISETP.GT.AND P2, PT, R3, -0x1, PT ;  /* 0xffffffff0300780c */ /* 0x000fe20003f44270 */
[----:B------:R-:W-:Y:S01]  /*1170*/  @!P4 VIADD R29, R29, 0x1 ;  /* 0x000000011d1dc836 */ /* 0x000fe20000000000 */
[----:B------:R-:W-:Y:S01]  /*1180*/  PRMT R6, R2, 0x9910, RZ ;  /* 0x0000991002067816 */ /* 0x000fe200000000ff */
[----:B------:R-:W-:Y:S01]  /*1190*/  IMAD R9, R13, R9, R8 ;  /* 0x000000090d097224 */ /* 0x000fe200078e0208 */
[----:B------:R-:W-:Y:S01]  /*11a0*/  ISETP.GE.U32.AND P0, PT, R4, R19, PT ;  /* 0x000000130400720c */ /* 0x000fe20003f06070 */
[----:B------:R-:W0:Y:S01]  /*11b0*/  LDC.64 R2, c[0x0][0x218] ;  /* 0x00008600ff027b82 */ /* 0x000e220000000a00 */
[----:B------:R-:W-:Y:S01]  /*11c0*/  @!P5 IMAD.IADD R5, R5, 0x1, -R22 ;  /* 0x000000010505d824 */ /* 0x000fe200078e0a16 */
[----:B------:R-:W-:Y:S01]  /*11d0*/  LOP3.LUT R8, R10, R25, RZ, 0x3c, !PT ;  /* 0x000000190a087212 */ /* 0x000fe200078e3cff */
[----:B------:R-:W-:Y:S01]  /*11e0*/  @!P5 VIADD R7, R7, 0x1 ;  /* 0x000000010707d836 */ /* 0x000fe20000000000 */
[----:B------:R-:W-:-:S02]  /*11f0*/  ISETP.GT.U32.AND P3, PT, R12, R9, PT ;  /* 0x000000090c00720c */ /* 0x000fc40003f64070 */
[----:B------:R-:W-:Y:S02]  /*1200*/  ISETP.GE.U32.AND P4, PT, R5, R22, PT ;  /* 0x000000160500720c */ /* 0x000fe40003f86070 */
[----:B------:R-:W-:Y:S02]  /*1210*/  ISETP.GE.AND P1, PT, R8, RZ, PT ;  /* 0x000000ff0800720c */ /* 0x000fe40003f26270 */
[----:B------:R-:W-:Y:S02]  /*1220*/  PRMT R8, R16, 0x9910, RZ ;  /* 0x0000991010087816 */ /* 0x000fe400000000ff */
[----:B------:R-:W-:Y:S01]  /*1230*/  @P0 VIADD R29, R29, 0x1 ;  /* 0x000000011d1d0836 */ /* 0x000fe20000000000 */
[----:B------:R-:W-:Y:S02]  /*1240*/  ISETP.GE.AND P0, PT, R23, RZ, PT ;  /* 0x000000ff1700720c */ /* 0x000fe40003f06270 */
[----:B------:R-:W-:Y:S01]  /*1250*/  ISETP.GT.AND P5, PT, R8, -0x1, PT ;  /* 0xffffffff0800780c */ /* 0x000fe20003fa4270 */
[----:B------:R-:W-:Y:S01]  /*1260*/  @!P6 IMAD.MOV R29, RZ, RZ, -R29 ;  /* 0x000000ffff1de224 */ /* 0x000fe200078e0a1d */
[----:B------:R-:W-:Y:S01]  /*1270*/  ISETP.GT.AND P6, PT, R6, -0x1, PT ;  /* 0xffffffff0600780c */ /* 0x000fe20003fc4270 */
[----:B------:R-:W-:Y:S01]  /*1280*/  @!P3 IMAD.IADD R9, R9, 0x1, -R12 ;  /* 0x000000010909b824 */ /* 0x000fe200078e0a0c */
[----:B------:R-:W-:Y:S01]  /*1290*/  LOP3.LUT R6, RZ, R21, RZ, 0x33, !PT ;  /* 0x00000015ff067212 */ /* 0x000fe200078e33ff */
[----:B------:R-:W-:Y:S01]  /*12a0*/  @!P3 VIADD R13, R13, 0x1 ;  /* 0x000000010d0db836 */ /* 0x000fe20000000000 */
[----:B------:R-:W-:Y:S01]  /*12b0*/  ISETP.NE.AND P3, PT, R21, RZ, PT ;  /* 0x000000ff1500720c */ /* 0x000fe20003f65270 */
[----:B------:R-:W-:Y:S01]  /*12c0*/  @P4 VIADD R7, R7, 0x1 ;  /* 0x0000000107074836 */ /* 0x000fe20000000000 */
[----:B------:R-:W-:-:S02]  /*12d0*/  ISETP.GE.U32.AND P4, PT, R9, R12, PT ;  /* 0x0000000c0900720c */ /* 0x000fc40003f86070 */
[----:B------:R-:W-:-:S05]  /*12e0*/  SEL R21, R6, R29, !P3 ;  /* 0x0000001d06157207 */ /* 0x000fca0005800000 */
[----:B------:R-:W-:Y:S06]  /*12f0*/  @P6 BRA `(.L_x_27024) ;  /* 0x0000000000286947 */ /* 0x000fec0003800000 */
[----:B------:R-:W-:Y:S01]  /*1300*/  ISETP.GT.U32.AND P6, PT, R19, R4, PT ;  /* 0x000000041300720c */ /* 0x000fe20003fc4070 */
[----:B------:R-:W-:-:S05]  /*1310*/  IMAD.IADD R19, R4, 0x1, -R19 ;  /* 0x0000000104137824 */ /* 0x000fca00078e0a13 */
[----:B------:R-:W-:Y:S01]  /*1320*/  SEL R19, R19, R4, !P6 ;  /* 0x0000000413137207 */ /* 0x000fe20007000000 */
[----:B------:R-:W-:Y:S01]  /*1330*/  VIADD R4, R21, 0xffffffff ;  /* 0xffffffff15047836 */ /* 0x000fe20000000000 */
[----:B------:R-:W-:-:S13]  /*1340*/  ISETP.GE.AND P6, PT, R10, RZ, PT ;  /* 0x000000ff0a00720c */ /* 0x000fda0003fc6270 */
[----:B------:R-:W-:-:S05]  /*1350*/  @!P6 IMAD.MOV R19, RZ, RZ, -R19 ;  /* 0x000000ffff13e224 */ /* 0x000fca00078e0a13 */
[----:B------:R-:W-:-:S04]  /*1360*/  SEL R6, R6, R19, !P3 ;  /* 0x0000001306067207 */ /* 0x000fc80005800000 */
[----:B------:R-:W-:-:S13]  /*1370*/  ISETP.NE.AND P3, PT, R6, RZ, PT ;  /* 0x000000ff0600720c */ /* 0x000fda0003f65270 */
[----:B------:R-:W-:-:S04]  /*1380*/  @!P3 IMAD.MOV R4, RZ, RZ, R21 ;  /* 0x000000ffff04b224 */ /* 0x000fc800078e0215 */
[----:B------:R-:W-:-:S07]  /*1390*/  IMAD.MOV.U32 R21, RZ, RZ, R4 ;  /* 0x000000ffff157224 */ /* 0x000fce00078e0004 */
.L_x_27024:
[----:B------:R-:W-:Y:S05]  /*13a0*/  BSYNC B0 ;  /* 0x0000000000007941 */ /* 0x000fea0003800000 */
.L_x_27023:
[----:B------:R-:W-:Y:S01]  /*13b0*/  @!P1 IMAD.MOV R7, RZ, RZ, -R7 ;  /* 0x000000ffff079224 */ /* 0x000fe200078e0a07 */
[----:B------:R-:W-:Y:S01]  /*13c0*/  ISETP.NE.AND P6, PT, R25, RZ, PT ;  /* 0x000000ff1900720c */ /* 0x000fe20003fc5270 */
[----:B------:R-:W-:Y:S01]  /*13d0*/  @P4 VIADD R13, R13, 0x1 ;  /* 0x000000010d0d4836 */ /* 0x000fe20000000000 */
[----:B------:R-:W-:Y:S01]  /*13e0*/  LOP3.LUT R4, RZ, R25, RZ, 0x33, !PT ;  /* 0x00000019ff047212 */ /* 0x000fe200078e33ff */
[----:B------:R-:W-:Y:S01]  /*13f0*/  BSSY B0, `(.L_x_27025) ;  /* 0x0000011000007945 */ /* 0x000fe20003800000 */
        /* <DEDUP_REMOVED lines=16> */
.L_x_27026:
[----:B------:R-:W-:Y:S05]  /*1500*/  BSYNC B0 ;  /* 0x0000000000007941 */ /* 0x000fea0003800000 */
.L_x_27025:
        /* <DEDUP_REMOVED lines=14> */
.L_x_27028:
[----:B------:R-:W-:Y:S05]  /*15f0*/  BSYNC B0 ;  /* 0x0000000000007941 */ /* 0x000fea0003800000 */
.L_x_27027:
[----:B------:R-:W-:Y:S02]  /*1600*/  PRMT R22, R21, 0x1054, R0 ;  /* 0x0000105415167816 */ /* 0x000fe40000000000 */
[----:B------:R-:W-:Y:S02]  /*1610*/  PRMT R23, R4, 0x1054, R7 ;  /* 0x0000105404177816 */ /* 0x000fe40000000007 */
[----:B------:R-:W-:Y:S02]  /*1620*/  PRMT R21, R27, 0x1054, R18 ;  /* 0x000010541b157816 */ /* 0x000fe40000000012 */
[----:B------:R-:W-:-:S05]  /*1630*/  PRMT R20, R20, 0x1054, R11 ;  /* 0x0000105414147816 */ /* 0x000fca000000000b */
[----:B------:R-:W-:Y:S01]  /*1640*/  STG.E.128 desc[UR4][R2.64], R20 ;  /* 0x0000001402007986 */ /* 0x000fe2000c101d04 */
[----:B------:R-:W-:Y:S05]  /*1650*/  EXIT ;  /* 0x000000000000794d */ /* 0x000fea0003800000 */
.L_x_27012:
        /* <DEDUP_REMOVED lines=35> */
[----:B---3--:R-:W-:Y:S01]  /*1890*/  @!P1 IMAD.WIDE.U32 R22, R9, 0x2, R22 ;  /* 0x0000000209169825 */ /* 0x008fe200078e0016 */
[----:B------:R-:W-:Y:S01]  /*18a0*/  PRMT R9, RZ, 0x7610, R9 ;  /* 0x00007610ff097816 */ /* 0x000fe20000000009 */
[----:B------:R3:W5:Y:S05]  /*18b0*/  @!P5 LDG.E.U16 R11, desc[UR4][R20.64] ;  /* 0x00000004140bd981 */ /* 0x00076a000c1e1500 */
[----:B------:R1:W5:Y:S01]  /*18c0*/  @!P1 LDG.E.U16 R9, desc[UR4][R22.64] ;  /* 0x0000000416099981 */ /* 0x000362000c1e1500 */
[----:B---3--:R-:W3:Y:S08]  /*18d0*/  @!P4 LDC.64 R20, c[0x0][0x220] ;  /* 0x00008800ff14cb82 */ /* 0x008ef00000000a00 */
[----:B-1----:R-:W1:Y:S01]  /*18e0*/  @!P0 LDC.64 R22, c[0x0][0x220] ;  /* 0x00008800ff168b82 */ /* 0x002e620000000a00 */
[----:B----4-:R-:W-:Y:S01]  /*18f0*/  @!P3 IMAD.WIDE.U32 R24, R7, 0x2, R24 ;  /* 0x000000020718b825 */ /* 0x010fe200078e0018 */
[----:B------:R-:W-:-:S03]  /*1900*/  PRMT R7, RZ, 0x7610, R7 ;  /* 0x00007610ff077816 */ /* 0x000fc60000000007 */
[----:B------:R-:W-:Y:S02]  /*1910*/  @!P4 IMAD.IADD R27, R15, 0x1, R8 ;  /* 0x000000010f1bc824 */ /* 0x000fe400078e0208 */
[----:B--2---:R-:W-:Y:S01]  /*1920*/  @!P2 IMAD.WIDE.U32 R2, R5, 0x2, R2 ;  /* 0x000000020502a825 */ /* 0x004fe200078e0002 */
[----:B------:R2:W5:Y:S01]  /*1930*/  @!P3 LDG.E.U16 R7, desc[UR4][R24.64] ;  /* 0x000000041807b981 */ /* 0x000562000c1e1500 */
[----:B------:R-:W-:Y:S02]  /*1940*/  PRMT R5, RZ, 0x7610, R5 ;  /* 0x00007610ff057816 */ /* 0x000fe40000000005 */
[----:B0-----:R-:W-:Y:S01]  /*1950*/  @!P6 IMAD.WIDE.U32 R12, R17, 0x2, R12 ;  /* 0x00000002110ce825 */ /* 0x001fe200078e000c */
[----:B------:R-:W-:-:S03]  /*1960*/  PRMT R17, RZ, 0x7610, R17 ;  /* 0x00007610ff117816 */ /* 0x000fc60000000011 */
[----:B------:R0:W5:Y:S01]  /*1970*/  @!P2 LDG.E.U16 R5, desc[UR4][R2.64] ;  /* 0x000000040205a981 */ /* 0x000162000c1e1500 */
[----:B---3--:R-:W-:Y:S01]  /*1980*/  @!P4 IMAD.WIDE.U32 R26, R27, 0x2, R20 ;  /* 0x000000021b1ac825 */ /* 0x008fe200078e0014 */
[----:B------:R-:W-:Y:S02]  /*1990*/  PRMT R21, RZ, 0x7610, R21 ;  /* 0x00007610ff157816 */ /* 0x000fe40000000015 */
[----:B--2---:R-:W-:Y:S02]  /*19a0*/  PRMT R25, RZ, 0x7610, R25 ;  /* 0x00007610ff197816 */ /* 0x004fe40000000019 */
[----:B------:R0:W5:Y:S01]  /*19b0*/  @!P4 LDG.E.U16 R17, desc[UR4][R26.64] ;  /* 0x000000041a11c981 */ /* 0x000162000c1e1500 */
[----:B-1----:R-:W-:-:S03]  /*19c0*/  @!P0 IMAD.WIDE.U32 R22, R6, 0x2, R22 ;  /* 0x0000000206168825 */ /* 0x002fc600078e0016 */
        /* <DEDUP_REMOVED lines=45> */
.L_x_27030:
[----:B------:R-:W-:Y:S05]  /*1ca0*/  BSYNC B0 ;  /* 0x0000000000007941 */ /* 0x000fea0003800000 */
.L_x_27029:
        /* <DEDUP_REMOVED lines=46> */
.L_x_27032:
[----:B------:R-:W-:Y:S05]  /*1f90*/  BSYNC B0 ;  /* 0x0000000000007941 */ /* 0x000fea0003800000 */
.L_x_27031:
[C---:B-----5:R-:W-:Y:S01]  /*1fa0*/  VIADD R19, R4.reuse, 0x200 ;  /* 0x0000020004137836 */ /* 0x060fe20000000000 */
[----:B------:R-:W-:Y:S01]  /*1fb0*/  BSSY B0, `(.L_x_27033) ;  /* 0x0000032000007945 */ /* 0x000fe20003800000 */
[C---:B------:R-:W-:Y:S02]  /*1fc0*/  VIADD R3, R4.reuse, 0x180 ;  /* 0x0000018004037836 */ /* 0x040fe40000000000 */
[C---:B------:R-:W-:Y:S01]  /*1fd0*/  VIADD R23, R4.reuse, 0x280 ;  /* 0x0000028004177836 */ /* 0x040fe20000000000 */
[-C--:B------:R-:W-:Y:S01]  /*1fe0*/  ISETP.GE.AND P0, PT, R19, R0.reuse, PT ;  /* 0x000000001300720c */ /* 0x080fe20003f06270 */
[C---:B------:R-:W-:Y:S01]  /*1ff0*/  VIADD R25, R4.reuse, 0x300 ;  /* 0x0000030004197836 */ /* 0x040fe20000000000 */
        /* <DEDUP_REMOVED lines=45> */
.L_x_27034:
[----:B------:R-:W-:Y:S05]  /*22d0*/  BSYNC B0 ;  /* 0x0000000000007941 */ /* 0x000fea0003800000 */
.L_x_27033:
        /* <DEDUP_REMOVED lines=43> */
.L_x_27036:
[----:B------:R-:W-:Y:S05]  /*2590*/  BSYNC B0 ;  /* 0x0000000000007941 */ /* 0x000fea0003800000 */
.L_x_27035:
        /* <DEDUP_REMOVED lines=43> */
.L_x_27038:
[----:B------:R-:W-:Y:S05]  /*2850*/  BSYNC B0 ;  /* 0x0000000000007941 */ /* 0x000fea0003800000 */
.L_x_27037:
        /* <DEDUP_REMOVED lines=42> */
.L_x_27040:
[----:B------:R-:W-:Y:S05]  /*2b00*/  BSYNC B0 ;  /* 0x0000000000007941 */ /* 0x000fea0003800000 */
.L_x_27039:
        /* <DEDUP_REMOVED lines=42> */
.L_x_27042:
[----:B------:R-:W-:Y:S05]  /*2db0*/  BSYNC B0 ;  /* 0x0000000000007941 */ /* 0x000fea0003800000 */
.L_x_27041:
        /* <DEDUP_REMOVED lines=19> */
[----:B------:R-:W-:Y:S02]  /*2ef0*/  PRMT R2, R16, 0x9910, RZ ;  /* 0x0000991010027816 */ /* 0x000fe400000000ff */
[----:B------:R-:W-:Y:S01]  /*2f00*/  LOP3.LUT R16, RZ, R19, RZ, 0x33, !PT ;  /* 0x00000013ff107212 */ /* 0x000fe200078e33ff */
        /* <DEDUP_REMOVED lines=21> */
.L_x_27044:
[----:B------:R-:W-:Y:S05]  /*3060*/  BSYNC B0 ;  /* 0x0000000000007941 */ /* 0x000fea0003800000 */
.L_x_27043:
[----:B------:R-:W-:Y:S04]  /*3070*/  BSSY B0, `(.L_x_27045) ;  /* 0x0000033000007945 */ /* 0x000fe80003800000 */
[----:B------:R-:W-:Y:S04]  /*3080*/  BSSY B1, `(.L_x_27046) ;  /* 0x000002b000017945 */ /* 0x000fe80003800000 */
[----:B------:R-:W-:Y:S05]  /*3090*/  @P4 BRA `(.L_x_27047) ;  /* 0x0000000000304947 */ /* 0x000fea0003800000 */
[----:B------:R-:W0:Y:S01]  /*30a0*/  LDC.64 R16, c[0x0][0x218] ;  /* 0x00008600ff107b82 */ /* 0x000e220000000a00 */
        /* <DEDUP_REMOVED lines=11> */
.L_x_27047:
[----:B------:R-:W-:-:S13]  /*3160*/  ISETP.GE.AND P0, PT, R4, R0, PT ;  /* 0x000000000400720c */ /* 0x000fda0003f06270 */
[----:B------:R-:W-:Y:S05]  /*3170*/  @P0 BRA `(.L_x_27049) ;  /* 0x0000000000300947 */ /* 0x000fea0003800000 */
[----:B0-----:R-:W0:Y:S01]  /*3180*/  LDC.64 R16, c[0x0][0x218] ;  /* 0x00008600ff107b82 */ /* 0x001e220000000a00 */
[----:B------:R-:W-:Y:S02]  /*3190*/  IMAD.IADD R3, R15, 0x1, R4 ;  /* 0x000000010f037824 */ /* 0x000fe400078e0204 */
[----:B------:R-:W-:Y:S02]  /*31a0*/  VIADD R4, R4, 0x80 ;  /* 0x0000008004047836 */ /* 0x000fe40000000000 */
[----:B0-----:R-:W-:-:S05]  /*31b0*/  IMAD.WIDE.U32 R16, R3, 0x2, R16 ;  /* 0x0000000203107825 */ /* 0x001fca00078e0010 */
[----:B------:R1:W-:Y:S02]  /*31c0*/  STG.E.U16 desc[UR4][R16.64], R11 ;  /* 0x0000000b10007986 */ /* 0x0003e4000c101504 */
.L_x_27048:
[----:B------:R-:W-:-:S13]  /*31d0*/  ISETP.GE.AND P0, PT, R4, R0, PT ;  /* 0x000000000400720c */ /* 0x000fda0003f06270 */
[----:B------:R-:W-:Y:S05]  /*31e0*/  @P0 BRA `(.L_x_27050) ;  /* 0x0000000000300947 */ /* 0x000fea0003800000 */
[----:B-1----:R-:W1:Y:S01]  /*31f0*/  LDC.64 R10, c[0x0][0x218] ;  /* 0x00008600ff0a7b82 */ /* 0x002e620000000a00 */
[----:B------:R-:W-:Y:S02]  /*3200*/  IMAD.IADD R3, R15, 0x1, R4 ;  /* 0x000000010f037824 */ /* 0x000fe400078e0204 */
[----:B------:R-:W-:Y:S02]  /*3210*/  VIADD R4, R4, 0x80 ;  /* 0x0000008004047836 */ /* 0x000fe40000000000 */
[----:B-1----:R-:W-:-:S05]  /*3220*/  IMAD.WIDE.U32 R10, R3, 0x2, R10 ;  /* 0x00000002030a7825 */ /* 0x002fca00078e000a */
[----:B------:R1:W-:Y:S02]  /*3230*/  STG.E.U16 desc[UR4][R10.64], R9 ;  /* 0x000000090a007986 */ /* 0x0003e4000c101504 */
.L_x_27049:
[----:B------:R-:W-:-:S13]  /*3240*/  ISETP.GE.AND P0, PT, R4, R0, PT ;  /* 0x000000000400720c */ /* 0x000fda0003f06270 */
[----:B------:R-:W-:Y:S05]  /*3250*/  @P0 BRA `(.L_x_27051) ;  /* 0x0000000000340947 */ /* 0x000fea0003800000 */
[----:B01----:R-:W0:Y:S01]  /*3260*/  LDC.64 R8, c[0x0][0x218] ;  /* 0x00008600ff087b82 */ /* 0x003e220000000a00 */
[----:B------:R-:W-:Y:S02]  /*3270*/  IMAD.IADD R3, R15, 0x1, R4 ;  /* 0x000000010f037824 */ /* 0x000fe400078e0204 */
[----:B------:R-:W-:Y:S02]  /*3280*/  VIADD R4, R4, 0x80 ;  /* 0x0000008004047836 */ /* 0x000fe40000000000 */
[----:B0-----:R-:W-:-:S05]  /*3290*/  IMAD.WIDE.U32 R8, R3, 0x2, R8 ;  /* 0x0000000203087825 */ /* 0x001fca00078e0008 */
[----:B------:R2:W-:Y:S02]  /*32a0*/  STG.E.U16 desc[UR4][R8.64], R7 ;  /* 0x0000000708007986 */ /* 0x0005e4000c101504 */
.L_x_27050:
[----:B------:R-:W-:-:S13]  /*32b0*/  ISETP.GE.AND P0, PT, R4, R0, PT ;  /* 0x000000000400720c */ /* 0x000fda0003f06270 */
[----:B------:R-:W-:Y:S05]  /*32c0*/  @P0 BREAK B1 ;  /* 0x0000000000010942 */ /* 0x000fea0003800000 */
[----:B------:R-:W-:Y:S05]  /*32d0*/  @P0 BRA `(.L_x_27052) ;  /* 0x0000000000300947 */ /* 0x000fea0003800000 */
[----:B--2---:R-:W2:Y:S01]  /*32e0*/  LDC.64 R6, c[0x0][0x218] ;  /* 0x00008600ff067b82 */ /* 0x004ea20000000a00 */
[----:B------:R-:W-:Y:S02]  /*32f0*/  IMAD.IADD R3, R15, 0x1, R4 ;  /* 0x000000010f037824 */ /* 0x000fe400078e0204 */
[----:B------:R-:W-:Y:S02]  /*3300*/  VIADD R4, R4, 0x80 ;  /* 0x0000008004047836 */ /* 0x000fe40000000000 */
[----:B--2---:R-:W-:-:S05]  /*3310*/  IMAD.WIDE.U32 R6, R3, 0x2, R6 ;  /* 0x0000000203067825 */ /* 0x004fca00078e0006 */
[----:B------:R2:W-:Y:S02]  /*3320*/  STG.E.U16 desc[UR4][R6.64], R5 ;  /* 0x0000000506007986 */ /* 0x0005e4000c101504 */
.L_x_27051:
[----:B------:R-:W-:Y:S05]  /*3330*/  BSYNC B1 ;  /* 0x0000000000017941 */ /* 0x000fea0003800000 */
.L_x_27046:
[----:B------:R-:W-:-:S13]  /*3340*/  ISETP.GE.AND P0, PT, R4, R0, PT ;  /* 0x000000000400720c */ /* 0x000fda0003f06270 */
[----:B--2---:R-:W2:Y:S01]  /*3350*/  @!P0 LDC.64 R6, c[0x0][0x218] ;  /* 0x00008600ff068b82 */ /* 0x004ea20000000a00 */
[----:B------:R-:W-:Y:S02]  /*3360*/  @!P0 IMAD.IADD R3, R15, 0x1, R4 ;  /* 0x000000010f038824 */ /* 0x000fe400078e0204 */
[----:B------:R-:W-:Y:S02]  /*3370*/  @!P0 VIADD R4, R4, 0x80 ;  /* 0x0000008004048836 */ /* 0x000fe40000000000 */
[----:B--2---:R-:W-:-:S05]  /*3380*/  @!P0 IMAD.WIDE.U32 R6, R3, 0x2, R6 ;  /* 0x0000000203068825 */ /* 0x004fca00078e0006 */
[----:B------:R3:W-:Y:S02]  /*3390*/  @!P0 STG.E.U16 desc[UR4][R6.64], R12 ;  /* 0x0000000c06008986 */ /* 0x0007e4000c101504 */
.L_x_27052:
[----:B------:R-:W-:Y:S05]  /*33a0*/  BSYNC B0 ;  /* 0x0000000000007941 */ /* 0x000fea0003800000 */
.L_x_27045:
[----:B------:R-:W-:Y:S05]  /*33b0*/  WARPSYNC.ALL ;  /* 0x0000000000007948 */ /* 0x000fea0003800000 */
[----:B------:R-:W-:-:S13]  /*33c0*/  ISETP.GE.AND P0, PT, R4, R0, PT ;  /* 0x000000000400720c */ /* 0x000fda0003f06270 */
[----:B------:R-:W-:Y:S05]  /*33d0*/  @P0 EXIT ;  /* 0x000000000000094d */ /* 0x000fea0003800000 */
[----:B--23--:R-:W2:Y:S01]  /*33e0*/  LDC.64 R6, c[0x0][0x218] ;  /* 0x00008600ff067b82 */ /* 0x00cea20000000a00 */
[----:B------:R-:W-:-:S04]  /*33f0*/  IMAD.IADD R5, R15, 0x1, R4 ;  /* 0x000000010f057824 */ /* 0x000fc800078e0204 */
[----:B--2---:R-:W-:-:S05]  /*3400*/  IMAD.WIDE.U32 R4, R5, 0x2, R6 ;  /* 0x0000000205047825 */ /* 0x004fca00078e0006 */
[----:B------:R-:W-:Y:S01]  /*3410*/  STG.E.U16 desc[UR4][R4.64], R2 ;  /* 0x0000000204007986 */ /* 0x000fe2000c101504 */
[----:B------:R-:W-:Y:S05]  /*3420*/  EXIT ;  /* 0x000000000000794d */ /* 0x000fea0003800000 */
.L_x_27053:
        /* <DEDUP_REMOVED lines=13> */
.L_x_37894:


//--------------------- .text._ZN2at6native18elementwise_kernelILi128ELi4EZNS0_15gpu_kernel_implINS0_13BinaryFunctorIlllZZZNS0_15binary_internal21div_floor_kernel_cudaERNS_18TensorIteratorBaseEENKUlvE_clEvENKUlvE2_clEvEUlllE_EEEEvS6_RKT_EUliE_EEviT1_ --------------------------
	.section	.text._ZN2at6native18elementwise_kernelILi128ELi4EZNS0_15gpu_kernel_implINS0_13BinaryFunctorIlllZZZNS0_15binary_internal21div_floor_kernel_cudaERNS_18TensorIteratorBaseEENKUlvE_clEvENKUlvE2_clEvEUlllE_EEEEvS6_RKT_EUliE_EEviT1_,"ax",@progbits
	.align	128
        .global         _ZN2at6native18elementwise_kernelILi128ELi4EZNS0_15gpu_kernel_implINS0_13BinaryFunctorIlllZZZNS0_15binary_internal21div_floor_kernel_cudaERNS_18TensorIteratorBaseEENKUlvE_clEvENKUlvE2_clEvEUlllE_EEEEvS6_RKT_EUliE_EEviT1_
        .type           _ZN2at6native18elementwise_kernelILi128ELi4EZNS0_15gpu_kernel_implINS0_13BinaryFunctorIlllZZZNS0_15binary_internal21div_floor_kernel_cudaERNS_18TensorIteratorBaseEENKUlvE_clEvENKUlvE2_clEvEUlllE_EEEEvS6_RKT_EUliE_EEviT1_,@function
        .size           _ZN2at6native18elementwise_kernelILi128ELi4EZNS0_15gpu_kernel_implINS0_13BinaryFunctorIlllZZZNS0_15binary_internal21div_floor_kernel_cudaERNS_18TensorIteratorBaseEENKUlvE_clEvENKUlvE2_clEvEUlllE_EEEEvS6_RKT_EUliE_EEviT1_,(.L_x_37700 - _ZN2at6native18elementwise_kernelILi128ELi4EZNS0_15gpu_kernel_implINS0_13BinaryFunctorIlllZZZNS0_15binary_internal21div_floor_kernel_cudaERNS_18TensorIteratorBaseEENKUlvE_clEvENKUlvE2_clEvEUlllE_EEEEvS6_RKT_EUliE_EEviT1_)
        .other          _ZN2at6native18elementwise_kernelILi128ELi4EZNS0_15gpu_kernel_implINS0_13BinaryFunctorIlllZZZNS0_15binary_internal21div_floor_kernel_cudaERNS_18TensorIteratorBaseEENKUlvE_clEvENKUlvE2_clEvEUlllE_EEEEvS6_RKT_EUliE_EEviT1_,@"STO_CUDA_ENTRY STV_DEFAULT"
_ZN2at6native18elementwise_kernelILi128ELi4EZNS0_15gpu_kernel_implINS0_13BinaryFunctorIlllZZZNS0_15binary_internal21div_floor_kernel_cudaERNS_18TensorIteratorBaseEENKUlvE_clEvENKUlvE2_clEvEUlllE_EEEEvS6_RKT_EUliE_EEviT1_:
.text._ZN2at6native18elementwise_kernelILi128ELi4EZNS0_15gpu_kernel_implINS0_13BinaryFunctorIlllZZZNS0_15binary_internal21div_floor_kernel_cudaERNS_18TensorIteratorBaseEENKUlvE_clEvENKUlvE2_clEvEUlllE_EEEEvS6_RKT_EUliE_EEviT1_:
        /* <DEDUP_REMOVED lines=364> */
.L_x_27056:
        /* <DEDUP_REMOVED lines=19> */
[----:B--2---:R-:W-:Y:S01]  /*17f0*/  SHF.R.S32.HI R19, RZ, 0x1f, R18 ;  /* 0x0000001fff137819 */ /* 0x004fe20000011412 */
[----:B------:R-:W-:Y:S06]  /*1800*/  BRA `(.L_x_27062) ;  /* 0x0000000c00547947 */ /* 0x000fec0003800000 */
.L_x_27060:
[----:B------:R0:W5:Y:S01]  /*1810*/  LDG.E.U8 R18, desc[UR36][R4.64] ;  /* 0x0000002404127981 */ /* 0x000162000c1e1100 */
[----:B------:R-:W-:Y:S01]  /*1820*/  IMAD.MOV.U32 R19, RZ, RZ, RZ ;  /* 0x000000ffff137224 */ /* 0x000fe200078e00ff */
[----:B------:R-:W-:Y:S06]  /*1830*/  BRA `(.L_x_27062) ;  /* 0x0000000c00487947 */ /* 0x000fec0003800000 */
.L_x_27059:
[----:B------:R-:W-:-:S13]  /*1840*/  ISETP.NE.AND P0, PT, R3, 0x2, PT ;  /* 0x000000020300780c */ /* 0x000fda0003f05270 */
[----:B------:R-:W-:Y:S05]  /*1850*/  @!P0 BRA `(.L_x_27063) ;  /* 0x0000000000248947 */ /* 0x000fea0003800000 */
[----:B------:R-:W-:-:S13]  /*1860*/  ISETP.NE.AND P0, PT, R3, 0x3, PT ;  /* 0x000000030300780c */ /* 0x000fda0003f05270 */
[----:B------:R-:W-:Y:S05]  /*1870*/  @!P0 BRA `(.L_x_27064) ;  /* 0x0000000000108947 */ /* 0x000fea0003800000 */
[----:B------:R-:W-:-:S13]  /*1880*/  ISETP.NE.AND P0, PT, R3, 0x4, PT ;  /* 0x000000040300780c */ /* 0x000fda0003f05270 */
[----:B------:R-:W-:Y:S05]  /*1890*/  @P0 BRA `(.L_x_27061) ;  /* 0x0000000800d80947 */ /* 0x000fea0003800000 */
[----:B------:R0:W5:Y:S01]  /*18a0*/  LDG.E.64 R18, desc[UR36][R4.64] ;  /* 0x0000002404127981 */ /* 0x000162000c1e1b00 */
[----:B------:R-:W-:Y:S05]  /*18b0*/  BRA `(.L_x_27062) ;  /* 0x0000000c00287947 */ /* 0x000fea0003800000 */
.L_x_27064:
[----:B------:R-:W2:Y:S02]  /*18c0*/  LDG.E R18, desc[UR36][R4.64] ;  /* 0x0000002404127981 */ /* 0x000ea4000c1e1900 */
[----:B--2---:R-:W-:Y:S01]  /*18d0*/  SHF.R.S32.HI R19, RZ, 0x1f, R18 ;  /* 0x0000001fff137819 */ /* 0x004fe20000011412 */
[----:B------:R-:W-:Y:S06]  /*18e0*/  BRA `(.L_x_27062) ;  /* 0x0000000c001c7947 */ /* 0x000fec0003800000 */
.L_x_27063:
[----:B------:R-:W2:Y:S02]  /*18f0*/  LDG.E.S16 R18, desc[UR36][R4.64] ;  /* 0x0000002404127981 */ /* 0x000ea4000c1e1700 */
[----:B--2---:R-:W-:Y:S01]  /*1900*/  SHF.R.S32.HI R19, RZ, 0x1f, R18 ;  /* 0x0000001fff137819 */ /* 0x004fe20000011412 */
[----:B------:R-:W-:Y:S06]  /*1910*/  BRA `(.L_x_27062) ;  /* 0x0000000c00107947 */ /* 0x000fec0003800000 */
.L_x_27058:
[----:B------:R-:W-:-:S13]  /*1920*/  ISETP.GT.AND P0, PT, R3, 0x6, PT ;  /* 0x000000060300780c */ /* 0x000fda0003f04270 */
[----:B------:R-:W-:Y:S05]  /*1930*/  @P0 BRA `(.L_x_27065) ;  /* 0x00000000002c0947 */ /* 0x000fea0003800000 */
[----:B------:R-:W-:-:S13]  /*1940*/  ISETP.NE.AND P0, PT, R3, 0x5, PT ;  /* 0x000000050300780c */ /* 0x000fda0003f05270 */
[----:B------:R-:W-:Y:S05]  /*1950*/  @!P0 BRA `(.L_x_27066) ;  /* 0x0000000000148947 */ /* 0x000fea0003800000 */
[----:B------:R-:W-:-:S13]  /*1960*/  ISETP.NE.AND P0, PT, R3, 0x6, PT ;  /* 0x000000060300780c */ /* 0x000fda0003f05270 */
[----:B------:R-:W-:Y:S05]  /*1970*/  @P0 BRA `(.L_x_27061) ;  /* 0x0000000800a00947 */ /* 0x000fea0003800000 */
[----:B------:R-:W2:Y:S02]  /*1980*/  LDG.E R4, desc[UR36][R4.64] ;  /* 0x0000002404047981 */ /* 0x000ea4000c1e1900 */
[----:B--2---:R0:W1:Y:S01]  /*1990*/  F2I.S64.TRUNC R18, R4 ;  /* 0x0000000400127311 */ /* 0x004062000020d900 */
[----:B------:R-:W-:Y:S05]  /*19a0*/  BRA `(.L_x_27062) ;  /* 0x0000000800ec7947 */ /* 0x000fea0003800000 */
.L_x_27066:
[----:B------:R-:W2:Y:S02]  /*19b0*/  LDG.E.U16 R4, desc[UR36][R4.64] ;  /* 0x0000002404047981 */ /* 0x000ea4000c1e1500 */
[----:B--2---:R-:W-:-:S06]  /*19c0*/  HADD2.F32 R18, -RZ, R4.H0_H0 ;  /* 0x20000004ff127230 */ /* 0x004fcc0000004100 */
[----:B------:R-:W0:Y:S01]  /*19d0*/  F2I.S64.TRUNC R18, R18 ;  /* 0x0000001200127311 */ /* 0x000e22000020d900 */
[----:B------:R-:W-:Y:S05]  /*19e0*/  BRA `(.L_x_27062) ;  /* 0x0000000800dc7947 */ /* 0x000fea0003800000 */
.L_x_27065:
[----:B------:R-:W-:-:S13]  /*19f0*/  ISETP.NE.AND P0, PT, R3, 0x7, PT ;  /* 0x000000070300780c */ /* 0x000fda0003f05270 */
[----:B------:R-:W-:Y:S05]  /*1a00*/  @!P0 BRA `(.L_x_27067) ;  /* 0x00000000002c8947 */ /* 0x000fea0003800000 */
[----:B------:R-:W-:-:S13]  /*1a10*/  ISETP.NE.AND P0, PT, R3, 0x8, PT ;  /* 0x000000080300780c */ /* 0x000fda0003f05270 */
[----:B------:R-:W-:Y:S05]  /*1a20*/  @!P0 BRA `(.L_x_27068) ;  /* 0x0000000000148947 */ /* 0x000fea0003800000 */
[----:B------:R-:W-:-:S13]  /*1a30*/  ISETP.NE.AND P0, PT, R3, 0x9, PT ;  /* 0x000000090300780c */ /* 0x000fda0003f05270 */
[----:B------:R-:W-:Y:S05]  /*1a40*/  @P0 BRA `(.L_x_27061) ;  /* 0x00000008006c0947 */ /* 0x000fea0003800000 */
[----:B------:R-:W2:Y:S02]  /*1a50*/  LDG.E R4, desc[UR36][R4.64] ;  /* 0x0000002404047981 */ /* 0x000ea4000c1e1900 */
[----:B--2---:R0:W1:Y:S01]  /*1a60*/  F2I.S64.TRUNC R18, R4 ;  /* 0x0000000400127311 */ /* 0x004062000020d900 */
[----:B------:R-:W-:Y:S05]  /*1a70*/  BRA `(.L_x_27062) ;  /* 0x0000000800b87947 */ /* 0x000fea0003800000 */
.L_x_27068:
[----:B------:R-:W2:Y:S02]  /*1a80*/  LDG.E.U16 R4, desc[UR36][R4.64] ;  /* 0x0000002404047981 */ /* 0x000ea4000c1e1500 */
[----:B--2---:R-:W-:-:S06]  /*1a90*/  HADD2.F32 R18, -RZ, R4.H0_H0 ;  /* 0x20000004ff127230 */ /* 0x004fcc0000004100 */
[----:B------:R-:W0:Y:S01]  /*1aa0*/  F2I.S64.TRUNC R18, R18 ;  /* 0x0000001200127311 */ /* 0x000e22000020d900 */
[----:B------:R-:W-:Y:S05]  /*1ab0*/  BRA `(.L_x_27062) ;  /* 0x0000000800a87947 */ /* 0x000fea0003800000 */
.L_x_27067:
[----:B------:R-:W2:Y:S02]  /*1ac0*/  LDG.E.64 R4, desc[UR36][R4.64] ;  /* 0x0000002404047981 */ /* 0x000ea4000c1e1b00 */
[----:B--2---:R0:W1:Y:S01]  /*1ad0*/  F2I.S64.F64.TRUNC R18, R4 ;  /* 0x0000000400127311 */ /* 0x004062000030d900 */
[----:B------:R-:W-:Y:S05]  /*1ae0*/  BRA `(.L_x_27062) ;  /* 0x00000008009c7947 */ /* 0x000fea0003800000 */
.L_x_27057:
        /* <DEDUP_REMOVED lines=11> */
[----:B------:R-:W-:Y:S01]  /*1ba0*/  SEL R18, RZ, 0x1, !P0 ;  /* 0x00000001ff127807 */ /* 0x000fe20004000000 */
[----:B------:R-:W-:Y:S08]  /*1bb0*/  BRA `(.L_x_27062) ;  /* 0x0000000800687947 */ /* 0x000ff00003800000 */
.L_x_27071:
[----:B------:R-:W2:Y:S02]  /*1bc0*/  LDG.E.64 R4, desc[UR36][R4.64] ;  /* 0x0000002404047981 */ /* 0x000ea4000c1e1b00 */
[----:B--2---:R0:W1:Y:S01]  /*1bd0*/  F2I.S64.F64.TRUNC R18, R4 ;  /* 0x0000000400127311 */ /* 0x004062000030d900 */
[----:B------:R-:W-:Y:S05]  /*1be0*/  BRA `(.L_x_27062) ;  /* 0x00000008005c7947 */ /* 0x000fea0003800000 */
.L_x_27070:
        /* <DEDUP_REMOVED lines=25> */
[----:B------:R0:W1:Y:S01]  /*1d80*/  F2I.S64.TRUNC R18, R7 ;  /* 0x0000000700127311 */ /* 0x000062000020d900 */
[----:B------:R-:W-:Y:S05]  /*1d90*/  BRA `(.L_x_27062) ;  /* 0x0000000400f07947 */ /* 0x000fea0003800000 */
.L_x_27073:
        /* <DEDUP_REMOVED lines=12> */
[----:B------:R0:W1:Y:S01]  /*1e60*/  F2I.S64.TRUNC R18, R0 ;  /* 0x0000000000127311 */ /* 0x000062000020d900 */
[----:B------:R-:W-:Y:S05]  /*1e70*/  BRA `(.L_x_27062) ;  /* 0x0000000400b87947 */ /* 0x000fea0003800000 */
.L_x_27072:
[----:B------:R-:W2:Y:S02]  /*1e80*/  LDG.E.U16 R18, desc[UR36][R4.64] ;  /* 0x0000002404127981 */ /* 0x000ea4000c1e1500 */
[----:B--2---:R-:W-:-:S06]  /*1e90*/  IMAD.U32 R18, R18, 0x10000, RZ ;  /* 0x0001000012127824 */ /* 0x004fcc00078e00ff */
[----:B------:R-:W0:Y:S01]  /*1ea0*/  F2I.S64.TRUNC R18, R18 ;  /* 0x0000001200127311 */ /* 0x000e22000020d900 */
[----:B------:R-:W-:Y:S05]  /*1eb0*/  BRA `(.L_x_27062) ;  /* 0x0000000400a87947 */ /* 0x000fea0003800000 */
.L_x_27069:
        /* <DEDUP_REMOVED lines=9> */
[----:B------:R-:W-:Y:S01]  /*1f50*/  IMAD.MOV.U32 R19, RZ, RZ, RZ ;  /* 0x000000ffff137224 */ /* 0x000fe200078e00ff */
[----:B------:R-:W-:Y:S06]  /*1f60*/  BRA `(.L_x_27062) ;  /* 0x00000004007c7947 */ /* 0x000fec0003800000 */
.L_x_27076:
        /* <DEDUP_REMOVED lines=21> */
.L_x_27080:
[----:B------:R-:W-:Y:S05]  /*20c0*/  BSYNC B1 ;  /* 0x0000000000017941 */ /* 0x000fea0003800000 */
.L_x_27079:
[----:B------:R-:W-:Y:S01]  /*20d0*/  IMAD.SHL.U32 R3, R3, 0x100000, RZ ;  /* 0x0010000003037824 */ /* 0x000fe200078e00ff */
[----:B------:R-:W-:-:S04]  /*20e0*/  LEA R5, R0, 0x3b800000, 0x17 ;  /* 0x3b80000000057811 */ /* 0x000fc800078eb8ff */
[----:B------:R-:W-:-:S07]  /*20f0*/  LOP3.LUT R18, R5, R3, R18, 0xfe, !PT ;  /* 0x0000000305127212 */ /* 0x000fce00078efe12 */
.L_x_27078:
[----:B------:R-:W-:Y:S05]  /*2100*/  BSYNC B0 ;  /* 0x0000000000007941 */ /* 0x000fea0003800000 */
.L_x_27077:
[----:B------:R-:W1:Y:S01]  /*2110*/  F2I.S64.TRUNC R18, R18 ;  /* 0x0000001200127311 */ /* 0x000e62000020d900 */
[----:B------:R-:W-:Y:S05]  /*2120*/  BRA `(.L_x_27062) ;  /* 0x00000004000c7947 */ /* 0x000fea0003800000 */
.L_x_27075:
        /* <DEDUP_REMOVED lines=21> */
.L_x_27084:
[----:B------:R-:W-:Y:S05]  /*2280*/  BSYNC B1 ;  /* 0x0000000000017941 */ /* 0x000fea0003800000 */
.L_x_27083:
[----:B------:R-:W-:Y:S01]  /*2290*/  IMAD.SHL.U32 R3, R3, 0x200000, RZ ;  /* 0x0020000003037824 */ /* 0x000fe200078e00ff */
[----:B------:R-:W-:-:S04]  /*22a0*/  LEA R5, R0, 0x37800000, 0x17 ;  /* 0x3780000000057811 */ /* 0x000fc800078eb8ff */
[----:B------:R-:W-:-:S07]  /*22b0*/  LOP3.LUT R18, R5, R3, R18, 0xfe, !PT ;  /* 0x0000000305127212 */ /* 0x000fce00078efe12 */
.L_x_27082:
[----:B------:R-:W-:Y:S05]  /*22c0*/  BSYNC B0 ;  /* 0x0000000000007941 */ /* 0x000fea0003800000 */
.L_x_27081:
[----:B------:R-:W2:Y:S01]  /*22d0*/  F2I.S64.TRUNC R18, R18 ;  /* 0x0000001200127311 */ /* 0x000ea2000020d900 */
[----:B------:R-:W-:Y:S05]  /*22e0*/  BRA `(.L_x_27062) ;  /* 0x00000000009c7947 */ /* 0x000fea0003800000 */
.L_x_27074:
        /* <DEDUP_REMOVED lines=14> */
.L_x_27088:
[----:B------:R-:W-:Y:S05]  /*23d0*/  BSYNC B0 ;  /* 0x0000000000007941 */ /* 0x000fea0003800000 */
.L_x_27087:
[----:B------:R-:W4:Y:S01]  /*23e0*/  F2I.S64.TRUNC R18, R18 ;  /* 0x0000001200127311 */ /* 0x000f22000020d900 */
[----:B------:R-:W-:Y:S05]  /*23f0*/  BRA `(.L_x_27062) ;  /* 0x0000000000587947 */ /* 0x000fea0003800000 */
.L_x_27061:
        /* <DEDUP_REMOVED lines=16> */
.L_x_27089:
[----:B------:R-:W-:Y:S01]  /*2500*/  CS2R R18, SRZ ;  /* 0x0000000000127805 */ /* 0x000fe2000001ff00 */
[----:B------:R-:W-:Y:S06]  /*2510*/  BRA `(.L_x_27062) ;  /* 0x0000000000107947 */ /* 0x000fec0003800000 */
.L_x_27086:
[----:B------:R0:W5:Y:S01]  /*2520*/  LDG.E.64 R18, desc[UR36][R4.64] ;  /* 0x0000002404127981 */ /* 0x000162000c1e1b00 */
[----:B------:R-:W-:Y:S05]  /*2530*/  BRA `(.L_x_27062) ;  /* 0x0000000000087947 */ /* 0x000fea0003800000 */
.L_x_27085:
[----:B------:R3:W5:Y:S01]  /*2540*/  LDG.E R18, desc[UR36][R4.64] ;  /* 0x0000002404127981 */ /* 0x000762000c1e1900 */
[----:B------:R-:W-:-:S07]  /*2550*/  IMAD.MOV.U32 R19, RZ, RZ, RZ ;  /* 0x000000ffff137224 */ /* 0x000fce00078e00ff */
.L_x_27062:
[----:B------:R-:W0:Y:S01]  /*2560*/  LDC.U8 R3, c[0x0][0x493] ;  /* 0x000124c0ff037b82 */ /* 0x000e220000000000 */
        /* <DEDUP_REMOVED lines=17> */
.L_x_27093:
[----:B------:R0:W5:Y:S01]  /*2680*/  LDG.E.U8 R20, desc[UR36][R22.64] ;  /* 0x0000002416147981 */ /* 0x000162000c1e1100 */
[----:B------:R-:W-:Y:S01]  /*2690*/  IMAD.MOV.U32 R21, RZ, RZ, RZ ;  /* 0x000000ffff157224 */ /* 0x000fe200078e00ff */
[----:B------:R-:W-:Y:S06]  /*26a0*/  BRA `(.L_x_27095) ;  /* 0x0000000c00487947 */ /* 0x000fec0003800000 */
.L_x_27092:
        /* <DEDUP_REMOVED lines=8> */
.L_x_27097:
[----:B------:R-:W2:Y:S02]  /*2730*/  LDG.E R20, desc[UR36][R22.64] ;  /* 0x0000002416147981 */ /* 0x000ea4000c1e1900 */
[----:B--2---:R-:W-:Y:S01]  /*2740*/  SHF.R.S32.HI R21, RZ, 0x1f, R20 ;  /* 0x0000001fff157819 */ /* 0x004fe20000011414 */
[----:B------:R-:W-:Y:S06]  /*2750*/  BRA `(.L_x_27095) ;  /* 0x0000000c001c7947 */ /* 0x000fec0003800000 */
.L_x_27096:
[----:B------:R-:W2:Y:S02]  /*2760*/  LDG.E.S16 R20, desc[UR36][R22.64] ;  /* 0x0000002416147981 */ /* 0x000ea4000c1e1700 */
[----:B--2---:R-:W-:Y:S01]  /*2770*/  SHF.R.S32.HI R21, RZ, 0x1f, R20 ;  /* 0x0000001fff157819 */ /* 0x004fe20000011414 */
[----:B------:R-:W-:Y:S06]  /*2780*/  BRA `(.L_x_27095) ;  /* 0x0000000c00107947 */ /* 0x000fec0003800000 */
.L_x_27091:
[----:B------:R-:W-:-:S13]  /*2790*/  ISETP.GT.AND P0, PT, R0, 0x6, PT ;  /* 0x000000060000780c */ /* 0x000fda0003f04270 */
[----:B------:R-:W-:Y:S05]  /*27a0*/  @P0 BRA `(.L_x_27098) ;  /* 0x00000000002c0947 */ /* 0x000fea0003800000 */
[----:B------:R-:W-:-:S13]  /*27b0*/  ISETP.NE.AND P0, PT, R0, 0x5, PT ;  /* 0x000000050000780c */ /* 0x000fda0003f05270 */
[----:B------:R-:W-:Y:S05]  /*27c0*/  @!P0 BRA `(.L_x_27099) ;  /* 0x0000000000148947 */ /* 0x000fea0003800000 */
[----:B------:R-:W-:-:S13]  /*27d0*/  ISETP.NE.AND P0, PT, R0, 0x6, PT ;  /* 0x000000060000780c */ /* 0x000fda0003f05270 */
[----:B------:R-:W-:Y:S05]  /*27e0*/  @P0 BRA `(.L_x_27094) ;  /* 0x0000000800a00947 */ /* 0x000fea0003800000 */
[----:B------:R-:W2:Y:S02]  /*27f0*/  LDG.E R20, desc[UR36][R22.64] ;  /* 0x0000002416147981 */ /* 0x000ea4000c1e1900 */
[----:B--2---:R-:W0:Y:S01]  /*2800*/  F2I.S64.TRUNC R20, R20 ;  /* 0x0000001400147311 */ /* 0x004e22000020d900 */
[----:B------:R-:W-:Y:S05]  /*2810*/  BRA `(.L_x_27095) ;  /* 0x0000000800ec7947 */ /* 0x000fea0003800000 */
.L_x_27099:
[----:B------:R-:W2:Y:S02]  /*2820*/  LDG.E.U16 R22, desc[UR36][R22.64] ;  /* 0x0000002416167981 */ /* 0x000ea4000c1e1500 */
[----:B--2---:R-:W-:-:S06]  /*2830*/  HADD2.F32 R20, -RZ, R22.H0_H0 ;  /* 0x20000016ff147230 */ /* 0x004fcc0000004100 */
[----:B------:R-:W0:Y:S01]  /*2840*/  F2I.S64.TRUNC R20, R20 ;  /* 0x0000001400147311 */ /* 0x000e22000020d900 */
[----:B------:R-:W-:Y:S05]  /*2850*/  BRA `(.L_x_27095) ;  /* 0x0000000800dc7947 */ /* 0x000fea0003800000 */
.L_x_27098:
[----:B------:R-:W-:-:S13]  /*2860*/  ISETP.NE.AND P0, PT, R0, 0x7, PT ;  /* 0x000000070000780c */ /* 0x000fda0003f05270 */
[----:B------:R-:W-:Y:S05]  /*2870*/  @!P0 BRA `(.L_x_27100) ;  /* 0x00000000002c8947 */ /* 0x000fea0003800000 */
[----:B------:R-:W-:-:S13]  /*2880*/  ISETP.NE.AND P0, PT, R0, 0x8, PT ;  /* 0x000000080000780c */ /* 0x000fda0003f05270 */
[----:B------:R-:W-:Y:S05]  /*2890*/  @!P0 BRA `(.L_x_27101) ;  /* 0x0000000000148947 */ /* 0x000fea0003800000 */
[----:B------:R-:W-:-:S13]  /*28a0*/  ISETP.NE.AND P0, PT, R0, 0x9, PT ;  /* 0x000000090000780c */ /* 0x000fda0003f05270 */
[----:B------:R-:W-:Y:S05]  /*28b0*/  @P0 BRA `(.L_x_27094) ;  /* 0x00000008006c0947 */ /* 0x000fea0003800000 */
[----:B------:R-:W2:Y:S02]  /*28c0*/  LDG.E R20, desc[UR36][R22.64] ;  /* 0x0000002416147981 */ /* 0x000ea4000c1e1900 */
[----:B--2---:R-:W0:Y:S01]  /*28d0*/  F2I.S64.TRUNC R20, R20 ;  /* 0x0000001400147311 */ /* 0x004e22000020d900 */
[----:B------:R-:W-:Y:S05]  /*28e0*/  BRA `(.L_x_27095) ;  /* 0x0000000800b87947 */ /* 0x000fea0003800000 */
.L_x_27101:
[----:B------:R-:W2:Y:S02]  /*28f0*/  LDG.E.U16 R22, desc[UR36][R22.64] ;  /* 0x0000002416167981 */ /* 0x000ea4000c1e1500 */
[----:B--2---:R-:W-:-:S06]  /*2900*/  HADD2.F32 R20, -RZ, R22.H0_H0 ;  /* 0x20000016ff147230 */ /* 0x004fcc0000004100 */
[----:B------:R-:W0:Y:S01]  /*2910*/  F2I.S64.TRUNC R20, R20 ;  /* 0x0000001400147311 */ /* 0x000e22000020d900 */
[----:B------:R-:W-:Y:S05]  /*2920*/  BRA `(.L_x_27095) ;  /* 0x0000000800a87947 */ /* 0x000fea0003800000 */
.L_x_27100:
[----:B------:R-:W2:Y:S02]  /*2930*/  LDG.E.64 R20, desc[UR36][R22.64] ;  /* 0x0000002416147981 */ /* 0x000ea4000c1e1b00 */
[----:B--2---:R-:W0:Y:S01]  /*2940*/  F2I.S64.F64.TRUNC R20, R20 ;  /* 0x0000001400147311 */ /* 0x004e22000030d900 */
[----:B------:R-:W-:Y:S05]  /*2950*/  BRA `(.L_x_27095) ;  /* 0x00000008009c7947 */ /* 0x000fea0003800000 */
.L_x_27090:
        /* <DEDUP_REMOVED lines=13> */
.L_x_27104:
[----:B------:R-:W2:Y:S02]  /*2a30*/  LDG.E.64 R20, desc[UR36][R22.64] ;  /* 0x0000002416147981 */ /* 0x000ea4000c1e1b00 */
[----:B--2---:R-:W0:Y:S01]  /*2a40*/  F2I.S64.F64.TRUNC R20, R20 ;  /* 0x0000001400147311 */ /* 0x004e22000030d900 */
[----:B------:R-:W-:Y:S05]  /*2a50*/  BRA `(.L_x_27095) ;  /* 0x00000008005c7947 */ /* 0x000fea0003800000 */
.L_x_27103:
        /* <DEDUP_REMOVED lines=25> */
[----:B------:R0:W2:Y:S01]  /*2bf0*/  F2I.S64.TRUNC R20, R5 ;  /* 0x0000000500147311 */ /* 0x0000a2000020d900 */
[----:B------:R-:W-:Y:S05]  /*2c00*/  BRA `(.L_x_27095) ;  /* 0x0000000400f07947 */ /* 0x000fea0003800000 */
.L_x_27106:
        /* <DEDUP_REMOVED lines=12> */
[----:B------:R0:W2:Y:S01]  /*2cd0*/  F2I.S64.TRUNC R20, R0 ;  /* 0x0000000000147311 */ /* 0x0000a2000020d900 */
[----:B------:R-:W-:Y:S05]  /*2ce0*/  BRA `(.L_x_27095) ;  /* 0x0000000400b87947 */ /* 0x000fea0003800000 */
.L_x_27105:
[----:B------:R-:W2:Y:S02]  /*2cf0*/  LDG.E.U16 R20, desc[UR36][R22.64] ;  /* 0x0000002416147981 */ /* 0x000ea4000c1e1500 */
[----:B--2---:R-:W-:-:S06]  /*2d00*/  IMAD.U32 R20, R20, 0x10000, RZ ;  /* 0x0001000014147824 */ /* 0x004fcc00078e00ff */
[----:B------:R-:W0:Y:S01]  /*2d10*/  F2I.S64.TRUNC R20, R20 ;  /* 0x0000001400147311 */ /* 0x000e22000020d900 */
[----:B------:R-:W-:Y:S05]  /*2d20*/  BRA `(.L_x_27095) ;  /* 0x0000000400a87947 */ /* 0x000fea0003800000 */
.L_x_27102:
        /* <DEDUP_REMOVED lines=11> */
.L_x_27109:
        /* <DEDUP_REMOVED lines=10> */
[----:B---3--:R-:W-:Y:S02]  /*2e80*/  SHF.R.U32.HI R4, RZ, 0x7, R3 ;  /* 0x00000007ff047819 */ /* 0x008fe40000011603 */
        /* <DEDUP_REMOVED lines=10> */
.L_x_27113:
[----:B------:R-:W-:Y:S05]  /*2f30*/  BSYNC B1 ;  /* 0x0000000000017941 */ /* 0x000fea0003800000 */
.L_x_27112:
[----:B------:R-:W-:Y:S01]  /*2f40*/  IMAD.SHL.U32 R3, R3, 0x100000, RZ ;  /* 0x0010000003037824 */ /* 0x000fe200078e00ff */
[----:B------:R-:W-:-:S04]  /*2f50*/  LEA R5, R0, 0x3b800000, 0x17 ;  /* 0x3b80000000057811 */ /* 0x000fc800078eb8ff */
[----:B------:R-:W-:-:S07]  /*2f60*/  LOP3.LUT R20, R5, R3, R20, 0xfe, !PT ;  /* 0x0000000305147212 */ /* 0x000fce00078efe14 */
.L_x_27111:
[----:B------:R-:W-:Y:S05]  /*2f70*/  BSYNC B0 ;  /* 0x0000000000007941 */ /* 0x000fea0003800000 */
.L_x_27110:
[----:B------:R-:W0:Y:S01]  /*2f80*/  F2I.S64.TRUNC R20, R20 ;  /* 0x0000001400147311 */ /* 0x000e22000020d900 */
[----:B------:R-:W-:Y:S05]  /*2f90*/  BRA `(.L_x_27095) ;  /* 0x00000004000c7947 */ /* 0x000fea0003800000 */
.L_x_27108:
        /* <DEDUP_REMOVED lines=21> */
.L_x_27117:
[----:B------:R-:W-:Y:S05]  /*30f0*/  BSYNC B1 ;  /* 0x0000000000017941 */ /* 0x000fea0003800000 */
.L_x_27116:
[----:B------:R-:W-:Y:S01]  /*3100*/  IMAD.SHL.U32 R3, R3, 0x200000, RZ ;  /* 0x0020000003037824 */ /* 0x000fe200078e00ff */
[----:B------:R-:W-:-:S04]  /*3110*/  LEA R5, R0, 0x37800000, 0x17 ;  /* 0x3780000000057811 */ /* 0x000fc800078eb8ff */
[----:B------:R-:W-:-:S07]  /*3120*/  LOP3.LUT R20, R5, R3, R20, 0xfe, !PT ;  /* 0x0000000305147212 */ /* 0x000fce00078efe14 */
.L_x_27115:
[----:B------:R-:W-:Y:S05]  /*3130*/  BSYNC B0 ;  /* 0x0000000000007941 */ /* 0x000fea0003800000 */
.L_x_27114:
[----:B------:R-:W0:Y:S01]  /*3140*/  F2I.S64.TRUNC R20, R20 ;  /* 0x0000001400147311 */ /* 0x000e22000020d900 */
[----:B------:R-:W-:Y:S05]  /*3150*/  BRA `(.L_x_27095) ;  /* 0x00000000009c7947 */ /* 0x000fea0003800000 */
.L_x_27107:
        /* <DEDUP_REMOVED lines=14> */
.L_x_27121:
[----:B------:R-:W-:Y:S05]  /*3240*/  BSYNC B0 ;  /* 0x0000000000007941 */ /* 0x000fea0003800000 */
.L_x_27120:
[----:B------:R-:W0:Y:S01]  /*3250*/  F2I.S64.TRUNC R20, R20 ;  /* 0x0000001400147311 */ /* 0x000e22000020d900 */
[----:B------:R-:W-:Y:S05]  /*3260*/  BRA `(.L_x_27095) ;  /* 0x0000000000587947 */ /* 0x000fea0003800000 */
.L_x_27094:
[----:B------:R-:W-:Y:S01]  /*3270*/  MOV R14, 0x0 ;  /* 0x00000000000e7802 */ /* 0x000fe20000000f00 */
[----:B------:R-:W-:Y:S01]  /*3280*/  ULDC.64 UR4, c[0x4][0x178] ;  /* 0x01005e0000047ab9 */ /* 0x000fe20000000a00 */
[----:B------:R-:W-:Y:S01]  /*3290*/  ULDC.64 UR6, c[0x4][0x38] ;  /* 0x01000e0000067ab9 */ /* 0x000fe20000000a00 */
[----:B---3--:R-:W-:Y:S02]  /*32a0*/  IMAD.U32 R4, RZ, RZ, UR4 ;  /* 0x00000004ff047e24 */ /* 0x008fe4000f8e00ff */
        /* <DEDUP_REMOVED lines=12> */
.L_x_27122:
[----:B------:R-:W-:Y:S01]  /*3370*/  CS2R R20, SRZ ;  /* 0x0000000000147805 */ /* 0x000fe2000001ff00 */
[----:B------:R-:W-:Y:S06]  /*3380*/  BRA `(.L_x_27095) ;  /* 0x0000000000107947 */ /* 0x000fec0003800000 */
.L_x_27119:
[----:B------:R0:W5:Y:S01]  /*3390*/  LDG.E.64 R20, desc[UR36][R22.64] ;  /* 0x0000002416147981 */ /* 0x000162000c1e1b00 */
[----:B------:R-:W-:Y:S05]  /*33a0*/  BRA `(.L_x_27095) ;  /* 0x0000000000087947 */ /* 0x000fea0003800000 */
.L_x_27118:
[----:B------:R0:W5:Y:S01]  /*33b0*/  LDG.E R20, desc[UR36][R22.64] ;  /* 0x0000002416147981 */ /* 0x000162000c1e1900 */
[----:B------:R-:W-:-:S07]  /*33c0*/  IMAD.MOV.U32 R21, RZ, RZ, RZ ;  /* 0x000000ffff157224 */ /* 0x000fce00078e00ff */
.L_x_27095:
[----:B012-45:R-:W-:Y:S01]  /*33d0*/  LOP3.LUT R0, R19, R21, RZ, 0xfc, !PT ;  /* 0x0000001513007212 */ /* 0x037fe200078efcff */
[----:B------:R-:W-:Y:S03]  /*33e0*/  BSSY B0, `(.L_x_27123) ;  /* 0x000001f000007945 */ /* 0x000fe60003800000 */
[----:B------:R-:W-:-:S13]  /*33f0*/  ISETP.NE.U32.AND P5, PT, R0, RZ, PT ;  /* 0x000000ff0000720c */ /* 0x000fda0003fa5070 */
[----:B------:R-:W-:Y:S05]  /*3400*/  @!P5 BRA `(.L_x_27124) ;  /* 0x000000000024d947 */ /* 0x000fea0003800000 */
[----:B------:R-:W-:Y:S01]  /*3410*/  IMAD.MOV.U32 R9, RZ, RZ, R18 ;  /* 0x000000ffff097224 */ /* 0x000fe200078e0012 */
[----:B------:R-:W-:Y:S01]  /*3420*/  MOV R6, 0x3470 ;  /* 0x0000347000067802 */ /* 0x000fe20000000f00 */
[----:B---3--:R-:W-:Y:S02]  /*3430*/  IMAD.MOV.U32 R4, RZ, RZ, R19 ;  /* 0x000000ffff047224 */ /* 0x008fe400078e0013 */
[----:B------:R-:W-:Y:S02]  /*3440*/  IMAD.MOV.U32 R0, RZ, RZ, R20 ;  /* 0x000000ffff007224 */ /* 0x000fe400078e0014 */
[----:B------:R-:W-:-:S07]  /*3450*/  IMAD.MOV.U32 R3, RZ, RZ, R21 ;  /* 0x000000ffff037224 */ /* 0x000fce00078e0015 */
[----:B------:R-:W-:Y:S05]  /*3460*/  CALL.REL.NOINC `($__internal_21_$__cuda_sm20_div_s64) ;  /* 0x000000e400307944 */ /* 0x000fea0003c00000 */
[----:B------:R-:W-:Y:S02]  /*3470*/  IMAD.MOV.U32 R10, RZ, RZ, R8 ;  /* 0x000000ffff0a7224 */ /* 0x000fe400078e0008 */
[----:B------:R-:W-:Y:S01]  /*3480*/  IMAD.MOV.U32 R11, RZ, RZ, R0 ;  /* 0x000000ffff0b7224 */ /* 0x000fe200078e0000 */
[----:B------:R-:W-:Y:S06]  /*3490*/  BRA `(.L_x_27125) ;  /* 0x00000000004c7947 */ /* 0x000fec0003800000 */
.L_x_27124:
[----:B------:R-:W0:Y:S01]  /*34a0*/  I2F.U32.RP R0, R20 ;  /* 0x0000001400007306 */ /* 0x000e220000209000 */
[----:B------:R-:W-:Y:S01]  /*34b0*/  ISETP.NE.U32.AND P2, PT, R20, RZ, PT ;  /* 0x000000ff1400720c */ /* 0x000fe20003f45070 */
[----:B------:R-:W-:-:S06]  /*34c0*/  IMAD.MOV.U32 R11, RZ, RZ, RZ ;  /* 0x000000ffff0b7224 */ /* 0x000fcc00078e00ff */
[----:B0-----:R-:W3:Y:S02]  /*34d0*/  MUFU.RCP R0, R0 ;  /* 0x0000000000007308 */ /* 0x001ee40000001000 */
[----:B---3--:R-:W-:-:S06]  /*34e0*/  VIADD R4, R0, 0xffffffe ;  /* 0x0ffffffe00047836 */ /* 0x008fcc0000000000 */
[----:B------:R0:W1:Y:S02]  /*34f0*/  F2I.FTZ.U32.TRUNC.NTZ R5, R4 ;  /* 0x0000000400057305 */ /* 0x000064000021f000 */
[----:B0-----:R-:W-:Y:S02]  /*3500*/  IMAD.MOV.U32 R4, RZ, RZ, RZ ;  /* 0x000000ffff047224 */ /* 0x001fe400078e00ff */
[----:B-1----:R-:W-:-:S04]  /*3510*/  IMAD.MOV R3, RZ, RZ, -R5 ;  /* 0x000000ffff037224 */ /* 0x002fc800078e0a05 */
[----:B------:R-:W-:-:S04]  /*3520*/  IMAD R3, R3, R20, RZ ;  /* 0x0000001403037224 */ /* 0x000fc800078e02ff */
[----:B------:R-:W-:-:S06]  /*3530*/  IMAD.HI.U32 R5, R5, R3, R4 ;  /* 0x0000000305057227 */ /* 0x000fcc00078e0004 */
[----:B------:R-:W-:-:S04]  /*3540*/  IMAD.HI.U32 R10, R5, R18, RZ ;  /* 0x00000012050a7227 */ /* 0x000fc800078e00ff */
[----:B------:R-:W-:-:S04]  /*3550*/  IMAD.MOV R3, RZ, RZ, -R10 ;  /* 0x000000ffff037224 */ /* 0x000fc800078e0a0a */
[----:B------:R-:W-:-:S05]  /*3560*/  IMAD R3, R20, R3, R18 ;  /* 0x0000000314037224 */ /* 0x000fca00078e0212 */
[----:B------:R-:W-:-:S13]  /*3570*/  ISETP.GE.U32.AND P0, PT, R3, R20, PT ;  /* 0x000000140300720c */ /* 0x000fda0003f06070 */
[----:B------:R-:W-:Y:S02]  /*3580*/  @P0 IMAD.IADD R3, R3, 0x1, -R20 ;  /* 0x0000000103030824 */ /* 0x000fe400078e0a14 */
[----:B------:R-:W-:-:S03]  /*3590*/  @P0 VIADD R10, R10, 0x1 ;  /* 0x000000010a0a0836 */ /* 0x000fc60000000000 */
[----:B------:R-:W-:-:S13]  /*35a0*/  ISETP.GE.U32.AND P1, PT, R3, R20, PT ;  /* 0x000000140300720c */ /* 0x000fda0003f26070 */
[----:B------:R-:W-:Y:S01]  /*35b0*/  @P1 VIADD R10, R10, 0x1 ;  /* 0x000000010a0a1836 */ /* 0x000fe20000000000 */
[----:B------:R-:W-:-:S07]  /*35c0*/  @!P2 LOP3.LUT R10, RZ, R20, RZ, 0x33, !PT ;  /* 0x00000014ff0aa212 */ /* 0x000fce00078e33ff */
.L_x_27125:
[----:B------:R-:W-:Y:S05]  /*35d0*/  BSYNC B0 ;  /* 0x0000000000007941 */ /* 0x000fea0003800000 */
.L_x_27123:
[----:B------:R-:W-:Y:S01]  /*35e0*/  LOP3.LUT R0, R20, R18, RZ, 0x3c, !PT ;  /* 0x0000001214007212 */ /* 0x000fe200078e3cff */
[----:B------:R-:W-:Y:S01]  /*35f0*/  BSSY B0, `(.L_x_27126) ;  /* 0x0000023000007945 */ /* 0x000fe20003800000 */
[----:B------:R-:W-:Y:S02]  /*3600*/  LOP3.LUT R3, R21, R19, RZ, 0x3c, !PT ;  /* 0x0000001315037212 */ /* 0x000fe400078e3cff */
[----:B------:R-:W-:-:S04]  /*3610*/  ISETP.GT.U32.AND P0, PT, R0, -0x1, PT ;  /* 0xffffffff0000780c */ /* 0x000fc80003f04070 */
[----:B------:R-:W-:-:S13]  /*3620*/  ISETP.GT.AND.EX P0, PT, R3, -0x1, PT, P0 ;  /* 0xffffffff0300780c */ /* 0x000fda0003f04300 */
[----:B------:R-:W-:Y:S05]  /*3630*/  @P0 BRA `(.L_x_27127) ;  /* 0x0000000000780947 */ /* 0x000fea0003800000 */
[----:B------:R-:W-:Y:S04]  /*3640*/  BSSY B1, `(.L_x_27128) ;  /* 0x000001a000017945 */ /* 0x000fe80003800000 */
[----:B------:R-:W-:Y:S05]  /*3650*/  @!P5 BRA `(.L_x_27129) ;  /* 0x000000000014d947 */ /* 0x000fea0003800000 */
[----:B------:R-:W-:-:S07]  /*3660*/  MOV R0, 0x3680 ;  /* 0x0000368000007802 */ /* 0x000fce0000000f00 */
[----:B------:R-:W-:Y:S05]  /*3670*/  CALL.REL.NOINC `($__internal_22_$__cuda_sm20_rem_s64) ;  /* 0x000000e400f87944 */ /* 0x000fea0003c00000 */
[----:B------:R-:W-:-:S04]  /*3680*/  ISETP.NE.U32.AND P0, PT, R3, RZ, PT ;  /* 0x000000ff0300720c */ /* 0x000fc80003f05070 */
[----:B------:R-:W-:Y:S01]  /*3690*/  ISETP.NE.AND.EX P0, PT, R6, RZ, PT, P0 ;  /* 0x000000ff0600720c */ /* 0x000fe20003f05300 */
[----:B------:R-:W-:-:S12]  /*36a0*/  BRA `(.L_x_27130) ;  /* 0x00000000004c7947 */ /* 0x000fd80003800000 */
.L_x_27129:
[----:B------:R-:W0:Y:S01]  /*36b0*/  I2F.U32.RP R0, R20 ;  /* 0x0000001400007306 */ /* 0x000e220000209000 */
[----:B------:R-:W-:-:S07]  /*36c0*/  ISETP.NE.U32.AND P1, PT, R20, RZ, PT ;  /* 0x000000ff1400720c */ /* 0x000fce0003f25070 */
[----:B0-----:R-:W0:Y:S02]  /*36d0*/  MUFU.RCP R0, R0 ;  /* 0x0000000000007308 */ /* 0x001e240000001000 */
[----:B0-----:R-:W-:-:S06]  /*36e0*/  VIADD R4, R0, 0xffffffe ;  /* 0x0ffffffe00047836 */ /* 0x001fcc0000000000 */
        /* <DEDUP_REMOVED lines=9> */
[----:B------:R-:W-:-:S05]  /*3780*/  @P0 IMAD.IADD R3, R3, 0x1, -R20 ;  /* 0x0000000103030824 */ /* 0x000fca00078e0a14 */
[----:B------:R-:W-:-:S13]  /*3790*/  ISETP.GE.U32.AND P0, PT, R3, R20, PT ;  /* 0x000000140300720c */ /* 0x000fda0003f06070 */
[----:B------:R-:W-:Y:S01]  /*37a0*/  @P0 IMAD.IADD R3, R3, 0x1, -R20 ;  /* 0x0000000103030824 */ /* 0x000fe200078e0a14 */
[----:B------:R-:W-:-:S04]  /*37b0*/  @!P1 LOP3.LUT R3, RZ, R20, RZ, 0x33, !PT ;  /* 0x00000014ff039212 */ /* 0x000fc800078e33ff */
[----:B------:R-:W-:-:S04]  /*37c0*/  ISETP.NE.U32.AND P0, PT, R3, RZ, PT ;  /* 0x000000ff0300720c */ /* 0x000fc80003f05070 */
[----:B------:R-:W-:-:S13]  /*37d0*/  ISETP.NE.AND.EX P0, PT, RZ, RZ, PT, P0 ;  /* 0x000000ffff00720c */ /* 0x000fda0003f05300 */
.L_x_27130:
[----:B------:R-:W-:Y:S05]  /*37e0*/  BSYNC B1 ;  /* 0x0000000000017941 */ /* 0x000fea0003800000 */
.L_x_27128:
[----:B------:R-:W-:-:S04]  /*37f0*/  SEL R0, RZ, 0xffffffff, !P0 ;  /* 0xffffffffff007807 */ /* 0x000fc80004000000 */
[----:B------:R-:W-:-:S05]  /*3800*/  IADD3 R10, P0, R0, R10, RZ ;  /* 0x0000000a000a7210 */ /* 0x000fca0007f1e0ff */
[----:B------:R-:W-:-:S08]  /*3810*/  IMAD.X R11, R0, 0x1, R11, P0 ;  /* 0x00000001000b7824 */ /* 0x000fd000000e060b */
.L_x_27127:
[----:B------:R-:W-:Y:S05]  /*3820*/  BSYNC B0 ;  /* 0x0000000000007941 */ /* 0x000fea0003800000 */
.L_x_27126:
        /* <DEDUP_REMOVED lines=14> */
.L_x_27134:
[----:B------:R0:W-:Y:S01]  /*3910*/  STG.E.U8 desc[UR36][R16.64], R10 ;  /* 0x0000000a10007986 */ /* 0x0001e2000c101124 */
[----:B------:R-:W-:Y:S05]  /*3920*/  BRA `(.L_x_27136) ;  /* 0x0000000c004c7947 */ /* 0x000fea0003800000 */
.L_x_27133:
[----:B------:R-:W-:-:S13]  /*3930*/  ISETP.NE.AND P0, PT, R0, 0x2, PT ;  /* 0x000000020000780c */ /* 0x000fda0003f05270 */
[----:B------:R-:W-:Y:S05]  /*3940*/  @!P0 BRA `(.L_x_27137) ;  /* 0x0000000000208947 */ /* 0x000fea0003800000 */
[----:B------:R-:W-:-:S13]  /*3950*/  ISETP.NE.AND P0, PT, R0, 0x3, PT ;  /* 0x000000030000780c */ /* 0x000fda0003f05270 */
[----:B------:R-:W-:Y:S05]  /*3960*/  @!P0 BRA `(.L_x_27138) ;  /* 0x0000000000108947 */ /* 0x000fea0003800000 */
[----:B------:R-:W-:-:S13]  /*3970*/  ISETP.NE.AND P0, PT, R0, 0x4, PT ;  /* 0x000000040000780c */ /* 0x000fda0003f05270 */
[----:B------:R-:W-:Y:S05]  /*3980*/  @P0 BRA `(.L_x_27135) ;  /* 0x0000000800e40947 */ /* 0x000fea0003800000 */
[----:B------:R0:W-:Y:S01]  /*3990*/  STG.E.64 desc[UR36][R16.64], R10 ;  /* 0x0000000a10007986 */ /* 0x0001e2000c101b24 */
[----:B------:R-:W-:Y:S05]  /*39a0*/  BRA `(.L_x_27136) ;  /* 0x0000000c002c7947 */ /* 0x000fea0003800000 */
.L_x_27138:
[----:B------:R0:W-:Y:S01]  /*39b0*/  STG.E desc[UR36][R16.64], R10 ;  /* 0x0000000a10007986 */ /* 0x0001e2000c101924 */
[----:B------:R-:W-:Y:S05]  /*39c0*/  BRA `(.L_x_27136) ;  /* 0x0000000c00247947 */ /* 0x000fea0003800000 */
.L_x_27137:
[----:B------:R0:W-:Y:S01]  /*39d0*/  STG.E.U16 desc[UR36][R16.64], R10 ;  /* 0x0000000a10007986 */ /* 0x0001e2000c101524 */
[----:B------:R-:W-:Y:S05]  /*39e0*/  BRA `(.L_x_27136) ;  /* 0x0000000c001c7947 */ /* 0x000fea0003800000 */
.L_x_27132:
[----:B------:R-:W-:-:S13]  /*39f0*/  ISETP.GT.AND P0, PT, R0, 0x6, PT ;  /* 0x000000060000780c */ /* 0x000fda0003f04270 */
[----:B------:R-:W-:Y:S05]  /*3a00*/  @P0 BRA `(.L_x_27139) ;  /* 0x00000000002c0947 */ /* 0x000fea0003800000 */
[----:B------:R-:W-:-:S13]  /*3a10*/  ISETP.NE.AND P0, PT, R0, 0x5, PT ;  /* 0x000000050000780c */ /* 0x000fda0003f05270 */
[----:B------:R-:W-:Y:S05]  /*3a20*/  @!P0 BRA `(.L_x_27140) ;  /* 0x0000000000148947 */ /* 0x000fea0003800000 */
[----:B------:R-:W-:-:S13]  /*3a30*/  ISETP.NE.AND P0, PT, R0, 0x6, PT ;  /* 0x000000060000780c */ /* 0x000fda0003f05270 */
[----:B------:R-:W-:Y:S05]  /*3a40*/  @P0 BRA `(.L_x_27135) ;  /* 0x0000000800b40947 */ /* 0x000fea0003800000 */
[----:B------:R-:W0:Y:S02]  /*3a50*/  I2F.S64 R11, R10 ;  /* 0x0000000a000b7312 */ /* 0x000e240000301400 */
[----:B0-----:R0:W-:Y:S01]  /*3a60*/  STG.E desc[UR36][R16.64], R11 ;  /* 0x0000000b10007986 */ /* 0x0011e2000c101924 */
[----:B------:R-:W-:Y:S05]  /*3a70*/  BRA `(.L_x_27136) ;  /* 0x0000000800f87947 */ /* 0x000fea0003800000 */
.L_x_27140:
[----:B------:R-:W0:Y:S02]  /*3a80*/  I2F.S64 R0, R10 ;  /* 0x0000000a00007312 */ /* 0x000e240000301400 */
[----:B0-----:R-:W-:-:S05]  /*3a90*/  F2FP.F16.F32.PACK_AB R0, RZ, R0 ;  /* 0x00000000ff00723e */ /* 0x001fca00000000ff */
[----:B------:R0:W-:Y:S01]  /*3aa0*/  STG.E.U16 desc[UR36][R16.64], R0 ;  /* 0x0000000010007986 */ /* 0x0001e2000c101524 */
[----:B------:R-:W-:Y:S05]  /*3ab0*/  BRA `(.L_x_27136) ;  /* 0x0000000800e87947 */ /* 0x000fea0003800000 */
.L_x_27139:
[----:B------:R-:W-:-:S13]  /*3ac0*/  ISETP.NE.AND P0, PT, R0, 0x7, PT ;  /* 0x000000070000780c */ /* 0x000fda0003f05270 */
[----:B------:R-:W-:Y:S05]  /*3ad0*/  @!P0 BRA `(.L_x_27141) ;  /* 0x0000000000348947 */ /* 0x000fea0003800000 */
[----:B------:R-:W-:-:S13]  /*3ae0*/  ISETP.NE.AND P0, PT, R0, 0x8, PT ;  /* 0x000000080000780c */ /* 0x000fda0003f05270 */
[----:B------:R-:W-:Y:S05]  /*3af0*/  @!P0 BRA `(.L_x_27142) ;  /* 0x0000000000188947 */ /* 0x000fea0003800000 */
[----:B------:R-:W-:-:S13]  /*3b00*/  ISETP.NE.AND P0, PT, R0, 0x9, PT ;  /* 0x000000090000780c */ /* 0x000fda0003f05270 */
[----:B------:R-:W-:Y:S05]  /*3b10*/  @P0 BRA `(.L_x_27135) ;  /* 0x0000000800800947 */ /* 0x000fea0003800000 */
[----:B------:R-:W0:Y:S01]  /*3b20*/  I2F.S64 R4, R10 ;  /* 0x0000000a00047312 */ /* 0x000e220000301400 */
[----:B------:R-:W-:-:S05]  /*3b30*/  IMAD.MOV.U32 R5, RZ, RZ, RZ ;  /* 0x000000ffff057224 */ /* 0x000fca00078e00ff */
[----:B0-----:R0:W-:Y:S01]  /*3b40*/  STG.E.64 desc[UR36][R16.64], R4 ;  /* 0x0000000410007986 */ /* 0x0011e2000c101b24 */
[----:B------:R-:W-:Y:S05]  /*3b50*/  BRA `(.L_x_27136) ;  /* 0x0000000800c07947 */ /* 0x000fea0003800000 */
.L_x_27142:
[----:B------:R-:W0:Y:S02]  /*3b60*/  I2F.S64 R10, R10 ;  /* 0x0000000a000a7312 */ /* 0x000e240000301400 */
[----:B0-----:R-:W-:-:S04]  /*3b70*/  F2FP.F16.F32.PACK_AB R3, RZ, R10 ;  /* 0x0000000aff03723e */ /* 0x001fc800000000ff */
[----:B------:R-:W-:-:S05]  /*3b80*/  PRMT R3, R3, 0x5410, RZ ;  /* 0x0000541003037816 */ /* 0x000fca00000000ff */
[----:B------:R0:W-:Y:S01]  /*3b90*/  STG.E desc[UR36][R16.64], R3 ;  /* 0x0000000310007986 */ /* 0x0001e2000c101924 */
[----:B------:R-:W-:Y:S05]  /*3ba0*/  BRA `(.L_x_27136) ;  /* 0x0000000800ac7947 */ /* 0x000fea0003800000 */
.L_x_27141:
[----:B------:R-:W0:Y:S02]  /*3bb0*/  I2F.F64.S64 R4, R10 ;  /* 0x0000000a00047312 */ /* 0x000e240000301c00 */
[----:B0-----:R0:W-:Y:S01]  /*3bc0*/  STG.E.64 desc[UR36][R16.64], R4 ;  /* 0x0000000410007986 */ /* 0x0011e2000c101b24 */
[----:B------:R-:W-:Y:S05]  /*3bd0*/  BRA `(.L_x_27136) ;  /* 0x0000000800a07947 */ /* 0x000fea0003800000 */
.L_x_27131:
        /* <DEDUP_REMOVED lines=8> */
[----:B------:R-:W-:-:S04]  /*3c60*/  ISETP.NE.U32.AND P0, PT, R10, RZ, PT ;  /* 0x000000ff0a00720c */ /* 0x000fc80003f05070 */
[----:B------:R-:W-:-:S04]  /*3c70*/  ISETP.NE.AND.EX P0, PT, R11, RZ, PT, P0 ;  /* 0x000000ff0b00720c */ /* 0x000fc80003f05300 */
[----:B------:R-:W-:-:S05]  /*3c80*/  SEL R3, RZ, 0x1, !P0 ;  /* 0x00000001ff037807 */ /* 0x000fca0004000000 */
[----:B------:R0:W-:Y:S01]  /*3c90*/  STG.E.U8 desc[UR36][R16.64], R3 ;  /* 0x0000000310007986 */ /* 0x0001e2000c101124 */
[----:B------:R-:W-:Y:S05]  /*3ca0*/  BRA `(.L_x_27136) ;  /* 0x00000008006c7947 */ /* 0x000fea0003800000 */
.L_x_27145:
[----:B------:R-:W0:Y:S01]  /*3cb0*/  I2F.F64.S64 R4, R10 ;  /* 0x0000000a00047312 */ /* 0x000e220000301c00 */
[----:B------:R-:W-:-:S05]  /*3cc0*/  CS2R R6, SRZ ;  /* 0x0000000000067805 */ /* 0x000fca000001ff00 */
[----:B0-----:R0:W-:Y:S01]  /*3cd0*/  STG.E.128 desc[UR36][R16.64], R4 ;  /* 0x0000000410007986 */ /* 0x0011e2000c101d24 */
[----:B------:R-:W-:Y:S05]  /*3ce0*/  BRA `(.L_x_27136) ;  /* 0x00000008005c7947 */ /* 0x000fea0003800000 */
.L_x_27144:
[----:B------:R-:W-:-:S13]  /*3cf0*/  ISETP.NE.AND P0, PT, R0, 0xf, PT ;  /* 0x0000000f0000780c */ /* 0x000fda0003f05270 */
[----:B------:R-:W-:Y:S05]  /*3d00*/  @!P0 BRA `(.L_x_27146) ;  /* 0x0000000000b48947 */ /* 0x000fea0003800000 */
[----:B------:R-:W-:-:S13]  /*3d10*/  ISETP.NE.AND P0, PT, R0, 0x17, PT ;  /* 0x000000170000780c */ /* 0x000fda0003f05270 */
[----:B------:R-:W-:Y:S05]  /*3d20*/  @!P0 BRA `(.L_x_27147) ;  /* 0x0000000000548947 */ /* 0x000fea0003800000 */
[----:B------:R-:W-:-:S13]  /*3d30*/  ISETP.NE.AND P0, PT, R0, 0x18, PT ;  /* 0x000000180000780c */ /* 0x000fda0003f05270 */
[----:B------:R-:W-:Y:S05]  /*3d40*/  @P0 BRA `(.L_x_27135) ;  /* 0x0000000400f40947 */ /* 0x000fea0003800000 */
[----:B------:R-:W0:Y:S01]  /*3d50*/  I2F.S64 R11, R10 ;  /* 0x0000000a000b7312 */ /* 0x000e220000301400 */
        /* <DEDUP_REMOVED lines=14> */
.L_x_27149:
[----:B------:R-:W-:Y:S05]  /*3e40*/  BSYNC B0 ;  /* 0x0000000000007941 */ /* 0x000fea0003800000 */
.L_x_27148:
[----:B------:R-:W-:-:S05]  /*3e50*/  LOP3.LUT R5, R0, R5, RZ, 0xfc, !PT ;  /* 0x0000000500057212 */ /* 0x000fca00078efcff */
[----:B------:R0:W-:Y:S01]  /*3e60*/  STG.E.U8 desc[UR36][R16.64], R5 ;  /* 0x0000000510007986 */ /* 0x0001e2000c101124 */
[----:B------:R-:W-:Y:S05]  /*3e70*/  BRA `(.L_x_27136) ;  /* 0x0000000400f87947 */ /* 0x000fea0003800000 */
.L_x_27147:
[----:B------:R-:W0:Y:S01]  /*3e80*/  I2F.S64 R11, R10 ;  /* 0x0000000a000b7312 */ /* 0x000e220000301400 */
        /* <DEDUP_REMOVED lines=12> */
.L_x_27151:
[----:B------:R-:W-:Y:S01]  /*3f50*/  IMAD.MOV.U32 R0, RZ, RZ, 0x7f ;  /* 0x0000007fff007424 */ /* 0x000fe200078e00ff */
[----:B------:R-:W-:-:S04]  /*3f60*/  ISETP.GT.U32.AND P0, PT, R3, 0x7f800000, PT ;  /* 0x7f8000000300780c */ /* 0x000fc80003f04070 */
[----:B------:R-:W-:-:S09]  /*3f70*/  SEL R0, R0, 0x7c, P0 ;  /* 0x0000007c00007807 */ /* 0x000fd20000000000 */
.L_x_27152:
[----:B------:R-:W-:Y:S05]  /*3f80*/  BSYNC B0 ;  /* 0x0000000000007941 */ /* 0x000fea0003800000 */
.L_x_27150:
[----:B------:R-:W-:-:S04]  /*3f90*/  LOP3.LUT R3, R11, 0x80000000, RZ, 0xc0, !PT ;  /* 0x800000000b037812 */ /* 0x000fc800078ec0ff */
[----:B------:R-:W-:-:S04]  /*3fa0*/  SHF.R.U32.HI R3, RZ, 0x18, R3 ;  /* 0x00000018ff037819 */ /* 0x000fc80000011603 */
[----:B------:R-:W-:-:S05]  /*3fb0*/  LOP3.LUT R3, R0, R3, RZ, 0xfc, !PT ;  /* 0x0000000300037212 */ /* 0x000fca00078efcff */
[----:B------:R0:W-:Y:S01]  /*3fc0*/  STG.E.U8 desc[UR36][R16.64], R3 ;  /* 0x0000000310007986 */ /* 0x0001e2000c101124 */
[----:B------:R-:W-:Y:S05]  /*3fd0*/  BRA `(.L_x_27136) ;  /* 0x0000000400a07947 */ /* 0x000fea0003800000 */
.L_x_27146:
[----:B------:R-:W0:Y:S02]  /*3fe0*/  I2F.S64 R0, R10 ;  /* 0x0000000a00007312 */ /* 0x000e240000301400 */
[----:B0-----:R-:W-:-:S05]  /*3ff0*/  F2FP.BF16.F32.PACK_AB R0, RZ, R0 ;  /* 0x00000000ff00723e */ /* 0x001fca00000010ff */
[----:B------:R0:W-:Y:S01]  /*4000*/  STG.E.U16 desc[UR36][R16.64], R0 ;  /* 0x0000000010007986 */ /* 0x0001e2000c101524 */
[----:B------:R-:W-:Y:S05]  /*4010*/  BRA `(.L_x_27136) ;  /* 0x0000000400907947 */ /* 0x000fea0003800000 */
.L_x_27143:
        /* <DEDUP_REMOVED lines=10> */
.L_x_27155:
[----:B------:R-:W0:Y:S01]  /*40c0*/  I2F.S64 R11, R10 ;  /* 0x0000000a000b7312 */ /* 0x000e220000301400 */
        /* <DEDUP_REMOVED lines=16> */
.L_x_27158:
[----:B------:R-:W-:-:S04]  /*41d0*/  LOP3.LUT R3, R11, 0x80000000, RZ, 0xc0, !PT ;  /* 0x800000000b037812 */ /* 0x000fc800078ec0ff */
[----:B------:R-:W-:-:S04]  /*41e0*/  SHF.R.U32.HI R3, RZ, 0x18, R3 ;  /* 0x00000018ff037819 */ /* 0x000fc80000011603 */
[----:B------:R-:W-:-:S04]  /*41f0*/  LOP3.LUT R0, R0, R3, RZ, 0xfc, !PT ;  /* 0x0000000300007212 */ /* 0x000fc800078efcff */
[----:B------:R-:W-:-:S07]  /*4200*/  PRMT R8, R0, 0x7610, R8 ;  /* 0x0000761000087816 */ /* 0x000fce0000000008 */
.L_x_27157:
[----:B------:R-:W-:Y:S05]  /*4210*/  BSYNC B0 ;  /* 0x0000000000007941 */ /* 0x000fea0003800000 */
.L_x_27156:
[----:B------:R3:W-:Y:S01]  /*4220*/  STG.E.U8 desc[UR36][R16.64], R8 ;  /* 0x0000000810007986 */ /* 0x0007e2000c101124 */
[----:B------:R-:W-:Y:S05]  /*4230*/  BRA `(.L_x_27136) ;  /* 0x0000000400087947 */ /* 0x000fea0003800000 */
.L_x_27154:
        /* <DEDUP_REMOVED lines=17> */
.L_x_27161:
[----:B------:R-:W-:-:S04]  /*4350*/  LOP3.LUT R3, R11, 0x80000000, RZ, 0xc0, !PT ;  /* 0x800000000b037812 */ /* 0x000fc800078ec0ff */
[----:B------:R-:W-:-:S04]  /*4360*/  SHF.R.U32.HI R3, RZ, 0x18, R3 ;  /* 0x00000018ff037819 */ /* 0x000fc80000011603 */
[----:B------:R-:W-:-:S04]  /*4370*/  LOP3.LUT R0, R0, R3, RZ, 0xfc, !PT ;  /* 0x0000000300007212 */ /* 0x000fc800078efcff */
[----:B------:R-:W-:-:S07]  /*4380*/  PRMT R8, R0, 0x7610, R8 ;  /* 0x0000761000087816 */ /* 0x000fce0000000008 */
.L_x_27160:
[----:B------:R-:W-:Y:S05]  /*4390*/  BSYNC B0 ;  /* 0x0000000000007941 */ /* 0x000fea0003800000 */
.L_x_27159:
[----:B------:R0:W-:Y:S01]  /*43a0*/  STG.E.U8 desc[UR36][R16.64], R8 ;  /* 0x0000000810007986 */ /* 0x0001e2000c101124 */
[----:B------:R-:W-:Y:S05]  /*43b0*/  BRA `(.L_x_27136) ;  /* 0x0000000000a87947 */ /* 0x000fea0003800000 */
.L_x_27153:
[----:B------:R-:W-:-:S13]  /*43c0*/  ISETP.NE.AND P0, PT, R0, 0x1c, PT ;  /* 0x0000001c0000780c */ /* 0x000fda0003f05270 */
[----:B------:R-:W-:Y:S05]  /*43d0*/  @!P0 BRA `(.L_x_27162) ;  /* 0x00000000009c8947 */ /* 0x000fea0003800000 */
[----:B------:R-:W-:-:S13]  /*43e0*/  ISETP.NE.AND P0, PT, R0, 0x1d, PT ;  /* 0x0000001d0000780c */ /* 0x000fda0003f05270 */
[----:B------:R-:W-:Y:S05]  /*43f0*/  @!P0 BRA `(.L_x_27163) ;  /* 0x00000000008c8947 */ /* 0x000fea0003800000 */
[----:B------:R-:W-:-:S13]  /*4400*/  ISETP.NE.AND P0, PT, R0, 0x2c, PT ;  /* 0x0000002c0000780c */ /* 0x000fda0003f05270 */
[----:B------:R-:W-:Y:S05]  /*4410*/  @P0 BRA `(.L_x_27135) ;  /* 0x0000000000400947 */ /* 0x000fea0003800000 */
[----:B------:R-:W0:Y:S02]  /*4420*/  I2F.S64 R10, R10 ;  /* 0x0000000a000a7312 */ /* 0x000e240000301400 */
        /* <DEDUP_REMOVED lines=15> */
.L_x_27135:
        /* <DEDUP_REMOVED lines=16> */
.L_x_27164:
[----:B------:R-:W-:Y:S05]  /*4620*/  BRA `(.L_x_27136) ;  /* 0x00000000000c7947 */ /* 0x000fea0003800000 */
.L_x_27163:
[----:B------:R1:W-:Y:S01]  /*4630*/  STG.E.64 desc[UR36][R16.64], R10 ;  /* 0x0000000a10007986 */ /* 0x0003e2000c101b24 */
[----:B------:R-:W-:Y:S05]  /*4640*/  BRA `(.L_x_27136) ;  /* 0x0000000000047947 */ /* 0x000fea0003800000 */
.L_x_27162:
[----:B------:R0:W-:Y:S02]  /*4650*/  STG.E desc[UR36][R16.64], R10 ;  /* 0x0000000a10007986 */ /* 0x0001e4000c101924 */
.L_x_27136:
[----:B------:R-:W-:-:S04]  /*4660*/  IMAD R2, R2, 0x200, R25 ;  /* 0x0000020002027824 */ /* 0x000fc800078e0219 */
[----:B------:R-:W-:-:S07]  /*4670*/  VIADD R23, R2, 0x80 ;  /* 0x0000008002177836 */ /* 0x000fce0000000000 */
.L_x_27055:
[----:B------:R-:W-:Y:S05]  /*4680*/  BSYNC B6 ;  /* 0x0000000000067941 */ /* 0x000fea0003800000 */
.L_x_27054:
        /* <DEDUP_REMOVED lines=358> */
.L_x_27167:
        /* <DEDUP_REMOVED lines=21> */
.L_x_27171:
[----:B------:R0:W5:Y:S01]  /*5e40*/  LDG.E.U8 R18, desc[UR36][R2.64] ;  /* 0x0000002402127981 */ /* 0x000162000c1e1100 */
[----:B------:R-:W-:Y:S01]  /*5e50*/  IMAD.MOV.U32 R19, RZ, RZ, RZ ;  /* 0x000000ffff137224 */ /* 0x000fe200078e00ff */
[----:B------:R-:W-:Y:S06]  /*5e60*/  BRA `(.L_x_27173) ;  /* 0x0000000c00487947 */ /* 0x000fec0003800000 */
.L_x_27170:
        /* <DEDUP_REMOVED lines=8> */
.L_x_27175:
[----:B------:R-:W2:Y:S02]  /*5ef0*/  LDG.E R18, desc[UR36][R2.64] ;  /* 0x0000002402127981 */ /* 0x000ea4000c1e1900 */
[----:B--2---:R-:W-:Y:S01]  /*5f00*/  SHF.R.S32.HI R19, RZ, 0x1f, R18 ;  /* 0x0000001fff137819 */ /* 0x004fe20000011412 */
[----:B------:R-:W-:Y:S06]  /*5f10*/  BRA `(.L_x_27173) ;  /* 0x0000000c001c7947 */ /* 0x000fec0003800000 */
.L_x_27174:
[----:B------:R-:W2:Y:S02]  /*5f20*/  LDG.E.S16 R18, desc[UR36][R2.64] ;  /* 0x0000002402127981 */ /* 0x000ea4000c1e1700 */
[----:B--2---:R-:W-:Y:S01]  /*5f30*/  SHF.R.S32.HI R19, RZ, 0x1f, R18 ;  /* 0x0000001fff137819 */ /* 0x004fe20000011412 */
[----:B------:R-:W-:Y:S06]  /*5f40*/  BRA `(.L_x_27173) ;  /* 0x0000000c00107947 */ /* 0x000fec0003800000 */
.L_x_27169:
        /* <DEDUP_REMOVED lines=9> */
.L_x_27177:
[----:B------:R-:W2:Y:S02]  /*5fe0*/  LDG.E.U16 R2, desc[UR36][R2.64] ;  /* 0x0000002402027981 */ /* 0x000ea4000c1e1500 */
[----:B--2---:R-:W-:-:S06]  /*5ff0*/  HADD2.F32 R18, -RZ, R2.H0_H0 ;  /* 0x20000002ff127230 */ /* 0x004fcc0000004100 */
[----:B------:R-:W0:Y:S01]  /*6000*/  F2I.S64.TRUNC R18, R18 ;  /* 0x0000001200127311 */ /* 0x000e22000020d900 */
[----:B------:R-:W-:Y:S05]  /*6010*/  BRA `(.L_x_27173) ;  /* 0x0000000800dc7947 */ /* 0x000fea0003800000 */
.L_x_27176:
        /* <DEDUP_REMOVED lines=9> */
.L_x_27179:
[----:B------:R-:W2:Y:S02]  /*60b0*/  LDG.E.U16 R2, desc[UR36][R2.64] ;  /* 0x0000002402027981 */ /* 0x000ea4000c1e1500 */
[----:B--2---:R-:W-:-:S06]  /*60c0*/  HADD2.F32 R18, -RZ, R2.H0_H0 ;  /* 0x20000002ff127230 */ /* 0x004fcc0000004100 */
[----:B------:R-:W0:Y:S01]  /*60d0*/  F2I.S64.TRUNC R18, R18 ;  /* 0x0000001200127311 */ /* 0x000e22000020d900 */
[----:B------:R-:W-:Y:S05]  /*60e0*/  BRA `(.L_x_27173) ;  /* 0x0000000800a87947 */ /* 0x000fea0003800000 */
.L_x_27178:
[----:B------:R-:W2:Y:S02]  /*60f0*/  LDG.E.64 R2, desc[UR36][R2.64] ;  /* 0x0000002402027981 */ /* 0x000ea4000c1e1b00 */
[----:B--2---:R0:W1:Y:S01]  /*6100*/  F2I.S64.F64.TRUNC R18, R2 ;  /* 0x0000000200127311 */ /* 0x004062000030d900 */
[----:B------:R-:W-:Y:S05]  /*6110*/  BRA `(.L_x_27173) ;  /* 0x00000008009c7947 */ /* 0x000fea0003800000 */
.L_x_27168:
        /* <DEDUP_REMOVED lines=13> */
.L_x_27182:
[----:B------:R-:W2:Y:S02]  /*61f0*/  LDG.E.64 R2, desc[UR36][R2.64] ;  /* 0x0000002402027981 */ /* 0x000ea4000c1e1b00 */
[----:B--2---:R0:W1:Y:S01]  /*6200*/  F2I.S64.F64.TRUNC R18, R2 ;  /* 0x0000000200127311 */ /* 0x004062000030d900 */
[----:B------:R-:W-:Y:S05]  /*6210*/  BRA `(.L_x_27173) ;  /* 0x00000008005c7947 */ /* 0x000fea0003800000 */
.L_x_27181:
        /* <DEDUP_REMOVED lines=25> */
[----:B------:R1:W2:Y:S01]  /*63b0*/  F2I.S64.TRUNC R18, R5 ;  /* 0x0000000500127311 */ /* 0x0002a2000020d900 */
[----:B------:R-:W-:Y:S05]  /*63c0*/  BRA `(.L_x_27173) ;  /* 0x0000000400f07947 */ /* 0x000fea0003800000 */
.L_x_27184:
        /* <DEDUP_REMOVED lines=12> */
[----:B------:R3:W4:Y:S01]  /*6490*/  F2I.S64.TRUNC R18, R4 ;  /* 0x0000000400127311 */ /* 0x000722000020d900 */
[----:B------:R-:W-:Y:S05]  /*64a0*/  BRA `(.L_x_27173) ;  /* 0x0000000400b87947 */ /* 0x000fea0003800000 */
.L_x_27183:
[----:B------:R-:W2:Y:S02]  /*64b0*/  LDG.E.U16 R18, desc[UR36][R2.64] ;  /* 0x0000002402127981 */ /* 0x000ea4000c1e1500 */
[----:B--2---:R-:W-:-:S06]  /*64c0*/  IMAD.U32 R18, R18, 0x10000, RZ ;  /* 0x0001000012127824 */ /* 0x004fcc00078e00ff */
[----:B------:R-:W0:Y:S01]  /*64d0*/  F2I.S64.TRUNC R18, R18 ;  /* 0x0000001200127311 */ /* 0x000e22000020d900 */
[----:B------:R-:W-:Y:S05]  /*64e0*/  BRA `(.L_x_27173) ;  /* 0x0000000400a87947 */ /* 0x000fea0003800000 */
.L_x_27180:
        /* <DEDUP_REMOVED lines=11> */
.L_x_27187:
        /* <DEDUP_REMOVED lines=21> */
.L_x_27191:
[----:B------:R-:W-:Y:S05]  /*66f0*/  BSYNC B1 ;  /* 0x0000000000017941 */ /* 0x000fea0003800000 */
.L_x_27190:
[----:B------:R-:W-:Y:S01]  /*6700*/  IMAD.SHL.U32 R2, R2, 0x100000, RZ ;  /* 0x0010000002027824 */ /* 0x000fe200078e00ff */
[----:B------:R-:W-:-:S04]  /*6710*/  LEA R3, R0, 0x3b800000, 0x17 ;  /* 0x3b80000000037811 */ /* 0x000fc800078eb8ff */
[----:B------:R-:W-:-:S07]  /*6720*/  LOP3.LUT R18, R3, R2, R18, 0xfe, !PT ;  /* 0x0000000203127212 */ /* 0x000fce00078efe12 */
.L_x_27189:
[----:B------:R-:W-:Y:S05]  /*6730*/  BSYNC B0 ;  /* 0x0000000000007941 */ /* 0x000fea0003800000 */
.L_x_27188:
[----:B------:R-:W0:Y:S01]  /*6740*/  F2I.S64.TRUNC R18, R18 ;  /* 0x0000001200127311 */ /* 0x000e22000020d900 */
[----:B------:R-:W-:Y:S05]  /*6750*/  BRA `(.L_x_27173) ;  /* 0x00000004000c7947 */ /* 0x000fea0003800000 */
.L_x_27186:
        /* <DEDUP_REMOVED lines=21> */
.L_x_27195:
[----:B------:R-:W-:Y:S05]  /*68b0*/  BSYNC B1 ;  /* 0x0000000000017941 */ /* 0x000fea0003800000 */
.L_x_27194:
[----:B------:R-:W-:Y:S01]  /*68c0*/  IMAD.SHL.U32 R2, R2, 0x200000, RZ ;  /* 0x0020000002027824 */ /* 0x000fe200078e00ff */
[----:B------:R-:W-:-:S04]  /*68d0*/  LEA R3, R0, 0x37800000, 0x17 ;  /* 0x3780000000037811 */ /* 0x000fc800078eb8ff */
[----:B------:R-:W-:-:S07]  /*68e0*/  LOP3.LUT R18, R3, R2, R18, 0xfe, !PT ;  /* 0x0000000203127212 */ /* 0x000fce00078efe12 */
.L_x_27193:
[----:B------:R-:W-:Y:S05]  /*68f0*/  BSYNC B0 ;  /* 0x0000000000007941 */ /* 0x000fea0003800000 */
.L_x_27192:
[----:B------:R-:W0:Y:S01]  /*6900*/  F2I.S64.TRUNC R18, R18 ;  /* 0x0000001200127311 */ /* 0x000e22000020d900 */
[----:B------:R-:W-:Y:S05]  /*6910*/  BRA `(.L_x_27173) ;  /* 0x00000000009c7947 */ /* 0x000fea0003800000 */
.L_x_27185:
        /* <DEDUP_REMOVED lines=14> */
.L_x_27199:
[----:B------:R-:W-:Y:S05]  /*6a00*/  BSYNC B0 ;  /* 0x0000000000007941 */ /* 0x000fea0003800000 */
.L_x_27198:
[----:B------:R-:W0:Y:S01]  /*6a10*/  F2I.S64.TRUNC R18, R18 ;  /* 0x0000001200127311 */ /* 0x000e22000020d900 */
[----:B------:R-:W-:Y:S05]  /*6a20*/  BRA `(.L_x_27173) ;  /* 0x0000000000587947 */ /* 0x000fea0003800000 */
.L_x_27172:
        /* <DEDUP_REMOVED lines=16> */
.L_x_27200:
[----:B------:R-:W-:Y:S01]  /*6b30*/  CS2R R18, SRZ ;  /* 0x0000000000127805 */ /* 0x000fe2000001ff00 */
[----:B------:R-:W-:Y:S06]  /*6b40*/  BRA `(.L_x_27173) ;  /* 0x0000000000107947 */ /* 0x000fec0003800000 */
.L_x_27197:
[----:B------:R0:W5:Y:S01]  /*6b50*/  LDG.E.64 R18, desc[UR36][R2.64] ;  /* 0x0000002402127981 */ /* 0x000162000c1e1b00 */
[----:B------:R-:W-:Y:S05]  /*6b60*/  BRA `(.L_x_27173) ;  /* 0x0000000000087947 */ /* 0x000fea0003800000 */
.L_x_27196:
[----:B------:R0:W5:Y:S01]  /*6b70*/  LDG.E R18, desc[UR36][R2.64] ;  /* 0x0000002402127981 */ /* 0x000162000c1e1900 */
[----:B------:R-:W-:-:S07]  /*6b80*/  IMAD.MOV.U32 R19, RZ, RZ, RZ ;  /* 0x000000ffff137224 */ /* 0x000fce00078e00ff */
.L_x_27173:
[----:B---3--:R-:W3:Y:S01]  /*6b90*/  LDC.U8 R4, c[0x0][0x493] ;  /* 0x000124c0ff047b82 */ /* 0x008ee20000000000 */
[----:B------:R-:W-:Y:S02]  /*6ba0*/  ULDC.64 UR4, c[0x0][0x488] ;  /* 0x0001220000047ab9 */ /* 0x000fe40000000a00 */
[----:B0-----:R-:W-:-:S05]  /*6bb0*/  IADD3 R2, P0, R22, UR4, RZ ;  /* 0x0000000416027c10 */ /* 0x001fca000ff1e0ff */
[----:B------:R-:W-:Y:S01]  /*6bc0*/  IMAD.X R3, RZ, RZ, UR5, P0 ;  /* 0x00000005ff037e24 */ /* 0x000fe200080e06ff */
[----:B---3--:R-:W-:-:S04]  /*6bd0*/  PRMT R0, R4, 0x9910, RZ ;  /* 0x0000991004007816 */ /* 0x008fc800000000ff */
        /* <DEDUP_REMOVED lines=11> */
[----:B---3--:R-:W-:Y:S01]  /*6c90*/  SHF.R.S32.HI R21, RZ, 0x1f, R20 ;  /* 0x0000001fff157819 */ /* 0x008fe20000011414 */
[----:B------:R-:W-:Y:S06]  /*6ca0*/  BRA `(.L_x_27206) ;  /* 0x0000000c00547947 */ /* 0x000fec0003800000 */
.L_x_27204:
[----:B------:R0:W5:Y:S01]  /*6cb0*/  LDG.E.U8 R20, desc[UR36][R2.64] ;  /* 0x0000002402147981 */ /* 0x000162000c1e1100 */
[----:B------:R-:W-:Y:S01]  /*6cc0*/  IMAD.MOV.U32 R21, RZ, RZ, RZ ;  /* 0x000000ffff157224 */ /* 0x000fe200078e00ff */
[----:B------:R-:W-:Y:S06]  /*6cd0*/  BRA `(.L_x_27206) ;  /* 0x0000000c00487947 */ /* 0x000fec0003800000 */
.L_x_27203:
        /* <DEDUP_REMOVED lines=8> */
.L_x_27208:
[----:B------:R-:W3:Y:S02]  /*6d60*/  LDG.E R20, desc[UR36][R2.64] ;  /* 0x0000002402147981 */ /* 0x000ee4000c1e1900 */
[----:B---3--:R-:W-:Y:S01]  /*6d70*/  SHF.R.S32.HI R21, RZ, 0x1f, R20 ;  /* 0x0000001fff157819 */ /* 0x008fe20000011414 */
[----:B------:R-:W-:Y:S06]  /*6d80*/  BRA `(.L_x_27206) ;  /* 0x0000000c001c7947 */ /* 0x000fec0003800000 */
.L_x_27207:
[----:B------:R-:W3:Y:S02]  /*6d90*/  LDG.E.S16 R20, desc[UR36][R2.64] ;  /* 0x0000002402147981 */ /* 0x000ee4000c1e1700 */
[----:B---3--:R-:W-:Y:S01]  /*6da0*/  SHF.R.S32.HI R21, RZ, 0x1f, R20 ;  /* 0x0000001fff157819 */ /* 0x008fe20000011414 */
[----:B------:R-:W-:Y:S06]  /*6db0*/  BRA `(.L_x_27206) ;  /* 0x0000000c00107947 */ /* 0x000fec0003800000 */
.L_x_27202:
[----:B------:R-:W-:-:S13]  /*6dc0*/  ISETP.GT.AND P0, PT, R0, 0x6, PT ;  /* 0x000000060000780c */ /* 0x000fda0003f04270 */
[----:B------:R-:W-:Y:S05]  /*6dd0*/  @P0 BRA `(.L_x_27209) ;  /* 0x00000000002c0947 */ /* 0x000fea0003800000 */
[----:B------:R-:W-:-:S13]  /*6de0*/  ISETP.NE.AND P0, PT, R0, 0x5, PT ;  /* 0x000000050000780c */ /* 0x000fda0003f05270 */
[----:B------:R-:W-:Y:S05]  /*6df0*/  @!P0 BRA `(.L_x_27210) ;  /* 0x0000000000148947 */ /* 0x000fea0003800000 */
[----:B------:R-:W-:-:S13]  /*6e00*/  ISETP.NE.AND P0, PT, R0, 0x6, PT ;  /* 0x000000060000780c */ /* 0x000fda0003f05270 */
[----:B------:R-:W-:Y:S05]  /*6e10*/  @P0 BRA `(.L_x_27205) ;  /* 0x0000000800a00947 */ /* 0x000fea0003800000 */
[----:B------:R-:W3:Y:S02]  /*6e20*/  LDG.E R2, desc[UR36][R2.64] ;  /* 0x0000002402027981 */ /* 0x000ee4000c1e1900 */
[----:B---3--:R0:W3:Y:S01]  /*6e30*/  F2I.S64.TRUNC R20, R2 ;  /* 0x0000000200147311 */ /* 0x0080e2000020d900 */
[----:B------:R-:W-:Y:S05]  /*6e40*/  BRA `(.L_x_27206) ;  /* 0x0000000800ec7947 */ /* 0x000fea0003800000 */
.L_x_27210:
[----:B------:R-:W3:Y:S02]  /*6e50*/  LDG.E.U16 R2, desc[UR36][R2.64] ;  /* 0x0000002402027981 */ /* 0x000ee4000c1e1500 */
[----:B---3--:R-:W-:-:S06]  /*6e60*/  HADD2.F32 R20, -RZ, R2.H0_H0 ;  /* 0x20000002ff147230 */ /* 0x008fcc0000004100 */
[----:B------:R-:W0:Y:S01]  /*6e70*/  F2I.S64.TRUNC R20, R20 ;  /* 0x0000001400147311 */ /* 0x000e22000020d900 */
[----:B------:R-:W-:Y:S05]  /*6e80*/  BRA `(.L_x_27206) ;  /* 0x0000000800dc7947 */ /* 0x000fea0003800000 */
.L_x_27209:
[----:B------:R-:W-:-:S13]  /*6e90*/  ISETP.NE.AND P0, PT, R0, 0x7, PT ;  /* 0x000000070000780c */ /* 0x000fda0003f05270 */
[----:B------:R-:W-:Y:S05]  /*6ea0*/  @!P0 BRA `(.L_x_27211) ;  /* 0x00000000002c8947 */ /* 0x000fea0003800000 */
[----:B------:R-:W-:-:S13]  /*6eb0*/  ISETP.NE.AND P0, PT, R0, 0x8, PT ;  /* 0x000000080000780c */ /* 0x000fda0003f05270 */
[----:B------:R-:W-:Y:S05]  /*6ec0*/  @!P0 BRA `(.L_x_27212) ;  /* 0x0000000000148947 */ /* 0x000fea0003800000 */
[----:B------:R-:W-:-:S13]  /*6ed0*/  ISETP.NE.AND P0, PT, R0, 0x9, PT ;  /* 0x000000090000780c */ /* 0x000fda0003f05270 */
[----:B------:R-:W-:Y:S05]  /*6ee0*/  @P0 BRA `(.L_x_27205) ;  /* 0x00000008006c0947 */ /* 0x000fea0003800000 */
[----:B------:R-:W3:Y:S02]  /*6ef0*/  LDG.E R2, desc[UR36][R2.64] ;  /* 0x0000002402027981 */ /* 0x000ee4000c1e1900 */
[----:B---3--:R0:W3:Y:S01]  /*6f00*/  F2I.S64.TRUNC R20, R2 ;  /* 0x0000000200147311 */ /* 0x0080e2000020d900 */
[----:B------:R-:W-:Y:S05]  /*6f10*/  BRA `(.L_x_27206) ;  /* 0x0000000800b87947 */ /* 0x000fea0003800000 */
.L_x_27212:
[----:B------:R-:W3:Y:S02]  /*6f20*/  LDG.E.U16 R2, desc[UR36][R2.64] ;  /* 0x0000002402027981 */ /* 0x000ee4000c1e1500 */
[----:B---3--:R-:W-:-:S06]  /*6f30*/  HADD2.F32 R20, -RZ, R2.H0_H0 ;  /* 0x20000002ff147230 */ /* 0x008fcc0000004100 */
[----:B------:R-:W0:Y:S01]  /*6f40*/  F2I.S64.TRUNC R20, R20 ;  /* 0x0000001400147311 */ /* 0x000e22000020d900 */
[----:B------:R-:W-:Y:S05]  /*6f50*/  BRA `(.L_x_27206) ;  /* 0x0000000800a87947 */ /* 0x000fea0003800000 */
.L_x_27211:
[----:B------:R-:W3:Y:S02]  /*6f60*/  LDG.E.64 R2, desc[UR36][R2.64] ;  /* 0x0000002402027981 */ /* 0x000ee4000c1e1b00 */
[----:B---3--:R0:W3:Y:S01]  /*6f70*/  F2I.S64.F64.TRUNC R20, R2 ;  /* 0x0000000200147311 */ /* 0x0080e2000030d900 */
[----:B------:R-:W-:Y:S05]  /*6f80*/  BRA `(.L_x_27206) ;  /* 0x00000008009c7947 */ /* 0x000fea0003800000 */
.L_x_27201:
        /* <DEDUP_REMOVED lines=11> */
[----:B------:R-:W-:Y:S01]  /*7040*/  SEL R20, RZ, 0x1, !P0 ;  /* 0x00000001ff147807 */ /* 0x000fe20004000000 */
[----:B------:R-:W-:Y:S08]  /*7050*/  BRA `(.L_x_27206) ;  /* 0x0000000800687947 */ /* 0x000ff00003800000 */
.L_x_27215:
[----:B------:R-:W3:Y:S02]  /*7060*/  LDG.E.64 R2, desc[UR36][R2.64] ;  /* 0x0000002402027981 */ /* 0x000ee4000c1e1b00 */
[----:B---3--:R0:W3:Y:S01]  /*7070*/  F2I.S64.F64.TRUNC R20, R2 ;  /* 0x0000000200147311 */ /* 0x0080e2000030d900 */
[----:B------:R-:W-:Y:S05]  /*7080*/  BRA `(.L_x_27206) ;  /* 0x00000008005c7947 */ /* 0x000fea0003800000 */
.L_x_27214:
        /* <DEDUP_REMOVED lines=10> */
[----:B-1----:R-:W0:Y:S01]  /*7130*/  FLO.U32 R5, R4 ;  /* 0x0000000400057300 */ /* 0x002e2200000e0000 */
        /* <DEDUP_REMOVED lines=16> */
.L_x_27217:
[----:B------:R-:W3:Y:S02]  /*7240*/  LDG.E.U8 R2, desc[UR36][R2.64] ;  /* 0x0000002402027981 */ /* 0x000ee4000c1e1100 */
[C---:B---3--:R-:W-:Y:S02]  /*7250*/  IMAD.SHL.U32 R0, R2.reuse, 0x2000000, RZ ;  /* 0x0200000002007824 */ /* 0x048fe400078e00ff */
[----:B-1----:R-:W-:-:S03]  /*7260*/  IMAD.SHL.U32 R5, R2, 0x1000000, RZ ;  /* 0x0100000002057824 */ /* 0x002fc600078e00ff */
        /* <DEDUP_REMOVED lines=9> */
[----:B------:R0:W1:Y:S01]  /*7300*/  F2I.S64.TRUNC R20, R4 ;  /* 0x0000000400147311 */ /* 0x000062000020d900 */
[----:B------:R-:W-:Y:S05]  /*7310*/  BRA `(.L_x_27206) ;  /* 0x0000000400b87947 */ /* 0x000fea0003800000 */
.L_x_27216:
[----:B------:R-:W3:Y:S02]  /*7320*/  LDG.E.U16 R20, desc[UR36][R2.64] ;  /* 0x0000002402147981 */ /* 0x000ee4000c1e1500 */
[----:B---3--:R-:W-:-:S06]  /*7330*/  IMAD.U32 R20, R20, 0x10000, RZ ;  /* 0x0001000014147824 */ /* 0x008fcc00078e00ff */
[----:B------:R-:W0:Y:S01]  /*7340*/  F2I.S64.TRUNC R20, R20 ;  /* 0x0000001400147311 */ /* 0x000e22000020d900 */
[----:B------:R-:W-:Y:S05]  /*7350*/  BRA `(.L_x_27206) ;  /* 0x0000000400a87947 */ /* 0x000fea0003800000 */
.L_x_27213:
        /* <DEDUP_REMOVED lines=11> */
.L_x_27220:
        /* <DEDUP_REMOVED lines=18> */
[----:B-1----:R-:W-:-:S05]  /*7530*/  VIADD R5, R3, 0xffffffe4 ;  /* 0xffffffe403057836 */ /* 0x002fca0000000000 */
[----:B------:R-:W-:-:S04]  /*7540*/  SHF.L.U32 R5, R2, R5, RZ ;  /* 0x0000000502057219 */ /* 0x000fc800000006ff */
[----:B------:R-:W-:-:S07]  /*7550*/  LOP3.LUT R2, R5, 0x7, RZ, 0xc0, !PT ;  /* 0x0000000705027812 */ /* 0x000fce00078ec0ff */
.L_x_27224:
[----:B------:R-:W-:Y:S05]  /*7560*/  BSYNC B1 ;  /* 0x0000000000017941 */ /* 0x000fea0003800000 */
.L_x_27223:
[----:B------:R-:W-:Y:S01]  /*7570*/  IMAD.SHL.U32 R2, R2, 0x100000, RZ ;  /* 0x0010000002027824 */ /* 0x000fe200078e00ff */
[----:B------:R-:W-:-:S04]  /*7580*/  LEA R3, R0, 0x3b800000, 0x17 ;  /* 0x3b80000000037811 */ /* 0x000fc800078eb8ff */
[----:B------:R-:W-:-:S07]  /*7590*/  LOP3.LUT R20, R3, R2, R20, 0xfe, !PT ;  /* 0x0000000203147212 */ /* 0x000fce00078efe14 */
.L_x_27222:
[----:B------:R-:W-:Y:S05]  /*75a0*/  BSYNC B0 ;  /* 0x0000000000007941 */ /* 0x000fea0003800000 */
.L_x_27221:
[----:B------:R-:W0:Y:S01]  /*75b0*/  F2I.S64.TRUNC R20, R20 ;  /* 0x0000001400147311 */ /* 0x000e22000020d900 */
[----:B------:R-:W-:Y:S05]  /*75c0*/  BRA `(.L_x_27206) ;  /* 0x00000004000c7947 */ /* 0x000fea0003800000 */
.L_x_27219:
        /* <DEDUP_REMOVED lines=21> */
.L_x_27228:
[----:B------:R-:W-:Y:S05]  /*7720*/  BSYNC B1 ;  /* 0x0000000000017941 */ /* 0x000fea0003800000 */
.L_x_27227:
[----:B------:R-:W-:Y:S01]  /*7730*/  IMAD.SHL.U32 R2, R2, 0x200000, RZ ;  /* 0x0020000002027824 */ /* 0x000fe200078e00ff */
[----:B------:R-:W-:-:S04]  /*7740*/  LEA R3, R0, 0x37800000, 0x17 ;  /* 0x3780000000037811 */ /* 0x000fc800078eb8ff */
[----:B------:R-:W-:-:S07]  /*7750*/  LOP3.LUT R20, R3, R2, R20, 0xfe, !PT ;  /* 0x0000000203147212 */ /* 0x000fce00078efe14 */
.L_x_27226:
[----:B------:R-:W-:Y:S05]  /*7760*/  BSYNC B0 ;  /* 0x0000000000007941 */ /* 0x000fea0003800000 */
.L_x_27225:
[----:B------:R-:W0:Y:S01]  /*7770*/  F2I.S64.TRUNC R20, R20 ;  /* 0x0000001400147311 */ /* 0x000e22000020d900 */
[----:B------:R-:W-:Y:S05]  /*7780*/  BRA `(.L_x_27206) ;  /* 0x00000000009c7947 */ /* 0x000fea0003800000 */
.L_x_27218:
        /* <DEDUP_REMOVED lines=14> */
.L_x_27232:
[----:B------:R-:W-:Y:S05]  /*7870*/  BSYNC B0 ;  /* 0x0000000000007941 */ /* 0x000fea0003800000 */
.L_x_27231:
[----:B------:R-:W0:Y:S01]  /*7880*/  F2I.S64.TRUNC R20, R20 ;  /* 0x0000001400147311 */ /* 0x000e22000020d900 */
[----:B------:R-:W-:Y:S05]  /*7890*/  BRA `(.L_x_27206) ;  /* 0x0000000000587947 */ /* 0x000fea0003800000 */
.L_x_27205:
[----:B------:R-:W-:Y:S01]  /*78a0*/  MOV R2, 0x0 ;  /* 0x0000000000027802 */ /* 0x000fe20000000f00 */
[----:B------:R-:W-:Y:S01]  /*78b0*/  ULDC.64 UR4, c[0x4][0x178] ;  /* 0x01005e0000047ab9 */ /* 0x000fe20000000a00 */
[----:B------:R-:W-:Y:S01]  /*78c0*/  ULDC.64 UR6, c[0x4][0x38] ;  /* 0x01000e0000067ab9 */ /* 0x000fe20000000a00 */
[----:B------:R-:W-:Y:S02]  /*78d0*/  IMAD.U32 R4, RZ, RZ, UR4 ;  /* 0x00000004ff047e24 */ /* 0x000fe4000f8e00ff */
[----:B-1----:R-:W-:Y:S01]  /*78e0*/  IMAD.U32 R5, RZ, RZ, UR5 ;  /* 0x00000005ff057e24 */ /* 0x002fe2000f8e00ff */
        /* <DEDUP_REMOVED lines=11> */
.L_x_27233:
[----:B------:R-:W-:Y:S01]  /*79a0*/  CS2R R20, SRZ ;  /* 0x0000000000147805 */ /* 0x000fe2000001ff00 */
[----:B------:R-:W-:Y:S06]  /*79b0*/  BRA `(.L_x_27206) ;  /* 0x0000000000107947 */ /* 0x000fec0003800000 */
.L_x_27230:
[----:B------:R0:W5:Y:S01]  /*79c0*/  LDG.E.64 R20, desc[UR36][R2.64] ;  /* 0x0000002402147981 */ /* 0x000162000c1e1b00 */
[----:B------:R-:W-:Y:S05]  /*79d0*/  BRA `(.L_x_27206) ;  /* 0x0000000000087947 */ /* 0x000fea0003800000 */
.L_x_27229:
[----:B------:R0:W5:Y:S01]  /*79e0*/  LDG.E R20, desc[UR36][R2.64] ;  /* 0x0000002402147981 */ /* 0x000162000c1e1900 */
[----:B------:R-:W-:-:S07]  /*79f0*/  IMAD.MOV.U32 R21, RZ, RZ, RZ ;  /* 0x000000ffff157224 */ /* 0x000fce00078e00ff */
.L_x_27206:
[----:B012345:R-:W-:Y:S01]  /*7a00*/  LOP3.LUT R0, R19, R21, RZ, 0xfc, !PT ;  /* 0x0000001513007212 */ /* 0x03ffe200078efcff */
[----:B------:R-:W-:Y:S03]  /*7a10*/  BSSY B0, `(.L_x_27234) ;  /* 0x000001f000007945 */ /* 0x000fe60003800000 */
[----:B------:R-:W-:-:S13]  /*7a20*/  ISETP.NE.U32.AND P5, PT, R0, RZ, PT ;  /* 0x000000ff0000720c */ /* 0x000fda0003fa5070 */
[----:B------:R-:W-:Y:S05]  /*7a30*/  @!P5 BRA `(.L_x_27235) ;  /* 0x000000000024d947 */ /* 0x000fea0003800000 */
[----:B------:R-:W-:Y:S01]  /*7a40*/  IMAD.MOV.U32 R9, RZ, RZ, R18 ;  /* 0x000000ffff097224 */ /* 0x000fe200078e0012 */
[----:B------:R-:W-:Y:S01]  /*7a50*/  MOV R6, 0x7aa0 ;  /* 0x00007aa000067802 */ /* 0x000fe20000000f00 */
[----:B------:R-:W-:Y:S02]  /*7a60*/  IMAD.MOV.U32 R4, RZ, RZ, R19 ;  /* 0x000000ffff047224 */ /* 0x000fe400078e0013 */
[----:B------:R-:W-:Y:S02]  /*7a70*/  IMAD.MOV.U32 R0, RZ, RZ, R20 ;  /* 0x000000ffff007224 */ /* 0x000fe400078e0014 */
[----:B------:R-:W-:-:S07]  /*7a80*/  IMAD.MOV.U32 R3, RZ, RZ, R21 ;  /* 0x000000ffff037224 */ /* 0x000fce00078e0015 */
[----:B------:R-:W-:Y:S05]  /*7a90*/  CALL.REL.NOINC `($__internal_21_$__cuda_sm20_div_s64) ;  /* 0x0000009c00a47944 */ /* 0x000fea0003c00000 */
[----:B------:R-:W-:Y:S02]  /*7aa0*/  IMAD.MOV.U32 R2, RZ, RZ, R8 ;  /* 0x000000ffff027224 */ /* 0x000fe400078e0008 */
[----:B------:R-:W-:Y:S01]  /*7ab0*/  IMAD.MOV.U32 R11, RZ, RZ, R0 ;  /* 0x000000ffff0b7224 */ /* 0x000fe200078e0000 */
[----:B------:R-:W-:Y:S06]  /*7ac0*/  BRA `(.L_x_27236) ;  /* 0x00000000004c7947 */ /* 0x000fec0003800000 */
.L_x_27235:
[----:B------:R-:W0:Y:S01]  /*7ad0*/  I2F.U32.RP R0, R20 ;  /* 0x0000001400007306 */ /* 0x000e220000209000 */
[----:B------:R-:W-:Y:S01]  /*7ae0*/  ISETP.NE.U32.AND P2, PT, R20, RZ, PT ;  /* 0x000000ff1400720c */ /* 0x000fe20003f45070 */
[----:B------:R-:W-:-:S06]  /*7af0*/  IMAD.MOV.U32 R11, RZ, RZ, RZ ;  /* 0x000000ffff0b7224 */ /* 0x000fcc00078e00ff */
        /* <DEDUP_REMOVED lines=16> */
.L_x_27236:
[----:B------:R-:W-:Y:S05]  /*7c00*/  BSYNC B0 ;  /* 0x0000000000007941 */ /* 0x000fea0003800000 */
.L_x_27234:
        /* <DEDUP_REMOVED lines=13> */
.L_x_27240:
        /* <DEDUP_REMOVED lines=19> */
.L_x_27241:
[----:B------:R-:W-:Y:S05]  /*7e10*/  BSYNC B1 ;  /* 0x0000000000017941 */ /* 0x000fea0003800000 */
.L_x_27239:
[----:B------:R-:W-:-:S04]  /*7e20*/  SEL R0, RZ, 0xffffffff, !P0 ;  /* 0xffffffffff007807 */ /* 0x000fc80004000000 */
[----:B------:R-:W-:-:S05]  /*7e30*/  IADD3 R2, P0, R0, R2, RZ ;  /* 0x0000000200027210 */ /* 0x000fca0007f1e0ff */
[----:B------:R-:W-:-:S08]  /*7e40*/  IMAD.X R11, R0, 0x1, R11, P0 ;  /* 0x00000001000b7824 */ /* 0x000fd000000e060b */
.L_x_27238:
[----:B------:R-:W-:Y:S05]  /*7e50*/  BSYNC B0 ;  /* 0x0000000000007941 */ /* 0x000fea0003800000 */
.L_x_27237:
[----:B------:R-:W0:Y:S01]  /*7e60*/  LDC.U8 R4, c[0x0][0x491] ;  /* 0x00012440ff047b82 */ /* 0x000e220000000000 */
[----:B------:R-:W-:Y:S01]  /*7e70*/  IMAD.MOV.U32 R3, RZ, RZ, R11 ;  /* 0x000000ffff037224 */ /* 0x000fe200078e000b */
        /* <DEDUP_REMOVED lines=13> */
.L_x_27245:
[----:B------:R0:W-:Y:S01]  /*7f50*/  STG.E.U8 desc[UR36][R16.64], R2 ;  /* 0x0000000210007986 */ /* 0x0001e2000c101124 */
[----:B------:R-:W-:Y:S05]  /*7f60*/  BRA `(.L_x_27247) ;  /* 0x0000000c00507947 */ /* 0x000fea0003800000 */
.L_x_27244:
        /* <DEDUP_REMOVED lines=8> */
.L_x_27249:
[----:B------:R0:W-:Y:S01]  /*7ff0*/  STG.E desc[UR36][R16.64], R2 ;  /* 0x0000000210007986 */ /* 0x0001e2000c101924 */
[----:B------:R-:W-:Y:S05]  /*8000*/  BRA `(.L_x_27247) ;  /* 0x0000000c00287947 */ /* 0x000fea0003800000 */
.L_x_27248:
[----:B------:R0:W-:Y:S01]  /*8010*/  STG.E.U16 desc[UR36][R16.64], R2 ;  /* 0x0000000210007986 */ /* 0x0001e2000c101524 */
[----:B------:R-:W-:Y:S05]  /*8020*/  BRA `(.L_x_27247) ;  /* 0x0000000c00207947 */ /* 0x000fea0003800000 */
.L_x_27243:
        /* <DEDUP_REMOVED lines=9> */
.L_x_27251:
[----:B------:R-:W0:Y:S02]  /*80c0*/  I2F.S64 R0, R2 ;  /* 0x0000000200007312 */ /* 0x000e240000301400 */
[----:B0-----:R-:W-:-:S05]  /*80d0*/  F2FP.F16.F32.PACK_AB R0, RZ, R0 ;  /* 0x00000000ff00723e */ /* 0x001fca00000000ff */
[----:B------:R0:W-:Y:S01]  /*80e0*/  STG.E.U16 desc[UR36][R16.64], R0 ;  /* 0x0000000010007986 */ /* 0x0001e2000c101524 */
[----:B------:R-:W-:Y:S05]  /*80f0*/  BRA `(.L_x_27247) ;  /* 0x0000000800ec7947 */ /* 0x000fea0003800000 */
.L_x_27250:
        /* <DEDUP_REMOVED lines=10> */
.L_x_27253:
[----:B------:R-:W0:Y:S02]  /*81a0*/  I2F.S64 R2, R2 ;  /* 0x0000000200027312 */ /* 0x000e240000301400 */
[----:B0-----:R-:W-:-:S04]  /*81b0*/  F2FP.F16.F32.PACK_AB R3, RZ, R2 ;  /* 0x00000002ff03723e */ /* 0x001fc800000000ff */
[----:B------:R-:W-:-:S05]  /*81c0*/  PRMT R3, R3, 0x5410, RZ ;  /* 0x0000541003037816 */ /* 0x000fca00000000ff */
[----:B------:R0:W-:Y:S01]  /*81d0*/  STG.E desc[UR36][R16.64], R3 ;  /* 0x0000000310007986 */ /* 0x0001e2000c101924 */
[----:B------:R-:W-:Y:S05]  /*81e0*/  BRA `(.L_x_27247) ;  /* 0x0000000800b07947 */ /* 0x000fea0003800000 */
.L_x_27252:
[----:B------:R-:W0:Y:S02]  /*81f0*/  I2F.F64.S64 R2, R2 ;  /* 0x0000000200027312 */ /* 0x000e240000301c00 */
[----:B0-----:R0:W-:Y:S01]  /*8200*/  STG.E.64 desc[UR36][R16.64], R2 ;  /* 0x0000000210007986 */ /* 0x0011e2000c101b24 */
[----:B------:R-:W-:Y:S05]  /*8210*/  BRA `(.L_x_27247) ;  /* 0x0000000800a47947 */ /* 0x000fea0003800000 */
.L_x_27242:
        /* <DEDUP_REMOVED lines=13> */
.L_x_27256:
[----:B------:R-:W0:Y:S01]  /*82f0*/  I2F.F64.S64 R4, R2 ;  /* 0x0000000200047312 */ /* 0x000e220000301c00 */
[----:B------:R-:W-:-:S05]  /*8300*/  CS2R R6, SRZ ;  /* 0x0000000000067805 */ /* 0x000fca000001ff00 */
[----:B0-----:R0:W-:Y:S01]  /*8310*/  STG.E.128 desc[UR36][R16.64], R4 ;  /* 0x0000000410007986 */ /* 0x0011e2000c101d24 */
[----:B------:R-:W-:Y:S05]  /*8320*/  BRA `(.L_x_27247) ;  /* 0x0000000800607947 */ /* 0x000fea0003800000 */
.L_x_27255:
        /* <DEDUP_REMOVED lines=21> */
.L_x_27260:
[----:B------:R-:W-:Y:S05]  /*8480*/  BSYNC B0 ;  /* 0x0000000000007941 */ /* 0x000fea0003800000 */
.L_x_27259:
[----:B------:R-:W-:-:S05]  /*8490*/  LOP3.LUT R5, R0, R5, RZ, 0xfc, !PT ;  /* 0x0000000500057212 */ /* 0x000fca00078efcff */
[----:B------:R0:W-:Y:S01]  /*84a0*/  STG.E.U8 desc[UR36][R16.64], R5 ;  /* 0x0000000510007986 */ /* 0x0001e2000c101124 */
[----:B------:R-:W-:Y:S05]  /*84b0*/  BRA `(.L_x_27247) ;  /* 0x0000000400fc7947 */ /* 0x000fea0003800000 */
.L_x_27258:
        /* <DEDUP_REMOVED lines=13> */
.L_x_27262:
[----:B------:R-:W-:Y:S01]  /*8590*/  IMAD.MOV.U32 R0, RZ, RZ, 0x7f ;  /* 0x0000007fff007424 */ /* 0x000fe200078e00ff */
[----:B------:R-:W-:-:S04]  /*85a0*/  ISETP.GT.U32.AND P0, PT, R4, 0x7f800000, PT ;  /* 0x7f8000000400780c */ /* 0x000fc80003f04070 */
[----:B------:R-:W-:-:S09]  /*85b0*/  SEL R0, R0, 0x7c, P0 ;  /* 0x0000007c00007807 */ /* 0x000fd20000000000 */
.L_x_27263:
[----:B------:R-:W-:Y:S05]  /*85c0*/  BSYNC B0 ;  /* 0x0000000000007941 */ /* 0x000fea0003800000 */
.L_x_27261:
[----:B------:R-:W-:-:S04]  /*85d0*/  LOP3.LUT R2, R3, 0x80000000, RZ, 0xc0, !PT ;  /* 0x8000000003027812 */ /* 0x000fc800078ec0ff */
[----:B------:R-:W-:-:S04]  /*85e0*/  SHF.R.U32.HI R3, RZ, 0x18, R2 ;  /* 0x00000018ff037819 */ /* 0x000fc80000011602 */
[----:B------:R-:W-:-:S05]  /*85f0*/  LOP3.LUT R3, R0, R3, RZ, 0xfc, !PT ;  /* 0x0000000300037212 */ /* 0x000fca00078efcff */
[----:B------:R0:W-:Y:S01]  /*8600*/  STG.E.U8 desc[UR36][R16.64], R3 ;  /* 0x0000000310007986 */ /* 0x0001e2000c101124 */
[----:B------:R-:W-:Y:S05]  /*8610*/  BRA `(.L_x_27247) ;  /* 0x0000000400a47947 */ /* 0x000fea0003800000 */
.L_x_27257:
[----:B------:R-:W0:Y:S02]  /*8620*/  I2F.S64 R0, R2 ;  /* 0x0000000200007312 */ /* 0x000e240000301400 */
[----:B0-----:R-:W-:-:S05]  /*8630*/  F2FP.BF16.F32.PACK_AB R0, RZ, R0 ;  /* 0x00000000ff00723e */ /* 0x001fca00000010ff */
[----:B------:R0:W-:Y:S01]  /*8640*/  STG.E.U16 desc[UR36][R16.64], R0 ;  /* 0x0000000010007986 */ /* 0x0001e2000c101524 */
[----:B------:R-:W-:Y:S05]  /*8650*/  BRA `(.L_x_27247) ;  /* 0x0000000400947947 */ /* 0x000fea0003800000 */
.L_x_27254:
        /* <DEDUP_REMOVED lines=10> */
.L_x_27266:
        /* <DEDUP_REMOVED lines=17> */
.L_x_27269:
[----:B------:R-:W-:-:S04]  /*8810*/  LOP3.LUT R2, R3, 0x80000000, RZ, 0xc0, !PT ;  /* 0x8000000003027812 */ /* 0x000fc800078ec0ff */
[----:B------:R-:W-:-:S04]  /*8820*/  SHF.R.U32.HI R3, RZ, 0x18, R2 ;  /* 0x00000018ff037819 */ /* 0x000fc80000011602 */
[----:B------:R-:W-:-:S04]  /*8830*/  LOP3.LUT R0, R0, R3, RZ, 0xfc, !PT ;  /* 0x0000000300007212 */ /* 0x000fc800078efcff */
[----:B------:R-:W-:-:S07]  /*8840*/  PRMT R8, R0, 0x7610, R8 ;  /* 0x0000761000087816 */ /* 0x000fce0000000008 */
.L_x_27268:
[----:B------:R-:W-:Y:S05]  /*8850*/  BSYNC B0 ;  /* 0x0000000000007941 */ /* 0x000fea0003800000 */
.L_x_27267:
[----:B------:R3:W-:Y:S01]  /*8860*/  STG.E.U8 desc[UR36][R16.64], R8 ;  /* 0x0000000810007986 */ /* 0x0007e2000c101124 */
[----:B------:R-:W-:Y:S05]  /*8870*/  BRA `(.L_x_27247) ;  /* 0x00000004000c7947 */ /* 0x000fea0003800000 */
.L_x_27265:
        /* <DEDUP_REMOVED lines=17> */
.L_x_27272:
[----:B------:R-:W-:-:S04]  /*8990*/  LOP3.LUT R2, R3, 0x80000000, RZ, 0xc0, !PT ;  /* 0x8000000003027812 */ /* 0x000fc800078ec0ff */
[----:B------:R-:W-:-:S04]  /*89a0*/  SHF.R.U32.HI R3, RZ, 0x18, R2 ;  /* 0x00000018ff037819 */ /* 0x000fc80000011602 */
[----:B------:R-:W-:-:S04]  /*89b0*/  LOP3.LUT R0, R0, R3, RZ, 0xfc, !PT ;  /* 0x0000000300007212 */ /* 0x000fc800078efcff */
[----:B------:R-:W-:-:S07]  /*89c0*/  PRMT R8, R0, 0x7610, R8 ;  /* 0x0000761000087816 */ /* 0x000fce0000000008 */
.L_x_27271:
[----:B------:R-:W-:Y:S05]  /*89d0*/  BSYNC B0 ;  /* 0x0000000000007941 */ /* 0x000fea0003800000 */
.L_x_27270:
[----:B------:R0:W-:Y:S01]  /*89e0*/  STG.E.U8 desc[UR36][R16.64], R8 ;  /* 0x0000000810007986 */ /* 0x0001e2000c101124 */
[----:B------:R-:W-:Y:S05]  /*89f0*/  BRA `(.L_x_27247) ;  /* 0x0000000000ac7947 */ /* 0x000fea0003800000 */
.L_x_27264:
        /* <DEDUP_REMOVED lines=23> */
.L_x_27246:
        /* <DEDUP_REMOVED lines=16> */
.L_x_27275:
[----:B------:R-:W-:Y:S05]  /*8c70*/  BRA `(.L_x_27247) ;  /* 0x00000000000c7947 */ /* 0x000fea0003800000 */
.L_x_27274:
[----:B------:R2:W-:Y:S01]  /*8c80*/  STG.E.64 desc[UR36][R16.64], R2 ;  /* 0x0000000210007986 */ /* 0x0005e2000c101b24 */
[----:B------:R-:W-:Y:S05]  /*8c90*/  BRA `(.L_x_27247) ;  /* 0x0000000000047947 */ /* 0x000fea0003800000 */
.L_x_27273:
[----:B------:R0:W-:Y:S02]  /*8ca0*/  STG.E desc[UR36][R16.64], R2 ;  /* 0x0000000210007986 */ /* 0x0001e4000c101924 */
.L_x_27247:
[----:B------:R-:W-:-:S07]  /*8cb0*/  VIADD R23, R23, 0x80 ;  /* 0x0000008017177836 */ /* 0x000fce0000000000 */
.L_x_27166:
[----:B------:R-:W-:Y:S05]  /*8cc0*/  BSYNC B6 ;  /* 0x0000000000067941 */ /* 0x000fea0003800000 */
.L_x_27165:
        /* <DEDUP_REMOVED lines=358> */
.L_x_27278:
        /* <DEDUP_REMOVED lines=21> */
.L_x_27282:
[----:B------:R0:W5:Y:S01]  /*a480*/  LDG.E.U8 R18, desc[UR36][R2.64] ;  /* 0x0000002402127981 */ /* 0x000162000c1e1100 */
[----:B------:R-:W-:Y:S01]  /*a490*/  IMAD.MOV.U32 R19, RZ, RZ, RZ ;  /* 0x000000ffff137224 */ /* 0x000fe200078e00ff */
[----:B------:R-:W-:Y:S06]  /*a4a0*/  BRA `(.L_x_27284) ;  /* 0x0000000c00487947 */ /* 0x000fec0003800000 */
.L_x_27281:
        /* <DEDUP_REMOVED lines=8> */
.L_x_27286:
[----:B------:R-:W2:Y:S02]  /*a530*/  LDG.E R18, desc[UR36][R2.64] ;  /* 0x0000002402127981 */ /* 0x000ea4000c1e1900 */
[----:B--2---:R-:W-:Y:S01]  /*a540*/  SHF.R.S32.HI R19, RZ, 0x1f, R18 ;  /* 0x0000001fff137819 */ /* 0x004fe20000011412 */
[----:B------:R-:W-:Y:S06]  /*a550*/  BRA `(.L_x_27284) ;  /* 0x0000000c001c7947 */ /* 0x000fec0003800000 */
.L_x_27285:
[----:B------:R-:W2:Y:S02]  /*a560*/  LDG.E.S16 R18, desc[UR36][R2.64] ;  /* 0x0000002402127981 */ /* 0x000ea4000c1e1700 */
[----:B--2---:R-:W-:Y:S01]  /*a570*/  SHF.R.S32.HI R19, RZ, 0x1f, R18 ;  /* 0x0000001fff137819 */ /* 0x004fe20000011412 */
[----:B------:R-:W-:Y:S06]  /*a580*/  BRA `(.L_x_27284) ;  /* 0x0000000c00107947 */ /* 0x000fec0003800000 */
.L_x_27280:
[----:B------:R-:W-:-:S13]  /*a590*/  ISETP.GT.AND P0, PT, R4, 0x6, PT ;  /* 0x000000060400780c */ /* 0x000fda0003f04270 */
[----:B------:R-:W-:Y:S05]  /*a5a0*/  @P0 BRA `(.L_x_27287) ;  /* 0x00000000002c0947 */ /* 0x000fea0003800000 */
[----:B------:R-:W-:-:S13]  /*a5b0*/  ISETP.NE.AND P0, PT, R4, 0x5, PT ;  /* 0x000000050400780c */ /* 0x000fda0003f05270 */
[----:B------:R-:W-:Y:S05]  /*a5c0*/  @!P0 BRA `(.L_x_27288) ;  /* 0x0000000000148947 */ /* 0x000fea0003800000 */
[----:B------:R-:W-:-:S13]  /*a5d0*/  ISETP.NE.AND P0, PT, R4, 0x6, PT ;  /* 0x000000060400780c */ /* 0x000fda0003f05270 */
[----:B------:R-:W-:Y:S05]  /*a5e0*/  @P0 BRA `(.L_x_27283) ;  /* 0x0000000800a00947 */ /* 0x000fea0003800000 */
[----:B------:R-:W2:Y:S02]  /*a5f0*/  LDG.E R2, desc[UR36][R2.64] ;  /* 0x0000002402027981 */ /* 0x000ea4000c1e1900 */
[----:B--2---:R1:W2:Y:S01]  /*a600*/  F2I.S64.TRUNC R18, R2 ;  /* 0x0000000200127311 */ /* 0x0042a2000020d900 */
[----:B------:R-:W-:Y:S05]  /*a610*/  BRA `(.L_x_27284) ;  /* 0x0000000800ec7947 */ /* 0x000fea0003800000 */
.L_x_27288:
[----:B------:R-:W2:Y:S02]  /*a620*/  LDG.E.U16 R2, desc[UR36][R2.64] ;  /* 0x0000002402027981 */ /* 0x000ea4000c1e1500 */
[----:B--2---:R-:W-:-:S06]  /*a630*/  HADD2.F32 R18, -RZ, R2.H0_H0 ;  /* 0x20000002ff127230 */ /* 0x004fcc0000004100 */
[----:B------:R-:W0:Y:S01]  /*a640*/  F2I.S64.TRUNC R18, R18 ;  /* 0x0000001200127311 */ /* 0x000e22000020d900 */
[----:B------:R-:W-:Y:S05]  /*a650*/  BRA `(.L_x_27284) ;  /* 0x0000000800dc7947 */ /* 0x000fea0003800000 */
.L_x_27287:
[----:B------:R-:W-:-:S13]  /*a660*/  ISETP.NE.AND P0, PT, R4, 0x7, PT ;  /* 0x000000070400780c */ /* 0x000fda0003f05270 */
[----:B------:R-:W-:Y:S05]  /*a670*/  @!P0 BRA `(.L_x_27289) ;  /* 0x00000000002c8947 */ /* 0x000fea0003800000 */
[----:B------:R-:W-:-:S13]  /*a680*/  ISETP.NE.AND P0, PT, R4, 0x8, PT ;  /* 0x000000080400780c */ /* 0x000fda0003f05270 */
[----:B------:R-:W-:Y:S05]  /*a690*/  @!P0 BRA `(.L_x_27290) ;  /* 0x0000000000148947 */ /* 0x000fea0003800000 */
[----:B------:R-:W-:-:S13]  /*a6a0*/  ISETP.NE.AND P0, PT, R4, 0x9, PT ;  /* 0x000000090400780c */ /* 0x000fda0003f05270 */
[----:B------:R-:W-:Y:S05]  /*a6b0*/  @P0 BRA `(.L_x_27283) ;  /* 0x00000008006c0947 */ /* 0x000fea0003800000 */
[----:B------:R-:W2:Y:S02]  /*a6c0*/  LDG.E R2, desc[UR36][R2.64] ;  /* 0x0000002402027981 */ /* 0x000ea4000c1e1900 */
[----:B--2---:R4:W0:Y:S01]  /*a6d0*/  F2I.S64.TRUNC R18, R2 ;  /* 0x0000000200127311 */ /* 0x004822000020d900 */
[----:B------:R-:W-:Y:S05]  /*a6e0*/  BRA `(.L_x_27284) ;  /* 0x0000000800b87947 */ /* 0x000fea0003800000 */
.L_x_27290:
[----:B------:R-:W2:Y:S02]  /*a6f0*/  LDG.E.U16 R2, desc[UR36][R2.64] ;  /* 0x0000002402027981 */ /* 0x000ea4000c1e1500 */
[----:B--2---:R-:W-:-:S06]  /*a700*/  HADD2.F32 R18, -RZ, R2.H0_H0 ;  /* 0x20000002ff127230 */ /* 0x004fcc0000004100 */
[----:B------:R-:W3:Y:S01]  /*a710*/  F2I.S64.TRUNC R18, R18 ;  /* 0x0000001200127311 */ /* 0x000ee2000020d900 */
[----:B------:R-:W-:Y:S05]  /*a720*/  BRA `(.L_x_27284) ;  /* 0x0000000800a87947 */ /* 0x000fea0003800000 */
.L_x_27289:
[----:B------:R-:W2:Y:S02]  /*a730*/  LDG.E.64 R2, desc[UR36][R2.64] ;  /* 0x0000002402027981 */ /* 0x000ea4000c1e1b00 */
[----:B--2---:R0:W1:Y:S01]  /*a740*/  F2I.S64.F64.TRUNC R18, R2 ;  /* 0x0000000200127311 */ /* 0x004062000030d900 */
[----:B------:R-:W-:Y:S05]  /*a750*/  BRA `(.L_x_27284) ;  /* 0x00000008009c7947 */ /* 0x000fea0003800000 */
.L_x_27279:
        /* <DEDUP_REMOVED lines=13> */
.L_x_27293:
[----:B------:R-:W2:Y:S02]  /*a830*/  LDG.E.64 R2, desc[UR36][R2.64] ;  /* 0x0000002402027981 */ /* 0x000ea4000c1e1b00 */
[----:B--2---:R0:W1:Y:S01]  /*a840*/  F2I.S64.F64.TRUNC R18, R2 ;  /* 0x0000000200127311 */ /* 0x004062000030d900 */
[----:B------:R-:W-:Y:S05]  /*a850*/  BRA `(.L_x_27284) ;  /* 0x00000008005c7947 */ /* 0x000fea0003800000 */
.L_x_27292:
        /* <DEDUP_REMOVED lines=27> */
.L_x_27295:
        /* <DEDUP_REMOVED lines=14> */
.L_x_27294:
[----:B------:R-:W2:Y:S02]  /*aaf0*/  LDG.E.U16 R18, desc[UR36][R2.64] ;  /* 0x0000002402127981 */ /* 0x000ea4000c1e1500 */
[----:B--2---:R-:W-:-:S06]  /*ab00*/  IMAD.U32 R18, R18, 0x10000, RZ ;  /* 0x0001000012127824 */ /* 0x004fcc00078e00ff */
[----:B------:R-:W0:Y:S01]  /*ab10*/  F2I.S64.TRUNC R18, R18 ;  /* 0x0000001200127311 */ /* 0x000e22000020d900 */
[----:B------:R-:W-:Y:S05]  /*ab20*/  BRA `(.L_x_27284) ;  /* 0x0000000400a87947 */ /* 0x000fea0003800000 */
.L_x_27291:
        /* <DEDUP_REMOVED lines=11> */
.L_x_27298:
        /* <DEDUP_REMOVED lines=21> */
.L_x_27302:
[----:B------:R-:W-:Y:S05]  /*ad30*/  BSYNC B1 ;  /* 0x0000000000017941 */ /* 0x000fea0003800000 */
.L_x_27301:
[----:B------:R-:W-:Y:S01]  /*ad40*/  IMAD.SHL.U32 R2, R2, 0x100000, RZ ;  /* 0x0010000002027824 */ /* 0x000fe200078e00ff */
[----:B------:R-:W-:-:S04]  /*ad50*/  LEA R3, R0, 0x3b800000, 0x17 ;  /* 0x3b80000000037811 */ /* 0x000fc800078eb8ff */
[----:B------:R-:W-:-:S07]  /*ad60*/  LOP3.LUT R18, R3, R2, R18, 0xfe, !PT ;  /* 0x0000000203127212 */ /* 0x000fce00078efe12 */
.L_x_27300:
[----:B------:R-:W-:Y:S05]  /*ad70*/  BSYNC B0 ;  /* 0x0000000000007941 */ /* 0x000fea0003800000 */
.L_x_27299:
[----:B------:R-:W0:Y:S01]  /*ad80*/  F2I.S64.TRUNC R18, R18 ;  /* 0x0000001200127311 */ /* 0x000e22000020d900 */
[----:B------:R-:W-:Y:S05]  /*ad90*/  BRA `(.L_x_27284) ;  /* 0x00000004000c7947 */ /* 0x000fea0003800000 */
.L_x_27297:
        /* <DEDUP_REMOVED lines=21> */
.L_x_27306:
[----:B------:R-:W-:Y:S05]  /*aef0*/  BSYNC B1 ;  /* 0x0000000000017941 */ /* 0x000fea0003800000 */
.L_x_27305:
[----:B------:R-:W-:Y:S01]  /*af00*/  IMAD.SHL.U32 R2, R2, 0x200000, RZ ;  /* 0x0020000002027824 */ /* 0x000fe200078e00ff */
[----:B------:R-:W-:-:S04]  /*af10*/  LEA R3, R0, 0x37800000, 0x17 ;  /* 0x3780000000037811 */ /* 0x000fc800078eb8ff */
[----:B------:R-:W-:-:S07]  /*af20*/  LOP3.LUT R18, R3, R2, R18, 0xfe, !PT ;  /* 0x0000000203127212 */ /* 0x000fce00078efe12 */
.L_x_27304:
[----:B------:R-:W-:Y:S05]  /*af30*/  BSYNC B0 ;  /* 0x0000000000007941 */ /* 0x000fea0003800000 */
.L_x_27303:
[----:B------:R-:W0:Y:S01]  /*af40*/  F2I.S64.TRUNC R18, R18 ;  /* 0x0000001200127311 */ /* 0x000e22000020d900 */
[----:B------:R-:W-:Y:S05]  /*af50*/  BRA `(.L_x_27284) ;  /* 0x00000000009c7947 */ /* 0x000fea0003800000 */
.L_x_27296:
        /* <DEDUP_REMOVED lines=14> */
.L_x_27310:
[----:B------:R-:W-:Y:S05]  /*b040*/  BSYNC B0 ;  /* 0x0000000000007941 */ /* 0x000fea0003800000 */
.L_x_27309:
[----:B------:R-:W0:Y:S01]  /*b050*/  F2I.S64.TRUNC R18, R18 ;  /* 0x0000001200127311 */ /* 0x000e22000020d900 */
[----:B------:R-:W-:Y:S05]  /*b060*/  BRA `(.L_x_27284) ;  /* 0x0000000000587947 */ /* 0x000fea0003800000 */
.L_x_27283:
        /* <DEDUP_REMOVED lines=16> */
.L_x_27311:
[----:B------:R-:W-:Y:S01]  /*b170*/  CS2R R18, SRZ ;  /* 0x0000000000127805 */ /* 0x000fe2000001ff00 */
[----:B------:R-:W-:Y:S06]  /*b180*/  BRA `(.L_x_27284) ;  /* 0x0000000000107947 */ /* 0x000fec0003800000 */
.L_x_27308:
[----:B------:R0:W5:Y:S01]  /*b190*/  LDG.E.64 R18, desc[UR36][R2.64] ;  /* 0x0000002402127981 */ /* 0x000162000c1e1b00 */
[----:B------:R-:W-:Y:S05]  /*b1a0*/  BRA `(.L_x_27284) ;  /* 0x0000000000087947 */ /* 0x000fea0003800000 */
.L_x_27307:
[----:B------:R0:W5:Y:S01]  /*b1b0*/  LDG.E R18, desc[UR36][R2.64] ;  /* 0x0000002402127981 */ /* 0x000162000c1e1900 */
[----:B------:R-:W-:-:S07]  /*b1c0*/  IMAD.MOV.U32 R19, RZ, RZ, RZ ;  /* 0x000000ffff137224 */ /* 0x000fce00078e00ff */
.L_x_27284:
[----:B0-----:R-:W0:Y:S01]  /*b1d0*/  LDC.U8 R4, c[0x0][0x493] ;  /* 0x000124c0ff047b82 */ /* 0x001e220000000000 */
[----:B------:R-:W-:Y:S02]  /*b1e0*/  ULDC.64 UR4, c[0x0][0x488] ;  /* 0x0001220000047ab9 */ /* 0x000fe40000000a00 */
[----:B-1--4-:R-:W-:-:S05]  /*b1f0*/  IADD3 R2, P0, R22, UR4, RZ ;  /* 0x0000000416027c10 */ /* 0x012fca000ff1e0ff */
        /* <DEDUP_REMOVED lines=13> */
[----:B----4-:R-:W-:Y:S01]  /*b2d0*/  SHF.R.S32.HI R21, RZ, 0x1f, R20 ;  /* 0x0000001fff157819 */ /* 0x010fe20000011414 */
[----:B------:R-:W-:Y:S06]  /*b2e0*/  BRA `(.L_x_27317) ;  /* 0x0000000c00547947 */ /* 0x000fec0003800000 */
.L_x_27315:
[----:B------:R0:W5:Y:S01]  /*b2f0*/  LDG.E.U8 R20, desc[UR36][R2.64] ;  /* 0x0000002402147981 */ /* 0x000162000c1e1100 */
[----:B------:R-:W-:Y:S01]  /*b300*/  IMAD.MOV.U32 R21, RZ, RZ, RZ ;  /* 0x000000ffff157224 */ /* 0x000fe200078e00ff */
[----:B------:R-:W-:Y:S06]  /*b310*/  BRA `(.L_x_27317) ;  /* 0x0000000c00487947 */ /* 0x000fec0003800000 */
.L_x_27314:
        /* <DEDUP_REMOVED lines=8> */
.L_x_27319:
[----:B------:R-:W4:Y:S02]  /*b3a0*/  LDG.E R20, desc[UR36][R2.64] ;  /* 0x0000002402147981 */ /* 0x000f24000c1e1900 */
[----:B----4-:R-:W-:Y:S01]  /*b3b0*/  SHF.R.S32.HI R21, RZ, 0x1f, R20 ;  /* 0x0000001fff157819 */ /* 0x010fe20000011414 */
[----:B------:R-:W-:Y:S06]  /*b3c0*/  BRA `(.L_x_27317) ;  /* 0x0000000c001c7947 */ /* 0x000fec0003800000 */
.L_x_27318:
[----:B------:R-:W4:Y:S02]  /*b3d0*/  LDG.E.S16 R20, desc[UR36][R2.64] ;  /* 0x0000002402147981 */ /* 0x000f24000c1e1700 */
[----:B----4-:R-:W-:Y:S01]  /*b3e0*/  SHF.R.S32.HI R21, RZ, 0x1f, R20 ;  /* 0x0000001fff157819 */ /* 0x010fe20000011414 */
[----:B------:R-:W-:Y:S06]  /*b3f0*/  BRA `(.L_x_27317) ;  /* 0x0000000c00107947 */ /* 0x000fec0003800000 */
.L_x_27313:
[----:B------:R-:W-:-:S13]  /*b400*/  ISETP.GT.AND P0, PT, R0, 0x6, PT ;  /* 0x000000060000780c */ /* 0x000fda0003f04270 */
[----:B------:R-:W-:Y:S05]  /*b410*/  @P0 BRA `(.L_x_27320) ;  /* 0x00000000002c0947 */ /* 0x000fea0003800000 */
[----:B------:R-:W-:-:S13]  /*b420*/  ISETP.NE.AND P0, PT, R0, 0x5, PT ;  /* 0x000000050000780c */ /* 0x000fda0003f05270 */
[----:B------:R-:W-:Y:S05]  /*b430*/  @!P0 BRA `(.L_x_27321) ;  /* 0x0000000000148947 */ /* 0x000fea0003800000 */
[----:B------:R-:W-:-:S13]  /*b440*/  ISETP.NE.AND P0, PT, R0, 0x6, PT ;  /* 0x000000060000780c */ /* 0x000fda0003f05270 */
[----:B------:R-:W-:Y:S05]  /*b450*/  @P0 BRA `(.L_x_27316) ;  /* 0x0000000800a00947 */ /* 0x000fea0003800000 */
[----:B------:R-:W4:Y:S02]  /*b460*/  LDG.E R2, desc[UR36][R2.64] ;  /* 0x0000002402027981 */ /* 0x000f24000c1e1900 */
[----:B----4-:R0:W1:Y:S01]  /*b470*/  F2I.S64.TRUNC R20, R2 ;  /* 0x0000000200147311 */ /* 0x010062000020d900 */
[----:B------:R-:W-:Y:S05]  /*b480*/  BRA `(.L_x_27317) ;  /* 0x0000000800ec7947 */ /* 0x000fea0003800000 */
.L_x_27321:
[----:B------:R-:W4:Y:S02]  /*b490*/  LDG.E.U16 R2, desc[UR36][R2.64] ;  /* 0x0000002402027981 */ /* 0x000f24000c1e1500 */
[----:B----4-:R-:W-:-:S06]  /*b4a0*/  HADD2.F32 R20, -RZ, R2.H0_H0 ;  /* 0x20000002ff147230 */ /* 0x010fcc0000004100 */
[----:B------:R-:W0:Y:S01]  /*b4b0*/  F2I.S64.TRUNC R20, R20 ;  /* 0x0000001400147311 */ /* 0x000e22000020d900 */
[----:B------:R-:W-:Y:S05]  /*b4c0*/  BRA `(.L_x_27317) ;  /* 0x0000000800dc7947 */ /* 0x000fea0003800000 */
.L_x_27320:
[----:B------:R-:W-:-:S13]  /*b4d0*/  ISETP.NE.AND P0, PT, R0, 0x7, PT ;  /* 0x000000070000780c */ /* 0x000fda0003f05270 */
[----:B------:R-:W-:Y:S05]  /*b4e0*/  @!P0 BRA `(.L_x_27322) ;  /* 0x00000000002c8947 */ /* 0x000fea0003800000 */
[----:B------:R-:W-:-:S13]  /*b4f0*/  ISETP.NE.AND P0, PT, R0, 0x8, PT ;  /* 0x000000080000780c */ /* 0x000fda0003f05270 */
[----:B------:R-:W-:Y:S05]  /*b500*/  @!P0 BRA `(.L_x_27323) ;  /* 0x0000000000148947 */ /* 0x000fea0003800000 */
[----:B------:R-:W-:-:S13]  /*b510*/  ISETP.NE.AND P0, PT, R0, 0x9, PT ;  /* 0x000000090000780c */ /* 0x000fda0003f05270 */
[----:B------:R-:W-:Y:S05]  /*b520*/  @P0 BRA `(.L_x_27316) ;  /* 0x00000008006c0947 */ /* 0x000fea0003800000 */
[----:B------:R-:W4:Y:S02]  /*b530*/  LDG.E R2, desc[UR36][R2.64] ;  /* 0x0000002402027981 */ /* 0x000f24000c1e1900 */
[----:B----4-:R0:W1:Y:S01]  /*b540*/  F2I.S64.TRUNC R20, R2 ;  /* 0x0000000200147311 */ /* 0x010062000020d900 */
[----:B------:R-:W-:Y:S05]  /*b550*/  BRA `(.L_x_27317) ;  /* 0x0000000800b87947 */ /* 0x000fea0003800000 */
.L_x_27323:
[----:B------:R-:W4:Y:S02]  /*b560*/  LDG.E.U16 R2, desc[UR36][R2.64] ;  /* 0x0000002402027981 */ /* 0x000f24000c1e1500 */
[----:B----4-:R-:W-:-:S06]  /*b570*/  HADD2.F32 R20, -RZ, R2.H0_H0 ;  /* 0x20000002ff147230 */ /* 0x010fcc0000004100 */
[----:B------:R-:W0:Y:S01]  /*b580*/  F2I.S64.TRUNC R20, R20 ;  /* 0x0000001400147311 */ /* 0x000e22000020d900 */
[----:B------:R-:W-:Y:S05]  /*b590*/  BRA `(.L_x_27317) ;  /* 0x0000000800a87947 */ /* 0x000fea0003800000 */
.L_x_27322:
[----:B------:R-:W4:Y:S02]  /*b5a0*/  LDG.E.64 R2, desc[UR36][R2.64] ;  /* 0x0000002402027981 */ /* 0x000f24000c1e1b00 */
[----:B----4-:R0:W1:Y:S01]  /*b5b0*/  F2I.S64.F64.TRUNC R20, R2 ;  /* 0x0000000200147311 */ /* 0x010062000030d900 */
[----:B------:R-:W-:Y:S05]  /*b5c0*/  BRA `(.L_x_27317) ;  /* 0x00000008009c7947 */ /* 0x000fea0003800000 */
.L_x_27312:
        /* <DEDUP_REMOVED lines=8> */
[----:B------:R-:W4:Y:S01]  /*b650*/  LDG.E.U8 R2, desc[UR36][R2.64] ;  /* 0x0000002402027981 */ /* 0x000f22000c1e1100 */
[----:B------:R-:W-:Y:S01]  /*b660*/  IMAD.MOV.U32 R21, RZ, RZ, RZ ;  /* 0x000000ffff157224 */ /* 0x000fe200078e00ff */
[----:B----4-:R-:W-:-:S04]  /*b670*/  ISETP.NE.AND P0, PT, R2, RZ, PT ;  /* 0x000000ff0200720c */ /* 0x010fc80003f05270 */
[----:B------:R-:W-:Y:S01]  /*b680*/  SEL R20, RZ, 0x1, !P0 ;  /* 0x00000001ff147807 */ /* 0x000fe20004000000 */
[----:B------:R-:W-:Y:S08]  /*b690*/  BRA `(.L_x_27317) ;  /* 0x0000000800687947 */ /* 0x000ff00003800000 */
.L_x_27326:
[----:B------:R-:W4:Y:S02]  /*b6a0*/  LDG.E.64 R2, desc[UR36][R2.64] ;  /* 0x0000002402027981 */ /* 0x000f24000c1e1b00 */
[----:B----4-:R0:W1:Y:S01]  /*b6b0*/  F2I.S64.F64.TRUNC R20, R2 ;  /* 0x0000000200147311 */ /* 0x010062000030d900 */
[----:B------:R-:W-:Y:S05]  /*b6c0*/  BRA `(.L_x_27317) ;  /* 0x00000008005c7947 */ /* 0x000fea0003800000 */
.L_x_27325:
        /* <DEDUP_REMOVED lines=27> */
.L_x_27328:
[----:B------:R-:W4:Y:S02]  /*b880*/  LDG.E.U8 R2, desc[UR36][R2.64] ;  /* 0x0000002402027981 */ /* 0x000f24000c1e1100 */
[C---:B----4-:R-:W-:Y:S02]  /*b890*/  IMAD.SHL.U32 R0, R2.reuse, 0x2000000, RZ ;  /* 0x0200000002007824 */ /* 0x050fe400078e00ff */
        /* <DEDUP_REMOVED lines=12> */
.L_x_27327:
[----:B------:R-:W4:Y:S02]  /*b960*/  LDG.E.U16 R20, desc[UR36][R2.64] ;  /* 0x0000002402147981 */ /* 0x000f24000c1e1500 */
[----:B----4-:R-:W-:-:S06]  /*b970*/  IMAD.U32 R20, R20, 0x10000, RZ ;  /* 0x0001000014147824 */ /* 0x010fcc00078e00ff */
[----:B------:R-:W0:Y:S01]  /*b980*/  F2I.S64.TRUNC R20, R20 ;  /* 0x0000001400147311 */ /* 0x000e22000020d900 */
[----:B------:R-:W-:Y:S05]  /*b990*/  BRA `(.L_x_27317) ;  /* 0x0000000400a87947 */ /* 0x000fea0003800000 */
.L_x_27324:
        /* <DEDUP_REMOVED lines=11> */
.L_x_27331:
[----:B------:R-:W4:Y:S01]  /*ba50*/  LDG.E.U8 R2, desc[UR36][R2.64] ;  /* 0x0000002402027981 */ /* 0x000f22000c1e1100 */
[----:B------:R-:W-:Y:S01]  /*ba60*/  BSSY B0, `(.L_x_27332) ;  /* 0x0000018000007945 */ /* 0x000fe20003800000 */
        /* <DEDUP_REMOVED lines=19> */
.L_x_27335:
[----:B------:R-:W-:Y:S05]  /*bba0*/  BSYNC B1 ;  /* 0x0000000000017941 */ /* 0x000fea0003800000 */
.L_x_27334:
[----:B------:R-:W-:Y:S01]  /*bbb0*/  IMAD.SHL.U32 R2, R2, 0x100000, RZ ;  /* 0x0010000002027824 */ /* 0x000fe200078e00ff */
[----:B------:R-:W-:-:S04]  /*bbc0*/  LEA R3, R0, 0x3b800000, 0x17 ;  /* 0x3b80000000037811 */ /* 0x000fc800078eb8ff */
[----:B------:R-:W-:-:S07]  /*bbd0*/  LOP3.LUT R20, R3, R2, R20, 0xfe, !PT ;  /* 0x0000000203147212 */ /* 0x000fce00078efe14 */
.L_x_27333:
[----:B------:R-:W-:Y:S05]  /*bbe0*/  BSYNC B0 ;  /* 0x0000000000007941 */ /* 0x000fea0003800000 */
.L_x_27332:
[----:B------:R-:W4:Y:S01]  /*bbf0*/  F2I.S64.TRUNC R20, R20 ;  /* 0x0000001400147311 */ /* 0x000f22000020d900 */
[----:B------:R-:W-:Y:S05]  /*bc00*/  BRA `(.L_x_27317) ;  /* 0x00000004000c7947 */ /* 0x000fea0003800000 */
.L_x_27330:
        /* <DEDUP_REMOVED lines=21> */
.L_x_27339:
[----:B------:R-:W-:Y:S05]  /*bd60*/  BSYNC B1 ;  /* 0x0000000000017941 */ /* 0x000fea0003800000 */
.L_x_27338:
[----:B------:R-:W-:Y:S01]  /*bd70*/  IMAD.SHL.U32 R2, R2, 0x200000, RZ ;  /* 0x0020000002027824 */ /* 0x000fe200078e00ff */
[----:B------:R-:W-:-:S04]  /*bd80*/  LEA R3, R0, 0x37800000, 0x17 ;  /* 0x3780000000037811 */ /* 0x000fc800078eb8ff */
[----:B------:R-:W-:-:S07]  /*bd90*/  LOP3.LUT R20, R3, R2, R20, 0xfe, !PT ;  /* 0x0000000203147212 */ /* 0x000fce00078efe14 */
.L_x_27337:
[----:B------:R-:W-:Y:S05]  /*bda0*/  BSYNC B0 ;  /* 0x0000000000007941 */ /* 0x000fea0003800000 */
.L_x_27336:
[----:B------:R-:W0:Y:S01]  /*bdb0*/  F2I.S64.TRUNC R20, R20 ;  /* 0x0000001400147311 */ /* 0x000e22000020d900 */
[----:B------:R-:W-:Y:S05]  /*bdc0*/  BRA `(.L_x_27317) ;  /* 0x00000000009c7947 */ /* 0x000fea0003800000 */
.L_x_27329:
[----:B------:R-:W-:-:S13]  /*bdd0*/  ISETP.NE.AND P0, PT, R0, 0x1c, PT ;  /* 0x0000001c0000780c */ /* 0x000fda0003f05270 */
[----:B------:R-:W-:Y:S05]  /*bde0*/  @!P0 BRA `(.L_x_27340) ;  /* 0x00000000008c8947 */ /* 0x000fea0003800000 */
[----:B------:R-:W-:-:S13]  /*bdf0*/  ISETP.NE.AND P0, PT, R0, 0x1d, PT ;  /* 0x0000001d0000780c */ /* 0x000fda0003f05270 */
[----:B------:R-:W-:Y:S05]  /*be00*/  @!P0 BRA `(.L_x_27341) ;  /* 0x00000000007c8947 */ /* 0x000fea0003800000 */
[----:B------:R-:W-:-:S13]  /*be10*/  ISETP.NE.AND P0, PT, R0, 0x2c, PT ;  /* 0x0000002c0000780c */ /* 0x000fda0003f05270 */
[----:B------:R-:W-:Y:S05]  /*be20*/  @P0 BRA `(.L_x_27316) ;  /* 0x00000000002c0947 */ /* 0x000fea0003800000 */
[----:B------:R-:W4:Y:S01]  /*be30*/  LDG.E.U8 R2, desc[UR36][R2.64] ;  /* 0x0000002402027981 */ /* 0x000f22000c1e1100 */
[----:B------:R-:W-:Y:S01]  /*be40*/  BSSY B0, `(.L_x_27342) ;  /* 0x0000007000007945 */ /* 0x000fe20003800000 */
[----:B------:R-:W-:Y:S01]  /*be50*/  IMAD.MOV.U32 R20, RZ, RZ, 0x400000 ;  /* 0x00400000ff147424 */ /* 0x000fe200078e00ff */
[----:B----4-:R-:W-:-:S13]  /*be60*/  ISETP.NE.AND P0, PT, R2, RZ, PT ;  /* 0x000000ff0200720c */ /* 0x010fda0003f05270 */
[----:B------:R-:W-:Y:S05]  /*be70*/  @!P0 BRA `(.L_x_27343) ;  /* 0x00000000000c8947 */ /* 0x000fea0003800000 */
[----:B------:R-:W-:-:S13]  /*be80*/  ISETP.NE.AND P0, PT, R2, 0xff, PT ;  /* 0x000000ff0200780c */ /* 0x000fda0003f05270 */
[----:B------:R-:W-:Y:S02]  /*be90*/  @!P0 IMAD.MOV.U32 R20, RZ, RZ, 0x7f800001 ;  /* 0x7f800001ff148424 */ /* 0x000fe400078e00ff */
[----:B------:R-:W-:-:S07]  /*bea0*/  @P0 IMAD.SHL.U32 R20, R2, 0x800000, RZ ;  /* 0x0080000002140824 */ /* 0x000fce00078e00ff */
.L_x_27343:
[----:B------:R-:W-:Y:S05]  /*beb0*/  BSYNC B0 ;  /* 0x0000000000007941 */ /* 0x000fea0003800000 */
.L_x_27342:
[----:B------:R-:W0:Y:S01]  /*bec0*/  F2I.S64.TRUNC R20, R20 ;  /* 0x0000001400147311 */ /* 0x000e22000020d900 */
[----:B------:R-:W-:Y:S05]  /*bed0*/  BRA `(.L_x_27317) ;  /* 0x0000000000587947 */ /* 0x000fea0003800000 */
.L_x_27316:
        /* <DEDUP_REMOVED lines=16> */
.L_x_27344:
[----:B------:R-:W-:Y:S01]  /*bfe0*/  CS2R R20, SRZ ;  /* 0x0000000000147805 */ /* 0x000fe2000001ff00 */
[----:B------:R-:W-:Y:S06]  /*bff0*/  BRA `(.L_x_27317) ;  /* 0x0000000000107947 */ /* 0x000fec0003800000 */
.L_x_27341:
[----:B------:R0:W5:Y:S01]  /*c000*/  LDG.E.64 R20, desc[UR36][R2.64] ;  /* 0x0000002402147981 */ /* 0x000162000c1e1b00 */
[----:B------:R-:W-:Y:S05]  /*c010*/  BRA `(.L_x_27317) ;  /* 0x0000000000087947 */ /* 0x000fea0003800000 */
.L_x_27340:
[----:B------:R0:W5:Y:S01]  /*c020*/  LDG.E R20, desc[UR36][R2.64] ;  /* 0x0000002402147981 */ /* 0x000162000c1e1900 */
[----:B------:R-:W-:-:S07]  /*c030*/  IMAD.MOV.U32 R21, RZ, RZ, RZ ;  /* 0x000000ffff157224 */ /* 0x000fce00078e00ff */
.L_x_27317:
        /* <DEDUP_REMOVED lines=13> */
.L_x_27346:
        /* <DEDUP_REMOVED lines=19> */
.L_x_27347:
[----:B------:R-:W-:Y:S05]  /*c240*/  BSYNC B0 ;  /* 0x0000000000007941 */ /* 0x000fea0003800000 */
.L_x_27345:
        /* <DEDUP_REMOVED lines=13> */
.L_x_27351:
        /* <DEDUP_REMOVED lines=19> */
.L_x_27352:
[----:B------:R-:W-:Y:S05]  /*c450*/  BSYNC B1 ;  /* 0x0000000000017941 */ /* 0x000fea0003800000 */
.L_x_27350:
[----:B------:R-:W-:-:S04]  /*c460*/  SEL R0, RZ, 0xffffffff, !P0 ;  /* 0xffffffffff007807 */ /* 0x000fc80004000000 */
[----:B------:R-:W-:-:S05]  /*c470*/  IADD3 R2, P0, R0, R2, RZ ;  /* 0x0000000200027210 */ /* 0x000fca0007f1e0ff */
[----:B------:R-:W-:-:S08]  /*c480*/  IMAD.X R11, R0, 0x1, R11, P0 ;  /* 0x00000001000b7824 */ /* 0x000fd000000e060b */
.L_x_27349:
[----:B------:R-:W-:Y:S05]  /*c490*/  BSYNC B0 ;  /* 0x0000000000007941 */ /* 0x000fea0003800000 */
.L_x_27348:
        /* <DEDUP_REMOVED lines=15> */
.L_x_27356:
[----:B------:R0:W-:Y:S01]  /*c590*/  STG.E.U8 desc[UR36][R16.64], R2 ;  /* 0x0000000210007986 */ /* 0x0001e2000c101124 */
[----:B------:R-:W-:Y:S05]  /*c5a0*/  BRA `(.L_x_27358) ;  /* 0x0000000c00507947 */ /* 0x000fea0003800000 */
.L_x_27355:
        /* <DEDUP_REMOVED lines=8> */
.L_x_27360:
[----:B------:R0:W-:Y:S01]  /*c630*/  STG.E desc[UR36][R16.64], R2 ;  /* 0x0000000210007986 */ /* 0x0001e2000c101924 */
[----:B------:R-:W-:Y:S05]  /*c640*/  BRA `(.L_x_27358) ;  /* 0x0000000c00287947 */ /* 0x000fea0003800000 */
.L_x_27359:
[----:B------:R0:W-:Y:S01]  /*c650*/  STG.E.U16 desc[UR36][R16.64], R2 ;  /* 0x0000000210007986 */ /* 0x0001e2000c101524 */
[----:B------:R-:W-:Y:S05]  /*c660*/  BRA `(.L_x_27358) ;  /* 0x0000000c00207947 */ /* 0x000fea0003800000 */
.L_x_27354:
        /* <DEDUP_REMOVED lines=9> */
.L_x_27362:
[----:B------:R-:W0:Y:S02]  /*c700*/  I2F.S64 R0, R2 ;  /* 0x0000000200007312 */ /* 0x000e240000301400 */
[----:B0-----:R-:W-:-:S05]  /*c710*/  F2FP.F16.F32.PACK_AB R0, RZ, R0 ;  /* 0x00000000ff00723e */ /* 0x001fca00000000ff */
[----:B------:R0:W-:Y:S01]  /*c720*/  STG.E.U16 desc[UR36][R16.64], R0 ;  /* 0x0000000010007986 */ /* 0x0001e2000c101524 */
[----:B------:R-:W-:Y:S05]  /*c730*/  BRA `(.L_x_27358) ;  /* 0x0000000800ec7947 */ /* 0x000fea0003800000 */
.L_x_27361:
        /* <DEDUP_REMOVED lines=10> */
.L_x_27364:
[----:B------:R-:W0:Y:S02]  /*c7e0*/  I2F.S64 R2, R2 ;  /* 0x0000000200027312 */ /* 0x000e240000301400 */
[----:B0-----:R-:W-:-:S04]  /*c7f0*/  F2FP.F16.F32.PACK_AB R3, RZ, R2 ;  /* 0x00000002ff03723e */ /* 0x001fc800000000ff */
[----:B------:R-:W-:-:S05]  /*c800*/  PRMT R3, R3, 0x5410, RZ ;  /* 0x0000541003037816 */ /* 0x000fca00000000ff */
[----:B------:R0:W-:Y:S01]  /*c810*/  STG.E desc[UR36][R16.64], R3 ;  /* 0x0000000310007986 */ /* 0x0001e2000c101924 */
[----:B------:R-:W-:Y:S05]  /*c820*/  BRA `(.L_x_27358) ;  /* 0x0000000800b07947 */ /* 0x000fea0003800000 */
.L_x_27363:
[----:B------:R-:W0:Y:S02]  /*c830*/  I2F.F64.S64 R2, R2 ;  /* 0x0000000200027312 */ /* 0x000e240000301c00 */
[----:B0-----:R0:W-:Y:S01]  /*c840*/  STG.E.64 desc[UR36][R16.64], R2 ;  /* 0x0000000210007986 */ /* 0x0011e2000c101b24 */
[----:B------:R-:W-:Y:S05]  /*c850*/  BRA `(.L_x_27358) ;  /* 0x0000000800a47947 */ /* 0x000fea0003800000 */
.L_x_27353:
        /* <DEDUP_REMOVED lines=13> */
.L_x_27367:
[----:B------:R-:W0:Y:S01]  /*c930*/  I2F.F64.S64 R4, R2 ;  /* 0x0000000200047312 */ /* 0x000e220000301c00 */
[----:B------:R-:W-:-:S05]  /*c940*/  CS2R R6, SRZ ;  /* 0x0000000000067805 */ /* 0x000fca000001ff00 */
[----:B0-----:R0:W-:Y:S01]  /*c950*/  STG.E.128 desc[UR36][R16.64], R4 ;  /* 0x0000000410007986 */ /* 0x0011e2000c101d24 */
[----:B------:R-:W-:Y:S05]  /*c960*/  BRA `(.L_x_27358) ;  /* 0x0000000800607947 */ /* 0x000fea0003800000 */
.L_x_27366:
        /* <DEDUP_REMOVED lines=21> */
.L_x_27371:
[----:B------:R-:W-:Y:S05]  /*cac0*/  BSYNC B0 ;  /* 0x0000000000007941 */ /* 0x000fea0003800000 */
.L_x_27370:
[----:B------:R-:W-:-:S05]  /*cad0*/  LOP3.LUT R5, R0, R5, RZ, 0xfc, !PT ;  /* 0x0000000500057212 */ /* 0x000fca00078efcff */
[----:B------:R0:W-:Y:S01]  /*cae0*/  STG.E.U8 desc[UR36][R16.64], R5 ;  /* 0x0000000510007986 */ /* 0x0001e2000c101124 */
[----:B------:R-:W-:Y:S05]  /*caf0*/  BRA `(.L_x_27358) ;  /* 0x0000000400fc7947 */ /* 0x000fea0003800000 */
.L_x_27369:
        /* <DEDUP_REMOVED lines=13> */
.L_x_27373:
[----:B------:R-:W-:Y:S01]  /*cbd0*/  IMAD.MOV.U32 R0, RZ, RZ, 0x7f ;  /* 0x0000007fff007424 */ /* 0x000fe200078e00ff */
[----:B------:R-:W-:-:S04]  /*cbe0*/  ISETP.GT.U32.AND P0, PT, R4, 0x7f800000, PT ;  /* 0x7f8000000400780c */ /* 0x000fc80003f04070 */
[----:B------:R-:W-:-:S09]  /*cbf0*/  SEL R0, R0, 0x7c, P0 ;  /* 0x0000007c00007807 */ /* 0x000fd20000000000 */
.L_x_27374:
[----:B------:R-:W-:Y:S05]  /*cc00*/  BSYNC B0 ;  /* 0x0000000000007941 */ /* 0x000fea0003800000 */
.L_x_27372:
[----:B------:R-:W-:-:S04]  /*cc10*/  LOP3.LUT R2, R3, 0x80000000, RZ, 0xc0, !PT ;  /* 0x8000000003027812 */ /* 0x000fc800078ec0ff */
[----:B------:R-:W-:-:S04]  /*cc20*/  SHF.R.U32.HI R3, RZ, 0x18, R2 ;  /* 0x00000018ff037819 */ /* 0x000fc80000011602 */
[----:B------:R-:W-:-:S05]  /*cc30*/  LOP3.LUT R3, R0, R3, RZ, 0xfc, !PT ;  /* 0x0000000300037212 */ /* 0x000fca00078efcff */
[----:B------:R0:W-:Y:S01]  /*cc40*/  STG.E.U8 desc[UR36][R16.64], R3 ;  /* 0x0000000310007986 */ /* 0x0001e2000c101124 */
[----:B------:R-:W-:Y:S05]  /*cc50*/  BRA `(.L_x_27358) ;  /* 0x0000000400a47947 */ /* 0x000fea0003800000 */
.L_x_27368:
[----:B------:R-:W0:Y:S02]  /*cc60*/  I2F.S64 R0, R2 ;  /* 0x0000000200007312 */ /* 0x000e240000301400 */
[----:B0-----:R-:W-:-:S05]  /*cc70*/  F2FP.BF16.F32.PACK_AB R0, RZ, R0 ;  /* 0x00000000ff00723e */ /* 0x001fca00000010ff */
[----:B------:R0:W-:Y:S01]  /*cc80*/  STG.E.U16 desc[UR36][R16.64], R0 ;  /* 0x0000000010007986 */ /* 0x0001e2000c101524 */
[----:B------:R-:W-:Y:S05]  /*cc90*/  BRA `(.L_x_27358) ;  /* 0x0000000400947947 */ /* 0x000fea0003800000 */
.L_x_27365:
        /* <DEDUP_REMOVED lines=10> */
.L_x_27377:
        /* <DEDUP_REMOVED lines=17> */
.L_x_27380:
[----:B------:R-:W-:-:S04]  /*ce50*/  LOP3.LUT R2, R3, 0x80000000, RZ, 0xc0, !PT ;  /* 0x8000000003027812 */ /* 0x000fc800078ec0ff */
[----:B------:R-:W-:-:S04]  /*ce60*/  SHF.R.U32.HI R3, RZ, 0x18, R2 ;  /* 0x00000018ff037819 */ /* 0x000fc80000011602 */
[----:B------:R-:W-:-:S04]  /*ce70*/  LOP3.LUT R0, R0, R3, RZ, 0xfc, !PT ;  /* 0x0000000300007212 */ /* 0x000fc800078efcff */
[----:B------:R-:W-:-:S07]  /*ce80*/  PRMT R8, R0, 0x7610, R8 ;  /* 0x0000761000087816 */ /* 0x000fce0000000008 */
.L_x_27379:
[----:B------:R-:W-:Y:S05]  /*ce90*/  BSYNC B0 ;  /* 0x0000000000007941 */ /* 0x000fea0003800000 */
.L_x_27378:
[----:B------:R0:W-:Y:S01]  /*cea0*/  STG.E.U8 desc[UR36][R16.64], R8 ;  /* 0x0000000810007986 */ /* 0x0001e2000c101124 */
[----:B------:R-:W-:Y:S05]  /*ceb0*/  BRA `(.L_x_27358) ;  /* 0x00000004000c7947 */ /* 0x000fea0003800000 */
.L_x_27376:
        /* <DEDUP_REMOVED lines=17> */
.L_x_27383:
[----:B------:R-:W-:-:S04]  /*cfd0*/  LOP3.LUT R2, R3, 0x80000000, RZ, 0xc0, !PT ;  /* 0x8000000003027812 */ /* 0x000fc800078ec0ff */
[----:B------:R-:W-:-:S04]  /*cfe0*/  SHF.R.U32.HI R3, RZ, 0x18, R2 ;  /* 0x00000018ff037819 */ /* 0x000fc80000011602 */
[----:B------:R-:W-:-:S04]  /*cff0*/  LOP3.LUT R0, R0, R3, RZ, 0xfc, !PT ;  /* 0x0000000300007212 */ /* 0x000fc800078efcff */
[----:B------:R-:W-:-:S07]  /*d000*/  PRMT R8, R0, 0x7610, R8 ;  /* 0x0000761000087816 */ /* 0x000fce0000000008 */
.L_x_27382:
[----:B------:R-:W-:Y:S05]  /*d010*/  BSYNC B0 ;  /* 0x0000000000007941 */ /* 0x000fea0003800000 */
.L_x_27381:
[----:B------:R3:W-:Y:S01]  /*d020*/  STG.E.U8 desc[UR36][R16.64], R8 ;  /* 0x0000000810007986 */ /* 0x0007e2000c101124 */
[----:B------:R-:W-:Y:S05]  /*d030*/  BRA `(.L_x_27358) ;  /* 0x0000000000ac7947 */ /* 0x000fea0003800000 */
.L_x_27375:
        /* <DEDUP_REMOVED lines=23> */
.L_x_27357:
        /* <DEDUP_REMOVED lines=16> */
.L_x_27386:
[----:B------:R-:W-:Y:S05]  /*d2b0*/  BRA `(.L_x_27358) ;  /* 0x00000000000c7947 */ /* 0x000fea0003800000 */
.L_x_27385:
[----:B------:R2:W-:Y:S01]  /*d2c0*/  STG.E.64 desc[UR36][R16.64], R2 ;  /* 0x0000000210007986 */ /* 0x0005e2000c101b24 */
[----:B------:R-:W-:Y:S05]  /*d2d0*/  BRA `(.L_x_27358) ;  /* 0x0000000000047947 */ /* 0x000fea0003800000 */
.L_x_27384:
[----:B------:R0:W-:Y:S02]  /*d2e0*/  STG.E desc[UR36][R16.64], R2 ;  /* 0x0000000210007986 */ /* 0x0001e4000c101924 */
.L_x_27358:
[----:B------:R-:W-:-:S07]  /*d2f0*/  VIADD R23, R23, 0x80 ;  /* 0x0000008017177836 */ /* 0x000fce0000000000 */
.L_x_27277:
[----:B------:R-:W-:Y:S05]  /*d300*/  BSYNC B6 ;  /* 0x0000000000067941 */ /* 0x000fea0003800000 */
.L_x_27276:
[----:B------:R-:W-:Y:S02]  /*d310*/  ULDC UR4, c[0x0][0x210] ;  /* 0x0000840000047ab9 */ /* 0x000fe40000000800 */
[----:B------:R-:W-:-:S13]  /*d320*/  ISETP.GE.AND P0, PT, R23, UR4, PT ;  /* 0x0000000417007c0c */ /* 0x000fda000bf06270 */
[----:B------:R-:W-:Y:S05]  /*d330*/  @P0 EXIT ;  /* 0x000000000000094d */ /* 0x000fea0003800000 */
        /* <DEDUP_REMOVED lines=354> */
.L_x_27387:
        /* <DEDUP_REMOVED lines=21> */
.L_x_27391:
[----:B------:R0:W5:Y:S01]  /*eab0*/  LDG.E.U8 R18, desc[UR36][R2.64] ;  /* 0x0000002402127981 */ /* 0x000162000c1e1100 */
[----:B------:R-:W-:Y:S01]  /*eac0*/  IMAD.MOV.U32 R19, RZ, RZ, RZ ;  /* 0x000000ffff137224 */ /* 0x000fe200078e00ff */
[----:B------:R-:W-:Y:S06]  /*ead0*/  BRA `(.L_x_27393) ;  /* 0x0000000c00487947 */ /* 0x000fec0003800000 */
.L_x_27390:
        /* <DEDUP_REMOVED lines=8> */
.L_x_27395:
[----:B------:R-:W2:Y:S02]  /*eb60*/  LDG.E R18, desc[UR36][R2.64] ;  /* 0x0000002402127981 */ /* 0x000ea4000c1e1900 */
[----:B--2---:R-:W-:Y:S01]  /*eb70*/  SHF.R.S32.HI R19, RZ, 0x1f, R18 ;  /* 0x0000001fff137819 */ /* 0x004fe20000011412 */
[----:B------:R-:W-:Y:S06]  /*eb80*/  BRA `(.L_x_27393) ;  /* 0x0000000c001c7947 */ /* 0x000fec0003800000 */
.L_x_27394:
[----:B------:R-:W2:Y:S02]  /*eb90*/  LDG.E.S16 R18, desc[UR36][R2.64] ;  /* 0x0000002402127981 */ /* 0x000ea4000c1e1700 */
[----:B--2---:R-:W-:Y:S01]  /*eba0*/  SHF.R.S32.HI R19, RZ, 0x1f, R18 ;  /* 0x0000001fff137819 */ /* 0x004fe20000011412 */
[----:B------:R-:W-:Y:S06]  /*ebb0*/  BRA `(.L_x_27393) ;  /* 0x0000000c00107947 */ /* 0x000fec0003800000 */
.L_x_27389:
        /* <DEDUP_REMOVED lines=9> */
.L_x_27397:
[----:B------:R-:W2:Y:S02]  /*ec50*/  LDG.E.U16 R2, desc[UR36][R2.64] ;  /* 0x0000002402027981 */ /* 0x000ea4000c1e1500 */
[----:B--2---:R-:W-:-:S06]  /*ec60*/  HADD2.F32 R18, -RZ, R2.H0_H0 ;  /* 0x20000002ff127230 */ /* 0x004fcc0000004100 */
[----:B------:R-:W0:Y:S01]  /*ec70*/  F2I.S64.TRUNC R18, R18 ;  /* 0x0000001200127311 */ /* 0x000e22000020d900 */
[----:B------:R-:W-:Y:S05]  /*ec80*/  BRA `(.L_x_27393) ;  /* 0x0000000800dc7947 */ /* 0x000fea0003800000 */
.L_x_27396:
[----:B------:R-:W-:-:S13]  /*ec90*/  ISETP.NE.AND P0, PT, R4, 0x7, PT ;  /* 0x000000070400780c */ /* 0x000fda0003f05270 */
[----:B------:R-:W-:Y:S05]  /*eca0*/  @!P0 BRA `(.L_x_27398) ;  /* 0x00000000002c8947 */ /* 0x000fea0003800000 */
[----:B------:R-:W-:-:S13]  /*ecb0*/  ISETP.NE.AND P0, PT, R4, 0x8, PT ;  /* 0x000000080400780c */ /* 0x000fda0003f05270 */
[----:B------:R-:W-:Y:S05]  /*ecc0*/  @!P0 BRA `(.L_x_27399) ;  /* 0x0000000000148947 */ /* 0x000fea0003800000 */
[----:B------:R-:W-:-:S13]  /*ecd0*/  ISETP.NE.AND P0, PT, R4, 0x9, PT ;  /* 0x000000090400780c */ /* 0x000fda0003f05270 */
[----:B------:R-:W-:Y:S05]  /*ece0*/  @P0 BRA `(.L_x_27392) ;  /* 0x00000008006c0947 */ /* 0x000fea0003800000 */
[----:B------:R-:W2:Y:S02]  /*ecf0*/  LDG.E R2, desc[UR36][R2.64] ;  /* 0x0000002402027981 */ /* 0x000ea4000c1e1900 */
[----:B--2---:R2:W3:Y:S01]  /*ed00*/  F2I.S64.TRUNC R18, R2 ;  /* 0x0000000200127311 */ /* 0x0044e2000020d900 */
[----:B------:R-:W-:Y:S05]  /*ed10*/  BRA `(.L_x_27393) ;  /* 0x0000000800b87947 */ /* 0x000fea0003800000 */
.L_x_27399:
[----:B------:R-:W2:Y:S02]  /*ed20*/  LDG.E.U16 R2, desc[UR36][R2.64] ;  /* 0x0000002402027981 */ /* 0x000ea4000c1e1500 */
[----:B--2---:R-:W-:-:S06]  /*ed30*/  HADD2.F32 R18, -RZ, R2.H0_H0 ;  /* 0x20000002ff127230 */ /* 0x004fcc0000004100 */
[----:B------:R-:W4:Y:S01]  /*ed40*/  F2I.S64.TRUNC R18, R18 ;  /* 0x0000001200127311 */ /* 0x000f22000020d900 */
[----:B------:R-:W-:Y:S05]  /*ed50*/  BRA `(.L_x_27393) ;  /* 0x0000000800a87947 */ /* 0x000fea0003800000 */
.L_x_27398:
[----:B------:R-:W2:Y:S02]  /*ed60*/  LDG.E.64 R2, desc[UR36][R2.64] ;  /* 0x0000002402027981 */ /* 0x000ea4000c1e1b00 */
[----:B--2---:R0:W1:Y:S01]  /*ed70*/  F2I.S64.F64.TRUNC R18, R2 ;  /* 0x0000000200127311 */ /* 0x004062000030d900 */
[----:B------:R-:W-:Y:S05]  /*ed80*/  BRA `(.L_x_27393) ;  /* 0x00000008009c7947 */ /* 0x000fea0003800000 */
.L_x_27388:
        /* <DEDUP_REMOVED lines=13> */
.L_x_27402:
[----:B------:R-:W2:Y:S02]  /*ee60*/  LDG.E.64 R2, desc[UR36][R2.64] ;  /* 0x0000002402027981 */ /* 0x000ea4000c1e1b00 */
[----:B--2---:R0:W1:Y:S01]  /*ee70*/  F2I.S64.F64.TRUNC R18, R2 ;  /* 0x0000000200127311 */ /* 0x004062000030d900 */
[----:B------:R-:W-:Y:S05]  /*ee80*/  BRA `(.L_x_27393) ;  /* 0x00000008005c7947 */ /* 0x000fea0003800000 */
.L_x_27401:
        /* <DEDUP_REMOVED lines=27> */
.L_x_27404:
        /* <DEDUP_REMOVED lines=14> */
.L_x_27403:
[----:B------:R-:W2:Y:S02]  /*f120*/  LDG.E.U16 R18, desc[UR36][R2.64] ;  /* 0x0000002402127981 */ /* 0x000ea4000c1e1500 */
[----:B--2---:R-:W-:-:S06]  /*f130*/  IMAD.U32 R18, R18, 0x10000, RZ ;  /* 0x0001000012127824 */ /* 0x004fcc00078e00ff */
[----:B------:R-:W0:Y:S01]  /*f140*/  F2I.S64.TRUNC R18, R18 ;  /* 0x0000001200127311 */ /* 0x000e22000020d900 */
[----:B------:R-:W-:Y:S05]  /*f150*/  BRA `(.L_x_27393) ;  /* 0x0000000400a87947 */ /* 0x000fea0003800000 */
.L_x_27400:
        /* <DEDUP_REMOVED lines=11> */
.L_x_27407:
        /* <DEDUP_REMOVED lines=21> */
.L_x_27411:
[----:B------:R-:W-:Y:S05]  /*f360*/  BSYNC B1 ;  /* 0x0000000000017941 */ /* 0x000fea0003800000 */
.L_x_27410:
[----:B------:R-:W-:Y:S01]  /*f370*/  IMAD.SHL.U32 R2, R2, 0x100000, RZ ;  /* 0x0010000002027824 */ /* 0x000fe200078e00ff */
[----:B------:R-:W-:-:S04]  /*f380*/  LEA R3, R0, 0x3b800000, 0x17 ;  /* 0x3b80000000037811 */ /* 0x000fc800078eb8ff */
[----:B------:R-:W-:-:S07]  /*f390*/  LOP3.LUT R18, R3, R2, R18, 0xfe, !PT ;  /* 0x0000000203127212 */ /* 0x000fce00078efe12 */
.L_x_27409:
[----:B------:R-:W-:Y:S05]  /*f3a0*/  BSYNC B0 ;  /* 0x0000000000007941 */ /* 0x000fea0003800000 */
.L_x_27408:
[----:B------:R-:W0:Y:S01]  /*f3b0*/  F2I.S64.TRUNC R18, R18 ;  /* 0x0000001200127311 */ /* 0x000e22000020d900 */
[----:B------:R-:W-:Y:S05]  /*f3c0*/  BRA `(.L_x_27393) ;  /* 0x00000004000c7947 */ /* 0x000fea0003800000 */
.L_x_27406:
        /* <DEDUP_REMOVED lines=21> */
.L_x_27415:
[----:B------:R-:W-:Y:S05]  /*f520*/  BSYNC B1 ;  /* 0x0000000000017941 */ /* 0x000fea0003800000 */
.L_x_27414:
[----:B------:R-:W-:Y:S01]  /*f530*/  IMAD.SHL.U32 R2, R2, 0x200000, RZ ;  /* 0x0020000002027824 */ /* 0x000fe200078e00ff */
[----:B------:R-:W-:-:S04]  /*f540*/  LEA R3, R0, 0x37800000, 0x17 ;  /* 0x3780000000037811 */ /* 0x000fc800078eb8ff */
[----:B------:R-:W-:-:S07]  /*f550*/  LOP3.LUT R18, R3, R2, R18, 0xfe, !PT ;  /* 0x0000000203127212 */ /* 0x000fce00078efe12 */
.L_x_27413:
[----:B------:R-:W-:Y:S05]  /*f560*/  BSYNC B0 ;  /* 0x0000000000007941 */ /* 0x000fea0003800000 */
.L_x_27412:
[----:B------:R-:W0:Y:S01]  /*f570*/  F2I.S64.TRUNC R18, R18 ;  /* 0x0000001200127311 */ /* 0x000e22000020d900 */
[----:B------:R-:W-:Y:S05]  /*f580*/  BRA `(.L_x_27393) ;  /* 0x00000000009c7947 */ /* 0x000fea0003800000 */
.L_x_27405:
        /* <DEDUP_REMOVED lines=14> */
.L_x_27419:
[----:B------:R-:W-:Y:S05]  /*f670*/  BSYNC B0 ;  /* 0x0000000000007941 */ /* 0x000fea0003800000 */
.L_x_27418:
[----:B------:R-:W0:Y:S01]  /*f680*/  F2I.S64.TRUNC R18, R18 ;  /* 0x0000001200127311 */ /* 0x000e22000020d900 */
[----:B------:R-:W-:Y:S05]  /*f690*/  BRA `(.L_x_27393) ;  /* 0x0000000000587947 */ /* 0x000fea0003800000 */
.L_x_27392:
        /* <DEDUP_REMOVED lines=16> */
.L_x_27420:
[----:B------:R-:W-:Y:S01]  /*f7a0*/  CS2R R18, SRZ ;  /* 0x0000000000127805 */ /* 0x000fe2000001ff00 */
[----:B------:R-:W-:Y:S06]  /*f7b0*/  BRA `(.L_x_27393) ;  /* 0x0000000000107947 */ /* 0x000fec0003800000 */
.L_x_27417:
[----:B------:R0:W5:Y:S01]  /*f7c0*/  LDG.E.64 R18, desc[UR36][R2.64] ;  /* 0x0000002402127981 */ /* 0x000162000c1e1b00 */
[----:B------:R-:W-:Y:S05]  /*f7d0*/  BRA `(.L_x_27393) ;  /* 0x0000000000087947 */ /* 0x000fea0003800000 */
.L_x_27416:
[----:B------:R0:W5:Y:S01]  /*f7e0*/  LDG.E R18, desc[UR36][R2.64] ;  /* 0x0000002402127981 */ /* 0x000162000c1e1900 */
[----:B------:R-:W-:-:S07]  /*f7f0*/  IMAD.MOV.U32 R19, RZ, RZ, RZ ;  /* 0x000000ffff137224 */ /* 0x000fce00078e00ff */
.L_x_27393:
[----:B012---:R-:W0:Y:S01]  /*f800*/  LDC.U8 R2, c[0x0][0x493] ;  /* 0x000124c0ff027b82 */ /* 0x007e220000000000 */
        /* <DEDUP_REMOVED lines=17> */
.L_x_27424:
[----:B------:R0:W5:Y:S01]  /*f920*/  LDG.E.U8 R20, desc[UR36][R22.64] ;  /* 0x0000002416147981 */ /* 0x000162000c1e1100 */
[----:B------:R-:W-:Y:S01]  /*f930*/  IMAD.MOV.U32 R21, RZ, RZ, RZ ;  /* 0x000000ffff157224 */ /* 0x000fe200078e00ff */
[----:B------:R-:W-:Y:S06]  /*f940*/  BRA `(.L_x_27426) ;  /* 0x0000000c00487947 */ /* 0x000fec0003800000 */
.L_x_27423:
        /* <DEDUP_REMOVED lines=8> */
.L_x_27428:
[----:B------:R-:W2:Y:S02]  /*f9d0*/  LDG.E R20, desc[UR36][R22.64] ;  /* 0x0000002416147981 */ /* 0x000ea4000c1e1900 */
[----:B--2---:R-:W-:Y:S01]  /*f9e0*/  SHF.R.S32.HI R21, RZ, 0x1f, R20 ;  /* 0x0000001fff157819 */ /* 0x004fe20000011414 */
[----:B------:R-:W-:Y:S06]  /*f9f0*/  BRA `(.L_x_27426) ;  /* 0x0000000c001c7947 */ /* 0x000fec0003800000 */
.L_x_27427:
[----:B------:R-:W2:Y:S02]  /*fa00*/  LDG.E.S16 R20, desc[UR36][R22.64] ;  /* 0x0000002416147981 */ /* 0x000ea4000c1e1700 */
[----:B--2---:R-:W-:Y:S01]  /*fa10*/  SHF.R.S32.HI R21, RZ, 0x1f, R20 ;  /* 0x0000001fff157819 */ /* 0x004fe20000011414 */
[----:B------:R-:W-:Y:S06]  /*fa20*/  BRA `(.L_x_27426) ;  /* 0x0000000c00107947 */ /* 0x000fec0003800000 */
.L_x_27422:
        /* <DEDUP_REMOVED lines=9> */
.L_x_27430:
[----:B------:R-:W2:Y:S02]  /*fac0*/  LDG.E.U16 R22, desc[UR36][R22.64] ;  /* 0x0000002416167981 */ /* 0x000ea4000c1e1500 */
[----:B--2---:R-:W-:-:S06]  /*fad0*/  HADD2.F32 R20, -RZ, R22.H0_H0 ;  /* 0x20000016ff147230 */ /* 0x004fcc0000004100 */
[----:B------:R-:W0:Y:S01]  /*fae0*/  F2I.S64.TRUNC R20, R20 ;  /* 0x0000001400147311 */ /* 0x000e22000020d900 */
[----:B------:R-:W-:Y:S05]  /*faf0*/  BRA `(.L_x_27426) ;  /* 0x0000000800dc7947 */ /* 0x000fea0003800000 */
.L_x_27429:
        /* <DEDUP_REMOVED lines=9> */
.L_x_27432:
[----:B------:R-:W2:Y:S02]  /*fb90*/  LDG.E.U16 R22, desc[UR36][R22.64] ;  /* 0x0000002416167981 */ /* 0x000ea4000c1e1500 */
[----:B--2---:R-:W-:-:S06]  /*fba0*/  HADD2.F32 R20, -RZ, R22.H0_H0 ;  /* 0x20000016ff147230 */ /* 0x004fcc0000004100 */
[----:B------:R-:W0:Y:S01]  /*fbb0*/  F2I.S64.TRUNC R20, R20 ;  /* 0x0000001400147311 */ /* 0x000e22000020d900 */
[----:B------:R-:W-:Y:S05]  /*fbc0*/  BRA `(.L_x_27426) ;  /* 0x0000000800a87947 */ /* 0x000fea0003800000 */
.L_x_27431:
[----:B------:R-:W2:Y:S02]  /*fbd0*/  LDG.E.64 R20, desc[UR36][R22.64] ;  /* 0x0000002416147981 */ /* 0x000ea4000c1e1b00 */
[----:B--2---:R-:W0:Y:S01]  /*fbe0*/  F2I.S64.F64.TRUNC R20, R20 ;  /* 0x0000001400147311 */ /* 0x004e22000030d900 */
[----:B------:R-:W-:Y:S05]  /*fbf0*/  BRA `(.L_x_27426) ;  /* 0x00000008009c7947 */ /* 0x000fea0003800000 */
.L_x_27421:
        /* <DEDUP_REMOVED lines=13> */
.L_x_27435:
[----:B------:R-:W2:Y:S02]  /*fcd0*/  LDG.E.64 R20, desc[UR36][R22.64] ;  /* 0x0000002416147981 */ /* 0x000ea4000c1e1b00 */
[----:B--2---:R-:W0:Y:S01]  /*fce0*/  F2I.S64.F64.TRUNC R20, R20 ;  /* 0x0000001400147311 */ /* 0x004e22000030d900 */
[----:B------:R-:W-:Y:S05]  /*fcf0*/  BRA `(.L_x_27426) ;  /* 0x00000008005c7947 */ /* 0x000fea0003800000 */
.L_x_27434:
        /* <DEDUP_REMOVED lines=25> */
[----:B------:R0:W1:Y:S01]  /*fe90*/  F2I.S64.TRUNC R20, R3 ;  /* 0x0000000300147311 */ /* 0x000062000020d900 */
[----:B------:R-:W-:Y:S05]  /*fea0*/  BRA `(.L_x_27426) ;  /* 0x0000000400f07947 */ /* 0x000fea0003800000 */
.L_x_27437:
        /* <DEDUP_REMOVED lines=14> */
.L_x_27436:
[----:B------:R-:W2:Y:S02]  /*ff90*/  LDG.E.U16 R20, desc[UR36][R22.64] ;  /* 0x0000002416147981 */ /* 0x000ea4000c1e1500 */
[----:B--2---:R-:W-:-:S06]  /*ffa0*/  IMAD.U32 R20, R20, 0x10000, RZ ;  /* 0x0001000014147824 */ /* 0x004fcc00078e00ff */
[----:B------:R-:W0:Y:S01]  /*ffb0*/  F2I.S64.TRUNC R20, R20 ;  /* 0x0000001400147311 */ /* 0x000e22000020d900 */
[----:B------:R-:W-:Y:S05]  /*ffc0*/  BRA `(.L_x_27426) ;  /* 0x0000000400a87947 */ /* 0x000fea0003800000 */
.L_x_27433:
        /* <DEDUP_REMOVED lines=11> */
.L_x_27440:
        /* <DEDUP_REMOVED lines=21> */
.L_x_27444:
[----:B------:R-:W-:Y:S05]  /*101d0*/  BSYNC B1 ;  /* 0x0000000000017941 */ /* 0x000fea0003800000 */
.L_x_27443:
[----:B------:R-:W-:Y:S01]  /*101e0*/  IMAD.SHL.U32 R2, R2, 0x100000, RZ ;  /* 0x0010000002027824 */ /* 0x000fe200078e00ff */
[----:B------:R-:W-:-:S04]  /*101f0*/  LEA R3, R0, 0x3b800000, 0x17 ;  /* 0x3b80000000037811 */ /* 0x000fc800078eb8ff */
[----:B------:R-:W-:-:S07]  /*10200*/  LOP3.LUT R20, R3, R2, R20, 0xfe, !PT ;  /* 0x0000000203147212 */ /* 0x000fce00078efe14 */
.L_x_27442:
[----:B------:R-:W-:Y:S05]  /*10210*/  BSYNC B0 ;  /* 0x0000000000007941 */ /* 0x000fea0003800000 */
.L_x_27441:
[----:B------:R-:W1:Y:S01]  /*10220*/  F2I.S64.TRUNC R20, R20 ;  /* 0x0000001400147311 */ /* 0x000e62000020d900 */
[----:B------:R-:W-:Y:S05]  /*10230*/  BRA `(.L_x_27426) ;  /* 0x00000004000c7947 */ /* 0x000fea0003800000 */
.L_x_27439:
        /* <DEDUP_REMOVED lines=21> */
.L_x_27448:
[----:B------:R-:W-:Y:S05]  /*10390*/  BSYNC B1 ;  /* 0x0000000000017941 */ /* 0x000fea0003800000 */
.L_x_27447:
[----:B------:R-:W-:Y:S01]  /*103a0*/  IMAD.SHL.U32 R2, R2, 0x200000, RZ ;  /* 0x0020000002027824 */ /* 0x000fe200078e00ff */
[----:B------:R-:W-:-:S04]  /*103b0*/  LEA R3, R0, 0x37800000, 0x17 ;  /* 0x3780000000037811 */ /* 0x000fc800078eb8ff */
[----:B------:R-:W-:-:S07]  /*103c0*/  LOP3.LUT R20, R3, R2, R20, 0xfe, !PT ;  /* 0x0000000203147212 */ /* 0x000fce00078efe14 */
.L_x_27446:
[----:B------:R-:W-:Y:S05]  /*103d0*/  BSYNC B0 ;  /* 0x0000000000007941 */ /* 0x000fea0003800000 */
.L_x_27445:
[----:B------:R-:W2:Y:S01]  /*103e0*/  F2I.S64.TRUNC R20, R20 ;  /* 0x0000001400147311 */ /* 0x000ea2000020d900 */
[----:B------:R-:W-:Y:S05]  /*103f0*/  BRA `(.L_x_27426) ;  /* 0x00000000009c7947 */ /* 0x000fea0003800000 */
.L_x_27438:
        /* <DEDUP_REMOVED lines=14> */
.L_x_27452:
[----:B------:R-:W-:Y:S05]  /*104e0*/  BSYNC B0 ;  /* 0x0000000000007941 */ /* 0x000fea0003800000 */
.L_x_27451:
[----:B------:R-:W0:Y:S01]  /*104f0*/  F2I.S64.TRUNC R20, R20 ;  /* 0x0000001400147311 */ /* 0x000e22000020d900 */
[----:B------:R-:W-:Y:S05]  /*10500*/  BRA `(.L_x_27426) ;  /* 0x0000000000587947 */ /* 0x000fea0003800000 */
.L_x_27425:
        /* <DEDUP_REMOVED lines=16> */
.L_x_27453:
[----:B------:R-:W-:Y:S01]  /*10610*/  CS2R R20, SRZ ;  /* 0x0000000000147805 */ /* 0x000fe2000001ff00 */
[----:B------:R-:W-:Y:S06]  /*10620*/  BRA `(.L_x_27426) ;  /* 0x0000000000107947 */ /* 0x000fec0003800000 */
.L_x_27450:
[----:B------:R0:W5:Y:S01]  /*10630*/  LDG.E.64 R20, desc[UR36][R22.64] ;  /* 0x0000002416147981 */ /* 0x000162000c1e1b00 */
[----:B------:R-:W-:Y:S05]  /*10640*/  BRA `(.L_x_27426) ;  /* 0x0000000000087947 */ /* 0x000fea0003800000 */
.L_x_27449:
[----:B------:R0:W5:Y:S01]  /*10650*/  LDG.E R20, desc[UR36][R22.64] ;  /* 0x0000002416147981 */ /* 0x000162000c1e1900 */
[----:B------:R-:W-:-:S07]  /*10660*/  IMAD.MOV.U32 R21, RZ, RZ, RZ ;  /* 0x000000ffff157224 */ /* 0x000fce00078e00ff */
.L_x_27426:
        /* <DEDUP_REMOVED lines=13> */
.L_x_27455:
        /* <DEDUP_REMOVED lines=19> */
.L_x_27456:
[----:B------:R-:W-:Y:S05]  /*10870*/  BSYNC B0 ;  /* 0x0000000000007941 */ /* 0x000fea0003800000 */
.L_x_27454:
        /* <DEDUP_REMOVED lines=13> */
.L_x_27460:
        /* <DEDUP_REMOVED lines=19> */
.L_x_27461:
[----:B------:R-:W-:Y:S05]  /*10a80*/  BSYNC B1 ;  /* 0x0000000000017941 */ /* 0x000fea0003800000 */
.L_x_27459:
[----:B------:R-:W-:-:S04]  /*10a90*/  SEL R0, RZ, 0xffffffff, !P0 ;  /* 0xffffffffff007807 */ /* 0x000fc80004000000 */
[----:B------:R-:W-:-:S05]  /*10aa0*/  IADD3 R2, P0, R0, R2, RZ ;  /* 0x0000000200027210 */ /* 0x000fca0007f1e0ff */
[----:B------:R-:W-:-:S08]  /*10ab0*/  IMAD.X R11, R0, 0x1, R11, P0 ;  /* 0x00000001000b7824 */ /* 0x000fd000000e060b */
.L_x_27458:
[----:B------:R-:W-:Y:S05]  /*10ac0*/  BSYNC B0 ;  /* 0x0000000000007941 */ /* 0x000fea0003800000 */
.L_x_27457:
        /* <DEDUP_REMOVED lines=15> */
.L_x_27465:
[----:B------:R-:W-:Y:S01]  /*10bc0*/  STG.E.U8 desc[UR36][R16.64], R2 ;  /* 0x0000000210007986 */ /* 0x000fe2000c101124 */
[----:B------:R-:W-:Y:S05]  /*10bd0*/  EXIT ;  /* 0x000000000000794d */ /* 0x000fea0003800000 */
.L_x_27464:
[----:B------:R-:W-:-:S13]  /*10be0*/  ISETP.NE.AND P0, PT, R0, 0x2, PT ;  /* 0x000000020000780c */ /* 0x000fda0003f05270 */
[----:B------:R-:W-:Y:S05]  /*10bf0*/  @!P0 BRA `(.L_x_27467) ;  /* 0x0000000000208947 */ /* 0x000fea0003800000 */
[----:B------:R-:W-:-:S13]  /*10c00*/  ISETP.NE.AND P0, PT, R0, 0x3, PT ;  /* 0x000000030000780c */ /* 0x000fda0003f05270 */
[----:B------:R-:W-:Y:S05]  /*10c10*/  @!P0 BRA `(.L_x_27468) ;  /* 0x0000000000108947 */ /* 0x000fea0003800000 */
[----:B------:R-:W-:-:S13]  /*10c20*/  ISETP.NE.AND P0, PT, R0, 0x4, PT ;  /* 0x000000040000780c */ /* 0x000fda0003f05270 */
[----:B------:R-:W-:Y:S05]  /*10c30*/  @P0 BRA `(.L_x_27466) ;  /* 0x0000000800e80947 */ /* 0x000fea0003800000 */
[----:B------:R-:W-:Y:S01]  /*10c40*/  STG.E.64 desc[UR36][R16.64], R2 ;  /* 0x0000000210007986 */ /* 0x000fe2000c101b24 */
[----:B------:R-:W-:Y:S05]  /*10c50*/  EXIT ;  /* 0x000000000000794d */ /* 0x000fea0003800000 */
.L_x_27468:
[----:B------:R-:W-:Y:S01]  /*10c60*/  STG.E desc[UR36][R16.64], R2 ;  /* 0x0000000210007986 */ /* 0x000fe2000c101924 */
[----:B------:R-:W-:Y:S05]  /*10c70*/  EXIT ;  /* 0x000000000000794d */ /* 0x000fea0003800000 */
.L_x_27467:
[----:B------:R-:W-:Y:S01]  /*10c80*/  STG.E.U16 desc[UR36][R16.64], R2 ;  /* 0x0000000210007986 */ /* 0x000fe2000c101524 */
[----:B------:R-:W-:Y:S05]  /*10c90*/  EXIT ;  /* 0x000000000000794d */ /* 0x000fea0003800000 */
.L_x_27463:
[----:B------:R-:W-:-:S13]  /*10ca0*/  ISETP.GT.AND P0, PT, R0, 0x6, PT ;  /* 0x000000060000780c */ /* 0x000fda0003f04270 */
[----:B------:R-:W-:Y:S05]  /*10cb0*/  @P0 BRA `(.L_x_27469) ;  /* 0x00000000002c0947 */ /* 0x000fea0003800000 */
[----:B------:R-:W-:-:S13]  /*10cc0*/  ISETP.NE.AND P0, PT, R0, 0x5, PT ;  /* 0x000000050000780c */ /* 0x000fda0003f05270 */
[----:B------:R-:W-:Y:S05]  /*10cd0*/  @!P0 BRA `(.L_x_27470) ;  /* 0x0000000000148947 */ /* 0x000fea0003800000 */
[----:B------:R-:W-:-:S13]  /*10ce0*/  ISETP.NE.AND P0, PT, R0, 0x6, PT ;  /* 0x000000060000780c */ /* 0x000fda0003f05270 */
[----:B------:R-:W-:Y:S05]  /*10cf0*/  @P0 BRA `(.L_x_27466) ;  /* 0x0000000800b80947 */ /* 0x000fea0003800000 */
[----:B------:R-:W0:Y:S02]  /*10d00*/  I2F.S64 R3, R2 ;  /* 0x0000000200037312 */ /* 0x000e240000301400 */
[----:B0-----:R-:W-:Y:S01]  /*10d10*/  STG.E desc[UR36][R16.64], R3 ;  /* 0x0000000310007986 */ /* 0x001fe2000c101924 */
[----:B------:R-:W-:Y:S05]  /*10d20*/  EXIT ;  /* 0x000000000000794d */ /* 0x000fea0003800000 */
.L_x_27470:
[----:B------:R-:W0:Y:S02]  /*10d30*/  I2F.S64 R0, R2 ;  /* 0x0000000200007312 */ /* 0x000e240000301400 */
[----:B0-----:R-:W-:-:S05]  /*10d40*/  F2FP.F16.F32.PACK_AB R0, RZ, R0 ;  /* 0x00000000ff00723e */ /* 0x001fca00000000ff */
[----:B------:R-:W-:Y:S01]  /*10d50*/  STG.E.U16 desc[UR36][R16.64], R0 ;  /* 0x0000000010007986 */ /* 0x000fe2000c101524 */
[----:B------:R-:W-:Y:S05]  /*10d60*/  EXIT ;  /* 0x000000000000794d */ /* 0x000fea0003800000 */
.L_x_27469:
        /* <DEDUP_REMOVED lines=8> */
[----:B0-----:R-:W-:Y:S01]  /*10df0*/  STG.E.64 desc[UR36][R16.64], R4 ;  /* 0x0000000410007986 */ /* 0x001fe2000c101b24 */
[----:B------:R-:W-:Y:S05]  /*10e00*/  EXIT ;  /* 0x000000000000794d */ /* 0x000fea0003800000 */
.L_x_27472:
[----:B------:R-:W0:Y:S02]  /*10e10*/  I2F.S64 R2, R2 ;  /* 0x0000000200027312 */ /* 0x000e240000301400 */
[----:B0-----:R-:W-:-:S04]  /*10e20*/  F2FP.F16.F32.PACK_AB R3, RZ, R2 ;  /* 0x00000002ff03723e */ /* 0x001fc800000000ff */
[----:B------:R-:W-:-:S05]  /*10e30*/  PRMT R3, R3, 0x5410, RZ ;  /* 0x0000541003037816 */ /* 0x000fca00000000ff */
[----:B------:R-:W-:Y:S01]  /*10e40*/  STG.E desc[UR36][R16.64], R3 ;  /* 0x0000000310007986 */ /* 0x000fe2000c101924 */
[----:B------:R-:W-:Y:S05]  /*10e50*/  EXIT ;  /* 0x000000000000794d */ /* 0x000fea0003800000 */
.L_x_27471:
[----:B------:R-:W0:Y:S02]  /*10e60*/  I2F.F64.S64 R2, R2 ;  /* 0x0000000200027312 */ /* 0x000e240000301c00 */
[----:B0-----:R-:W-:Y:S01]  /*10e70*/  STG.E.64 desc[UR36][R16.64], R2 ;  /* 0x0000000210007986 */ /* 0x001fe2000c101b24 */
[----:B------:R-:W-:Y:S05]  /*10e80*/  EXIT ;  /* 0x000000000000794d */ /* 0x000fea0003800000 */
.L_x_27462:
        /* <DEDUP_REMOVED lines=11> */
[----:B------:R-:W-:Y:S01]  /*10f40*/  STG.E.U8 desc[UR36][R16.64], R3 ;  /* 0x0000000310007986 */ /* 0x000fe2000c101124 */
[----:B------:R-:W-:Y:S05]  /*10f50*/  EXIT ;  /* 0x000000000000794d */ /* 0x000fea0003800000 */
.L_x_27475:
[----:B------:R-:W0:Y:S01]  /*10f60*/  I2F.F64.S64 R4, R2 ;  /* 0x0000000200047312 */ /* 0x000e220000301c00 */
[----:B------:R-:W-:-:S05]  /*10f70*/  CS2R R6, SRZ ;  /* 0x0000000000067805 */ /* 0x000fca000001ff00 */
[----:B0-----:R-:W-:Y:S01]  /*10f80*/  STG.E.128 desc[UR36][R16.64], R4 ;  /* 0x0000000410007986 */ /* 0x001fe2000c101d24 */
[----:B------:R-:W-:Y:S05]  /*10f90*/  EXIT ;  /* 0x000000000000794d */ /* 0x000fea0003800000 */
.L_x_27474:
        /* <DEDUP_REMOVED lines=21> */
.L_x_27479:
[----:B------:R-:W-:Y:S05]  /*110f0*/  BSYNC B0 ;  /* 0x0000000000007941 */ /* 0x000fea0003800000 */
.L_x_27478:
[----:B------:R-:W-:-:S05]  /*11100*/  LOP3.LUT R5, R0, R5, RZ, 0xfc, !PT ;  /* 0x0000000500057212 */ /* 0x000fca00078efcff */
[----:B------:R-:W-:Y:S01]  /*11110*/  STG.E.U8 desc[UR36][R16.64], R5 ;  /* 0x0000000510007986 */ /* 0x000fe2000c101124 */
[----:B------:R-:W-:Y:S05]  /*11120*/  EXIT ;  /* 0x000000000000794d */ /* 0x000fea0003800000 */
.L_x_27477:
        /* <DEDUP_REMOVED lines=13> */
.L_x_27481:
[----:B------:R-:W-:Y:S01]  /*11200*/  IMAD.MOV.U32 R0, RZ, RZ, 0x7f ;  /* 0x0000007fff007424 */ /* 0x000fe200078e00ff */
[----:B------:R-:W-:-:S04]  /*11210*/  ISETP.GT.U32.AND P0, PT, R4, 0x7f800000, PT ;  /* 0x7f8000000400780c */ /* 0x000fc80003f04070 */
[----:B------:R-:W-:-:S09]  /*11220*/  SEL R0, R0, 0x7c, P0 ;  /* 0x0000007c00007807 */ /* 0x000fd20000000000 */
.L_x_27482:
[----:B------:R-:W-:Y:S05]  /*11230*/  BSYNC B0 ;  /* 0x0000000000007941 */ /* 0x000fea0003800000 */
.L_x_27480:
[----:B------:R-:W-:-:S04]  /*11240*/  LOP3.LUT R2, R3, 0x80000000, RZ, 0xc0, !PT ;  /* 0x8000000003027812 */ /* 0x000fc800078ec0ff */
[----:B------:R-:W-:-:S04]  /*11250*/  SHF.R.U32.HI R3, RZ, 0x18, R2 ;  /* 0x00000018ff037819 */ /* 0x000fc80000011602 */
[----:B------:R-:W-:-:S05]  /*11260*/  LOP3.LUT R3, R0, R3, RZ, 0xfc, !PT ;  /* 0x0000000300037212 */ /* 0x000fca00078efcff */
[----:B------:R-:W-:Y:S01]  /*11270*/  STG.E.U8 desc[UR36][R16.64], R3 ;  /* 0x0000000310007986 */ /* 0x000fe2000c101124 */
[----:B------:R-:W-:Y:S05]  /*11280*/  EXIT ;  /* 0x000000000000794d */ /* 0x000fea0003800000 */
.L_x_27476:
[----:B------:R-:W0:Y:S02]  /*11290*/  I2F.S64 R0, R2 ;  /* 0x0000000200007312 */ /* 0x000e240000301400 */
[----:B0-----:R-:W-:-:S05]  /*112a0*/  F2FP.BF16.F32.PACK_AB R0, RZ, R0 ;  /* 0x00000000ff00723e */ /* 0x001fca00000010ff */
[----:B------:R-:W-:Y:S01]  /*112b0*/  STG.E.U16 desc[UR36][R16.64], R0 ;  /* 0x0000000010007986 */ /* 0x000fe2000c101524 */
[----:B------:R-:W-:Y:S05]  /*112c0*/  EXIT ;  /* 0x000000000000794d */ /* 0x000fea0003800000 */
.L_x_27473:
        /* <DEDUP_REMOVED lines=10> */
.L_x_27485:
        /* <DEDUP_REMOVED lines=17> */
.L_x_27488:
[----:B------:R-:W-:-:S04]  /*11480*/  LOP3.LUT R2, R3, 0x80000000, RZ, 0xc0, !PT ;  /* 0x8000000003027812 */ /* 0x000fc800078ec0ff */
[----:B------:R-:W-:-:S04]  /*11490*/  SHF.R.U32.HI R3, RZ, 0x18, R2 ;  /* 0x00000018ff037819 */ /* 0x000fc80000011602 */
[----:B------:R-:W-:-:S04]  /*114a0*/  LOP3.LUT R0, R0, R3, RZ, 0xfc, !PT ;  /* 0x0000000300007212 */ /* 0x000fc800078efcff */
[----:B------:R-:W-:-:S07]  /*114b0*/  PRMT R8, R0, 0x7610, R8 ;  /* 0x0000761000087816 */ /* 0x000fce0000000008 */
.L_x_27487:
[----:B------:R-:W-:Y:S05]  /*114c0*/  BSYNC B0 ;  /* 0x0000000000007941 */ /* 0x000fea0003800000 */
.L_x_27486:
[----:B------:R-:W-:Y:S01]  /*114d0*/  STG.E.U8 desc[UR36][R16.64], R8 ;  /* 0x0000000810007986 */ /* 0x000fe2000c101124 */
[----:B------:R-:W-:Y:S05]  /*114e0*/  EXIT ;  /* 0x000000000000794d */ /* 0x000fea0003800000 */
.L_x_27484:
        /* <DEDUP_REMOVED lines=17> */
.L_x_27491:
[----:B------:R-:W-:-:S04]  /*11600*/  LOP3.LUT R2, R3, 0x80000000, RZ, 0xc0, !PT ;  /* 0x8000000003027812 */ /* 0x000fc800078ec0ff */
[----:B------:R-:W-:-:S04]  /*11610*/  SHF.R.U32.HI R3, RZ, 0x18, R2 ;  /* 0x00000018ff037819 */ /* 0x000fc80000011602 */
[----:B------:R-:W-:-:S04]  /*11620*/  LOP3.LUT R0, R0, R3, RZ, 0xfc, !PT ;  /* 0x0000000300007212 */ /* 0x000fc800078efcff */
[----:B------:R-:W-:-:S07]  /*11630*/  PRMT R8, R0, 0x7610, R8 ;  /* 0x0000761000087816 */ /* 0x000fce0000000008 */
.L_x_27490:
[----:B------:R-:W-:Y:S05]  /*11640*/  BSYNC B0 ;  /* 0x0000000000007941 */ /* 0x000fea0003800000 */
.L_x_27489:
[----:B------:R-:W-:Y:S01]  /*11650*/  STG.E.U8 desc[UR36][R16.64], R8 ;  /* 0x0000000810007986 */ /* 0x000fe2000c101124 */
[----:B------:R-:W-:Y:S05]  /*11660*/  EXIT ;  /* 0x000000000000794d */ /* 0x000fea0003800000 */
.L_x_27483:
        /* <DEDUP_REMOVED lines=21> */
[----:B------:R-:W-:Y:S01]  /*117c0*/  STG.E.U8 desc[UR36][R16.64], R3 ;  /* 0x0000000310007986 */ /* 0x000fe2000c101124 */
[----:B------:R-:W-:Y:S05]  /*117d0*/  EXIT ;  /* 0x000000000000794d */ /* 0x000fea0003800000 */
.L_x_27466:
        /* <DEDUP_REMOVED lines=16> */
.L_x_27494:
[----:B------:R-:W-:Y:S05]  /*118e0*/  EXIT ;  /* 0x000000000000794d */ /* 0x000fea0003800000 */
.L_x_27493:
[----:B------:R-:W-:Y:S01]  /*118f0*/  STG.E.64 desc[UR36][R16.64], R2 ;  /* 0x0000000210007986 */ /* 0x000fe2000c101b24 */
[----:B------:R-:W-:Y:S05]  /*11900*/  EXIT ;  /* 0x000000000000794d */ /* 0x000fea0003800000 */
.L_x_27492:
[----:B------:R-:W-:Y:S01]  /*11910*/  STG.E desc[UR36][R16.64], R2 ;  /* 0x0000000210007986 */ /* 0x000fe2000c101924 */
[----:B------:R-:W-:Y:S05]  /*11920*/  EXIT ;  /* 0x000000000000794d */ /* 0x000fea0003800000 */
        .weak           $__internal_21_$__cuda_sm20_div_s64
        .type           $__internal_21_$__cuda_sm20_div_s64,@function
        .size           $__internal_21_$__cuda_sm20_div_s64,($__internal_22_$__cuda_sm20_rem_s64 - $__internal_21_$__cuda_sm20_div_s64)
$__internal_21_$__cuda_sm20_div_s64:
[----:B------:R-:W-:Y:S02]  /*11930*/  IADD3 R15, P1, RZ, -R0, RZ ;  /* 0x80000000ff0f7210 */ /* 0x000fe40007f3e0ff */
[----:B------:R-:W-:-:S03]  /*11940*/  ISETP.GE.AND P0, PT, R3, RZ, PT ;  /* 0x000000ff0300720c */ /* 0x000fc60003f06270 */
[----:B------:R-:W-:Y:S01]  /*11950*/  IMAD.X R8, RZ, RZ, ~R3, P1 ;  /* 0x000000ffff087224 */ /* 0x000fe200008e0e03 */
[----:B------:R-:W-:-:S04]  /*11960*/  SEL R14, R15, R0, !P0 ;  /* 0x000000000f0e7207 */ /* 0x000fc80004000000 */
[----:B------:R-:W-:-:S04]  /*11970*/  SEL R15, R8, R3, !P0 ;  /* 0x00000003080f7207 */ /* 0x000fc80004000000 */
[----:B------:R-:W0:Y:S08]  /*11980*/  I2F.U64.RP R5, R14 ;  /* 0x0000000e00057312 */ /* 0x000e300000309000 */
[----:B0-----:R-:W0:Y:S02]  /*11990*/  MUFU.RCP R10, R5 ;  /* 0x00000005000a7308 */ /* 0x001e240000001000 */
[----:B0-----:R-:W-:-:S06]  /*119a0*/  VIADD R10, R10, 0x1ffffffe ;  /* 0x1ffffffe0a0a7836 */ /* 0x001fcc0000000000 */
[----:B------:R-:W0:Y:S02]  /*119b0*/  F2I.U64.TRUNC R12, R10 ;  /* 0x0000000a000c7311 */ /* 0x000e24000020d800 */
[----:B0-----:R-:W-:-:S04]  /*119c0*/  IMAD.WIDE.U32 R26, R12, R14, RZ ;  /* 0x0000000e0c1a7225 */ /* 0x001fc800078e00ff */
[C---:B------:R-:W-:Y:S01]  /*119d0*/  IMAD R7, R12.reuse, R15, R27 ;  /* 0x0000000f0c077224 */ /* 0x040fe200078e021b */
[----:B------:R-:W-:Y:S01]  /*119e0*/  IADD3 R8, P0, RZ, -R26, RZ ;  /* 0x8000001aff087210 */ /* 0x000fe20007f1e0ff */
[----:B------:R-:W-:Y:S02]  /*119f0*/  IMAD.MOV.U32 R27, RZ, RZ, R12 ;  /* 0x000000ffff1b7224 */ /* 0x000fe400078e000c */
[----:B------:R-:W-:Y:S02]  /*11a00*/  IMAD R7, R13, R14, R7 ;  /* 0x0000000e0d077224 */ /* 0x000fe400078e0207 */
[----:B------:R-:W-:-:S04]  /*11a10*/  IMAD.HI.U32 R26, R12, R8, RZ ;  /* 0x000000080c1a7227 */ /* 0x000fc800078e00ff */
[----:B------:R-:W-:-:S04]  /*11a20*/  IMAD.X R7, RZ, RZ, ~R7, P0 ;  /* 0x000000ffff077224 */ /* 0x000fc800000e0e07 */
[----:B------:R-:W-:-:S04]  /*11a30*/  IMAD.WIDE.U32 R26, P0, R12, R7, R26 ;  /* 0x000000070c1a7225 */ /* 0x000fc8000780001a */
[C---:B------:R-:W-:Y:S02]  /*11a40*/  IMAD R5, R13.reuse, R7, RZ ;  /* 0x000000070d057224 */ /* 0x040fe400078e02ff */
[----:B------:R-:W-:-:S04]  /*11a50*/  IMAD.HI.U32 R8, P1, R13, R8, R26 ;  /* 0x000000080d087227 */ /* 0x000fc8000782001a */
[----:B------:R-:W-:Y:S01]  /*11a60*/  IMAD.HI.U32 R7, R13, R7, RZ ;  /* 0x000000070d077227 */ /* 0x000fe200078e00ff */
[----:B------:R-:W-:-:S03]  /*11a70*/  IADD3 R11, P2, R5, R8, RZ ;  /* 0x00000008050b7210 */ /* 0x000fc60007f5e0ff */
[----:B------:R-:W-:Y:S02]  /*11a80*/  IMAD.X R7, R7, 0x1, R13, P0 ;  /* 0x0000000107077824 */ /* 0x000fe400000e060d */
[----:B------:R-:W-:-:S03]  /*11a90*/  IMAD.WIDE.U32 R26, R11, R14, RZ ;  /* 0x0000000e0b1a7225 */ /* 0x000fc600078e00ff */
[----:B------:R-:W-:Y:S01]  /*11aa0*/  IADD3.X R12, RZ, RZ, R7, P2, P1 ;  /* 0x000000ffff0c7210 */ /* 0x000fe200017e2407 */
[C---:B------:R-:W-:Y:S01]  /*11ab0*/  IMAD R5, R11.reuse, R15, R27 ;  /* 0x0000000f0b057224 */ /* 0x040fe200078e021b */
[----:B------:R-:W-:Y:S02]  /*11ac0*/  IADD3 R7, P0, RZ, -R26, RZ ;  /* 0x8000001aff077210 */ /* 0x000fe40007f1e0ff */
[----:B------:R-:W-:Y:S01]  /*11ad0*/  ISETP.GE.AND P1, PT, R4, RZ, PT ;  /* 0x000000ff0400720c */ /* 0x000fe20003f26270 */
[----:B------:R-:W-:Y:S01]  /*11ae0*/  IMAD R5, R12, R14, R5 ;  /* 0x0000000e0c057224 */ /* 0x000fe200078e0205 */
[----:B------:R-:W-:Y:S01]  /*11af0*/  IADD3 R8, P2, RZ, -R9, RZ ;  /* 0x80000009ff087210 */ /* 0x000fe20007f5e0ff */
[----:B------:R-:W-:-:S03]  /*11b00*/  IMAD.HI.U32 R10, R11, R7, RZ ;  /* 0x000000070b0a7227 */ /* 0x000fc600078e00ff */
[----:B------:R-:W-:Y:S01]  /*11b10*/  SEL R8, R8, R9, !P1 ;  /* 0x0000000908087207 */ /* 0x000fe20004800000 */
[----:B------:R-:W-:Y:S02]  /*11b20*/  IMAD.X R5, RZ, RZ, ~R5, P0 ;  /* 0x000000ffff057224 */ /* 0x000fe400000e0e05 */
[----:B------:R-:W-:Y:S02]  /*11b30*/  IMAD.X R9, RZ, RZ, ~R4, P2 ;  /* 0x000000ffff097224 */ /* 0x000fe400010e0e04 */
[----:B------:R-:W-:-:S03]  /*11b40*/  IMAD.WIDE.U32 R10, P0, R11, R5, R10 ;  /* 0x000000050b0a7225 */ /* 0x000fc6000780000a */
[-C--:B------:R-:W-:Y:S02]  /*11b50*/  SEL R9, R9, R4.reuse, !P1 ;  /* 0x0000000409097207 */ /* 0x080fe40004800000 */
[----:B------:R-:W-:Y:S01]  /*11b60*/  LOP3.LUT R4, R3, R4, RZ, 0x3c, !PT ;  /* 0x0000000403047212 */ /* 0x000fe200078e3cff */
[----:B------:R-:W-:-:S04]  /*11b70*/  IMAD.HI.U32 R7, P3, R12, R7, R10 ;  /* 0x000000070c077227 */ /* 0x000fc8000786000a */
[CC--:B------:R-:W-:Y:S02]  /*11b80*/  IMAD R10, R12.reuse, R5.reuse, RZ ;  /* 0x000000050c0a7224 */ /* 0x0c0fe400078e02ff */
[----:B------:R-:W-:-:S03]  /*11b90*/  IMAD.HI.U32 R5, R12, R5, RZ ;  /* 0x000000050c057227 */ /* 0x000fc600078e00ff */
[----:B------:R-:W-:Y:S01]  /*11ba0*/  IADD3 R7, P4, R10, R7, RZ ;  /* 0x000000070a077210 */ /* 0x000fe20007f9e0ff */
[----:B------:R-:W-:Y:S02]  /*11bb0*/  IMAD.X R12, R5, 0x1, R12, P0 ;  /* 0x00000001050c7824 */ /* 0x000fe400000e060c */
[----:B------:R-:W-:Y:S02]  /*11bc0*/  IMAD.MOV.U32 R11, RZ, RZ, RZ ;  /* 0x000000ffff0b7224 */ /* 0x000fe400078e00ff */
[----:B------:R-:W-:Y:S01]  /*11bd0*/  IMAD.HI.U32 R10, R7, R8, RZ ;  /* 0x00000008070a7227 */ /* 0x000fe200078e00ff */
[----:B------:R-:W-:-:S03]  /*11be0*/  IADD3.X R12, RZ, RZ, R12, P4, P3 ;  /* 0x000000ffff0c7210 */ /* 0x000fc600027e640c */
[----:B------:R-:W-:-:S04]  /*11bf0*/  IMAD.WIDE.U32 R10, R7, R9, R10 ;  /* 0x00000009070a7225 */ /* 0x000fc800078e000a */
[C---:B------:R-:W-:Y:S02]  /*11c00*/  IMAD R5, R12.reuse, R9, RZ ;  /* 0x000000090c057224 */ /* 0x040fe400078e02ff */
[----:B------:R-:W-:-:S04]  /*11c10*/  IMAD.HI.U32 R10, P0, R12, R8, R10 ;  /* 0x000000080c0a7227 */ /* 0x000fc8000780000a */
[----:B------:R-:W-:Y:S01]  /*11c20*/  IMAD.HI.U32 R7, R12, R9, RZ ;  /* 0x000000090c077227 */ /* 0x000fe200078e00ff */
[----:B------:R-:W-:-:S03]  /*11c30*/  IADD3 R5, P1, R5, R10, RZ ;  /* 0x0000000a05057210 */ /* 0x000fc60007f3e0ff */
[----:B------:R-:W-:Y:S02]  /*11c40*/  IMAD.X R7, RZ, RZ, R7, P0 ;  /* 0x000000ffff077224 */ /* 0x000fe400000e0607 */
[----:B------:R-:W-:-:S04]  /*11c50*/  IMAD.WIDE.U32 R12, R5, R14, RZ ;  /* 0x0000000e050c7225 */ /* 0x000fc800078e00ff */
[----:B------:R-:W-:Y:S01]  /*11c60*/  IMAD.X R7, RZ, RZ, R7, P1 ;  /* 0x000000ffff077224 */ /* 0x000fe200008e0607 */
[----:B------:R-:W-:Y:S01]  /*11c70*/  IADD3 R8, P1, -R12, R8, RZ ;  /* 0x000000080c087210 */ /* 0x000fe20007f3e1ff */
[----:B------:R-:W-:-:S03]  /*11c80*/  IMAD R10, R5, R15, R13 ;  /* 0x0000000f050a7224 */ /* 0x000fc600078e020d */
[-C--:B------:R-:W-:Y:S01]  /*11c90*/  ISETP.GE.U32.AND P0, PT, R8, R14.reuse, PT ;  /* 0x0000000e0800720c */ /* 0x080fe20003f06070 */
[----:B------:R-:W-:-:S04]  /*11ca0*/  IMAD R10, R7, R14, R10 ;  /* 0x0000000e070a7224 */ /* 0x000fc800078e020a */
[----:B------:R-:W-:Y:S01]  /*11cb0*/  IMAD.X R9, R9, 0x1, ~R10, P1 ;  /* 0x0000000109097824 */ /* 0x000fe200008e0e0a */
[----:B------:R-:W-:Y:S02]  /*11cc0*/  IADD3 R11, P1, R8, -R14, RZ ;  /* 0x8000000e080b7210 */ /* 0x000fe40007f3e0ff */
[----:B------:R-:W-:Y:S02]  /*11cd0*/  IADD3 R10, P2, R5, 0x1, RZ ;  /* 0x00000001050a7810 */ /* 0x000fe40007f5e0ff */
[C---:B------:R-:W-:Y:S01]  /*11ce0*/  ISETP.GE.U32.AND.EX P0, PT, R9.reuse, R15, PT, P0 ;  /* 0x0000000f0900720c */ /* 0x040fe20003f06100 */
[----:B------:R-:W-:-:S03]  /*11cf0*/  IMAD.X R12, R9, 0x1, ~R15, P1 ;  /* 0x00000001090c7824 */ /* 0x000fc600008e0e0f */
[----:B------:R-:W-:Y:S01]  /*11d00*/  SEL R11, R11, R8, P0 ;  /* 0x000000080b0b7207 */ /* 0x000fe20000000000 */
[----:B------:R-:W-:Y:S01]  /*11d10*/  IMAD.X R8, RZ, RZ, R7, P2 ;  /* 0x000000ffff087224 */ /* 0x000fe200010e0607 */
[----:B------:R-:W-:Y:S02]  /*11d20*/  SEL R10, R10, R5, P0 ;  /* 0x000000050a0a7207 */ /* 0x000fe40000000000 */
[----:B------:R-:W-:Y:S02]  /*11d30*/  SEL R12, R12, R9, P0 ;  /* 0x000000090c0c7207 */ /* 0x000fe40000000000 */
[----:B------:R-:W-:Y:S02]  /*11d40*/  ISETP.GE.U32.AND P1, PT, R11, R14, PT ;  /* 0x0000000e0b00720c */ /* 0x000fe40003f26070 */
[----:B------:R-:W-:Y:S02]  /*11d50*/  SEL R8, R8, R7, P0 ;  /* 0x0000000708087207 */ /* 0x000fe40000000000 */
[----:B------:R-:W-:-:S02]  /*11d60*/  IADD3 R5, P2, R10, 0x1, RZ ;  /* 0x000000010a057810 */ /* 0x000fc40007f5e0ff */
[----:B------:R-:W-:Y:S02]  /*11d70*/  ISETP.GE.U32.AND.EX P0, PT, R12, R15, PT, P1 ;  /* 0x0000000f0c00720c */ /* 0x000fe40003f06110 */
[----:B------:R-:W-:Y:S01]  /*11d80*/  ISETP.GE.AND P1, PT, R4, RZ, PT ;  /* 0x000000ff0400720c */ /* 0x000fe20003f26270 */
[----:B------:R-:W-:Y:S01]  /*11d90*/  IMAD.X R7, RZ, RZ, R8, P2 ;  /* 0x000000ffff077224 */ /* 0x000fe200010e0608 */
[----:B------:R-:W-:-:S04]  /*11da0*/  SEL R5, R5, R10, P0 ;  /* 0x0000000a05057207 */ /* 0x000fc80000000000 */
[----:B------:R-:W-:Y:S02]  /*11db0*/  SEL R7, R7, R8, P0 ;  /* 0x0000000807077207 */ /* 0x000fe40000000000 */
[-C--:B------:R-:W-:Y:S02]  /*11dc0*/  IADD3 R8, P2, RZ, -R5.reuse, RZ ;  /* 0x80000005ff087210 */ /* 0x080fe40007f5e0ff */
[----:B------:R-:W-:Y:S02]  /*11dd0*/  ISETP.NE.U32.AND P0, PT, R0, RZ, PT ;  /* 0x000000ff0000720c */ /* 0x000fe40003f05070 */
[----:B------:R-:W-:Y:S01]  /*11de0*/  SEL R8, R8, R5, !P1 ;  /* 0x0000000508087207 */ /* 0x000fe20004800000 */
[----:B------:R-:W-:Y:S01]  /*11df0*/  IMAD.X R0, RZ, RZ, ~R7, P2 ;  /* 0x000000ffff007224 */ /* 0x000fe200010e0e07 */
[----:B------:R-:W-:-:S04]  /*11e00*/  ISETP.NE.AND.EX P0, PT, R3, RZ, PT, P0 ;  /* 0x000000ff0300720c */ /* 0x000fc80003f05300 */
[----:B------:R-:W-:Y:S01]  /*11e10*/  SEL R0, R0, R7, !P1 ;  /* 0x0000000700007207 */ /* 0x000fe20004800000 */
[----:B------:R-:W-:Y:S01]  /*11e20*/  IMAD.MOV.U32 R7, RZ, RZ, 0x0 ;  /* 0x00000000ff077424 */ /* 0x000fe200078e00ff */
[----:B------:R-:W-:Y:S02]  /*11e30*/  SEL R8, R8, 0xffffffff, P0 ;  /* 0xffffffff08087807 */ /* 0x000fe40000000000 */
[----:B------:R-:W-:Y:S01]  /*11e40*/  SEL R0, R0, 0xffffffff, P0 ;  /* 0xffffffff00007807 */ /* 0x000fe20000000000 */
[----:B------:R-:W-:Y:S06]  /*11e50*/  RET.REL.NODEC R6 `(_ZN2at6native18elementwise_kernelILi128ELi4EZNS0_15gpu_kernel_implINS0_13BinaryFunctorIlllZZZNS0_15binary_internal21div_floor_kernel_cudaERNS_18TensorIteratorBaseEENKUlvE_clEvENKUlvE2_clEvEUlllE_EEEEvS6_RKT_EUliE_EEviT1_) ;  /* 0xfffffee006687950 */ /* 0x000fec0003c3ffff */
        .weak           $__internal_22_$__cuda_sm20_rem_s64
        .type           $__internal_22_$__cuda_sm20_rem_s64,@function
        .size           $__internal_22_$__cuda_sm20_rem_s64,(.L_x_37700 - $__internal_22_$__cuda_sm20_rem_s64)
$__internal_22_$__cuda_sm20_rem_s64:
[----:B------:R-:W-:Y:S01]  /*11e60*/  IADD3 R5, P1, RZ, -R20, RZ ;  /* 0x80000014ff057210 */ /* 0x000fe20007f3e0ff */
[----:B------:R-:W-:Y:S01]  /*11e70*/  IMAD.MOV.U32 R15, RZ, RZ, RZ ;  /* 0x000000ffff0f7224 */ /* 0x000fe200078e00ff */
        /* <DEDUP_REMOVED lines=23> */
[----:B------:R-:W-:Y:S01]  /*11ff0*/  IMAD R6, R13, R5, R9 ;  /* 0x000000050d067224 */ /* 0x000fe200078e0209 */
[----:B------:R-:W-:Y:S02]  /*12000*/  IADD3 R8, P0, RZ, -R8, RZ ;  /* 0x80000008ff087210 */ /* 0x000fe40007f1e0ff */
[----:B------:R-:W-:Y:S01]  /*12010*/  ISETP.GE.AND P1, PT, R19, RZ, PT ;  /* 0x000000ff1300720c */ /* 0x000fe20003f26270 */
[----:B------:R-:W-:Y:S01]  /*12020*/  IMAD R6, R3, R4, R6 ;  /* 0x0000000403067224 */ /* 0x000fe200078e0206 */
[----:B------:R-:W-:Y:S01]  /*12030*/  IADD3 R9, P4, RZ, -R18, RZ ;  /* 0x80000012ff097210 */ /* 0x000fe20007f9e0ff */
[----:B------:R-:W-:-:S03]  /*12040*/  IMAD.HI.U32 R12, R13, R8, RZ ;  /* 0x000000080d0c7227 */ /* 0x000fc600078e00ff */
[----:B------:R-:W-:Y:S01]  /*12050*/  SEL R9, R9, R18, !P1 ;  /* 0x0000001209097207 */ /* 0x000fe20004800000 */
[----:B------:R-:W-:-:S04]  /*12060*/  IMAD.X R6, RZ, RZ, ~R6, P0 ;  /* 0x000000ffff067224 */ /* 0x000fc800000e0e06 */
[----:B------:R-:W-:-:S04]  /*12070*/  IMAD.WIDE.U32 R12, P0, R13, R6, R12 ;  /* 0x000000060d0c7225 */ /* 0x000fc8000780000c */
[----:B------:R-:W-:-:S04]  /*12080*/  IMAD.HI.U32 R7, P2, R3, R8, R12 ;  /* 0x0000000803077227 */ /* 0x000fc8000784000c */
[CC--:B------:R-:W-:Y:S02]  /*12090*/  IMAD R8, R3.reuse, R6.reuse, RZ ;  /* 0x0000000603087224 */ /* 0x0c0fe400078e02ff */
[----:B------:R-:W-:Y:S02]  /*120a0*/  IMAD.X R12, RZ, RZ, ~R19, P4 ;  /* 0x000000ffff0c7224 */ /* 0x000fe400020e0e13 */
[----:B------:R-:W-:Y:S01]  /*120b0*/  IMAD.HI.U32 R6, R3, R6, RZ ;  /* 0x0000000603067227 */ /* 0x000fe200078e00ff */
[----:B------:R-:W-:Y:S02]  /*120c0*/  IADD3 R8, P3, R8, R7, RZ ;  /* 0x0000000708087210 */ /* 0x000fe40007f7e0ff */
[----:B------:R-:W-:Y:S01]  /*120d0*/  SEL R19, R12, R19, !P1 ;  /* 0x000000130c137207 */ /* 0x000fe20004800000 */
[----:B------:R-:W-:Y:S02]  /*120e0*/  IMAD.X R6, R6, 0x1, R3, P0 ;  /* 0x0000000106067824 */ /* 0x000fe400000e0603 */
[----:B------:R-:W-:-:S03]  /*120f0*/  IMAD.HI.U32 R14, R8, R9, RZ ;  /* 0x00000009080e7227 */ /* 0x000fc600078e00ff */
[----:B------:R-:W-:Y:S01]  /*12100*/  IADD3.X R6, RZ, RZ, R6, P3, P2 ;  /* 0x000000ffff067210 */ /* 0x000fe20001fe4406 */
        /* <DEDUP_REMOVED lines=13> */
[----:B------:R-:W-:-:S04]  /*121e0*/  IADD3 R6, P2, R9, -R4, RZ ;  /* 0x8000000409067210 */ /* 0x000fc80007f5e0ff */
[C---:B------:R-:W-:Y:S01]  /*121f0*/  ISETP.GE.U32.AND.EX P0, PT, R19.reuse, R5, PT, P0 ;  /* 0x000000051300720c */ /* 0x040fe20003f06100 */
[----:B------:R-:W-:-:S03]  /*12200*/  IMAD.X R7, R19, 0x1, ~R5, P2 ;  /* 0x0000000113077824 */ /* 0x000fc600010e0e05 */
[----:B------:R-:W-:Y:S02]  /*12210*/  SEL R9, R6, R9, P0 ;  /* 0x0000000906097207 */ /* 0x000fe40000000000 */
[----:B------:R-:W-:Y:S02]  /*12220*/  SEL R7, R7, R19, P0 ;  /* 0x0000001307077207 */ /* 0x000fe40000000000 */
[CC--:B------:R-:W-:Y:S02]  /*12230*/  ISETP.GE.U32.AND P0, PT, R9.reuse, R4.reuse, PT ;  /* 0x000000040900720c */ /* 0x0c0fe40003f06070 */
[----:B------:R-:W-:Y:S02]  /*12240*/  IADD3 R4, P2, R9, -R4, RZ ;  /* 0x8000000409047210 */ /* 0x000fe40007f5e0ff */
[----:B------:R-:W-:-:S03]  /*12250*/  ISETP.GE.U32.AND.EX P0, PT, R7, R5, PT, P0 ;  /* 0x000000050700720c */ /* 0x000fc60003f06100 */
[----:B------:R-:W-:Y:S01]  /*12260*/  IMAD.X R6, R7, 0x1, ~R5, P2 ;  /* 0x0000000107067824 */ /* 0x000fe200010e0e05 */
[----:B------:R-:W-:-:S04]  /*12270*/  SEL R3, R4, R9, P0 ;  /* 0x0000000904037207 */ /* 0x000fc80000000000 */
[----:B------:R-:W-:Y:S02]  /*12280*/  SEL R6, R6, R7, P0 ;  /* 0x0000000706067207 */ /* 0x000fe40000000000 */
[-C--:B------:R-:W-:Y:S02]  /*12290*/  IADD3 R4, P2, RZ, -R3.reuse, RZ ;  /* 0x80000003ff047210 */ /* 0x080fe40007f5e0ff */
[----:B------:R-:W-:Y:S02]  /*122a0*/  ISETP.NE.U32.AND P0, PT, R20, RZ, PT ;  /* 0x000000ff1400720c */ /* 0x000fe40003f05070 */
[----:B------:R-:W-:Y:S01]  /*122b0*/  SEL R3, R4, R3, !P1 ;  /* 0x0000000304037207 */ /* 0x000fe20004800000 */
[----:B------:R-:W-:Y:S01]  /*122c0*/  IMAD.X R5, RZ, RZ, ~R6, P2 ;  /* 0x000000ffff057224 */ /* 0x000fe200010e0e06 */
[----:B------:R-:W-:Y:S01]  /*122d0*/  ISETP.NE.AND.EX P0, PT, R21, RZ, PT, P0 ;  /* 0x000000ff1500720c */ /* 0x000fe20003f05300 */
[----:B------:R-:W-:-:S03]  /*122e0*/  IMAD.MOV.U32 R4, RZ, RZ, R0 ;  /* 0x000000ffff047224 */ /* 0x000fc600078e0000 */
[----:B------:R-:W-:Y:S01]  /*122f0*/  SEL R6, R5, R6, !P1 ;  /* 0x0000000605067207 */ /* 0x000fe20004800000 */
[----:B------:R-:W-:Y:S01]  /*12300*/  IMAD.MOV.U32 R5, RZ, RZ, 0x0 ;  /* 0x00000000ff057424 */ /* 0x000fe200078e00ff */
[----:B------:R-:W-:Y:S02]  /*12310*/  SEL R3, R3, 0xffffffff, P0 ;  /* 0xffffffff03037807 */ /* 0x000fe40000000000 */
[----:B------:R-:W-:Y:S01]  /*12320*/  SEL R6, R6, 0xffffffff, P0 ;  /* 0xffffffff06067807 */ /* 0x000fe20000000000 */
[----:B------:R-:W-:Y:S06]  /*12330*/  RET.REL.NODEC R4 `(_ZN2at6native18elementwise_kernelILi128ELi4EZNS0_15gpu_kernel_implINS0_13BinaryFunctorIlllZZZNS0_15binary_internal21div_floor_kernel_cudaERNS_18TensorIteratorBaseEENKUlvE_clEvENKUlvE2_clEvEUlllE_EEEEvS6_RKT_EUliE_EEviT1_) ;  /* 0xfffffedc04307950 */ /* 0x000fec0003c3ffff */
.L_x_27495:
        /* <DEDUP_REMOVED lines=12> */
.L_x_37700:


//--------------------- .text._ZN2at6native27unrolled_elementwise_kernelINS0_13BinaryFunctorIlllZZZNS0_15binary_internal21div_floor_kernel_cudaERNS_18TensorIteratorBaseEENKUlvE_clEvENKUlvE2_clEvEUlllE_EESt5arrayIPcLm3EELi4E23TrivialOffsetCalculatorILi2EjESD_ILi1EjENS0_6memory12LoadWithCastILi2EEENSG_13StoreWithCastILi1EEEEEviT_T0_T2_T3_T4_T5_ --------------------------
	.section	.text._ZN2at6native27unrolled_elementwise_kernelINS0_13BinaryFunctorIlllZZZNS0_15binary_internal21div_floor_kernel_cudaERNS_18TensorIteratorBaseEENKUlvE_clEvENKUlvE2_clEvEUlllE_EESt5arrayIPcLm3EELi4E23TrivialOffsetCalculatorILi2EjESD_ILi1EjENS0_6memory12LoadWithCastILi2EEENSG_13StoreWithCastILi1EEEEEviT_T0_T2_T3_T4_T5_,"ax",@progbits
	.align	128
        .global         _ZN2at6native27unrolled_elementwise_kernelINS0_13BinaryFunctorIlllZZZNS0_15binary_internal21div_floor_kernel_cudaERNS_18TensorIteratorBaseEENKUlvE_clEvENKUlvE2_clEvEUlllE_EESt5arrayIPcLm3EELi4E23TrivialOffsetCalculatorILi2EjESD_ILi1EjENS0_6memory12LoadWithCastILi2EEENSG_13StoreWithCastILi1EEEEEviT_T0_T2_T3_T4_T5_
        .type           _ZN2at6native27unrolled_elementwise_kernelINS0_13BinaryFunctorIlllZZZNS0_15binary_internal21div_floor_kernel_cudaERNS_18TensorIteratorBaseEENKUlvE_clEvENKUlvE2_clEvEUlllE_EESt5arrayIPcLm3EELi4E23TrivialOffsetCalculatorILi2EjESD_ILi1EjENS0_6memory12LoadWithCastILi2EEENSG_13StoreWithCastILi1EEEEEviT_T0_T2_T3_T4_T5_,@function
        .size           _ZN2at6native27unrolled_elementwise_kernelINS0_13BinaryFunctorIlllZZZNS0_15binary_internal21div_floor_kernel_cudaERNS_18TensorIteratorBaseEENKUlvE_clEvENKUlvE2_clEvEUlllE_EESt5arrayIPcLm3EELi4E23TrivialOffsetCalculatorILi2EjESD_ILi1EjENS0_6memory12LoadWithCastILi2EEENSG_13StoreWithCastILi1EEEEEviT_T0_T2_T3_T4_T5_,(.L_x_37702 - _ZN2at6native27unrolled_elementwise_kernelINS0_13BinaryFunctorIlllZZZNS0_15binary_internal21div_floor_kernel_cudaERNS_18TensorIteratorBaseEENKUlvE_clEvENKUlvE2_clEvEUlllE_EESt5arrayIPcLm3EELi4E23TrivialOffsetCalculatorILi2EjESD_ILi1EjENS0_6memory12LoadWithCastILi2EEENSG_13StoreWithCastILi1EEEEEviT_T0_T2_T3_T4_T5_)
        .other          _ZN2at6native27unrolled_elementwise_kernelINS0_13BinaryFunctorIlllZZZNS0_15binary_internal21div_floor_kernel_cudaERNS_18TensorIteratorBaseEENKUlvE_clEvENKUlvE2_clEvEUlllE_EESt5arrayIPcLm3EELi4E23TrivialOffsetCalculatorILi2EjESD_ILi1EjENS0_6memory12LoadWithCastILi2EEENSG_13StoreWithCastILi1EEEEEviT_T0_T2_T3_T4_T5_,@"STO_CUDA_ENTRY STV_DEFAULT"
_ZN2at6native27unrolled_elementwise_kernelINS0_13BinaryFunctorIlllZZZNS0_15binary_internal21div_floor_kernel_cudaERNS_18TensorIteratorBaseEENKUlvE_clEvENKUlvE2_clEvEUlllE_EESt5arrayIPcLm3EELi4E23TrivialOffsetCalculatorILi2EjESD_ILi1EjENS0_6memory12LoadWithCastILi2EEENSG_13StoreWithCastILi1EEEEEviT_T0_T2_T3_T4_T5_:
.text._ZN2at6native27unrolled_elementwise_kernelINS0_13BinaryFunctorIlllZZZNS0_15binary_internal21div_floor_kernel_cudaERNS_18TensorIteratorBaseEENKUlvE_clEvENKUlvE2_clEvEUlllE_EESt5arrayIPcLm3EELi4E23TrivialOffsetCalculatorILi2EjESD_ILi1EjENS0_6memory12LoadWithCastILi2EEENSG_13StoreWithCastILi1EEEEEviT_T0_T2_T3_T4_T5_:
        /* <DEDUP_REMOVED lines=8> */
[----:B------:R-:W-:Y:S01]  /*0080*/  CS2R R28, SRZ ;  /* 0x00000000001c7805 */ /* 0x000fe2000001ff00 */
[----:B------:R-:W3:Y:S08]  /*0090*/  LDC.U8 R37, c[0x0][0x234] ;  /* 0x00008d00ff257b82 */ /* 0x000ef00000000000 */
        /* <DEDUP_REMOVED lines=24> */
.L_x_27501:
[----:B------:R1:W5:Y:S01]  /*0220*/  LDG.E.U8 R30, desc[UR36][R2.64] ;  /* 0x00000024021e7981 */ /* 0x000362000c1e1100 */
[----:B------:R-:W-:Y:S01]  /*0230*/  IMAD.MOV.U32 R31, RZ, RZ, RZ ;  /* 0x000000ffff1f7224 */ /* 0x000fe200078e00ff */
[----:B------:R-:W-:Y:S06]  /*0240*/  BRA `(.L_x_27503) ;  /* 0x0000000c004c7947 */ /* 0x000fec0003800000 */
.L_x_27500:
        /* <DEDUP_REMOVED lines=8> */
.L_x_27505:
[----:B------:R-:W2:Y:S02]  /*02d0*/  LDG.E R30, desc[UR36][R2.64] ;  /* 0x00000024021e7981 */ /* 0x000ea4000c1e1900 */
[----:B--2---:R-:W-:Y:S01]  /*02e0*/  SHF.R.S32.HI R31, RZ, 0x1f, R30 ;  /* 0x0000001fff1f7819 */ /* 0x004fe2000001141e */
[----:B------:R-:W-:Y:S06]  /*02f0*/  BRA `(.L_x_27503) ;  /* 0x0000000c00207947 */ /* 0x000fec0003800000 */
.L_x_27504:
[----:B------:R-:W2:Y:S02]  /*0300*/  LDG.E.S16 R30, desc[UR36][R2.64] ;  /* 0x00000024021e7981 */ /* 0x000ea4000c1e1700 */
[----:B--2---:R-:W-:Y:S01]  /*0310*/  SHF.R.S32.HI R31, RZ, 0x1f, R30 ;  /* 0x0000001fff1f7819 */ /* 0x004fe2000001141e */
[----:B------:R-:W-:Y:S06]  /*0320*/  BRA `(.L_x_27503) ;  /* 0x0000000c00147947 */ /* 0x000fec0003800000 */
.L_x_27499:
        /* <DEDUP_REMOVED lines=9> */
.L_x_27507:
[----:B------:R-:W2:Y:S02]  /*03c0*/  LDG.E.U16 R2, desc[UR36][R2.64] ;  /* 0x0000002402027981 */ /* 0x000ea4000c1e1500 */
[----:B--2---:R-:W-:-:S06]  /*03d0*/  HADD2.F32 R30, -RZ, R2.H0_H0 ;  /* 0x20000002ff1e7230 */ /* 0x004fcc0000004100 */
[----:B------:R-:W0:Y:S01]  /*03e0*/  F2I.S64.TRUNC R30, R30 ;  /* 0x0000001e001e7311 */ /* 0x000e22000020d900 */
[----:B------:R-:W-:Y:S05]  /*03f0*/  BRA `(.L_x_27503) ;  /* 0x0000000800e07947 */ /* 0x000fea0003800000 */
.L_x_27506:
        /* <DEDUP_REMOVED lines=9> */
.L_x_27509:
[----:B------:R-:W2:Y:S02]  /*0490*/  LDG.E.U16 R2, desc[UR36][R2.64] ;  /* 0x0000002402027981 */ /* 0x000ea4000c1e1500 */
[----:B--2---:R-:W-:-:S06]  /*04a0*/  HADD2.F32 R30, -RZ, R2.H0_H0 ;  /* 0x20000002ff1e7230 */ /* 0x004fcc0000004100 */
[----:B------:R-:W4:Y:S01]  /*04b0*/  F2I.S64.TRUNC R30, R30 ;  /* 0x0000001e001e7311 */ /* 0x000f22000020d900 */
[----:B------:R-:W-:Y:S05]  /*04c0*/  BRA `(.L_x_27503) ;  /* 0x0000000800ac7947 */ /* 0x000fea0003800000 */
.L_x_27508:
[----:B------:R-:W2:Y:S02]  /*04d0*/  LDG.E.64 R2, desc[UR36][R2.64] ;  /* 0x0000002402027981 */ /* 0x000ea4000c1e1b00 */
[----:B--2---:R2:W3:Y:S01]  /*04e0*/  F2I.S64.F64.TRUNC R30, R2 ;  /* 0x00000002001e7311 */ /* 0x0044e2000030d900 */
[----:B------:R-:W-:Y:S05]  /*04f0*/  BRA `(.L_x_27503) ;  /* 0x0000000800a07947 */ /* 0x000fea0003800000 */
.L_x_27498:
        /* <DEDUP_REMOVED lines=13> */
.L_x_27512:
[----:B------:R-:W2:Y:S02]  /*05d0*/  LDG.E.64 R2, desc[UR36][R2.64] ;  /* 0x0000002402027981 */ /* 0x000ea4000c1e1b00 */
[----:B--2---:R0:W1:Y:S01]  /*05e0*/  F2I.S64.F64.TRUNC R30, R2 ;  /* 0x00000002001e7311 */ /* 0x004062000030d900 */
[----:B------:R-:W-:Y:S05]  /*05f0*/  BRA `(.L_x_27503) ;  /* 0x0000000800607947 */ /* 0x000fea0003800000 */
.L_x_27511:
        /* <DEDUP_REMOVED lines=27> */
.L_x_27514:
        /* <DEDUP_REMOVED lines=15> */
.L_x_27513:
[----:B------:R-:W2:Y:S02]  /*08a0*/  LDG.E.U16 R30, desc[UR36][R2.64] ;  /* 0x00000024021e7981 */ /* 0x000ea4000c1e1500 */
[----:B--2---:R-:W-:-:S06]  /*08b0*/  IMAD.U32 R30, R30, 0x10000, RZ ;  /* 0x000100001e1e7824 */ /* 0x004fcc00078e00ff */
[----:B------:R-:W0:Y:S01]  /*08c0*/  F2I.S64.TRUNC R30, R30 ;  /* 0x0000001e001e7311 */ /* 0x000e22000020d900 */
[----:B------:R-:W-:Y:S05]  /*08d0*/  BRA `(.L_x_27503) ;  /* 0x0000000400a87947 */ /* 0x000fea0003800000 */
.L_x_27510:
        /* <DEDUP_REMOVED lines=11> */
.L_x_27517:
        /* <DEDUP_REMOVED lines=21> */
.L_x_27521:
[----:B------:R-:W-:Y:S05]  /*0ae0*/  BSYNC B1 ;  /* 0x0000000000017941 */ /* 0x000fea0003800000 */
.L_x_27520:
[----:B------:R-:W-:Y:S01]  /*0af0*/  IMAD.SHL.U32 R2, R2, 0x100000, RZ ;  /* 0x0010000002027824 */ /* 0x000fe200078e00ff */
[----:B------:R-:W-:-:S04]  /*0b00*/  LEA R3, R0, 0x3b800000, 0x17 ;  /* 0x3b80000000037811 */ /* 0x000fc800078eb8ff */
[----:B------:R-:W-:-:S07]  /*0b10*/  LOP3.LUT R30, R3, R2, R30, 0xfe, !PT ;  /* 0x00000002031e7212 */ /* 0x000fce00078efe1e */
.L_x_27519:
[----:B------:R-:W-:Y:S05]  /*0b20*/  BSYNC B0 ;  /* 0x0000000000007941 */ /* 0x000fea0003800000 */
.L_x_27518:
[----:B------:R-:W0:Y:S01]  /*0b30*/  F2I.S64.TRUNC R30, R30 ;  /* 0x0000001e001e7311 */ /* 0x000e22000020d900 */
[----:B------:R-:W-:Y:S05]  /*0b40*/  BRA `(.L_x_27503) ;  /* 0x00000004000c7947 */ /* 0x000fea0003800000 */
.L_x_27516:
        /* <DEDUP_REMOVED lines=21> */
.L_x_27525:
[----:B------:R-:W-:Y:S05]  /*0ca0*/  BSYNC B1 ;  /* 0x0000000000017941 */ /* 0x000fea0003800000 */
.L_x_27524:
[----:B------:R-:W-:Y:S01]  /*0cb0*/  IMAD.SHL.U32 R2, R2, 0x200000, RZ ;  /* 0x0020000002027824 */ /* 0x000fe200078e00ff */
[----:B------:R-:W-:-:S04]  /*0cc0*/  LEA R3, R0, 0x37800000, 0x17 ;  /* 0x3780000000037811 */ /* 0x000fc800078eb8ff */
[----:B------:R-:W-:-:S07]  /*0cd0*/  LOP3.LUT R30, R3, R2, R30, 0xfe, !PT ;  /* 0x00000002031e7212 */ /* 0x000fce00078efe1e */
.L_x_27523:
[----:B------:R-:W-:Y:S05]  /*0ce0*/  BSYNC B0 ;  /* 0x0000000000007941 */ /* 0x000fea0003800000 */
.L_x_27522:
[----:B------:R-:W0:Y:S01]  /*0cf0*/  F2I.S64.TRUNC R30, R30 ;  /* 0x0000001e001e7311 */ /* 0x000e22000020d900 */
[----:B------:R-:W-:Y:S05]  /*0d00*/  BRA `(.L_x_27503) ;  /* 0x00000000009c7947 */ /* 0x000fea0003800000 */
.L_x_27515:
        /* <DEDUP_REMOVED lines=14> */
.L_x_27529:
[----:B------:R-:W-:Y:S05]  /*0df0*/  BSYNC B0 ;  /* 0x0000000000007941 */ /* 0x000fea0003800000 */
.L_x_27528:
[----:B------:R-:W0:Y:S01]  /*0e00*/  F2I.S64.TRUNC R30, R30 ;  /* 0x0000001e001e7311 */ /* 0x000e22000020d900 */
[----:B------:R-:W-:Y:S05]  /*0e10*/  BRA `(.L_x_27503) ;  /* 0x0000000000587947 */ /* 0x000fea0003800000 */
.L_x_27502:
        /* <DEDUP_REMOVED lines=16> */
.L_x_27530:
[----:B------:R-:W-:Y:S01]  /*0f20*/  CS2R R30, SRZ ;  /* 0x00000000001e7805 */ /* 0x000fe2000001ff00 */
[----:B------:R-:W-:Y:S06]  /*0f30*/  BRA `(.L_x_27503) ;  /* 0x0000000000107947 */ /* 0x000fec0003800000 */
.L_x_27527:
[----:B------:R0:W5:Y:S01]  /*0f40*/  LDG.E.64 R30, desc[UR36][R2.64] ;  /* 0x00000024021e7981 */ /* 0x000162000c1e1b00 */
[----:B------:R-:W-:Y:S05]  /*0f50*/  BRA `(.L_x_27503) ;  /* 0x0000000000087947 */ /* 0x000fea0003800000 */
.L_x_27526:
[----:B------:R0:W5:Y:S01]  /*0f60*/  LDG.E R30, desc[UR36][R2.64] ;  /* 0x00000024021e7981 */ /* 0x000162000c1e1900 */
[----:B------:R-:W-:-:S07]  /*0f70*/  IMAD.MOV.U32 R31, RZ, RZ, RZ ;  /* 0x000000ffff1f7224 */ /* 0x000fce00078e00ff */
.L_x_27503:
[----:B012---:R-:W0:Y:S01]  /*0f80*/  LDC.64 R2, c[0x0][0x228] ;  /* 0x00008a00ff027b82 */ /* 0x007e220000000a00 */
        /* <DEDUP_REMOVED lines=18> */
.L_x_27534:
[----:B------:R0:W5:Y:S01]  /*10b0*/  LDG.E.U8 R28, desc[UR36][R2.64] ;  /* 0x00000024021c7981 */ /* 0x000162000c1e1100 */
[----:B------:R-:W-:Y:S01]  /*10c0*/  IMAD.MOV.U32 R29, RZ, RZ, RZ ;  /* 0x000000ffff1d7224 */ /* 0x000fe200078e00ff */
[----:B------:R-:W-:Y:S06]  /*10d0*/  BRA `(.L_x_27536) ;  /* 0x0000000c00487947 */ /* 0x000fec0003800000 */
.L_x_27533:
        /* <DEDUP_REMOVED lines=8> */
.L_x_27538:
[----:B------:R-:W2:Y:S02]  /*1160*/  LDG.E R28, desc[UR36][R2.64] ;  /* 0x00000024021c7981 */ /* 0x000ea4000c1e1900 */
[----:B--2---:R-:W-:Y:S01]  /*1170*/  SHF.R.S32.HI R29, RZ, 0x1f, R28 ;  /* 0x0000001fff1d7819 */ /* 0x004fe2000001141c */
[----:B------:R-:W-:Y:S06]  /*1180*/  BRA `(.L_x_27536) ;  /* 0x0000000c001c7947 */ /* 0x000fec0003800000 */
.L_x_27537:
[----:B------:R-:W2:Y:S02]  /*1190*/  LDG.E.S16 R28, desc[UR36][R2.64] ;  /* 0x00000024021c7981 */ /* 0x000ea4000c1e1700 */
[----:B--2---:R-:W-:Y:S01]  /*11a0*/  SHF.R.S32.HI R29, RZ, 0x1f, R28 ;  /* 0x0000001fff1d7819 */ /* 0x004fe2000001141c */
[----:B------:R-:W-:Y:S06]  /*11b0*/  BRA `(.L_x_27536) ;  /* 0x0000000c00107947 */ /* 0x000fec0003800000 */
.L_x_27532:
        /* <DEDUP_REMOVED lines=9> */
.L_x_27540:
[----:B------:R-:W2:Y:S02]  /*1250*/  LDG.E.U16 R2, desc[UR36][R2.64] ;  /* 0x0000002402027981 */ /* 0x000ea4000c1e1500 */
[----:B--2---:R-:W-:-:S06]  /*1260*/  HADD2.F32 R28, -RZ, R2.H0_H0 ;  /* 0x20000002ff1c7230 */ /* 0x004fcc0000004100 */
[----:B------:R-:W0:Y:S01]  /*1270*/  F2I.S64.TRUNC R28, R28 ;  /* 0x0000001c001c7311 */ /* 0x000e22000020d900 */
[----:B------:R-:W-:Y:S05]  /*1280*/  BRA `(.L_x_27536) ;  /* 0x0000000800dc7947 */ /* 0x000fea0003800000 */
.L_x_27539:
        /* <DEDUP_REMOVED lines=9> */
.L_x_27542:
[----:B------:R-:W2:Y:S02]  /*1320*/  LDG.E.U16 R2, desc[UR36][R2.64] ;  /* 0x0000002402027981 */ /* 0x000ea4000c1e1500 */
[----:B--2---:R-:W-:-:S06]  /*1330*/  HADD2.F32 R28, -RZ, R2.H0_H0 ;  /* 0x20000002ff1c7230 */ /* 0x004fcc0000004100 */
[----:B------:R-:W0:Y:S01]  /*1340*/  F2I.S64.TRUNC R28, R28 ;  /* 0x0000001c001c7311 */ /* 0x000e22000020d900 */
[----:B------:R-:W-:Y:S05]  /*1350*/  BRA `(.L_x_27536) ;  /* 0x0000000800a87947 */ /* 0x000fea0003800000 */
.L_x_27541:
[----:B------:R-:W2:Y:S02]  /*1360*/  LDG.E.64 R2, desc[UR36][R2.64] ;  /* 0x0000002402027981 */ /* 0x000ea4000c1e1b00 */
[----:B--2---:R0:W1:Y:S01]  /*1370*/  F2I.S64.F64.TRUNC R28, R2 ;  /* 0x00000002001c7311 */ /* 0x004062000030d900 */
[----:B------:R-:W-:Y:S05]  /*1380*/  BRA `(.L_x_27536) ;  /* 0x00000008009c7947 */ /* 0x000fea0003800000 */
.L_x_27531:
        /* <DEDUP_REMOVED lines=13> */
.L_x_27545:
[----:B------:R-:W2:Y:S02]  /*1460*/  LDG.E.64 R2, desc[UR36][R2.64] ;  /* 0x0000002402027981 */ /* 0x000ea4000c1e1b00 */
[----:B--2---:R0:W1:Y:S01]  /*1470*/  F2I.S64.F64.TRUNC R28, R2 ;  /* 0x00000002001c7311 */ /* 0x004062000030d900 */
[----:B------:R-:W-:Y:S05]  /*1480*/  BRA `(.L_x_27536) ;  /* 0x00000008005c7947 */ /* 0x000fea0003800000 */
.L_x_27544:
        /* <DEDUP_REMOVED lines=27> */
.L_x_27547:
        /* <DEDUP_REMOVED lines=14> */
.L_x_27546:
[----:B------:R-:W2:Y:S02]  /*1720*/  LDG.E.U16 R28, desc[UR36][R2.64] ;  /* 0x00000024021c7981 */ /* 0x000ea4000c1e1500 */
[----:B--2---:R-:W-:-:S06]  /*1730*/  IMAD.U32 R28, R28, 0x10000, RZ ;  /* 0x000100001c1c7824 */ /* 0x004fcc00078e00ff */
[----:B------:R-:W0:Y:S01]  /*1740*/  F2I.S64.TRUNC R28, R28 ;  /* 0x0000001c001c7311 */ /* 0x000e22000020d900 */
[----:B------:R-:W-:Y:S05]  /*1750*/  BRA `(.L_x_27536) ;  /* 0x0000000400a87947 */ /* 0x000fea0003800000 */
.L_x_27543:
        /* <DEDUP_REMOVED lines=11> */
.L_x_27550:
        /* <DEDUP_REMOVED lines=21> */
.L_x_27554:
[----:B------:R-:W-:Y:S05]  /*1960*/  BSYNC B1 ;  /* 0x0000000000017941 */ /* 0x000fea0003800000 */
.L_x_27553:
[----:B------:R-:W-:Y:S01]  /*1970*/  IMAD.SHL.U32 R2, R2, 0x100000, RZ ;  /* 0x0010000002027824 */ /* 0x000fe200078e00ff */
[----:B------:R-:W-:-:S04]  /*1980*/  LEA R3, R0, 0x3b800000, 0x17 ;  /* 0x3b80000000037811 */ /* 0x000fc800078eb8ff */
[----:B------:R-:W-:-:S07]  /*1990*/  LOP3.LUT R28, R3, R2, R28, 0xfe, !PT ;  /* 0x00000002031c7212 */ /* 0x000fce00078efe1c */
.L_x_27552:
[----:B------:R-:W-:Y:S05]  /*19a0*/  BSYNC B0 ;  /* 0x0000000000007941 */ /* 0x000fea0003800000 */
.L_x_27551:
[----:B------:R-:W0:Y:S01]  /*19b0*/  F2I.S64.TRUNC R28, R28 ;  /* 0x0000001c001c7311 */ /* 0x000e22000020d900 */
[----:B------:R-:W-:Y:S05]  /*19c0*/  BRA `(.L_x_27536) ;  /* 0x00000004000c7947 */ /* 0x000fea0003800000 */
.L_x_27549:
        /* <DEDUP_REMOVED lines=21> */
.L_x_27558:
[----:B------:R-:W-:Y:S05]  /*1b20*/  BSYNC B1 ;  /* 0x0000000000017941 */ /* 0x000fea0003800000 */
.L_x_27557:
[----:B------:R-:W-:Y:S01]  /*1b30*/  IMAD.SHL.U32 R2, R2, 0x200000, RZ ;  /* 0x0020000002027824 */ /* 0x000fe200078e00ff */
[----:B------:R-:W-:-:S04]  /*1b40*/  LEA R3, R0, 0x37800000, 0x17 ;  /* 0x3780000000037811 */ /* 0x000fc800078eb8ff */
[----:B------:R-:W-:-:S07]  /*1b50*/  LOP3.LUT R28, R3, R2, R28, 0xfe, !PT ;  /* 0x00000002031c7212 */ /* 0x000fce00078efe1c */
.L_x_27556:
[----:B------:R-:W-:Y:S05]  /*1b60*/  BSYNC B0 ;  /* 0x0000000000007941 */ /* 0x000fea0003800000 */
.L_x_27555:
[----:B------:R-:W0:Y:S01]  /*1b70*/  F2I.S64.TRUNC R28, R28 ;  /* 0x0000001c001c7311 */ /* 0x000e22000020d900 */
[----:B------:R-:W-:Y:S05]  /*1b80*/  BRA `(.L_x_27536) ;  /* 0x00000000009c7947 */ /* 0x000fea0003800000 */
.L_x_27548:
        /* <DEDUP_REMOVED lines=14> */
.L_x_27562:
[----:B------:R-:W-:Y:S05]  /*1c70*/  BSYNC B0 ;  /* 0x0000000000007941 */ /* 0x000fea0003800000 */
.L_x_27561:
[----:B------:R-:W0:Y:S01]  /*1c80*/  F2I.S64.TRUNC R28, R28 ;  /* 0x0000001c001c7311 */ /* 0x000e22000020d900 */
[----:B------:R-:W-:Y:S05]  /*1c90*/  BRA `(.L_x_27536) ;  /* 0x0000000000587947 */ /* 0x000fea0003800000 */
.L_x_27535:
        /* <DEDUP_REMOVED lines=16> */
.L_x_27563:
[----:B------:R-:W-:Y:S01]  /*1da0*/  CS2R R28, SRZ ;  /* 0x00000000001c7805 */ /* 0x000fe2000001ff00 */
[----:B------:R-:W-:Y:S06]  /*1db0*/  BRA `(.L_x_27536) ;  /* 0x0000000000107947 */ /* 0x000fec0003800000 */
.L_x_27560:
[----:B------:R0:W5:Y:S01]  /*1dc0*/  LDG.E.64 R28, desc[UR36][R2.64] ;  /* 0x00000024021c7981 */ /* 0x000162000c1e1b00 */
[----:B------:R-:W-:Y:S05]  /*1dd0*/  BRA `(.L_x_27536) ;  /* 0x0000000000087947 */ /* 0x000fea0003800000 */
.L_x_27559:
[----:B------:R0:W5:Y:S01]  /*1de0*/  LDG.E R28, desc[UR36][R2.64] ;  /* 0x00000024021c7981 */ /* 0x000162000c1e1900 */
[----:B------:R-:W-:-:S07]  /*1df0*/  IMAD.MOV.U32 R29, RZ, RZ, RZ ;  /* 0x000000ffff1d7224 */ /* 0x000fce00078e00ff */
.L_x_27536:
[----:B012---:R-:W0:Y:S02]  /*1e00*/  S2R R2, SR_TID.X ;  /* 0x0000000000027919 */ /* 0x007e240000002100 */
[----:B0-----:R-:W-:-:S07]  /*1e10*/  VIADD R2, R2, 0x80 ;  /* 0x0000008002027836 */ /* 0x001fce0000000000 */
.L_x_27497:
[----:B------:R-:W-:Y:S05]  /*1e20*/  BSYNC B6 ;  /* 0x0000000000067941 */ /* 0x000fea0003800000 */
.L_x_27496:
[----:B------:R-:W-:Y:S01]  /*1e30*/  ISETP.GE.AND P0, PT, R2, R34, PT ;  /* 0x000000220200720c */ /* 0x000fe20003f06270 */
[----:B------:R-:W-:Y:S01]  /*1e40*/  BSSY B6, `(.L_x_27564) ;  /* 0x00001d5000067945 */ /* 0x000fe20003800000 */
[----:B------:R-:W-:-:S11]  /*1e50*/  CS2R R26, SRZ ;  /* 0x00000000001a7805 */ /* 0x000fd6000001ff00 */
        /* <DEDUP_REMOVED lines=21> */
.L_x_27569:
[----:B------:R0:W5:Y:S01]  /*1fb0*/  LDG.E.U8 R32, desc[UR36][R4.64] ;  /* 0x0000002404207981 */ /* 0x000162000c1e1100 */
[----:B------:R-:W-:Y:S01]  /*1fc0*/  IMAD.MOV.U32 R33, RZ, RZ, RZ ;  /* 0x000000ffff217224 */ /* 0x000fe200078e00ff */
[----:B------:R-:W-:Y:S06]  /*1fd0*/  BRA `(.L_x_27571) ;  /* 0x0000000c00487947 */ /* 0x000fec0003800000 */
.L_x_27568:
        /* <DEDUP_REMOVED lines=8> */
.L_x_27573:
[----:B------:R-:W2:Y:S02]  /*2060*/  LDG.E R32, desc[UR36][R4.64] ;  /* 0x0000002404207981 */ /* 0x000ea4000c1e1900 */
[----:B--2---:R-:W-:Y:S01]  /*2070*/  SHF.R.S32.HI R33, RZ, 0x1f, R32 ;  /* 0x0000001fff217819 */ /* 0x004fe20000011420 */
[----:B------:R-:W-:Y:S06]  /*2080*/  BRA `(.L_x_27571) ;  /* 0x0000000c001c7947 */ /* 0x000fec0003800000 */
.L_x_27572:
[----:B------:R-:W2:Y:S02]  /*2090*/  LDG.E.S16 R32, desc[UR36][R4.64] ;  /* 0x0000002404207981 */ /* 0x000ea4000c1e1700 */
[----:B--2---:R-:W-:Y:S01]  /*20a0*/  SHF.R.S32.HI R33, RZ, 0x1f, R32 ;  /* 0x0000001fff217819 */ /* 0x004fe20000011420 */
[----:B------:R-:W-:Y:S06]  /*20b0*/  BRA `(.L_x_27571) ;  /* 0x0000000c00107947 */ /* 0x000fec0003800000 */
.L_x_27567:
        /* <DEDUP_REMOVED lines=9> */
.L_x_27575:
[----:B------:R-:W2:Y:S02]  /*2150*/  LDG.E.U16 R4, desc[UR36][R4.64] ;  /* 0x0000002404047981 */ /* 0x000ea4000c1e1500 */
[----:B--2---:R-:W-:-:S06]  /*2160*/  HADD2.F32 R32, -RZ, R4.H0_H0 ;  /* 0x20000004ff207230 */ /* 0x004fcc0000004100 */
[----:B------:R-:W0:Y:S01]  /*2170*/  F2I.S64.TRUNC R32, R32 ;  /* 0x0000002000207311 */ /* 0x000e22000020d900 */
[----:B------:R-:W-:Y:S05]  /*2180*/  BRA `(.L_x_27571) ;  /* 0x0000000800dc7947 */ /* 0x000fea0003800000 */
.L_x_27574:
        /* <DEDUP_REMOVED lines=9> */
.L_x_27577:
[----:B------:R-:W2:Y:S02]  /*2220*/  LDG.E.U16 R4, desc[UR36][R4.64] ;  /* 0x0000002404047981 */ /* 0x000ea4000c1e1500 */
[----:B--2---:R-:W-:-:S06]  /*2230*/  HADD2.F32 R32, -RZ, R4.H0_H0 ;  /* 0x20000004ff207230 */ /* 0x004fcc0000004100 */
[----:B------:R-:W0:Y:S01]  /*2240*/  F2I.S64.TRUNC R32, R32 ;  /* 0x0000002000207311 */ /* 0x000e22000020d900 */
[----:B------:R-:W-:Y:S05]  /*2250*/  BRA `(.L_x_27571) ;  /* 0x0000000800a87947 */ /* 0x000fea0003800000 */
.L_x_27576:
[----:B------:R-:W2:Y:S02]  /*2260*/  LDG.E.64 R4, desc[UR36][R4.64] ;  /* 0x0000002404047981 */ /* 0x000ea4000c1e1b00 */
[----:B--2---:R0:W1:Y:S01]  /*2270*/  F2I.S64.F64.TRUNC R32, R4 ;  /* 0x0000000400207311 */ /* 0x004062000030d900 */
[----:B------:R-:W-:Y:S05]  /*2280*/  BRA `(.L_x_27571) ;  /* 0x00000008009c7947 */ /* 0x000fea0003800000 */
.L_x_27566:
        /* <DEDUP_REMOVED lines=13> */
.L_x_27580:
[----:B------:R-:W2:Y:S02]  /*2360*/  LDG.E.64 R4, desc[UR36][R4.64] ;  /* 0x0000002404047981 */ /* 0x000ea4000c1e1b00 */
[----:B--2---:R0:W1:Y:S01]  /*2370*/  F2I.S64.F64.TRUNC R32, R4 ;  /* 0x0000000400207311 */ /* 0x004062000030d900 */
[----:B------:R-:W-:Y:S05]  /*2380*/  BRA `(.L_x_27571) ;  /* 0x00000008005c7947 */ /* 0x000fea0003800000 */
.L_x_27579:
        /* <DEDUP_REMOVED lines=27> */
.L_x_27582:
        /* <DEDUP_REMOVED lines=14> */
.L_x_27581:
[----:B------:R-:W2:Y:S02]  /*2620*/  LDG.E.U16 R32, desc[UR36][R4.64] ;  /* 0x0000002404207981 */ /* 0x000ea4000c1e1500 */
[----:B--2---:R-:W-:-:S06]  /*2630*/  IMAD.U32 R32, R32, 0x10000, RZ ;  /* 0x0001000020207824 */ /* 0x004fcc00078e00ff */
[----:B------:R-:W2:Y:S01]  /*2640*/  F2I.S64.TRUNC R32, R32 ;  /* 0x0000002000207311 */ /* 0x000ea2000020d900 */
[----:B------:R-:W-:Y:S05]  /*2650*/  BRA `(.L_x_27571) ;  /* 0x0000000400a87947 */ /* 0x000fea0003800000 */
.L_x_27578:
        /* <DEDUP_REMOVED lines=11> */
.L_x_27585:
        /* <DEDUP_REMOVED lines=21> */
.L_x_27589:
[----:B------:R-:W-:Y:S05]  /*2860*/  BSYNC B1 ;  /* 0x0000000000017941 */ /* 0x000fea0003800000 */
.L_x_27588:
[----:B------:R-:W-:Y:S01]  /*2870*/  IMAD.SHL.U32 R3, R3, 0x100000, RZ ;  /* 0x0010000003037824 */ /* 0x000fe200078e00ff */
[----:B------:R-:W-:-:S04]  /*2880*/  LEA R5, R0, 0x3b800000, 0x17 ;  /* 0x3b80000000057811 */ /* 0x000fc800078eb8ff */
[----:B------:R-:W-:-:S07]  /*2890*/  LOP3.LUT R32, R5, R3, R32, 0xfe, !PT ;  /* 0x0000000305207212 */ /* 0x000fce00078efe20 */
.L_x_27587:
[----:B------:R-:W-:Y:S05]  /*28a0*/  BSYNC B0 ;  /* 0x0000000000007941 */ /* 0x000fea0003800000 */
.L_x_27586:
[----:B------:R-:W0:Y:S01]  /*28b0*/  F2I.S64.TRUNC R32, R32 ;  /* 0x0000002000207311 */ /* 0x000e22000020d900 */
[----:B------:R-:W-:Y:S05]  /*28c0*/  BRA `(.L_x_27571) ;  /* 0x00000004000c7947 */ /* 0x000fea0003800000 */
.L_x_27584:
        /* <DEDUP_REMOVED lines=21> */
.L_x_27593:
[----:B------:R-:W-:Y:S05]  /*2a20*/  BSYNC B1 ;  /* 0x0000000000017941 */ /* 0x000fea0003800000 */
.L_x_27592:
[----:B------:R-:W-:Y:S01]  /*2a30*/  IMAD.SHL.U32 R3, R3, 0x200000, RZ ;  /* 0x0020000003037824 */ /* 0x000fe200078e00ff */
[----:B------:R-:W-:-:S04]  /*2a40*/  LEA R5, R0, 0x37800000, 0x17 ;  /* 0x3780000000057811 */ /* 0x000fc800078eb8ff */
[----:B------:R-:W-:-:S07]  /*2a50*/  LOP3.LUT R32, R5, R3, R32, 0xfe, !PT ;  /* 0x0000000305207212 */ /* 0x000fce00078efe20 */
.L_x_27591:
[----:B------:R-:W-:Y:S05]  /*2a60*/  BSYNC B0 ;  /* 0x0000000000007941 */ /* 0x000fea0003800000 */
.L_x_27590:
[----:B------:R-:W0:Y:S01]  /*2a70*/  F2I.S64.TRUNC R32, R32 ;  /* 0x0000002000207311 */ /* 0x000e22000020d900 */
[----:B------:R-:W-:Y:S05]  /*2a80*/  BRA `(.L_x_27571) ;  /* 0x00000000009c7947 */ /* 0x000fea0003800000 */
.L_x_27583:
        /* <DEDUP_REMOVED lines=14> */
.L_x_27597:
[----:B------:R-:W-:Y:S05]  /*2b70*/  BSYNC B0 ;  /* 0x0000000000007941 */ /* 0x000fea0003800000 */
.L_x_27596:
[----:B------:R-:W0:Y:S01]  /*2b80*/  F2I.S64.TRUNC R32, R32 ;  /* 0x0000002000207311 */ /* 0x000e22000020d900 */
[----:B------:R-:W-:Y:S05]  /*2b90*/  BRA `(.L_x_27571) ;  /* 0x0000000000587947 */ /* 0x000fea0003800000 */
.L_x_27570:
        /* <DEDUP_REMOVED lines=16> */
.L_x_27598:
[----:B------:R-:W-:Y:S01]  /*2ca0*/  CS2R R32, SRZ ;  /* 0x0000000000207805 */ /* 0x000fe2000001ff00 */
[----:B------:R-:W-:Y:S06]  /*2cb0*/  BRA `(.L_x_27571) ;  /* 0x0000000000107947 */ /* 0x000fec0003800000 */
.L_x_27595:
[----:B------:R0:W5:Y:S01]  /*2cc0*/  LDG.E.64 R32, desc[UR36][R4.64] ;  /* 0x0000002404207981 */ /* 0x000162000c1e1b00 */
[----:B------:R-:W-:Y:S05]  /*2cd0*/  BRA `(.L_x_27571) ;  /* 0x0000000000087947 */ /* 0x000fea0003800000 */
.L_x_27594:
[----:B------:R0:W5:Y:S01]  /*2ce0*/  LDG.E R32, desc[UR36][R4.64] ;  /* 0x0000002404207981 */ /* 0x000162000c1e1900 */
[----:B------:R-:W-:-:S07]  /*2cf0*/  IMAD.MOV.U32 R33, RZ, RZ, RZ ;  /* 0x000000ffff217224 */ /* 0x000fce00078e00ff */
.L_x_27571:
        /* <DEDUP_REMOVED lines=19> */
.L_x_27602:
[----:B------:R0:W5:Y:S01]  /*2e30*/  LDG.E.U8 R26, desc[UR36][R4.64] ;  /* 0x00000024041a7981 */ /* 0x000162000c1e1100 */
[----:B------:R-:W-:Y:S01]  /*2e40*/  IMAD.MOV.U32 R27, RZ, RZ, RZ ;  /* 0x000000ffff1b7224 */ /* 0x000fe200078e00ff */
[----:B------:R-:W-:Y:S06]  /*2e50*/  BRA `(.L_x_27604) ;  /* 0x0000000c00487947 */ /* 0x000fec0003800000 */
.L_x_27601:
        /* <DEDUP_REMOVED lines=8> */
.L_x_27606:
[----:B------:R-:W2:Y:S02]  /*2ee0*/  LDG.E R26, desc[UR36][R4.64] ;  /* 0x00000024041a7981 */ /* 0x000ea4000c1e1900 */
[----:B--2---:R-:W-:Y:S01]  /*2ef0*/  SHF.R.S32.HI R27, RZ, 0x1f, R26 ;  /* 0x0000001fff1b7819 */ /* 0x004fe2000001141a */
[----:B------:R-:W-:Y:S06]  /*2f00*/  BRA `(.L_x_27604) ;  /* 0x0000000c001c7947 */ /* 0x000fec0003800000 */
.L_x_27605:
[----:B------:R-:W2:Y:S02]  /*2f10*/  LDG.E.S16 R26, desc[UR36][R4.64] ;  /* 0x00000024041a7981 */ /* 0x000ea4000c1e1700 */
[----:B--2---:R-:W-:Y:S01]  /*2f20*/  SHF.R.S32.HI R27, RZ, 0x1f, R26 ;  /* 0x0000001fff1b7819 */ /* 0x004fe2000001141a */
[----:B------:R-:W-:Y:S06]  /*2f30*/  BRA `(.L_x_27604) ;  /* 0x0000000c00107947 */ /* 0x000fec0003800000 */
.L_x_27600:
        /* <DEDUP_REMOVED lines=9> */
.L_x_27608:
[----:B------:R-:W2:Y:S02]  /*2fd0*/  LDG.E.U16 R4, desc[UR36][R4.64] ;  /* 0x0000002404047981 */ /* 0x000ea4000c1e1500 */
[----:B--2---:R-:W-:-:S06]  /*2fe0*/  HADD2.F32 R26, -RZ, R4.H0_H0 ;  /* 0x20000004ff1a7230 */ /* 0x004fcc0000004100 */
[----:B------:R-:W0:Y:S01]  /*2ff0*/  F2I.S64.TRUNC R26, R26 ;  /* 0x0000001a001a7311 */ /* 0x000e22000020d900 */
[----:B------:R-:W-:Y:S05]  /*3000*/  BRA `(.L_x_27604) ;  /* 0x0000000800dc7947 */ /* 0x000fea0003800000 */
.L_x_27607:
[----:B------:R-:W-:-:S13]  /*3010*/  ISETP.NE.AND P0, PT, R0, 0x7, PT ;  /* 0x000000070000780c */ /* 0x000fda0003f05270 */
[----:B------:R-:W-:Y:S05]  /*3020*/  @!P0 BRA `(.L_x_27609) ;  /* 0x00000000002c8947 */ /* 0x000fea0003800000 */
[----:B------:R-:W-:-:S13]  /*3030*/  ISETP.NE.AND P0, PT, R0, 0x8, PT ;  /* 0x000000080000780c */ /* 0x000fda0003f05270 */
[----:B------:R-:W-:Y:S05]  /*3040*/  @!P0 BRA `(.L_x_27610) ;  /* 0x0000000000148947 */ /* 0x000fea0003800000 */
[----:B------:R-:W-:-:S13]  /*3050*/  ISETP.NE.AND P0, PT, R0, 0x9, PT ;  /* 0x000000090000780c */ /* 0x000fda0003f05270 */
[----:B------:R-:W-:Y:S05]  /*3060*/  @P0 BRA `(.L_x_27603) ;  /* 0x00000008006c0947 */ /* 0x000fea0003800000 */
[----:B------:R-:W2:Y:S02]  /*3070*/  LDG.E R4, desc[UR36][R4.64] ;  /* 0x0000002404047981 */ /* 0x000ea4000c1e1900 */
[----:B--2---:R0:W2:Y:S01]  /*3080*/  F2I.S64.TRUNC R26, R4 ;  /* 0x00000004001a7311 */ /* 0x0040a2000020d900 */
[----:B------:R-:W-:Y:S05]  /*3090*/  BRA `(.L_x_27604) ;  /* 0x0000000800b87947 */ /* 0x000fea0003800000 */
.L_x_27610:
[----:B------:R-:W2:Y:S02]  /*30a0*/  LDG.E.U16 R4, desc[UR36][R4.64] ;  /* 0x0000002404047981 */ /* 0x000ea4000c1e1500 */
[----:B--2---:R-:W-:-:S06]  /*30b0*/  HADD2.F32 R26, -RZ, R4.H0_H0 ;  /* 0x20000004ff1a7230 */ /* 0x004fcc0000004100 */
[----:B------:R-:W0:Y:S01]  /*30c0*/  F2I.S64.TRUNC R26, R26 ;  /* 0x0000001a001a7311 */ /* 0x000e22000020d900 */
[----:B------:R-:W-:Y:S05]  /*30d0*/  BRA `(.L_x_27604) ;  /* 0x0000000800a87947 */ /* 0x000fea0003800000 */
.L_x_27609:
[----:B------:R-:W2:Y:S02]  /*30e0*/  LDG.E.64 R4, desc[UR36][R4.64] ;  /* 0x0000002404047981 */ /* 0x000ea4000c1e1b00 */
[----:B--2---:R0:W2:Y:S01]  /*30f0*/  F2I.S64.F64.TRUNC R26, R4 ;  /* 0x00000004001a7311 */ /* 0x0040a2000030d900 */
[----:B------:R-:W-:Y:S05]  /*3100*/  BRA `(.L_x_27604) ;  /* 0x00000008009c7947 */ /* 0x000fea0003800000 */
.L_x_27599:
        /* <DEDUP_REMOVED lines=13> */
.L_x_27613:
[----:B------:R-:W2:Y:S02]  /*31e0*/  LDG.E.64 R4, desc[UR36][R4.64] ;  /* 0x0000002404047981 */ /* 0x000ea4000c1e1b00 */
[----:B--2---:R0:W2:Y:S01]  /*31f0*/  F2I.S64.F64.TRUNC R26, R4 ;  /* 0x00000004001a7311 */ /* 0x0040a2000030d900 */
[----:B------:R-:W-:Y:S05]  /*3200*/  BRA `(.L_x_27604) ;  /* 0x00000008005c7947 */ /* 0x000fea0003800000 */
.L_x_27612:
        /* <DEDUP_REMOVED lines=27> */
.L_x_27615:
        /* <DEDUP_REMOVED lines=14> */
.L_x_27614:
[----:B------:R-:W2:Y:S02]  /*34a0*/  LDG.E.U16 R26, desc[UR36][R4.64] ;  /* 0x00000024041a7981 */ /* 0x000ea4000c1e1500 */
[----:B--2---:R-:W-:-:S06]  /*34b0*/  IMAD.U32 R26, R26, 0x10000, RZ ;  /* 0x000100001a1a7824 */ /* 0x004fcc00078e00ff */
[----:B------:R-:W0:Y:S01]  /*34c0*/  F2I.S64.TRUNC R26, R26 ;  /* 0x0000001a001a7311 */ /* 0x000e22000020d900 */
[----:B------:R-:W-:Y:S05]  /*34d0*/  BRA `(.L_x_27604) ;  /* 0x0000000400a87947 */ /* 0x000fea0003800000 */
.L_x_27611:
        /* <DEDUP_REMOVED lines=11> */
.L_x_27618:
        /* <DEDUP_REMOVED lines=21> */
.L_x_27622:
[----:B------:R-:W-:Y:S05]  /*36e0*/  BSYNC B1 ;  /* 0x0000000000017941 */ /* 0x000fea0003800000 */
.L_x_27621:
[----:B------:R-:W-:Y:S01]  /*36f0*/  IMAD.SHL.U32 R3, R3, 0x100000, RZ ;  /* 0x0010000003037824 */ /* 0x000fe200078e00ff */
[----:B------:R-:W-:-:S04]  /*3700*/  LEA R5, R0, 0x3b800000, 0x17 ;  /* 0x3b80000000057811 */ /* 0x000fc800078eb8ff */
[----:B------:R-:W-:-:S07]  /*3710*/  LOP3.LUT R26, R5, R3, R26, 0xfe, !PT ;  /* 0x00000003051a7212 */ /* 0x000fce00078efe1a */
.L_x_27620:
[----:B------:R-:W-:Y:S05]  /*3720*/  BSYNC B0 ;  /* 0x0000000000007941 */ /* 0x000fea0003800000 */
.L_x_27619:
[----:B------:R-:W2:Y:S01]  /*3730*/  F2I.S64.TRUNC R26, R26 ;  /* 0x0000001a001a7311 */ /* 0x000ea2000020d900 */
[----:B------:R-:W-:Y:S05]  /*3740*/  BRA `(.L_x_27604) ;  /* 0x00000004000c7947 */ /* 0x000fea0003800000 */
.L_x_27617:
        /* <DEDUP_REMOVED lines=21> */
.L_x_27626:
[----:B------:R-:W-:Y:S05]  /*38a0*/  BSYNC B1 ;  /* 0x0000000000017941 */ /* 0x000fea0003800000 */
.L_x_27625:
[----:B------:R-:W-:Y:S01]  /*38b0*/  IMAD.SHL.U32 R3, R3, 0x200000, RZ ;  /* 0x0020000003037824 */ /* 0x000fe200078e00ff */
[----:B------:R-:W-:-:S04]  /*38c0*/  LEA R5, R0, 0x37800000, 0x17 ;  /* 0x3780000000057811 */ /* 0x000fc800078eb8ff */
[----:B------:R-:W-:-:S07]  /*38d0*/  LOP3.LUT R26, R5, R3, R26, 0xfe, !PT ;  /* 0x00000003051a7212 */ /* 0x000fce00078efe1a */
.L_x_27624:
[----:B------:R-:W-:Y:S05]  /*38e0*/  BSYNC B0 ;  /* 0x0000000000007941 */ /* 0x000fea0003800000 */
.L_x_27623:
[----:B------:R-:W0:Y:S01]  /*38f0*/  F2I.S64.TRUNC R26, R26 ;  /* 0x0000001a001a7311 */ /* 0x000e22000020d900 */
[----:B------:R-:W-:Y:S05]  /*3900*/  BRA `(.L_x_27604) ;  /* 0x00000000009c7947 */ /* 0x000fea0003800000 */
.L_x_27616:
        /* <DEDUP_REMOVED lines=14> */
.L_x_27630:
[----:B------:R-:W-:Y:S05]  /*39f0*/  BSYNC B0 ;  /* 0x0000000000007941 */ /* 0x000fea0003800000 */
.L_x_27629:
[----:B------:R-:W0:Y:S01]  /*3a00*/  F2I.S64.TRUNC R26, R26 ;  /* 0x0000001a001a7311 */ /* 0x000e22000020d900 */
[----:B------:R-:W-:Y:S05]  /*3a10*/  BRA `(.L_x_27604) ;  /* 0x0000000000587947 */ /* 0x000fea0003800000 */
.L_x_27603:
        /* <DEDUP_REMOVED lines=16> */
.L_x_27631:
[----:B------:R-:W-:Y:S01]  /*3b20*/  CS2R R26, SRZ ;  /* 0x00000000001a7805 */ /* 0x000fe2000001ff00 */
[----:B------:R-:W-:Y:S06]  /*3b30*/  BRA `(.L_x_27604) ;  /* 0x0000000000107947 */ /* 0x000fec0003800000 */
.L_x_27628:
[----:B------:R0:W5:Y:S01]  /*3b40*/  LDG.E.64 R26, desc[UR36][R4.64] ;  /* 0x00000024041a7981 */ /* 0x000162000c1e1b00 */
[----:B------:R-:W-:Y:S05]  /*3b50*/  BRA `(.L_x_27604) ;  /* 0x0000000000087947 */ /* 0x000fea0003800000 */
.L_x_27627:
[----:B------:R0:W5:Y:S01]  /*3b60*/  LDG.E R26, desc[UR36][R4.64] ;  /* 0x00000024041a7981 */ /* 0x000162000c1e1900 */
[----:B------:R-:W-:-:S07]  /*3b70*/  IMAD.MOV.U32 R27, RZ, RZ, RZ ;  /* 0x000000ffff1b7224 */ /* 0x000fce00078e00ff */
.L_x_27604:
[----:B------:R-:W-:-:S07]  /*3b80*/  VIADD R2, R2, 0x80 ;  /* 0x0000008002027836 */ /* 0x000fce0000000000 */
.L_x_27565:
[----:B------:R-:W-:Y:S05]  /*3b90*/  BSYNC B6 ;  /* 0x0000000000067941 */ /* 0x000fea0003800000 */
.L_x_27564:
[----:B------:R-:W-:Y:S01]  /*3ba0*/  ISETP.GE.AND P0, PT, R2, R34, PT ;  /* 0x000000220200720c */ /* 0x000fe20003f06270 */
[----:B------:R-:W-:Y:S01]  /*3bb0*/  BSSY B6, `(.L_x_27632) ;  /* 0x00001d7000067945 */ /* 0x000fe20003800000 */
[----:B------:R-:W-:Y:S02]  /*3bc0*/  CS2R R24, SRZ ;  /* 0x0000000000187805 */ /* 0x000fe4000001ff00 */
[----:B------:R-:W-:Y:S02]  /*3bd0*/  CS2R R22, SRZ ;  /* 0x0000000000167805 */ /* 0x000fe4000001ff00 */
[----:B------:R-:W-:-:S07]  /*3be0*/  CS2R R18, SRZ ;  /* 0x0000000000127805 */ /* 0x000fce000001ff00 */
        /* <DEDUP_REMOVED lines=21> */
.L_x_27637:
[----:B------:R0:W5:Y:S01]  /*3d40*/  LDG.E.U8 R22, desc[UR36][R4.64] ;  /* 0x0000002404167981 */ /* 0x000162000c1e1100 */
[----:B------:R-:W-:Y:S01]  /*3d50*/  IMAD.MOV.U32 R23, RZ, RZ, RZ ;  /* 0x000000ffff177224 */ /* 0x000fe200078e00ff */
[----:B------:R-:W-:Y:S06]  /*3d60*/  BRA `(.L_x_27639) ;  /* 0x0000000c00487947 */ /* 0x000fec0003800000 */
.L_x_27636:
        /* <DEDUP_REMOVED lines=8> */
.L_x_27641:
[----:B------:R-:W2:Y:S02]  /*3df0*/  LDG.E R22, desc[UR36][R4.64] ;  /* 0x0000002404167981 */ /* 0x000ea4000c1e1900 */
[----:B--2---:R-:W-:Y:S01]  /*3e00*/  SHF.R.S32.HI R23, RZ, 0x1f, R22 ;  /* 0x0000001fff177819 */ /* 0x004fe20000011416 */
[----:B------:R-:W-:Y:S06]  /*3e10*/  BRA `(.L_x_27639) ;  /* 0x0000000c001c7947 */ /* 0x000fec0003800000 */
.L_x_27640:
[----:B------:R-:W2:Y:S02]  /*3e20*/  LDG.E.S16 R22, desc[UR36][R4.64] ;  /* 0x0000002404167981 */ /* 0x000ea4000c1e1700 */
[----:B--2---:R-:W-:Y:S01]  /*3e30*/  SHF.R.S32.HI R23, RZ, 0x1f, R22 ;  /* 0x0000001fff177819 */ /* 0x004fe20000011416 */
[----:B------:R-:W-:Y:S06]  /*3e40*/  BRA `(.L_x_27639) ;  /* 0x0000000c00107947 */ /* 0x000fec0003800000 */
.L_x_27635:
        /* <DEDUP_REMOVED lines=9> */
.L_x_27643:
[----:B------:R-:W2:Y:S02]  /*3ee0*/  LDG.E.U16 R4, desc[UR36][R4.64] ;  /* 0x0000002404047981 */ /* 0x000ea4000c1e1500 */
[----:B--2---:R-:W-:-:S06]  /*3ef0*/  HADD2.F32 R22, -RZ, R4.H0_H0 ;  /* 0x20000004ff167230 */ /* 0x004fcc0000004100 */
[----:B------:R-:W0:Y:S01]  /*3f00*/  F2I.S64.TRUNC R22, R22 ;  /* 0x0000001600167311 */ /* 0x000e22000020d900 */
[----:B------:R-:W-:Y:S05]  /*3f10*/  BRA `(.L_x_27639) ;  /* 0x0000000800dc7947 */ /* 0x000fea0003800000 */
.L_x_27642:
        /* <DEDUP_REMOVED lines=9> */
.L_x_27645:
[----:B------:R-:W2:Y:S02]  /*3fb0*/  LDG.E.U16 R4, desc[UR36][R4.64] ;  /* 0x0000002404047981 */ /* 0x000ea4000c1e1500 */
[----:B--2---:R-:W-:-:S06]  /*3fc0*/  HADD2.F32 R22, -RZ, R4.H0_H0 ;  /* 0x20000004ff167230 */ /* 0x004fcc0000004100 */
[----:B------:R-:W0:Y:S01]  /*3fd0*/  F2I.S64.TRUNC R22, R22 ;  /* 0x0000001600167311 */ /* 0x000e22000020d900 */
[----:B------:R-:W-:Y:S05]  /*3fe0*/  BRA `(.L_x_27639) ;  /* 0x0000000800a87947 */ /* 0x000fea0003800000 */
.L_x_27644:
[----:B------:R-:W2:Y:S02]  /*3ff0*/  LDG.E.64 R4, desc[UR36][R4.64] ;  /* 0x0000002404047981 */ /* 0x000ea4000c1e1b00 */
[----:B--2---:R0:W2:Y:S01]  /*4000*/  F2I.S64.F64.TRUNC R22, R4 ;  /* 0x0000000400167311 */ /* 0x0040a2000030d900 */
[----:B------:R-:W-:Y:S05]  /*4010*/  BRA `(.L_x_27639) ;  /* 0x00000008009c7947 */ /* 0x000fea0003800000 */
.L_x_27634:
        /* <DEDUP_REMOVED lines=13> */
.L_x_27648:
[----:B------:R-:W2:Y:S02]  /*40f0*/  LDG.E.64 R4, desc[UR36][R4.64] ;  /* 0x0000002404047981 */ /* 0x000ea4000c1e1b00 */
[----:B--2---:R0:W2:Y:S01]  /*4100*/  F2I.S64.F64.TRUNC R22, R4 ;  /* 0x0000000400167311 */ /* 0x0040a2000030d900 */
[----:B------:R-:W-:Y:S05]  /*4110*/  BRA `(.L_x_27639) ;  /* 0x00000008005c7947 */ /* 0x000fea0003800000 */
.L_x_27647:
        /* <DEDUP_REMOVED lines=27> */
.L_x_27650:
        /* <DEDUP_REMOVED lines=14> */
.L_x_27649:
[----:B------:R-:W2:Y:S02]  /*43b0*/  LDG.E.U16 R22, desc[UR36][R4.64] ;  /* 0x0000002404167981 */ /* 0x000ea4000c1e1500 */
[----:B--2---:R-:W-:-:S06]  /*43c0*/  IMAD.U32 R22, R22, 0x10000, RZ ;  /* 0x0001000016167824 */ /* 0x004fcc00078e00ff */
[----:B------:R-:W0:Y:S01]  /*43d0*/  F2I.S64.TRUNC R22, R22 ;  /* 0x0000001600167311 */ /* 0x000e22000020d900 */
[----:B------:R-:W-:Y:S05]  /*43e0*/  BRA `(.L_x_27639) ;  /* 0x0000000400a87947 */ /* 0x000fea0003800000 */
.L_x_27646:
        /* <DEDUP_REMOVED lines=11> */
.L_x_27653:
        /* <DEDUP_REMOVED lines=21> */
.L_x_27657:
[----:B------:R-:W-:Y:S05]  /*45f0*/  BSYNC B1 ;  /* 0x0000000000017941 */ /* 0x000fea0003800000 */
.L_x_27656:
[----:B------:R-:W-:Y:S01]  /*4600*/  IMAD.SHL.U32 R3, R3, 0x100000, RZ ;  /* 0x0010000003037824 */ /* 0x000fe200078e00ff */
[----:B------:R-:W-:-:S04]  /*4610*/  LEA R5, R0, 0x3b800000, 0x17 ;  /* 0x3b80000000057811 */ /* 0x000fc800078eb8ff */
[----:B------:R-:W-:-:S07]  /*4620*/  LOP3.LUT R22, R5, R3, R22, 0xfe, !PT ;  /* 0x0000000305167212 */ /* 0x000fce00078efe16 */
.L_x_27655:
[----:B------:R-:W-:Y:S05]  /*4630*/  BSYNC B0 ;  /* 0x0000000000007941 */ /* 0x000fea0003800000 */
.L_x_27654:
[----:B------:R-:W0:Y:S01]  /*4640*/  F2I.S64.TRUNC R22, R22 ;  /* 0x0000001600167311 */ /* 0x000e22000020d900 */
[----:B------:R-:W-:Y:S05]  /*4650*/  BRA `(.L_x_27639) ;  /* 0x00000004000c7947 */ /* 0x000fea0003800000 */
.L_x_27652:
        /* <DEDUP_REMOVED lines=21> */
.L_x_27661:
[----:B------:R-:W-:Y:S05]  /*47b0*/  BSYNC B1 ;  /* 0x0000000000017941 */ /* 0x000fea0003800000 */
.L_x_27660:
[----:B------:R-:W-:Y:S01]  /*47c0*/  IMAD.SHL.U32 R3, R3, 0x200000, RZ ;  /* 0x0020000003037824 */ /* 0x000fe200078e00ff */
[----:B------:R-:W-:-:S04]  /*47d0*/  LEA R5, R0, 0x37800000, 0x17 ;  /* 0x3780000000057811 */ /* 0x000fc800078eb8ff */
[----:B------:R-:W-:-:S07]  /*47e0*/  LOP3.LUT R22, R5, R3, R22, 0xfe, !PT ;  /* 0x0000000305167212 */ /* 0x000fce00078efe16 */
.L_x_27659:
[----:B------:R-:W-:Y:S05]  /*47f0*/  BSYNC B0 ;  /* 0x0000000000007941 */ /* 0x000fea0003800000 */
.L_x_27658:
[----:B------:R-:W0:Y:S01]  /*4800*/  F2I.S64.TRUNC R22, R22 ;  /* 0x0000001600167311 */ /* 0x000e22000020d900 */
[----:B------:R-:W-:Y:S05]  /*4810*/  BRA `(.L_x_27639) ;  /* 0x00000000009c7947 */ /* 0x000fea0003800000 */
.L_x_27651:
        /* <DEDUP_REMOVED lines=14> */
.L_x_27665:
[----:B------:R-:W-:Y:S05]  /*4900*/  BSYNC B0 ;  /* 0x0000000000007941 */ /* 0x000fea0003800000 */
.L_x_27664:
[----:B------:R-:W0:Y:S01]  /*4910*/  F2I.S64.TRUNC R22, R22 ;  /* 0x0000001600167311 */ /* 0x000e22000020d900 */
[----:B------:R-:W-:Y:S05]  /*4920*/  BRA `(.L_x_27639) ;  /* 0x0000000000587947 */ /* 0x000fea0003800000 */
.L_x_27638:
        /* <DEDUP_REMOVED lines=16> */
.L_x_27666:
[----:B------:R-:W-:Y:S01]  /*4a30*/  CS2R R22, SRZ ;  /* 0x0000000000167805 */ /* 0x000fe2000001ff00 */
[----:B------:R-:W-:Y:S06]  /*4a40*/  BRA `(.L_x_27639) ;  /* 0x0000000000107947 */ /* 0x000fec0003800000 */
.L_x_27663:
[----:B------:R0:W5:Y:S01]  /*4a50*/  LDG.E.64 R22, desc[UR36][R4.64] ;  /* 0x0000002404167981 */ /* 0x000162000c1e1b00 */
[----:B------:R-:W-:Y:S05]  /*4a60*/  BRA `(.L_x_27639) ;  /* 0x0000000000087947 */ /* 0x000fea0003800000 */
.L_x_27662:
[----:B------:R0:W5:Y:S01]  /*4a70*/  LDG.E R22, desc[UR36][R4.64] ;  /* 0x0000002404167981 */ /* 0x000162000c1e1900 */
[----:B------:R-:W-:-:S07]  /*4a80*/  IMAD.MOV.U32 R23, RZ, RZ, RZ ;  /* 0x000000ffff177224 */ /* 0x000fce00078e00ff */
.L_x_27639:
        /* <DEDUP_REMOVED lines=19> */
.L_x_27670:
[----:B------:R0:W5:Y:S01]  /*4bc0*/  LDG.E.U8 R18, desc[UR36][R4.64] ;  /* 0x0000002404127981 */ /* 0x000162000c1e1100 */
[----:B------:R-:W-:Y:S01]  /*4bd0*/  IMAD.MOV.U32 R19, RZ, RZ, RZ ;  /* 0x000000ffff137224 */ /* 0x000fe200078e00ff */
[----:B------:R-:W-:Y:S06]  /*4be0*/  BRA `(.L_x_27672) ;  /* 0x0000000c00487947 */ /* 0x000fec0003800000 */
.L_x_27669:
        /* <DEDUP_REMOVED lines=8> */
.L_x_27674:
[----:B------:R-:W2:Y:S02]  /*4c70*/  LDG.E R18, desc[UR36][R4.64] ;  /* 0x0000002404127981 */ /* 0x000ea4000c1e1900 */
[----:B--2---:R-:W-:Y:S01]  /*4c80*/  SHF.R.S32.HI R19, RZ, 0x1f, R18 ;  /* 0x0000001fff137819 */ /* 0x004fe20000011412 */
[----:B------:R-:W-:Y:S06]  /*4c90*/  BRA `(.L_x_27672) ;  /* 0x0000000c001c7947 */ /* 0x000fec0003800000 */
.L_x_27673:
[----:B------:R-:W2:Y:S02]  /*4ca0*/  LDG.E.S16 R18, desc[UR36][R4.64] ;  /* 0x0000002404127981 */ /* 0x000ea4000c1e1700 */
[----:B--2---:R-:W-:Y:S01]  /*4cb0*/  SHF.R.S32.HI R19, RZ, 0x1f, R18 ;  /* 0x0000001fff137819 */ /* 0x004fe20000011412 */
[----:B------:R-:W-:Y:S06]  /*4cc0*/  BRA `(.L_x_27672) ;  /* 0x0000000c00107947 */ /* 0x000fec0003800000 */
.L_x_27668:
        /* <DEDUP_REMOVED lines=9> */
.L_x_27676:
[----:B------:R-:W2:Y:S02]  /*4d60*/  LDG.E.U16 R4, desc[UR36][R4.64] ;  /* 0x0000002404047981 */ /* 0x000ea4000c1e1500 */
[----:B--2---:R-:W-:-:S06]  /*4d70*/  HADD2.F32 R18, -RZ, R4.H0_H0 ;  /* 0x20000004ff127230 */ /* 0x004fcc0000004100 */
[----:B------:R-:W0:Y:S01]  /*4d80*/  F2I.S64.TRUNC R18, R18 ;  /* 0x0000001200127311 */ /* 0x000e22000020d900 */
[----:B------:R-:W-:Y:S05]  /*4d90*/  BRA `(.L_x_27672) ;  /* 0x0000000800dc7947 */ /* 0x000fea0003800000 */
.L_x_27675:
        /* <DEDUP_REMOVED lines=9> */
.L_x_27678:
[----:B------:R-:W2:Y:S02]  /*4e30*/  LDG.E.U16 R4, desc[UR36][R4.64] ;  /* 0x0000002404047981 */ /* 0x000ea4000c1e1500 */
[----:B--2---:R-:W-:-:S06]  /*4e40*/  HADD2.F32 R18, -RZ, R4.H0_H0 ;  /* 0x20000004ff127230 */ /* 0x004fcc0000004100 */
[----:B------:R-:W0:Y:S01]  /*4e50*/  F2I.S64.TRUNC R18, R18 ;  /* 0x0000001200127311 */ /* 0x000e22000020d900 */
[----:B------:R-:W-:Y:S05]  /*4e60*/  BRA `(.L_x_27672) ;  /* 0x0000000800a87947 */ /* 0x000fea0003800000 */
.L_x_27677:
[----:B------:R-:W2:Y:S02]  /*4e70*/  LDG.E.64 R4, desc[UR36][R4.64] ;  /* 0x0000002404047981 */ /* 0x000ea4000c1e1b00 */
[----:B--2---:R0:W2:Y:S01]  /*4e80*/  F2I.S64.F64.TRUNC R18, R4 ;  /* 0x0000000400127311 */ /* 0x0040a2000030d900 */
[----:B------:R-:W-:Y:S05]  /*4e90*/  BRA `(.L_x_27672) ;  /* 0x00000008009c7947 */ /* 0x000fea0003800000 */
.L_x_27667:
        /* <DEDUP_REMOVED lines=13> */
.L_x_27681:
[----:B------:R-:W2:Y:S02]  /*4f70*/  LDG.E.64 R4, desc[UR36][R4.64] ;  /* 0x0000002404047981 */ /* 0x000ea4000c1e1b00 */
[----:B--2---:R0:W2:Y:S01]  /*4f80*/  F2I.S64.F64.TRUNC R18, R4 ;  /* 0x0000000400127311 */ /* 0x0040a2000030d900 */
[----:B------:R-:W-:Y:S05]  /*4f90*/  BRA `(.L_x_27672) ;  /* 0x00000008005c7947 */ /* 0x000fea0003800000 */
.L_x_27680:
        /* <DEDUP_REMOVED lines=27> */
.L_x_27683:
        /* <DEDUP_REMOVED lines=14> */
.L_x_27682:
[----:B------:R-:W2:Y:S02]  /*5230*/  LDG.E.U16 R18, desc[UR36][R4.64] ;  /* 0x0000002404127981 */ /* 0x000ea4000c1e1500 */
[----:B--2---:R-:W-:-:S06]  /*5240*/  IMAD.U32 R18, R18, 0x10000, RZ ;  /* 0x0001000012127824 */ /* 0x004fcc00078e00ff */
[----:B------:R-:W0:Y:S01]  /*5250*/  F2I.S64.TRUNC R18, R18 ;  /* 0x0000001200127311 */ /* 0x000e22000020d900 */
[----:B------:R-:W-:Y:S05]  /*5260*/  BRA `(.L_x_27672) ;  /* 0x0000000400a87947 */ /* 0x000fea0003800000 */
.L_x_27679:
        /* <DEDUP_REMOVED lines=11> */
.L_x_27686:
        /* <DEDUP_REMOVED lines=21> */
.L_x_27690:
[----:B------:R-:W-:Y:S05]  /*5470*/  BSYNC B1 ;  /* 0x0000000000017941 */ /* 0x000fea0003800000 */
.L_x_27689:
[----:B------:R-:W-:Y:S01]  /*5480*/  IMAD.SHL.U32 R3, R3, 0x100000, RZ ;  /* 0x0010000003037824 */ /* 0x000fe200078e00ff */
[----:B------:R-:W-:-:S04]  /*5490*/  LEA R5, R0, 0x3b800000, 0x17 ;  /* 0x3b80000000057811 */ /* 0x000fc800078eb8ff */
[----:B------:R-:W-:-:S07]  /*54a0*/  LOP3.LUT R18, R5, R3, R18, 0xfe, !PT ;  /* 0x0000000305127212 */ /* 0x000fce00078efe12 */
.L_x_27688:
[----:B------:R-:W-:Y:S05]  /*54b0*/  BSYNC B0 ;  /* 0x0000000000007941 */ /* 0x000fea0003800000 */
.L_x_27687:
[----:B------:R-:W0:Y:S01]  /*54c0*/  F2I.S64.TRUNC R18, R18 ;  /* 0x0000001200127311 */ /* 0x000e22000020d900 */
[----:B------:R-:W-:Y:S05]  /*54d0*/  BRA `(.L_x_27672) ;  /* 0x00000004000c7947 */ /* 0x000fea0003800000 */
.L_x_27685:
        /* <DEDUP_REMOVED lines=21> */
.L_x_27694:
[----:B------:R-:W-:Y:S05]  /*5630*/  BSYNC B1 ;  /* 0x0000000000017941 */ /* 0x000fea0003800000 */
.L_x_27693:
[----:B------:R-:W-:Y:S01]  /*5640*/  IMAD.SHL.U32 R3, R3, 0x200000, RZ ;  /* 0x0020000003037824 */ /* 0x000fe200078e00ff */
[----:B------:R-:W-:-:S04]  /*5650*/  LEA R5, R0, 0x37800000, 0x17 ;  /* 0x3780000000057811 */ /* 0x000fc800078eb8ff */
[----:B------:R-:W-:-:S07]  /*5660*/  LOP3.LUT R18, R5, R3, R18, 0xfe, !PT ;  /* 0x0000000305127212 */ /* 0x000fce00078efe12 */
.L_x_27692:
[----:B------:R-:W-:Y:S05]  /*5670*/  BSYNC B0 ;  /* 0x0000000000007941 */ /* 0x000fea0003800000 */
.L_x_27691:
[----:B------:R-:W0:Y:S01]  /*5680*/  F2I.S64.TRUNC R18, R18 ;  /* 0x0000001200127311 */ /* 0x000e22000020d900 */
[----:B------:R-:W-:Y:S05]  /*5690*/  BRA `(.L_x_27672) ;  /* 0x00000000009c7947 */ /* 0x000fea0003800000 */
.L_x_27684:
        /* <DEDUP_REMOVED lines=14> */
.L_x_27698:
[----:B------:R-:W-:Y:S05]  /*5780*/  BSYNC B0 ;  /* 0x0000000000007941 */ /* 0x000fea0003800000 */
.L_x_27697:
[----:B------:R-:W0:Y:S01]  /*5790*/  F2I.S64.TRUNC R18, R18 ;  /* 0x0000001200127311 */ /* 0x000e22000020d900 */
[----:B------:R-:W-:Y:S05]  /*57a0*/  BRA `(.L_x_27672) ;  /* 0x0000000000587947 */ /* 0x000fea0003800000 */
.L_x_27671:
        /* <DEDUP_REMOVED lines=16> */
.L_x_27699:
[----:B------:R-:W-:Y:S01]  /*58b0*/  CS2R R18, SRZ ;  /* 0x0000000000127805 */ /* 0x000fe2000001ff00 */
[----:B------:R-:W-:Y:S06]  /*58c0*/  BRA `(.L_x_27672) ;  /* 0x0000000000107947 */ /* 0x000fec0003800000 */
.L_x_27696:
[----:B------:R0:W5:Y:S01]  /*58d0*/  LDG.E.64 R18, desc[UR36][R4.64] ;  /* 0x0000002404127981 */ /* 0x000162000c1e1b00 */
[----:B------:R-:W-:Y:S05]  /*58e0*/  BRA `(.L_x_27672) ;  /* 0x0000000000087947 */ /* 0x000fea0003800000 */
.L_x_27695:
[----:B------:R0:W5:Y:S01]  /*58f0*/  LDG.E R18, desc[UR36][R4.64] ;  /* 0x0000002404127981 */ /* 0x000162000c1e1900 */
[----:B------:R-:W-:-:S07]  /*5900*/  IMAD.MOV.U32 R19, RZ, RZ, RZ ;  /* 0x000000ffff137224 */ /* 0x000fce00078e00ff */
.L_x_27672:
[----:B------:R-:W-:-:S07]  /*5910*/  VIADD R2, R2, 0x80 ;  /* 0x0000008002027836 */ /* 0x000fce0000000000 */
.L_x_27633:
[----:B------:R-:W-:Y:S05]  /*5920*/  BSYNC B6 ;  /* 0x0000000000067941 */ /* 0x000fea0003800000 */
.L_x_27632:
[----:B------:R-:W-:Y:S01]  /*5930*/  ISETP.GE.AND P0, PT, R2, R34, PT ;  /* 0x000000220200720c */ /* 0x000fe20003f06270 */
[----:B------:R-:W-:Y:S01]  /*5940*/  BSSY B6, `(.L_x_27700) ;  /* 0x00001d3000067945 */ /* 0x000fe20003800000 */
[----:B------:R-:W-:-:S11]  /*5950*/  CS2R R16, SRZ ;  /* 0x0000000000107805 */ /* 0x000fd6000001ff00 */
        /* <DEDUP_REMOVED lines=21> */
.L_x_27705:
[----:B------:R0:W5:Y:S01]  /*5ab0*/  LDG.E.U8 R16, desc[UR36][R4.64] ;  /* 0x0000002404107981 */ /* 0x000162000c1e1100 */
[----:B------:R-:W-:Y:S01]  /*5ac0*/  IMAD.MOV.U32 R17, RZ, RZ, RZ ;  /* 0x000000ffff117224 */ /* 0x000fe200078e00ff */
[----:B------:R-:W-:Y:S06]  /*5ad0*/  BRA `(.L_x_27707) ;  /* 0x0000000c00487947 */ /* 0x000fec0003800000 */
.L_x_27704:
        /* <DEDUP_REMOVED lines=8> */
.L_x_27709:
[----:B------:R-:W2:Y:S02]  /*5b60*/  LDG.E R16, desc[UR36][R4.64] ;  /* 0x0000002404107981 */ /* 0x000ea4000c1e1900 */
[----:B--2---:R-:W-:Y:S01]  /*5b70*/  SHF.R.S32.HI R17, RZ, 0x1f, R16 ;  /* 0x0000001fff117819 */ /* 0x004fe20000011410 */
[----:B------:R-:W-:Y:S06]  /*5b80*/  BRA `(.L_x_27707) ;  /* 0x0000000c001c7947 */ /* 0x000fec0003800000 */
.L_x_27708:
[----:B------:R-:W2:Y:S02]  /*5b90*/  LDG.E.S16 R16, desc[UR36][R4.64] ;  /* 0x0000002404107981 */ /* 0x000ea4000c1e1700 */
[----:B--2---:R-:W-:Y:S01]  /*5ba0*/  SHF.R.S32.HI R17, RZ, 0x1f, R16 ;  /* 0x0000001fff117819 */ /* 0x004fe20000011410 */
[----:B------:R-:W-:Y:S06]  /*5bb0*/  BRA `(.L_x_27707) ;  /* 0x0000000c00107947 */ /* 0x000fec0003800000 */
.L_x_27703:
        /* <DEDUP_REMOVED lines=9> */
.L_x_27711:
[----:B------:R-:W2:Y:S02]  /*5c50*/  LDG.E.U16 R4, desc[UR36][R4.64] ;  /* 0x0000002404047981 */ /* 0x000ea4000c1e1500 */
[----:B--2---:R-:W-:-:S06]  /*5c60*/  HADD2.F32 R16, -RZ, R4.H0_H0 ;  /* 0x20000004ff107230 */ /* 0x004fcc0000004100 */
[----:B------:R-:W0:Y:S01]  /*5c70*/  F2I.S64.TRUNC R16, R16 ;  /* 0x0000001000107311 */ /* 0x000e22000020d900 */
[----:B------:R-:W-:Y:S05]  /*5c80*/  BRA `(.L_x_27707) ;  /* 0x0000000800dc7947 */ /* 0x000fea0003800000 */
.L_x_27710:
        /* <DEDUP_REMOVED lines=9> */
.L_x_27713:
[----:B------:R-:W2:Y:S02]  /*5d20*/  LDG.E.U16 R4, desc[UR36][R4.64] ;  /* 0x0000002404047981 */ /* 0x000ea4000c1e1500 */
[----:B--2---:R-:W-:-:S06]  /*5d30*/  HADD2.F32 R16, -RZ, R4.H0_H0 ;  /* 0x20000004ff107230 */ /* 0x004fcc0000004100 */
[----:B------:R-:W0:Y:S01]  /*5d40*/  F2I.S64.TRUNC R16, R16 ;  /* 0x0000001000107311 */ /* 0x000e22000020d900 */
[----:B------:R-:W-:Y:S05]  /*5d50*/  BRA `(.L_x_27707) ;  /* 0x0000000800a87947 */ /* 0x000fea0003800000 */
.L_x_27712:
[----:B------:R-:W2:Y:S02]  /*5d60*/  LDG.E.64 R4, desc[UR36][R4.64] ;  /* 0x0000002404047981 */ /* 0x000ea4000c1e1b00 */
[----:B--2---:R0:W2:Y:S01]  /*5d70*/  F2I.S64.F64.TRUNC R16, R4 ;  /* 0x0000000400107311 */ /* 0x0040a2000030d900 */
[----:B------:R-:W-:Y:S05]  /*5d80*/  BRA `(.L_x_27707) ;  /* 0x00000008009c7947 */ /* 0x000fea0003800000 */
.L_x_27702:
        /* <DEDUP_REMOVED lines=13> */
.L_x_27716:
[----:B------:R-:W2:Y:S02]  /*5e60*/  LDG.E.64 R4, desc[UR36][R4.64] ;  /* 0x0000002404047981 */ /* 0x000ea4000c1e1b00 */
[----:B--2---:R0:W2:Y:S01]  /*5e70*/  F2I.S64.F64.TRUNC R16, R4 ;  /* 0x0000000400107311 */ /* 0x0040a2000030d900 */
[----:B------:R-:W-:Y:S05]  /*5e80*/  BRA `(.L_x_27707) ;  /* 0x00000008005c7947 */ /* 0x000fea0003800000 */
.L_x_27715:
        /* <DEDUP_REMOVED lines=27> */
.L_x_27718:
        /* <DEDUP_REMOVED lines=14> */
.L_x_27717:
[----:B------:R-:W2:Y:S02]  /*6120*/  LDG.E.U16 R16, desc[UR36][R4.64] ;  /* 0x0000002404107981 */ /* 0x000ea4000c1e1500 */
[----:B--2---:R-:W-:-:S06]  /*6130*/  IMAD.U32 R16, R16, 0x10000, RZ ;  /* 0x0001000010107824 */ /* 0x004fcc00078e00ff */
[----:B------:R-:W0:Y:S01]  /*6140*/  F2I.S64.TRUNC R16, R16 ;  /* 0x0000001000107311 */ /* 0x000e22000020d900 */
[----:B------:R-:W-:Y:S05]  /*6150*/  BRA `(.L_x_27707) ;  /* 0x0000000400a87947 */ /* 0x000fea0003800000 */
.L_x_27714:
        /* <DEDUP_REMOVED lines=11> */
.L_x_27721:
        /* <DEDUP_REMOVED lines=21> */
.L_x_27725:
[----:B------:R-:W-:Y:S05]  /*6360*/  BSYNC B1 ;  /* 0x0000000000017941 */ /* 0x000fea0003800000 */
.L_x_27724:
[----:B------:R-:W-:Y:S01]  /*6370*/  IMAD.SHL.U32 R3, R3, 0x100000, RZ ;  /* 0x0010000003037824 */ /* 0x000fe200078e00ff */
[----:B------:R-:W-:-:S04]  /*6380*/  LEA R5, R0, 0x3b800000, 0x17 ;  /* 0x3b80000000057811 */ /* 0x000fc800078eb8ff */
[----:B------:R-:W-:-:S07]  /*6390*/  LOP3.LUT R16, R5, R3, R16, 0xfe, !PT ;  /* 0x0000000305107212 */ /* 0x000fce00078efe10 */
.L_x_27723:
[----:B------:R-:W-:Y:S05]  /*63a0*/  BSYNC B0 ;  /* 0x0000000000007941 */ /* 0x000fea0003800000 */
.L_x_27722:
[----:B------:R-:W0:Y:S01]  /*63b0*/  F2I.S64.TRUNC R16, R16 ;  /* 0x0000001000107311 */ /* 0x000e22000020d900 */
[----:B------:R-:W-:Y:S05]  /*63c0*/  BRA `(.L_x_27707) ;  /* 0x00000004000c7947 */ /* 0x000fea0003800000 */
.L_x_27720:
        /* <DEDUP_REMOVED lines=21> */
.L_x_27729:
[----:B------:R-:W-:Y:S05]  /*6520*/  BSYNC B1 ;  /* 0x0000000000017941 */ /* 0x000fea0003800000 */
.L_x_27728:
[----:B------:R-:W-:Y:S01]  /*6530*/  IMAD.SHL.U32 R3, R3, 0x200000, RZ ;  /* 0x0020000003037824 */ /* 0x000fe200078e00ff */
[----:B------:R-:W-:-:S04]  /*6540*/  LEA R5, R0, 0x37800000, 0x17 ;  /* 0x3780000000057811 */ /* 0x000fc800078eb8ff */
[----:B------:R-:W-:-:S07]  /*6550*/  LOP3.LUT R16, R5, R3, R16, 0xfe, !PT ;  /* 0x0000000305107212 */ /* 0x000fce00078efe10 */
.L_x_27727:
[----:B------:R-:W-:Y:S05]  /*6560*/  BSYNC B0 ;  /* 0x0000000000007941 */ /* 0x000fea0003800000 */
.L_x_27726:
[----:B------:R-:W0:Y:S01]  /*6570*/  F2I.S64.TRUNC R16, R16 ;  /* 0x0000001000107311 */ /* 0x000e22000020d900 */
[----:B------:R-:W-:Y:S05]  /*6580*/  BRA `(.L_x_27707) ;  /* 0x00000000009c7947 */ /* 0x000fea0003800000 */
.L_x_27719:
        /* <DEDUP_REMOVED lines=14> */
.L_x_27733:
[----:B------:R-:W-:Y:S05]  /*6670*/  BSYNC B0 ;  /* 0x0000000000007941 */ /* 0x000fea0003800000 */
.L_x_27732:
[----:B------:R-:W0:Y:S01]  /*6680*/  F2I.S64.TRUNC R16, R16 ;  /* 0x0000001000107311 */ /* 0x000e22000020d900 */
[----:B------:R-:W-:Y:S05]  /*6690*/  BRA `(.L_x_27707) ;  /* 0x0000000000587947 */ /* 0x000fea0003800000 */
.L_x_27706:
        /* <DEDUP_REMOVED lines=16> */
.L_x_27734:
[----:B------:R-:W-:Y:S01]  /*67a0*/  CS2R R16, SRZ ;  /* 0x0000000000107805 */ /* 0x000fe2000001ff00 */
[----:B------:R-:W-:Y:S06]  /*67b0*/  BRA `(.L_x_27707) ;  /* 0x0000000000107947 */ /* 0x000fec0003800000 */
.L_x_27731:
[----:B------:R0:W5:Y:S01]  /*67c0*/  LDG.E.64 R16, desc[UR36][R4.64] ;  /* 0x0000002404107981 */ /* 0x000162000c1e1b00 */
[----:B------:R-:W-:Y:S05]  /*67d0*/  BRA `(.L_x_27707) ;  /* 0x0000000000087947 */ /* 0x000fea0003800000 */
.L_x_27730:
[----:B------:R0:W5:Y:S01]  /*67e0*/  LDG.E R16, desc[UR36][R4.64] ;  /* 0x0000002404107981 */ /* 0x000162000c1e1900 */
[----:B------:R-:W-:-:S07]  /*67f0*/  IMAD.MOV.U32 R17, RZ, RZ, RZ ;  /* 0x000000ffff117224 */ /* 0x000fce00078e00ff */
.L_x_27707:
        /* <DEDUP_REMOVED lines=19> */
.L_x_27738:
[----:B------:R0:W5:Y:S01]  /*6930*/  LDG.E.U8 R24, desc[UR36][R2.64] ;  /* 0x0000002402187981 */ /* 0x000162000c1e1100 */
[----:B------:R-:W-:Y:S01]  /*6940*/  IMAD.MOV.U32 R25, RZ, RZ, RZ ;  /* 0x000000ffff197224 */ /* 0x000fe200078e00ff */
[----:B------:R-:W-:Y:S06]  /*6950*/  BRA `(.L_x_27701) ;  /* 0x0000000c00447947 */ /* 0x000fec0003800000 */
.L_x_27737:
        /* <DEDUP_REMOVED lines=8> */
.L_x_27741:
[----:B------:R-:W2:Y:S02]  /*69e0*/  LDG.E R24, desc[UR36][R2.64] ;  /* 0x0000002402187981 */ /* 0x000ea4000c1e1900 */
[----:B--2---:R-:W-:Y:S01]  /*69f0*/  SHF.R.S32.HI R25, RZ, 0x1f, R24 ;  /* 0x0000001fff197819 */ /* 0x004fe20000011418 */
[----:B------:R-:W-:Y:S06]  /*6a00*/  BRA `(.L_x_27701) ;  /* 0x0000000c00187947 */ /* 0x000fec0003800000 */
.L_x_27740:
[----:B------:R-:W2:Y:S02]  /*6a10*/  LDG.E.S16 R24, desc[UR36][R2.64] ;  /* 0x0000002402187981 */ /* 0x000ea4000c1e1700 */
[----:B--2---:R-:W-:Y:S01]  /*6a20*/  SHF.R.S32.HI R25, RZ, 0x1f, R24 ;  /* 0x0000001fff197819 */ /* 0x004fe20000011418 */
[----:B------:R-:W-:Y:S06]  /*6a30*/  BRA `(.L_x_27701) ;  /* 0x0000000c000c7947 */ /* 0x000fec0003800000 */
.L_x_27736:
        /* <DEDUP_REMOVED lines=9> */
.L_x_27743:
[----:B------:R-:W2:Y:S02]  /*6ad0*/  LDG.E.U16 R2, desc[UR36][R2.64] ;  /* 0x0000002402027981 */ /* 0x000ea4000c1e1500 */
[----:B--2---:R-:W-:-:S06]  /*6ae0*/  HADD2.F32 R24, -RZ, R2.H0_H0 ;  /* 0x20000002ff187230 */ /* 0x004fcc0000004100 */
[----:B------:R-:W0:Y:S01]  /*6af0*/  F2I.S64.TRUNC R24, R24 ;  /* 0x0000001800187311 */ /* 0x000e22000020d900 */
[----:B------:R-:W-:Y:S05]  /*6b00*/  BRA `(.L_x_27701) ;  /* 0x0000000800d87947 */ /* 0x000fea0003800000 */
.L_x_27742:
        /* <DEDUP_REMOVED lines=9> */
.L_x_27745:
[----:B------:R-:W2:Y:S02]  /*6ba0*/  LDG.E.U16 R2, desc[UR36][R2.64] ;  /* 0x0000002402027981 */ /* 0x000ea4000c1e1500 */
[----:B--2---:R-:W-:-:S06]  /*6bb0*/  HADD2.F32 R24, -RZ, R2.H0_H0 ;  /* 0x20000002ff187230 */ /* 0x004fcc0000004100 */
[----:B------:R-:W0:Y:S01]  /*6bc0*/  F2I.S64.TRUNC R24, R24 ;  /* 0x0000001800187311 */ /* 0x000e22000020d900 */
[----:B------:R-:W-:Y:S05]  /*6bd0*/  BRA `(.L_x_27701) ;  /* 0x0000000800a47947 */ /* 0x000fea0003800000 */
.L_x_27744:
[----:B------:R-:W2:Y:S02]  /*6be0*/  LDG.E.64 R2, desc[UR36][R2.64] ;  /* 0x0000002402027981 */ /* 0x000ea4000c1e1b00 */
[----:B--2---:R0:W2:Y:S01]  /*6bf0*/  F2I.S64.F64.TRUNC R24, R2 ;  /* 0x0000000200187311 */ /* 0x0040a2000030d900 */
[----:B------:R-:W-:Y:S05]  /*6c00*/  BRA `(.L_x_27701) ;  /* 0x0000000800987947 */ /* 0x000fea0003800000 */
.L_x_27735:
        /* <DEDUP_REMOVED lines=13> */
.L_x_27748:
[----:B------:R-:W2:Y:S02]  /*6ce0*/  LDG.E.64 R2, desc[UR36][R2.64] ;  /* 0x0000002402027981 */ /* 0x000ea4000c1e1b00 */
[----:B--2---:R0:W2:Y:S01]  /*6cf0*/  F2I.S64.F64.TRUNC R24, R2 ;  /* 0x0000000200187311 */ /* 0x0040a2000030d900 */
[----:B------:R-:W-:Y:S05]  /*6d00*/  BRA `(.L_x_27701) ;  /* 0x0000000800587947 */ /* 0x000fea0003800000 */
.L_x_27747:
        /* <DEDUP_REMOVED lines=27> */
.L_x_27750:
        /* <DEDUP_REMOVED lines=12> */
[----:B------:R0:W2:Y:S01]  /*6f80*/  F2I.S64.TRUNC R24, R4 ;  /* 0x0000000400187311 */ /* 0x0000a2000020d900 */
[----:B------:R-:W-:Y:S05]  /*6f90*/  BRA `(.L_x_27701) ;  /* 0x0000000400b47947 */ /* 0x000fea0003800000 */
.L_x_27749:
[----:B------:R-:W2:Y:S02]  /*6fa0*/  LDG.E.U16 R24, desc[UR36][R2.64] ;  /* 0x0000002402187981 */ /* 0x000ea4000c1e1500 */
[----:B--2---:R-:W-:-:S06]  /*6fb0*/  IMAD.U32 R24, R24, 0x10000, RZ ;  /* 0x0001000018187824 */ /* 0x004fcc00078e00ff */
[----:B------:R-:W0:Y:S01]  /*6fc0*/  F2I.S64.TRUNC R24, R24 ;  /* 0x0000001800187311 */ /* 0x000e22000020d900 */
[----:B------:R-:W-:Y:S05]  /*6fd0*/  BRA `(.L_x_27701) ;  /* 0x0000000400a47947 */ /* 0x000fea0003800000 */
.L_x_27746:
        /* <DEDUP_REMOVED lines=11> */
.L_x_27753:
        /* <DEDUP_REMOVED lines=21> */
.L_x_27757:
[----:B------:R-:W-:Y:S05]  /*71e0*/  BSYNC B1 ;  /* 0x0000000000017941 */ /* 0x000fea0003800000 */
.L_x_27756:
[----:B------:R-:W-:Y:S01]  /*71f0*/  IMAD.SHL.U32 R2, R2, 0x100000, RZ ;  /* 0x0010000002027824 */ /* 0x000fe200078e00ff */
[----:B------:R-:W-:-:S04]  /*7200*/  LEA R3, R0, 0x3b800000, 0x17 ;  /* 0x3b80000000037811 */ /* 0x000fc800078eb8ff */
[----:B------:R-:W-:-:S07]  /*7210*/  LOP3.LUT R24, R3, R2, R24, 0xfe, !PT ;  /* 0x0000000203187212 */ /* 0x000fce00078efe18 */
.L_x_27755:
[----:B------:R-:W-:Y:S05]  /*7220*/  BSYNC B0 ;  /* 0x0000000000007941 */ /* 0x000fea0003800000 */
.L_x_27754:
[----:B------:R-:W0:Y:S01]  /*7230*/  F2I.S64.TRUNC R24, R24 ;  /* 0x0000001800187311 */ /* 0x000e22000020d900 */
[----:B------:R-:W-:Y:S05]  /*7240*/  BRA `(.L_x_27701) ;  /* 0x0000000400087947 */ /* 0x000fea0003800000 */
.L_x_27752:
        /* <DEDUP_REMOVED lines=21> */
.L_x_27761:
[----:B------:R-:W-:Y:S05]  /*73a0*/  BSYNC B1 ;  /* 0x0000000000017941 */ /* 0x000fea0003800000 */
.L_x_27760:
[----:B------:R-:W-:Y:S01]  /*73b0*/  IMAD.SHL.U32 R2, R2, 0x200000, RZ ;  /* 0x0020000002027824 */ /* 0x000fe200078e00ff */
[----:B------:R-:W-:-:S04]  /*73c0*/  LEA R3, R0, 0x37800000, 0x17 ;  /* 0x3780000000037811 */ /* 0x000fc800078eb8ff */
[----:B------:R-:W-:-:S07]  /*73d0*/  LOP3.LUT R24, R3, R2, R24, 0xfe, !PT ;  /* 0x0000000203187212 */ /* 0x000fce00078efe18 */
.L_x_27759:
[----:B------:R-:W-:Y:S05]  /*73e0*/  BSYNC B0 ;  /* 0x0000000000007941 */ /* 0x000fea0003800000 */
.L_x_27758:
[----:B------:R-:W0:Y:S01]  /*73f0*/  F2I.S64.TRUNC R24, R24 ;  /* 0x0000001800187311 */ /* 0x000e22000020d900 */
[----:B------:R-:W-:Y:S05]  /*7400*/  BRA `(.L_x_27701) ;  /* 0x0000000000987947 */ /* 0x000fea0003800000 */
.L_x_27751:
        /* <DEDUP_REMOVED lines=14> */
.L_x_27765:
[----:B------:R-:W-:Y:S05]  /*74f0*/  BSYNC B0 ;  /* 0x0000000000007941 */ /* 0x000fea0003800000 */
.L_x_27764:
[----:B------:R-:W0:Y:S01]  /*7500*/  F2I.S64.TRUNC R24, R24 ;  /* 0x0000001800187311 */ /* 0x000e22000020d900 */
[----:B------:R-:W-:Y:S05]  /*7510*/  BRA `(.L_x_27701) ;  /* 0x0000000000547947 */ /* 0x000fea0003800000 */
.L_x_27739:
        /* <DEDUP_REMOVED lines=16> */
.L_x_27766:
[----:B------:R-:W-:Y:S05]  /*7620*/  BRA `(.L_x_27701) ;  /* 0x0000000000107947 */ /* 0x000fea0003800000 */
.L_x_27763:
[----:B------:R0:W5:Y:S01]  /*7630*/  LDG.E.64 R24, desc[UR36][R2.64] ;  /* 0x0000002402187981 */ /* 0x000162000c1e1b00 */
[----:B------:R-:W-:Y:S05]  /*7640*/  BRA `(.L_x_27701) ;  /* 0x0000000000087947 */ /* 0x000fea0003800000 */
.L_x_27762:
[----:B------:R0:W5:Y:S01]  /*7650*/  LDG.E R24, desc[UR36][R2.64] ;  /* 0x0000002402187981 */ /* 0x000162000c1e1900 */
[----:B------:R-:W-:-:S07]  /*7660*/  IMAD.MOV.U32 R25, RZ, RZ, RZ ;  /* 0x000000ffff197224 */ /* 0x000fce00078e00ff */
.L_x_27701:
[----:B------:R-:W-:Y:S05]  /*7670*/  BSYNC B6 ;  /* 0x0000000000067941 */ /* 0x000fea0003800000 */
.L_x_27700:
[----:B0-----:R-:W0:Y:S01]  /*7680*/  S2R R2, SR_TID.X ;  /* 0x0000000000027919 */ /* 0x001e220000002100 */
[----:B------:R-:W-:Y:S01]  /*7690*/  BSSY B0, `(.L_x_27767) ;  /* 0x000004b000007945 */ /* 0x000fe20003800000 */
[----:B0-----:R-:W-:-:S13]  /*76a0*/  ISETP.GE.AND P5, PT, R2, R34, PT ;  /* 0x000000220200720c */ /* 0x001fda0003fa6270 */
[----:B------:R-:W-:Y:S05]  /*76b0*/  @P5 BRA `(.L_x_27768) ;  /* 0x0000000400205947 */ /* 0x000fea0003800000 */
[----:B---345:R-:W-:Y:S01]  /*76c0*/  LOP3.LUT R0, R31, R29, RZ, 0xfc, !PT ;  /* 0x0000001d1f007212 */ /* 0x038fe200078efcff */
        /* <DEDUP_REMOVED lines=8> */
[----:B-12---:R-:W-:Y:S05]  /*7750*/  CALL.REL.NOINC `($__internal_23_$__cuda_sm20_div_s64) ;  /* 0x0000004c00c47944 */ /* 0x006fea0003c00000 */
[----:B------:R-:W-:Y:S02]  /*7760*/  IMAD.MOV.U32 R12, RZ, RZ, R7 ;  /* 0x000000ffff0c7224 */ /* 0x000fe400078e0007 */
[----:B------:R-:W-:Y:S01]  /*7770*/  IMAD.MOV.U32 R13, RZ, RZ, R6 ;  /* 0x000000ffff0d7224 */ /* 0x000fe200078e0006 */
[----:B------:R-:W-:Y:S06]  /*7780*/  BRA `(.L_x_27771) ;  /* 0x00000000004c7947 */ /* 0x000fec0003800000 */
.L_x_27770:
[----:B------:R-:W0:Y:S01]  /*7790*/  I2F.U32.RP R0, R28 ;  /* 0x0000001c00007306 */ /* 0x000e220000209000 */
[----:B------:R-:W-:Y:S01]  /*77a0*/  ISETP.NE.U32.AND P2, PT, R28, RZ, PT ;  /* 0x000000ff1c00720c */ /* 0x000fe20003f45070 */
[----:B------:R-:W-:-:S06]  /*77b0*/  IMAD.MOV.U32 R13, RZ, RZ, RZ ;  /* 0x000000ffff0d7224 */ /* 0x000fcc00078e00ff */
[----:B0-----:R-:W0:Y:S02]  /*77c0*/  MUFU.RCP R0, R0 ;  /* 0x0000000000007308 */ /* 0x001e240000001000 */
[----:B0-----:R-:W-:-:S06]  /*77d0*/  VIADD R4, R0, 0xffffffe ;  /* 0x0ffffffe00047836 */ /* 0x001fcc0000000000 */
[----:B------:R0:W3:Y:S02]  /*77e0*/  F2I.FTZ.U32.TRUNC.NTZ R5, R4 ;  /* 0x0000000400057305 */ /* 0x0000e4000021f000 */
[----:B0-----:R-:W-:Y:S02]  /*77f0*/  IMAD.MOV.U32 R4, RZ, RZ, RZ ;  /* 0x000000ffff047224 */ /* 0x001fe400078e00ff */
[----:B---3--:R-:W-:-:S04]  /*7800*/  IMAD.MOV R3, RZ, RZ, -R5 ;  /* 0x000000ffff037224 */ /* 0x008fc800078e0a05 */
        /* <DEDUP_REMOVED lines=11> */
.L_x_27771:
[----:B------:R-:W-:Y:S05]  /*78c0*/  BSYNC B1 ;  /* 0x0000000000017941 */ /* 0x000fea0003800000 */
.L_x_27769:
[----:B------:R-:W-:Y:S02]  /*78d0*/  LOP3.LUT R0, R28, R30, RZ, 0x3c, !PT ;  /* 0x0000001e1c007212 */ /* 0x000fe400078e3cff */
[----:B------:R-:W-:Y:S02]  /*78e0*/  LOP3.LUT R3, R29, R31, RZ, 0x3c, !PT ;  /* 0x0000001f1d037212 */ /* 0x000fe400078e3cff */
[----:B------:R-:W-:-:S04]  /*78f0*/  ISETP.GT.U32.AND P0, PT, R0, -0x1, PT ;  /* 0xffffffff0000780c */ /* 0x000fc80003f04070 */
[----:B------:R-:W-:-:S13]  /*7900*/  ISETP.GT.AND.EX P0, PT, R3, -0x1, PT, P0 ;  /* 0xffffffff0300780c */ /* 0x000fda0003f04300 */
[----:B------:R-:W-:Y:S05]  /*7910*/  @P0 BRA `(.L_x_27768) ;  /* 0x0000000000880947 */ /* 0x000fea0003800000 */
[----:B------:R-:W-:Y:S04]  /*7920*/  BSSY B1, `(.L_x_27772) ;  /* 0x000001e000017945 */ /* 0x000fe80003800000 */
[----:B------:R-:W-:Y:S05]  /*7930*/  @!P4 BRA `(.L_x_27773) ;  /* 0x000000000024c947 */ /* 0x000fea0003800000 */
[----:B------:R-:W-:Y:S01]  /*7940*/  IMAD.MOV.U32 R4, RZ, RZ, R30 ;  /* 0x000000ffff047224 */ /* 0x000fe200078e001e */
[----:B------:R-:W-:Y:S01]  /*7950*/  MOV R7, 0x79a0 ;  /* 0x000079a000077802 */ /* 0x000fe20000000f00 */
[----:B------:R-:W-:Y:S02]  /*7960*/  IMAD.MOV.U32 R6, RZ, RZ, R31 ;  /* 0x000000ffff067224 */ /* 0x000fe400078e001f */
[----:B------:R-:W-:Y:S02]  /*7970*/  IMAD.MOV.U32 R5, RZ, RZ, R28 ;  /* 0x000000ffff057224 */ /* 0x000fe400078e001c */
[----:B------:R-:W-:-:S07]  /*7980*/  IMAD.MOV.U32 R8, RZ, RZ, R29 ;  /* 0x000000ffff087224 */ /* 0x000fce00078e001d */
[----:B-12---:R-:W-:Y:S05]  /*7990*/  CALL.REL.NOINC `($__internal_24_$__cuda_sm20_rem_s64) ;  /* 0x0000005000847944 */ /* 0x006fea0003c00000 */
[----:B------:R-:W-:-:S04]  /*79a0*/  ISETP.NE.U32.AND P0, PT, R6, RZ, PT ;  /* 0x000000ff0600720c */ /* 0x000fc80003f05070 */
[----:B------:R-:W-:Y:S01]  /*79b0*/  ISETP.NE.AND.EX P0, PT, R8, RZ, PT, P0 ;  /* 0x000000ff0800720c */ /* 0x000fe20003f05300 */
[----:B------:R-:W-:-:S12]  /*79c0*/  BRA `(.L_x_27774) ;  /* 0x00000000004c7947 */ /* 0x000fd80003800000 */
.L_x_27773:
[----:B------:R-:W0:Y:S01]  /*79d0*/  I2F.U32.RP R0, R28 ;  /* 0x0000001c00007306 */ /* 0x000e220000209000 */
[----:B------:R-:W-:-:S07]  /*79e0*/  ISETP.NE.U32.AND P1, PT, R28, RZ, PT ;  /* 0x000000ff1c00720c */ /* 0x000fce0003f25070 */
        /* <DEDUP_REMOVED lines=17> */
.L_x_27774:
[----:B------:R-:W-:Y:S05]  /*7b00*/  BSYNC B1 ;  /* 0x0000000000017941 */ /* 0x000fea0003800000 */
.L_x_27772:
[----:B------:R-:W-:-:S04]  /*7b10*/  SEL R0, RZ, 0xffffffff, !P0 ;  /* 0xffffffffff007807 */ /* 0x000fc80004000000 */
[----:B------:R-:W-:-:S05]  /*7b20*/  IADD3 R12, P0, R0, R12, RZ ;  /* 0x0000000c000c7210 */ /* 0x000fca0007f1e0ff */
[----:B------:R-:W-:-:S08]  /*7b30*/  IMAD.X R13, R0, 0x1, R13, P0 ;  /* 0x00000001000d7824 */ /* 0x000fd000000e060d */
.L_x_27768:
[----:B------:R-:W-:Y:S05]  /*7b40*/  BSYNC B0 ;  /* 0x0000000000007941 */ /* 0x000fea0003800000 */
.L_x_27767:
[----:B-----5:R-:W-:Y:S01]  /*7b50*/  VIADD R29, R2, 0x80 ;  /* 0x00000080021d7836 */ /* 0x020fe20000000000 */
[----:B------:R-:W-:Y:S04]  /*7b60*/  BSSY B0, `(.L_x_27775) ;  /* 0x000004b000007945 */ /* 0x000fe80003800000 */
[----:B------:R-:W-:-:S13]  /*7b70*/  ISETP.GE.AND P0, PT, R29, R34, PT ;  /* 0x000000221d00720c */ /* 0x000fda0003f06270 */
[----:B------:R-:W-:Y:S05]  /*7b80*/  @P0 BRA `(.L_x_27776) ;  /* 0x0000000400200947 */ /* 0x000fea0003800000 */
[----:B-12---:R-:W-:Y:S01]  /*7b90*/  LOP3.LUT R0, R33, R27, RZ, 0xfc, !PT ;  /* 0x0000001b21007212 */ /* 0x006fe200078efcff */
        /* <DEDUP_REMOVED lines=8> */
[----:B---34-:R-:W-:Y:S05]  /*7c20*/  CALL.REL.NOINC `($__internal_23_$__cuda_sm20_div_s64) ;  /* 0x0000004800907944 */ /* 0x018fea0003c00000 */
[----:B------:R-:W-:Y:S02]  /*7c30*/  IMAD.MOV.U32 R0, RZ, RZ, R7 ;  /* 0x000000ffff007224 */ /* 0x000fe400078e0007 */
[----:B------:R-:W-:Y:S01]  /*7c40*/  IMAD.MOV.U32 R3, RZ, RZ, R6 ;  /* 0x000000ffff037224 */ /* 0x000fe200078e0006 */
[----:B------:R-:W-:Y:S06]  /*7c50*/  BRA `(.L_x_27779) ;  /* 0x00000000004c7947 */ /* 0x000fec0003800000 */
.L_x_27778:
        /* <DEDUP_REMOVED lines=15> */
[----:B------:R-:W-:Y:S01]  /*7d50*/  ISETP.GE.U32.AND P1, PT, R3, R26, PT ;  /* 0x0000001a0300720c */ /* 0x000fe20003f26070 */
[----:B------:R-:W-:-:S12]  /*7d60*/  IMAD.MOV.U32 R3, RZ, RZ, RZ ;  /* 0x000000ffff037224 */ /* 0x000fd800078e00ff */
[----:B------:R-:W-:Y:S01]  /*7d70*/  @P1 VIADD R0, R0, 0x1 ;  /* 0x0000000100001836 */ /* 0x000fe20000000000 */
[----:B------:R-:W-:-:S07]  /*7d80*/  @!P2 LOP3.LUT R0, RZ, R26, RZ, 0x33, !PT ;  /* 0x0000001aff00a212 */ /* 0x000fce00078e33ff */
.L_x_27779:
[----:B------:R-:W-:Y:S05]  /*7d90*/  BSYNC B1 ;  /* 0x0000000000017941 */ /* 0x000fea0003800000 */
.L_x_27777:
        /* <DEDUP_REMOVED lines=12> */
[----:B---34-:R-:W-:Y:S05]  /*7e60*/  CALL.REL.NOINC `($__internal_24_$__cuda_sm20_rem_s64) ;  /* 0x0000004c00507944 */ /* 0x018fea0003c00000 */
[----:B------:R-:W-:-:S04]  /*7e70*/  ISETP.NE.U32.AND P0, PT, R6, RZ, PT ;  /* 0x000000ff0600720c */ /* 0x000fc80003f05070 */
[----:B------:R-:W-:Y:S01]  /*7e80*/  ISETP.NE.AND.EX P0, PT, R8, RZ, PT, P0 ;  /* 0x000000ff0800720c */ /* 0x000fe20003f05300 */
[----:B------:R-:W-:-:S12]  /*7e90*/  BRA `(.L_x_27782) ;  /* 0x00000000004c7947 */ /* 0x000fd80003800000 */
.L_x_27781:
        /* <DEDUP_REMOVED lines=19> */
.L_x_27782:
[----:B------:R-:W-:Y:S05]  /*7fd0*/  BSYNC B1 ;  /* 0x0000000000017941 */ /* 0x000fea0003800000 */
.L_x_27780:
[----:B------:R-:W-:-:S04]  /*7fe0*/  SEL R4, RZ, 0xffffffff, !P0 ;  /* 0xffffffffff047807 */ /* 0x000fc80004000000 */
[----:B------:R-:W-:-:S05]  /*7ff0*/  IADD3 R0, P0, R4, R0, RZ ;  /* 0x0000000004007210 */ /* 0x000fca0007f1e0ff */
[----:B------:R-:W-:-:S08]  /*8000*/  IMAD.X R3, R4, 0x1, R3, P0 ;  /* 0x0000000104037824 */ /* 0x000fd000000e0603 */
.L_x_27776:
[----:B------:R-:W-:Y:S05]  /*8010*/  BSYNC B0 ;  /* 0x0000000000007941 */ /* 0x000fea0003800000 */
.L_x_27775:
[----:B------:R-:W-:Y:S01]  /*8020*/  VIADD R5, R2, 0x100 ;  /* 0x0000010002057836 */ /* 0x000fe20000000000 */
[----:B------:R-:W-:Y:S01]  /*8030*/  BSSY B0, `(.L_x_27783) ;  /* 0x000004d000007945 */ /* 0x000fe20003800000 */
[----:B--2---:R-:W-:Y:S02]  /*8040*/  IMAD.MOV.U32 R26, RZ, RZ, R0 ;  /* 0x000000ffff1a7224 */ /* 0x004fe400078e0000 */
[----:B------:R-:W-:Y:S01]  /*8050*/  IMAD.MOV.U32 R27, RZ, RZ, R3 ;  /* 0x000000ffff1b7224 */ /* 0x000fe200078e0003 */
[----:B------:R-:W-:-:S13]  /*8060*/  ISETP.GE.AND P0, PT, R5, R34, PT ;  /* 0x000000220500720c */ /* 0x000fda0003f06270 */
[----:B------:R-:W-:Y:S05]  /*8070*/  @P0 BRA `(.L_x_27784) ;  /* 0x0000000400200947 */ /* 0x000fea0003800000 */
[----:B------:R-:W-:Y:S01]  /*8080*/  LOP3.LUT R0, R23, R19, RZ, 0xfc, !PT ;  /* 0x0000001317007212 */ /* 0x000fe200078efcff */
        /* <DEDUP_REMOVED lines=8> */
[----:B-1-34-:R-:W-:Y:S05]  /*8110*/  CALL.REL.NOINC `($__internal_23_$__cuda_sm20_div_s64) ;  /* 0x0000004400547944 */ /* 0x01afea0003c00000 */
[----:B------:R-:W-:Y:S02]  /*8120*/  IMAD.MOV.U32 R0, RZ, RZ, R7 ;  /* 0x000000ffff007224 */ /* 0x000fe400078e0007 */
[----:B------:R-:W-:Y:S01]  /*8130*/  IMAD.MOV.U32 R3, RZ, RZ, R6 ;  /* 0x000000ffff037224 */ /* 0x000fe200078e0006 */
[----:B------:R-:W-:Y:S06]  /*8140*/  BRA `(.L_x_27787) ;  /* 0x00000000004c7947 */ /* 0x000fec0003800000 */
.L_x_27786:
[----:B------:R-:W0:Y:S01]  /*8150*/  I2F.U32.RP R0, R18 ;  /* 0x0000001200007306 */ /* 0x000e220000209000 */
[----:B------:R-:W-:-:S07]  /*8160*/  ISETP.NE.U32.AND P2, PT, R18, RZ, PT ;  /* 0x000000ff1200720c */ /* 0x000fce0003f45070 */
[----:B0-----:R-:W0:Y:S02]  /*8170*/  MUFU.RCP R0, R0 ;  /* 0x0000000000007308 */ /* 0x001e240000001000 */
[----:B0-----:R-:W-:-:S06]  /*8180*/  VIADD R4, R0, 0xffffffe ;  /* 0x0ffffffe00047836 */ /* 0x001fcc0000000000 */
[----:B------:R0:W2:Y:S02]  /*8190*/  F2I.FTZ.U32.TRUNC.NTZ R5, R4 ;  /* 0x0000000400057305 */ /* 0x0000a4000021f000 */
[----:B0-----:R-:W-:Y:S02]  /*81a0*/  IMAD.MOV.U32 R4, RZ, RZ, RZ ;  /* 0x000000ffff047224 */ /* 0x001fe400078e00ff */
[----:B--2---:R-:W-:-:S04]  /*81b0*/  IMAD.MOV R3, RZ, RZ, -R5 ;  /* 0x000000ffff037224 */ /* 0x004fc800078e0a05 */
        /* <DEDUP_REMOVED lines=12> */
.L_x_27787:
[----:B------:R-:W-:Y:S05]  /*8280*/  BSYNC B1 ;  /* 0x0000000000017941 */ /* 0x000fea0003800000 */
.L_x_27785:
        /* <DEDUP_REMOVED lines=12> */
[----:B-1-34-:R-:W-:Y:S05]  /*8350*/  CALL.REL.NOINC `($__internal_24_$__cuda_sm20_rem_s64) ;  /* 0x0000004800147944 */ /* 0x01afea0003c00000 */
[----:B------:R-:W-:-:S04]  /*8360*/  ISETP.NE.U32.AND P0, PT, R6, RZ, PT ;  /* 0x000000ff0600720c */ /* 0x000fc80003f05070 */
[----:B------:R-:W-:Y:S01]  /*8370*/  ISETP.NE.AND.EX P0, PT, R8, RZ, PT, P0 ;  /* 0x000000ff0800720c */ /* 0x000fe20003f05300 */
[----:B------:R-:W-:-:S12]  /*8380*/  BRA `(.L_x_27790) ;  /* 0x00000000004c7947 */ /* 0x000fd80003800000 */
.L_x_27789:
        /* <DEDUP_REMOVED lines=19> */
.L_x_27790:
[----:B------:R-:W-:Y:S05]  /*84c0*/  BSYNC B1 ;  /* 0x0000000000017941 */ /* 0x000fea0003800000 */
.L_x_27788:
[----:B------:R-:W-:-:S04]  /*84d0*/  SEL R4, RZ, 0xffffffff, !P0 ;  /* 0xffffffffff047807 */ /* 0x000fc80004000000 */
[----:B------:R-:W-:-:S05]  /*84e0*/  IADD3 R0, P0, R4, R0, RZ ;  /* 0x0000000004007210 */ /* 0x000fca0007f1e0ff */
[----:B------:R-:W-:-:S08]  /*84f0*/  IMAD.X R3, R4, 0x1, R3, P0 ;  /* 0x0000000104037824 */ /* 0x000fd000000e0603 */
.L_x_27784:
[----:B------:R-:W-:Y:S05]  /*8500*/  BSYNC B0 ;  /* 0x0000000000007941 */ /* 0x000fea0003800000 */
.L_x_27783:
[----:B------:R-:W-:Y:S01]  /*8510*/  VIADD R5, R2, 0x180 ;  /* 0x0000018002057836 */ /* 0x000fe20000000000 */
[----:B------:R-:W-:Y:S01]  /*8520*/  BSSY B0, `(.L_x_27791) ;  /* 0x000004d000007945 */ /* 0x000fe20003800000 */
[----:B------:R-:W-:Y:S02]  /*8530*/  IMAD.MOV.U32 R18, RZ, RZ, R0 ;  /* 0x000000ffff127224 */ /* 0x000fe400078e0000 */
        /* <DEDUP_REMOVED lines=16> */
.L_x_27794:
[----:B------:R-:W0:Y:S01]  /*8640*/  I2F.U32.RP R0, R24 ;  /* 0x0000001800007306 */ /* 0x000e220000209000 */
[----:B------:R-:W-:-:S07]  /*8650*/  ISETP.NE.U32.AND P2, PT, R24, RZ, PT ;  /* 0x000000ff1800720c */ /* 0x000fce0003f45070 */
[----:B0-----:R-:W0:Y:S02]  /*8660*/  MUFU.RCP R0, R0 ;  /* 0x0000000000007308 */ /* 0x001e240000001000 */
[----:B0-----:R-:W-:Y:S02]  /*8670*/  VIADD R4, R0, 0xffffffe ;  /* 0x0ffffffe00047836 */ /* 0x001fe40000000000 */
[----:B------:R-:W-:-:S04]  /*8680*/  IMAD.MOV.U32 R0, RZ, RZ, RZ ;  /* 0x000000ffff007224 */ /* 0x000fc800078e00ff */
        /* <DEDUP_REMOVED lines=14> */
.L_x_27795:
[----:B------:R-:W-:Y:S05]  /*8770*/  BSYNC B1 ;  /* 0x0000000000017941 */ /* 0x000fea0003800000 */
.L_x_27793:
        /* <DEDUP_REMOVED lines=16> */
.L_x_27797:
        /* <DEDUP_REMOVED lines=19> */
.L_x_27798:
[----:B------:R-:W-:Y:S05]  /*89b0*/  BSYNC B1 ;  /* 0x0000000000017941 */ /* 0x000fea0003800000 */
.L_x_27796:
[----:B------:R-:W-:-:S04]  /*89c0*/  SEL R4, RZ, 0xffffffff, !P0 ;  /* 0xffffffffff047807 */ /* 0x000fc80004000000 */
[----:B------:R-:W-:-:S05]  /*89d0*/  IADD3 R3, P0, R4, R3, RZ ;  /* 0x0000000304037210 */ /* 0x000fca0007f1e0ff */
[----:B------:R-:W-:-:S08]  /*89e0*/  IMAD.X R0, R4, 0x1, R0, P0 ;  /* 0x0000000104007824 */ /* 0x000fd000000e0600 */
.L_x_27792:
[----:B------:R-:W-:Y:S05]  /*89f0*/  BSYNC B0 ;  /* 0x0000000000007941 */ /* 0x000fea0003800000 */
.L_x_27791:
[----:B------:R-:W0:Y:S01]  /*8a00*/  LDC.U8 R22, c[0x0][0x240] ;  /* 0x00009000ff167b82 */ /* 0x000e220000000000 */
[----:B------:R-:W-:Y:S01]  /*8a10*/  BSSY B6, `(.L_x_27799) ;  /* 0x0000104000067945 */ /* 0x000fe20003800000 */
[----:B------:R-:W-:Y:S02]  /*8a20*/  IMAD.MOV.U32 R16, RZ, RZ, R3 ;  /* 0x000000ffff107224 */ /* 0x000fe400078e0003 */
[----:B------:R-:W-:Y:S01]  /*8a30*/  IMAD.MOV.U32 R17, RZ, RZ, R0 ;  /* 0x000000ffff117224 */ /* 0x000fe200078e0000 */
[----:B------:R-:W-:Y:S06]  /*8a40*/  @P5 BRA `(.L_x_27800) ;  /* 0x0000001000005947 */ /* 0x000fec0003800000 */
[----:B------:R-:W2:Y:S01]  /*8a50*/  S2R R0, SR_TID.X ;  /* 0x0000000000007919 */ /* 0x000ea20000002100 */
[----:B------:R-:W5:Y:S01]  /*8a60*/  LDC.64 R4, c[0x0][0x218] ;  /* 0x00008600ff047b82 */ /* 0x000f620000000a00 */
[----:B0-----:R-:W-:Y:S01]  /*8a70*/  PRMT R2, R22, 0x9910, RZ ;  /* 0x0000991016027816 */ /* 0x001fe200000000ff */
[----:B------:R-:W-:Y:S01]  /*8a80*/  ULDC UR4, c[0x0][0x244] ;  /* 0x0000910000047ab9 */ /* 0x000fe20000000800 */
[----:B--2---:R-:W-:-:S04]  /*8a90*/  IMAD R0, R35, 0x200, R0 ;  /* 0x0000020023007824 */ /* 0x004fc800078e0200 */
[----:B------:R-:W-:Y:S02]  /*8aa0*/  IMAD R3, R0, UR4, RZ ;  /* 0x0000000400037c24 */ /* 0x000fe4000f8e02ff */
[----:B------:R-:W-:-:S03]  /*8ab0*/  IMAD.MOV.U32 R0, RZ, RZ, R2 ;  /* 0x000000ffff007224 */ /* 0x000fc600078e0002 */
[----:B-----5:R-:W-:Y:S02]  /*8ac0*/  IADD3 R4, P1, R3, R4, RZ ;  /* 0x0000000403047210 */ /* 0x020fe40007f3e0ff */
        /* <DEDUP_REMOVED lines=14> */
.L_x_27804:
[----:B------:R0:W-:Y:S01]  /*8bb0*/  STG.E.U8 desc[UR36][R4.64], R12 ;  /* 0x0000000c04007986 */ /* 0x0001e2000c101124 */
[----:B------:R-:W-:Y:S01]  /*8bc0*/  IMAD.MOV.U32 R2, RZ, RZ, R29 ;  /* 0x000000ffff027224 */ /* 0x000fe200078e001d */
[----:B------:R-:W-:Y:S06]  /*8bd0*/  BRA `(.L_x_27800) ;  /* 0x0000000c009c7947 */ /* 0x000fec0003800000 */
.L_x_27803:
[----:B------:R-:W-:-:S13]  /*8be0*/  ISETP.NE.AND P0, PT, R0, 0x2, PT ;  /* 0x000000020000780c */ /* 0x000fda0003f05270 */
[----:B------:R-:W-:Y:S05]  /*8bf0*/  @!P0 BRA `(.L_x_27806) ;  /* 0x0000000000288947 */ /* 0x000fea0003800000 */
[----:B------:R-:W-:-:S13]  /*8c00*/  ISETP.NE.AND P0, PT, R0, 0x3, PT ;  /* 0x000000030000780c */ /* 0x000fda0003f05270 */
[----:B------:R-:W-:Y:S05]  /*8c10*/  @!P0 BRA `(.L_x_27807) ;  /* 0x0000000000148947 */ /* 0x000fea0003800000 */
[----:B------:R-:W-:-:S13]  /*8c20*/  ISETP.NE.AND P0, PT, R0, 0x4, PT ;  /* 0x000000040000780c */ /* 0x000fda0003f05270 */
[----:B------:R-:W-:Y:S05]  /*8c30*/  @P0 BRA `(.L_x_27805) ;  /* 0x0000000c00280947 */ /* 0x000fea0003800000 */
[----:B------:R0:W-:Y:S01]  /*8c40*/  STG.E.64 desc[UR36][R4.64], R12 ;  /* 0x0000000c04007986 */ /* 0x0001e2000c101b24 */
[----:B------:R-:W-:Y:S01]  /*8c50*/  IMAD.MOV.U32 R2, RZ, RZ, R29 ;  /* 0x000000ffff027224 */ /* 0x000fe200078e001d */
[----:B------:R-:W-:Y:S06]  /*8c60*/  BRA `(.L_x_27800) ;  /* 0x0000000c00787947 */ /* 0x000fec0003800000 */
.L_x_27807:
[----:B------:R0:W-:Y:S01]  /*8c70*/  STG.E desc[UR36][R4.64], R12 ;  /* 0x0000000c04007986 */ /* 0x0001e2000c101924 */
[----:B------:R-:W-:Y:S01]  /*8c80*/  IMAD.MOV.U32 R2, RZ, RZ, R29 ;  /* 0x000000ffff027224 */ /* 0x000fe200078e001d */
[----:B------:R-:W-:Y:S06]  /*8c90*/  BRA `(.L_x_27800) ;  /* 0x0000000c006c7947 */ /* 0x000fec0003800000 */
.L_x_27806:
[----:B------:R0:W-:Y:S01]  /*8ca0*/  STG.E.U16 desc[UR36][R4.64], R12 ;  /* 0x0000000c04007986 */ /* 0x0001e2000c101524 */
[----:B------:R-:W-:Y:S01]  /*8cb0*/  IMAD.MOV.U32 R2, RZ, RZ, R29 ;  /* 0x000000ffff027224 */ /* 0x000fe200078e001d */
[----:B------:R-:W-:Y:S06]  /*8cc0*/  BRA `(.L_x_27800) ;  /* 0x0000000c00607947 */ /* 0x000fec0003800000 */
.L_x_27802:
[----:B------:R-:W-:-:S13]  /*8cd0*/  ISETP.GT.AND P0, PT, R0, 0x6, PT ;  /* 0x000000060000780c */ /* 0x000fda0003f04270 */
[----:B------:R-:W-:Y:S05]  /*8ce0*/  @P0 BRA `(.L_x_27808) ;  /* 0x0000000000340947 */ /* 0x000fea0003800000 */
[----:B------:R-:W-:-:S13]  /*8cf0*/  ISETP.NE.AND P0, PT, R0, 0x5, PT ;  /* 0x000000050000780c */ /* 0x000fda0003f05270 */
[----:B------:R-:W-:Y:S05]  /*8d00*/  @!P0 BRA `(.L_x_27809) ;  /* 0x0000000000188947 */ /* 0x000fea0003800000 */
[----:B------:R-:W-:-:S13]  /*8d10*/  ISETP.NE.AND P0, PT, R0, 0x6, PT ;  /* 0x000000060000780c */ /* 0x000fda0003f05270 */
[----:B------:R-:W-:Y:S05]  /*8d20*/  @P0 BRA `(.L_x_27805) ;  /* 0x0000000800ec0947 */ /* 0x000fea0003800000 */
[----:B------:R-:W0:Y:S01]  /*8d30*/  I2F.S64 R13, R12 ;  /* 0x0000000c000d7312 */ /* 0x000e220000301400 */
[----:B------:R-:W-:Y:S01]  /*8d40*/  IMAD.MOV.U32 R2, RZ, RZ, R29 ;  /* 0x000000ffff027224 */ /* 0x000fe200078e001d */
[----:B0-----:R0:W-:Y:S01]  /*8d50*/  STG.E desc[UR36][R4.64], R13 ;  /* 0x0000000d04007986 */ /* 0x0011e2000c101924 */
[----:B------:R-:W-:Y:S05]  /*8d60*/  BRA `(.L_x_27800) ;  /* 0x0000000c00387947 */ /* 0x000fea0003800000 */
.L_x_27809:
[----:B------:R-:W0:Y:S01]  /*8d70*/  I2F.S64 R0, R12 ;  /* 0x0000000c00007312 */ /* 0x000e220000301400 */
[----:B------:R-:W-:Y:S01]  /*8d80*/  IMAD.MOV.U32 R2, RZ, RZ, R29 ;  /* 0x000000ffff027224 */ /* 0x000fe200078e001d */
[----:B0-----:R-:W-:-:S05]  /*8d90*/  F2FP.F16.F32.PACK_AB R0, RZ, R0 ;  /* 0x00000000ff00723e */ /* 0x001fca00000000ff */
[----:B------:R2:W-:Y:S01]  /*8da0*/  STG.E.U16 desc[UR36][R4.64], R0 ;  /* 0x0000000004007986 */ /* 0x0005e2000c101524 */
[----:B------:R-:W-:Y:S05]  /*8db0*/  BRA `(.L_x_27800) ;  /* 0x0000000c00247947 */ /* 0x000fea0003800000 */
.L_x_27808:
[----:B------:R-:W-:-:S13]  /*8dc0*/  ISETP.NE.AND P0, PT, R0, 0x7, PT ;  /* 0x000000070000780c */ /* 0x000fda0003f05270 */
[----:B------:R-:W-:Y:S05]  /*8dd0*/  @!P0 BRA `(.L_x_27810) ;  /* 0x00000000003c8947 */ /* 0x000fea0003800000 */
[----:B------:R-:W-:-:S13]  /*8de0*/  ISETP.NE.AND P0, PT, R0, 0x8, PT ;  /* 0x000000080000780c */ /* 0x000fda0003f05270 */
[----:B------:R-:W-:Y:S05]  /*8df0*/  @!P0 BRA `(.L_x_27811) ;  /* 0x00000000001c8947 */ /* 0x000fea0003800000 */
[----:B------:R-:W-:-:S13]  /*8e00*/  ISETP.NE.AND P0, PT, R0, 0x9, PT ;  /* 0x000000090000780c */ /* 0x000fda0003f05270 */
[----:B------:R-:W-:Y:S05]  /*8e10*/  @P0 BRA `(.L_x_27805) ;  /* 0x0000000800b00947 */ /* 0x000fea0003800000 */
[----:B------:R-:W0:Y:S01]  /*8e20*/  I2F.S64 R6, R12 ;  /* 0x0000000c00067312 */ /* 0x000e220000301400 */
[----:B------:R-:W-:Y:S02]  /*8e30*/  IMAD.MOV.U32 R7, RZ, RZ, RZ ;  /* 0x000000ffff077224 */ /* 0x000fe400078e00ff */
[----:B------:R-:W-:-:S03]  /*8e40*/  IMAD.MOV.U32 R2, RZ, RZ, R29 ;  /* 0x000000ffff027224 */ /* 0x000fc600078e001d */
[----:B0-----:R0:W-:Y:S01]  /*8e50*/  STG.E.64 desc[UR36][R4.64], R6 ;  /* 0x0000000604007986 */ /* 0x0011e2000c101b24 */
[----:B------:R-:W-:Y:S05]  /*8e60*/  BRA `(.L_x_27800) ;  /* 0x0000000800f87947 */ /* 0x000fea0003800000 */
.L_x_27811:
[----:B------:R-:W0:Y:S01]  /*8e70*/  I2F.S64 R12, R12 ;  /* 0x0000000c000c7312 */ /* 0x000e220000301400 */
[----:B------:R-:W-:Y:S01]  /*8e80*/  IMAD.MOV.U32 R2, RZ, RZ, R29 ;  /* 0x000000ffff027224 */ /* 0x000fe200078e001d */
[----:B0-----:R-:W-:-:S04]  /*8e90*/  F2FP.F16.F32.PACK_AB R3, RZ, R12 ;  /* 0x0000000cff03723e */ /* 0x001fc800000000ff */
[----:B------:R-:W-:-:S05]  /*8ea0*/  PRMT R3, R3, 0x5410, RZ ;  /* 0x0000541003037816 */ /* 0x000fca00000000ff */
[----:B------:R0:W-:Y:S01]  /*8eb0*/  STG.E desc[UR36][R4.64], R3 ;  /* 0x0000000304007986 */ /* 0x0001e2000c101924 */
[----:B------:R-:W-:Y:S05]  /*8ec0*/  BRA `(.L_x_27800) ;  /* 0x0000000800e07947 */ /* 0x000fea0003800000 */
.L_x_27810:
[----:B------:R-:W0:Y:S01]  /*8ed0*/  I2F.F64.S64 R12, R12 ;  /* 0x0000000c000c7312 */ /* 0x000e220000301c00 */
[----:B------:R-:W-:Y:S01]  /*8ee0*/  IMAD.MOV.U32 R2, RZ, RZ, R29 ;  /* 0x000000ffff027224 */ /* 0x000fe200078e001d */
[----:B0-----:R0:W-:Y:S01]  /*8ef0*/  STG.E.64 desc[UR36][R4.64], R12 ;  /* 0x0000000c04007986 */ /* 0x0011e2000c101b24 */
[----:B------:R-:W-:Y:S05]  /*8f00*/  BRA `(.L_x_27800) ;  /* 0x0000000800d07947 */ /* 0x000fea0003800000 */
.L_x_27801:
        /* <DEDUP_REMOVED lines=8> */
[----:B------:R-:W-:Y:S01]  /*8f90*/  ISETP.NE.U32.AND P0, PT, R12, RZ, PT ;  /* 0x000000ff0c00720c */ /* 0x000fe20003f05070 */
[----:B------:R-:W-:-:S03]  /*8fa0*/  IMAD.MOV.U32 R2, RZ, RZ, R29 ;  /* 0x000000ffff027224 */ /* 0x000fc600078e001d */
[----:B------:R-:W-:-:S04]  /*8fb0*/  ISETP.NE.AND.EX P0, PT, R13, RZ, PT, P0 ;  /* 0x000000ff0d00720c */ /* 0x000fc80003f05300 */
[----:B------:R-:W-:-:S05]  /*8fc0*/  SEL R3, RZ, 0x1, !P0 ;  /* 0x00000001ff037807 */ /* 0x000fca0004000000 */
[----:B------:R0:W-:Y:S01]  /*8fd0*/  STG.E.U8 desc[UR36][R4.64], R3 ;  /* 0x0000000304007986 */ /* 0x0001e2000c101124 */
[----:B------:R-:W-:Y:S05]  /*8fe0*/  BRA `(.L_x_27800) ;  /* 0x0000000800987947 */ /* 0x000fea0003800000 */
.L_x_27814:
[----:B------:R-:W0:Y:S01]  /*8ff0*/  I2F.F64.S64 R12, R12 ;  /* 0x0000000c000c7312 */ /* 0x000e220000301c00 */
[----:B------:R-:W-:Y:S01]  /*9000*/  CS2R R14, SRZ ;  /* 0x00000000000e7805 */ /* 0x000fe2000001ff00 */
[----:B------:R-:W-:-:S04]  /*9010*/  IMAD.MOV.U32 R2, RZ, RZ, R29 ;  /* 0x000000ffff027224 */ /* 0x000fc800078e001d */
[----:B0-----:R0:W-:Y:S01]  /*9020*/  STG.E.128 desc[UR36][R4.64], R12 ;  /* 0x0000000c04007986 */ /* 0x0011e2000c101d24 */
[----:B------:R-:W-:Y:S05]  /*9030*/  BRA `(.L_x_27800) ;  /* 0x0000000800847947 */ /* 0x000fea0003800000 */
.L_x_27813:
        /* <DEDUP_REMOVED lines=21> */
.L_x_27818:
[----:B------:R-:W-:Y:S05]  /*9190*/  BSYNC B0 ;  /* 0x0000000000007941 */ /* 0x000fea0003800000 */
.L_x_27817:
[----:B------:R-:W-:Y:S01]  /*91a0*/  LOP3.LUT R3, R0, R3, RZ, 0xfc, !PT ;  /* 0x0000000300037212 */ /* 0x000fe200078efcff */
[----:B------:R-:W-:-:S04]  /*91b0*/  IMAD.MOV.U32 R2, RZ, RZ, R29 ;  /* 0x000000ffff027224 */ /* 0x000fc800078e001d */
[----:B------:R0:W-:Y:S01]  /*91c0*/  STG.E.U8 desc[UR36][R4.64], R3 ;  /* 0x0000000304007986 */ /* 0x0001e2000c101124 */
[----:B------:R-:W-:Y:S05]  /*91d0*/  BRA `(.L_x_27800) ;  /* 0x00000008001c7947 */ /* 0x000fea0003800000 */
.L_x_27816:
        /* <DEDUP_REMOVED lines=13> */
.L_x_27820:
[----:B------:R-:W-:Y:S01]  /*92b0*/  IMAD.MOV.U32 R0, RZ, RZ, 0x7f ;  /* 0x0000007fff007424 */ /* 0x000fe200078e00ff */
[----:B------:R-:W-:-:S04]  /*92c0*/  ISETP.GT.U32.AND P0, PT, R2, 0x7f800000, PT ;  /* 0x7f8000000200780c */ /* 0x000fc80003f04070 */
[----:B------:R-:W-:-:S09]  /*92d0*/  SEL R0, R0, 0x7c, P0 ;  /* 0x0000007c00007807 */ /* 0x000fd20000000000 */
.L_x_27821:
[----:B------:R-:W-:Y:S05]  /*92e0*/  BSYNC B0 ;  /* 0x0000000000007941 */ /* 0x000fea0003800000 */
.L_x_27819:
[----:B------:R-:W-:-:S04]  /*92f0*/  LOP3.LUT R2, R13, 0x80000000, RZ, 0xc0, !PT ;  /* 0x800000000d027812 */ /* 0x000fc800078ec0ff */
[----:B------:R-:W-:Y:S01]  /*9300*/  SHF.R.U32.HI R3, RZ, 0x18, R2 ;  /* 0x00000018ff037819 */ /* 0x000fe20000011602 */
[----:B------:R-:W-:-:S03]  /*9310*/  IMAD.MOV.U32 R2, RZ, RZ, R29 ;  /* 0x000000ffff027224 */ /* 0x000fc600078e001d */
[----:B------:R-:W-:-:S05]  /*9320*/  LOP3.LUT R3, R0, R3, RZ, 0xfc, !PT ;  /* 0x0000000300037212 */ /* 0x000fca00078efcff */
[----:B------:R0:W-:Y:S01]  /*9330*/  STG.E.U8 desc[UR36][R4.64], R3 ;  /* 0x0000000304007986 */ /* 0x0001e2000c101124 */
[----:B------:R-:W-:Y:S05]  /*9340*/  BRA `(.L_x_27800) ;  /* 0x0000000400c07947 */ /* 0x000fea0003800000 */
.L_x_27815:
[----:B------:R-:W0:Y:S01]  /*9350*/  I2F.S64 R0, R12 ;  /* 0x0000000c00007312 */ /* 0x000e220000301400 */
[----:B------:R-:W-:Y:S01]  /*9360*/  IMAD.MOV.U32 R2, RZ, RZ, R29 ;  /* 0x000000ffff027224 */ /* 0x000fe200078e001d */
[----:B0-----:R-:W-:-:S05]  /*9370*/  F2FP.BF16.F32.PACK_AB R0, RZ, R0 ;  /* 0x00000000ff00723e */ /* 0x001fca00000010ff */
[----:B------:R0:W-:Y:S01]  /*9380*/  STG.E.U16 desc[UR36][R4.64], R0 ;  /* 0x0000000004007986 */ /* 0x0001e2000c101524 */
[----:B------:R-:W-:Y:S05]  /*9390*/  BRA `(.L_x_27800) ;  /* 0x0000000400ac7947 */ /* 0x000fea0003800000 */
.L_x_27812:
        /* <DEDUP_REMOVED lines=11> */
.L_x_27824:
        /* <DEDUP_REMOVED lines=17> */
.L_x_27827:
[----:B------:R-:W-:-:S04]  /*9560*/  LOP3.LUT R0, R13, 0x80000000, RZ, 0xc0, !PT ;  /* 0x800000000d007812 */ /* 0x000fc800078ec0ff */
[----:B------:R-:W-:-:S04]  /*9570*/  SHF.R.U32.HI R3, RZ, 0x18, R0 ;  /* 0x00000018ff037819 */ /* 0x000fc80000011600 */
[----:B------:R-:W-:-:S04]  /*9580*/  LOP3.LUT R2, R2, R3, RZ, 0xfc, !PT ;  /* 0x0000000302027212 */ /* 0x000fc800078efcff */
[----:B------:R-:W-:-:S07]  /*9590*/  PRMT R0, R2, 0x7610, R0 ;  /* 0x0000761002007816 */ /* 0x000fce0000000000 */
.L_x_27826:
[----:B------:R-:W-:Y:S05]  /*95a0*/  BSYNC B0 ;  /* 0x0000000000007941 */ /* 0x000fea0003800000 */
.L_x_27825:
[----:B------:R0:W-:Y:S01]  /*95b0*/  STG.E.U8 desc[UR36][R4.64], R0 ;  /* 0x0000000004007986 */ /* 0x0001e2000c101124 */
[----:B------:R-:W-:Y:S01]  /*95c0*/  IMAD.MOV.U32 R2, RZ, RZ, R29 ;  /* 0x000000ffff027224 */ /* 0x000fe200078e001d */
[----:B------:R-:W-:Y:S06]  /*95d0*/  BRA `(.L_x_27800) ;  /* 0x00000004001c7947 */ /* 0x000fec0003800000 */
.L_x_27823:
        /* <DEDUP_REMOVED lines=17> */
.L_x_27830:
[----:B------:R-:W-:-:S04]  /*96f0*/  LOP3.LUT R0, R13, 0x80000000, RZ, 0xc0, !PT ;  /* 0x800000000d007812 */ /* 0x000fc800078ec0ff */
[----:B------:R-:W-:-:S04]  /*9700*/  SHF.R.U32.HI R3, RZ, 0x18, R0 ;  /* 0x00000018ff037819 */ /* 0x000fc80000011600 */
[----:B------:R-:W-:-:S04]  /*9710*/  LOP3.LUT R2, R2, R3, RZ, 0xfc, !PT ;  /* 0x0000000302027212 */ /* 0x000fc800078efcff */
[----:B------:R-:W-:-:S07]  /*9720*/  PRMT R0, R2, 0x7610, R0 ;  /* 0x0000761002007816 */ /* 0x000fce0000000000 */
.L_x_27829:
[----:B------:R-:W-:Y:S05]  /*9730*/  BSYNC B0 ;  /* 0x0000000000007941 */ /* 0x000fea0003800000 */
.L_x_27828:
[----:B------:R0:W-:Y:S01]  /*9740*/  STG.E.U8 desc[UR36][R4.64], R0 ;  /* 0x0000000004007986 */ /* 0x0001e2000c101124 */
[----:B------:R-:W-:Y:S01]  /*9750*/  IMAD.MOV.U32 R2, RZ, RZ, R29 ;  /* 0x000000ffff027224 */ /* 0x000fe200078e001d */
[----:B------:R-:W-:Y:S06]  /*9760*/  BRA `(.L_x_27800) ;  /* 0x0000000000b87947 */ /* 0x000fec0003800000 */
.L_x_27822:
        /* <DEDUP_REMOVED lines=18> */
[----:B------:R-:W-:Y:S02]  /*9890*/  @!P0 IMAD.MOV R0, RZ, RZ, R2 ;  /* 0x000000ffff008224 */ /* 0x000fe400078e0202 */
[----:B------:R-:W-:Y:S02]  /*98a0*/  IMAD.MOV.U32 R2, RZ, RZ, R29 ;  /* 0x000000ffff027224 */ /* 0x000fe400078e001d */
[----:B------:R-:W-:-:S05]  /*98b0*/  @P2 IMAD.MOV.U32 R3, RZ, RZ, R0 ;  /* 0x000000ffff032224 */ /* 0x000fca00078e0000 */
[----:B------:R0:W-:Y:S01]  /*98c0*/  STG.E.U8 desc[UR36][R4.64], R3 ;  /* 0x0000000304007986 */ /* 0x0001e2000c101124 */
[----:B------:R-:W-:Y:S05]  /*98d0*/  BRA `(.L_x_27800) ;  /* 0x00000000005c7947 */ /* 0x000fea0003800000 */
.L_x_27805:
        /* <DEDUP_REMOVED lines=15> */
[----:B01-34-:R-:W-:Y:S05]  /*99d0*/  CALL.ABS.NOINC R2 ;  /* 0x0000000002007343 */ /* 0x01bfea0003c00000 */
.L_x_27833:
[----:B------:R-:W-:Y:S01]  /*99e0*/  IMAD.MOV.U32 R2, RZ, RZ, R29 ;  /* 0x000000ffff027224 */ /* 0x000fe200078e001d */
[----:B------:R-:W-:Y:S06]  /*99f0*/  BRA `(.L_x_27800) ;  /* 0x0000000000147947 */ /* 0x000fec0003800000 */
.L_x_27832:
[----:B------:R0:W-:Y:S01]  /*9a00*/  STG.E.64 desc[UR36][R4.64], R12 ;  /* 0x0000000c04007986 */ /* 0x0001e2000c101b24 */
[----:B------:R-:W-:Y:S01]  /*9a10*/  IMAD.MOV.U32 R2, RZ, RZ, R29 ;  /* 0x000000ffff027224 */ /* 0x000fe200078e001d */
[----:B------:R-:W-:Y:S06]  /*9a20*/  BRA `(.L_x_27800) ;  /* 0x0000000000087947 */ /* 0x000fec0003800000 */
.L_x_27831:
[----:B------:R0:W-:Y:S01]  /*9a30*/  STG.E desc[UR36][R4.64], R12 ;  /* 0x0000000c04007986 */ /* 0x0001e2000c101924 */
[----:B------:R-:W-:-:S07]  /*9a40*/  IMAD.MOV.U32 R2, RZ, RZ, R29 ;  /* 0x000000ffff027224 */ /* 0x000fce00078e001d */
.L_x_27800:
[----:B------:R-:W-:Y:S05]  /*9a50*/  BSYNC B6 ;  /* 0x0000000000067941 */ /* 0x000fea0003800000 */
.L_x_27799:
[----:B------:R-:W-:Y:S01]  /*9a60*/  ISETP.GE.AND P0, PT, R2, R34, PT ;  /* 0x000000220200720c */ /* 0x000fe20003f06270 */
[----:B------:R-:W-:-:S12]  /*9a70*/  BSSY B6, `(.L_x_27834) ;  /* 0x00001d4000067945 */ /* 0x000fd80003800000 */
[----:B------:R-:W-:Y:S05]  /*9a80*/  @P0 BRA `(.L_x_27835) ;  /* 0x0000001c00480947 */ /* 0x000fea0003800000 */
[----:B0-2---:R-:W0:Y:S01]  /*9a90*/  LDC.64 R4, c[0x0][0x218] ;  /* 0x00008600ff047b82 */ /* 0x005e220000000a00 */
        /* <DEDUP_REMOVED lines=19> */
.L_x_27839:
[----:B------:R0:W-:Y:S01]  /*9bd0*/  STG.E.U8 desc[UR36][R4.64], R26 ;  /* 0x0000001a04007986 */ /* 0x0001e2000c101124 */
[----:B------:R-:W-:Y:S05]  /*9be0*/  BRA `(.L_x_27841) ;  /* 0x0000000c00447947 */ /* 0x000fea0003800000 */
.L_x_27838:
        /* <DEDUP_REMOVED lines=8> */
.L_x_27843:
[----:B------:R0:W-:Y:S01]  /*9c70*/  STG.E desc[UR36][R4.64], R26 ;  /* 0x0000001a04007986 */ /* 0x0001e2000c101924 */
[----:B------:R-:W-:Y:S05]  /*9c80*/  BRA `(.L_x_27841) ;  /* 0x0000000c001c7947 */ /* 0x000fea0003800000 */
.L_x_27842:
[----:B------:R0:W-:Y:S01]  /*9c90*/  STG.E.U16 desc[UR36][R4.64], R26 ;  /* 0x0000001a04007986 */ /* 0x0001e2000c101524 */
[----:B------:R-:W-:Y:S05]  /*9ca0*/  BRA `(.L_x_27841) ;  /* 0x0000000c00147947 */ /* 0x000fea0003800000 */
.L_x_27837:
        /* <DEDUP_REMOVED lines=9> */
.L_x_27845:
[----:B------:R-:W0:Y:S02]  /*9d40*/  I2F.S64 R0, R26 ;  /* 0x0000001a00007312 */ /* 0x000e240000301400 */
[----:B0-----:R-:W-:-:S05]  /*9d50*/  F2FP.F16.F32.PACK_AB R0, RZ, R0 ;  /* 0x00000000ff00723e */ /* 0x001fca00000000ff */
[----:B------:R0:W-:Y:S01]  /*9d60*/  STG.E.U16 desc[UR36][R4.64], R0 ;  /* 0x0000000004007986 */ /* 0x0001e2000c101524 */
[----:B------:R-:W-:Y:S05]  /*9d70*/  BRA `(.L_x_27841) ;  /* 0x0000000800e07947 */ /* 0x000fea0003800000 */
.L_x_27844:
        /* <DEDUP_REMOVED lines=10> */
.L_x_27847:
[----:B------:R-:W0:Y:S02]  /*9e20*/  I2F.S64 R26, R26 ;  /* 0x0000001a001a7312 */ /* 0x000e240000301400 */
[----:B0-----:R-:W-:-:S04]  /*9e30*/  F2FP.F16.F32.PACK_AB R3, RZ, R26 ;  /* 0x0000001aff03723e */ /* 0x001fc800000000ff */
[----:B------:R-:W-:-:S05]  /*9e40*/  PRMT R3, R3, 0x5410, RZ ;  /* 0x0000541003037816 */ /* 0x000fca00000000ff */
[----:B------:R0:W-:Y:S01]  /*9e50*/  STG.E desc[UR36][R4.64], R3 ;  /* 0x0000000304007986 */ /* 0x0001e2000c101924 */
[----:B------:R-:W-:Y:S05]  /*9e60*/  BRA `(.L_x_27841) ;  /* 0x0000000800a47947 */ /* 0x000fea0003800000 */
.L_x_27846:
[----:B------:R-:W0:Y:S02]  /*9e70*/  I2F.F64.S64 R26, R26 ;  /* 0x0000001a001a7312 */ /* 0x000e240000301c00 */
[----:B0-----:R0:W-:Y:S01]  /*9e80*/  STG.E.64 desc[UR36][R4.64], R26 ;  /* 0x0000001a04007986 */ /* 0x0011e2000c101b24 */
[----:B------:R-:W-:Y:S05]  /*9e90*/  BRA `(.L_x_27841) ;  /* 0x0000000800987947 */ /* 0x000fea0003800000 */
.L_x_27836:
        /* <DEDUP_REMOVED lines=13> */
.L_x_27850:
[----:B------:R-:W0:Y:S01]  /*9f70*/  I2F.F64.S64 R8, R26 ;  /* 0x0000001a00087312 */ /* 0x000e220000301c00 */
[----:B------:R-:W-:-:S05]  /*9f80*/  CS2R R10, SRZ ;  /* 0x00000000000a7805 */ /* 0x000fca000001ff00 */
[----:B0-----:R0:W-:Y:S01]  /*9f90*/  STG.E.128 desc[UR36][R4.64], R8 ;  /* 0x0000000804007986 */ /* 0x0011e2000c101d24 */
[----:B------:R-:W-:Y:S05]  /*9fa0*/  BRA `(.L_x_27841) ;  /* 0x0000000800547947 */ /* 0x000fea0003800000 */
.L_x_27849:
        /* <DEDUP_REMOVED lines=21> */
.L_x_27854:
[----:B------:R-:W-:Y:S05]  /*a100*/  BSYNC B0 ;  /* 0x0000000000007941 */ /* 0x000fea0003800000 */
.L_x_27853:
[----:B------:R-:W-:-:S05]  /*a110*/  LOP3.LUT R7, R0, R7, RZ, 0xfc, !PT ;  /* 0x0000000700077212 */ /* 0x000fca00078efcff */
[----:B------:R0:W-:Y:S01]  /*a120*/  STG.E.U8 desc[UR36][R4.64], R7 ;  /* 0x0000000704007986 */ /* 0x0001e2000c101124 */
[----:B------:R-:W-:Y:S05]  /*a130*/  BRA `(.L_x_27841) ;  /* 0x0000000400f07947 */ /* 0x000fea0003800000 */
.L_x_27852:
        /* <DEDUP_REMOVED lines=13> */
.L_x_27856:
[----:B------:R-:W-:Y:S01]  /*a210*/  IMAD.MOV.U32 R0, RZ, RZ, 0x7f ;  /* 0x0000007fff007424 */ /* 0x000fe200078e00ff */
[----:B------:R-:W-:-:S04]  /*a220*/  ISETP.GT.U32.AND P0, PT, R3, 0x7f800000, PT ;  /* 0x7f8000000300780c */ /* 0x000fc80003f04070 */
[----:B------:R-:W-:-:S09]  /*a230*/  SEL R0, R0, 0x7c, P0 ;  /* 0x0000007c00007807 */ /* 0x000fd20000000000 */
.L_x_27857:
[----:B------:R-:W-:Y:S05]  /*a240*/  BSYNC B0 ;  /* 0x0000000000007941 */ /* 0x000fea0003800000 */
.L_x_27855:
[----:B------:R-:W-:-:S04]  /*a250*/  LOP3.LUT R3, R27, 0x80000000, RZ, 0xc0, !PT ;  /* 0x800000001b037812 */ /* 0x000fc800078ec0ff */
[----:B------:R-:W-:-:S04]  /*a260*/  SHF.R.U32.HI R3, RZ, 0x18, R3 ;  /* 0x00000018ff037819 */ /* 0x000fc80000011603 */
[----:B------:R-:W-:-:S05]  /*a270*/  LOP3.LUT R3, R0, R3, RZ, 0xfc, !PT ;  /* 0x0000000300037212 */ /* 0x000fca00078efcff */
[----:B------:R0:W-:Y:S01]  /*a280*/  STG.E.U8 desc[UR36][R4.64], R3 ;  /* 0x0000000304007986 */ /* 0x0001e2000c101124 */
[----:B------:R-:W-:Y:S05]  /*a290*/  BRA `(.L_x_27841) ;  /* 0x0000000400987947 */ /* 0x000fea0003800000 */
.L_x_27851:
[----:B------:R-:W0:Y:S02]  /*a2a0*/  I2F.S64 R0, R26 ;  /* 0x0000001a00007312 */ /* 0x000e240000301400 */
[----:B0-----:R-:W-:-:S05]  /*a2b0*/  F2FP.BF16.F32.PACK_AB R0, RZ, R0 ;  /* 0x00000000ff00723e */ /* 0x001fca00000010ff */
[----:B------:R0:W-:Y:S01]  /*a2c0*/  STG.E.U16 desc[UR36][R4.64], R0 ;  /* 0x0000000004007986 */ /* 0x0001e2000c101524 */
[----:B------:R-:W-:Y:S05]  /*a2d0*/  BRA `(.L_x_27841) ;  /* 0x0000000400887947 */ /* 0x000fea0003800000 */
.L_x_27848:
        /* <DEDUP_REMOVED lines=10> */
.L_x_27860:
        /* <DEDUP_REMOVED lines=17> */
.L_x_27863:
[----:B------:R-:W-:-:S04]  /*a490*/  LOP3.LUT R0, R27, 0x80000000, RZ, 0xc0, !PT ;  /* 0x800000001b007812 */ /* 0x000fc800078ec0ff */
[----:B------:R-:W-:-:S04]  /*a4a0*/  SHF.R.U32.HI R0, RZ, 0x18, R0 ;  /* 0x00000018ff007819 */ /* 0x000fc80000011600 */
[----:B------:R-:W-:-:S07]  /*a4b0*/  LOP3.LUT R0, R3, R0, RZ, 0xfc, !PT ;  /* 0x0000000003007212 */ /* 0x000fce00078efcff */
.L_x_27862:
[----:B------:R-:W-:Y:S05]  /*a4c0*/  BSYNC B0 ;  /* 0x0000000000007941 */ /* 0x000fea0003800000 */
.L_x_27861:
[----:B------:R0:W-:Y:S01]  /*a4d0*/  STG.E.U8 desc[UR36][R4.64], R0 ;  /* 0x0000000004007986 */ /* 0x0001e2000c101124 */
[----:B------:R-:W-:Y:S05]  /*a4e0*/  BRA `(.L_x_27841) ;  /* 0x0000000400047947 */ /* 0x000fea0003800000 */
.L_x_27859:
        /* <DEDUP_REMOVED lines=17> */
.L_x_27866:
[----:B------:R-:W-:-:S04]  /*a600*/  LOP3.LUT R0, R27, 0x80000000, RZ, 0xc0, !PT ;  /* 0x800000001b007812 */ /* 0x000fc800078ec0ff */
[----:B------:R-:W-:-:S04]  /*a610*/  SHF.R.U32.HI R0, RZ, 0x18, R0 ;  /* 0x00000018ff007819 */ /* 0x000fc80000011600 */
[----:B------:R-:W-:-:S07]  /*a620*/  LOP3.LUT R0, R3, R0, RZ, 0xfc, !PT ;  /* 0x0000000003007212 */ /* 0x000fce00078efcff */
.L_x_27865:
[----:B------:R-:W-:Y:S05]  /*a630*/  BSYNC B0 ;  /* 0x0000000000007941 */ /* 0x000fea0003800000 */
.L_x_27864:
[----:B------:R0:W-:Y:S01]  /*a640*/  STG.E.U8 desc[UR36][R4.64], R0 ;  /* 0x0000000004007986 */ /* 0x0001e2000c101124 */
[----:B------:R-:W-:Y:S05]  /*a650*/  BRA `(.L_x_27841) ;  /* 0x0000000000a87947 */ /* 0x000fea0003800000 */
.L_x_27858:
        /* <DEDUP_REMOVED lines=22> */
.L_x_27840:
        /* <DEDUP_REMOVED lines=16> */
.L_x_27869:
[----:B------:R-:W-:Y:S05]  /*a8c0*/  BRA `(.L_x_27841) ;  /* 0x00000000000c7947 */ /* 0x000fea0003800000 */
.L_x_27868:
[----:B------:R0:W-:Y:S01]  /*a8d0*/  STG.E.64 desc[UR36][R4.64], R26 ;  /* 0x0000001a04007986 */ /* 0x0001e2000c101b24 */
[----:B------:R-:W-:Y:S05]  /*a8e0*/  BRA `(.L_x_27841) ;  /* 0x0000000000047947 */ /* 0x000fea0003800000 */
.L_x_27867:
[----:B------:R0:W-:Y:S02]  /*a8f0*/  STG.E desc[UR36][R4.64], R26 ;  /* 0x0000001a04007986 */ /* 0x0001e4000c101924 */
.L_x_27841:
[----:B------:R-:W-:-:S05]  /*a900*/  VIADD R2, R2, 0x80 ;  /* 0x0000008002027836 */ /* 0x000fca0000000000 */
[----:B------:R-:W-:-:S13]  /*a910*/  ISETP.GE.AND P0, PT, R2, R34, PT ;  /* 0x000000220200720c */ /* 0x000fda0003f06270 */
        /* <DEDUP_REMOVED lines=21> */
.L_x_27873:
[----:B------:R0:W-:Y:S01]  /*aa70*/  STG.E.U8 desc[UR36][R4.64], R18 ;  /* 0x0000001204007986 */ /* 0x0001e2000c101124 */
[----:B------:R-:W-:Y:S05]  /*aa80*/  BRA `(.L_x_27875) ;  /* 0x0000000c00447947 */ /* 0x000fea0003800000 */
.L_x_27872:
        /* <DEDUP_REMOVED lines=8> */
.L_x_27877:
[----:B------:R0:W-:Y:S01]  /*ab10*/  STG.E desc[UR36][R4.64], R18 ;  /* 0x0000001204007986 */ /* 0x0001e2000c101924 */
[----:B------:R-:W-:Y:S05]  /*ab20*/  BRA `(.L_x_27875) ;  /* 0x0000000c001c7947 */ /* 0x000fea0003800000 */
.L_x_27876:
[----:B------:R0:W-:Y:S01]  /*ab30*/  STG.E.U16 desc[UR36][R4.64], R18 ;  /* 0x0000001204007986 */ /* 0x0001e2000c101524 */
[----:B------:R-:W-:Y:S05]  /*ab40*/  BRA `(.L_x_27875) ;  /* 0x0000000c00147947 */ /* 0x000fea0003800000 */
.L_x_27871:
        /* <DEDUP_REMOVED lines=9> */
.L_x_27879:
[----:B------:R-:W0:Y:S02]  /*abe0*/  I2F.S64 R0, R18 ;  /* 0x0000001200007312 */ /* 0x000e240000301400 */
[----:B0-----:R-:W-:-:S05]  /*abf0*/  F2FP.F16.F32.PACK_AB R0, RZ, R0 ;  /* 0x00000000ff00723e */ /* 0x001fca00000000ff */
[----:B------:R0:W-:Y:S01]  /*ac00*/  STG.E.U16 desc[UR36][R4.64], R0 ;  /* 0x0000000004007986 */ /* 0x0001e2000c101524 */
[----:B------:R-:W-:Y:S05]  /*ac10*/  BRA `(.L_x_27875) ;  /* 0x0000000800e07947 */ /* 0x000fea0003800000 */
.L_x_27878:
        /* <DEDUP_REMOVED lines=10> */
.L_x_27881:
[----:B------:R-:W0:Y:S02]  /*acc0*/  I2F.S64 R18, R18 ;  /* 0x0000001200127312 */ /* 0x000e240000301400 */
[----:B0-----:R-:W-:-:S04]  /*acd0*/  F2FP.F16.F32.PACK_AB R3, RZ, R18 ;  /* 0x00000012ff03723e */ /* 0x001fc800000000ff */
[----:B------:R-:W-:-:S05]  /*ace0*/  PRMT R3, R3, 0x5410, RZ ;  /* 0x0000541003037816 */ /* 0x000fca00000000ff */
[----:B------:R0:W-:Y:S01]  /*acf0*/  STG.E desc[UR36][R4.64], R3 ;  /* 0x0000000304007986 */ /* 0x0001e2000c101924 */
[----:B------:R-:W-:Y:S05]  /*ad00*/  BRA `(.L_x_27875) ;  /* 0x0000000800a47947 */ /* 0x000fea0003800000 */
.L_x_27880:
[----:B------:R-:W0:Y:S02]  /*ad10*/  I2F.F64.S64 R18, R18 ;  /* 0x0000001200127312 */ /* 0x000e240000301c00 */
[----:B0-----:R0:W-:Y:S01]  /*ad20*/  STG.E.64 desc[UR36][R4.64], R18 ;  /* 0x0000001204007986 */ /* 0x0011e2000c101b24 */
[----:B------:R-:W-:Y:S05]  /*ad30*/  BRA `(.L_x_27875) ;  /* 0x0000000800987947 */ /* 0x000fea0003800000 */
.L_x_27870:
        /* <DEDUP_REMOVED lines=13> */
.L_x_27884:
[----:B------:R-:W0:Y:S01]  /*ae10*/  I2F.F64.S64 R8, R18 ;  /* 0x0000001200087312 */ /* 0x000e220000301c00 */
[----:B------:R-:W-:-:S05]  /*ae20*/  CS2R R10, SRZ ;  /* 0x00000000000a7805 */ /* 0x000fca000001ff00 */
[----:B0-----:R0:W-:Y:S01]  /*ae30*/  STG.E.128 desc[UR36][R4.64], R8 ;  /* 0x0000000804007986 */ /* 0x0011e2000c101d24 */
[----:B------:R-:W-:Y:S05]  /*ae40*/  BRA `(.L_x_27875) ;  /* 0x0000000800547947 */ /* 0x000fea0003800000 */
.L_x_27883:
        /* <DEDUP_REMOVED lines=21> */
.L_x_27888:
[----:B------:R-:W-:Y:S05]  /*afa0*/  BSYNC B0 ;  /* 0x0000000000007941 */ /* 0x000fea0003800000 */
.L_x_27887:
[----:B------:R-:W-:-:S05]  /*afb0*/  LOP3.LUT R7, R0, R7, RZ, 0xfc, !PT ;  /* 0x0000000700077212 */ /* 0x000fca00078efcff */
[----:B------:R0:W-:Y:S01]  /*afc0*/  STG.E.U8 desc[UR36][R4.64], R7 ;  /* 0x0000000704007986 */ /* 0x0001e2000c101124 */
[----:B------:R-:W-:Y:S05]  /*afd0*/  BRA `(.L_x_27875) ;  /* 0x0000000400f07947 */ /* 0x000fea0003800000 */
.L_x_27886:
        /* <DEDUP_REMOVED lines=13> */
.L_x_27890:
[----:B------:R-:W-:Y:S01]  /*b0b0*/  IMAD.MOV.U32 R0, RZ, RZ, 0x7f ;  /* 0x0000007fff007424 */ /* 0x000fe200078e00ff */
[----:B------:R-:W-:-:S04]  /*b0c0*/  ISETP.GT.U32.AND P0, PT, R3, 0x7f800000, PT ;  /* 0x7f8000000300780c */ /* 0x000fc80003f04070 */
[----:B------:R-:W-:-:S09]  /*b0d0*/  SEL R0, R0, 0x7c, P0 ;  /* 0x0000007c00007807 */ /* 0x000fd20000000000 */
.L_x_27891:
[----:B------:R-:W-:Y:S05]  /*b0e0*/  BSYNC B0 ;  /* 0x0000000000007941 */ /* 0x000fea0003800000 */
.L_x_27889:
[----:B------:R-:W-:-:S04]  /*b0f0*/  LOP3.LUT R3, R19, 0x80000000, RZ, 0xc0, !PT ;  /* 0x8000000013037812 */ /* 0x000fc800078ec0ff */
[----:B------:R-:W-:-:S04]  /*b100*/  SHF.R.U32.HI R3, RZ, 0x18, R3 ;  /* 0x00000018ff037819 */ /* 0x000fc80000011603 */
[----:B------:R-:W-:-:S05]  /*b110*/  LOP3.LUT R3, R0, R3, RZ, 0xfc, !PT ;  /* 0x0000000300037212 */ /* 0x000fca00078efcff */
[----:B------:R0:W-:Y:S01]  /*b120*/  STG.E.U8 desc[UR36][R4.64], R3 ;  /* 0x0000000304007986 */ /* 0x0001e2000c101124 */
[----:B------:R-:W-:Y:S05]  /*b130*/  BRA `(.L_x_27875) ;  /* 0x0000000400987947 */ /* 0x000fea0003800000 */
.L_x_27885:
[----:B------:R-:W0:Y:S02]  /*b140*/  I2F.S64 R0, R18 ;  /* 0x0000001200007312 */ /* 0x000e240000301400 */
[----:B0-----:R-:W-:-:S05]  /*b150*/  F2FP.BF16.F32.PACK_AB R0, RZ, R0 ;  /* 0x00000000ff00723e */ /* 0x001fca00000010ff */
[----:B------:R0:W-:Y:S01]  /*b160*/  STG.E.U16 desc[UR36][R4.64], R0 ;  /* 0x0000000004007986 */ /* 0x0001e2000c101524 */
[----:B------:R-:W-:Y:S05]  /*b170*/  BRA `(.L_x_27875) ;  /* 0x0000000400887947 */ /* 0x000fea0003800000 */
.L_x_27882:
        /* <DEDUP_REMOVED lines=10> */
.L_x_27894:
        /* <DEDUP_REMOVED lines=17> */
.L_x_27897:
[----:B------:R-:W-:-:S04]  /*b330*/  LOP3.LUT R0, R19, 0x80000000, RZ, 0xc0, !PT ;  /* 0x8000000013007812 */ /* 0x000fc800078ec0ff */
[----:B------:R-:W-:-:S04]  /*b340*/  SHF.R.U32.HI R0, RZ, 0x18, R0 ;  /* 0x00000018ff007819 */ /* 0x000fc80000011600 */
[----:B------:R-:W-:-:S07]  /*b350*/  LOP3.LUT R0, R3, R0, RZ, 0xfc, !PT ;  /* 0x0000000003007212 */ /* 0x000fce00078efcff */
.L_x_27896:
[----:B------:R-:W-:Y:S05]  /*b360*/  BSYNC B0 ;  /* 0x0000000000007941 */ /* 0x000fea0003800000 */
.L_x_27895:
[----:B------:R0:W-:Y:S01]  /*b370*/  STG.E.U8 desc[UR36][R4.64], R0 ;  /* 0x0000000004007986 */ /* 0x0001e2000c101124 */
[----:B------:R-:W-:Y:S05]  /*b380*/  BRA `(.L_x_27875) ;  /* 0x0000000400047947 */ /* 0x000fea0003800000 */
.L_x_27893:
        /* <DEDUP_REMOVED lines=17> */
.L_x_27900:
[----:B------:R-:W-:-:S04]  /*b4a0*/  LOP3.LUT R0, R19, 0x80000000, RZ, 0xc0, !PT ;  /* 0x8000000013007812 */ /* 0x000fc800078ec0ff */
[----:B------:R-:W-:-:S04]  /*b4b0*/  SHF.R.U32.HI R0, RZ, 0x18, R0 ;  /* 0x00000018ff007819 */ /* 0x000fc80000011600 */
[----:B------:R-:W-:-:S07]  /*b4c0*/  LOP3.LUT R0, R3, R0, RZ, 0xfc, !PT ;  /* 0x0000000003007212 */ /* 0x000fce00078efcff */
.L_x_27899:
[----:B------:R-:W-:Y:S05]  /*b4d0*/  BSYNC B0 ;  /* 0x0000000000007941 */ /* 0x000fea0003800000 */
.L_x_27898:
[----:B------:R0:W-:Y:S01]  /*b4e0*/  STG.E.U8 desc[UR36][R4.64], R0 ;  /* 0x0000000004007986 */ /* 0x0001e2000c101124 */
[----:B------:R-:W-:Y:S05]  /*b4f0*/  BRA `(.L_x_27875) ;  /* 0x0000000000a87947 */ /* 0x000fea0003800000 */
.L_x_27892:
        /* <DEDUP_REMOVED lines=22> */
.L_x_27874:
        /* <DEDUP_REMOVED lines=15> */
[----:B-1234-:R-:W-:Y:S05]  /*b750*/  CALL.ABS.NOINC R14 ;  /* 0x000000000e007343 */ /* 0x01efea0003c00000 */
.L_x_27903:
[----:B------:R-:W-:Y:S05]  /*b760*/  BRA `(.L_x_27875) ;  /* 0x00000000000c7947 */ /* 0x000fea0003800000 */
.L_x_27902:
[----:B------:R2:W-:Y:S01]  /*b770*/  STG.E.64 desc[UR36][R4.64], R18 ;  /* 0x0000001204007986 */ /* 0x0005e2000c101b24 */
[----:B------:R-:W-:Y:S05]  /*b780*/  BRA `(.L_x_27875) ;  /* 0x0000000000047947 */ /* 0x000fea0003800000 */
.L_x_27901:
[----:B------:R0:W-:Y:S02]  /*b790*/  STG.E desc[UR36][R4.64], R18 ;  /* 0x0000001204007986 */ /* 0x0001e4000c101924 */
.L_x_27875:
[----:B------:R-:W-:-:S07]  /*b7a0*/  VIADD R2, R2, 0x80 ;  /* 0x0000008002027836 */ /* 0x000fce0000000000 */
.L_x_27835:
[----:B------:R-:W-:Y:S05]  /*b7b0*/  BSYNC B6 ;  /* 0x0000000000067941 */ /* 0x000fea0003800000 */
.L_x_27834:
[----:B------:R-:W-:-:S13]  /*b7c0*/  ISETP.GE.AND P0, PT, R2, R34, PT ;  /* 0x000000220200720c */ /* 0x000fda0003f06270 */
[----:B------:R-:W-:Y:S05]  /*b7d0*/  @P0 EXIT ;  /* 0x000000000000094d */ /* 0x000fea0003800000 */
[----:B0-2---:R-:W0:Y:S01]  /*b7e0*/  LDC.64 R4, c[0x0][0x218] ;  /* 0x00008600ff047b82 */ /* 0x005e220000000a00 */
        /* <DEDUP_REMOVED lines=18> */
.L_x_27907:
[----:B------:R-:W-:Y:S01]  /*b910*/  STG.E.U8 desc[UR36][R2.64], R16 ;  /* 0x0000001002007986 */ /* 0x000fe2000c101124 */
[----:B------:R-:W-:Y:S05]  /*b920*/  EXIT ;  /* 0x000000000000794d */ /* 0x000fea0003800000 */
.L_x_27906:
        /* <DEDUP_REMOVED lines=8> */
.L_x_27910:
[----:B------:R-:W-:Y:S01]  /*b9b0*/  STG.E desc[UR36][R2.64], R16 ;  /* 0x0000001002007986 */ /* 0x000fe2000c101924 */
[----:B------:R-:W-:Y:S05]  /*b9c0*/  EXIT ;  /* 0x000000000000794d */ /* 0x000fea0003800000 */
.L_x_27909:
[----:B------:R-:W-:Y:S01]  /*b9d0*/  STG.E.U16 desc[UR36][R2.64], R16 ;  /* 0x0000001002007986 */ /* 0x000fe2000c101524 */
[----:B------:R-:W-:Y:S05]  /*b9e0*/  EXIT ;  /* 0x000000000000794d */ /* 0x000fea0003800000 */
.L_x_27905:
        /* <DEDUP_REMOVED lines=9> */
.L_x_27912:
[----:B------:R-:W0:Y:S02]  /*ba80*/  I2F.S64 R0, R16 ;  /* 0x0000001000007312 */ /* 0x000e240000301400 */
[----:B0-----:R-:W-:-:S05]  /*ba90*/  F2FP.F16.F32.PACK_AB R0, RZ, R0 ;  /* 0x00000000ff00723e */ /* 0x001fca00000000ff */
[----:B------:R-:W-:Y:S01]  /*baa0*/  STG.E.U16 desc[UR36][R2.64], R0 ;  /* 0x0000000002007986 */ /* 0x000fe2000c101524 */
[----:B------:R-:W-:Y:S05]  /*bab0*/  EXIT ;  /* 0x000000000000794d */ /* 0x000fea0003800000 */
.L_x_27911:
        /* <DEDUP_REMOVED lines=10> */
.L_x_27914:
[----:B------:R-:W0:Y:S02]  /*bb60*/  I2F.S64 R16, R16 ;  /* 0x0000001000107312 */ /* 0x000e240000301400 */
[----:B0-----:R-:W-:-:S04]  /*bb70*/  F2FP.F16.F32.PACK_AB R5, RZ, R16 ;  /* 0x00000010ff05723e */ /* 0x001fc800000000ff */
[----:B------:R-:W-:-:S05]  /*bb80*/  PRMT R5, R5, 0x5410, RZ ;  /* 0x0000541005057816 */ /* 0x000fca00000000ff */
[----:B------:R-:W-:Y:S01]  /*bb90*/  STG.E desc[UR36][R2.64], R5 ;  /* 0x0000000502007986 */ /* 0x000fe2000c101924 */
[----:B------:R-:W-:Y:S05]  /*bba0*/  EXIT ;  /* 0x000000000000794d */ /* 0x000fea0003800000 */
.L_x_27913:
[----:B------:R-:W0:Y:S02]  /*bbb0*/  I2F.F64.S64 R16, R16 ;  /* 0x0000001000107312 */ /* 0x000e240000301c00 */
[----:B0-----:R-:W-:Y:S01]  /*bbc0*/  STG.E.64 desc[UR36][R2.64], R16 ;  /* 0x0000001002007986 */ /* 0x001fe2000c101b24 */
[----:B------:R-:W-:Y:S05]  /*bbd0*/  EXIT ;  /* 0x000000000000794d */ /* 0x000fea0003800000 */
.L_x_27904:
        /* <DEDUP_REMOVED lines=13> */
.L_x_27917:
[----:B------:R-:W0:Y:S01]  /*bcb0*/  I2F.F64.S64 R16, R16 ;  /* 0x0000001000107312 */ /* 0x000e220000301c00 */
[----:B------:R-:W-:-:S05]  /*bcc0*/  CS2R R18, SRZ ;  /* 0x0000000000127805 */ /* 0x000fca000001ff00 */
[----:B0-----:R-:W-:Y:S01]  /*bcd0*/  STG.E.128 desc[UR36][R2.64], R16 ;  /* 0x0000001002007986 */ /* 0x001fe2000c101d24 */
[----:B------:R-:W-:Y:S05]  /*bce0*/  EXIT ;  /* 0x000000000000794d */ /* 0x000fea0003800000 */
.L_x_27916:
        /* <DEDUP_REMOVED lines=21> */
.L_x_27921:
[----:B------:R-:W-:Y:S05]  /*be40*/  BSYNC B0 ;  /* 0x0000000000007941 */ /* 0x000fea0003800000 */
.L_x_27920:
[----:B------:R-:W-:-:S05]  /*be50*/  LOP3.LUT R5, R0, R5, RZ, 0xfc, !PT ;  /* 0x0000000500057212 */ /* 0x000fca00078efcff */
[----:B------:R-:W-:Y:S01]  /*be60*/  STG.E.U8 desc[UR36][R2.64], R5 ;  /* 0x0000000502007986 */ /* 0x000fe2000c101124 */
[----:B------:R-:W-:Y:S05]  /*be70*/  EXIT ;  /* 0x000000000000794d */ /* 0x000fea0003800000 */
.L_x_27919:
        /* <DEDUP_REMOVED lines=13> */
.L_x_27923:
[----:B------:R-:W-:Y:S01]  /*bf50*/  IMAD.MOV.U32 R0, RZ, RZ, 0x7f ;  /* 0x0000007fff007424 */ /* 0x000fe200078e00ff */
[----:B------:R-:W-:-:S04]  /*bf60*/  ISETP.GT.U32.AND P0, PT, R4, 0x7f800000, PT ;  /* 0x7f8000000400780c */ /* 0x000fc80003f04070 */
[----:B------:R-:W-:-:S09]  /*bf70*/  SEL R0, R0, 0x7c, P0 ;  /* 0x0000007c00007807 */ /* 0x000fd20000000000 */
.L_x_27924:
[----:B------:R-:W-:Y:S05]  /*bf80*/  BSYNC B0 ;  /* 0x0000000000007941 */ /* 0x000fea0003800000 */
.L_x_27922:
[----:B------:R-:W-:-:S04]  /*bf90*/  LOP3.LUT R4, R17, 0x80000000, RZ, 0xc0, !PT ;  /* 0x8000000011047812 */ /* 0x000fc800078ec0ff */
[----:B------:R-:W-:-:S04]  /*bfa0*/  SHF.R.U32.HI R5, RZ, 0x18, R4 ;  /* 0x00000018ff057819 */ /* 0x000fc80000011604 */
[----:B------:R-:W-:-:S05]  /*bfb0*/  LOP3.LUT R5, R0, R5, RZ, 0xfc, !PT ;  /* 0x0000000500057212 */ /* 0x000fca00078efcff */
[----:B------:R-:W-:Y:S01]  /*bfc0*/  STG.E.U8 desc[UR36][R2.64], R5 ;  /* 0x0000000502007986 */ /* 0x000fe2000c101124 */
[----:B------:R-:W-:Y:S05]  /*bfd0*/  EXIT ;  /* 0x000000000000794d */ /* 0x000fea0003800000 */
.L_x_27918:
[----:B------:R-:W0:Y:S02]  /*bfe0*/  I2F.S64 R0, R16 ;  /* 0x0000001000007312 */ /* 0x000e240000301400 */
[----:B0-----:R-:W-:-:S05]  /*bff0*/  F2FP.BF16.F32.PACK_AB R0, RZ, R0 ;  /* 0x00000000ff00723e */ /* 0x001fca00000010ff */
[----:B------:R-:W-:Y:S01]  /*c000*/  STG.E.U16 desc[UR36][R2.64], R0 ;  /* 0x0000000002007986 */ /* 0x000fe2000c101524 */
[----:B------:R-:W-:Y:S05]  /*c010*/  EXIT ;  /* 0x000000000000794d */ /* 0x000fea0003800000 */
.L_x_27915:
        /* <DEDUP_REMOVED lines=10> */
.L_x_27927:
        /* <DEDUP_REMOVED lines=17> */
.L_x_27930:
[----:B------:R-:W-:-:S04]  /*c1d0*/  LOP3.LUT R0, R17, 0x80000000, RZ, 0xc0, !PT ;  /* 0x8000000011007812 */ /* 0x000fc800078ec0ff */
[----:B------:R-:W-:-:S04]  /*c1e0*/  SHF.R.U32.HI R5, RZ, 0x18, R0 ;  /* 0x00000018ff057819 */ /* 0x000fc80000011600 */
[----:B------:R-:W-:-:S04]  /*c1f0*/  LOP3.LUT R4, R4, R5, RZ, 0xfc, !PT ;  /* 0x0000000504047212 */ /* 0x000fc800078efcff */
[----:B------:R-:W-:-:S07]  /*c200*/  PRMT R0, R4, 0x7610, R0 ;  /* 0x0000761004007816 */ /* 0x000fce0000000000 */
.L_x_27929:
[----:B------:R-:W-:Y:S05]  /*c210*/  BSYNC B0 ;  /* 0x0000000000007941 */ /* 0x000fea0003800000 */
.L_x_27928:
[----:B------:R-:W-:Y:S01]  /*c220*/  STG.E.U8 desc[UR36][R2.64], R0 ;  /* 0x0000000002007986 */ /* 0x000fe2000c101124 */
[----:B------:R-:W-:Y:S05]  /*c230*/  EXIT ;  /* 0x000000000000794d */ /* 0x000fea0003800000 */
.L_x_27926:
        /* <DEDUP_REMOVED lines=17> */
.L_x_27933:
[----:B------:R-:W-:-:S04]  /*c350*/  LOP3.LUT R0, R17, 0x80000000, RZ, 0xc0, !PT ;  /* 0x8000000011007812 */ /* 0x000fc800078ec0ff */
[----:B------:R-:W-:-:S04]  /*c360*/  SHF.R.U32.HI R5, RZ, 0x18, R0 ;  /* 0x00000018ff057819 */ /* 0x000fc80000011600 */
[----:B------:R-:W-:-:S04]  /*c370*/  LOP3.LUT R4, R4, R5, RZ, 0xfc, !PT ;  /* 0x0000000504047212 */ /* 0x000fc800078efcff */
[----:B------:R-:W-:-:S07]  /*c380*/  PRMT R0, R4, 0x7610, R0 ;  /* 0x0000761004007816 */ /* 0x000fce0000000000 */
.L_x_27932:
[----:B------:R-:W-:Y:S05]  /*c390*/  BSYNC B0 ;  /* 0x0000000000007941 */ /* 0x000fea0003800000 */
.L_x_27931:
[----:B------:R-:W-:Y:S01]  /*c3a0*/  STG.E.U8 desc[UR36][R2.64], R0 ;  /* 0x0000000002007986 */ /* 0x000fe2000c101124 */
[----:B------:R-:W-:Y:S05]  /*c3b0*/  EXIT ;  /* 0x000000000000794d */ /* 0x000fea0003800000 */
.L_x_27925:
        /* <DEDUP_REMOVED lines=22> */
.L_x_27908:
        /* <DEDUP_REMOVED lines=16> */
.L_x_27936:
[----:B------:R-:W-:Y:S05]  /*c620*/  EXIT ;  /* 0x000000000000794d */ /* 0x000fea0003800000 */
.L_x_27935:
[----:B------:R-:W-:Y:S01]  /*c630*/  STG.E.64 desc[UR36][R2.64], R16 ;  /* 0x0000001002007986 */ /* 0x000fe2000c101b24 */
[----:B------:R-:W-:Y:S05]  /*c640*/  EXIT ;  /* 0x000000000000794d */ /* 0x000fea0003800000 */
.L_x_27934:
[----:B------:R-:W-:Y:S01]  /*c650*/  STG.E desc[UR36][R2.64], R16 ;  /* 0x0000001002007986 */ /* 0x000fe2000c101924 */
[----:B------:R-:W-:Y:S05]  /*c660*/  EXIT ;  /* 0x000000000000794d */ /* 0x000fea0003800000 */
        .weak           $__internal_23_$__cuda_sm20_div_s64
        .type           $__internal_23_$__cuda_sm20_div_s64,@function
        .size           $__internal_23_$__cuda_sm20_div_s64,($__internal_24_$__cuda_sm20_rem_s64 - $__internal_23_$__cuda_sm20_div_s64)
$__internal_23_$__cuda_sm20_div_s64:
[-C--:B------:R-:W-:Y:S02]  /*c670*/  IADD3 R7, P1, RZ, -R10.reuse, RZ ;  /* 0x8000000aff077210 */ /* 0x080fe40007f3e0ff */
[----:B------:R-:W-:Y:S02]  /*c680*/  ISETP.GE.AND P0, PT, R4, RZ, PT ;  /* 0x000000ff0400720c */ /* 0x000fe40003f06270 */
[----:B------:R-:W-:Y:S01]  /*c690*/  ISETP.NE.U32.AND P6, PT, R10, RZ, PT ;  /* 0x000000ff0a00720c */ /* 0x000fe20003fc5070 */
[----:B------:R-:W-:Y:S01]  /*c6a0*/  IMAD.X R5, RZ, RZ, ~R4, P1 ;  /* 0x000000ffff057224 */ /* 0x000fe200008e0e04 */
[----:B------:R-:W-:Y:S02]  /*c6b0*/  SEL R6, R7, R10, !P0 ;  /* 0x0000000a07067207 */ /* 0x000fe40004000000 */
[----:B------:R-:W-:Y:S02]  /*c6c0*/  ISETP.NE.AND.EX P6, PT, R4, RZ, PT, P6 ;  /* 0x000000ff0400720c */ /* 0x000fe40003fc5360 */
        /* <DEDUP_REMOVED lines=21> */
[----:B------:R-:W-:-:S03]  /*c820*/  IADD3 R8, P0, RZ, -R20, RZ ;  /* 0x80000014ff087210 */ /* 0x000fc60007f1e0ff */
[----:B------:R-:W-:Y:S02]  /*c830*/  IMAD R5, R10, R6, R5 ;  /* 0x000000060a057224 */ /* 0x000fe400078e0205 */
[----:B------:R-:W-:-:S04]  /*c840*/  IMAD.HI.U32 R14, R15, R8, RZ ;  /* 0x000000080f0e7227 */ /* 0x000fc800078e00ff */
[----:B------:R-:W-:-:S04]  /*c850*/  IMAD.X R5, RZ, RZ, ~R5, P0 ;  /* 0x000000ffff057224 */ /* 0x000fc800000e0e05 */
[----:B------:R-:W-:-:S04]  /*c860*/  IMAD.WIDE.U32 R14, P0, R15, R5, R14 ;  /* 0x000000050f0e7225 */ /* 0x000fc8000780000e */
[----:B------:R-:W-:-:S04]  /*c870*/  IMAD.HI.U32 R9, R10, R5, RZ ;  /* 0x000000050a097227 */ /* 0x000fc800078e00ff */
[----:B------:R-:W-:-:S04]  /*c880*/  IMAD.HI.U32 R8, P3, R10, R8, R14 ;  /* 0x000000080a087227 */ /* 0x000fc8000786000e */
[----:B------:R-:W-:Y:S02]  /*c890*/  IMAD R5, R10, R5, RZ ;  /* 0x000000050a057224 */ /* 0x000fe400078e02ff */
[----:B------:R-:W-:Y:S01]  /*c8a0*/  IMAD.X R9, R9, 0x1, R10, P0 ;  /* 0x0000000109097824 */ /* 0x000fe200000e060a */
[----:B------:R-:W-:Y:S01]  /*c8b0*/  ISETP.GE.AND P0, PT, R0, RZ, PT ;  /* 0x000000ff0000720c */ /* 0x000fe20003f06270 */
[----:B------:R-:W-:Y:S01]  /*c8c0*/  IMAD.MOV.U32 R15, RZ, RZ, RZ ;  /* 0x000000ffff0f7224 */ /* 0x000fe200078e00ff */
[-C--:B------:R-:W-:Y:S02]  /*c8d0*/  IADD3 R10, P1, RZ, -R11.reuse, RZ ;  /* 0x8000000bff0a7210 */ /* 0x080fe40007f3e0ff */
[----:B------:R-:W-:Y:S02]  /*c8e0*/  IADD3 R8, P2, R5, R8, RZ ;  /* 0x0000000805087210 */ /* 0x000fe40007f5e0ff */
[----:B------:R-:W-:Y:S01]  /*c8f0*/  SEL R10, R10, R11, !P0 ;  /* 0x0000000b0a0a7207 */ /* 0x000fe20004000000 */
[----:B------:R-:W-:Y:S01]  /*c900*/  IMAD.X R5, RZ, RZ, ~R0, P1 ;  /* 0x000000ffff057224 */ /* 0x000fe200008e0e00 */
[----:B------:R-:W-:-:S03]  /*c910*/  IADD3.X R9, RZ, RZ, R9, P2, P3 ;  /* 0x000000ffff097210 */ /* 0x000fc600017e6409 */
[----:B------:R-:W-:Y:S01]  /*c920*/  IMAD.HI.U32 R14, R8, R10, RZ ;  /* 0x0000000a080e7227 */ /* 0x000fe200078e00ff */
[----:B------:R-:W-:-:S05]  /*c930*/  SEL R5, R5, R0, !P0 ;  /* 0x0000000005057207 */ /* 0x000fca0004000000 */
[----:B------:R-:W-:-:S04]  /*c940*/  IMAD.WIDE.U32 R14, R8, R5, R14 ;  /* 0x00000005080e7225 */ /* 0x000fc800078e000e */
[C---:B------:R-:W-:Y:S02]  /*c950*/  IMAD R11, R9.reuse, R5, RZ ;  /* 0x00000005090b7224 */ /* 0x040fe400078e02ff */
[----:B------:R-:W-:-:S04]  /*c960*/  IMAD.HI.U32 R8, P1, R9, R10, R14 ;  /* 0x0000000a09087227 */ /* 0x000fc8000782000e */
[----:B------:R-:W-:Y:S01]  /*c970*/  IMAD.HI.U32 R9, R9, R5, RZ ;  /* 0x0000000509097227 */ /* 0x000fe200078e00ff */
[----:B------:R-:W-:-:S03]  /*c980*/  IADD3 R8, P0, R11, R8, RZ ;  /* 0x000000080b087210 */ /* 0x000fc60007f1e0ff */
[----:B------:R-:W-:Y:S02]  /*c990*/  IMAD.X R9, RZ, RZ, R9, P1 ;  /* 0x000000ffff097224 */ /* 0x000fe400008e0609 */
[----:B------:R-:W-:-:S04]  /*c9a0*/  IMAD.WIDE.U32 R14, R8, R6, RZ ;  /* 0x00000006080e7225 */ /* 0x000fc800078e00ff */
[----:B------:R-:W-:Y:S01]  /*c9b0*/  IMAD R11, R8, R7, R15 ;  /* 0x00000007080b7224 */ /* 0x000fe200078e020f */
[----:B------:R-:W-:Y:S01]  /*c9c0*/  IADD3 R10, P1, -R14, R10, RZ ;  /* 0x0000000a0e0a7210 */ /* 0x000fe20007f3e1ff */
[----:B------:R-:W-:-:S03]  /*c9d0*/  IMAD.X R9, RZ, RZ, R9, P0 ;  /* 0x000000ffff097224 */ /* 0x000fc600000e0609 */
[-C--:B------:R-:W-:Y:S01]  /*c9e0*/  ISETP.GE.U32.AND P0, PT, R10, R6.reuse, PT ;  /* 0x000000060a00720c */ /* 0x080fe20003f06070 */
[----:B------:R-:W-:-:S04]  /*c9f0*/  IMAD R11, R9, R6, R11 ;  /* 0x00000006090b7224 */ /* 0x000fc800078e020b */
[----:B------:R-:W-:Y:S01]  /*ca00*/  IMAD.X R5, R5, 0x1, ~R11, P1 ;  /* 0x0000000105057824 */ /* 0x000fe200008e0e0b */
[----:B------:R-:W-:-:S04]  /*ca10*/  IADD3 R11, P1, R10, -R6, RZ ;  /* 0x800000060a0b7210 */ /* 0x000fc80007f3e0ff */
[----:B------:R-:W-:-:S04]  /*ca20*/  ISETP.GE.U32.AND.EX P0, PT, R5, R7, PT, P0 ;  /* 0x000000070500720c */ /* 0x000fc80003f06100 */
[----:B------:R-:W-:Y:S02]  /*ca30*/  SEL R11, R11, R10, P0 ;  /* 0x0000000a0b0b7207 */ /* 0x000fe40000000000 */
[----:B------:R-:W-:Y:S02]  /*ca40*/  IADD3 R10, P2, R8, 0x1, RZ ;  /* 0x00000001080a7810 */ /* 0x000fe40007f5e0ff */
[----:B------:R-:W-:Y:S01]  /*ca50*/  ISETP.GE.U32.AND P3, PT, R11, R6, PT ;  /* 0x000000060b00720c */ /* 0x000fe20003f66070 */
[----:B------:R-:W-:Y:S01]  /*ca60*/  IMAD.X R6, R5, 0x1, ~R7, P1 ;  /* 0x0000000105067824 */ /* 0x000fe200008e0e07 */
[----:B------:R-:W-:Y:S01]  /*ca70*/  SEL R10, R10, R8, P0 ;  /* 0x000000080a0a7207 */ /* 0x000fe20000000000 */
[----:B------:R-:W-:-:S03]  /*ca80*/  IMAD.X R8, RZ, RZ, R9, P2 ;  /* 0x000000ffff087224 */ /* 0x000fc600010e0609 */
[----:B------:R-:W-:Y:S02]  /*ca90*/  SEL R6, R6, R5, P0 ;  /* 0x0000000506067207 */ /* 0x000fe40000000000 */
[----:B------:R-:W-:Y:S02]  /*caa0*/  SEL R8, R8, R9, P0 ;  /* 0x0000000908087207 */ /* 0x000fe40000000000 */
[----:B------:R-:W-:Y:S02]  /*cab0*/  IADD3 R5, P0, R10, 0x1, RZ ;  /* 0x000000010a057810 */ /* 0x000fe40007f1e0ff */
[----:B------:R-:W-:-:S03]  /*cac0*/  ISETP.GE.U32.AND.EX P3, PT, R6, R7, PT, P3 ;  /* 0x000000070600720c */ /* 0x000fc60003f66130 */
[----:B------:R-:W-:Y:S01]  /*cad0*/  IMAD.X R7, RZ, RZ, R8, P0 ;  /* 0x000000ffff077224 */ /* 0x000fe200000e0608 */
[----:B------:R-:W-:-:S04]  /*cae0*/  SEL R5, R5, R10, P3 ;  /* 0x0000000a05057207 */ /* 0x000fc80001800000 */
[----:B------:R-:W-:Y:S02]  /*caf0*/  SEL R7, R7, R8, P3 ;  /* 0x0000000807077207 */ /* 0x000fe40001800000 */
[----:B------:R-:W-:Y:S01]  /*cb00*/  LOP3.LUT R8, R4, R0, RZ, 0x3c, !PT ;  /* 0x0000000004087212 */ /* 0x000fe200078e3cff */
[----:B------:R-:W-:Y:S01]  /*cb10*/  IMAD.MOV.U32 R4, RZ, RZ, R3 ;  /* 0x000000ffff047224 */ /* 0x000fe200078e0003 */
[----:B------:R-:W-:Y:S02]  /*cb20*/  IADD3 R6, P0, RZ, -R5, RZ ;  /* 0x80000005ff067210 */ /* 0x000fe40007f1e0ff */
[----:B------:R-:W-:-:S03]  /*cb30*/  ISETP.GE.AND P1, PT, R8, RZ, PT ;  /* 0x000000ff0800720c */ /* 0x000fc60003f26270 */
[----:B------:R-:W-:Y:S01]  /*cb40*/  IMAD.X R8, RZ, RZ, ~R7, P0 ;  /* 0x000000ffff087224 */ /* 0x000fe200000e0e07 */
[----:B------:R-:W-:-:S04]  /*cb50*/  SEL R5, R6, R5, !P1 ;  /* 0x0000000506057207 */ /* 0x000fc80004800000 */
[----:B------:R-:W-:Y:S02]  /*cb60*/  SEL R6, R8, R7, !P1 ;  /* 0x0000000708067207 */ /* 0x000fe40004800000 */
[----:B------:R-:W-:Y:S01]  /*cb70*/  SEL R7, R5, 0xffffffff, P6 ;  /* 0xffffffff05077807 */ /* 0x000fe20003000000 */
[----:B------:R-:W-:Y:S01]  /*cb80*/  IMAD.MOV.U32 R5, RZ, RZ, 0x0 ;  /* 0x00000000ff057424 */ /* 0x000fe200078e00ff */
[----:B------:R-:W-:-:S03]  /*cb90*/  SEL R6, R6, 0xffffffff, P6 ;  /* 0xffffffff06067807 */ /* 0x000fc60003000000 */
[----:B------:R-:W-:Y:S05]  /*cba0*/  RET.REL.NODEC R4 `(_ZN2at6native27unrolled_elementwise_kernelINS0_13BinaryFunctorIlllZZZNS0_15binary_internal21div_floor_kernel_cudaERNS_18TensorIteratorBaseEENKUlvE_clEvENKUlvE2_clEvEUlllE_EESt5arrayIPcLm3EELi4E23TrivialOffsetCalculatorILi2EjESD_ILi1EjENS0_6memory12LoadWithCastILi2EEENSG_13StoreWithCastILi1EEEEEviT_T0_T2_T3_T4_T5_) ;  /* 0xffffff3404147950 */ /* 0x000fea0003c3ffff */
        .weak           $__internal_24_$__cuda_sm20_rem_s64
        .type           $__internal_24_$__cuda_sm20_rem_s64,@function
        .size           $__internal_24_$__cuda_sm20_rem_s64,(.L_x_37702 - $__internal_24_$__cuda_sm20_rem_s64)
$__internal_24_$__cuda_sm20_rem_s64:
        /* <DEDUP_REMOVED lines=25> */
[----:B------:R-:W-:Y:S01]  /*cd40*/  IADD3 R10, P0, RZ, -R10, RZ ;  /* 0x8000000aff0a7210 */ /* 0x000fe20007f1e0ff */
[----:B------:R-:W-:Y:S01]  /*cd50*/  IMAD.MOV.U32 R31, RZ, RZ, RZ ;  /* 0x000000ffff1f7224 */ /* 0x000fe200078e00ff */
[----:B------:R-:W-:Y:S01]  /*cd60*/  ISETP.GE.AND P1, PT, R6, RZ, PT ;  /* 0x000000ff0600720c */ /* 0x000fe20003f26270 */
[----:B------:R-:W-:Y:S02]  /*cd70*/  IMAD R11, R9, R20, R11 ;  /* 0x00000014090b7224 */ /* 0x000fe400078e020b */
[----:B------:R-:W-:-:S04]  /*cd80*/  IMAD.HI.U32 R14, R15, R10, RZ ;  /* 0x0000000a0f0e7227 */ /* 0x000fc800078e00ff */
[----:B------:R-:W-:-:S04]  /*cd90*/  IMAD.X R11, RZ, RZ, ~R11, P0 ;  /* 0x000000ffff0b7224 */ /* 0x000fc800000e0e0b */
[----:B------:R-:W-:-:S04]  /*cda0*/  IMAD.WIDE.U32 R14, P0, R15, R11, R14 ;  /* 0x0000000b0f0e7225 */ /* 0x000fc8000780000e */
[----:B------:R-:W-:-:S04]  /*cdb0*/  IMAD.HI.U32 R10, P2, R9, R10, R14 ;  /* 0x0000000a090a7227 */ /* 0x000fc8000784000e */
[----:B------:R-:W-:-:S04]  /*cdc0*/  IMAD.HI.U32 R14, R9, R11, RZ ;  /* 0x0000000b090e7227 */ /* 0x000fc800078e00ff */
[----:B------:R-:W-:Y:S02]  /*cdd0*/  IMAD R11, R9, R11, RZ ;  /* 0x0000000b090b7224 */ /* 0x000fe400078e02ff */
[----:B------:R-:W-:Y:S01]  /*cde0*/  IMAD.X R14, R14, 0x1, R9, P0 ;  /* 0x000000010e0e7824 */ /* 0x000fe200000e0609 */
[----:B------:R-:W-:Y:S02]  /*cdf0*/  IADD3 R9, P3, RZ, -R4, RZ ;  /* 0x80000004ff097210 */ /* 0x000fe40007f7e0ff */
        /* <DEDUP_REMOVED lines=31> */
[----:B------:R-:W-:Y:S01]  /*cff0*/  ISETP.NE.U32.AND P0, PT, R5, RZ, PT ;  /* 0x000000ff0500720c */ /* 0x000fe20003f05070 */
[----:B------:R-:W-:Y:S01]  /*d000*/  IMAD.MOV.U32 R5, RZ, RZ, 0x0 ;  /* 0x00000000ff057424 */ /* 0x000fe200078e00ff */
[----:B------:R-:W-:Y:S01]  /*d010*/  SEL R6, R9, R4, !P1 ;  /* 0x0000000409067207 */ /* 0x000fe20004800000 */
[----:B------:R-:W-:Y:S01]  /*d020*/  IMAD.X R10, RZ, RZ, ~R21, P2 ;  /* 0x000000ffff0a7224 */ /* 0x000fe200010e0e15 */
[----:B------:R-:W-:Y:S01]  /*d030*/  ISETP.NE.AND.EX P0, PT, R8, RZ, PT, P0 ;  /* 0x000000ff0800720c */ /* 0x000fe20003f05300 */
[----:B------:R-:W-:-:S03]  /*d040*/  IMAD.MOV.U32 R4, RZ, RZ, R7 ;  /* 0x000000ffff047224 */ /* 0x000fc600078e0007 */
[----:B------:R-:W-:Y:S02]  /*d050*/  SEL R8, R10, R21, !P1 ;  /* 0x000000150a087207 */ /* 0x000fe40004800000 */
[----:B------:R-:W-:Y:S02]  /*d060*/  SEL R6, R6, 0xffffffff, P0 ;  /* 0xffffffff06067807 */ /* 0x000fe40000000000 */
[----:B------:R-:W-:Y:S01]  /*d070*/  SEL R8, R8, 0xffffffff, P0 ;  /* 0xffffffff08087807 */ /* 0x000fe20000000000 */
[----:B------:R-:W-:Y:S06]  /*d080*/  RET.REL.NODEC R4 `(_ZN2at6native27unrolled_elementwise_kernelINS0_13BinaryFunctorIlllZZZNS0_15binary_internal21div_floor_kernel_cudaERNS_18TensorIteratorBaseEENKUlvE_clEvENKUlvE2_clEvEUlllE_EESt5arrayIPcLm3EELi4E23TrivialOffsetCalculatorILi2EjESD_ILi1EjENS0_6memory12LoadWithCastILi2EEENSG_13StoreWithCastILi1EEEEEviT_T0_T2_T3_T4_T5_) ;  /* 0xffffff2c04dc7950 */ /* 0x000fec0003c3ffff */
.L_x_27937:
        /* <DEDUP_REMOVED lines=15> */
.L_x_37702:


//--------------------- .text._ZN2at6native18elementwise_kernelILi128ELi2EZNS0_22gpu_kernel_impl_nocastINS0_13BinaryFunctorIlllZZZNS0_15binary_internal21div_floor_kernel_cudaERNS_18TensorIteratorBaseEENKUlvE_clEvENKUlvE2_clEvEUlllE_EEEEvS6_RKT_EUliE_EEviT1_ --------------------------
	.section	.text._ZN2at6native18elementwise_kernelILi128ELi2EZNS0_22gpu_kernel_impl_nocastINS0_13BinaryFunctorIlllZZZNS0_15binary_internal21div_floor_kernel_cudaERNS_18TensorIteratorBaseEENKUlvE_clEvENKUlvE2_clEvEUlllE_EEEEvS6_RKT_EUliE_EEviT1_,"ax",@progbits
	.align	128
        .global         _ZN2at6native18elementwise_kernelILi128ELi2EZNS0_22gpu_kernel_impl_nocastINS0_13BinaryFunctorIlllZZZNS0_15binary_internal21div_floor_kernel_cudaERNS_18TensorIteratorBaseEENKUlvE_clEvENKUlvE2_clEvEUlllE_EEEEvS6_RKT_EUliE_EEviT1_
        .type           _ZN2at6native18elementwise_kernelILi128ELi2EZNS0_22gpu_kernel_impl_nocastINS0_13BinaryFunctorIlllZZZNS0_15binary_internal21div_floor_kernel_cudaERNS_18TensorIteratorBaseEENKUlvE_clEvENKUlvE2_clEvEUlllE_EEEEvS6_RKT_EUliE_EEviT1_,@function
        .size           _ZN2at6native18elementwise_kernelILi128ELi2EZNS0_22gpu_kernel_impl_nocastINS0_13BinaryFunctorIlllZZZNS0_15binary_internal21div_floor_kernel_cudaERNS_18TensorIteratorBaseEENKUlvE_clEvENKUlvE2_clEvEUlllE_EEEEvS6_RKT_EUliE_EEviT1_,(.L_x_37704 - _ZN2at6native18elementwise_kernelILi128ELi2EZNS0_22gpu_kernel_impl_nocastINS0_13BinaryFunctorIlllZZZNS0_15binary_internal21div_floor_kernel_cudaERNS_18TensorIteratorBaseEENKUlvE_clEvENKUlvE2_clEvEUlllE_EEEEvS6_RKT_EUliE_EEviT1_)
        .other          _ZN2at6native18elementwise_kernelILi128ELi2EZNS0_22gpu_kernel_impl_nocastINS0_13BinaryFunctorIlllZZZNS0_15binary_internal21div_floor_kernel_cudaERNS_18TensorIteratorBaseEENKUlvE_clEvENKUlvE2_clEvEUlllE_EEEEvS6_RKT_EUliE_EEviT1_,@"STO_CUDA_ENTRY STV_DEFAULT"
_ZN2at6native18elementwise_kernelILi128ELi2EZNS0_22gpu_kernel_impl_nocastINS0_13BinaryFunctorIlllZZZNS0_15binary_internal21div_floor_kernel_cudaERNS_18TensorIteratorBaseEENKUlvE_clEvENKUlvE2_clEvEUlllE_EEEEvS6_RKT_EUliE_EEviT1_:
.text._ZN2at6native18elementwise_kernelILi128ELi2EZNS0_22gpu_kernel_impl_nocastINS0_13BinaryFunctorIlllZZZNS0_15binary_internal21div_floor_kernel_cudaERNS_18TensorIteratorBaseEENKUlvE_clEvENKUlvE2_clEvEUlllE_EEEEvS6_RKT_EUliE_EEviT1_:
[----:B------:R-:W-:Y:S01]  /*0000*/  LDC R1, c[0x0][0x28] ;  /* 0x00000a00ff017b82 */ /* 0x000fe20000000800 */
[----:B------:R-:W0:Y:S01]  /*0010*/  S2R R15, SR_CTAID.X ;  /* 0x00000000000f7919 */ /* 0x000e220000002500 */
[----:B------:R-:W-:Y:S01]  /*0020*/  ULDC UR4, c[0x0][0x210] ;  /* 0x0000840000047ab9 */ /* 0x000fe20000000800 */
[----:B------:R-:W-:Y:S01]  /*0030*/  BSSY B0, `(.L_x_27938) ;  /* 0x00001ba000007945 */ /* 0x000fe20003800000 */
[----:B------:R-:W0:Y:S02]  /*0040*/  S2R R20, SR_TID.X ;  /* 0x0000000000147919 */ /* 0x000e240000002100 */
[----:B0-----:R-:W-:-:S04]  /*0050*/  LEA R3, R15, R20, 0x8 ;  /* 0x000000140f037211 */ /* 0x001fc800078e40ff */
[----:B------:R-:W-:Y:S01]  /*0060*/  ISETP.GE.AND P0, PT, R3, UR4, PT ;  /* 0x0000000403007c0c */ /* 0x000fe2000bf06270 */
[----:B------:R-:W-:-:S12]  /*0070*/  ULDC.64 UR4, c[0x0][0x208] ;  /* 0x0000820000047ab9 */ /* 0x000fd80000000a00 */
[----:B------:R-:W-:Y:S05]  /*0080*/  @P0 BRA `(.L_x_27939) ;  /* 0x0000001800d00947 */ /* 0x000fea0003800000 */
[----:B------:R-:W0:Y:S01]  /*0090*/  LDC R8, c[0x0][0x218] ;  /* 0x00008600ff087b82 */ /* 0x000e220000000800 */
[----:B------:R-:W-:Y:S01]  /*00a0*/  HFMA2.MMA R2, -RZ, RZ, 0, 0 ;  /* 0x00000000ff027435 */ /* 0x000fe200000001ff */
[----:B------:R-:W-:Y:S01]  /*00b0*/  IMAD.MOV.U32 R0, RZ, RZ, RZ ;  /* 0x000000ffff007224 */ /* 0x000fe200078e00ff */
[----:B------:R-:W-:Y:S02]  /*00c0*/  MOV R11, RZ ;  /* 0x000000ff000b7202 */ /* 0x000fe40000000f00 */
        /* <DEDUP_REMOVED lines=332> */
[----:B------:R-:W-:Y:S02]  /*1590*/  @P0 MOV R8, RZ ;  /* 0x000000ff00080202 */ /* 0x000fe40000000f00 */
        /* <DEDUP_REMOVED lines=16> */
.L_x_27940:
[----:B------:R-:W-:Y:S01]  /*16a0*/  ULDC.64 UR8, c[0x0][0x488] ;  /* 0x0001220000087ab9 */ /* 0x000fe20000000a00 */
[----:B------:R-:W-:Y:S01]  /*16b0*/  ULDC.64 UR6, c[0x0][0x480] ;  /* 0x0001200000067ab9 */ /* 0x000fe20000000a00 */
[----:B------:R-:W-:Y:S02]  /*16c0*/  IADD3 R6, P1, R2, UR8, RZ ;  /* 0x0000000802067c10 */ /* 0x000fe4000ff3e0ff */
[----:B------:R-:W-:-:S03]  /*16d0*/  IADD3 R8, P0, R0, UR6, RZ ;  /* 0x0000000600087c10 */ /* 0x000fc6000ff1e0ff */
[----:B------:R-:W-:Y:S01]  /*16e0*/  IMAD.X R7, RZ, RZ, UR9, P1 ;  /* 0x00000009ff077e24 */ /* 0x000fe200088e06ff */
[----:B------:R-:W-:Y:S01]  /*16f0*/  IADD3.X R9, RZ, UR7, RZ, P0, !PT ;  /* 0x00000007ff097c10 */ /* 0x000fe200087fe4ff */
[----:B------:R-:W-:-:S04]  /*1700*/  ULDC.64 UR6, c[0x0][0x478] ;  /* 0x00011e0000067ab9 */ /* 0x000fc80000000a00 */
[----:B------:R-:W2:Y:S04]  /*1710*/  LDG.E.64 R6, desc[UR4][R6.64] ;  /* 0x0000000406067981 */ /* 0x000ea8000c1e1b00 */
[----:B------:R-:W2:Y:S01]  /*1720*/  LDG.E.64 R8, desc[UR4][R8.64] ;  /* 0x0000000408087981 */ /* 0x000ea2000c1e1b00 */
[----:B------:R-:W-:Y:S01]  /*1730*/  IADD3 R10, P0, R11, UR6, RZ ;  /* 0x000000060b0a7c10 */ /* 0x000fe2000ff1e0ff */
[----:B------:R-:W-:Y:S03]  /*1740*/  BSSY B1, `(.L_x_27941) ;  /* 0x000001f000017945 */ /* 0x000fe60003800000 */
[----:B------:R-:W-:Y:S02]  /*1750*/  IADD3.X R11, RZ, UR7, RZ, P0, !PT ;  /* 0x00000007ff0b7c10 */ /* 0x000fe400087fe4ff */
[----:B--2---:R-:W-:-:S04]  /*1760*/  LOP3.LUT R0, R9, R7, RZ, 0xfc, !PT ;  /* 0x0000000709007212 */ /* 0x004fc800078efcff */
[----:B------:R-:W-:-:S13]  /*1770*/  ISETP.NE.U32.AND P1, PT, R0, RZ, PT ;  /* 0x000000ff0000720c */ /* 0x000fda0003f25070 */
[----:B------:R-:W-:Y:S05]  /*1780*/  @!P1 BRA `(.L_x_27942) ;  /* 0x00000000001c9947 */ /* 0x000fea0003800000 */
[----:B------:R-:W-:Y:S01]  /*1790*/  MOV R0, R8 ;  /* 0x0000000800007202 */ /* 0x000fe20000000f00 */
[----:B------:R-:W-:Y:S01]  /*17a0*/  IMAD.MOV.U32 R16, RZ, RZ, R9 ;  /* 0x000000ffff107224 */ /* 0x000fe200078e0009 */
[----:B------:R-:W-:Y:S02]  /*17b0*/  MOV R14, R6 ;  /* 0x00000006000e7202 */ /* 0x000fe40000000f00 */
[----:B------:R-:W-:Y:S02]  /*17c0*/  MOV R13, R7 ;  /* 0x00000007000d7202 */ /* 0x000fe40000000f00 */
[----:B------:R-:W-:-:S07]  /*17d0*/  MOV R12, 0x17f0 ;  /* 0x000017f0000c7802 */ /* 0x000fce0000000f00 */
[----:B------:R-:W-:Y:S05]  /*17e0*/  CALL.REL.NOINC `($__internal_25_$__cuda_sm20_div_s64) ;  /* 0x0000001c00d87944 */ /* 0x000fea0003c00000 */
[----:B------:R-:W-:Y:S05]  /*17f0*/  BRA `(.L_x_27943) ;  /* 0x00000000004c7947 */ /* 0x000fea0003800000 */
.L_x_27942:
[----:B------:R-:W0:Y:S01]  /*1800*/  I2F.U32.RP R0, R6 ;  /* 0x0000000600007306 */ /* 0x000e220000209000 */
[----:B------:R-:W-:Y:S01]  /*1810*/  IMAD.MOV R5, RZ, RZ, -R6 ;  /* 0x000000ffff057224 */ /* 0x000fe200078e0a06 */
[----:B------:R-:W-:Y:S02]  /*1820*/  ISETP.NE.U32.AND P3, PT, R6, RZ, PT ;  /* 0x000000ff0600720c */ /* 0x000fe40003f65070 */
[----:B------:R-:W-:-:S04]  /*1830*/  MOV R17, RZ ;  /* 0x000000ff00117202 */ /* 0x000fc80000000f00 */
[----:B0-----:R-:W0:Y:S02]  /*1840*/  MUFU.RCP R0, R0 ;  /* 0x0000000000007308 */ /* 0x001e240000001000 */
[----:B0-----:R-:W-:-:S06]  /*1850*/  IADD3 R2, R0, 0xffffffe, RZ ;  /* 0x0ffffffe00027810 */ /* 0x001fcc0007ffe0ff */
[----:B------:R0:W1:Y:S02]  /*1860*/  F2I.FTZ.U32.TRUNC.NTZ R3, R2 ;  /* 0x0000000200037305 */ /* 0x000064000021f000 */
[----:B0-----:R-:W-:Y:S01]  /*1870*/  HFMA2.MMA R2, -RZ, RZ, 0, 0 ;  /* 0x00000000ff027435 */ /* 0x001fe200000001ff */
[----:B-1----:R-:W-:-:S09]  /*1880*/  IMAD R5, R5, R3, RZ ;  /* 0x0000000305057224 */ /* 0x002fd200078e02ff */
[----:B------:R-:W-:-:S06]  /*1890*/  IMAD.HI.U32 R3, R3, R5, R2 ;  /* 0x0000000503037227 */ /* 0x000fcc00078e0002 */
[----:B------:R-:W-:-:S05]  /*18a0*/  IMAD.HI.U32 R0, R3, R8, RZ ;  /* 0x0000000803007227 */ /* 0x000fca00078e00ff */
[----:B------:R-:W-:-:S05]  /*18b0*/  IADD3 R3, -R0, RZ, RZ ;  /* 0x000000ff00037210 */ /* 0x000fca0007ffe1ff */
[----:B------:R-:W-:-:S05]  /*18c0*/  IMAD R3, R6, R3, R8 ;  /* 0x0000000306037224 */ /* 0x000fca00078e0208 */
[----:B------:R-:W-:-:S13]  /*18d0*/  ISETP.GE.U32.AND P0, PT, R3, R6, PT ;  /* 0x000000060300720c */ /* 0x000fda0003f06070 */
[----:B------:R-:W-:Y:S01]  /*18e0*/  @P0 IADD3 R3, -R6, R3, RZ ;  /* 0x0000000306030210 */ /* 0x000fe20007ffe1ff */
[----:B------:R-:W-:-:S03]  /*18f0*/  @P0 VIADD R0, R0, 0x1 ;  /* 0x0000000100000836 */ /* 0x000fc60000000000 */
[----:B------:R-:W-:-:S13]  /*1900*/  ISETP.GE.U32.AND P2, PT, R3, R6, PT ;  /* 0x000000060300720c */ /* 0x000fda0003f46070 */
[----:B------:R-:W-:Y:S02]  /*1910*/  @P2 IADD3 R0, R0, 0x1, RZ ;  /* 0x0000000100002810 */ /* 0x000fe40007ffe0ff */
[----:B------:R-:W-:-:S07]  /*1920*/  @!P3 LOP3.LUT R0, RZ, R6, RZ, 0x33, !PT ;  /* 0x00000006ff00b212 */ /* 0x000fce00078e33ff */
.L_x_27943:
[----:B------:R-:W-:Y:S05]  /*1930*/  BSYNC B1 ;  /* 0x0000000000017941 */ /* 0x000fea0003800000 */
.L_x_27941:
        /* <DEDUP_REMOVED lines=9> */
[----:B------:R-:W-:Y:S05]  /*19d0*/  CALL.REL.NOINC `($__internal_26_$__cuda_sm20_rem_s64) ;  /* 0x0000002000a87944 */ /* 0x000fea0003c00000 */
[----:B------:R-:W-:-:S04]  /*19e0*/  ISETP.NE.U32.AND P0, PT, R4, RZ, PT ;  /* 0x000000ff0400720c */ /* 0x000fc80003f05070 */
[----:B------:R-:W-:Y:S01]  /*19f0*/  ISETP.NE.AND.EX P0, PT, R5, RZ, PT, P0 ;  /* 0x000000ff0500720c */ /* 0x000fe20003f05300 */
[----:B------:R-:W-:-:S12]  /*1a00*/  BRA `(.L_x_27948) ;  /* 0x00000000004c7947 */ /* 0x000fd80003800000 */
.L_x_27947:
[----:B------:R-:W0:Y:S01]  /*1a10*/  I2F.U32.RP R4, R6 ;  /* 0x0000000600047306 */ /* 0x000e220000209000 */
[----:B------:R-:W-:Y:S01]  /*1a20*/  IMAD.MOV R5, RZ, RZ, -R6 ;  /* 0x000000ffff057224 */ /* 0x000fe200078e0a06 */
[----:B------:R-:W-:-:S06]  /*1a30*/  ISETP.NE.U32.AND P1, PT, R6, RZ, PT ;  /* 0x000000ff0600720c */ /* 0x000fcc0003f25070 */
        /* <DEDUP_REMOVED lines=10> */
[----:B------:R-:W-:-:S04]  /*1ae0*/  @P0 IADD3 R5, -R6, R5, RZ ;  /* 0x0000000506050210 */ /* 0x000fc80007ffe1ff */
[----:B------:R-:W-:-:S13]  /*1af0*/  ISETP.GE.U32.AND P0, PT, R5, R6, PT ;  /* 0x000000060500720c */ /* 0x000fda0003f06070 */
[----:B------:R-:W-:Y:S01]  /*1b00*/  @P0 IMAD.IADD R5, R5, 0x1, -R6 ;  /* 0x0000000105050824 */ /* 0x000fe200078e0a06 */
[----:B------:R-:W-:-:S04]  /*1b10*/  @!P1 LOP3.LUT R5, RZ, R6, RZ, 0x33, !PT ;  /* 0x00000006ff059212 */ /* 0x000fc800078e33ff */
[----:B------:R-:W-:-:S04]  /*1b20*/  ISETP.NE.U32.AND P0, PT, R5, RZ, PT ;  /* 0x000000ff0500720c */ /* 0x000fc80003f05070 */
[----:B------:R-:W-:-:S13]  /*1b30*/  ISETP.NE.AND.EX P0, PT, RZ, RZ, PT, P0 ;  /* 0x000000ffff00720c */ /* 0x000fda0003f05300 */
.L_x_27948:
[----:B------:R-:W-:Y:S05]  /*1b40*/  BSYNC B2 ;  /* 0x0000000000027941 */ /* 0x000fea0003800000 */
.L_x_27946:
[----:B------:R-:W-:-:S04]  /*1b50*/  SEL R2, RZ, 0xffffffff, !P0 ;  /* 0xffffffffff027807 */ /* 0x000fc80004000000 */
[----:B------:R-:W-:-:S04]  /*1b60*/  IADD3 R0, P0, R2, R0, RZ ;  /* 0x0000000002007210 */ /* 0x000fc80007f1e0ff */
[----:B------:R-:W-:-:S09]  /*1b70*/  IADD3.X R17, R2, R17, RZ, P0, !PT ;  /* 0x0000001102117210 */ /* 0x000fd200007fe4ff */
.L_x_27945:
[----:B------:R-:W-:Y:S05]  /*1b80*/  BSYNC B1 ;  /* 0x0000000000017941 */ /* 0x000fea0003800000 */
.L_x_27944:
[----:B------:R-:W-:Y:S02]  /*1b90*/  MOV R16, R0 ;  /* 0x0000000000107202 */ /* 0x000fe40000000f00 */
[----:B------:R-:W-:-:S03]  /*1ba0*/  LEA R3, R15, R20, 0x8 ;  /* 0x000000140f037211 */ /* 0x000fc600078e40ff */
[----:B------:R0:W-:Y:S02]  /*1bb0*/  STG.E.64 desc[UR4][R10.64], R16 ;  /* 0x000000100a007986 */ /* 0x0001e4000c101b04 */
[----:B------:R-:W-:-:S07]  /*1bc0*/  VIADD R3, R3, 0x80 ;  /* 0x0000008003037836 */ /* 0x000fce0000000000 */
.L_x_27939:
[----:B------:R-:W-:Y:S05]  /*1bd0*/  BSYNC B0 ;  /* 0x0000000000007941 */ /* 0x000fea0003800000 */
.L_x_27938:
[----:B------:R-:W-:Y:S02]  /*1be0*/  ULDC UR6, c[0x0][0x210] ;  /* 0x0000840000067ab9 */ /* 0x000fe40000000800 */
[----:B------:R-:W-:-:S13]  /*1bf0*/  ISETP.GE.AND P0, PT, R3, UR6, PT ;  /* 0x0000000603007c0c */ /* 0x000fda000bf06270 */
[----:B------:R-:W-:Y:S05]  /*1c00*/  @P0 EXIT ;  /* 0x000000000000094d */ /* 0x000fea0003800000 */
[----:B------:R-:W1:Y:S01]  /*1c10*/  LDC R8, c[0x0][0x218] ;  /* 0x00008600ff087b82 */ /* 0x000e620000000800 */
[----:B------:R-:W-:Y:S01]  /*1c20*/  HFMA2.MMA R2, -RZ, RZ, 0, 0 ;  /* 0x00000000ff027435 */ /* 0x000fe200000001ff */
[----:B------:R-:W-:Y:S01]  /*1c30*/  MOV R0, RZ ;  /* 0x000000ff00007202 */ /* 0x000fe20000000f00 */
[----:B0-----:R-:W-:Y:S01]  /*1c40*/  HFMA2.MMA R11, -RZ, RZ, 0, 0 ;  /* 0x00000000ff0b7435 */ /* 0x001fe200000001ff */
        /* <DEDUP_REMOVED lines=349> */
.L_x_27949:
[----:B------:R-:W-:Y:S01]  /*3220*/  ULDC.64 UR8, c[0x0][0x488] ;  /* 0x0001220000087ab9 */ /* 0x000fe20000000a00 */
[----:B------:R-:W-:Y:S01]  /*3230*/  ULDC.64 UR6, c[0x0][0x480] ;  /* 0x0001200000067ab9 */ /* 0x000fe20000000a00 */
[----:B------:R-:W-:Y:S02]  /*3240*/  IADD3 R6, P1, R2, UR8, RZ ;  /* 0x0000000802067c10 */ /* 0x000fe4000ff3e0ff */
[----:B------:R-:W-:Y:S02]  /*3250*/  IADD3 R8, P0, R0, UR6, RZ ;  /* 0x0000000600087c10 */ /* 0x000fe4000ff1e0ff */
[----:B------:R-:W-:Y:S02]  /*3260*/  IADD3.X R7, RZ, UR9, RZ, P1, !PT ;  /* 0x00000009ff077c10 */ /* 0x000fe40008ffe4ff */
[----:B------:R-:W-:Y:S01]  /*3270*/  IADD3.X R9, RZ, UR7, RZ, P0, !PT ;  /* 0x00000007ff097c10 */ /* 0x000fe200087fe4ff */
[----:B------:R-:W-:-:S03]  /*3280*/  ULDC.64 UR6, c[0x0][0x478] ;  /* 0x00011e0000067ab9 */ /* 0x000fc60000000a00 */
[----:B------:R-:W2:Y:S04]  /*3290*/  LDG.E.64 R6, desc[UR4][R6.64] ;  /* 0x0000000406067981 */ /* 0x000ea8000c1e1b00 */
[----:B------:R-:W2:Y:S01]  /*32a0*/  LDG.E.64 R8, desc[UR4][R8.64] ;  /* 0x0000000408087981 */ /* 0x000ea2000c1e1b00 */
[----:B------:R-:W-:Y:S01]  /*32b0*/  IADD3 R10, P0, R11, UR6, RZ ;  /* 0x000000060b0a7c10 */ /* 0x000fe2000ff1e0ff */
[----:B------:R-:W-:Y:S04]  /*32c0*/  BSSY B0, `(.L_x_27950) ;  /* 0x0000020000007945 */ /* 0x000fe80003800000 */
[----:B------:R-:W-:Y:S01]  /*32d0*/  IMAD.X R11, RZ, RZ, UR7, P0 ;  /* 0x00000007ff0b7e24 */ /* 0x000fe200080e06ff */
        /* <DEDUP_REMOVED lines=9> */
[----:B------:R-:W-:Y:S01]  /*3370*/  MOV R15, R17 ;  /* 0x00000011000f7202 */ /* 0x000fe20000000f00 */
[----:B------:R-:W-:Y:S06]  /*3380*/  BRA `(.L_x_27952) ;  /* 0x00000000004c7947 */ /* 0x000fec0003800000 */
.L_x_27951:
[----:B------:R-:W0:Y:S01]  /*3390*/  I2F.U32.RP R0, R6 ;  /* 0x0000000600007306 */ /* 0x000e220000209000 */
[----:B------:R-:W-:Y:S01]  /*33a0*/  IADD3 R5, RZ, -R6, RZ ;  /* 0x80000006ff057210 */ /* 0x000fe20007ffe0ff */
[----:B------:R-:W-:Y:S01]  /*33b0*/  HFMA2.MMA R15, -RZ, RZ, 0, 0 ;  /* 0x00000000ff0f7435 */ /* 0x000fe200000001ff */
[----:B------:R-:W-:-:S05]  /*33c0*/  ISETP.NE.U32.AND P3, PT, R6, RZ, PT ;  /* 0x000000ff0600720c */ /* 0x000fca0003f65070 */
[----:B0-----:R-:W0:Y:S02]  /*33d0*/  MUFU.RCP R0, R0 ;  /* 0x0000000000007308 */ /* 0x001e240000001000 */
[----:B0-----:R-:W-:-:S06]  /*33e0*/  IADD3 R2, R0, 0xffffffe, RZ ;  /* 0x0ffffffe00027810 */ /* 0x001fcc0007ffe0ff */
[----:B------:R0:W1:Y:S02]  /*33f0*/  F2I.FTZ.U32.TRUNC.NTZ R3, R2 ;  /* 0x0000000200037305 */ /* 0x000064000021f000 */
[----:B0-----:R-:W-:Y:S02]  /*3400*/  IMAD.MOV.U32 R2, RZ, RZ, RZ ;  /* 0x000000ffff027224 */ /* 0x001fe400078e00ff */
[----:B-1----:R-:W-:-:S04]  /*3410*/  IMAD R5, R5, R3, RZ ;  /* 0x0000000305057224 */ /* 0x002fc800078e02ff */
[----:B------:R-:W-:-:S06]  /*3420*/  IMAD.HI.U32 R3, R3, R5, R2 ;  /* 0x0000000503037227 */ /* 0x000fcc00078e0002 */
[----:B------:R-:W-:-:S05]  /*3430*/  IMAD.HI.U32 R0, R3, R8, RZ ;  /* 0x0000000803007227 */ /* 0x000fca00078e00ff */
[----:B------:R-:W-:-:S05]  /*3440*/  IADD3 R3, -R0, RZ, RZ ;  /* 0x000000ff00037210 */ /* 0x000fca0007ffe1ff */
[----:B------:R-:W-:-:S05]  /*3450*/  IMAD R3, R6, R3, R8 ;  /* 0x0000000306037224 */ /* 0x000fca00078e0208 */
[----:B------:R-:W-:-:S13]  /*3460*/  ISETP.GE.U32.AND P0, PT, R3, R6, PT ;  /* 0x000000060300720c */ /* 0x000fda0003f06070 */
[----:B------:R-:W-:Y:S02]  /*3470*/  @P0 IADD3 R3, -R6, R3, RZ ;  /* 0x0000000306030210 */ /* 0x000fe40007ffe1ff */
[----:B------:R-:W-:Y:S02]  /*3480*/  @P0 IADD3 R0, R0, 0x1, RZ ;  /* 0x0000000100000810 */ /* 0x000fe40007ffe0ff */
[----:B------:R-:W-:-:S13]  /*3490*/  ISETP.GE.U32.AND P2, PT, R3, R6, PT ;  /* 0x000000060300720c */ /* 0x000fda0003f46070 */
[----:B------:R-:W-:Y:S01]  /*34a0*/  @P2 VIADD R0, R0, 0x1 ;  /* 0x0000000100002836 */ /* 0x000fe20000000000 */
[----:B------:R-:W-:-:S07]  /*34b0*/  @!P3 LOP3.LUT R0, RZ, R6, RZ, 0x33, !PT ;  /* 0x00000006ff00b212 */ /* 0x000fce00078e33ff */
.L_x_27952:
[----:B------:R-:W-:Y:S05]  /*34c0*/  BSYNC B0 ;  /* 0x0000000000007941 */ /* 0x000fea0003800000 */
.L_x_27950:
        /* <DEDUP_REMOVED lines=13> */
.L_x_27956:
[----:B------:R-:W0:Y:S01]  /*35a0*/  I2F.U32.RP R4, R6 ;  /* 0x0000000600047306 */ /* 0x000e220000209000 */
[----:B------:R-:W-:Y:S02]  /*35b0*/  IADD3 R5, RZ, -R6, RZ ;  /* 0x80000006ff057210 */ /* 0x000fe40007ffe0ff */
        /* <DEDUP_REMOVED lines=11> */
[----:B------:R-:W-:-:S04]  /*3670*/  @P0 IADD3 R5, -R6, R5, RZ ;  /* 0x0000000506050210 */ /* 0x000fc80007ffe1ff */
[----:B------:R-:W-:-:S13]  /*3680*/  ISETP.GE.U32.AND P0, PT, R5, R6, PT ;  /* 0x000000060500720c */ /* 0x000fda0003f06070 */
[----:B------:R-:W-:Y:S02]  /*3690*/  @P0 IADD3 R5, -R6, R5, RZ ;  /* 0x0000000506050210 */ /* 0x000fe40007ffe1ff */
[----:B------:R-:W-:-:S04]  /*36a0*/  @!P1 LOP3.LUT R5, RZ, R6, RZ, 0x33, !PT ;  /* 0x00000006ff059212 */ /* 0x000fc800078e33ff */
[----:B------:R-:W-:-:S04]  /*36b0*/  ISETP.NE.U32.AND P0, PT, R5, RZ, PT ;  /* 0x000000ff0500720c */ /* 0x000fc80003f05070 */
[----:B------:R-:W-:-:S13]  /*36c0*/  ISETP.NE.AND.EX P0, PT, RZ, RZ, PT, P0 ;  /* 0x000000ffff00720c */ /* 0x000fda0003f05300 */
.L_x_27957:
[----:B------:R-:W-:Y:S05]  /*36d0*/  BSYNC B1 ;  /* 0x0000000000017941 */ /* 0x000fea0003800000 */
.L_x_27955:
[----:B------:R-:W-:-:S04]  /*36e0*/  SEL R2, RZ, 0xffffffff, !P0 ;  /* 0xffffffffff027807 */ /* 0x000fc80004000000 */
[----:B------:R-:W-:-:S05]  /*36f0*/  IADD3 R0, P0, R2, R0, RZ ;  /* 0x0000000002007210 */ /* 0x000fca0007f1e0ff */
[----:B------:R-:W-:-:S08]  /*3700*/  IMAD.X R15, R2, 0x1, R15, P0 ;  /* 0x00000001020f7824 */ /* 0x000fd000000e060f */
.L_x_27954:
[----:B------:R-:W-:Y:S05]  /*3710*/  BSYNC B0 ;  /* 0x0000000000007941 */ /* 0x000fea0003800000 */
.L_x_27953:
[----:B------:R-:W-:-:S05]  /*3720*/  MOV R14, R0 ;  /* 0x00000000000e7202 */ /* 0x000fca0000000f00 */
[----:B------:R-:W-:Y:S01]  /*3730*/  STG.E.64 desc[UR4][R10.64], R14 ;  /* 0x0000000e0a007986 */ /* 0x000fe2000c101b04 */
[----:B------:R-:W-:Y:S05]  /*3740*/  EXIT ;  /* 0x000000000000794d */ /* 0x000fea0003800000 */
        .weak           $__internal_25_$__cuda_sm20_div_s64
        .type           $__internal_25_$__cuda_sm20_div_s64,@function
        .size           $__internal_25_$__cuda_sm20_div_s64,($__internal_26_$__cuda_sm20_rem_s64 - $__internal_25_$__cuda_sm20_div_s64)
$__internal_25_$__cuda_sm20_div_s64:
[-C--:B------:R-:W-:Y:S02]  /*3750*/  IADD3 R5, P2, RZ, -R14.reuse, RZ ;  /* 0x8000000eff057210 */ /* 0x080fe40007f5e0ff */
[----:B------:R-:W-:Y:S02]  /*3760*/  ISETP.GE.AND P0, PT, R13, RZ, PT ;  /* 0x000000ff0d00720c */ /* 0x000fe40003f06270 */
[-C--:B------:R-:W-:Y:S02]  /*3770*/  IADD3.X R2, RZ, ~R13.reuse, RZ, P2, !PT ;  /* 0x8000000dff027210 */ /* 0x080fe400017fe4ff */
[----:B------:R-:W-:Y:S02]  /*3780*/  SEL R4, R5, R14, !P0 ;  /* 0x0000000e05047207 */ /* 0x000fe40004000000 */
[----:B------:R-:W-:Y:S02]  /*3790*/  SEL R5, R2, R13, !P0 ;  /* 0x0000000d02057207 */ /* 0x000fe40004000000 */
[----:B------:R-:W-:-:S02]  /*37a0*/  ISETP.GE.AND P4, PT, R16, RZ, PT ;  /* 0x000000ff1000720c */ /* 0x000fc40003f86270 */
[----:B------:R-:W0:Y:S08]  /*37b0*/  I2F.U64.RP R22, R4 ;  /* 0x0000000400167312 */ /* 0x000e300000309000 */
[----:B0-----:R-:W0:Y:S02]  /*37c0*/  MUFU.RCP R22, R22 ;  /* 0x0000001600167308 */ /* 0x001e240000001000 */
[----:B0-----:R-:W-:-:S06]  /*37d0*/  IADD3 R3, R22, 0x1ffffffe, RZ ;  /* 0x1ffffffe16037810 */ /* 0x001fcc0007ffe0ff */
[----:B------:R-:W0:Y:S02]  /*37e0*/  F2I.U64.TRUNC R2, R3 ;  /* 0x0000000300027311 */ /* 0x000e24000020d800 */
[----:B0-----:R-:W-:-:S04]  /*37f0*/  IMAD.WIDE.U32 R18, R2, R4, RZ ;  /* 0x0000000402127225 */ /* 0x001fc800078e00ff */
[C---:B------:R-:W-:Y:S01]  /*3800*/  IMAD R17, R2.reuse, R5, R19 ;  /* 0x0000000502117224 */ /* 0x040fe200078e0213 */
[----:B------:R-:W-:Y:S02]  /*3810*/  IADD3 R21, P0, RZ, -R18, RZ ;  /* 0x80000012ff157210 */ /* 0x000fe40007f1e0ff */
[----:B------:R-:W-:Y:S01]  /*3820*/  MOV R19, R2 ;  /* 0x0000000200137202 */ /* 0x000fe20000000f00 */
[----:B------:R-:W-:Y:S02]  /*3830*/  IMAD R17, R3, R4, R17 ;  /* 0x0000000403117224 */ /* 0x000fe400078e0211 */
[----:B------:R-:W-:-:S04]  /*3840*/  IMAD.HI.U32 R18, R2, R21, RZ ;  /* 0x0000001502127227 */ /* 0x000fc800078e00ff */
[----:B------:R-:W-:-:S04]  /*3850*/  IMAD.X R17, RZ, RZ, ~R17, P0 ;  /* 0x000000ffff117224 */ /* 0x000fc800000e0e11 */
[----:B------:R-:W-:-:S04]  /*3860*/  IMAD.WIDE.U32 R18, P0, R2, R17, R18 ;  /* 0x0000001102127225 */ /* 0x000fc80007800012 */
[C---:B------:R-:W-:Y:S02]  /*3870*/  IMAD R2, R3.reuse, R17, RZ ;  /* 0x0000001103027224 */ /* 0x040fe400078e02ff */
[----:B------:R-:W-:Y:S01]  /*3880*/  IMAD.HI.U32 R19, P2, R3, R21, R18 ;  /* 0x0000001503137227 */ /* 0x000fe20007840012 */
[----:B------:R-:W-:-:S03]  /*3890*/  IADD3 R21, P5, RZ, -R0, RZ ;  /* 0x80000000ff157210 */ /* 0x000fc60007fbe0ff */
[----:B------:R-:W-:Y:S01]  /*38a0*/  IMAD.HI.U32 R17, R3, R17, RZ ;  /* 0x0000001103117227 */ /* 0x000fe200078e00ff */
[----:B------:R-:W-:-:S04]  /*38b0*/  IADD3 R19, P3, R2, R19, RZ ;  /* 0x0000001302137210 */ /* 0x000fc80007f7e0ff */
[----:B------:R-:W-:Y:S01]  /*38c0*/  IADD3.X R17, R17, R3, RZ, P0, !PT ;  /* 0x0000000311117210 */ /* 0x000fe200007fe4ff */
[----:B------:R-:W-:-:S03]  /*38d0*/  IMAD.WIDE.U32 R2, R19, R4, RZ ;  /* 0x0000000413027225 */ /* 0x000fc600078e00ff */
[----:B------:R-:W-:Y:S01]  /*38e0*/  IADD3.X R17, RZ, RZ, R17, P3, P2 ;  /* 0x000000ffff117210 */ /* 0x000fe20001fe4411 */
[----:B------:R-:W-:Y:S01]  /*38f0*/  IMAD R18, R19, R5, R3 ;  /* 0x0000000513127224 */ /* 0x000fe200078e0203 */
[----:B------:R-:W-:-:S03]  /*3900*/  IADD3 R3, P0, RZ, -R2, RZ ;  /* 0x80000002ff037210 */ /* 0x000fc60007f1e0ff */
[----:B------:R-:W-:Y:S02]  /*3910*/  IMAD R2, R17, R4, R18 ;  /* 0x0000000411027224 */ /* 0x000fe400078e0212 */
[----:B------:R-:W-:-:S03]  /*3920*/  IMAD.HI.U32 R18, R19, R3, RZ ;  /* 0x0000000313127227 */ /* 0x000fc600078e00ff */
[----:B------:R-:W-:-:S05]  /*3930*/  IADD3.X R2, RZ, ~R2, RZ, P0, !PT ;  /* 0x80000002ff027210 */ /* 0x000fca00007fe4ff */
[----:B------:R-:W-:-:S04]  /*3940*/  IMAD.WIDE.U32 R18, P0, R19, R2, R18 ;  /* 0x0000000213127225 */ /* 0x000fc80007800012 */
[----:B------:R-:W-:Y:S01]  /*3950*/  IMAD.HI.U32 R18, P2, R17, R3, R18 ;  /* 0x0000000311127227 */ /* 0x000fe20007840012 */
[----:B------:R-:W-:-:S03]  /*3960*/  SEL R19, R21, R0, !P4 ;  /* 0x0000000015137207 */ /* 0x000fc60006000000 */
[CC--:B------:R-:W-:Y:S02]  /*3970*/  IMAD R3, R17.reuse, R2.reuse, RZ ;  /* 0x0000000211037224 */ /* 0x0c0fe400078e02ff */
[----:B------:R-:W-:-:S03]  /*3980*/  IMAD.HI.U32 R2, R17, R2, RZ ;  /* 0x0000000211027227 */ /* 0x000fc600078e00ff */
[----:B------:R-:W-:Y:S01]  /*3990*/  IADD3 R0, P3, R3, R18, RZ ;  /* 0x0000001203007210 */ /* 0x000fe20007f7e0ff */
[----:B------:R-:W-:Y:S01]  /*39a0*/  IMAD.X R3, RZ, RZ, ~R16, P5 ;  /* 0x000000ffff037224 */ /* 0x000fe200028e0e10 */
[----:B------:R-:W-:-:S03]  /*39b0*/  IADD3.X R18, R2, R17, RZ, P0, !PT ;  /* 0x0000001102127210 */ /* 0x000fc600007fe4ff */
[----:B------:R-:W-:Y:S01]  /*39c0*/  IMAD.HI.U32 R2, R0, R19, RZ ;  /* 0x0000001300027227 */ /* 0x000fe200078e00ff */
[----:B------:R-:W-:Y:S01]  /*39d0*/  SEL R17, R3, R16, !P4 ;  /* 0x0000001003117207 */ /* 0x000fe20006000000 */
[----:B------:R-:W-:Y:S01]  /*39e0*/  HFMA2.MMA R3, -RZ, RZ, 0, 0 ;  /* 0x00000000ff037435 */ /* 0x000fe200000001ff */
[----:B------:R-:W-:-:S05]  /*39f0*/  IADD3.X R18, RZ, RZ, R18, P3, P2 ;  /* 0x000000ffff127210 */ /* 0x000fca0001fe4412 */
[CC--:B------:R-:W-:Y:S02]  /*3a00*/  IMAD R21, R18.reuse, R17.reuse, RZ ;  /* 0x0000001112157224 */ /* 0x0c0fe400078e02ff */
[----:B------:R-:W-:-:S04]  /*3a10*/  IMAD.HI.U32 R23, R18, R17, RZ ;  /* 0x0000001112177227 */ /* 0x000fc800078e00ff */
[----:B------:R-:W-:-:S04]  /*3a20*/  IMAD.WIDE.U32 R2, R0, R17, R2 ;  /* 0x0000001100027225 */ /* 0x000fc800078e0002 */
[----:B------:R-:W-:-:S05]  /*3a30*/  IMAD.HI.U32 R2, P0, R18, R19, R2 ;  /* 0x0000001312027227 */ /* 0x000fca0007800002 */
[----:B------:R-:W-:Y:S02]  /*3a40*/  IADD3 R21, P2, R21, R2, RZ ;  /* 0x0000000215157210 */ /* 0x000fe40007f5e0ff */
[----:B------:R-:W-:-:S03]  /*3a50*/  IADD3.X R23, R23, RZ, RZ, P0, !PT ;  /* 0x000000ff17177210 */ /* 0x000fc600007fe4ff */
[----:B------:R-:W-:-:S04]  /*3a60*/  IMAD.WIDE.U32 R2, R21, R4, RZ ;  /* 0x0000000415027225 */ /* 0x000fc800078e00ff */
[----:B------:R-:W-:Y:S02]  /*3a70*/  IMAD.X R23, RZ, RZ, R23, P2 ;  /* 0x000000ffff177224 */ /* 0x000fe400010e0617 */
[----:B------:R-:W-:Y:S01]  /*3a80*/  IMAD R0, R21, R5, R3 ;  /* 0x0000000515007224 */ /* 0x000fe200078e0203 */
[----:B------:R-:W-:-:S03]  /*3a90*/  IADD3 R3, P2, -R2, R19, RZ ;  /* 0x0000001302037210 */ /* 0x000fc60007f5e1ff */
[-C--:B------:R-:W-:Y:S01]  /*3aa0*/  IMAD R0, R23, R4.reuse, R0 ;  /* 0x0000000417007224 */ /* 0x080fe200078e0200 */
[----:B------:R-:W-:-:S04]  /*3ab0*/  ISETP.GE.U32.AND P0, PT, R3, R4, PT ;  /* 0x000000040300720c */ /* 0x000fc80003f06070 */
[----:B------:R-:W-:Y:S02]  /*3ac0*/  IADD3.X R19, ~R0, R17, RZ, P2, !PT ;  /* 0x0000001100137210 */ /* 0x000fe400017fe5ff */
[----:B------:R-:W-:Y:S02]  /*3ad0*/  IADD3 R2, P2, R3, -R4, RZ ;  /* 0x8000000403027210 */ /* 0x000fe40007f5e0ff */
[-C--:B------:R-:W-:Y:S02]  /*3ae0*/  ISETP.GE.U32.AND.EX P0, PT, R19, R5.reuse, PT, P0 ;  /* 0x000000051300720c */ /* 0x080fe40003f06100 */
[----:B------:R-:W-:Y:S02]  /*3af0*/  IADD3 R0, P3, R21, 0x1, RZ ;  /* 0x0000000115007810 */ /* 0x000fe40007f7e0ff */
[----:B------:R-:W-:Y:S02]  /*3b00*/  IADD3.X R17, R19, ~R5, RZ, P2, !PT ;  /* 0x8000000513117210 */ /* 0x000fe400017fe4ff */
[----:B------:R-:W-:-:S02]  /*3b10*/  SEL R3, R2, R3, P0 ;  /* 0x0000000302037207 */ /* 0x000fc40000000000 */
[----:B------:R-:W-:Y:S02]  /*3b20*/  IADD3.X R2, RZ, R23, RZ, P3, !PT ;  /* 0x00000017ff027210 */ /* 0x000fe40001ffe4ff */
[----:B------:R-:W-:Y:S02]  /*3b30*/  SEL R21, R0, R21, P0 ;  /* 0x0000001500157207 */ /* 0x000fe40000000000 */
[----:B------:R-:W-:Y:S02]  /*3b40*/  SEL R17, R17, R19, P0 ;  /* 0x0000001311117207 */ /* 0x000fe40000000000 */
[----:B------:R-:W-:Y:S02]  /*3b50*/  ISETP.GE.U32.AND P2, PT, R3, R4, PT ;  /* 0x000000040300720c */ /* 0x000fe40003f46070 */
[----:B------:R-:W-:Y:S02]  /*3b60*/  SEL R2, R2, R23, P0 ;  /* 0x0000001702027207 */ /* 0x000fe40000000000 */
[----:B------:R-:W-:-:S02]  /*3b70*/  IADD3 R0, P3, R21, 0x1, RZ ;  /* 0x0000000115007810 */ /* 0x000fc40007f7e0ff */
[----:B------:R-:W-:Y:S02]  /*3b80*/  ISETP.GE.U32.AND.EX P0, PT, R17, R5, PT, P2 ;  /* 0x000000051100720c */ /* 0x000fe40003f06120 */
[----:B------:R-:W-:Y:S01]  /*3b90*/  LOP3.LUT R4, R13, R16, RZ, 0x3c, !PT ;  /* 0x000000100d047212 */ /* 0x000fe200078e3cff */
[----:B------:R-:W-:Y:S01]  /*3ba0*/  IMAD.X R17, RZ, RZ, R2, P3 ;  /* 0x000000ffff117224 */ /* 0x000fe200018e0602 */
[----:B------:R-:W-:Y:S02]  /*3bb0*/  SEL R0, R0, R21, P0 ;  /* 0x0000001500007207 */ /* 0x000fe40000000000 */
[----:B------:R-:W-:Y:S02]  /*3bc0*/  ISETP.GE.AND P2, PT, R4, RZ, PT ;  /* 0x000000ff0400720c */ /* 0x000fe40003f46270 */
[----:B------:R-:W-:Y:S02]  /*3bd0*/  SEL R17, R17, R2, P0 ;  /* 0x0000000211117207 */ /* 0x000fe40000000000 */
[----:B------:R-:W-:-:S02]  /*3be0*/  IADD3 R3, P3, RZ, -R0, RZ ;  /* 0x80000000ff037210 */ /* 0x000fc40007f7e0ff */
[----:B------:R-:W-:Y:S02]  /*3bf0*/  ISETP.NE.U32.AND P0, PT, R14, RZ, PT ;  /* 0x000000ff0e00720c */ /* 0x000fe40003f05070 */
[-C--:B------:R-:W-:Y:S02]  /*3c00*/  IADD3.X R2, RZ, ~R17.reuse, RZ, P3, !PT ;  /* 0x80000011ff027210 */ /* 0x080fe40001ffe4ff */
[----:B------:R-:W-:Y:S02]  /*3c10*/  ISETP.NE.AND.EX P0, PT, R13, RZ, PT, P0 ;  /* 0x000000ff0d00720c */ /* 0x000fe40003f05300 */
[----:B------:R-:W-:Y:S02]  /*3c20*/  MOV R13, 0x0 ;  /* 0x00000000000d7802 */ /* 0x000fe40000000f00 */
[----:B------:R-:W-:Y:S02]  /*3c30*/  SEL R0, R3, R0, !P2 ;  /* 0x0000000003007207 */ /* 0x000fe40005000000 */
[----:B------:R-:W-:-:S02]  /*3c40*/  SEL R17, R2, R17, !P2 ;  /* 0x0000001102117207 */ /* 0x000fc40005000000 */
[----:B------:R-:W-:Y:S02]  /*3c50*/  SEL R0, R0, 0xffffffff, P0 ;  /* 0xffffffff00007807 */ /* 0x000fe40000000000 */
[----:B------:R-:W-:Y:S01]  /*3c60*/  SEL R17, R17, 0xffffffff, P0 ;  /* 0xffffffff11117807 */ /* 0x000fe20000000000 */
[----:B------:R-:W-:Y:S06]  /*3c70*/  RET.REL.NODEC R12 `(_ZN2at6native18elementwise_kernelILi128ELi2EZNS0_22gpu_kernel_impl_nocastINS0_13BinaryFunctorIlllZZZNS0_15binary_internal21div_floor_kernel_cudaERNS_18TensorIteratorBaseEENKUlvE_clEvENKUlvE2_clEvEUlllE_EEEEvS6_RKT_EUliE_EEviT1_) ;  /* 0xffffffc00ce07950 */ /* 0x000fec0003c3ffff */
        .weak           $__internal_26_$__cuda_sm20_rem_s64
        .type           $__internal_26_$__cuda_sm20_rem_s64,@function
        .size           $__internal_26_$__cuda_sm20_rem_s64,(.L_x_37704 - $__internal_26_$__cuda_sm20_rem_s64)
$__internal_26_$__cuda_sm20_rem_s64:
[-C--:B------:R-:W-:Y:S02]  /*3c80*/  IADD3 R3, P1, RZ, -R6.reuse, RZ ;  /* 0x80000006ff037210 */ /* 0x080fe40007f3e0ff */
[----:B------:R-:W-:Y:S02]  /*3c90*/  ISETP.GE.AND P0, PT, R7, RZ, PT ;  /* 0x000000ff0700720c */ /* 0x000fe40003f06270 */
[-C--:B------:R-:W-:Y:S02]  /*3ca0*/  IADD3.X R4, RZ, ~R7.reuse, RZ, P1, !PT ;  /* 0x80000007ff047210 */ /* 0x080fe40000ffe4ff */
[----:B------:R-:W-:Y:S02]  /*3cb0*/  SEL R2, R3, R6, !P0 ;  /* 0x0000000603027207 */ /* 0x000fe40004000000 */
[----:B------:R-:W-:-:S04]  /*3cc0*/  SEL R3, R4, R7, !P0 ;  /* 0x0000000704037207 */ /* 0x000fc80004000000 */
[----:B------:R-:W0:Y:S08]  /*3cd0*/  I2F.U64.RP R16, R2 ;  /* 0x0000000200107312 */ /* 0x000e300000309000 */
[----:B0-----:R-:W0:Y:S02]  /*3ce0*/  MUFU.RCP R16, R16 ;  /* 0x0000001000107308 */ /* 0x001e240000001000 */
[----:B0-----:R-:W-:-:S06]  /*3cf0*/  VIADD R4, R16, 0x1ffffffe ;  /* 0x1ffffffe10047836 */ /* 0x001fcc0000000000 */
[----:B------:R-:W0:Y:S02]  /*3d00*/  F2I.U64.TRUNC R4, R4 ;  /* 0x0000000400047311 */ /* 0x000e24000020d800 */
[----:B0-----:R-:W-:-:S04]  /*3d10*/  IMAD.WIDE.U32 R12, R4, R2, RZ ;  /* 0x00000002040c7225 */ /* 0x001fc800078e00ff */
[----:B------:R-:W-:Y:S01]  /*3d20*/  IMAD R13, R4, R3, R13 ;  /* 0x00000003040d7224 */ /* 0x000fe200078e020d */
[----:B------:R-:W-:-:S03]  /*3d30*/  IADD3 R19, P0, RZ, -R12, RZ ;  /* 0x8000000cff137210 */ /* 0x000fc60007f1e0ff */
[----:B------:R-:W-:Y:S02]  /*3d40*/  IMAD R13, R5, R2, R13 ;  /* 0x00000002050d7224 */ /* 0x000fe400078e020d */
[----:B------:R-:W-:-:S03]  /*3d50*/  IMAD.HI.U32 R12, R4, R19, RZ ;  /* 0x00000013040c7227 */ /* 0x000fc600078e00ff */
[----:B------:R-:W-:Y:S02]  /*3d60*/  IADD3.X R21, RZ, ~R13, RZ, P0, !PT ;  /* 0x8000000dff157210 */ /* 0x000fe400007fe4ff */
[----:B------:R-:W-:-:S03]  /*3d70*/  MOV R13, R4 ;  /* 0x00000004000d7202 */ /* 0x000fc60000000f00 */
[-C--:B------:R-:W-:Y:S02]  /*3d80*/  IMAD R23, R5, R21.reuse, RZ ;  /* 0x0000001505177224 */ /* 0x080fe400078e02ff */
[----:B------:R-:W-:-:S04]  /*3d90*/  IMAD.WIDE.U32 R12, P0, R4, R21, R12 ;  /* 0x00000015040c7225 */ /* 0x000fc8000780000c */
[----:B------:R-:W-:-:S04]  /*3da0*/  IMAD.HI.U32 R12, P1, R5, R19, R12 ;  /* 0x00000013050c7227 */ /* 0x000fc8000782000c */
[----:B------:R-:W-:Y:S01]  /*3db0*/  IMAD.HI.U32 R19, R5, R21, RZ ;  /* 0x0000001505137227 */ /* 0x000fe200078e00ff */
[----:B------:R-:W-:-:S04]  /*3dc0*/  IADD3 R13, P2, R23, R12, RZ ;  /* 0x0000000c170d7210 */ /* 0x000fc80007f5e0ff */
[----:B------:R-:W-:Y:S01]  /*3dd0*/  IADD3.X R19, R19, R5, RZ, P0, !PT ;  /* 0x0000000513137210 */ /* 0x000fe200007fe4ff */
[----:B------:R-:W-:-:S03]  /*3de0*/  IMAD.WIDE.U32 R4, R13, R2, RZ ;  /* 0x000000020d047225 */ /* 0x000fc600078e00ff */
[----:B------:R-:W-:Y:S01]  /*3df0*/  IADD3.X R19, RZ, RZ, R19, P2, P1 ;  /* 0x000000ffff137210 */ /* 0x000fe200017e2413 */
[----:B------:R-:W-:Y:S01]  /*3e00*/  IMAD R5, R13, R3, R5 ;  /* 0x000000030d057224 */ /* 0x000fe200078e0205 */
[----:B------:R-:W-:Y:S02]  /*3e10*/  IADD3 R21, P0, RZ, -R4, RZ ;  /* 0x80000004ff157210 */ /* 0x000fe40007f1e0ff */
[----:B------:R-:W-:Y:S01]  /*3e20*/  ISETP.GE.AND P1, PT, R9, RZ, PT ;  /* 0x000000ff0900720c */ /* 0x000fe20003f26270 */
[----:B------:R-:W-:Y:S02]  /*3e30*/  IMAD R5, R19, R2, R5 ;  /* 0x0000000213057224 */ /* 0x000fe400078e0205 */
[----:B------:R-:W-:-:S04]  /*3e40*/  IMAD.HI.U32 R12, R13, R21, RZ ;  /* 0x000000150d0c7227 */ /* 0x000fc800078e00ff */
[----:B------:R-:W-:Y:S01]  /*3e50*/  IMAD.X R4, RZ, RZ, ~R5, P0 ;  /* 0x000000ffff047224 */ /* 0x000fe200000e0e05 */
[----:B------:R-:W-:-:S03]  /*3e60*/  IADD3 R5, P4, RZ, -R8, RZ ;  /* 0x80000008ff057210 */ /* 0x000fc60007f9e0ff */
[----:B------:R-:W-:-:S04]  /*3e70*/  IMAD.WIDE.U32 R12, P0, R13, R4, R12 ;  /* 0x000000040d0c7225 */ /* 0x000fc8000780000c */
[----:B------:R-:W-:Y:S01]  /*3e80*/  IMAD.HI.U32 R12, P2, R19, R21, R12 ;  /* 0x00000015130c7227 */ /* 0x000fe2000784000c */
[----:B------:R-:W-:Y:S01]  /*3e90*/  SEL R13, R5, R8, !P1 ;  /* 0x00000008050d7207 */ /* 0x000fe20004800000 */
[----:B------:R-:W-:Y:S02]  /*3ea0*/  HFMA2.MMA R5, -RZ, RZ, 0, 0 ;  /* 0x00000000ff057435 */ /* 0x000fe400000001ff */
[CC--:B------:R-:W-:Y:S02]  /*3eb0*/  IMAD R21, R19.reuse, R4.reuse, RZ ;  /* 0x0000000413157224 */ /* 0x0c0fe400078e02ff */
[----:B------:R-:W-:-:S03]  /*3ec0*/  IMAD.HI.U32 R4, R19, R4, RZ ;  /* 0x0000000413047227 */ /* 0x000fc600078e00ff */
[----:B------:R-:W-:Y:S02]  /*3ed0*/  IADD3 R8, P3, R21, R12, RZ ;  /* 0x0000000c15087210 */ /* 0x000fe40007f7e0ff */
[----:B------:R-:W-:Y:S02]  /*3ee0*/  IADD3.X R12, RZ, ~R9, RZ, P4, !PT ;  /* 0x80000009ff0c7210 */ /* 0x000fe400027fe4ff */
[----:B------:R-:W-:Y:S01]  /*3ef0*/  IADD3.X R19, R4, R19, RZ, P0, !PT ;  /* 0x0000001304137210 */ /* 0x000fe200007fe4ff */
[----:B------:R-:W-:Y:S01]  /*3f00*/  IMAD.HI.U32 R4, R8, R13, RZ ;  /* 0x0000000d08047227 */ /* 0x000fe200078e00ff */
[----:B------:R-:W-:Y:S02]  /*3f10*/  SEL R9, R12, R9, !P1 ;  /* 0x000000090c097207 */ /* 0x000fe40004800000 */
[----:B------:R-:W-:-:S03]  /*3f20*/  IADD3.X R12, RZ, RZ, R19, P3, P2 ;  /* 0x000000ffff0c7210 */ /* 0x000fc60001fe4413 */
[----:B------:R-:W-:-:S04]  /*3f30*/  IMAD.WIDE.U32 R4, R8, R9, R4 ;  /* 0x0000000908047225 */ /* 0x000fc800078e0004 */
[C---:B------:R-:W-:Y:S02]  /*3f40*/  IMAD R19, R12.reuse, R9, RZ ;  /* 0x000000090c137224 */ /* 0x040fe400078e02ff */
[----:B------:R-:W-:-:S04]  /*3f50*/  IMAD.HI.U32 R4, P0, R12, R13, R4 ;  /* 0x0000000d0c047227 */ /* 0x000fc80007800004 */
[----:B------:R-:W-:Y:S01]  /*3f60*/  IMAD.HI.U32 R8, R12, R9, RZ ;  /* 0x000000090c087227 */ /* 0x000fe200078e00ff */
[----:B------:R-:W-:-:S03]  /*3f70*/  IADD3 R19, P2, R19, R4, RZ ;  /* 0x0000000413137210 */ /* 0x000fc60007f5e0ff */
[----:B------:R-:W-:Y:S02]  /*3f80*/  IMAD.X R8, RZ, RZ, R8, P0 ;  /* 0x000000ffff087224 */ /* 0x000fe400000e0608 */
[----:B------:R-:W-:-:S03]  /*3f90*/  IMAD.WIDE.U32 R4, R19, R2, RZ ;  /* 0x0000000213047225 */ /* 0x000fc600078e00ff */
[----:B------:R-:W-:Y:S01]  /*3fa0*/  IADD3.X R21, RZ, R8, RZ, P2, !PT ;  /* 0x00000008ff157210 */ /* 0x000fe200017fe4ff */
[----:B------:R-:W-:Y:S01]  /*3fb0*/  IMAD R19, R19, R3, R5 ;  /* 0x0000000313137224 */ /* 0x000fe200078e0205 */
[----:B------:R-:W-:-:S03]  /*3fc0*/  IADD3 R5, P2, -R4, R13, RZ ;  /* 0x0000000d04057210 */ /* 0x000fc60007f5e1ff */
[-C--:B------:R-:W-:Y:S01]  /*3fd0*/  IMAD R4, R21, R2.reuse, R19 ;  /* 0x0000000215047224 */ /* 0x080fe200078e0213 */
[----:B------:R-:W-:-:S04]  /*3fe0*/  ISETP.GE.U32.AND P0, PT, R5, R2, PT ;  /* 0x000000020500720c */ /* 0x000fc80003f06070 */
[----:B------:R-:W-:Y:S02]  /*3ff0*/  IADD3.X R19, ~R4, R9, RZ, P2, !PT ;  /* 0x0000000904137210 */ /* 0x000fe400017fe5ff */
[----:B------:R-:W-:Y:S02]  /*4000*/  IADD3 R9, P2, R5, -R2, RZ ;  /* 0x8000000205097210 */ /* 0x000fe40007f5e0ff */
[CC--:B------:R-:W-:Y:S02]  /*4010*/  ISETP.GE.U32.AND.EX P0, PT, R19.reuse, R3.reuse, PT, P0 ;  /* 0x000000031300720c */ /* 0x0c0fe40003f06100 */
[----:B------:R-:W-:Y:S02]  /*4020*/  IADD3.X R13, R19, ~R3, RZ, P2, !PT ;  /* 0x80000003130d7210 */ /* 0x000fe400017fe4ff */
[----:B------:R-:W-:Y:S02]  /*4030*/  SEL R9, R9, R5, P0 ;  /* 0x0000000509097207 */ /* 0x000fe40000000000 */
[----:B------:R-:W-:-:S02]  /*4040*/  SEL R13, R13, R19, P0 ;  /* 0x000000130d0d7207 */ /* 0x000fc40000000000 */
        /* <DEDUP_REMOVED lines=8> */
[-C--:B------:R-:W-:Y:S02]  /*40d0*/  IADD3.X R2, RZ, ~R5.reuse, RZ, P2, !PT ;  /* 0x80000005ff027210 */ /* 0x080fe400017fe4ff */
[----:B------:R-:W-:Y:S01]  /*40e0*/  SEL R4, R3, R4, !P1 ;  /* 0x0000000403047207 */ /* 0x000fe20004800000 */
[----:B------:R-:W-:Y:S01]  /*40f0*/  HFMA2.MMA R3, -RZ, RZ, 0, 0 ;  /* 0x00000000ff037435 */ /* 0x000fe200000001ff */
[----:B------:R-:W-:-:S02]  /*4100*/  SEL R5, R2, R5, !P1 ;  /* 0x0000000502057207 */ /* 0x000fc40004800000 */
[----:B------:R-:W-:Y:S02]  /*4110*/  MOV R2, R14 ;  /* 0x0000000e00027202 */ /* 0x000fe40000000f00 */
[----:B------:R-:W-:-:S04]  /*4120*/  ISETP.NE.AND.EX P0, PT, R7, RZ, PT, P0 ;  /* 0x000000ff0700720c */ /* 0x000fc80003f05300 */
[----:B------:R-:W-:Y:S02]  /*4130*/  SEL R4, R4, 0xffffffff, P0 ;  /* 0xffffffff04047807 */ /* 0x000fe40000000000 */
[----:B------:R-:W-:Y:S01]  /*4140*/  SEL R5, R5, 0xffffffff, P0 ;  /* 0xffffffff05057807 */ /* 0x000fe20000000000 */
[----:B------:R-:W-:Y:S06]  /*4150*/  RET.REL.NODEC R2 `(_ZN2at6native18elementwise_kernelILi128ELi2EZNS0_22gpu_kernel_impl_nocastINS0_13BinaryFunctorIlllZZZNS0_15binary_internal21div_floor_kernel_cudaERNS_18TensorIteratorBaseEENKUlvE_clEvENKUlvE2_clEvEUlllE_EEEEvS6_RKT_EUliE_EEviT1_) ;  /* 0xffffffbc02a87950 */ /* 0x000fec0003c3ffff */
.L_x_27958:
        /* <DEDUP_REMOVED lines=10> */
.L_x_37704:


//--------------------- .text._ZN2at6native27unrolled_elementwise_kernelINS0_13BinaryFunctorIlllZZZNS0_15binary_internal21div_floor_kernel_cudaERNS_18TensorIteratorBaseEENKUlvE_clEvENKUlvE2_clEvEUlllE_EESt5arrayIPcLm3EELi4E23TrivialOffsetCalculatorILi2EjESD_ILi1EjENS0_6memory15LoadWithoutCastENSG_16StoreWithoutCastEEEviT_T0_T2_T3_T4_T5_ --------------------------
	.section	.text._ZN2at6native27unrolled_elementwise_kernelINS0_13BinaryFunctorIlllZZZNS0_15binary_internal21div_floor_kernel_cudaERNS_18TensorIteratorBaseEENKUlvE_clEvENKUlvE2_clEvEUlllE_EESt5arrayIPcLm3EELi4E23TrivialOffsetCalculatorILi2EjESD_ILi1EjENS0_6memory15LoadWithoutCastENSG_16StoreWithoutCastEEEviT_T0_T2_T3_T4_T5_,"ax",@progbits
	.align	128
        .global         _ZN2at6native27unrolled_elementwise_kernelINS0_13BinaryFunctorIlllZZZNS0_15binary_internal21div_floor_kernel_cudaERNS_18TensorIteratorBaseEENKUlvE_clEvENKUlvE2_clEvEUlllE_EESt5arrayIPcLm3EELi4E23TrivialOffsetCalculatorILi2EjESD_ILi1EjENS0_6memory15LoadWithoutCastENSG_16StoreWithoutCastEEEviT_T0_T2_T3_T4_T5_
        .type           _ZN2at6native27unrolled_elementwise_kernelINS0_13BinaryFunctorIlllZZZNS0_15binary_internal21div_floor_kernel_cudaERNS_18TensorIteratorBaseEENKUlvE_clEvENKUlvE2_clEvEUlllE_EESt5arrayIPcLm3EELi4E23TrivialOffsetCalculatorILi2EjESD_ILi1EjENS0_6memory15LoadWithoutCastENSG_16StoreWithoutCastEEEviT_T0_T2_T3_T4_T5_,@function
        .size           _ZN2at6native27unrolled_elementwise_kernelINS0_13BinaryFunctorIlllZZZNS0_15binary_internal21div_floor_kernel_cudaERNS_18TensorIteratorBaseEENKUlvE_clEvENKUlvE2_clEvEUlllE_EESt5arrayIPcLm3EELi4E23TrivialOffsetCalculatorILi2EjESD_ILi1EjENS0_6memory15LoadWithoutCastENSG_16StoreWithoutCastEEEviT_T0_T2_T3_T4_T5_,(.L_x_37706 - _ZN2at6native27unrolled_elementwise_kernelINS0_13BinaryFunctorIlllZZZNS0_15binary_internal21div_floor_kernel_cudaERNS_18TensorIteratorBaseEENKUlvE_clEvENKUlvE2_clEvEUlllE_EESt5arrayIPcLm3EELi4E23TrivialOffsetCalculatorILi2EjESD_ILi1EjENS0_6memory15LoadWithoutCastENSG_16StoreWithoutCastEEEviT_T0_T2_T3_T4_T5_)
        .other          _ZN2at6native27unrolled_elementwise_kernelINS0_13BinaryFunctorIlllZZZNS0_15binary_internal21div_floor_kernel_cudaERNS_18TensorIteratorBaseEENKUlvE_clEvENKUlvE2_clEvEUlllE_EESt5arrayIPcLm3EELi4E23TrivialOffsetCalculatorILi2EjESD_ILi1EjENS0_6memory15LoadWithoutCastENSG_16StoreWithoutCastEEEviT_T0_T2_T3_T4_T5_,@"STO_CUDA_ENTRY STV_DEFAULT"
_ZN2at6native27unrolled_elementwise_kernelINS0_13BinaryFunctorIlllZZZNS0_15binary_internal21div_floor_kernel_cudaERNS_18TensorIteratorBaseEENKUlvE_clEvENKUlvE2_clEvEUlllE_EESt5arrayIPcLm3EELi4E23TrivialOffsetCalculatorILi2EjESD_ILi1EjENS0_6memory15LoadWithoutCastENSG_16StoreWithoutCastEEEviT_T0_T2_T3_T4_T5_:
.text._ZN2at6native27unrolled_elementwise_kernelINS0_13BinaryFunctorIlllZZZNS0_15binary_internal21div_floor_kernel_cudaERNS_18TensorIteratorBaseEENKUlvE_clEvENKUlvE2_clEvEUlllE_EESt5arrayIPcLm3EELi4E23TrivialOffsetCalculatorILi2EjESD_ILi1EjENS0_6memory15LoadWithoutCastENSG_16StoreWithoutCastEEEviT_T0_T2_T3_T4_T5_:
[----:B------:R-:W-:Y:S01]  /*0000*/  LDC R1, c[0x0][0x28] ;  /* 0x00000a00ff017b82 */ /* 0x000fe20000000800 */
[----:B------:R-:W0:Y:S07]  /*0010*/  S2R R0, SR_CTAID.X ;  /* 0x0000000000007919 */ /* 0x000e2e0000002500 */
[----:B------:R-:W0:Y:S01]  /*0020*/  LDC R3, c[0x0][0x210] ;  /* 0x00008400ff037b82 */ /* 0x000e220000000800 */
[----:B------:R-:W-:Y:S02]  /*0030*/  CS2R R32, SRZ ;  /* 0x0000000000207805 */ /* 0x000fe4000001ff00 */
[----:B------:R-:W-:Y:S01]  /*0040*/  CS2R R30, SRZ ;  /* 0x00000000001e7805 */ /* 0x000fe2000001ff00 */
[----:B------:R-:W1:Y:S01]  /*0050*/  S2R R2, SR_TID.X ;  /* 0x0000000000027919 */ /* 0x000e620000002100 */
[----:B------:R-:W-:Y:S01]  /*0060*/  ULDC.64 UR4, c[0x0][0x208] ;  /* 0x0000820000047ab9 */ /* 0x000fe20000000a00 */
        /* <DEDUP_REMOVED lines=14> */
[----:B------:R3:W5:Y:S01]  /*0150*/  @!P0 LDG.E.64 R32, desc[UR4][R20.64] ;  /* 0x0000000414208981 */ /* 0x000762000c1e1b00 */
[----:B-1----:R-:W-:Y:S01]  /*0160*/  @!P0 IMAD.WIDE.U32 R22, R13, 0x8, R22 ;  /* 0x000000080d168825 */ /* 0x002fe200078e0016 */
[----:B------:R-:W-:-:S05]  /*0170*/  CS2R R12, SRZ ;  /* 0x00000000000c7805 */ /* 0x000fca000001ff00 */
[----:B------:R-:W-:Y:S01]  /*0180*/  @!P3 IMAD R17, R0, 0x200, R25 ;  /* 0x000002000011b824 */ /* 0x000fe200078e0219 */
[----:B------:R-:W1:Y:S01]  /*0190*/  @!P3 LDC.64 R6, c[0x0][0x220] ;  /* 0x00008800ff06bb82 */ /* 0x000e620000000a00 */
[----:B------:R-:W-:Y:S01]  /*01a0*/  @!P3 VIADD R25, R25, 0x80 ;  /* 0x000000801919b836 */ /* 0x000fe20000000000 */
[----:B------:R4:W5:Y:S04]  /*01b0*/  @!P0 LDG.E.64 R30, desc[UR4][R22.64] ;  /* 0x00000004161e8981 */ /* 0x000968000c1e1b00 */
[----:B------:R-:W-:Y:S01]  /*01c0*/  ISETP.GE.AND P2, PT, R25, R3, PT ;  /* 0x000000031900720c */ /* 0x000fe20003f46270 */
[----:B--2---:R-:W-:Y:S01]  /*01d0*/  @!P1 IMAD.WIDE.U32 R26, R29, 0x8, R18 ;  /* 0x000000081d1a9825 */ /* 0x004fe200078e0012 */
[----:B------:R-:W2:Y:S01]  /*01e0*/  @!P3 LDC.64 R14, c[0x0][0x228] ;  /* 0x00008a00ff0ebb82 */ /* 0x000ea20000000a00 */
[----:B---3--:R-:W-:-:S02]  /*01f0*/  CS2R R20, SRZ ;  /* 0x0000000000147805 */ /* 0x008fc4000001ff00 */
[----:B----4-:R-:W-:Y:S01]  /*0200*/  CS2R R22, SRZ ;  /* 0x0000000000167805 */ /* 0x010fe2000001ff00 */
[----:B------:R3:W5:Y:S07]  /*0210*/  @!P1 LDG.E.64 R12, desc[UR4][R26.64] ;  /* 0x000000041a0c9981 */ /* 0x00076e000c1e1b00 */
[----:B------:R-:W4:Y:S08]  /*0220*/  @!P2 LDC.64 R10, c[0x0][0x220] ;  /* 0x00008800ff0aab82 */ /* 0x000f300000000a00 */
[----:B------:R-:W3:Y:S01]  /*0230*/  @!P2 LDC.64 R8, c[0x0][0x228] ;  /* 0x00008a00ff08ab82 */ /* 0x000ee20000000a00 */
[----:B------:R-:W-:-:S02]  /*0240*/  @!P2 IMAD R19, R0, 0x200, R25 ;  /* 0x000002000013a824 */ /* 0x000fc400078e0219 */
[----:B-1----:R-:W-:-:S04]  /*0250*/  @!P3 IMAD.WIDE.U32 R6, R17, 0x8, R6 ;  /* 0x000000081106b825 */ /* 0x002fc800078e0006 */
[----:B--2---:R-:W-:Y:S01]  /*0260*/  @!P3 IMAD.WIDE.U32 R24, R17, 0x8, R14 ;  /* 0x000000081118b825 */ /* 0x004fe200078e000e */
[----:B------:R-:W-:Y:S02]  /*0270*/  CS2R R14, SRZ ;  /* 0x00000000000e7805 */ /* 0x000fe4000001ff00 */
[----:B------:R-:W-:Y:S01]  /*0280*/  CS2R R16, SRZ ;  /* 0x0000000000107805 */ /* 0x000fe2000001ff00 */
[----:B0-----:R-:W-:-:S05]  /*0290*/  @!P1 IMAD.WIDE.U32 R4, R29, 0x8, R4 ;  /* 0x000000081d049825 */ /* 0x001fca00078e0004 */
[----:B------:R0:W5:Y:S01]  /*02a0*/  @!P3 LDG.E.64 R16, desc[UR4][R6.64] ;  /* 0x000000040610b981 */ /* 0x000162000c1e1b00 */
[----:B----4-:R-:W-:-:S03]  /*02b0*/  @!P2 IMAD.WIDE.U32 R10, R19, 0x8, R10 ;  /* 0x00000008130aa825 */ /* 0x010fc600078e000a */
[----:B------:R0:W5:Y:S04]  /*02c0*/  @!P1 LDG.E.64 R14, desc[UR4][R4.64] ;  /* 0x00000004040e9981 */ /* 0x000168000c1e1b00 */
[----:B------:R0:W5:Y:S01]  /*02d0*/  @!P2 LDG.E.64 R20, desc[UR4][R10.64] ;  /* 0x000000040a14a981 */ /* 0x000162000c1e1b00 */
[----:B---3--:R-:W-:Y:S01]  /*02e0*/  @!P2 IMAD.WIDE.U32 R8, R19, 0x8, R8 ;  /* 0x000000081308a825 */ /* 0x008fe200078e0008 */
[----:B------:R-:W-:-:S04]  /*02f0*/  CS2R R18, SRZ ;  /* 0x0000000000127805 */ /* 0x000fc8000001ff00 */
[----:B------:R0:W5:Y:S04]  /*0300*/  @!P2 LDG.E.64 R22, desc[UR4][R8.64] ;  /* 0x000000040816a981 */ /* 0x000168000c1e1b00 */
[----:B------:R0:W5:Y:S01]  /*0310*/  @!P3 LDG.E.64 R18, desc[UR4][R24.64] ;  /* 0x000000041812b981 */ /* 0x000162000c1e1b00 */
[----:B------:R-:W-:Y:S04]  /*0320*/  BSSY B0, `(.L_x_27959) ;  /* 0x000004a000007945 */ /* 0x000fe80003800000 */
[----:B------:R-:W-:Y:S05]  /*0330*/  @P0 BRA `(.L_x_27960) ;  /* 0x0000000400200947 */ /* 0x000fea0003800000 */
[----:B0----5:R-:W-:Y:S01]  /*0340*/  LOP3.LUT R4, R33, R31, RZ, 0xfc, !PT ;  /* 0x0000001f21047212 */ /* 0x021fe200078efcff */
[----:B------:R-:W-:Y:S03]  /*0350*/  BSSY B1, `(.L_x_27961) ;  /* 0x000001f000017945 */ /* 0x000fe60003800000 */
[----:B------:R-:W-:-:S13]  /*0360*/  ISETP.NE.U32.AND P4, PT, R4, RZ, PT ;  /* 0x000000ff0400720c */ /* 0x000fda0003f85070 */
[----:B------:R-:W-:Y:S05]  /*0370*/  @!P4 BRA `(.L_x_27962) ;  /* 0x000000000024c947 */ /* 0x000fea0003800000 */
[----:B------:R-:W-:Y:S01]  /*0380*/  IMAD.MOV.U32 R11, RZ, RZ, R32 ;  /* 0x000000ffff0b7224 */ /* 0x000fe200078e0020 */
[----:B------:R-:W-:Y:S01]  /*0390*/  MOV R24, R33 ;  /* 0x0000002100187202 */ /* 0x000fe20000000f00 */
[----:B------:R-:W-:Y:S01]  /*03a0*/  IMAD.MOV.U32 R10, RZ, RZ, R30 ;  /* 0x000000ffff0a7224 */ /* 0x000fe200078e001e */
[----:B------:R-:W-:Y:S01]  /*03b0*/  MOV R25, 0x3e0 ;  /* 0x000003e000197802 */ /* 0x000fe20000000f00 */
[----:B------:R-:W-:-:S07]  /*03c0*/  IMAD.MOV.U32 R28, RZ, RZ, R31 ;  /* 0x000000ffff1c7224 */ /* 0x000fce00078e001f */
[----:B------:R-:W-:Y:S05]  /*03d0*/  CALL.REL.NOINC `($__internal_27_$__cuda_sm20_div_s64) ;  /* 0x0000001400147944 */ /* 0x000fea0003c00000 */
[----:B------:R-:W-:Y:S02]  /*03e0*/  IMAD.MOV.U32 R26, RZ, RZ, R8 ;  /* 0x000000ffff1a7224 */ /* 0x000fe400078e0008 */
[----:B------:R-:W-:Y:S01]  /*03f0*/  IMAD.MOV.U32 R27, RZ, RZ, R4 ;  /* 0x000000ffff1b7224 */ /* 0x000fe200078e0004 */
[----:B------:R-:W-:Y:S06]  /*0400*/  BRA `(.L_x_27963) ;  /* 0x00000000004c7947 */ /* 0x000fec0003800000 */
.L_x_27962:
[----:B------:R-:W0:Y:S01]  /*0410*/  I2F.U32.RP R6, R30 ;  /* 0x0000001e00067306 */ /* 0x000e220000209000 */
[----:B------:R-:W-:Y:S01]  /*0420*/  ISETP.NE.U32.AND P3, PT, R30, RZ, PT ;  /* 0x000000ff1e00720c */ /* 0x000fe20003f65070 */
[----:B------:R-:W-:-:S06]  /*0430*/  IMAD.MOV.U32 R27, RZ, RZ, RZ ;  /* 0x000000ffff1b7224 */ /* 0x000fcc00078e00ff */
[----:B0-----:R-:W0:Y:S02]  /*0440*/  MUFU.RCP R6, R6 ;  /* 0x0000000600067308 */ /* 0x001e240000001000 */
[----:B0-----:R-:W-:-:S06]  /*0450*/  IADD3 R4, R6, 0xffffffe, RZ ;  /* 0x0ffffffe06047810 */ /* 0x001fcc0007ffe0ff */
        /* <DEDUP_REMOVED lines=9> */
[----:B------:R-:W-:Y:S01]  /*04f0*/  @P1 IADD3 R5, R5, -R30, RZ ;  /* 0x8000001e05051210 */ /* 0x000fe20007ffe0ff */
[----:B------:R-:W-:-:S03]  /*0500*/  @P1 VIADD R26, R26, 0x1 ;  /* 0x000000011a1a1836 */ /* 0x000fc60000000000 */
[----:B------:R-:W-:-:S13]  /*0510*/  ISETP.GE.U32.AND P2, PT, R5, R30, PT ;  /* 0x0000001e0500720c */ /* 0x000fda0003f46070 */
[----:B------:R-:W-:Y:S01]  /*0520*/  @P2 VIADD R26, R26, 0x1 ;  /* 0x000000011a1a2836 */ /* 0x000fe20000000000 */
[----:B------:R-:W-:-:S07]  /*0530*/  @!P3 LOP3.LUT R26, RZ, R30, RZ, 0x33, !PT ;  /* 0x0000001eff1ab212 */ /* 0x000fce00078e33ff */
.L_x_27963:
[----:B------:R-:W-:Y:S05]  /*0540*/  BSYNC B1 ;  /* 0x0000000000017941 */ /* 0x000fea0003800000 */
.L_x_27961:
[----:B------:R-:W-:Y:S02]  /*0550*/  LOP3.LUT R4, R30, R32, RZ, 0x3c, !PT ;  /* 0x000000201e047212 */ /* 0x000fe400078e3cff */
[----:B------:R-:W-:Y:S02]  /*0560*/  LOP3.LUT R5, R31, R33, RZ, 0x3c, !PT ;  /* 0x000000211f057212 */ /* 0x000fe400078e3cff */
[----:B------:R-:W-:-:S04]  /*0570*/  ISETP.GT.U32.AND P1, PT, R4, -0x1, PT ;  /* 0xffffffff0400780c */ /* 0x000fc80003f24070 */
[----:B------:R-:W-:-:S13]  /*0580*/  ISETP.GT.AND.EX P1, PT, R5, -0x1, PT, P1 ;  /* 0xffffffff0500780c */ /* 0x000fda0003f24310 */
[----:B------:R-:W-:Y:S05]  /*0590*/  @P1 BRA `(.L_x_27960) ;  /* 0x0000000000881947 */ /* 0x000fea0003800000 */
[----:B------:R-:W-:Y:S04]  /*05a0*/  BSSY B1, `(.L_x_27964) ;  /* 0x000001e000017945 */ /* 0x000fe80003800000 */
[----:B------:R-:W-:Y:S05]  /*05b0*/  @!P4 BRA `(.L_x_27965) ;  /* 0x000000000024c947 */ /* 0x000fea0003800000 */
[----:B------:R-:W-:Y:S01]  /*05c0*/  MOV R9, R32 ;  /* 0x0000002000097202 */ /* 0x000fe20000000f00 */
[----:B------:R-:W-:Y:S01]  /*05d0*/  IMAD.MOV.U32 R8, RZ, RZ, R33 ;  /* 0x000000ffff087224 */ /* 0x000fe200078e0021 */
[----:B------:R-:W-:Y:S01]  /*05e0*/  MOV R4, 0x620 ;  /* 0x0000062000047802 */ /* 0x000fe20000000f00 */
[----:B------:R-:W-:Y:S02]  /*05f0*/  IMAD.MOV.U32 R7, RZ, RZ, R30 ;  /* 0x000000ffff077224 */ /* 0x000fe400078e001e */
[----:B------:R-:W-:-:S07]  /*0600*/  IMAD.MOV.U32 R6, RZ, RZ, R31 ;  /* 0x000000ffff067224 */ /* 0x000fce00078e001f */
[----:B------:R-:W-:Y:S05]  /*0610*/  CALL.REL.NOINC `($__internal_28_$__cuda_sm20_rem_s64) ;  /* 0x0000001400d47944 */ /* 0x000fea0003c00000 */
[----:B------:R-:W-:-:S04]  /*0620*/  ISETP.NE.U32.AND P1, PT, R8, RZ, PT ;  /* 0x000000ff0800720c */ /* 0x000fc80003f25070 */
[----:B------:R-:W-:Y:S01]  /*0630*/  ISETP.NE.AND.EX P1, PT, R9, RZ, PT, P1 ;  /* 0x000000ff0900720c */ /* 0x000fe20003f25310 */
[----:B------:R-:W-:-:S12]  /*0640*/  BRA `(.L_x_27966) ;  /* 0x00000000004c7947 */ /* 0x000fd80003800000 */
.L_x_27965:
[----:B------:R-:W0:Y:S01]  /*0650*/  I2F.U32.RP R6, R30 ;  /* 0x0000001e00067306 */ /* 0x000e220000209000 */
[----:B------:R-:W-:-:S07]  /*0660*/  ISETP.NE.U32.AND P2, PT, R30, RZ, PT ;  /* 0x000000ff1e00720c */ /* 0x000fce0003f45070 */
        /* <DEDUP_REMOVED lines=11> */
[----:B------:R-:W-:-:S04]  /*0720*/  @P1 IADD3 R7, R7, -R30, RZ ;  /* 0x8000001e07071210 */ /* 0x000fc80007ffe0ff */
[----:B------:R-:W-:-:S13]  /*0730*/  ISETP.GE.U32.AND P1, PT, R7, R30, PT ;  /* 0x0000001e0700720c */ /* 0x000fda0003f26070 */
[----:B------:R-:W-:Y:S01]  /*0740*/  @P1 IMAD.IADD R7, R7, 0x1, -R30 ;  /* 0x0000000107071824 */ /* 0x000fe200078e0a1e */
[----:B------:R-:W-:-:S04]  /*0750*/  @!P2 LOP3.LUT R7, RZ, R30, RZ, 0x33, !PT ;  /* 0x0000001eff07a212 */ /* 0x000fc800078e33ff */
[----:B------:R-:W-:-:S04]  /*0760*/  ISETP.NE.U32.AND P1, PT, R7, RZ, PT ;  /* 0x000000ff0700720c */ /* 0x000fc80003f25070 */
[----:B------:R-:W-:-:S13]  /*0770*/  ISETP.NE.AND.EX P1, PT, RZ, RZ, PT, P1 ;  /* 0x000000ffff00720c */ /* 0x000fda0003f25310 */
.L_x_27966:
[----:B------:R-:W-:Y:S05]  /*0780*/  BSYNC B1 ;  /* 0x0000000000017941 */ /* 0x000fea0003800000 */
.L_x_27964:
[----:B------:R-:W-:-:S04]  /*0790*/  SEL R4, RZ, 0xffffffff, !P1 ;  /* 0xffffffffff047807 */ /* 0x000fc80004800000 */
[----:B------:R-:W-:-:S05]  /*07a0*/  IADD3 R26, P1, R4, R26, RZ ;  /* 0x0000001a041a7210 */ /* 0x000fca0007f3e0ff */
[----:B------:R-:W-:-:S08]  /*07b0*/  IMAD.X R27, R4, 0x1, R27, P1 ;  /* 0x00000001041b7824 */ /* 0x000fd000008e061b */
.L_x_27960:
[----:B------:R-:W-:Y:S05]  /*07c0*/  BSYNC B0 ;  /* 0x0000000000007941 */ /* 0x000fea0003800000 */
.L_x_27959:
[----:B0-----:R-:W-:Y:S01]  /*07d0*/  VIADD R5, R2, 0x80 ;  /* 0x0000008002057836 */ /* 0x001fe20000000000 */
[----:B------:R-:W-:Y:S04]  /*07e0*/  BSSY B0, `(.L_x_27967) ;  /* 0x000004b000007945 */ /* 0x000fe80003800000 */
[----:B------:R-:W-:-:S13]  /*07f0*/  ISETP.GE.AND P1, PT, R5, R3, PT ;  /* 0x000000030500720c */ /* 0x000fda0003f26270 */
[----:B------:R-:W-:Y:S05]  /*0800*/  @P1 BRA `(.L_x_27968) ;  /* 0x0000000400201947 */ /* 0x000fea0003800000 */
[----:B-----5:R-:W-:Y:S01]  /*0810*/  LOP3.LUT R4, R13, R15, RZ, 0xfc, !PT ;  /* 0x0000000f0d047212 */ /* 0x020fe200078efcff */
[----:B------:R-:W-:Y:S03]  /*0820*/  BSSY B1, `(.L_x_27969) ;  /* 0x000001f000017945 */ /* 0x000fe60003800000 */
[----:B------:R-:W-:-:S13]  /*0830*/  ISETP.NE.U32.AND P4, PT, R4, RZ, PT ;  /* 0x000000ff0400720c */ /* 0x000fda0003f85070 */
[----:B------:R-:W-:Y:S05]  /*0840*/  @!P4 BRA `(.L_x_27970) ;  /* 0x000000000024c947 */ /* 0x000fea0003800000 */
[----:B------:R-:W-:Y:S01]  /*0850*/  MOV R11, R12 ;  /* 0x0000000c000b7202 */ /* 0x000fe20000000f00 */
[----:B------:R-:W-:Y:S01]  /*0860*/  IMAD.MOV.U32 R24, RZ, RZ, R13 ;  /* 0x000000ffff187224 */ /* 0x000fe200078e000d */
[----:B------:R-:W-:Y:S01]  /*0870*/  MOV R25, 0x8b0 ;  /* 0x000008b000197802 */ /* 0x000fe20000000f00 */
[----:B------:R-:W-:Y:S02]  /*0880*/  IMAD.MOV.U32 R10, RZ, RZ, R14 ;  /* 0x000000ffff0a7224 */ /* 0x000fe400078e000e */
[----:B------:R-:W-:-:S07]  /*0890*/  IMAD.MOV.U32 R28, RZ, RZ, R15 ;  /* 0x000000ffff1c7224 */ /* 0x000fce00078e000f */
[----:B------:R-:W-:Y:S05]  /*08a0*/  CALL.REL.NOINC `($__internal_27_$__cuda_sm20_div_s64) ;  /* 0x0000000c00e07944 */ /* 0x000fea0003c00000 */
[----:B------:R-:W-:Y:S01]  /*08b0*/  MOV R30, R8 ;  /* 0x00000008001e7202 */ /* 0x000fe20000000f00 */
[----:B------:R-:W-:Y:S01]  /*08c0*/  IMAD.MOV.U32 R31, RZ, RZ, R4 ;  /* 0x000000ffff1f7224 */ /* 0x000fe200078e0004 */
[----:B------:R-:W-:Y:S06]  /*08d0*/  BRA `(.L_x_27971) ;  /* 0x00000000004c7947 */ /* 0x000fec0003800000 */
.L_x_27970:
[----:B------:R-:W0:Y:S01]  /*08e0*/  I2F.U32.RP R4, R14 ;  /* 0x0000000e00047306 */ /* 0x000e220000209000 */
[----:B------:R-:W-:Y:S01]  /*08f0*/  ISETP.NE.U32.AND P3, PT, R14, RZ, PT ;  /* 0x000000ff0e00720c */ /* 0x000fe20003f65070 */
[----:B------:R-:W-:-:S06]  /*0900*/  IMAD.MOV.U32 R31, RZ, RZ, RZ ;  /* 0x000000ffff1f7224 */ /* 0x000fcc00078e00ff */
[----:B0-----:R-:W0:Y:S02]  /*0910*/  MUFU.RCP R4, R4 ;  /* 0x0000000400047308 */ /* 0x001e240000001000 */
[----:B0-----:R-:W-:-:S06]  /*0920*/  VIADD R6, R4, 0xffffffe ;  /* 0x0ffffffe04067836 */ /* 0x001fcc0000000000 */
[----:B------:R0:W1:Y:S02]  /*0930*/  F2I.FTZ.U32.TRUNC.NTZ R7, R6 ;  /* 0x0000000600077305 */ /* 0x000064000021f000 */
[----:B0-----:R-:W-:Y:S01]  /*0940*/  HFMA2.MMA R6, -RZ, RZ, 0, 0 ;  /* 0x00000000ff067435 */ /* 0x001fe200000001ff */
[----:B-1----:R-:W-:-:S04]  /*0950*/  IMAD.MOV R9, RZ, RZ, -R7 ;  /* 0x000000ffff097224 */ /* 0x002fc800078e0a07 */
[----:B------:R-:W-:-:S05]  /*0960*/  IMAD R9, R9, R14, RZ ;  /* 0x0000000e09097224 */ /* 0x000fca00078e02ff */
        /* <DEDUP_REMOVED lines=8> */
[----:B------:R-:W-:Y:S02]  /*09f0*/  @P2 IADD3 R30, R30, 0x1, RZ ;  /* 0x000000011e1e2810 */ /* 0x000fe40007ffe0ff */
[----:B------:R-:W-:-:S07]  /*0a00*/  @!P3 LOP3.LUT R30, RZ, R14, RZ, 0x33, !PT ;  /* 0x0000000eff1eb212 */ /* 0x000fce00078e33ff */
.L_x_27971:
[----:B------:R-:W-:Y:S05]  /*0a10*/  BSYNC B1 ;  /* 0x0000000000017941 */ /* 0x000fea0003800000 */
.L_x_27969:
        /* <DEDUP_REMOVED lines=8> */
[----:B------:R-:W-:Y:S01]  /*0aa0*/  MOV R7, R14 ;  /* 0x0000000e00077202 */ /* 0x000fe20000000f00 */
[----:B------:R-:W-:Y:S01]  /*0ab0*/  IMAD.MOV.U32 R8, RZ, RZ, R13 ;  /* 0x000000ffff087224 */ /* 0x000fe200078e000d */
[----:B------:R-:W-:Y:S01]  /*0ac0*/  MOV R4, 0xaf0 ;  /* 0x00000af000047802 */ /* 0x000fe20000000f00 */
[----:B------:R-:W-:-:S07]  /*0ad0*/  IMAD.MOV.U32 R6, RZ, RZ, R15 ;  /* 0x000000ffff067224 */ /* 0x000fce00078e000f */
[----:B------:R-:W-:Y:S05]  /*0ae0*/  CALL.REL.NOINC `($__internal_28_$__cuda_sm20_rem_s64) ;  /* 0x0000001000a07944 */ /* 0x000fea0003c00000 */
[----:B------:R-:W-:-:S04]  /*0af0*/  ISETP.NE.U32.AND P1, PT, R8, RZ, PT ;  /* 0x000000ff0800720c */ /* 0x000fc80003f25070 */
[----:B------:R-:W-:Y:S01]  /*0b00*/  ISETP.NE.AND.EX P1, PT, R9, RZ, PT, P1 ;  /* 0x000000ff0900720c */ /* 0x000fe20003f25310 */
[----:B------:R-:W-:-:S12]  /*0b10*/  BRA `(.L_x_27974) ;  /* 0x00000000004c7947 */ /* 0x000fd80003800000 */
.L_x_27973:
[----:B------:R-:W0:Y:S01]  /*0b20*/  I2F.U32.RP R4, R14 ;  /* 0x0000000e00047306 */ /* 0x000e220000209000 */
[----:B------:R-:W-:-:S07]  /*0b30*/  ISETP.NE.U32.AND P2, PT, R14, RZ, PT ;  /* 0x000000ff0e00720c */ /* 0x000fce0003f45070 */
        /* <DEDUP_REMOVED lines=17> */
.L_x_27974:
[----:B------:R-:W-:Y:S05]  /*0c50*/  BSYNC B1 ;  /* 0x0000000000017941 */ /* 0x000fea0003800000 */
.L_x_27972:
[----:B------:R-:W-:-:S04]  /*0c60*/  SEL R4, RZ, 0xffffffff, !P1 ;  /* 0xffffffffff047807 */ /* 0x000fc80004800000 */
[----:B------:R-:W-:-:S04]  /*0c70*/  IADD3 R30, P1, R4, R30, RZ ;  /* 0x0000001e041e7210 */ /* 0x000fc80007f3e0ff */
[----:B------:R-:W-:-:S09]  /*0c80*/  IADD3.X R31, R4, R31, RZ, P1, !PT ;  /* 0x0000001f041f7210 */ /* 0x000fd20000ffe4ff */
.L_x_27968:
[----:B------:R-:W-:Y:S05]  /*0c90*/  BSYNC B0 ;  /* 0x0000000000007941 */ /* 0x000fea0003800000 */
.L_x_27967:
[----:B------:R-:W-:Y:S01]  /*0ca0*/  VIADD R4, R2, 0x100 ;  /* 0x0000010002047836 */ /* 0x000fe20000000000 */
[----:B------:R-:W-:Y:S01]  /*0cb0*/  BSSY B0, `(.L_x_27975) ;  /* 0x000004d000007945 */ /* 0x000fe20003800000 */
[----:B-----5:R-:W-:Y:S02]  /*0cc0*/  IMAD.MOV.U32 R12, RZ, RZ, R30 ;  /* 0x000000ffff0c7224 */ /* 0x020fe400078e001e */
[----:B------:R-:W-:Y:S01]  /*0cd0*/  IMAD.MOV.U32 R13, RZ, RZ, R31 ;  /* 0x000000ffff0d7224 */ /* 0x000fe200078e001f */
[----:B------:R-:W-:-:S13]  /*0ce0*/  ISETP.GE.AND P1, PT, R4, R3, PT ;  /* 0x000000030400720c */ /* 0x000fda0003f26270 */
[----:B------:R-:W-:Y:S05]  /*0cf0*/  @P1 BRA `(.L_x_27976) ;  /* 0x0000000400201947 */ /* 0x000fea0003800000 */
[----:B------:R-:W-:Y:S01]  /*0d00*/  LOP3.LUT R4, R17, R19, RZ, 0xfc, !PT ;  /* 0x0000001311047212 */ /* 0x000fe200078efcff */
        /* <DEDUP_REMOVED lines=12> */
.L_x_27978:
        /* <DEDUP_REMOVED lines=19> */
.L_x_27979:
[----:B------:R-:W-:Y:S05]  /*0f00*/  BSYNC B1 ;  /* 0x0000000000017941 */ /* 0x000fea0003800000 */
.L_x_27977:
        /* <DEDUP_REMOVED lines=16> */
.L_x_27981:
        /* <DEDUP_REMOVED lines=19> */
.L_x_27982:
[----:B------:R-:W-:Y:S05]  /*1140*/  BSYNC B1 ;  /* 0x0000000000017941 */ /* 0x000fea0003800000 */
.L_x_27980:
[----:B------:R-:W-:-:S04]  /*1150*/  SEL R4, RZ, 0xffffffff, !P1 ;  /* 0xffffffffff047807 */ /* 0x000fc80004800000 */
[----:B------:R-:W-:-:S04]  /*1160*/  IADD3 R14, P1, R4, R14, RZ ;  /* 0x0000000e040e7210 */ /* 0x000fc80007f3e0ff */
[----:B------:R-:W-:-:S09]  /*1170*/  IADD3.X R15, R4, R15, RZ, P1, !PT ;  /* 0x0000000f040f7210 */ /* 0x000fd20000ffe4ff */
.L_x_27976:
[----:B------:R-:W-:Y:S05]  /*1180*/  BSYNC B0 ;  /* 0x0000000000007941 */ /* 0x000fea0003800000 */
.L_x_27975:
        /* <DEDUP_REMOVED lines=19> */
.L_x_27986:
        /* <DEDUP_REMOVED lines=19> */
.L_x_27987:
[----:B------:R-:W-:Y:S05]  /*13f0*/  BSYNC B1 ;  /* 0x0000000000017941 */ /* 0x000fea0003800000 */
.L_x_27985:
        /* <DEDUP_REMOVED lines=16> */
.L_x_27989:
        /* <DEDUP_REMOVED lines=19> */
.L_x_27990:
[----:B------:R-:W-:Y:S05]  /*1630*/  BSYNC B1 ;  /* 0x0000000000017941 */ /* 0x000fea0003800000 */
.L_x_27988:
[----:B------:R-:W-:-:S04]  /*1640*/  SEL R4, RZ, 0xffffffff, !P1 ;  /* 0xffffffffff047807 */ /* 0x000fc80004800000 */
[----:B------:R-:W-:-:S04]  /*1650*/  IADD3 R14, P1, R4, R14, RZ ;  /* 0x0000000e040e7210 */ /* 0x000fc80007f3e0ff */
[----:B------:R-:W-:-:S09]  /*1660*/  IADD3.X R15, R4, R15, RZ, P1, !PT ;  /* 0x0000000f040f7210 */ /* 0x000fd20000ffe4ff */
.L_x_27984:
[----:B------:R-:W-:Y:S05]  /*1670*/  BSYNC B0 ;  /* 0x0000000000007941 */ /* 0x000fea0003800000 */
.L_x_27983:
[----:B------:R-:W0:Y:S01]  /*1680*/  @!P0 S2R R9, SR_TID.X ;  /* 0x0000000000098919 */ /* 0x000e220000002100 */
[----:B------:R-:W1:Y:S01]  /*1690*/  @!P0 LDC.64 R6, c[0x0][0x218] ;  /* 0x00008600ff068b82 */ /* 0x000e620000000a00 */
[----:B------:R-:W-:Y:S01]  /*16a0*/  @!P0 IMAD.MOV.U32 R2, RZ, RZ, R5 ;  /* 0x000000ffff028224 */ /* 0x000fe200078e0005 */
[----:B------:R-:W-:Y:S04]  /*16b0*/  BSSY B0, `(.L_x_27991) ;  /* 0x0000010000007945 */ /* 0x000fe80003800000 */
[----:B------:R-:W-:Y:S01]  /*16c0*/  ISETP.GE.AND P1, PT, R2, R3, PT ;  /* 0x000000030200720c */ /* 0x000fe20003f26270 */
[----:B0-----:R-:W-:-:S04]  /*16d0*/  @!P0 IMAD R5, R0, 0x200, R9 ;  /* 0x0000020000058824 */ /* 0x001fc800078e0209 */
[----:B-1----:R-:W-:-:S05]  /*16e0*/  @!P0 IMAD.WIDE.U32 R4, R5, 0x8, R6 ;  /* 0x0000000805048825 */ /* 0x002fca00078e0006 */
[----:B------:R0:W-:Y:S03]  /*16f0*/  @!P0 STG.E.64 desc[UR4][R4.64], R26 ;  /* 0x0000001a04008986 */ /* 0x0001e6000c101b04 */
[----:B------:R-:W-:Y:S05]  /*1700*/  @P1 BRA `(.L_x_27992) ;  /* 0x0000000000281947 */ /* 0x000fea0003800000 */
[----:B------:R-:W1:Y:S01]  /*1710*/  LDC.64 R6, c[0x0][0x218] ;  /* 0x00008600ff067b82 */ /* 0x000e620000000a00 */
[----:B0-----:R-:W-:Y:S01]  /*1720*/  IMAD R5, R0, 0x200, R2 ;  /* 0x0000020000057824 */ /* 0x001fe200078e0202 */
[----:B------:R-:W-:-:S04]  /*1730*/  IADD3 R2, R2, 0x80, RZ ;  /* 0x0000008002027810 */ /* 0x000fc80007ffe0ff */
[----:B------:R-:W-:-:S13]  /*1740*/  ISETP.GE.AND P0, PT, R2, R3, PT ;  /* 0x000000030200720c */ /* 0x000fda0003f06270 */
[----:B------:R-:W-:Y:S02]  /*1750*/  @!P0 IMAD R9, R0, 0x200, R2 ;  /* 0x0000020000098824 */ /* 0x000fe400078e0202 */
[----:B------:R-:W-:Y:S02]  /*1760*/  @!P0 VIADD R2, R2, 0x80 ;  /* 0x0000008002028836 */ /* 0x000fe40000000000 */
[----:B-1----:R-:W-:-:S04]  /*1770*/  IMAD.WIDE.U32 R4, R5, 0x8, R6 ;  /* 0x0000000805047825 */ /* 0x002fc800078e0006 */
[----:B------:R-:W-:Y:S01]  /*1780*/  @!P0 IMAD.WIDE.U32 R6, R9, 0x8, R6 ;  /* 0x0000000809068825 */ /* 0x000fe200078e0006 */
[----:B------:R1:W-:Y:S04]  /*1790*/  STG.E.64 desc[UR4][R4.64], R12 ;  /* 0x0000000c04007986 */ /* 0x0003e8000c101b04 */
[----:B------:R1:W-:Y:S02]  /*17a0*/  @!P0 STG.E.64 desc[UR4][R6.64], R16 ;  /* 0x0000001006008986 */ /* 0x0003e4000c101b04 */
.L_x_27992:
[----:B------:R-:W-:Y:S05]  /*17b0*/  BSYNC B0 ;  /* 0x0000000000007941 */ /* 0x000fea0003800000 */
.L_x_27991:
[----:B------:R-:W-:-:S13]  /*17c0*/  ISETP.GE.AND P0, PT, R2, R3, PT ;  /* 0x000000030200720c */ /* 0x000fda0003f06270 */
[----:B------:R-:W-:Y:S05]  /*17d0*/  @P0 EXIT ;  /* 0x000000000000094d */ /* 0x000fea0003800000 */
[----:B01----:R-:W0:Y:S01]  /*17e0*/  LDC.64 R4, c[0x0][0x218] ;  /* 0x00008600ff047b82 */ /* 0x003e220000000a00 */
[----:B------:R-:W-:-:S04]  /*17f0*/  IMAD R3, R0, 0x200, R2 ;  /* 0x0000020000037824 */ /* 0x000fc800078e0202 */
[----:B0-----:R-:W-:-:S05]  /*1800*/  IMAD.WIDE.U32 R2, R3, 0x8, R4 ;  /* 0x0000000803027825 */ /* 0x001fca00078e0004 */
[----:B------:R-:W-:Y:S01]  /*1810*/  STG.E.64 desc[UR4][R2.64], R14 ;  /* 0x0000000e02007986 */ /* 0x000fe2000c101b04 */
[----:B------:R-:W-:Y:S05]  /*1820*/  EXIT ;  /* 0x000000000000794d */ /* 0x000fea0003800000 */
        .weak           $__internal_27_$__cuda_sm20_div_s64
        .type           $__internal_27_$__cuda_sm20_div_s64,@function
        .size           $__internal_27_$__cuda_sm20_div_s64,($__internal_28_$__cuda_sm20_rem_s64 - $__internal_27_$__cuda_sm20_div_s64)
$__internal_27_$__cuda_sm20_div_s64:
[----:B------:R-:W-:Y:S02]  /*1830*/  IADD3 R7, P2, RZ, -R10, RZ ;  /* 0x8000000aff077210 */ /* 0x000fe40007f5e0ff */
[----:B------:R-:W-:Y:S02]  /*1840*/  ISETP.GE.AND P1, PT, R28, RZ, PT ;  /* 0x000000ff1c00720c */ /* 0x000fe40003f26270 */
[----:B------:R-:W-:Y:S02]  /*1850*/  IADD3.X R4, RZ, ~R28, RZ, P2, !PT ;  /* 0x8000001cff047210 */ /* 0x000fe400017fe4ff */
[----:B------:R-:W-:Y:S02]  /*1860*/  SEL R6, R7, R10, !P1 ;  /* 0x0000000a07067207 */ /* 0x000fe40004800000 */
[----:B------:R-:W-:Y:S02]  /*1870*/  SEL R7, R4, R28, !P1 ;  /* 0x0000001c04077207 */ /* 0x000fe40004800000 */
[----:B------:R-:W-:-:S02]  /*1880*/  ISETP.NE.U32.AND P6, PT, R10, RZ, PT ;  /* 0x000000ff0a00720c */ /* 0x000fc40003fc5070 */
[----:B------:R-:W0:Y:S02]  /*1890*/  I2F.U64.RP R4, R6 ;  /* 0x0000000600047312 */ /* 0x000e240000309000 */
[----:B------:R-:W-:-:S06]  /*18a0*/  ISETP.NE.AND.EX P6, PT, R28, RZ, PT, P6 ;  /* 0x000000ff1c00720c */ /* 0x000fcc0003fc5360 */
        /* <DEDUP_REMOVED lines=25> */
[----:B------:R-:W-:Y:S01]  /*1a40*/  IMAD.HI.U32 R8, P5, R9, R8, R34 ;  /* 0x0000000809087227 */ /* 0x000fe200078a0022 */
[----:B------:R-:W-:-:S03]  /*1a50*/  MOV R35, RZ ;  /* 0x000000ff00237202 */ /* 0x000fc60000000f00 */
[----:B------:R-:W-:Y:S02]  /*1a60*/  IMAD R4, R9, R4, RZ ;  /* 0x0000000409047224 */ /* 0x000fe400078e02ff */
[----:B------:R-:W-:Y:S01]  /*1a70*/  IMAD.X R10, R10, 0x1, R9, P1 ;  /* 0x000000010a0a7824 */ /* 0x000fe200008e0609 */
[----:B------:R-:W-:Y:S02]  /*1a80*/  ISETP.GE.AND P1, PT, R24, RZ, PT ;  /* 0x000000ff1800720c */ /* 0x000fe40003f26270 */
        /* <DEDUP_REMOVED lines=24> */
[----:B------:R-:W-:Y:S02]  /*1c10*/  ISETP.GE.U32.AND P3, PT, R4, R6, PT ;  /* 0x000000060400720c */ /* 0x000fe40003f66070 */
[----:B------:R-:W-:Y:S01]  /*1c20*/  IADD3.X R4, R11, ~R7, RZ, P5, !PT ;  /* 0x800000070b047210 */ /* 0x000fe20002ffe4ff */
[----:B------:R-:W-:Y:S01]  /*1c30*/  IMAD.X R6, RZ, RZ, R10, P2 ;  /* 0x000000ffff067224 */ /* 0x000fe200010e060a */
[----:B------:R-:W-:Y:S02]  /*1c40*/  SEL R9, R9, R8, P1 ;  /* 0x0000000809097207 */ /* 0x000fe40000800000 */
[----:B------:R-:W-:-:S02]  /*1c50*/  SEL R4, R4, R11, P1 ;  /* 0x0000000b04047207 */ /* 0x000fc40000800000 */
[----:B------:R-:W-:Y:S02]  /*1c60*/  SEL R6, R6, R10, P1 ;  /* 0x0000000a06067207 */ /* 0x000fe40000800000 */
[----:B------:R-:W-:Y:S02]  /*1c70*/  IADD3 R8, P1, R9, 0x1, RZ ;  /* 0x0000000109087810 */ /* 0x000fe40007f3e0ff */
[----:B------:R-:W-:Y:S02]  /*1c80*/  ISETP.GE.U32.AND.EX P3, PT, R4, R7, PT, P3 ;  /* 0x000000070400720c */ /* 0x000fe40003f66130 */
[----:B------:R-:W-:Y:S01]  /*1c90*/  LOP3.LUT R4, R28, R24, RZ, 0x3c, !PT ;  /* 0x000000181c047212 */ /* 0x000fe200078e3cff */
[----:B------:R-:W-:Y:S01]  /*1ca0*/  IMAD.X R7, RZ, RZ, R6, P1 ;  /* 0x000000ffff077224 */ /* 0x000fe200008e0606 */
[----:B------:R-:W-:Y:S02]  /*1cb0*/  SEL R8, R8, R9, P3 ;  /* 0x0000000908087207 */ /* 0x000fe40001800000 */
[----:B------:R-:W-:-:S02]  /*1cc0*/  ISETP.GE.AND P2, PT, R4, RZ, PT ;  /* 0x000000ff0400720c */ /* 0x000fc40003f46270 */
[----:B------:R-:W-:Y:S02]  /*1cd0*/  SEL R7, R7, R6, P3 ;  /* 0x0000000607077207 */ /* 0x000fe40001800000 */
[-C--:B------:R-:W-:Y:S02]  /*1ce0*/  IADD3 R9, P1, RZ, -R8.reuse, RZ ;  /* 0x80000008ff097210 */ /* 0x080fe40007f3e0ff */
[----:B------:R-:W-:Y:S02]  /*1cf0*/  MOV R6, R25 ;  /* 0x0000001900067202 */ /* 0x000fe40000000f00 */
[----:B------:R-:W-:Y:S01]  /*1d00*/  SEL R8, R9, R8, !P2 ;  /* 0x0000000809087207 */ /* 0x000fe20005000000 */
[----:B------:R-:W-:-:S03]  /*1d10*/  IMAD.X R4, RZ, RZ, ~R7, P1 ;  /* 0x000000ffff047224 */ /* 0x000fc600008e0e07 */
[----:B------:R-:W-:Y:S02]  /*1d20*/  SEL R8, R8, 0xffffffff, P6 ;  /* 0xffffffff08087807 */ /* 0x000fe40003000000 */
[----:B------:R-:W-:Y:S01]  /*1d30*/  SEL R4, R4, R7, !P2 ;  /* 0x0000000704047207 */ /* 0x000fe20005000000 */
[----:B------:R-:W-:-:S03]  /*1d40*/  IMAD.MOV.U32 R7, RZ, RZ, 0x0 ;  /* 0x00000000ff077424 */ /* 0x000fc600078e00ff */
[----:B------:R-:W-:Y:S01]  /*1d50*/  SEL R4, R4, 0xffffffff, P6 ;  /* 0xffffffff04047807 */ /* 0x000fe20003000000 */
[----:B------:R-:W-:Y:S06]  /*1d60*/  RET.REL.NODEC R6 `(_ZN2at6native27unrolled_elementwise_kernelINS0_13BinaryFunctorIlllZZZNS0_15binary_internal21div_floor_kernel_cudaERNS_18TensorIteratorBaseEENKUlvE_clEvENKUlvE2_clEvEUlllE_EESt5arrayIPcLm3EELi4E23TrivialOffsetCalculatorILi2EjESD_ILi1EjENS0_6memory15LoadWithoutCastENSG_16StoreWithoutCastEEEviT_T0_T2_T3_T4_T5_) ;  /* 0xffffffe006a47950 */ /* 0x000fec0003c3ffff */
        .weak           $__internal_28_$__cuda_sm20_rem_s64
        .type           $__internal_28_$__cuda_sm20_rem_s64,@function
        .size           $__internal_28_$__cuda_sm20_rem_s64,(.L_x_37706 - $__internal_28_$__cuda_sm20_rem_s64)
$__internal_28_$__cuda_sm20_rem_s64:
        /* <DEDUP_REMOVED lines=14> */
[----:B------:R-:W-:-:S03]  /*1e50*/  IMAD.HI.U32 R32, R28, R11, RZ ;  /* 0x0000000b1c207227 */ /* 0x000fc600078e00ff */
[----:B------:R-:W-:-:S05]  /*1e60*/  IADD3.X R10, RZ, ~R10, RZ, P1, !PT ;  /* 0x8000000aff0a7210 */ /* 0x000fca0000ffe4ff */
        /* <DEDUP_REMOVED lines=11> */
[----:B------:R-:W-:Y:S02]  /*1f20*/  IMAD R28, R10, R24, R28 ;  /* 0x000000180a1c7224 */ /* 0x000fe400078e021c */
[----:B------:R-:W-:-:S04]  /*1f30*/  IMAD.HI.U32 R32, R33, R11, RZ ;  /* 0x0000000b21207227 */ /* 0x000fc800078e00ff */
[----:B------:R-:W-:-:S04]  /*1f40*/  IMAD.X R28, RZ, RZ, ~R28, P1 ;  /* 0x000000ffff1c7224 */ /* 0x000fc800008e0e1c */
[----:B------:R-:W-:-:S04]  /*1f50*/  IMAD.WIDE.U32 R32, P1, R33, R28, R32 ;  /* 0x0000001c21207225 */ /* 0x000fc80007820020 */
[----:B------:R-:W-:-:S04]  /*1f60*/  IMAD.HI.U32 R29, R10, R28, RZ ;  /* 0x0000001c0a1d7227 */ /* 0x000fc800078e00ff */
[----:B------:R-:W-:Y:S01]  /*1f70*/  IMAD.HI.U32 R11, P3, R10, R11, R32 ;  /* 0x0000000b0a0b7227 */ /* 0x000fe20007860020 */
[----:B------:R-:W-:-:S03]  /*1f80*/  IADD3.X R29, R29, R10, RZ, P1, !PT ;  /* 0x0000000a1d1d7210 */ /* 0x000fc60000ffe4ff */
[----:B------:R-:W-:Y:S01]  /*1f90*/  IMAD R28, R10, R28, RZ ;  /* 0x0000001c0a1c7224 */ /* 0x000fe200078e02ff */
[----:B------:R-:W-:Y:S01]  /*1fa0*/  IADD3 R10, P4, RZ, -R9, RZ ;  /* 0x80000009ff0a7210 */ /* 0x000fe20007f9e0ff */
[----:B------:R-:W-:-:S03]  /*1fb0*/  IMAD.MOV.U32 R33, RZ, RZ, RZ ;  /* 0x000000ffff217224 */ /* 0x000fc600078e00ff */
        /* <DEDUP_REMOVED lines=17> */
[----:B------:R-:W-:-:S03]  /*20d0*/  ISETP.GE.U32.AND P1, PT, R10, R24, PT ;  /* 0x000000180a00720c */ /* 0x000fc60003f26070 */
        /* <DEDUP_REMOVED lines=12> */
[----:B------:R-:W-:Y:S02]  /*21a0*/  IADD3 R8, P3, RZ, -R9, RZ ;  /* 0x80000009ff087210 */ /* 0x000fe40007f7e0ff */
[----:B------:R-:W-:Y:S01]  /*21b0*/  ISETP.NE.U32.AND P1, PT, R7, RZ, PT ;  /* 0x000000ff0700720c */ /* 0x000fe20003f25070 */
[----:B------:R-:W-:Y:S01]  /*21c0*/  IMAD.MOV.U32 R7, RZ, RZ, 0x0 ;  /* 0x00000000ff077424 */ /* 0x000fe200078e00ff */
[----:B------:R-:W-:Y:S02]  /*21d0*/  IADD3.X R10, RZ, ~R25, RZ, P3, !PT ;  /* 0x80000019ff0a7210 */ /* 0x000fe40001ffe4ff */
[----:B------:R-:W-:Y:S01]  /*21e0*/  ISETP.NE.AND.EX P1, PT, R6, RZ, PT, P1 ;  /* 0x000000ff0600720c */ /* 0x000fe20003f25310 */
[----:B------:R-:W-:Y:S01]  /*21f0*/  IMAD.MOV.U32 R6, RZ, RZ, R4 ;  /* 0x000000ffff067224 */ /* 0x000fe200078e0004 */
[----:B------:R-:W-:-:S02]  /*2200*/  SEL R8, R8, R9, !P2 ;  /* 0x0000000908087207 */ /* 0x000fc40005000000 */
[----:B------:R-:W-:Y:S02]  /*2210*/  SEL R9, R10, R25, !P2 ;  /* 0x000000190a097207 */ /* 0x000fe40005000000 */
[----:B------:R-:W-:Y:S02]  /*2220*/  SEL R8, R8, 0xffffffff, P1 ;  /* 0xffffffff08087807 */ /* 0x000fe40000800000 */
[----:B------:R-:W-:Y:S01]  /*2230*/  SEL R9, R9, 0xffffffff, P1 ;  /* 0xffffffff09097807 */ /* 0x000fe20000800000 */
[----:B------:R-:W-:Y:S06]  /*2240*/  RET.REL.NODEC R6 `(_ZN2at6native27unrolled_elementwise_kernelINS0_13BinaryFunctorIlllZZZNS0_15binary_internal21div_floor_kernel_cudaERNS_18TensorIteratorBaseEENKUlvE_clEvENKUlvE2_clEvEUlllE_EESt5arrayIPcLm3EELi4E23TrivialOffsetCalculatorILi2EjESD_ILi1EjENS0_6memory15LoadWithoutCastENSG_16StoreWithoutCastEEEviT_T0_T2_T3_T4_T5_) ;  /* 0xffffffdc066c7950 */ /* 0x000fec0003c3ffff */
.L_x_27993:
        /* <DEDUP_REMOVED lines=11> */
.L_x_37706:


//--------------------- .text._ZN2at6native29vectorized_elementwise_kernelILi2ENS0_13BinaryFunctorIlllZZZNS0_15binary_internal21div_floor_kernel_cudaERNS_18TensorIteratorBaseEENKUlvE_clEvENKUlvE2_clEvEUlllE_EESt5arrayIPcLm3EEEEviT0_T1_ --------------------------
	.section	.text._ZN2at6native29vectorized_elementwise_kernelILi2ENS0_13BinaryFunctorIlllZZZNS0_15binary_internal21div_floor_kernel_cudaERNS_18TensorIteratorBaseEENKUlvE_clEvENKUlvE2_clEvEUlllE_EESt5arrayIPcLm3EEEEviT0_T1_,"ax",@progbits
	.align	128
        .global         _ZN2at6native29vectorized_elementwise_kernelILi2ENS0_13BinaryFunctorIlllZZZNS0_15binary_internal21div_floor_kernel_cudaERNS_18TensorIteratorBaseEENKUlvE_clEvENKUlvE2_clEvEUlllE_EESt5arrayIPcLm3EEEEviT0_T1_
        .type           _ZN2at6native29vectorized_elementwise_kernelILi2ENS0_13BinaryFunctorIlllZZZNS0_15binary_internal21div_floor_kernel_cudaERNS_18TensorIteratorBaseEENKUlvE_clEvENKUlvE2_clEvEUlllE_EESt5arrayIPcLm3EEEEviT0_T1_,@function
        .size           _ZN2at6native29vectorized_elementwise_kernelILi2ENS0_13BinaryFunctorIlllZZZNS0_15binary_internal21div_floor_kernel_cudaERNS_18TensorIteratorBaseEENKUlvE_clEvENKUlvE2_clEvEUlllE_EESt5arrayIPcLm3EEEEviT0_T1_,(.L_x_37708 - _ZN2at6native29vectorized_elementwise_kernelILi2ENS0_13BinaryFunctorIlllZZZNS0_15binary_internal21div_floor_kernel_cudaERNS_18TensorIteratorBaseEENKUlvE_clEvENKUlvE2_clEvEUlllE_EESt5arrayIPcLm3EEEEviT0_T1_)
        .other          _ZN2at6native29vectorized_elementwise_kernelILi2ENS0_13BinaryFunctorIlllZZZNS0_15binary_internal21div_floor_kernel_cudaERNS_18TensorIteratorBaseEENKUlvE_clEvENKUlvE2_clEvEUlllE_EESt5arrayIPcLm3EEEEviT0_T1_,@"STO_CUDA_ENTRY STV_DEFAULT"
_ZN2at6native29vectorized_elementwise_kernelILi2ENS0_13BinaryFunctorIlllZZZNS0_15binary_internal21div_floor_kernel_cudaERNS_18TensorIteratorBaseEENKUlvE_clEvENKUlvE2_clEvEUlllE_EESt5arrayIPcLm3EEEEviT0_T1_:
.text._ZN2at6native29vectorized_elementwise_kernelILi2ENS0_13BinaryFunctorIlllZZZNS0_15binary_internal21div_floor_kernel_cudaERNS_18TensorIteratorBaseEENKUlvE_clEvENKUlvE2_clEvEUlllE_EESt5arrayIPcLm3EEEEviT0_T1_:
        /* <DEDUP_REMOVED lines=18> */
[----:B------:R-:W2:Y:S04]  /*0120*/  LDG.E.128 R12, desc[UR4][R6.64] ;  /* 0x00000004060c7981 */ /* 0x000ea8000c1e1d00 */
[----:B------:R0:W5:Y:S04]  /*0130*/  LDG.E.128 R24, desc[UR4][R4.64+0x1800] ;  /* 0x0018000404187981 */ /* 0x000168000c1e1d00 */
[----:B------:R0:W5:Y:S04]  /*0140*/  LDG.E.128 R28, desc[UR4][R6.64+0x800] ;  /* 0x00080004061c7981 */ /* 0x000168000c1e1d00 */
[----:B------:R0:W5:Y:S04]  /*0150*/  LDG.E.128 R32, desc[UR4][R6.64+0x1000] ;  /* 0x0010000406207981 */ /* 0x000168000c1e1d00 */
[----:B------:R0:W5:Y:S01]  /*0160*/  LDG.E.128 R36, desc[UR4][R6.64+0x1800] ;  /* 0x0018000406247981 */ /* 0x000162000c1e1d00 */
[----:B------:R-:W-:Y:S01]  /*0170*/  BSSY B0, `(.L_x_27995) ;  /* 0x0000020000007945 */ /* 0x000fe20003800000 */
[----:B--2---:R-:W-:-:S04]  /*0180*/  LOP3.LUT R3, R9, R13, RZ, 0xfc, !PT ;  /* 0x0000000d09037212 */ /* 0x004fc800078efcff */
[----:B------:R-:W-:-:S13]  /*0190*/  ISETP.NE.U32.AND P0, PT, R3, RZ, PT ;  /* 0x000000ff0300720c */ /* 0x000fda0003f05070 */
[----:B0-----:R-:W-:Y:S05]  /*01a0*/  @!P0 BRA `(.L_x_27996) ;  /* 0x0000000000248947 */ /* 0x001fea0003800000 */
[----:B------:R-:W-:Y:S01]  /*01b0*/  IMAD.MOV.U32 R40, RZ, RZ, R8 ;  /* 0x000000ffff287224 */ /* 0x000fe200078e0008 */
[----:B------:R-:W-:Y:S01]  /*01c0*/  MOV R45, R13 ;  /* 0x0000000d002d7202 */ /* 0x000fe20000000f00 */
[----:B------:R-:W-:Y:S01]  /*01d0*/  IMAD.MOV.U32 R41, RZ, RZ, R9 ;  /* 0x000000ffff297224 */ /* 0x000fe200078e0009 */
[----:B------:R-:W-:Y:S01]  /*01e0*/  MOV R4, 0x210 ;  /* 0x0000021000047802 */ /* 0x000fe20000000f00 */
[----:B------:R-:W-:-:S07]  /*01f0*/  IMAD.MOV.U32 R44, RZ, RZ, R12 ;  /* 0x000000ffff2c7224 */ /* 0x000fce00078e000c */
[----:B-----5:R-:W-:Y:S05]  /*0200*/  CALL.REL.NOINC `($__internal_29_$__cuda_sm20_div_s64) ;  /* 0x0000005400607944 */ /* 0x020fea0003c00000 */
[----:B------:R-:W-:Y:S02]  /*0210*/  IMAD.MOV.U32 R45, RZ, RZ, R5 ;  /* 0x000000ffff2d7224 */ /* 0x000fe400078e0005 */
[----:B------:R-:W-:Y:S01]  /*0220*/  IMAD.MOV.U32 R48, RZ, RZ, R40 ;  /* 0x000000ffff307224 */ /* 0x000fe200078e0028 */
[----:B------:R-:W-:Y:S06]  /*0230*/  BRA `(.L_x_27997) ;  /* 0x00000000004c7947 */ /* 0x000fec0003800000 */
.L_x_27996:
[----:B------:R-:W0:Y:S01]  /*0240*/  I2F.U32.RP R3, R12 ;  /* 0x0000000c00037306 */ /* 0x000e220000209000 */
[----:B------:R-:W-:Y:S01]  /*0250*/  IMAD.MOV R7, RZ, RZ, -R12 ;  /* 0x000000ffff077224 */ /* 0x000fe200078e0a0c */
[----:B------:R-:W-:Y:S02]  /*0260*/  ISETP.NE.U32.AND P3, PT, R12, RZ, PT ;  /* 0x000000ff0c00720c */ /* 0x000fe40003f65070 */
[----:B------:R-:W-:-:S04]  /*0270*/  MOV R48, RZ ;  /* 0x000000ff00307202 */ /* 0x000fc80000000f00 */
[----:B0-----:R-:W0:Y:S02]  /*0280*/  MUFU.RCP R3, R3 ;  /* 0x0000000300037308 */ /* 0x001e240000001000 */
[----:B0-----:R-:W-:-:S06]  /*0290*/  VIADD R4, R3, 0xffffffe ;  /* 0x0ffffffe03047836 */ /* 0x001fcc0000000000 */
[----:B------:R0:W1:Y:S02]  /*02a0*/  F2I.FTZ.U32.TRUNC.NTZ R5, R4 ;  /* 0x0000000400057305 */ /* 0x000064000021f000 */
[----:B0-----:R-:W-:Y:S01]  /*02b0*/  HFMA2.MMA R4, -RZ, RZ, 0, 0 ;  /* 0x00000000ff047435 */ /* 0x001fe200000001ff */
[----:B-1----:R-:W-:-:S09]  /*02c0*/  IMAD R7, R7, R5, RZ ;  /* 0x0000000507077224 */ /* 0x002fd200078e02ff */
        /* <DEDUP_REMOVED lines=10> */
.L_x_27997:
[----:B------:R-:W-:Y:S05]  /*0370*/  BSYNC B0 ;  /* 0x0000000000007941 */ /* 0x000fea0003800000 */
.L_x_27995:
        /* <DEDUP_REMOVED lines=13> */
[----:B-----5:R-:W-:Y:S05]  /*0450*/  CALL.REL.NOINC `($__internal_30_$__cuda_sm20_rem_s64) ;  /* 0x00000058001c7944 */ /* 0x020fea0003c00000 */
[----:B------:R-:W-:-:S04]  /*0460*/  ISETP.NE.U32.AND P0, PT, R3, RZ, PT ;  /* 0x000000ff0300720c */ /* 0x000fc80003f05070 */
[----:B------:R-:W-:Y:S01]  /*0470*/  ISETP.NE.AND.EX P0, PT, R5, RZ, PT, P0 ;  /* 0x000000ff0500720c */ /* 0x000fe20003f05300 */
[----:B------:R-:W-:-:S12]  /*0480*/  BRA `(.L_x_28002) ;  /* 0x00000000004c7947 */ /* 0x000fd80003800000 */
.L_x_28001:
[----:B------:R-:W0:Y:S01]  /*0490*/  I2F.U32.RP R3, R12 ;  /* 0x0000000c00037306 */ /* 0x000e220000209000 */
[----:B------:R-:W-:Y:S01]  /*04a0*/  IMAD.MOV R7, RZ, RZ, -R12 ;  /* 0x000000ffff077224 */ /* 0x000fe200078e0a0c */
[----:B------:R-:W-:-:S06]  /*04b0*/  ISETP.NE.U32.AND P1, PT, R12, RZ, PT ;  /* 0x000000ff0c00720c */ /* 0x000fcc0003f25070 */
[----:B0-----:R-:W0:Y:S02]  /*04c0*/  MUFU.RCP R3, R3 ;  /* 0x0000000300037308 */ /* 0x001e240000001000 */
[----:B0-----:R-:W-:-:S06]  /*04d0*/  IADD3 R4, R3, 0xffffffe, RZ ;  /* 0x0ffffffe03047810 */ /* 0x001fcc0007ffe0ff */
[----:B------:R0:W1:Y:S02]  /*04e0*/  F2I.FTZ.U32.TRUNC.NTZ R5, R4 ;  /* 0x0000000400057305 */ /* 0x000064000021f000 */
[----:B0-----:R-:W-:Y:S02]  /*04f0*/  IMAD.MOV.U32 R4, RZ, RZ, RZ ;  /* 0x000000ffff047224 */ /* 0x001fe400078e00ff */
[----:B-1----:R-:W-:-:S04]  /*0500*/  IMAD R7, R7, R5, RZ ;  /* 0x0000000507077224 */ /* 0x002fc800078e02ff */
[----:B------:R-:W-:-:S06]  /*0510*/  IMAD.HI.U32 R7, R5, R7, R4 ;  /* 0x0000000705077227 */ /* 0x000fcc00078e0004 */
[----:B------:R-:W-:-:S04]  /*0520*/  IMAD.HI.U32 R7, R7, R8, RZ ;  /* 0x0000000807077227 */ /* 0x000fc800078e00ff */
[----:B------:R-:W-:-:S04]  /*0530*/  IMAD.MOV R7, RZ, RZ, -R7 ;  /* 0x000000ffff077224 */ /* 0x000fc800078e0a07 */
[----:B------:R-:W-:-:S05]  /*0540*/  IMAD R7, R12, R7, R8 ;  /* 0x000000070c077224 */ /* 0x000fca00078e0208 */
[----:B------:R-:W-:-:S13]  /*0550*/  ISETP.GE.U32.AND P0, PT, R7, R12, PT ;  /* 0x0000000c0700720c */ /* 0x000fda0003f06070 */
[----:B------:R-:W-:-:S05]  /*0560*/  @P0 IMAD.IADD R7, R7, 0x1, -R12 ;  /* 0x0000000107070824 */ /* 0x000fca00078e0a0c */
[----:B------:R-:W-:-:S13]  /*0570*/  ISETP.GE.U32.AND P0, PT, R7, R12, PT ;  /* 0x0000000c0700720c */ /* 0x000fda0003f06070 */
[----:B------:R-:W-:Y:S02]  /*0580*/  @P0 IADD3 R7, -R12, R7, RZ ;  /* 0x000000070c070210 */ /* 0x000fe40007ffe1ff */
[----:B------:R-:W-:-:S04]  /*0590*/  @!P1 LOP3.LUT R7, RZ, R12, RZ, 0x33, !PT ;  /* 0x0000000cff079212 */ /* 0x000fc800078e33ff */
[----:B------:R-:W-:-:S04]  /*05a0*/  ISETP.NE.U32.AND P0, PT, R7, RZ, PT ;  /* 0x000000ff0700720c */ /* 0x000fc80003f05070 */
[----:B------:R-:W-:-:S13]  /*05b0*/  ISETP.NE.AND.EX P0, PT, RZ, RZ, PT, P0 ;  /* 0x000000ffff00720c */ /* 0x000fda0003f05300 */
.L_x_28002:
[----:B------:R-:W-:Y:S05]  /*05c0*/  BSYNC B1 ;  /* 0x0000000000017941 */ /* 0x000fea0003800000 */
.L_x_28000:
[----:B------:R-:W-:-:S04]  /*05d0*/  SEL R3, RZ, 0xffffffff, !P0 ;  /* 0xffffffffff037807 */ /* 0x000fc80004000000 */
[----:B------:R-:W-:-:S05]  /*05e0*/  IADD3 R45, P0, R3, R45, RZ ;  /* 0x0000002d032d7210 */ /* 0x000fca0007f1e0ff */
[----:B------:R-:W-:-:S08]  /*05f0*/  IMAD.X R48, R3, 0x1, R48, P0 ;  /* 0x0000000103307824 */ /* 0x000fd000000e0630 */
.L_x_27999:
[----:B------:R-:W-:Y:S05]  /*0600*/  BSYNC B0 ;  /* 0x0000000000007941 */ /* 0x000fea0003800000 */
.L_x_27998:
[----:B------:R-:W-:Y:S01]  /*0610*/  LOP3.LUT R3, R11, R15, RZ, 0xfc, !PT ;  /* 0x0000000f0b037212 */ /* 0x000fe200078efcff */
[----:B------:R-:W-:Y:S01]  /*0620*/  BSSY B0, `(.L_x_28003) ;  /* 0x0000021000007945 */ /* 0x000fe20003800000 */
[----:B------:R-:W-:Y:S02]  /*0630*/  IMAD.MOV.U32 R8, RZ, RZ, R45 ;  /* 0x000000ffff087224 */ /* 0x000fe400078e002d */
[----:B------:R-:W-:Y:S01]  /*0640*/  ISETP.NE.U32.AND P0, PT, R3, RZ, PT ;  /* 0x000000ff0300720c */ /* 0x000fe20003f05070 */
[----:B------:R-:W-:-:S12]  /*0650*/  IMAD.MOV.U32 R9, RZ, RZ, R48 ;  /* 0x000000ffff097224 */ /* 0x000fd800078e0030 */
[----:B------:R-:W-:Y:S05]  /*0660*/  @!P0 BRA `(.L_x_28004) ;  /* 0x0000000000248947 */ /* 0x000fea0003800000 */
        /* <DEDUP_REMOVED lines=9> */
.L_x_28004:
[----:B------:R-:W0:Y:S01]  /*0700*/  I2F.U32.RP R3, R14 ;  /* 0x0000000e00037306 */ /* 0x000e220000209000 */
[----:B------:R-:W-:Y:S01]  /*0710*/  IMAD.MOV R7, RZ, RZ, -R14 ;  /* 0x000000ffff077224 */ /* 0x000fe200078e0a0e */
[----:B------:R-:W-:Y:S01]  /*0720*/  ISETP.NE.U32.AND P3, PT, R14, RZ, PT ;  /* 0x000000ff0e00720c */ /* 0x000fe20003f65070 */
[----:B------:R-:W-:-:S05]  /*0730*/  IMAD.MOV.U32 R13, RZ, RZ, RZ ;  /* 0x000000ffff0d7224 */ /* 0x000fca00078e00ff */
        /* <DEDUP_REMOVED lines=10> */
[----:B------:R-:W-:Y:S01]  /*07e0*/  @P1 IMAD.IADD R5, R5, 0x1, -R14 ;  /* 0x0000000105051824 */ /* 0x000fe200078e0a0e */
[----:B------:R-:W-:-:S04]  /*07f0*/  @P1 IADD3 R12, R12, 0x1, RZ ;  /* 0x000000010c0c1810 */ /* 0x000fc80007ffe0ff */
[----:B------:R-:W-:-:S13]  /*0800*/  ISETP.GE.U32.AND P2, PT, R5, R14, PT ;  /* 0x0000000e0500720c */ /* 0x000fda0003f46070 */
[----:B------:R-:W-:Y:S01]  /*0810*/  @P2 VIADD R12, R12, 0x1 ;  /* 0x000000010c0c2836 */ /* 0x000fe20000000000 */
[----:B------:R-:W-:-:S07]  /*0820*/  @!P3 LOP3.LUT R12, RZ, R14, RZ, 0x33, !PT ;  /* 0x0000000eff0cb212 */ /* 0x000fce00078e33ff */
.L_x_28005:
[----:B------:R-:W-:Y:S05]  /*0830*/  BSYNC B0 ;  /* 0x0000000000007941 */ /* 0x000fea0003800000 */
.L_x_28003:
        /* <DEDUP_REMOVED lines=13> */
[----:B-----5:R-:W-:Y:S05]  /*0910*/  CALL.REL.NOINC `($__internal_30_$__cuda_sm20_rem_s64) ;  /* 0x0000005000ec7944 */ /* 0x020fea0003c00000 */
[----:B------:R-:W-:-:S04]  /*0920*/  ISETP.NE.U32.AND P0, PT, R3, RZ, PT ;  /* 0x000000ff0300720c */ /* 0x000fc80003f05070 */
[----:B------:R-:W-:Y:S01]  /*0930*/  ISETP.NE.AND.EX P0, PT, R5, RZ, PT, P0 ;  /* 0x000000ff0500720c */ /* 0x000fe20003f05300 */
[----:B------:R-:W-:-:S12]  /*0940*/  BRA `(.L_x_28010) ;  /* 0x00000000004c7947 */ /* 0x000fd80003800000 */
.L_x_28009:
[----:B------:R-:W0:Y:S01]  /*0950*/  I2F.U32.RP R3, R14 ;  /* 0x0000000e00037306 */ /* 0x000e220000209000 */
[----:B------:R-:W-:Y:S01]  /*0960*/  IMAD.MOV R7, RZ, RZ, -R14 ;  /* 0x000000ffff077224 */ /* 0x000fe200078e0a0e */
[----:B------:R-:W-:-:S06]  /*0970*/  ISETP.NE.U32.AND P1, PT, R14, RZ, PT ;  /* 0x000000ff0e00720c */ /* 0x000fcc0003f25070 */
[----:B0-----:R-:W0:Y:S02]  /*0980*/  MUFU.RCP R3, R3 ;  /* 0x0000000300037308 */ /* 0x001e240000001000 */
[----:B0-----:R-:W-:-:S06]  /*0990*/  VIADD R4, R3, 0xffffffe ;  /* 0x0ffffffe03047836 */ /* 0x001fcc0000000000 */
        /* <DEDUP_REMOVED lines=14> */
.L_x_28010:
[----:B------:R-:W-:Y:S05]  /*0a80*/  BSYNC B1 ;  /* 0x0000000000017941 */ /* 0x000fea0003800000 */
.L_x_28008:
[----:B------:R-:W-:-:S04]  /*0a90*/  SEL R3, RZ, 0xffffffff, !P0 ;  /* 0xffffffffff037807 */ /* 0x000fc80004000000 */
[----:B------:R-:W-:-:S05]  /*0aa0*/  IADD3 R12, P0, R3, R12, RZ ;  /* 0x0000000c030c7210 */ /* 0x000fca0007f1e0ff */
[----:B------:R-:W-:-:S08]  /*0ab0*/  IMAD.X R13, R3, 0x1, R13, P0 ;  /* 0x00000001030d7824 */ /* 0x000fd000000e060d */
.L_x_28007:
[----:B------:R-:W-:Y:S05]  /*0ac0*/  BSYNC B0 ;  /* 0x0000000000007941 */ /* 0x000fea0003800000 */
.L_x_28006:
[----:B-----5:R-:W-:Y:S01]  /*0ad0*/  LOP3.LUT R3, R17, R29, RZ, 0xfc, !PT ;  /* 0x0000001d11037212 */ /* 0x020fe200078efcff */
[----:B------:R-:W-:Y:S01]  /*0ae0*/  BSSY B0, `(.L_x_28011) ;  /* 0x0000021000007945 */ /* 0x000fe20003800000 */
[----:B------:R-:W-:Y:S01]  /*0af0*/  IMAD.MOV.U32 R10, RZ, RZ, R12 ;  /* 0x000000ffff0a7224 */ /* 0x000fe200078e000c */
[----:B------:R-:W-:Y:S02]  /*0b00*/  MOV R11, R13 ;  /* 0x0000000d000b7202 */ /* 0x000fe40000000f00 */
[----:B------:R-:W-:-:S13]  /*0b10*/  ISETP.NE.U32.AND P0, PT, R3, RZ, PT ;  /* 0x000000ff0300720c */ /* 0x000fda0003f05070 */
[----:B------:R-:W-:Y:S05]  /*0b20*/  @!P0 BRA `(.L_x_28012) ;  /* 0x0000000000248947 */ /* 0x000fea0003800000 */
[----:B------:R-:W-:Y:S01]  /*0b30*/  IMAD.MOV.U32 R40, RZ, RZ, R16 ;  /* 0x000000ffff287224 */ /* 0x000fe200078e0010 */
[----:B------:R-:W-:Y:S01]  /*0b40*/  MOV R4, 0xb90 ;  /* 0x00000b9000047802 */ /* 0x000fe20000000f00 */
[----:B------:R-:W-:Y:S02]  /*0b50*/  IMAD.MOV.U32 R41, RZ, RZ, R17 ;  /* 0x000000ffff297224 */ /* 0x000fe400078e0011 */
[----:B------:R-:W-:Y:S02]  /*0b60*/  IMAD.MOV.U32 R44, RZ, RZ, R28 ;  /* 0x000000ffff2c7224 */ /* 0x000fe400078e001c */
[----:B------:R-:W-:-:S07]  /*0b70*/  IMAD.MOV.U32 R45, RZ, RZ, R29 ;  /* 0x000000ffff2d7224 */ /* 0x000fce00078e001d */
[----:B------:R-:W-:Y:S05]  /*0b80*/  CALL.REL.NOINC `($__internal_29_$__cuda_sm20_div_s64) ;  /* 0x0000004c00007944 */ /* 0x000fea0003c00000 */
[----:B------:R-:W-:Y:S01]  /*0b90*/  MOV R12, R5 ;  /* 0x00000005000c7202 */ /* 0x000fe20000000f00 */
[----:B------:R-:W-:Y:S01]  /*0ba0*/  IMAD.MOV.U32 R13, RZ, RZ, R40 ;  /* 0x000000ffff0d7224 */ /* 0x000fe200078e0028 */
[----:B------:R-:W-:Y:S06]  /*0bb0*/  BRA `(.L_x_28013) ;  /* 0x00000000004c7947 */ /* 0x000fec0003800000 */
.L_x_28012:
[----:B------:R-:W0:Y:S01]  /*0bc0*/  I2F.U32.RP R3, R28 ;  /* 0x0000001c00037306 */ /* 0x000e220000209000 */
[----:B------:R-:W-:Y:S01]  /*0bd0*/  IMAD.MOV R7, RZ, RZ, -R28 ;  /* 0x000000ffff077224 */ /* 0x000fe200078e0a1c */
[----:B------:R-:W-:Y:S01]  /*0be0*/  ISETP.NE.U32.AND P3, PT, R28, RZ, PT ;  /* 0x000000ff1c00720c */ /* 0x000fe20003f65070 */
[----:B------:R-:W-:-:S05]  /*0bf0*/  IMAD.MOV.U32 R13, RZ, RZ, RZ ;  /* 0x000000ffff0d7224 */ /* 0x000fca00078e00ff */
        /* <DEDUP_REMOVED lines=10> */
[----:B------:R-:W-:Y:S02]  /*0ca0*/  @P1 IMAD.IADD R5, R5, 0x1, -R28 ;  /* 0x0000000105051824 */ /* 0x000fe400078e0a1c */
[----:B------:R-:W-:-:S03]  /*0cb0*/  @P1 VIADD R12, R12, 0x1 ;  /* 0x000000010c0c1836 */ /* 0x000fc60000000000 */
[----:B------:R-:W-:-:S13]  /*0cc0*/  ISETP.GE.U32.AND P2, PT, R5, R28, PT ;  /* 0x0000001c0500720c */ /* 0x000fda0003f46070 */
[----:B------:R-:W-:Y:S01]  /*0cd0*/  @P2 VIADD R12, R12, 0x1 ;  /* 0x000000010c0c2836 */ /* 0x000fe20000000000 */
[----:B------:R-:W-:-:S07]  /*0ce0*/  @!P3 LOP3.LUT R12, RZ, R28, RZ, 0x33, !PT ;  /* 0x0000001cff0cb212 */ /* 0x000fce00078e33ff */
.L_x_28013:
[----:B------:R-:W-:Y:S05]  /*0cf0*/  BSYNC B0 ;  /* 0x0000000000007941 */ /* 0x000fea0003800000 */
.L_x_28011:
        /* <DEDUP_REMOVED lines=13> */
[----:B------:R-:W-:Y:S05]  /*0dd0*/  CALL.REL.NOINC `($__internal_30_$__cuda_sm20_rem_s64) ;  /* 0x0000004c00bc7944 */ /* 0x000fea0003c00000 */
[----:B------:R-:W-:-:S04]  /*0de0*/  ISETP.NE.U32.AND P0, PT, R3, RZ, PT ;  /* 0x000000ff0300720c */ /* 0x000fc80003f05070 */
[----:B------:R-:W-:Y:S01]  /*0df0*/  ISETP.NE.AND.EX P0, PT, R5, RZ, PT, P0 ;  /* 0x000000ff0500720c */ /* 0x000fe20003f05300 */
[----:B------:R-:W-:-:S12]  /*0e00*/  BRA `(.L_x_28018) ;  /* 0x00000000004c7947 */ /* 0x000fd80003800000 */
.L_x_28017:
[----:B------:R-:W0:Y:S01]  /*0e10*/  I2F.U32.RP R3, R28 ;  /* 0x0000001c00037306 */ /* 0x000e220000209000 */
[----:B------:R-:W-:Y:S02]  /*0e20*/  IADD3 R7, RZ, -R28, RZ ;  /* 0x8000001cff077210 */ /* 0x000fe40007ffe0ff */
[----:B------:R-:W-:-:S05]  /*0e30*/  ISETP.NE.U32.AND P1, PT, R28, RZ, PT ;  /* 0x000000ff1c00720c */ /* 0x000fca0003f25070 */
[----:B0-----:R-:W0:Y:S02]  /*0e40*/  MUFU.RCP R3, R3 ;  /* 0x0000000300037308 */ /* 0x001e240000001000 */
[----:B0-----:R-:W-:-:S06]  /*0e50*/  VIADD R4, R3, 0xffffffe ;  /* 0x0ffffffe03047836 */ /* 0x001fcc0000000000 */
        /* <DEDUP_REMOVED lines=14> */
.L_x_28018:
[----:B------:R-:W-:Y:S05]  /*0f40*/  BSYNC B1 ;  /* 0x0000000000017941 */ /* 0x000fea0003800000 */
.L_x_28016:
[----:B------:R-:W-:-:S04]  /*0f50*/  SEL R3, RZ, 0xffffffff, !P0 ;  /* 0xffffffffff037807 */ /* 0x000fc80004000000 */
[----:B------:R-:W-:-:S04]  /*0f60*/  IADD3 R12, P0, R3, R12, RZ ;  /* 0x0000000c030c7210 */ /* 0x000fc80007f1e0ff */
[----:B------:R-:W-:-:S09]  /*0f70*/  IADD3.X R13, R3, R13, RZ, P0, !PT ;  /* 0x0000000d030d7210 */ /* 0x000fd200007fe4ff */
.L_x_28015:
[----:B------:R-:W-:Y:S05]  /*0f80*/  BSYNC B0 ;  /* 0x0000000000007941 */ /* 0x000fea0003800000 */
.L_x_28014:
        /* <DEDUP_REMOVED lines=13> */
.L_x_28020:
[----:B------:R-:W0:Y:S01]  /*1060*/  I2F.U32.RP R3, R30 ;  /* 0x0000001e00037306 */ /* 0x000e220000209000 */
[----:B------:R-:W-:Y:S01]  /*1070*/  IMAD.MOV R7, RZ, RZ, -R30 ;  /* 0x000000ffff077224 */ /* 0x000fe200078e0a1e */
[----:B------:R-:W-:Y:S01]  /*1080*/  ISETP.NE.U32.AND P3, PT, R30, RZ, PT ;  /* 0x000000ff1e00720c */ /* 0x000fe20003f65070 */
[----:B------:R-:W-:-:S05]  /*1090*/  HFMA2.MMA R15, -RZ, RZ, 0, 0 ;  /* 0x00000000ff0f7435 */ /* 0x000fca00000001ff */
        /* <DEDUP_REMOVED lines=15> */
.L_x_28021:
[----:B------:R-:W-:Y:S05]  /*1190*/  BSYNC B0 ;  /* 0x0000000000007941 */ /* 0x000fea0003800000 */
.L_x_28019:
        /* <DEDUP_REMOVED lines=13> */
[----:B------:R-:W-:Y:S05]  /*1270*/  CALL.REL.NOINC `($__internal_30_$__cuda_sm20_rem_s64) ;  /* 0x0000004800947944 */ /* 0x000fea0003c00000 */
[----:B------:R-:W-:-:S04]  /*1280*/  ISETP.NE.U32.AND P0, PT, R3, RZ, PT ;  /* 0x000000ff0300720c */ /* 0x000fc80003f05070 */
[----:B------:R-:W-:Y:S01]  /*1290*/  ISETP.NE.AND.EX P0, PT, R5, RZ, PT, P0 ;  /* 0x000000ff0500720c */ /* 0x000fe20003f05300 */
[----:B------:R-:W-:-:S12]  /*12a0*/  BRA `(.L_x_28026) ;  /* 0x00000000004c7947 */ /* 0x000fd80003800000 */
.L_x_28025:
        /* <DEDUP_REMOVED lines=19> */
.L_x_28026:
[----:B------:R-:W-:Y:S05]  /*13e0*/  BSYNC B1 ;  /* 0x0000000000017941 */ /* 0x000fea0003800000 */
.L_x_28024:
[----:B------:R-:W-:-:S04]  /*13f0*/  SEL R3, RZ, 0xffffffff, !P0 ;  /* 0xffffffffff037807 */ /* 0x000fc80004000000 */
[----:B------:R-:W-:-:S05]  /*1400*/  IADD3 R14, P0, R3, R14, RZ ;  /* 0x0000000e030e7210 */ /* 0x000fca0007f1e0ff */
[----:B------:R-:W-:-:S08]  /*1410*/  IMAD.X R15, R3, 0x1, R15, P0 ;  /* 0x00000001030f7824 */ /* 0x000fd000000e060f */
.L_x_28023:
[----:B------:R-:W-:Y:S05]  /*1420*/  BSYNC B0 ;  /* 0x0000000000007941 */ /* 0x000fea0003800000 */
.L_x_28022:
        /* <DEDUP_REMOVED lines=9> */
[----:B------:R-:W-:Y:S05]  /*14c0*/  CALL.REL.NOINC `($__internal_29_$__cuda_sm20_div_s64) ;  /* 0x0000004000b07944 */ /* 0x000fea0003c00000 */
[----:B------:R-:W-:Y:S01]  /*14d0*/  MOV R16, R5 ;  /* 0x0000000500107202 */ /* 0x000fe20000000f00 */
[----:B------:R-:W-:Y:S01]  /*14e0*/  IMAD.MOV.U32 R17, RZ, RZ, R40 ;  /* 0x000000ffff117224 */ /* 0x000fe200078e0028 */
[----:B------:R-:W-:Y:S06]  /*14f0*/  BRA `(.L_x_28029) ;  /* 0x00000000004c7947 */ /* 0x000fec0003800000 */
.L_x_28028:
[----:B------:R-:W0:Y:S01]  /*1500*/  I2F.U32.RP R3, R32 ;  /* 0x0000002000037306 */ /* 0x000e220000209000 */
[----:B------:R-:W-:Y:S01]  /*1510*/  IMAD.MOV R7, RZ, RZ, -R32 ;  /* 0x000000ffff077224 */ /* 0x000fe200078e0a20 */
[----:B------:R-:W-:Y:S01]  /*1520*/  ISETP.NE.U32.AND P3, PT, R32, RZ, PT ;  /* 0x000000ff2000720c */ /* 0x000fe20003f65070 */
[----:B------:R-:W-:-:S05]  /*1530*/  IMAD.MOV.U32 R17, RZ, RZ, RZ ;  /* 0x000000ffff117224 */ /* 0x000fca00078e00ff */
        /* <DEDUP_REMOVED lines=15> */
.L_x_28029:
[----:B------:R-:W-:Y:S05]  /*1630*/  BSYNC B0 ;  /* 0x0000000000007941 */ /* 0x000fea0003800000 */
.L_x_28027:
        /* <DEDUP_REMOVED lines=17> */
.L_x_28033:
[----:B------:R-:W0:Y:S01]  /*1750*/  I2F.U32.RP R3, R32 ;  /* 0x0000002000037306 */ /* 0x000e220000209000 */
[----:B------:R-:W-:Y:S01]  /*1760*/  IMAD.MOV R7, RZ, RZ, -R32 ;  /* 0x000000ffff077224 */ /* 0x000fe200078e0a20 */
[----:B------:R-:W-:-:S06]  /*1770*/  ISETP.NE.U32.AND P1, PT, R32, RZ, PT ;  /* 0x000000ff2000720c */ /* 0x000fcc0003f25070 */
        /* <DEDUP_REMOVED lines=16> */
.L_x_28034:
[----:B------:R-:W-:Y:S05]  /*1880*/  BSYNC B1 ;  /* 0x0000000000017941 */ /* 0x000fea0003800000 */
.L_x_28032:
[----:B------:R-:W-:-:S04]  /*1890*/  SEL R3, RZ, 0xffffffff, !P0 ;  /* 0xffffffffff037807 */ /* 0x000fc80004000000 */
[----:B------:R-:W-:-:S04]  /*18a0*/  IADD3 R16, P0, R3, R16, RZ ;  /* 0x0000001003107210 */ /* 0x000fc80007f1e0ff */
[----:B------:R-:W-:-:S09]  /*18b0*/  IADD3.X R17, R3, R17, RZ, P0, !PT ;  /* 0x0000001103117210 */ /* 0x000fd200007fe4ff */
.L_x_28031:
[----:B------:R-:W-:Y:S05]  /*18c0*/  BSYNC B0 ;  /* 0x0000000000007941 */ /* 0x000fea0003800000 */
.L_x_28030:
[----:B------:R-:W-:Y:S01]  /*18d0*/  LOP3.LUT R3, R23, R35, RZ, 0xfc, !PT ;  /* 0x0000002317037212 */ /* 0x000fe200078efcff */
        /* <DEDUP_REMOVED lines=8> */
[----:B------:R-:W-:Y:S05]  /*1960*/  CALL.REL.NOINC `($__internal_29_$__cuda_sm20_div_s64) ;  /* 0x0000003c00887944 */ /* 0x000fea0003c00000 */
[----:B------:R-:W-:Y:S02]  /*1970*/  IMAD.MOV.U32 R18, RZ, RZ, R5 ;  /* 0x000000ffff127224 */ /* 0x000fe400078e0005 */
[----:B------:R-:W-:Y:S01]  /*1980*/  IMAD.MOV.U32 R19, RZ, RZ, R40 ;  /* 0x000000ffff137224 */ /* 0x000fe200078e0028 */
[----:B------:R-:W-:Y:S06]  /*1990*/  BRA `(.L_x_28037) ;  /* 0x00000000004c7947 */ /* 0x000fec0003800000 */
.L_x_28036:
[----:B------:R-:W0:Y:S01]  /*19a0*/  I2F.U32.RP R3, R34 ;  /* 0x0000002200037306 */ /* 0x000e220000209000 */
[----:B------:R-:W-:Y:S01]  /*19b0*/  IADD3 R7, RZ, -R34, RZ ;  /* 0x80000022ff077210 */ /* 0x000fe20007ffe0ff */
[----:B------:R-:W-:Y:S01]  /*19c0*/  IMAD.MOV.U32 R19, RZ, RZ, RZ ;  /* 0x000000ffff137224 */ /* 0x000fe200078e00ff */
        /* <DEDUP_REMOVED lines=16> */
.L_x_28037:
[----:B------:R-:W-:Y:S05]  /*1ad0*/  BSYNC B0 ;  /* 0x0000000000007941 */ /* 0x000fea0003800000 */
.L_x_28035:
        /* <DEDUP_REMOVED lines=17> */
.L_x_28041:
        /* <DEDUP_REMOVED lines=19> */
.L_x_28042:
[----:B------:R-:W-:Y:S05]  /*1d20*/  BSYNC B1 ;  /* 0x0000000000017941 */ /* 0x000fea0003800000 */
.L_x_28040:
[----:B------:R-:W-:-:S04]  /*1d30*/  SEL R3, RZ, 0xffffffff, !P0 ;  /* 0xffffffffff037807 */ /* 0x000fc80004000000 */
[----:B------:R-:W-:-:S05]  /*1d40*/  IADD3 R18, P0, R3, R18, RZ ;  /* 0x0000001203127210 */ /* 0x000fca0007f1e0ff */
[----:B------:R-:W-:-:S08]  /*1d50*/  IMAD.X R19, R3, 0x1, R19, P0 ;  /* 0x0000000103137824 */ /* 0x000fd000000e0613 */
.L_x_28039:
[----:B------:R-:W-:Y:S05]  /*1d60*/  BSYNC B0 ;  /* 0x0000000000007941 */ /* 0x000fea0003800000 */
.L_x_28038:
        /* <DEDUP_REMOVED lines=13> */
.L_x_28044:
        /* <DEDUP_REMOVED lines=14> */
[----:B------:R-:W-:Y:S01]  /*1f20*/  @P1 IADD3 R5, -R36, R5, RZ ;  /* 0x0000000524051210 */ /* 0x000fe20007ffe1ff */
[----:B------:R-:W-:-:S03]  /*1f30*/  @P1 VIADD R20, R20, 0x1 ;  /* 0x0000000114141836 */ /* 0x000fc60000000000 */
[----:B------:R-:W-:-:S13]  /*1f40*/  ISETP.GE.U32.AND P2, PT, R5, R36, PT ;  /* 0x000000240500720c */ /* 0x000fda0003f46070 */
[----:B------:R-:W-:Y:S01]  /*1f50*/  @P2 VIADD R20, R20, 0x1 ;  /* 0x0000000114142836 */ /* 0x000fe20000000000 */
[----:B------:R-:W-:-:S07]  /*1f60*/  @!P3 LOP3.LUT R20, RZ, R36, RZ, 0x33, !PT ;  /* 0x00000024ff14b212 */ /* 0x000fce00078e33ff */
.L_x_28045:
[----:B------:R-:W-:Y:S05]  /*1f70*/  BSYNC B0 ;  /* 0x0000000000007941 */ /* 0x000fea0003800000 */
.L_x_28043:
        /* <DEDUP_REMOVED lines=17> */
.L_x_28049:
        /* <DEDUP_REMOVED lines=19> */
.L_x_28050:
[----:B------:R-:W-:Y:S05]  /*21c0*/  BSYNC B1 ;  /* 0x0000000000017941 */ /* 0x000fea0003800000 */
.L_x_28048:
[----:B------:R-:W-:-:S04]  /*21d0*/  SEL R3, RZ, 0xffffffff, !P0 ;  /* 0xffffffffff037807 */ /* 0x000fc80004000000 */
[----:B------:R-:W-:-:S05]  /*21e0*/  IADD3 R20, P0, R3, R20, RZ ;  /* 0x0000001403147210 */ /* 0x000fca0007f1e0ff */
[----:B------:R-:W-:-:S08]  /*21f0*/  IMAD.X R21, R3, 0x1, R21, P0 ;  /* 0x0000000103157824 */ /* 0x000fd000000e0615 */
.L_x_28047:
[----:B------:R-:W-:Y:S05]  /*2200*/  BSYNC B0 ;  /* 0x0000000000007941 */ /* 0x000fea0003800000 */
.L_x_28046:
        /* <DEDUP_REMOVED lines=10> */
[----:B------:R-:W-:Y:S01]  /*22b0*/  IMAD.MOV.U32 R22, RZ, RZ, R5 ;  /* 0x000000ffff167224 */ /* 0x000fe200078e0005 */
[----:B------:R-:W-:Y:S01]  /*22c0*/  MOV R23, R40 ;  /* 0x0000002800177202 */ /* 0x000fe20000000f00 */
[----:B------:R-:W-:Y:S06]  /*22d0*/  BRA `(.L_x_28053) ;  /* 0x00000000004c7947 */ /* 0x000fec0003800000 */
.L_x_28052:
        /* <DEDUP_REMOVED lines=19> */
.L_x_28053:
[----:B------:R-:W-:Y:S05]  /*2410*/  BSYNC B0 ;  /* 0x0000000000007941 */ /* 0x000fea0003800000 */
.L_x_28051:
        /* <DEDUP_REMOVED lines=17> */
.L_x_28057:
        /* <DEDUP_REMOVED lines=19> */
.L_x_28058:
[----:B------:R-:W-:Y:S05]  /*2660*/  BSYNC B1 ;  /* 0x0000000000017941 */ /* 0x000fea0003800000 */
.L_x_28056:
[----:B------:R-:W-:-:S04]  /*2670*/  SEL R3, RZ, 0xffffffff, !P0 ;  /* 0xffffffffff037807 */ /* 0x000fc80004000000 */
[----:B------:R-:W-:-:S05]  /*2680*/  IADD3 R22, P0, R3, R22, RZ ;  /* 0x0000001603167210 */ /* 0x000fca0007f1e0ff */
[----:B------:R-:W-:-:S08]  /*2690*/  IMAD.X R23, R3, 0x1, R23, P0 ;  /* 0x0000000103177824 */ /* 0x000fd000000e0617 */
.L_x_28055:
[----:B------:R-:W-:Y:S05]  /*26a0*/  BSYNC B0 ;  /* 0x0000000000007941 */ /* 0x000fea0003800000 */
.L_x_28054:
[----:B------:R-:W0:Y:S02]  /*26b0*/  LDC.64 R4, c[0x0][0x218] ;  /* 0x00008600ff047b82 */ /* 0x000e240000000a00 */
[----:B0-----:R-:W-:-:S04]  /*26c0*/  IMAD.WIDE.U32 R4, R0, 0x8, R4 ;  /* 0x0000000800047825 */ /* 0x001fc800078e0004 */
[----:B------:R-:W-:-:S05]  /*26d0*/  IMAD.WIDE R4, R2, 0x10, R4 ;  /* 0x0000001002047825 */ /* 0x000fca00078e0204 */
[----:B------:R-:W-:Y:S04]  /*26e0*/  STG.E.128 desc[UR4][R4.64], R8 ;  /* 0x0000000804007986 */ /* 0x000fe8000c101d04 */
[----:B------:R-:W-:Y:S04]  /*26f0*/  STG.E.128 desc[UR4][R4.64+0x800], R12 ;  /* 0x0008000c04007986 */ /* 0x000fe8000c101d04 */
[----:B------:R-:W-:Y:S04]  /*2700*/  STG.E.128 desc[UR4][R4.64+0x1000], R16 ;  /* 0x0010001004007986 */ /* 0x000fe8000c101d04 */
[----:B------:R-:W-:Y:S01]  /*2710*/  STG.E.128 desc[UR4][R4.64+0x1800], R20 ;  /* 0x0018001404007986 */ /* 0x000fe2000c101d04 */
[----:B------:R-:W-:Y:S05]  /*2720*/  EXIT ;  /* 0x000000000000794d */ /* 0x000fea0003800000 */
.L_x_27994:
[----:B------:R-:W0:Y:S01]  /*2730*/  S2R R13, SR_TID.X ;  /* 0x00000000000d7919 */ /* 0x000e220000002100 */
[----:B------:R-:W-:Y:S02]  /*2740*/  CS2R R50, SRZ ;  /* 0x0000000000327805 */ /* 0x000fe4000001ff00 */
[----:B------:R-:W-:Y:S02]  /*2750*/  CS2R R32, SRZ ;  /* 0x0000000000207805 */ /* 0x000fe4000001ff00 */
[----:B0-----:R-:W-:Y:S02]  /*2760*/  ISETP.GE.AND P0, PT, R13, R2, PT ;  /* 0x000000020d00720c */ /* 0x001fe40003f06270 */
[----:B------:R-:W-:-:S11]  /*2770*/  MOV R19, R13 ;  /* 0x0000000d00137202 */ /* 0x000fd60000000f00 */
[----:B------:R-:W-:Y:S01]  /*2780*/  @!P0 IMAD.IADD R3, R0, 0x1, R19 ;  /* 0x0000000100038824 */ /* 0x000fe200078e0213 */
[----:B------:R-:W0:Y:S01]  /*2790*/  @!P0 LDC.64 R16, c[0x0][0x228] ;  /* 0x00008a00ff108b82 */ /* 0x000e220000000a00 */
[----:B------:R-:W-:-:S05]  /*27a0*/  @!P0 VIADD R19, R19, 0x80 ;  /* 0x0000008013138836 */ /* 0x000fca0000000000 */
[----:B------:R-:W-:-:S13]  /*27b0*/  ISETP.GE.AND P6, PT, R19, R2, PT ;  /* 0x000000021300720c */ /* 0x000fda0003fc6270 */
[----:B------:R-:W-:Y:S01]  /*27c0*/  @!P6 IMAD.IADD R11, R0, 0x1, R19 ;  /* 0x00000001000be824 */ /* 0x000fe200078e0213 */
[----:B------:R-:W-:Y:S01]  /*27d0*/  @!P6 IADD3 R19, R19, 0x80, RZ ;  /* 0x000000801313e810 */ /* 0x000fe20007ffe0ff */
[----:B------:R-:W1:Y:S03]  /*27e0*/  @!P6 LDC.64 R4, c[0x0][0x220] ;  /* 0x00008800ff04eb82 */ /* 0x000e660000000a00 */
[----:B------:R-:W-:-:S05]  /*27f0*/  ISETP.GE.AND P5, PT, R19, R2, PT ;  /* 0x000000021300720c */ /* 0x000fca0003fa6270 */
[----:B------:R-:W2:Y:S08]  /*2800*/  @!P6 LDC.64 R6, c[0x0][0x228] ;  /* 0x00008a00ff06eb82 */ /* 0x000eb00000000a00 */
[----:B------:R-:W-:Y:S01]  /*2810*/  @!P5 IMAD.IADD R15, R0, 0x1, R19 ;  /* 0x00000001000fd824 */ /* 0x000fe200078e0213 */
[----:B------:R-:W3:Y:S01]  /*2820*/  @!P5 LDC.64 R42, c[0x0][0x220] ;  /* 0x00008800ff2adb82 */ /* 0x000ee20000000a00 */
[----:B------:R-:W-:-:S05]  /*2830*/  @!P5 VIADD R19, R19, 0x80 ;  /* 0x000000801313d836 */ /* 0x000fca0000000000 */
[----:B------:R-:W-:Y:S01]  /*2840*/  ISETP.GE.AND P4, PT, R19, R2, PT ;  /* 0x000000021300720c */ /* 0x000fe20003f86270 */
[C---:B-1----:R-:W-:Y:S01]  /*2850*/  @!P6 IMAD.WIDE.U32 R4, R11.reuse, 0x8, R4 ;  /* 0x000000080b04e825 */ /* 0x042fe200078e0004 */
[----:B------:R-:W1:Y:S04]  /*2860*/  @!P5 LDC.64 R44, c[0x0][0x228] ;  /* 0x00008a00ff2cdb82 */ /* 0x000e680000000a00 */
[----:B------:R4:W5:Y:S01]  /*2870*/  @!P6 LDG.E.64 R50, desc[UR4][R4.64] ;  /* 0x000000040432e981 */ /* 0x000962000c1e1b00 */
[----:B--2---:R-:W-:-:S06]  /*2880*/  @!P6 IMAD.WIDE.U32 R6, R11, 0x8, R6 ;  /* 0x000000080b06e825 */ /* 0x004fcc00078e0006 */
[----:B------:R-:W-:Y:S01]  /*2890*/  @!P4 IMAD.IADD R53, R0, 0x1, R19 ;  /* 0x000000010035c824 */ /* 0x000fe200078e0213 */
[----:B------:R-:W-:Y:S01]  /*28a0*/  @!P4 IADD3 R19, R19, 0x80, RZ ;  /* 0x000000801313c810 */ /* 0x000fe20007ffe0ff */
[----:B------:R-:W2:Y:S01]  /*28b0*/  @!P4 LDC.64 R46, c[0x0][0x220] ;  /* 0x00008800ff2ecb82 */ /* 0x000ea20000000a00 */
[----:B------:R0:W5:Y:S02]  /*28c0*/  @!P6 LDG.E.64 R32, desc[UR4][R6.64] ;  /* 0x000000040620e981 */ /* 0x000164000c1e1b00 */
[----:B------:R-:W-:-:S05]  /*28d0*/  ISETP.GE.AND P3, PT, R19, R2, PT ;  /* 0x000000021300720c */ /* 0x000fca0003f66270 */
[----:B------:R-:W0:Y:S08]  /*28e0*/  @!P4 LDC.64 R8, c[0x0][0x228] ;  /* 0x00008a00ff08cb82 */ /* 0x000e300000000a00 */
[----:B------:R-:W-:Y:S01]  /*28f0*/  @!P3 IMAD.IADD R25, R0, 0x1, R19 ;  /* 0x000000010019b824 */ /* 0x000fe200078e0213 */
[----:B------:R-:W0:Y:S01]  /*2900*/  @!P3 LDC.64 R20, c[0x0][0x220] ;  /* 0x00008800ff14bb82 */ /* 0x000e220000000a00 */
[----:B------:R-:W-:-:S05]  /*2910*/  @!P3 VIADD R19, R19, 0x80 ;  /* 0x000000801313b836 */ /* 0x000fca0000000000 */
[-C--:B------:R-:W-:Y:S01]  /*2920*/  ISETP.GE.AND P2, PT, R19, R2.reuse, PT ;  /* 0x000000021300720c */ /* 0x080fe20003f46270 */
[----:B--2---:R-:W-:Y:S01]  /*2930*/  @!P4 IMAD.WIDE.U32 R46, R53, 0x8, R46 ;  /* 0x00000008352ec825 */ /* 0x004fe200078e002e */
[----:B------:R-:W2:Y:S11]  /*2940*/  @!P3 LDC.64 R26, c[0x0][0x228] ;  /* 0x00008a00ff1abb82 */ /* 0x000eb60000000a00 */
[----:B------:R-:W-:Y:S01]  /*2950*/  @!P2 IMAD.IADD R12, R0, 0x1, R19 ;  /* 0x00000001000ca824 */ /* 0x000fe200078e0213 */
[----:B------:R-:W-:Y:S01]  /*2960*/  @!P2 IADD3 R19, R19, 0x80, RZ ;  /* 0x000000801313a810 */ /* 0x000fe20007ffe0ff */
[----:B------:R-:W2:Y:S03]  /*2970*/  @!P2 LDC.64 R40, c[0x0][0x228] ;  /* 0x00008a00ff28ab82 */ /* 0x000ea60000000a00 */
[----:B------:R-:W-:Y:S01]  /*2980*/  ISETP.GE.AND P1, PT, R19, R2, PT ;  /* 0x000000021300720c */ /* 0x000fe20003f26270 */
[----:B---3--:R-:W-:-:S04]  /*2990*/  @!P5 IMAD.WIDE.U32 R42, R15, 0x8, R42 ;  /* 0x000000080f2ad825 */ /* 0x008fc800078e002a */
[----:B-1----:R-:W-:Y:S01]  /*29a0*/  @!P5 IMAD.WIDE.U32 R44, R15, 0x8, R44 ;  /* 0x000000080f2cd825 */ /* 0x002fe200078e002c */
[----:B------:R-:W1:Y:S07]  /*29b0*/  @!P2 LDC.64 R30, c[0x0][0x220] ;  /* 0x00008800ff1eab82 */ /* 0x000e6e0000000a00 */
[----:B------:R-:W-:Y:S01]  /*29c0*/  @!P1 IMAD.IADD R23, R0, 0x1, R19 ;  /* 0x0000000100179824 */ /* 0x000fe200078e0213 */
[----:B----4-:R-:W3:Y:S01]  /*29d0*/  @!P1 LDC.64 R4, c[0x0][0x220] ;  /* 0x00008800ff049b82 */ /* 0x010ee20000000a00 */
[----:B------:R-:W-:-:S05]  /*29e0*/  @!P1 VIADD R19, R19, 0x80 ;  /* 0x0000008013139836 */ /* 0x000fca0000000000 */
[----:B------:R-:W-:Y:S01]  /*29f0*/  ISETP.GE.AND P6, PT, R19, R2, PT ;  /* 0x000000021300720c */ /* 0x000fe20003fc6270 */
[----:B0-----:R-:W-:Y:S01]  /*2a00*/  @!P4 IMAD.WIDE.U32 R52, R53, 0x8, R8 ;  /* 0x000000083534c825 */ /* 0x001fe200078e0008 */
[----:B------:R-:W0:Y:S08]  /*2a10*/  @!P1 LDC.64 R6, c[0x0][0x228] ;  /* 0x00008a00ff069b82 */ /* 0x000e300000000a00 */
[----:B------:R-:W4:Y:S08]  /*2a20*/  @!P0 LDC.64 R14, c[0x0][0x220] ;  /* 0x00008800ff0e8b82 */ /* 0x000f300000000a00 */
[----:B------:R-:W1:Y:S08]  /*2a30*/  @!P6 LDC.64 R8, c[0x0][0x220] ;  /* 0x00008800ff08eb82 */ /* 0x000e700000000a00 */
[----:B------:R-:W4:Y:S01]  /*2a40*/  @!P6 LDC.64 R10, c[0x0][0x228] ;  /* 0x00008a00ff0aeb82 */ /* 0x000f220000000a00 */
[----:B------:R-:W-:-:S02]  /*2a50*/  CS2R R48, SRZ ;  /* 0x0000000000307805 */ /* 0x000fc4000001ff00 */
[----:B------:R-:W-:Y:S01]  /*2a60*/  CS2R R38, SRZ ;  /* 0x0000000000267805 */ /* 0x000fe2000001ff00 */
[----:B--2---:R-:W-:-:S04]  /*2a70*/  @!P2 IMAD.WIDE.U32 R60, R12, 0x8, R40 ;  /* 0x000000080c3ca825 */ /* 0x004fc800078e0028 */
[----:B------:R-:W-:Y:S01]  /*2a80*/  @!P6 IMAD.IADD R41, R0, 0x1, R19 ;  /* 0x000000010029e824 */ /* 0x000fe200078e0213 */
[----:B------:R3:W5:Y:S01]  /*2a90*/  @!P5 LDG.E.64 R48, desc[UR4][R42.64] ;  /* 0x000000042a30d981 */ /* 0x000762000c1e1b00 */
[----:B------:R-:W-:-:S03]  /*2aa0*/  @!P3 IMAD.WIDE.U32 R54, R25, 0x8, R20 ;  /* 0x000000081936b825 */ /* 0x000fc600078e0014 */
[----:B------:R0:W5:Y:S01]  /*2ab0*/  @!P5 LDG.E.64 R38, desc[UR4][R44.64] ;  /* 0x000000042c26d981 */ /* 0x000162000c1e1b00 */
[----:B------:R-:W-:Y:S01]  /*2ac0*/  @!P3 IMAD.WIDE.U32 R56, R25, 0x8, R26 ;  /* 0x000000081938b825 */ /* 0x000fe200078e001a */
[----:B------:R-:W-:Y:S02]  /*2ad0*/  CS2R R36, SRZ ;  /* 0x0000000000247805 */ /* 0x000fe4000001ff00 */
[----:B------:R-:W-:Y:S01]  /*2ae0*/  CS2R R34, SRZ ;  /* 0x0000000000227805 */ /* 0x000fe2000001ff00 */
[----:B-1----:R-:W-:Y:S01]  /*2af0*/  @!P6 IMAD.WIDE.U32 R8, R41, 0x8, R8 ;  /* 0x000000082908e825 */ /* 0x002fe200078e0008 */
[----:B------:R-:W-:Y:S02]  /*2b00*/  CS2R R28, SRZ ;  /* 0x00000000001c7805 */ /* 0x000fe4000001ff00 */
[----:B------:R-:W-:Y:S01]  /*2b10*/  CS2R R26, SRZ ;  /* 0x00000000001a7805 */ /* 0x000fe2000001ff00 */
[----:B---3--:R-:W-:Y:S01]  /*2b20*/  @!P1 IMAD.WIDE.U32 R42, R23, 0x8, R4 ;  /* 0x00000008172a9825 */ /* 0x008fe200078e0004 */
[----:B------:R-:W-:-:S02]  /*2b30*/  CS2R R24, SRZ ;  /* 0x0000000000187805 */ /* 0x000fc4000001ff00 */
[----:B------:R-:W-:Y:S02]  /*2b40*/  CS2R R20, SRZ ;  /* 0x0000000000147805 */ /* 0x000fe4000001ff00 */
[----:B------:R-:W-:Y:S01]  /*2b50*/  CS2R R18, SRZ ;  /* 0x0000000000127805 */ /* 0x000fe2000001ff00 */
[----:B0-----:R-:W-:Y:S01]  /*2b60*/  @!P1 IMAD.WIDE.U32 R44, R23, 0x8, R6 ;  /* 0x00000008172c9825 */ /* 0x001fe200078e0006 */
[----:B------:R-:W-:Y:S01]  /*2b70*/  CS2R R22, SRZ ;  /* 0x0000000000167805 */ /* 0x000fe2000001ff00 */
[----:B------:R0:W5:Y:S02]  /*2b80*/  @!P4 LDG.E.64 R36, desc[UR4][R46.64] ;  /* 0x000000042e24c981 */ /* 0x000164000c1e1b00 */
[----:B------:R-:W-:Y:S01]  /*2b90*/  @!P2 IMAD.WIDE.U32 R58, R12, 0x8, R30 ;  /* 0x000000080c3aa825 */ /* 0x000fe200078e001e */
[----:B------:R-:W-:Y:S01]  /*2ba0*/  CS2R R30, SRZ ;  /* 0x00000000001e7805 */ /* 0x000fe2000001ff00 */
[----:B------:R0:W5:Y:S02]  /*2bb0*/  @!P4 LDG.E.64 R34, desc[UR4][R52.64] ;  /* 0x000000043422c981 */ /* 0x000164000c1e1b00 */
[----:B----4-:R-:W-:Y:S01]  /*2bc0*/  @!P6 IMAD.WIDE.U32 R40, R41, 0x8, R10 ;  /* 0x000000082928e825 */ /* 0x010fe200078e000a */
[----:B------:R-:W-:Y:S01]  /*2bd0*/  CS2R R10, SRZ ;  /* 0x00000000000a7805 */ /* 0x000fe2000001ff00 */
[----:B------:R0:W5:Y:S02]  /*2be0*/  @!P3 LDG.E.64 R28, desc[UR4][R54.64] ;  /* 0x00000004361cb981 */ /* 0x000164000c1e1b00 */
[C---:B------:R-:W-:Y:S01]  /*2bf0*/  @!P0 IMAD.WIDE.U32 R4, R3.reuse, 0x8, R14 ;  /* 0x0000000803048825 */ /* 0x040fe200078e000e */
[----:B------:R-:W-:Y:S01]  /*2c00*/  CS2R R14, SRZ ;  /* 0x00000000000e7805 */ /* 0x000fe2000001ff00 */
[----:B------:R0:W5:Y:S02]  /*2c10*/  @!P3 LDG.E.64 R26, desc[UR4][R56.64] ;  /* 0x00000004381ab981 */ /* 0x000164000c1e1b00 */
[----:B------:R-:W-:Y:S01]  /*2c20*/  @!P0 IMAD.WIDE.U32 R6, R3, 0x8, R16 ;  /* 0x0000000803068825 */ /* 0x000fe200078e0010 */
[----:B------:R-:W-:Y:S01]  /*2c30*/  CS2R R16, SRZ ;  /* 0x0000000000107805 */ /* 0x000fe2000001ff00 */
[----:B------:R0:W5:Y:S04]  /*2c40*/  @!P2 LDG.E.64 R30, desc[UR4][R58.64] ;  /* 0x000000043a1ea981 */ /* 0x000168000c1e1b00 */
[----:B------:R0:W5:Y:S04]  /*2c50*/  @!P2 LDG.E.64 R24, desc[UR4][R60.64] ;  /* 0x000000043c18a981 */ /* 0x000168000c1e1b00 */
[----:B------:R0:W5:Y:S04]  /*2c60*/  @!P1 LDG.E.64 R20, desc[UR4][R42.64] ;  /* 0x000000042a149981 */ /* 0x000168000c1e1b00 */
[----:B------:R0:W5:Y:S04]  /*2c70*/  @!P1 LDG.E.64 R18, desc[UR4][R44.64] ;  /* 0x000000042c129981 */ /* 0x000168000c1e1b00 */
[----:B------:R0:W5:Y:S04]  /*2c80*/  @!P6 LDG.E.64 R22, desc[UR4][R8.64] ;  /* 0x000000040816e981 */ /* 0x000168000c1e1b00 */
[----:B------:R0:W5:Y:S04]  /*2c90*/  @!P6 LDG.E.64 R10, desc[UR4][R40.64] ;  /* 0x00000004280ae981 */ /* 0x000168000c1e1b00 */
[----:B------:R0:W5:Y:S04]  /*2ca0*/  @!P0 LDG.E.64 R16, desc[UR4][R4.64] ;  /* 0x0000000404108981 */ /* 0x000168000c1e1b00 */
[----:B------:R0:W5:Y:S01]  /*2cb0*/  @!P0 LDG.E.64 R14, desc[UR4][R6.64] ;  /* 0x00000004060e8981 */ /* 0x000162000c1e1b00 */
[----:B------:R-:W-:Y:S04]  /*2cc0*/  BSSY B0, `(.L_x_28059) ;  /* 0x000004a000007945 */ /* 0x000fe80003800000 */
[----:B------:R-:W-:Y:S05]  /*2cd0*/  @P0 BRA `(.L_x_28060) ;  /* 0x0000000400200947 */ /* 0x000fea0003800000 */
[----:B-----5:R-:W-:Y:S01]  /*2ce0*/  LOP3.LUT R3, R17, R15, RZ, 0xfc, !PT ;  /* 0x0000000f11037212 */ /* 0x020fe200078efcff */
[----:B------:R-:W-:Y:S03]  /*2cf0*/  BSSY B1, `(.L_x_28061) ;  /* 0x000001f000017945 */ /* 0x000fe60003800000 */
[----:B------:R-:W-:-:S13]  /*2d00*/  ISETP.NE.U32.AND P2, PT, R3, RZ, PT ;  /* 0x000000ff0300720c */ /* 0x000fda0003f45070 */
[----:B------:R-:W-:Y:S05]  /*2d10*/  @!P2 BRA `(.L_x_28062) ;  /* 0x000000000024a947 */ /* 0x000fea0003800000 */
[----:B0-----:R-:W-:Y:S01]  /*2d20*/  MOV R40, R16 ;  /* 0x0000001000287202 */ /* 0x001fe20000000f00 */
        /* <DEDUP_REMOVED lines=8> */
.L_x_28062:
[----:B------:R-:W1:Y:S01]  /*2db0*/  I2F.U32.RP R3, R14 ;  /* 0x0000000e00037306 */ /* 0x000e620000209000 */
[----:B------:R-:W-:Y:S01]  /*2dc0*/  ISETP.NE.U32.AND P4, PT, R14, RZ, PT ;  /* 0x000000ff0e00720c */ /* 0x000fe20003f85070 */
[----:B0-----:R-:W-:-:S06]  /*2dd0*/  IMAD.MOV.U32 R9, RZ, RZ, RZ ;  /* 0x000000ffff097224 */ /* 0x001fcc00078e00ff */
[----:B-1----:R-:W0:Y:S02]  /*2de0*/  MUFU.RCP R3, R3 ;  /* 0x0000000300037308 */ /* 0x002e240000001000 */
        /* <DEDUP_REMOVED lines=15> */
.L_x_28063:
[----:B------:R-:W-:Y:S05]  /*2ee0*/  BSYNC B1 ;  /* 0x0000000000017941 */ /* 0x000fea0003800000 */
.L_x_28061:
        /* <DEDUP_REMOVED lines=16> */
.L_x_28065:
        /* <DEDUP_REMOVED lines=19> */
.L_x_28066:
[----:B------:R-:W-:Y:S05]  /*3120*/  BSYNC B1 ;  /* 0x0000000000017941 */ /* 0x000fea0003800000 */
.L_x_28064:
[----:B------:R-:W-:-:S04]  /*3130*/  SEL R3, RZ, 0xffffffff, !P1 ;  /* 0xffffffffff037807 */ /* 0x000fc80004800000 */
[----:B------:R-:W-:-:S04]  /*3140*/  IADD3 R8, P1, R3, R8, RZ ;  /* 0x0000000803087210 */ /* 0x000fc80007f3e0ff */
[----:B------:R-:W-:-:S09]  /*3150*/  IADD3.X R9, R3, R9, RZ, P1, !PT ;  /* 0x0000000903097210 */ /* 0x000fd20000ffe4ff */
.L_x_28060:
[----:B------:R-:W-:Y:S05]  /*3160*/  BSYNC B0 ;  /* 0x0000000000007941 */ /* 0x000fea0003800000 */
.L_x_28059:
[----:B-----5:R-:W-:Y:S01]  /*3170*/  VIADD R15, R13, 0x80 ;  /* 0x000000800d0f7836 */ /* 0x020fe20000000000 */
[----:B------:R-:W-:Y:S04]  /*3180*/  BSSY B0, `(.L_x_28067) ;  /* 0x000004b000007945 */ /* 0x000fe80003800000 */
[----:B------:R-:W-:-:S13]  /*3190*/  ISETP.GE.AND P1, PT, R15, R2, PT ;  /* 0x000000020f00720c */ /* 0x000fda0003f26270 */
[----:B------:R-:W-:Y:S05]  /*31a0*/  @P1 BRA `(.L_x_28068) ;  /* 0x0000000400201947 */ /* 0x000fea0003800000 */
[----:B------:R-:W-:Y:S01]  /*31b0*/  LOP3.LUT R3, R51, R33, RZ, 0xfc, !PT ;  /* 0x0000002133037212 */ /* 0x000fe200078efcff */
[----:B------:R-:W-:Y:S03]  /*31c0*/  BSSY B1, `(.L_x_28069) ;  /* 0x000001f000017945 */ /* 0x000fe60003800000 */
[----:B------:R-:W-:-:S13]  /*31d0*/  ISETP.NE.U32.AND P2, PT, R3, RZ, PT ;  /* 0x000000ff0300720c */ /* 0x000fda0003f45070 */
[----:B------:R-:W-:Y:S05]  /*31e0*/  @!P2 BRA `(.L_x_28070) ;  /* 0x000000000024a947 */ /* 0x000fea0003800000 */
[----:B0-----:R-:W-:Y:S01]  /*31f0*/  IMAD.MOV.U32 R40, RZ, RZ, R50 ;  /* 0x000000ffff287224 */ /* 0x001fe200078e0032 */
        /* <DEDUP_REMOVED lines=8> */
.L_x_28070:
[----:B------:R-:W1:Y:S01]  /*3280*/  I2F.U32.RP R3, R32 ;  /* 0x0000002000037306 */ /* 0x000e620000209000 */
[----:B------:R-:W-:Y:S01]  /*3290*/  ISETP.NE.U32.AND P4, PT, R32, RZ, PT ;  /* 0x000000ff2000720c */ /* 0x000fe20003f85070 */
[----:B------:R-:W-:-:S06]  /*32a0*/  IMAD.MOV.U32 R17, RZ, RZ, RZ ;  /* 0x000000ffff117224 */ /* 0x000fcc00078e00ff */
[----:B-1----:R-:W0:Y:S02]  /*32b0*/  MUFU.RCP R3, R3 ;  /* 0x0000000300037308 */ /* 0x002e240000001000 */
        /* <DEDUP_REMOVED lines=15> */
.L_x_28071:
[----:B------:R-:W-:Y:S05]  /*33b0*/  BSYNC B1 ;  /* 0x0000000000017941 */ /* 0x000fea0003800000 */
.L_x_28069:
        /* <DEDUP_REMOVED lines=16> */
.L_x_28073:
        /* <DEDUP_REMOVED lines=19> */
.L_x_28074:
[----:B------:R-:W-:Y:S05]  /*35f0*/  BSYNC B1 ;  /* 0x0000000000017941 */ /* 0x000fea0003800000 */
.L_x_28072:
[----:B------:R-:W-:-:S04]  /*3600*/  SEL R3, RZ, 0xffffffff, !P1 ;  /* 0xffffffffff037807 */ /* 0x000fc80004800000 */
[----:B------:R-:W-:-:S05]  /*3610*/  IADD3 R16, P1, R3, R16, RZ ;  /* 0x0000001003107210 */ /* 0x000fca0007f3e0ff */
[----:B------:R-:W-:-:S08]  /*3620*/  IMAD.X R17, R3, 0x1, R17, P1 ;  /* 0x0000000103117824 */ /* 0x000fd000008e0611 */
.L_x_28068:
[----:B------:R-:W-:Y:S05]  /*3630*/  BSYNC B0 ;  /* 0x0000000000007941 */ /* 0x000fea0003800000 */
.L_x_28067:
[----:B------:R-:W-:Y:S01]  /*3640*/  VIADD R3, R13, 0x100 ;  /* 0x000001000d037836 */ /* 0x000fe20000000000 */
[----:B------:R-:W-:Y:S01]  /*3650*/  BSSY B0, `(.L_x_28075) ;  /* 0x000004d000007945 */ /* 0x000fe20003800000 */
[----:B------:R-:W-:Y:S01]  /*3660*/  MOV R32, R16 ;  /* 0x0000001000207202 */ /* 0x000fe20000000f00 */
[----:B------:R-:W-:Y:S02]  /*3670*/  IMAD.MOV.U32 R33, RZ, RZ, R17 ;  /* 0x000000ffff217224 */ /* 0x000fe400078e0011 */
        /* <DEDUP_REMOVED lines=15> */
.L_x_28078:
        /* <DEDUP_REMOVED lines=19> */
.L_x_28079:
[----:B------:R-:W-:Y:S05]  /*38a0*/  BSYNC B1 ;  /* 0x0000000000017941 */ /* 0x000fea0003800000 */
.L_x_28077:
        /* <DEDUP_REMOVED lines=16> */
.L_x_28081:
        /* <DEDUP_REMOVED lines=19> */
.L_x_28082:
[----:B------:R-:W-:Y:S05]  /*3ae0*/  BSYNC B1 ;  /* 0x0000000000017941 */ /* 0x000fea0003800000 */
.L_x_28080:
[----:B------:R-:W-:-:S04]  /*3af0*/  SEL R3, RZ, 0xffffffff, !P1 ;  /* 0xffffffffff037807 */ /* 0x000fc80004800000 */
[----:B------:R-:W-:-:S05]  /*3b00*/  IADD3 R16, P1, R3, R16, RZ ;  /* 0x0000001003107210 */ /* 0x000fca0007f3e0ff */
[----:B------:R-:W-:-:S08]  /*3b10*/  IMAD.X R17, R3, 0x1, R17, P1 ;  /* 0x0000000103117824 */ /* 0x000fd000008e0611 */
.L_x_28076:
[----:B------:R-:W-:Y:S05]  /*3b20*/  BSYNC B0 ;  /* 0x0000000000007941 */ /* 0x000fea0003800000 */
.L_x_28075:
        /* <DEDUP_REMOVED lines=19> */
.L_x_28086:
        /* <DEDUP_REMOVED lines=19> */
.L_x_28087:
[----:B------:R-:W-:Y:S05]  /*3d90*/  BSYNC B1 ;  /* 0x0000000000017941 */ /* 0x000fea0003800000 */
.L_x_28085:
        /* <DEDUP_REMOVED lines=16> */
.L_x_28089:
        /* <DEDUP_REMOVED lines=19> */
.L_x_28090:
[----:B------:R-:W-:Y:S05]  /*3fd0*/  BSYNC B1 ;  /* 0x0000000000017941 */ /* 0x000fea0003800000 */
.L_x_28088:
[----:B------:R-:W-:-:S04]  /*3fe0*/  SEL R3, RZ, 0xffffffff, !P1 ;  /* 0xffffffffff037807 */ /* 0x000fc80004800000 */
[----:B------:R-:W-:-:S05]  /*3ff0*/  IADD3 R16, P1, R3, R16, RZ ;  /* 0x0000001003107210 */ /* 0x000fca0007f3e0ff */
[----:B------:R-:W-:-:S08]  /*4000*/  IMAD.X R17, R3, 0x1, R17, P1 ;  /* 0x0000000103117824 */ /* 0x000fd000008e0611 */
.L_x_28084:
[----:B------:R-:W-:Y:S05]  /*4010*/  BSYNC B0 ;  /* 0x0000000000007941 */ /* 0x000fea0003800000 */
.L_x_28083:
        /* <DEDUP_REMOVED lines=19> */
.L_x_28094:
        /* <DEDUP_REMOVED lines=19> */
.L_x_28095:
[----:B------:R-:W-:Y:S05]  /*4280*/  BSYNC B1 ;  /* 0x0000000000017941 */ /* 0x000fea0003800000 */
.L_x_28093:
        /* <DEDUP_REMOVED lines=16> */
.L_x_28097:
        /* <DEDUP_REMOVED lines=19> */
.L_x_28098:
[----:B------:R-:W-:Y:S05]  /*44c0*/  BSYNC B1 ;  /* 0x0000000000017941 */ /* 0x000fea0003800000 */
.L_x_28096:
[----:B------:R-:W-:-:S04]  /*44d0*/  SEL R3, RZ, 0xffffffff, !P1 ;  /* 0xffffffffff037807 */ /* 0x000fc80004800000 */
[----:B------:R-:W-:-:S05]  /*44e0*/  IADD3 R16, P1, R3, R16, RZ ;  /* 0x0000001003107210 */ /* 0x000fca0007f3e0ff */
[----:B------:R-:W-:-:S08]  /*44f0*/  IMAD.X R17, R3, 0x1, R17, P1 ;  /* 0x0000000103117824 */ /* 0x000fd000008e0611 */
.L_x_28092:
[----:B------:R-:W-:Y:S05]  /*4500*/  BSYNC B0 ;  /* 0x0000000000007941 */ /* 0x000fea0003800000 */
.L_x_28091:
        /* <DEDUP_REMOVED lines=19> */
.L_x_28102:
        /* <DEDUP_REMOVED lines=19> */
.L_x_28103:
[----:B------:R-:W-:Y:S05]  /*4770*/  BSYNC B1 ;  /* 0x0000000000017941 */ /* 0x000fea0003800000 */
.L_x_28101:
        /* <DEDUP_REMOVED lines=16> */
.L_x_28105:
        /* <DEDUP_REMOVED lines=19> */
.L_x_28106:
[----:B------:R-:W-:Y:S05]  /*49b0*/  BSYNC B1 ;  /* 0x0000000000017941 */ /* 0x000fea0003800000 */
.L_x_28104:
[----:B------:R-:W-:-:S04]  /*49c0*/  SEL R3, RZ, 0xffffffff, !P1 ;  /* 0xffffffffff037807 */ /* 0x000fc80004800000 */
[----:B------:R-:W-:-:S05]  /*49d0*/  IADD3 R16, P1, R3, R16, RZ ;  /* 0x0000001003107210 */ /* 0x000fca0007f3e0ff */
[----:B------:R-:W-:-:S08]  /*49e0*/  IMAD.X R17, R3, 0x1, R17, P1 ;  /* 0x0000000103117824 */ /* 0x000fd000008e0611 */
.L_x_28100:
[----:B------:R-:W-:Y:S05]  /*49f0*/  BSYNC B0 ;  /* 0x0000000000007941 */ /* 0x000fea0003800000 */
.L_x_28099:
        /* <DEDUP_REMOVED lines=19> */
.L_x_28110:
        /* <DEDUP_REMOVED lines=19> */
.L_x_28111:
[----:B------:R-:W-:Y:S05]  /*4c60*/  BSYNC B1 ;  /* 0x0000000000017941 */ /* 0x000fea0003800000 */
.L_x_28109:
        /* <DEDUP_REMOVED lines=16> */
.L_x_28113:
        /* <DEDUP_REMOVED lines=19> */
.L_x_28114:
[----:B------:R-:W-:Y:S05]  /*4ea0*/  BSYNC B1 ;  /* 0x0000000000017941 */ /* 0x000fea0003800000 */
.L_x_28112:
[----:B------:R-:W-:-:S04]  /*4eb0*/  SEL R3, RZ, 0xffffffff, !P1 ;  /* 0xffffffffff037807 */ /* 0x000fc80004800000 */
[----:B------:R-:W-:-:S05]  /*4ec0*/  IADD3 R16, P1, R3, R16, RZ ;  /* 0x0000001003107210 */ /* 0x000fca0007f3e0ff */
[----:B------:R-:W-:-:S08]  /*4ed0*/  IMAD.X R17, R3, 0x1, R17, P1 ;  /* 0x0000000103117824 */ /* 0x000fd000008e0611 */
.L_x_28108:
[----:B------:R-:W-:Y:S05]  /*4ee0*/  BSYNC B0 ;  /* 0x0000000000007941 */ /* 0x000fea0003800000 */
.L_x_28107:
[----:B------:R-:W-:Y:S01]  /*4ef0*/  VIADD R3, R13, 0x380 ;  /* 0x000003800d037836 */ /* 0x000fe20000000000 */
[----:B------:R-:W-:Y:S04]  /*4f00*/  BSSY B0, `(.L_x_28115) ;  /* 0x000004b000007945 */ /* 0x000fe80003800000 */
[----:B------:R-:W-:-:S13]  /*4f10*/  ISETP.GE.AND P1, PT, R3, R2, PT ;  /* 0x000000020300720c */ /* 0x000fda0003f26270 */
[----:B------:R-:W-:Y:S05]  /*4f20*/  @P1 BRA `(.L_x_28116) ;  /* 0x0000000400201947 */ /* 0x000fea0003800000 */
[----:B------:R-:W-:Y:S01]  /*4f30*/  LOP3.LUT R3, R23, R11, RZ, 0xfc, !PT ;  /* 0x0000000b17037212 */ /* 0x000fe200078efcff */
        /* <DEDUP_REMOVED lines=12> */
.L_x_28118:
[----:B------:R-:W1:Y:S01]  /*5000*/  I2F.U32.RP R3, R10 ;  /* 0x0000000a00037306 */ /* 0x000e620000209000 */
[----:B------:R-:W-:Y:S01]  /*5010*/  ISETP.NE.U32.AND P4, PT, R10, RZ, PT ;  /* 0x000000ff0a00720c */ /* 0x000fe20003f85070 */
[----:B------:R-:W-:-:S06]  /*5020*/  IMAD.MOV.U32 R19, RZ, RZ, RZ ;  /* 0x000000ffff137224 */ /* 0x000fcc00078e00ff */
        /* <DEDUP_REMOVED lines=16> */
.L_x_28119:
[----:B------:R-:W-:Y:S05]  /*5130*/  BSYNC B1 ;  /* 0x0000000000017941 */ /* 0x000fea0003800000 */
.L_x_28117:
        /* <DEDUP_REMOVED lines=16> */
.L_x_28121:
        /* <DEDUP_REMOVED lines=19> */
.L_x_28122:
[----:B------:R-:W-:Y:S05]  /*5370*/  BSYNC B1 ;  /* 0x0000000000017941 */ /* 0x000fea0003800000 */
.L_x_28120:
[----:B------:R-:W-:-:S04]  /*5380*/  SEL R3, RZ, 0xffffffff, !P1 ;  /* 0xffffffffff037807 */ /* 0x000fc80004800000 */
[----:B------:R-:W-:-:S04]  /*5390*/  IADD3 R12, P1, R3, R12, RZ ;  /* 0x0000000c030c7210 */ /* 0x000fc80007f3e0ff */
[----:B------:R-:W-:-:S09]  /*53a0*/  IADD3.X R19, R3, R19, RZ, P1, !PT ;  /* 0x0000001303137210 */ /* 0x000fd20000ffe4ff */
.L_x_28116:
[----:B------:R-:W-:Y:S05]  /*53b0*/  BSYNC B0 ;  /* 0x0000000000007941 */ /* 0x000fea0003800000 */
.L_x_28115:
[----:B------:R-:W1:Y:S01]  /*53c0*/  @!P0 S2R R3, SR_TID.X ;  /* 0x0000000000038919 */ /* 0x000e620000002100 */
[----:B0-----:R-:W0:Y:S01]  /*53d0*/  @!P0 LDC.64 R4, c[0x0][0x218] ;  /* 0x00008600ff048b82 */ /* 0x001e220000000a00 */
[----:B------:R-:W-:Y:S01]  /*53e0*/  @!P0 IMAD.MOV.U32 R13, RZ, RZ, R15 ;  /* 0x000000ffff0d8224 */ /* 0x000fe200078e000f */
[----:B------:R-:W-:Y:S04]  /*53f0*/  BSSY B0, `(.L_x_28123) ;  /* 0x0000031000007945 */ /* 0x000fe80003800000 */
[----:B------:R-:W-:Y:S01]  /*5400*/  BSSY B1, `(.L_x_28124) ;  /* 0x0000029000017945 */ /* 0x000fe20003800000 */
[----:B------:R-:W-:Y:S02]  /*5410*/  IMAD.MOV.U32 R18, RZ, RZ, R12 ;  /* 0x000000ffff127224 */ /* 0x000fe400078e000c */
[----:B-1----:R-:W-:-:S04]  /*5420*/  @!P0 IMAD.IADD R3, R0, 0x1, R3 ;  /* 0x0000000100038824 */ /* 0x002fc800078e0203 */
[----:B0-----:R-:W-:-:S05]  /*5430*/  @!P0 IMAD.WIDE.U32 R4, R3, 0x8, R4 ;  /* 0x0000000803048825 */ /* 0x001fca00078e0004 */
[----:B------:R0:W-:Y:S01]  /*5440*/  @!P0 STG.E.64 desc[UR4][R4.64], R8 ;  /* 0x0000000804008986 */ /* 0x0001e2000c101b04 */
[----:B------:R-:W-:-:S13]  /*5450*/  ISETP.GE.AND P0, PT, R13, R2, PT ;  /* 0x000000020d00720c */ /* 0x000fda0003f06270 */
[----:B0-----:R-:W-:Y:S05]  /*5460*/  @P0 BRA `(.L_x_28125) ;  /* 0x0000000000300947 */ /* 0x001fea0003800000 */
[----:B------:R-:W0:Y:S01]  /*5470*/  LDC.64 R4, c[0x0][0x218] ;  /* 0x00008600ff047b82 */ /* 0x000e220000000a00 */
[----:B------:R-:W-:Y:S01]  /*5480*/  IADD3 R3, R0, R13, RZ ;  /* 0x0000000d00037210 */ /* 0x000fe20007ffe0ff */
        /* <DEDUP_REMOVED lines=10> */
.L_x_28125:
[----:B------:R-:W-:-:S13]  /*5530*/  ISETP.GE.AND P0, PT, R13, R2, PT ;  /* 0x000000020d00720c */ /* 0x000fda0003f06270 */
[----:B------:R-:W-:Y:S05]  /*5540*/  @P0 BRA `(.L_x_28127) ;  /* 0x0000000000300947 */ /* 0x000fea0003800000 */
[----:B0-----:R-:W0:Y:S01]  /*5550*/  LDC.64 R4, c[0x0][0x218] ;  /* 0x00008600ff047b82 */ /* 0x001e220000000a00 */
[----:B------:R-:W-:Y:S01]  /*5560*/  IADD3 R3, R0, R13, RZ ;  /* 0x0000000d00037210 */ /* 0x000fe20007ffe0ff */
[----:B------:R-:W-:-:S04]  /*5570*/  VIADD R13, R13, 0x80 ;  /* 0x000000800d0d7836 */ /* 0x000fc80000000000 */
[----:B0-----:R-:W-:-:S05]  /*5580*/  IMAD.WIDE.U32 R4, R3, 0x8, R4 ;  /* 0x0000000803047825 */ /* 0x001fca00078e0004 */
[----:B------:R1:W-:Y:S02]  /*5590*/  STG.E.64 desc[UR4][R4.64], R34 ;  /* 0x0000002204007986 */ /* 0x0003e4000c101b04 */
.L_x_28126:
[----:B------:R-:W-:-:S13]  /*55a0*/  ISETP.GE.AND P0, PT, R13, R2, PT ;  /* 0x000000020d00720c */ /* 0x000fda0003f06270 */
[----:B------:R-:W-:Y:S05]  /*55b0*/  @P0 BRA `(.L_x_28128) ;  /* 0x0000000000340947 */ /* 0x000fea0003800000 */
[----:B01----:R-:W0:Y:S01]  /*55c0*/  LDC.64 R4, c[0x0][0x218] ;  /* 0x00008600ff047b82 */ /* 0x003e220000000a00 */
[----:B------:R-:W-:Y:S02]  /*55d0*/  IMAD.IADD R3, R0, 0x1, R13 ;  /* 0x0000000100037824 */ /* 0x000fe400078e020d */
[----:B------:R-:W-:Y:S02]  /*55e0*/  VIADD R13, R13, 0x80 ;  /* 0x000000800d0d7836 */ /* 0x000fe40000000000 */
[----:B0-----:R-:W-:-:S05]  /*55f0*/  IMAD.WIDE.U32 R4, R3, 0x8, R4 ;  /* 0x0000000803047825 */ /* 0x001fca00078e0004 */
[----:B------:R1:W-:Y:S02]  /*5600*/  STG.E.64 desc[UR4][R4.64], R26 ;  /* 0x0000001a04007986 */ /* 0x0003e4000c101b04 */
.L_x_28127:
[----:B------:R-:W-:-:S13]  /*5610*/  ISETP.GE.AND P0, PT, R13, R2, PT ;  /* 0x000000020d00720c */ /* 0x000fda0003f06270 */
[----:B------:R-:W-:Y:S05]  /*5620*/  @P0 BREAK B1 ;  /* 0x0000000000010942 */ /* 0x000fea0003800000 */
[----:B------:R-:W-:Y:S05]  /*5630*/  @P0 BRA `(.L_x_28129) ;  /* 0x0000000000300947 */ /* 0x000fea0003800000 */
[----:B01----:R-:W0:Y:S01]  /*5640*/  LDC.64 R4, c[0x0][0x218] ;  /* 0x00008600ff047b82 */ /* 0x003e220000000a00 */
[----:B------:R-:W-:Y:S01]  /*5650*/  IADD3 R3, R0, R13, RZ ;  /* 0x0000000d00037210 */ /* 0x000fe20007ffe0ff */
[----:B------:R-:W-:-:S04]  /*5660*/  VIADD R13, R13, 0x80 ;  /* 0x000000800d0d7836 */ /* 0x000fc80000000000 */
[----:B0-----:R-:W-:-:S05]  /*5670*/  IMAD.WIDE.U32 R4, R3, 0x8, R4 ;  /* 0x0000000803047825 */ /* 0x001fca00078e0004 */
[----:B------:R2:W-:Y:S02]  /*5680*/  STG.E.64 desc[UR4][R4.64], R24 ;  /* 0x0000001804007986 */ /* 0x0005e4000c101b04 */
.L_x_28128:
[----:B------:R-:W-:Y:S05]  /*5690*/  BSYNC B1 ;  /* 0x0000000000017941 */ /* 0x000fea0003800000 */
.L_x_28124:
[----:B------:R-:W-:-:S13]  /*56a0*/  ISETP.GE.AND P0, PT, R13, R2, PT ;  /* 0x000000020d00720c */ /* 0x000fda0003f06270 */
[----:B012---:R-:W0:Y:S01]  /*56b0*/  @!P0 LDC.64 R4, c[0x0][0x218] ;  /* 0x00008600ff048b82 */ /* 0x007e220000000a00 */
[----:B------:R-:W-:Y:S02]  /*56c0*/  @!P0 IMAD.IADD R3, R0, 0x1, R13 ;  /* 0x0000000100038824 */ /* 0x000fe400078e020d */
[----:B------:R-:W-:Y:S02]  /*56d0*/  @!P0 VIADD R13, R13, 0x80 ;  /* 0x000000800d0d8836 */ /* 0x000fe40000000000 */
[----:B0-----:R-:W-:-:S05]  /*56e0*/  @!P0 IMAD.WIDE.U32 R4, R3, 0x8, R4 ;  /* 0x0000000803048825 */ /* 0x001fca00078e0004 */
[----:B------:R2:W-:Y:S02]  /*56f0*/  @!P0 STG.E.64 desc[UR4][R4.64], R16 ;  /* 0x0000001004008986 */ /* 0x0005e4000c101b04 */
.L_x_28129:
[----:B------:R-:W-:Y:S05]  /*5700*/  BSYNC B0 ;  /* 0x0000000000007941 */ /* 0x000fea0003800000 */
.L_x_28123:
[----:B------:R-:W-:Y:S05]  /*5710*/  WARPSYNC.ALL ;  /* 0x0000000000007948 */ /* 0x000fea0003800000 */
[----:B------:R-:W-:-:S13]  /*5720*/  ISETP.GE.AND P0, PT, R13, R2, PT ;  /* 0x000000020d00720c */ /* 0x000fda0003f06270 */
[----:B------:R-:W-:Y:S05]  /*5730*/  @P0 EXIT ;  /* 0x000000000000094d */ /* 0x000fea0003800000 */
[----:B------:R-:W3:Y:S01]  /*5740*/  LDC.64 R2, c[0x0][0x218] ;  /* 0x00008600ff027b82 */ /* 0x000ee20000000a00 */
[----:B------:R-:W-:-:S05]  /*5750*/  IADD3 R13, R0, R13, RZ ;  /* 0x0000000d000d7210 */ /* 0x000fca0007ffe0ff */
[----:B---3--:R-:W-:-:S05]  /*5760*/  IMAD.WIDE.U32 R2, R13, 0x8, R2 ;  /* 0x000000080d027825 */ /* 0x008fca00078e0002 */
[----:B------:R-:W-:Y:S01]  /*5770*/  STG.E.64 desc[UR4][R2.64], R18 ;  /* 0x0000001202007986 */ /* 0x000fe2000c101b04 */
[----:B------:R-:W-:Y:S05]  /*5780*/  EXIT ;  /* 0x000000000000794d */ /* 0x000fea0003800000 */
        .weak           $__internal_29_$__cuda_sm20_div_s64
        .type           $__internal_29_$__cuda_sm20_div_s64,@function
        .size           $__internal_29_$__cuda_sm20_div_s64,($__internal_30_$__cuda_sm20_rem_s64 - $__internal_29_$__cuda_sm20_div_s64)
$__internal_29_$__cuda_sm20_div_s64:
[-C--:B------:R-:W-:Y:S02]  /*5790*/  IADD3 R42, P3, RZ, -R44.reuse, RZ ;  /* 0x8000002cff2a7210 */ /* 0x080fe40007f7e0ff */
[----:B------:R-:W-:Y:S02]  /*57a0*/  ISETP.GE.AND P1, PT, R45, RZ, PT ;  /* 0x000000ff2d00720c */ /* 0x000fe40003f26270 */
[----:B------:R-:W-:Y:S01]  /*57b0*/  ISETP.NE.U32.AND P6, PT, R44, RZ, PT ;  /* 0x000000ff2c00720c */ /* 0x000fe20003fc5070 */
        /* <DEDUP_REMOVED lines=32> */
[----:B------:R-:W-:Y:S01]  /*59c0*/  ISETP.GE.AND P1, PT, R41, RZ, PT ;  /* 0x000000ff2900720c */ /* 0x000fe20003f26270 */
[----:B------:R-:W-:Y:S01]  /*59d0*/  IMAD.MOV.U32 R47, RZ, RZ, RZ ;  /* 0x000000ffff2f7224 */ /* 0x000fe200078e00ff */
[----:B------:R-:W-:Y:S02]  /*59e0*/  IADD3 R7, P4, R6, R3, RZ ;  /* 0x0000000306077210 */ /* 0x000fe40007f9e0ff */
[----:B------:R-:W-:-:S04]  /*59f0*/  IADD3 R3, P3, RZ, -R40, RZ ;  /* 0x80000028ff037210 */ /* 0x000fc80007f7e0ff */
[----:B------:R-:W-:Y:S02]  /*5a00*/  SEL R6, R3, R40, !P1 ;  /* 0x0000002803067207 */ /* 0x000fe40004800000 */
[----:B------:R-:W-:-:S03]  /*5a10*/  IADD3.X R40, RZ, ~R41, RZ, P3, !PT ;  /* 0x80000029ff287210 */ /* 0x000fc60001ffe4ff */
        /* <DEDUP_REMOVED lines=13> */
[-C--:B------:R-:W-:Y:S01]  /*5af0*/  IADD3 R47, P4, R6, -R42.reuse, RZ ;  /* 0x8000002a062f7210 */ /* 0x080fe20007f9e0ff */
[----:B------:R-:W-:-:S05]  /*5b00*/  IMAD R40, R7, R42, R40 ;  /* 0x0000002a07287224 */ /* 0x000fca00078e0228 */
[----:B------:R-:W-:Y:S02]  /*5b10*/  IADD3.X R3, ~R40, R3, RZ, P1, !PT ;  /* 0x0000000328037210 */ /* 0x000fe40000ffe5ff */
[----:B------:R-:W-:-:S04]  /*5b20*/  ISETP.GE.U32.AND P1, PT, R6, R42, PT ;  /* 0x0000002a0600720c */ /* 0x000fc80003f26070 */
[----:B------:R-:W-:-:S04]  /*5b30*/  ISETP.GE.U32.AND.EX P1, PT, R3, R43, PT, P1 ;  /* 0x0000002b0300720c */ /* 0x000fc80003f26110 */
[----:B------:R-:W-:Y:S02]  /*5b40*/  SEL R47, R47, R6, P1 ;  /* 0x000000062f2f7207 */ /* 0x000fe40000800000 */
[----:B------:R-:W-:Y:S02]  /*5b50*/  IADD3 R6, P3, R5, 0x1, RZ ;  /* 0x0000000105067810 */ /* 0x000fe40007f7e0ff */
[----:B------:R-:W-:Y:S02]  /*5b60*/  ISETP.GE.U32.AND P5, PT, R47, R42, PT ;  /* 0x0000002a2f00720c */ /* 0x000fe40003fa6070 */
[----:B------:R-:W-:Y:S01]  /*5b70*/  SEL R5, R6, R5, P1 ;  /* 0x0000000506057207 */ /* 0x000fe20000800000 */
[----:B------:R-:W-:Y:S02]  /*5b80*/  IMAD.X R6, R3, 0x1, ~R43, P4 ;  /* 0x0000000103067824 */ /* 0x000fe400020e0e2b */
[----:B------:R-:W-:-:S03]  /*5b90*/  IMAD.X R40, RZ, RZ, R7, P3 ;  /* 0x000000ffff287224 */ /* 0x000fc600018e0607 */
[----:B------:R-:W-:Y:S02]  /*5ba0*/  SEL R3, R6, R3, P1 ;  /* 0x0000000306037207 */ /* 0x000fe40000800000 */
[----:B------:R-:W-:Y:S02]  /*5bb0*/  SEL R40, R40, R7, P1 ;  /* 0x0000000728287207 */ /* 0x000fe40000800000 */
[----:B------:R-:W-:Y:S02]  /*5bc0*/  IADD3 R6, P3, R5, 0x1, RZ ;  /* 0x0000000105067810 */ /* 0x000fe40007f7e0ff */
[----:B------:R-:W-:Y:S02]  /*5bd0*/  ISETP.GE.U32.AND.EX P1, PT, R3, R43, PT, P5 ;  /* 0x0000002b0300720c */ /* 0x000fe40003f26150 */
[----:B------:R-:W-:Y:S01]  /*5be0*/  LOP3.LUT R7, R45, R41, RZ, 0x3c, !PT ;  /* 0x000000292d077212 */ /* 0x000fe200078e3cff */
[----:B------:R-:W-:Y:S01]  /*5bf0*/  IMAD.X R3, RZ, RZ, R40, P3 ;  /* 0x000000ffff037224 */ /* 0x000fe200018e0628 */
[----:B------:R-:W-:-:S02]  /*5c00*/  SEL R6, R6, R5, P1 ;  /* 0x0000000506067207 */ /* 0x000fc40000800000 */
[----:B------:R-:W-:Y:S01]  /*5c10*/  ISETP.GE.AND P3, PT, R7, RZ, PT ;  /* 0x000000ff0700720c */ /* 0x000fe20003f66270 */
[----:B------:R-:W-:Y:S01]  /*5c20*/  IMAD.MOV.U32 R7, RZ, RZ, 0x0 ;  /* 0x00000000ff077424 */ /* 0x000fe200078e00ff */
[----:B------:R-:W-:Y:S02]  /*5c30*/  SEL R3, R3, R40, P1 ;  /* 0x0000002803037207 */ /* 0x000fe40000800000 */
[----:B------:R-:W-:-:S04]  /*5c40*/  IADD3 R5, P1, RZ, -R6, RZ ;  /* 0x80000006ff057210 */ /* 0x000fc80007f3e0ff */
[-C--:B------:R-:W-:Y:S02]  /*5c50*/  IADD3.X R40, RZ, ~R3.reuse, RZ, P1, !PT ;  /* 0x80000003ff287210 */ /* 0x080fe40000ffe4ff */
[----:B------:R-:W-:Y:S01]  /*5c60*/  SEL R5, R5, R6, !P3 ;  /* 0x0000000605057207 */ /* 0x000fe20005800000 */
[----:B------:R-:W-:Y:S01]  /*5c70*/  IMAD.MOV.U32 R6, RZ, RZ, R4 ;  /* 0x000000ffff067224 */ /* 0x000fe200078e0004 */
[----:B------:R-:W-:Y:S02]  /*5c80*/  ISETP.NE.AND.EX P1, PT, R45, RZ, PT, P6 ;  /* 0x000000ff2d00720c */ /* 0x000fe40003f25360 */
[----:B------:R-:W-:Y:S02]  /*5c90*/  SEL R40, R40, R3, !P3 ;  /* 0x0000000328287207 */ /* 0x000fe40005800000 */
[----:B------:R-:W-:Y:S02]  /*5ca0*/  SEL R5, R5, 0xffffffff, P1 ;  /* 0xffffffff05057807 */ /* 0x000fe40000800000 */
[----:B------:R-:W-:Y:S01]  /*5cb0*/  SEL R40, R40, 0xffffffff, P1 ;  /* 0xffffffff28287807 */ /* 0x000fe20000800000 */
[----:B------:R-:W-:Y:S06]  /*5cc0*/  RET.REL.NODEC R6 `(_ZN2at6native29vectorized_elementwise_kernelILi2ENS0_13BinaryFunctorIlllZZZNS0_15binary_internal21div_floor_kernel_cudaERNS_18TensorIteratorBaseEENKUlvE_clEvENKUlvE2_clEvEUlllE_EESt5arrayIPcLm3EEEEviT0_T1_) ;  /* 0xffffffa006cc7950 */ /* 0x000fec0003c3ffff */
        .weak           $__internal_30_$__cuda_sm20_rem_s64
        .type           $__internal_30_$__cuda_sm20_rem_s64,@function
        .size           $__internal_30_$__cuda_sm20_rem_s64,(.L_x_37708 - $__internal_30_$__cuda_sm20_rem_s64)
$__internal_30_$__cuda_sm20_rem_s64:
[----:B------:R-:W-:Y:S02]  /*5cd0*/  IADD3 R5, P2, RZ, -R6, RZ ;  /* 0x80000006ff057210 */ /* 0x000fe40007f5e0ff */
[----:B------:R-:W-:-:S03]  /*5ce0*/  ISETP.GE.AND P1, PT, R41, RZ, PT ;  /* 0x000000ff2900720c */ /* 0x000fc60003f26270 */
[----:B------:R-:W-:Y:S01]  /*5cf0*/  IMAD.X R42, RZ, RZ, ~R41, P2 ;  /* 0x000000ffff2a7224 */ /* 0x000fe200010e0e29 */
[----:B------:R-:W-:-:S04]  /*5d00*/  SEL R46, R5, R6, !P1 ;  /* 0x00000006052e7207 */ /* 0x000fc80004800000 */
[----:B------:R-:W-:-:S04]  /*5d10*/  SEL R47, R42, R41, !P1 ;  /* 0x000000292a2f7207 */ /* 0x000fc80004800000 */
[----:B------:R-:W0:Y:S08]  /*5d20*/  I2F.U64.RP R7, R46 ;  /* 0x0000002e00077312 */ /* 0x000e300000309000 */
[----:B0-----:R-:W0:Y:S02]  /*5d30*/  MUFU.RCP R43, R7 ;  /* 0x00000007002b7308 */ /* 0x001e240000001000 */
[----:B0-----:R-:W-:-:S06]  /*5d40*/  IADD3 R43, R43, 0x1ffffffe, RZ ;  /* 0x1ffffffe2b2b7810 */ /* 0x001fcc0007ffe0ff */
        /* <DEDUP_REMOVED lines=9> */
[----:B------:R-:W-:-:S04]  /*5de0*/  IMAD.HI.U32 R7, R53, R5, RZ ;  /* 0x0000000535077227 */ /* 0x000fc800078e00ff */
[----:B------:R-:W-:-:S04]  /*5df0*/  IMAD.HI.U32 R42, P2, R53, R42, R54 ;  /* 0x0000002a352a7227 */ /* 0x000fc80007840036 */
[----:B------:R-:W-:Y:S02]  /*5e00*/  IMAD R5, R53, R5, RZ ;  /* 0x0000000535057224 */ /* 0x000fe400078e02ff */
[----:B------:R-:W-:-:S03]  /*5e10*/  IMAD.X R7, R7, 0x1, R53, P1 ;  /* 0x0000000107077824 */ /* 0x000fc600008e0635 */
[----:B------:R-:W-:-:S04]  /*5e20*/  IADD3 R43, P1, R5, R42, RZ ;  /* 0x0000002a052b7210 */ /* 0x000fc80007f3e0ff */
[----:B------:R-:W-:Y:S01]  /*5e30*/  IADD3.X R44, RZ, RZ, R7, P1, P2 ;  /* 0x000000ffff2c7210 */ /* 0x000fe20000fe4407 */
[----:B------:R-:W-:Y:S01]  /*5e40*/  IMAD.WIDE.U32 R52, R43, R46, RZ ;  /* 0x0000002e2b347225 */ /* 0x000fe200078e00ff */
[----:B------:R-:W-:-:S03]  /*5e50*/  ISETP.GE.AND P2, PT, R3, RZ, PT ;  /* 0x000000ff0300720c */ /* 0x000fc60003f46270 */
[C---:B------:R-:W-:Y:S01]  /*5e60*/  IMAD R5, R43.reuse, R47, R53 ;  /* 0x0000002f2b057224 */ /* 0x040fe200078e0235 */
[----:B------:R-:W-:Y:S01]  /*5e70*/  IADD3 R7, P1, RZ, -R52, RZ ;  /* 0x80000034ff077210 */ /* 0x000fe20007f3e0ff */
[----:B------:R-:W-:Y:S02]  /*5e80*/  IMAD.MOV.U32 R53, RZ, RZ, RZ ;  /* 0x000000ffff357224 */ /* 0x000fe400078e00ff */
[----:B------:R-:W-:Y:S02]  /*5e90*/  IMAD R5, R44, R46, R5 ;  /* 0x0000002e2c057224 */ /* 0x000fe400078e0205 */
[----:B------:R-:W-:-:S03]  /*5ea0*/  IMAD.HI.U32 R42, R43, R7, RZ ;  /* 0x000000072b2a7227 */ /* 0x000fc600078e00ff */
[----:B------:R-:W-:-:S05]  /*5eb0*/  IADD3.X R5, RZ, ~R5, RZ, P1, !PT ;  /* 0x80000005ff057210 */ /* 0x000fca0000ffe4ff */
[----:B------:R-:W-:-:S04]  /*5ec0*/  IMAD.WIDE.U32 R42, P1, R43, R5, R42 ;  /* 0x000000052b2a7225 */ /* 0x000fc8000782002a */
[----:B------:R-:W-:-:S04]  /*5ed0*/  IMAD.HI.U32 R42, P3, R44, R7, R42 ;  /* 0x000000072c2a7227 */ /* 0x000fc8000786002a */
[----:B------:R-:W-:-:S04]  /*5ee0*/  IMAD.HI.U32 R7, R44, R5, RZ ;  /* 0x000000052c077227 */ /* 0x000fc800078e00ff */
[----:B------:R-:W-:Y:S02]  /*5ef0*/  IMAD R5, R44, R5, RZ ;  /* 0x000000052c057224 */ /* 0x000fe400078e02ff */
[----:B------:R-:W-:-:S03]  /*5f00*/  IMAD.X R7, R7, 0x1, R44, P1 ;  /* 0x0000000107077824 */ /* 0x000fc600008e062c */
[----:B------:R-:W-:Y:S02]  /*5f10*/  IADD3 R42, P1, R5, R42, RZ ;  /* 0x0000002a052a7210 */ /* 0x000fe40007f3e0ff */
[----:B------:R-:W-:-:S04]  /*5f20*/  IADD3 R5, P4, RZ, -R4, RZ ;  /* 0x80000004ff057210 */ /* 0x000fc80007f9e0ff */
[----:B------:R-:W-:Y:S01]  /*5f30*/  SEL R5, R5, R4, !P2 ;  /* 0x0000000405057207 */ /* 0x000fe20005000000 */
[----:B------:R-:W-:-:S04]  /*5f40*/  IMAD.X R4, RZ, RZ, ~R3, P4 ;  /* 0x000000ffff047224 */ /* 0x000fc800020e0e03 */
[----:B------:R-:W-:Y:S01]  /*5f50*/  IMAD.HI.U32 R52, R42, R5, RZ ;  /* 0x000000052a347227 */ /* 0x000fe200078e00ff */
[----:B------:R-:W-:-:S05]  /*5f60*/  SEL R3, R4, R3, !P2 ;  /* 0x0000000304037207 */ /* 0x000fca0005000000 */
[----:B------:R-:W-:Y:S01]  /*5f70*/  IMAD.WIDE.U32 R52, R42, R3, R52 ;  /* 0x000000032a347225 */ /* 0x000fe200078e0034 */
[----:B------:R-:W-:-:S05]  /*5f80*/  IADD3.X R42, RZ, RZ, R7, P1, P3 ;  /* 0x000000ffff2a7210 */ /* 0x000fca0000fe6407 */
[----:B------:R-:W-:-:S04]  /*5f90*/  IMAD.HI.U32 R7, P1, R42, R5, R52 ;  /* 0x000000052a077227 */ /* 0x000fc80007820034 */
[CC--:B------:R-:W-:Y:S02]  /*5fa0*/  IMAD R4, R42.reuse, R3.reuse, RZ ;  /* 0x000000032a047224 */ /* 0x0c0fe400078e02ff */
[----:B------:R-:W-:-:S03]  /*5fb0*/  IMAD.HI.U32 R42, R42, R3, RZ ;  /* 0x000000032a2a7227 */ /* 0x000fc600078e00ff */
[----:B------:R-:W-:Y:S02]  /*5fc0*/  IADD3 R4, P3, R4, R7, RZ ;  /* 0x0000000704047210 */ /* 0x000fe40007f7e0ff */
[----:B------:R-:W-:-:S03]  /*5fd0*/  IADD3.X R7, R42, RZ, RZ, P1, !PT ;  /* 0x000000ff2a077210 */ /* 0x000fc60000ffe4ff */
        /* <DEDUP_REMOVED lines=9> */
[----:B------:R-:W-:Y:S01]  /*6070*/  SEL R5, R4, R5, P1 ;  /* 0x0000000504057207 */ /* 0x000fe20000800000 */
[----:B------:R-:W-:-:S03]  /*6080*/  IMAD.X R4, R3, 0x1, ~R47, P3 ;  /* 0x0000000103047824 */ /* 0x000fc600018e0e2f */
[CC--:B------:R-:W-:Y:S02]  /*6090*/  IADD3 R42, P3, R5.reuse, -R46.reuse, RZ ;  /* 0x8000002e052a7210 */ /* 0x0c0fe40007f7e0ff */
[----:B------:R-:W-:Y:S02]  /*60a0*/  SEL R3, R4, R3, P1 ;  /* 0x0000000304037207 */ /* 0x000fe40000800000 */
[----:B------:R-:W-:Y:S02]  /*60b0*/  ISETP.GE.U32.AND P1, PT, R5, R46, PT ;  /* 0x0000002e0500720c */ /* 0x000fe40003f26070 */
[CC--:B------:R-:W-:Y:S02]  /*60c0*/  IADD3.X R4, R3.reuse, ~R47.reuse, RZ, P3, !PT ;  /* 0x8000002f03047210 */ /* 0x0c0fe40001ffe4ff */
[----:B------:R-:W-:-:S04]  /*60d0*/  ISETP.GE.U32.AND.EX P1, PT, R3, R47, PT, P1 ;  /* 0x0000002f0300720c */ /* 0x000fc80003f26110 */
[----:B------:R-:W-:Y:S02]  /*60e0*/  SEL R42, R42, R5, P1 ;  /* 0x000000052a2a7207 */ /* 0x000fe40000800000 */
[----:B------:R-:W-:Y:S02]  /*60f0*/  SEL R4, R4, R3, P1 ;  /* 0x0000000304047207 */ /* 0x000fe40000800000 */
[-C--:B------:R-:W-:Y:S02]  /*6100*/  IADD3 R3, P3, RZ, -R42.reuse, RZ ;  /* 0x8000002aff037210 */ /* 0x080fe40007f7e0ff */
[----:B------:R-:W-:Y:S02]  /*6110*/  ISETP.NE.U32.AND P1, PT, R6, RZ, PT ;  /* 0x000000ff0600720c */ /* 0x000fe40003f25070 */
[----:B------:R-:W-:Y:S01]  /*6120*/  SEL R3, R3, R42, !P2 ;  /* 0x0000002a03037207 */ /* 0x000fe20005000000 */
[----:B------:R-:W-:Y:S01]  /*6130*/  IMAD.X R5, RZ, RZ, ~R4, P3 ;  /* 0x000000ffff057224 */ /* 0x000fe200018e0e04 */
[----:B------:R-:W-:Y:S01]  /*6140*/  ISETP.NE.AND.EX P1, PT, R41, RZ, PT, P1 ;  /* 0x000000ff2900720c */ /* 0x000fe20003f25310 */
[----:B------:R-:W-:-:S03]  /*6150*/  IMAD.MOV.U32 R41, RZ, RZ, 0x0 ;  /* 0x00000000ff297424 */ /* 0x000fc600078e00ff */
[----:B------:R-:W-:Y:S02]  /*6160*/  SEL R5, R5, R4, !P2 ;  /* 0x0000000405057207 */ /* 0x000fe40005000000 */
[----:B------:R-:W-:Y:S02]  /*6170*/  SEL R3, R3, 0xffffffff, P1 ;  /* 0xffffffff03037807 */ /* 0x000fe40000800000 */
[----:B------:R-:W-:Y:S01]  /*6180*/  SEL R5, R5, 0xffffffff, P1 ;  /* 0xffffffff05057807 */ /* 0x000fe20000800000 */
[----:B------:R-:W-:Y:S06]  /*6190*/  RET.REL.NODEC R40 `(_ZN2at6native29vectorized_elementwise_kernelILi2ENS0_13BinaryFunctorIlllZZZNS0_15binary_internal21div_floor_kernel_cudaERNS_18TensorIteratorBaseEENKUlvE_clEvENKUlvE2_clEvEUlllE_EESt5arrayIPcLm3EEEEviT0_T1_) ;  /* 0xffffff9c28987950 */ /* 0x000fec0003c3ffff */
.L_x_28130:
        /* <DEDUP_REMOVED lines=14> */
.L_x_37708:


//--------------------- .text._ZN2at6native29vectorized_elementwise_kernelILi4ENS0_13BinaryFunctorIlllZZZNS0_15binary_internal21div_floor_kernel_cudaERNS_18TensorIteratorBaseEENKUlvE_clEvENKUlvE2_clEvEUlllE_EESt5arrayIPcLm3EEEEviT0_T1_ --------------------------
	.section	.text._ZN2at6native29vectorized_elementwise_kernelILi4ENS0_13BinaryFunctorIlllZZZNS0_15binary_internal21div_floor_kernel_cudaERNS_18TensorIteratorBaseEENKUlvE_clEvENKUlvE2_clEvEUlllE_EESt5arrayIPcLm3EEEEviT0_T1_,"ax",@progbits
	.align	128
        .global         _ZN2at6native29vectorized_elementwise_kernelILi4ENS0_13BinaryFunctorIlllZZZNS0_15binary_internal21div_floor_kernel_cudaERNS_18TensorIteratorBaseEENKUlvE_clEvENKUlvE2_clEvEUlllE_EESt5arrayIPcLm3EEEEviT0_T1_
        .type           _ZN2at6native29vectorized_elementwise_kernelILi4ENS0_13BinaryFunctorIlllZZZNS0_15binary_internal21div_floor_kernel_cudaERNS_18TensorIteratorBaseEENKUlvE_clEvENKUlvE2_clEvEUlllE_EESt5arrayIPcLm3EEEEviT0_T1_,@function
        .size           _ZN2at6native29vectorized_elementwise_kernelILi4ENS0_13BinaryFunctorIlllZZZNS0_15binary_internal21div_floor_kernel_cudaERNS_18TensorIteratorBaseEENKUlvE_clEvENKUlvE2_clEvEUlllE_EESt5arrayIPcLm3EEEEviT0_T1_,(.L_x_37710 - _ZN2at6native29vectorized_elementwise_kernelILi4ENS0_13BinaryFunctorIlllZZZNS0_15binary_internal21div_floor_kernel_cudaERNS_18TensorIteratorBaseEENKUlvE_clEvENKUlvE2_clEvEUlllE_EESt5arrayIPcLm3EEEEviT0_T1_)
        .other          _ZN2at6native29vectorized_elementwise_kernelILi4ENS0_13BinaryFunctorIlllZZZNS0_15binary_internal21div_floor_kernel_cudaERNS_18TensorIteratorBaseEENKUlvE_clEvENKUlvE2_clEvEUlllE_EESt5arrayIPcLm3EEEEviT0_T1_,@"STO_CUDA_ENTRY STV_DEFAULT"
_ZN2at6native29vectorized_elementwise_kernelILi4ENS0_13BinaryFunctorIlllZZZNS0_15binary_internal21div_floor_kernel_cudaERNS_18TensorIteratorBaseEENKUlvE_clEvENKUlvE2_clEvEUlllE_EESt5arrayIPcLm3EEEEviT0_T1_:
.text._ZN2at6native29vectorized_elementwise_kernelILi4ENS0_13BinaryFunctorIlllZZZNS0_15binary_internal21div_floor_kernel_cudaERNS_18TensorIteratorBaseEENKUlvE_clEvENKUlvE2_clEvEUlllE_EESt5arrayIPcLm3EEEEviT0_T1_:
        /* <DEDUP_REMOVED lines=32> */
[----:B-----5:R-:W-:Y:S05]  /*0200*/  CALL.REL.NOINC `($__internal_31_$__cuda_sm20_div_s64) ;  /* 0x0000005400607944 */ /* 0x020fea0003c00000 */
[----:B------:R-:W-:Y:S02]  /*0210*/  IMAD.MOV.U32 R45, RZ, RZ, R5 ;  /* 0x000000ffff2d7224 */ /* 0x000fe400078e0005 */
[----:B------:R-:W-:Y:S01]  /*0220*/  IMAD.MOV.U32 R48, RZ, RZ, R40 ;  /* 0x000000ffff307224 */ /* 0x000fe200078e0028 */
[----:B------:R-:W-:Y:S06]  /*0230*/  BRA `(.L_x_28134) ;  /* 0x00000000004c7947 */ /* 0x000fec0003800000 */
.L_x_28133:
        /* <DEDUP_REMOVED lines=19> */
.L_x_28134:
[----:B------:R-:W-:Y:S05]  /*0370*/  BSYNC B0 ;  /* 0x0000000000007941 */ /* 0x000fea0003800000 */
.L_x_28132:
        /* <DEDUP_REMOVED lines=13> */
[----:B-----5:R-:W-:Y:S05]  /*0450*/  CALL.REL.NOINC `($__internal_32_$__cuda_sm20_rem_s64) ;  /* 0x00000058001c7944 */ /* 0x020fea0003c00000 */
[----:B------:R-:W-:-:S04]  /*0460*/  ISETP.NE.U32.AND P0, PT, R3, RZ, PT ;  /* 0x000000ff0300720c */ /* 0x000fc80003f05070 */
[----:B------:R-:W-:Y:S01]  /*0470*/  ISETP.NE.AND.EX P0, PT, R5, RZ, PT, P0 ;  /* 0x000000ff0500720c */ /* 0x000fe20003f05300 */
[----:B------:R-:W-:-:S12]  /*0480*/  BRA `(.L_x_28139) ;  /* 0x00000000004c7947 */ /* 0x000fd80003800000 */
.L_x_28138:
        /* <DEDUP_REMOVED lines=19> */
.L_x_28139:
[----:B------:R-:W-:Y:S05]  /*05c0*/  BSYNC B1 ;  /* 0x0000000000017941 */ /* 0x000fea0003800000 */
.L_x_28137:
[----:B------:R-:W-:-:S04]  /*05d0*/  SEL R3, RZ, 0xffffffff, !P0 ;  /* 0xffffffffff037807 */ /* 0x000fc80004000000 */
[----:B------:R-:W-:-:S05]  /*05e0*/  IADD3 R45, P0, R3, R45, RZ ;  /* 0x0000002d032d7210 */ /* 0x000fca0007f1e0ff */
[----:B------:R-:W-:-:S08]  /*05f0*/  IMAD.X R48, R3, 0x1, R48, P0 ;  /* 0x0000000103307824 */ /* 0x000fd000000e0630 */
.L_x_28136:
[----:B------:R-:W-:Y:S05]  /*0600*/  BSYNC B0 ;  /* 0x0000000000007941 */ /* 0x000fea0003800000 */
.L_x_28135:
        /* <DEDUP_REMOVED lines=15> */
.L_x_28141:
        /* <DEDUP_REMOVED lines=19> */
.L_x_28142:
[----:B------:R-:W-:Y:S05]  /*0830*/  BSYNC B0 ;  /* 0x0000000000007941 */ /* 0x000fea0003800000 */
.L_x_28140:
        /* <DEDUP_REMOVED lines=13> */
[----:B-----5:R-:W-:Y:S05]  /*0910*/  CALL.REL.NOINC `($__internal_32_$__cuda_sm20_rem_s64) ;  /* 0x0000005000ec7944 */ /* 0x020fea0003c00000 */
[----:B------:R-:W-:-:S04]  /*0920*/  ISETP.NE.U32.AND P0, PT, R3, RZ, PT ;  /* 0x000000ff0300720c */ /* 0x000fc80003f05070 */
[----:B------:R-:W-:Y:S01]  /*0930*/  ISETP.NE.AND.EX P0, PT, R5, RZ, PT, P0 ;  /* 0x000000ff0500720c */ /* 0x000fe20003f05300 */
[----:B------:R-:W-:-:S12]  /*0940*/  BRA `(.L_x_28147) ;  /* 0x00000000004c7947 */ /* 0x000fd80003800000 */
.L_x_28146:
        /* <DEDUP_REMOVED lines=19> */
.L_x_28147:
[----:B------:R-:W-:Y:S05]  /*0a80*/  BSYNC B1 ;  /* 0x0000000000017941 */ /* 0x000fea0003800000 */
.L_x_28145:
[----:B------:R-:W-:-:S04]  /*0a90*/  SEL R3, RZ, 0xffffffff, !P0 ;  /* 0xffffffffff037807 */ /* 0x000fc80004000000 */
[----:B------:R-:W-:-:S05]  /*0aa0*/  IADD3 R12, P0, R3, R12, RZ ;  /* 0x0000000c030c7210 */ /* 0x000fca0007f1e0ff */
[----:B------:R-:W-:-:S08]  /*0ab0*/  IMAD.X R13, R3, 0x1, R13, P0 ;  /* 0x00000001030d7824 */ /* 0x000fd000000e060d */
.L_x_28144:
[----:B------:R-:W-:Y:S05]  /*0ac0*/  BSYNC B0 ;  /* 0x0000000000007941 */ /* 0x000fea0003800000 */
.L_x_28143:
        /* <DEDUP_REMOVED lines=11> */
[----:B------:R-:W-:Y:S05]  /*0b80*/  CALL.REL.NOINC `($__internal_31_$__cuda_sm20_div_s64) ;  /* 0x0000004c00007944 */ /* 0x000fea0003c00000 */
[----:B------:R-:W-:Y:S01]  /*0b90*/  MOV R12, R5 ;  /* 0x00000005000c7202 */ /* 0x000fe20000000f00 */
[----:B------:R-:W-:Y:S01]  /*0ba0*/  IMAD.MOV.U32 R13, RZ, RZ, R40 ;  /* 0x000000ffff0d7224 */ /* 0x000fe200078e0028 */
[----:B------:R-:W-:Y:S06]  /*0bb0*/  BRA `(.L_x_28150) ;  /* 0x00000000004c7947 */ /* 0x000fec0003800000 */
.L_x_28149:
        /* <DEDUP_REMOVED lines=19> */
.L_x_28150:
[----:B------:R-:W-:Y:S05]  /*0cf0*/  BSYNC B0 ;  /* 0x0000000000007941 */ /* 0x000fea0003800000 */
.L_x_28148:
        /* <DEDUP_REMOVED lines=13> */
[----:B------:R-:W-:Y:S05]  /*0dd0*/  CALL.REL.NOINC `($__internal_32_$__cuda_sm20_rem_s64) ;  /* 0x0000004c00bc7944 */ /* 0x000fea0003c00000 */
[----:B------:R-:W-:-:S04]  /*0de0*/  ISETP.NE.U32.AND P0, PT, R3, RZ, PT ;  /* 0x000000ff0300720c */ /* 0x000fc80003f05070 */
[----:B------:R-:W-:Y:S01]  /*0df0*/  ISETP.NE.AND.EX P0, PT, R5, RZ, PT, P0 ;  /* 0x000000ff0500720c */ /* 0x000fe20003f05300 */
[----:B------:R-:W-:-:S12]  /*0e00*/  BRA `(.L_x_28155) ;  /* 0x00000000004c7947 */ /* 0x000fd80003800000 */
.L_x_28154:
        /* <DEDUP_REMOVED lines=19> */
.L_x_28155:
[----:B------:R-:W-:Y:S05]  /*0f40*/  BSYNC B1 ;  /* 0x0000000000017941 */ /* 0x000fea0003800000 */
.L_x_28153:
[----:B------:R-:W-:-:S04]  /*0f50*/  SEL R3, RZ, 0xffffffff, !P0 ;  /* 0xffffffffff037807 */ /* 0x000fc80004000000 */
[----:B------:R-:W-:-:S04]  /*0f60*/  IADD3 R12, P0, R3, R12, RZ ;  /* 0x0000000c030c7210 */ /* 0x000fc80007f1e0ff */
[----:B------:R-:W-:-:S09]  /*0f70*/  IADD3.X R13, R3, R13, RZ, P0, !PT ;  /* 0x0000000d030d7210 */ /* 0x000fd200007fe4ff */
.L_x_28152:
[----:B------:R-:W-:Y:S05]  /*0f80*/  BSYNC B0 ;  /* 0x0000000000007941 */ /* 0x000fea0003800000 */
.L_x_28151:
        /* <DEDUP_REMOVED lines=13> */
.L_x_28157:
        /* <DEDUP_REMOVED lines=19> */
.L_x_28158:
[----:B------:R-:W-:Y:S05]  /*1190*/  BSYNC B0 ;  /* 0x0000000000007941 */ /* 0x000fea0003800000 */
.L_x_28156:
        /* <DEDUP_REMOVED lines=13> */
[----:B------:R-:W-:Y:S05]  /*1270*/  CALL.REL.NOINC `($__internal_32_$__cuda_sm20_rem_s64) ;  /* 0x0000004800947944 */ /* 0x000fea0003c00000 */
[----:B------:R-:W-:-:S04]  /*1280*/  ISETP.NE.U32.AND P0, PT, R3, RZ, PT ;  /* 0x000000ff0300720c */ /* 0x000fc80003f05070 */
[----:B------:R-:W-:Y:S01]  /*1290*/  ISETP.NE.AND.EX P0, PT, R5, RZ, PT, P0 ;  /* 0x000000ff0500720c */ /* 0x000fe20003f05300 */
[----:B------:R-:W-:-:S12]  /*12a0*/  BRA `(.L_x_28163) ;  /* 0x00000000004c7947 */ /* 0x000fd80003800000 */
.L_x_28162:
        /* <DEDUP_REMOVED lines=19> */
.L_x_28163:
[----:B------:R-:W-:Y:S05]  /*13e0*/  BSYNC B1 ;  /* 0x0000000000017941 */ /* 0x000fea0003800000 */
.L_x_28161:
[----:B------:R-:W-:-:S04]  /*13f0*/  SEL R3, RZ, 0xffffffff, !P0 ;  /* 0xffffffffff037807 */ /* 0x000fc80004000000 */
[----:B------:R-:W-:-:S05]  /*1400*/  IADD3 R14, P0, R3, R14, RZ ;  /* 0x0000000e030e7210 */ /* 0x000fca0007f1e0ff */
[----:B------:R-:W-:-:S08]  /*1410*/  IMAD.X R15, R3, 0x1, R15, P0 ;  /* 0x00000001030f7824 */ /* 0x000fd000000e060f */
.L_x_28160:
[----:B------:R-:W-:Y:S05]  /*1420*/  BSYNC B0 ;  /* 0x0000000000007941 */ /* 0x000fea0003800000 */
.L_x_28159:
        /* <DEDUP_REMOVED lines=9> */
[----:B------:R-:W-:Y:S05]  /*14c0*/  CALL.REL.NOINC `($__internal_31_$__cuda_sm20_div_s64) ;  /* 0x0000004000b07944 */ /* 0x000fea0003c00000 */
[----:B------:R-:W-:Y:S01]  /*14d0*/  MOV R16, R5 ;  /* 0x0000000500107202 */ /* 0x000fe20000000f00 */
[----:B------:R-:W-:Y:S01]  /*14e0*/  IMAD.MOV.U32 R17, RZ, RZ, R40 ;  /* 0x000000ffff117224 */ /* 0x000fe200078e0028 */
[----:B------:R-:W-:Y:S06]  /*14f0*/  BRA `(.L_x_28166) ;  /* 0x00000000004c7947 */ /* 0x000fec0003800000 */
.L_x_28165:
        /* <DEDUP_REMOVED lines=19> */
.L_x_28166:
[----:B------:R-:W-:Y:S05]  /*1630*/  BSYNC B0 ;  /* 0x0000000000007941 */ /* 0x000fea0003800000 */
.L_x_28164:
        /* <DEDUP_REMOVED lines=17> */
.L_x_28170:
        /* <DEDUP_REMOVED lines=19> */
.L_x_28171:
[----:B------:R-:W-:Y:S05]  /*1880*/  BSYNC B1 ;  /* 0x0000000000017941 */ /* 0x000fea0003800000 */
.L_x_28169:
[----:B------:R-:W-:-:S04]  /*1890*/  SEL R3, RZ, 0xffffffff, !P0 ;  /* 0xffffffffff037807 */ /* 0x000fc80004000000 */
[----:B------:R-:W-:-:S04]  /*18a0*/  IADD3 R16, P0, R3, R16, RZ ;  /* 0x0000001003107210 */ /* 0x000fc80007f1e0ff */
[----:B------:R-:W-:-:S09]  /*18b0*/  IADD3.X R17, R3, R17, RZ, P0, !PT ;  /* 0x0000001103117210 */ /* 0x000fd200007fe4ff */
.L_x_28168:
[----:B------:R-:W-:Y:S05]  /*18c0*/  BSYNC B0 ;  /* 0x0000000000007941 */ /* 0x000fea0003800000 */
.L_x_28167:
        /* <DEDUP_REMOVED lines=9> */
[----:B------:R-:W-:Y:S05]  /*1960*/  CALL.REL.NOINC `($__internal_31_$__cuda_sm20_div_s64) ;  /* 0x0000003c00887944 */ /* 0x000fea0003c00000 */
[----:B------:R-:W-:Y:S02]  /*1970*/  IMAD.MOV.U32 R18, RZ, RZ, R5 ;  /* 0x000000ffff127224 */ /* 0x000fe400078e0005 */
[----:B------:R-:W-:Y:S01]  /*1980*/  IMAD.MOV.U32 R19, RZ, RZ, R40 ;  /* 0x000000ffff137224 */ /* 0x000fe200078e0028 */
[----:B------:R-:W-:Y:S06]  /*1990*/  BRA `(.L_x_28174) ;  /* 0x00000000004c7947 */ /* 0x000fec0003800000 */
.L_x_28173:
        /* <DEDUP_REMOVED lines=19> */
.L_x_28174:
[----:B------:R-:W-:Y:S05]  /*1ad0*/  BSYNC B0 ;  /* 0x0000000000007941 */ /* 0x000fea0003800000 */
.L_x_28172:
        /* <DEDUP_REMOVED lines=17> */
.L_x_28178:
        /* <DEDUP_REMOVED lines=19> */
.L_x_28179:
[----:B------:R-:W-:Y:S05]  /*1d20*/  BSYNC B1 ;  /* 0x0000000000017941 */ /* 0x000fea0003800000 */
.L_x_28177:
[----:B------:R-:W-:-:S04]  /*1d30*/  SEL R3, RZ, 0xffffffff, !P0 ;  /* 0xffffffffff037807 */ /* 0x000fc80004000000 */
[----:B------:R-:W-:-:S05]  /*1d40*/  IADD3 R18, P0, R3, R18, RZ ;  /* 0x0000001203127210 */ /* 0x000fca0007f1e0ff */
[----:B------:R-:W-:-:S08]  /*1d50*/  IMAD.X R19, R3, 0x1, R19, P0 ;  /* 0x0000000103137824 */ /* 0x000fd000000e0613 */
.L_x_28176:
[----:B------:R-:W-:Y:S05]  /*1d60*/  BSYNC B0 ;  /* 0x0000000000007941 */ /* 0x000fea0003800000 */
.L_x_28175:
        /* <DEDUP_REMOVED lines=13> */
.L_x_28181:
        /* <DEDUP_REMOVED lines=19> */
.L_x_28182:
[----:B------:R-:W-:Y:S05]  /*1f70*/  BSYNC B0 ;  /* 0x0000000000007941 */ /* 0x000fea0003800000 */
.L_x_28180:
        /* <DEDUP_REMOVED lines=17> */
.L_x_28186:
        /* <DEDUP_REMOVED lines=19> */
.L_x_28187:
[----:B------:R-:W-:Y:S05]  /*21c0*/  BSYNC B1 ;  /* 0x0000000000017941 */ /* 0x000fea0003800000 */
.L_x_28185:
[----:B------:R-:W-:-:S04]  /*21d0*/  SEL R3, RZ, 0xffffffff, !P0 ;  /* 0xffffffffff037807 */ /* 0x000fc80004000000 */
[----:B------:R-:W-:-:S05]  /*21e0*/  IADD3 R20, P0, R3, R20, RZ ;  /* 0x0000001403147210 */ /* 0x000fca0007f1e0ff */
[----:B------:R-:W-:-:S08]  /*21f0*/  IMAD.X R21, R3, 0x1, R21, P0 ;  /* 0x0000000103157824 */ /* 0x000fd000000e0615 */
.L_x_28184:
[----:B------:R-:W-:Y:S05]  /*2200*/  BSYNC B0 ;  /* 0x0000000000007941 */ /* 0x000fea0003800000 */
.L_x_28183:
        /* <DEDUP_REMOVED lines=10> */
[----:B------:R-:W-:Y:S01]  /*22b0*/  IMAD.MOV.U32 R22, RZ, RZ, R5 ;  /* 0x000000ffff167224 */ /* 0x000fe200078e0005 */
[----:B------:R-:W-:Y:S01]  /*22c0*/  MOV R23, R40 ;  /* 0x0000002800177202 */ /* 0x000fe20000000f00 */
[----:B------:R-:W-:Y:S06]  /*22d0*/  BRA `(.L_x_28190) ;  /* 0x00000000004c7947 */ /* 0x000fec0003800000 */
.L_x_28189:
        /* <DEDUP_REMOVED lines=19> */
.L_x_28190:
[----:B------:R-:W-:Y:S05]  /*2410*/  BSYNC B0 ;  /* 0x0000000000007941 */ /* 0x000fea0003800000 */
.L_x_28188:
        /* <DEDUP_REMOVED lines=17> */
.L_x_28194:
        /* <DEDUP_REMOVED lines=19> */
.L_x_28195:
[----:B------:R-:W-:Y:S05]  /*2660*/  BSYNC B1 ;  /* 0x0000000000017941 */ /* 0x000fea0003800000 */
.L_x_28193:
[----:B------:R-:W-:-:S04]  /*2670*/  SEL R3, RZ, 0xffffffff, !P0 ;  /* 0xffffffffff037807 */ /* 0x000fc80004000000 */
[----:B------:R-:W-:-:S05]  /*2680*/  IADD3 R22, P0, R3, R22, RZ ;  /* 0x0000001603167210 */ /* 0x000fca0007f1e0ff */
[----:B------:R-:W-:-:S08]  /*2690*/  IMAD.X R23, R3, 0x1, R23, P0 ;  /* 0x0000000103177824 */ /* 0x000fd000000e0617 */
.L_x_28192:
[----:B------:R-:W-:Y:S05]  /*26a0*/  BSYNC B0 ;  /* 0x0000000000007941 */ /* 0x000fea0003800000 */
.L_x_28191:
        /* <DEDUP_REMOVED lines=8> */
.L_x_28131:
        /* <DEDUP_REMOVED lines=104> */
.L_x_28199:
        /* <DEDUP_REMOVED lines=19> */
.L_x_28200:
[----:B------:R-:W-:Y:S05]  /*2ee0*/  BSYNC B1 ;  /* 0x0000000000017941 */ /* 0x000fea0003800000 */
.L_x_28198:
        /* <DEDUP_REMOVED lines=16> */
.L_x_28202:
        /* <DEDUP_REMOVED lines=19> */
.L_x_28203:
[----:B------:R-:W-:Y:S05]  /*3120*/  BSYNC B1 ;  /* 0x0000000000017941 */ /* 0x000fea0003800000 */
.L_x_28201:
[----:B------:R-:W-:-:S04]  /*3130*/  SEL R3, RZ, 0xffffffff, !P1 ;  /* 0xffffffffff037807 */ /* 0x000fc80004800000 */
[----:B------:R-:W-:-:S04]  /*3140*/  IADD3 R8, P1, R3, R8, RZ ;  /* 0x0000000803087210 */ /* 0x000fc80007f3e0ff */
[----:B------:R-:W-:-:S09]  /*3150*/  IADD3.X R9, R3, R9, RZ, P1, !PT ;  /* 0x0000000903097210 */ /* 0x000fd20000ffe4ff */
.L_x_28197:
[----:B------:R-:W-:Y:S05]  /*3160*/  BSYNC B0 ;  /* 0x0000000000007941 */ /* 0x000fea0003800000 */
.L_x_28196:
        /* <DEDUP_REMOVED lines=17> */
.L_x_28207:
        /* <DEDUP_REMOVED lines=19> */
.L_x_28208:
[----:B------:R-:W-:Y:S05]  /*33b0*/  BSYNC B1 ;  /* 0x0000000000017941 */ /* 0x000fea0003800000 */
.L_x_28206:
        /* <DEDUP_REMOVED lines=16> */
.L_x_28210:
        /* <DEDUP_REMOVED lines=19> */
.L_x_28211:
[----:B------:R-:W-:Y:S05]  /*35f0*/  BSYNC B1 ;  /* 0x0000000000017941 */ /* 0x000fea0003800000 */
.L_x_28209:
[----:B------:R-:W-:-:S04]  /*3600*/  SEL R3, RZ, 0xffffffff, !P1 ;  /* 0xffffffffff037807 */ /* 0x000fc80004800000 */
[----:B------:R-:W-:-:S05]  /*3610*/  IADD3 R16, P1, R3, R16, RZ ;  /* 0x0000001003107210 */ /* 0x000fca0007f3e0ff */
[----:B------:R-:W-:-:S08]  /*3620*/  IMAD.X R17, R3, 0x1, R17, P1 ;  /* 0x0000000103117824 */ /* 0x000fd000008e0611 */
.L_x_28205:
[----:B------:R-:W-:Y:S05]  /*3630*/  BSYNC B0 ;  /* 0x0000000000007941 */ /* 0x000fea0003800000 */
.L_x_28204:
        /* <DEDUP_REMOVED lines=19> */
.L_x_28215:
        /* <DEDUP_REMOVED lines=19> */
.L_x_28216:
[----:B------:R-:W-:Y:S05]  /*38a0*/  BSYNC B1 ;  /* 0x0000000000017941 */ /* 0x000fea0003800000 */
.L_x_28214:
        /* <DEDUP_REMOVED lines=16> */
.L_x_28218:
        /* <DEDUP_REMOVED lines=19> */
.L_x_28219:
[----:B------:R-:W-:Y:S05]  /*3ae0*/  BSYNC B1 ;  /* 0x0000000000017941 */ /* 0x000fea0003800000 */
.L_x_28217:
[----:B------:R-:W-:-:S04]  /*3af0*/  SEL R3, RZ, 0xffffffff, !P1 ;  /* 0xffffffffff037807 */ /* 0x000fc80004800000 */
[----:B------:R-:W-:-:S05]  /*3b00*/  IADD3 R16, P1, R3, R16, RZ ;  /* 0x0000001003107210 */ /* 0x000fca0007f3e0ff */
[----:B------:R-:W-:-:S08]  /*3b10*/  IMAD.X R17, R3, 0x1, R17, P1 ;  /* 0x0000000103117824 */ /* 0x000fd000008e0611 */
.L_x_28213:
[----:B------:R-:W-:Y:S05]  /*3b20*/  BSYNC B0 ;  /* 0x0000000000007941 */ /* 0x000fea0003800000 */
.L_x_28212:
        /* <DEDUP_REMOVED lines=19> */
.L_x_28223:
        /* <DEDUP_REMOVED lines=19> */
.L_x_28224:
[----:B------:R-:W-:Y:S05]  /*3d90*/  BSYNC B1 ;  /* 0x0000000000017941 */ /* 0x000fea0003800000 */
.L_x_28222:
        /* <DEDUP_REMOVED lines=16> */
.L_x_28226:
        /* <DEDUP_REMOVED lines=19> */
.L_x_28227:
[----:B------:R-:W-:Y:S05]  /*3fd0*/  BSYNC B1 ;  /* 0x0000000000017941 */ /* 0x000fea0003800000 */
.L_x_28225:
[----:B------:R-:W-:-:S04]  /*3fe0*/  SEL R3, RZ, 0xffffffff, !P1 ;  /* 0xffffffffff037807 */ /* 0x000fc80004800000 */
[----:B------:R-:W-:-:S05]  /*3ff0*/  IADD3 R16, P1, R3, R16, RZ ;  /* 0x0000001003107210 */ /* 0x000fca0007f3e0ff */
[----:B------:R-:W-:-:S08]  /*4000*/  IMAD.X R17, R3, 0x1, R17, P1 ;  /* 0x0000000103117824 */ /* 0x000fd000008e0611 */
.L_x_28221:
[----:B------:R-:W-:Y:S05]  /*4010*/  BSYNC B0 ;  /* 0x0000000000007941 */ /* 0x000fea0003800000 */
.L_x_28220:
        /* <DEDUP_REMOVED lines=19> */
.L_x_28231:
        /* <DEDUP_REMOVED lines=19> */
.L_x_28232:
[----:B------:R-:W-:Y:S05]  /*4280*/  BSYNC B1 ;  /* 0x0000000000017941 */ /* 0x000fea0003800000 */
.L_x_28230:
        /* <DEDUP_REMOVED lines=16> */
.L_x_28234:
        /* <DEDUP_REMOVED lines=19> */
.L_x_28235:
[----:B------:R-:W-:Y:S05]  /*44c0*/  BSYNC B1 ;  /* 0x0000000000017941 */ /* 0x000fea0003800000 */
.L_x_28233:
[----:B------:R-:W-:-:S04]  /*44d0*/  SEL R3, RZ, 0xffffffff, !P1 ;  /* 0xffffffffff037807 */ /* 0x000fc80004800000 */
[----:B------:R-:W-:-:S05]  /*44e0*/  IADD3 R16, P1, R3, R16, RZ ;  /* 0x0000001003107210 */ /* 0x000fca0007f3e0ff */
[----:B------:R-:W-:-:S08]  /*44f0*/  IMAD.X R17, R3, 0x1, R17, P1 ;  /* 0x0000000103117824 */ /* 0x000fd000008e0611 */
.L_x_28229:
[----:B------:R-:W-:Y:S05]  /*4500*/  BSYNC B0 ;  /* 0x0000000000007941 */ /* 0x000fea0003800000 */
.L_x_28228:
        /* <DEDUP_REMOVED lines=19> */
.L_x_28239:
        /* <DEDUP_REMOVED lines=19> */
.L_x_28240:
[----:B------:R-:W-:Y:S05]  /*4770*/  BSYNC B1 ;  /* 0x0000000000017941 */ /* 0x000fea0003800000 */
.L_x_28238:
        /* <DEDUP_REMOVED lines=16> */
.L_x_28242:
        /* <DEDUP_REMOVED lines=19> */
.L_x_28243:
[----:B------:R-:W-:Y:S05]  /*49b0*/  BSYNC B1 ;  /* 0x0000000000017941 */ /* 0x000fea0003800000 */
.L_x_28241:
[----:B------:R-:W-:-:S04]  /*49c0*/  SEL R3, RZ, 0xffffffff, !P1 ;  /* 0xffffffffff037807 */ /* 0x000fc80004800000 */
[----:B------:R-:W-:-:S05]  /*49d0*/  IADD3 R16, P1, R3, R16, RZ ;  /* 0x0000001003107210 */ /* 0x000fca0007f3e0ff */
[----:B------:R-:W-:-:S08]  /*49e0*/  IMAD.X R17, R3, 0x1, R17, P1 ;  /* 0x0000000103117824 */ /* 0x000fd000008e0611 */
.L_x_28237:
[----:B------:R-:W-:Y:S05]  /*49f0*/  BSYNC B0 ;  /* 0x0000000000007941 */ /* 0x000fea0003800000 */
.L_x_28236:
        /* <DEDUP_REMOVED lines=19> */
.L_x_28247:
        /* <DEDUP_REMOVED lines=19> */
.L_x_28248:
[----:B------:R-:W-:Y:S05]  /*4c60*/  BSYNC B1 ;  /* 0x0000000000017941 */ /* 0x000fea0003800000 */
.L_x_28246:
        /* <DEDUP_REMOVED lines=16> */
.L_x_28250:
        /* <DEDUP_REMOVED lines=19> */
.L_x_28251:
[----:B------:R-:W-:Y:S05]  /*4ea0*/  BSYNC B1 ;  /* 0x0000000000017941 */ /* 0x000fea0003800000 */
.L_x_28249:
[----:B------:R-:W-:-:S04]  /*4eb0*/  SEL R3, RZ, 0xffffffff, !P1 ;  /* 0xffffffffff037807 */ /* 0x000fc80004800000 */
[----:B------:R-:W-:-:S05]  /*4ec0*/  IADD3 R16, P1, R3, R16, RZ ;  /* 0x0000001003107210 */ /* 0x000fca0007f3e0ff */
[----:B------:R-:W-:-:S08]  /*4ed0*/  IMAD.X R17, R3, 0x1, R17, P1 ;  /* 0x0000000103117824 */ /* 0x000fd000008e0611 */
.L_x_28245:
[----:B------:R-:W-:Y:S05]  /*4ee0*/  BSYNC B0 ;  /* 0x0000000000007941 */ /* 0x000fea0003800000 */
.L_x_28244:
        /* <DEDUP_REMOVED lines=17> */
.L_x_28255:
        /* <DEDUP_REMOVED lines=19> */
.L_x_28256:
[----:B------:R-:W-:Y:S05]  /*5130*/  BSYNC B1 ;  /* 0x0000000000017941 */ /* 0x000fea0003800000 */
.L_x_28254:
        /* <DEDUP_REMOVED lines=16> */
.L_x_28258:
        /* <DEDUP_REMOVED lines=19> */
.L_x_28259:
[----:B------:R-:W-:Y:S05]  /*5370*/  BSYNC B1 ;  /* 0x0000000000017941 */ /* 0x000fea0003800000 */
.L_x_28257:
[----:B------:R-:W-:-:S04]  /*5380*/  SEL R3, RZ, 0xffffffff, !P1 ;  /* 0xffffffffff037807 */ /* 0x000fc80004800000 */
[----:B------:R-:W-:-:S04]  /*5390*/  IADD3 R12, P1, R3, R12, RZ ;  /* 0x0000000c030c7210 */ /* 0x000fc80007f3e0ff */
[----:B------:R-:W-:-:S09]  /*53a0*/  IADD3.X R19, R3, R19, RZ, P1, !PT ;  /* 0x0000001303137210 */ /* 0x000fd20000ffe4ff */
.L_x_28253:
[----:B------:R-:W-:Y:S05]  /*53b0*/  BSYNC B0 ;  /* 0x0000000000007941 */ /* 0x000fea0003800000 */
.L_x_28252:
        /* <DEDUP_REMOVED lines=23> */
.L_x_28262:
[----:B------:R-:W-:-:S13]  /*5530*/  ISETP.GE.AND P0, PT, R13, R2, PT ;  /* 0x000000020d00720c */ /* 0x000fda0003f06270 */
[----:B------:R-:W-:Y:S05]  /*5540*/  @P0 BRA `(.L_x_28264) ;  /* 0x0000000000300947 */ /* 0x000fea0003800000 */
[----:B0-----:R-:W0:Y:S01]  /*5550*/  LDC.64 R4, c[0x0][0x218] ;  /* 0x00008600ff047b82 */ /* 0x001e220000000a00 */
[----:B------:R-:W-:Y:S01]  /*5560*/  IADD3 R3, R0, R13, RZ ;  /* 0x0000000d00037210 */ /* 0x000fe20007ffe0ff */
[----:B------:R-:W-:-:S04]  /*5570*/  VIADD R13, R13, 0x80 ;  /* 0x000000800d0d7836 */ /* 0x000fc80000000000 */
[----:B0-----:R-:W-:-:S05]  /*5580*/  IMAD.WIDE.U32 R4, R3, 0x8, R4 ;  /* 0x0000000803047825 */ /* 0x001fca00078e0004 */
[----:B------:R1:W-:Y:S02]  /*5590*/  STG.E.64 desc[UR4][R4.64], R34 ;  /* 0x0000002204007986 */ /* 0x0003e4000c101b04 */
.L_x_28263:
[----:B------:R-:W-:-:S13]  /*55a0*/  ISETP.GE.AND P0, PT, R13, R2, PT ;  /* 0x000000020d00720c */ /* 0x000fda0003f06270 */
[----:B------:R-:W-:Y:S05]  /*55b0*/  @P0 BRA `(.L_x_28265) ;  /* 0x0000000000340947 */ /* 0x000fea0003800000 */
[----:B01----:R-:W0:Y:S01]  /*55c0*/  LDC.64 R4, c[0x0][0x218] ;  /* 0x00008600ff047b82 */ /* 0x003e220000000a00 */
[----:B------:R-:W-:Y:S02]  /*55d0*/  IMAD.IADD R3, R0, 0x1, R13 ;  /* 0x0000000100037824 */ /* 0x000fe400078e020d */
[----:B------:R-:W-:Y:S02]  /*55e0*/  VIADD R13, R13, 0x80 ;  /* 0x000000800d0d7836 */ /* 0x000fe40000000000 */
[----:B0-----:R-:W-:-:S05]  /*55f0*/  IMAD.WIDE.U32 R4, R3, 0x8, R4 ;  /* 0x0000000803047825 */ /* 0x001fca00078e0004 */
[----:B------:R1:W-:Y:S02]  /*5600*/  STG.E.64 desc[UR4][R4.64], R26 ;  /* 0x0000001a04007986 */ /* 0x0003e4000c101b04 */
.L_x_28264:
        /* <DEDUP_REMOVED lines=8> */
.L_x_28265:
[----:B------:R-:W-:Y:S05]  /*5690*/  BSYNC B1 ;  /* 0x0000000000017941 */ /* 0x000fea0003800000 */
.L_x_28261:
[----:B------:R-:W-:-:S13]  /*56a0*/  ISETP.GE.AND P0, PT, R13, R2, PT ;  /* 0x000000020d00720c */ /* 0x000fda0003f06270 */
[----:B012---:R-:W0:Y:S01]  /*56b0*/  @!P0 LDC.64 R4, c[0x0][0x218] ;  /* 0x00008600ff048b82 */ /* 0x007e220000000a00 */
[----:B------:R-:W-:Y:S02]  /*56c0*/  @!P0 IMAD.IADD R3, R0, 0x1, R13 ;  /* 0x0000000100038824 */ /* 0x000fe400078e020d */
[----:B------:R-:W-:Y:S02]  /*56d0*/  @!P0 VIADD R13, R13, 0x80 ;  /* 0x000000800d0d8836 */ /* 0x000fe40000000000 */
[----:B0-----:R-:W-:-:S05]  /*56e0*/  @!P0 IMAD.WIDE.U32 R4, R3, 0x8, R4 ;  /* 0x0000000803048825 */ /* 0x001fca00078e0004 */
[----:B------:R2:W-:Y:S02]  /*56f0*/  @!P0 STG.E.64 desc[UR4][R4.64], R16 ;  /* 0x0000001004008986 */ /* 0x0005e4000c101b04 */
.L_x_28266:
[----:B------:R-:W-:Y:S05]  /*5700*/  BSYNC B0 ;  /* 0x0000000000007941 */ /* 0x000fea0003800000 */
.L_x_28260:
        /* <DEDUP_REMOVED lines=8> */
        .weak           $__internal_31_$__cuda_sm20_div_s64
        .type           $__internal_31_$__cuda_sm20_div_s64,@function
        .size           $__internal_31_$__cuda_sm20_div_s64,($__internal_32_$__cuda_sm20_rem_s64 - $__internal_31_$__cuda_sm20_div_s64)
$__internal_31_$__cuda_sm20_div_s64:
        /* <DEDUP_REMOVED lines=83> */
[----:B------:R-:W-:Y:S06]  /*5cc0*/  RET.REL.NODEC R6 `(_ZN2at6native29vectorized_elementwise_kernelILi4ENS0_13BinaryFunctorIlllZZZNS0_15binary_internal21div_floor_kernel_cudaERNS_18TensorIteratorBaseEENKUlvE_clEvENKUlvE2_clEvEUlllE_EESt5arrayIPcLm3EEEEviT0_T1_) ;  /* 0xffffffa006cc7950 */ /* 0x000fec0003c3ffff */
        .weak           $__internal_32_$__cuda_sm20_rem_s64
        .type           $__internal_32_$__cuda_sm20_rem_s64,@function
        .size           $__internal_32_$__cuda_sm20_rem_s64,(.L_x_37710 - $__internal_32_$__cuda_sm20_rem_s64)
$__internal_32_$__cuda_sm20_rem_s64:
        /* <DEDUP_REMOVED lines=76> */
[----:B------:R-:W-:Y:S06]  /*6190*/  RET.REL.NODEC R40 `(_ZN2at6native29vectorized_elementwise_kernelILi4ENS0_13BinaryFunctorIlllZZZNS0_15binary_internal21div_floor_kernel_cudaERNS_18TensorIteratorBaseEENKUlvE_clEvENKUlvE2_clEvEUlllE_EESt5arrayIPcLm3EEEEviT0_T1_) ;  /* 0xffffff9c28987950 */ /* 0x000fec0003c3ffff */
.L_x_28267:
        /* <DEDUP_REMOVED lines=14> */
.L_x_37710:


//--------------------- .text._ZN2at6native29vectorized_elementwise_kernelILi8ENS0_13BinaryFunctorIlllZZZNS0_15binary_internal21div_floor_kernel_cudaERNS_18TensorIteratorBaseEENKUlvE_clEvENKUlvE2_clEvEUlllE_EESt5arrayIPcLm3EEEEviT0_T1_ --------------------------
	.section	.text._ZN2at6native29vectorized_elementwise_kernelILi8ENS0_13BinaryFunctorIlllZZZNS0_15binary_internal21div_floor_kernel_cudaERNS_18TensorIteratorBaseEENKUlvE_clEvENKUlvE2_clEvEUlllE_EESt5arrayIPcLm3EEEEviT0_T1_,"ax",@progbits
	.align	128
        .global         _ZN2at6native29vectorized_elementwise_kernelILi8ENS0_13BinaryFunctorIlllZZZNS0_15binary_internal21div_floor_kernel_cudaERNS_18TensorIteratorBaseEENKUlvE_clEvENKUlvE2_clEvEUlllE_EESt5arrayIPcLm3EEEEviT0_T1_
        .type           _ZN2at6native29vectorized_elementwise_kernelILi8ENS0_13BinaryFunctorIlllZZZNS0_15binary_internal21div_floor_kernel_cudaERNS_18TensorIteratorBaseEENKUlvE_clEvENKUlvE2_clEvEUlllE_EESt5arrayIPcLm3EEEEviT0_T1_,@function
        .size           _ZN2at6native29vectorized_elementwise_kernelILi8ENS0_13BinaryFunctorIlllZZZNS0_15binary_internal21div_floor_kernel_cudaERNS_18TensorIteratorBaseEENKUlvE_clEvENKUlvE2_clEvEUlllE_EESt5arrayIPcLm3EEEEviT0_T1_,(.L_x_37712 - _ZN2at6native29vectorized_elementwise_kernelILi8ENS0_13BinaryFunctorIlllZZZNS0_15binary_internal21div_floor_kernel_cudaERNS_18TensorIteratorBaseEENKUlvE_clEvENKUlvE2_clEvEUlllE_EESt5arrayIPcLm3EEEEviT0_T1_)
        .other          _ZN2at6native29vectorized_elementwise_kernelILi8ENS0_13BinaryFunctorIlllZZZNS0_15binary_internal21div_floor_kernel_cudaERNS_18TensorIteratorBaseEENKUlvE_clEvENKUlvE2_clEvEUlllE_EESt5arrayIPcLm3EEEEviT0_T1_,@"STO_CUDA_ENTRY STV_DEFAULT"
_ZN2at6native29vectorized_elementwise_kernelILi8ENS0_13BinaryFunctorIlllZZZNS0_15binary_internal21div_floor_kernel_cudaERNS_18TensorIteratorBaseEENKUlvE_clEvENKUlvE2_clEvEUlllE_EESt5arrayIPcLm3EEEEviT0_T1_:
.text._ZN2at6native29vectorized_elementwise_kernelILi8ENS0_13BinaryFunctorIlllZZZNS0_15binary_internal21div_floor_kernel_cudaERNS_18TensorIteratorBaseEENKUlvE_clEvENKUlvE2_clEvEUlllE_EESt5arrayIPcLm3EEEEviT0_T1_:
        /* <DEDUP_REMOVED lines=32> */
[----:B-----5:R-:W-:Y:S05]  /*0200*/  CALL.REL.NOINC `($__internal_33_$__cuda_sm20_div_s64) ;  /* 0x0000005400607944 */ /* 0x020fea0003c00000 */
[----:B------:R-:W-:Y:S02]  /*0210*/  IMAD.MOV.U32 R45, RZ, RZ, R5 ;  /* 0x000000ffff2d7224 */ /* 0x000fe400078e0005 */
[----:B------:R-:W-:Y:S01]  /*0220*/  IMAD.MOV.U32 R48, RZ, RZ, R40 ;  /* 0x000000ffff307224 */ /* 0x000fe200078e0028 */
[----:B------:R-:W-:Y:S06]  /*0230*/  BRA `(.L_x_28271) ;  /* 0x00000000004c7947 */ /* 0x000fec0003800000 */
.L_x_28270:
        /* <DEDUP_REMOVED lines=19> */
.L_x_28271:
[----:B------:R-:W-:Y:S05]  /*0370*/  BSYNC B0 ;  /* 0x0000000000007941 */ /* 0x000fea0003800000 */
.L_x_28269:
        /* <DEDUP_REMOVED lines=13> */
[----:B-----5:R-:W-:Y:S05]  /*0450*/  CALL.REL.NOINC `($__internal_34_$__cuda_sm20_rem_s64) ;  /* 0x00000058001c7944 */ /* 0x020fea0003c00000 */
[----:B------:R-:W-:-:S04]  /*0460*/  ISETP.NE.U32.AND P0, PT, R3, RZ, PT ;  /* 0x000000ff0300720c */ /* 0x000fc80003f05070 */
[----:B------:R-:W-:Y:S01]  /*0470*/  ISETP.NE.AND.EX P0, PT, R5, RZ, PT, P0 ;  /* 0x000000ff0500720c */ /* 0x000fe20003f05300 */
[----:B------:R-:W-:-:S12]  /*0480*/  BRA `(.L_x_28276) ;  /* 0x00000000004c7947 */ /* 0x000fd80003800000 */
.L_x_28275:
        /* <DEDUP_REMOVED lines=19> */
.L_x_28276:
[----:B------:R-:W-:Y:S05]  /*05c0*/  BSYNC B1 ;  /* 0x0000000000017941 */ /* 0x000fea0003800000 */
.L_x_28274:
[----:B------:R-:W-:-:S04]  /*05d0*/  SEL R3, RZ, 0xffffffff, !P0 ;  /* 0xffffffffff037807 */ /* 0x000fc80004000000 */
[----:B------:R-:W-:-:S05]  /*05e0*/  IADD3 R45, P0, R3, R45, RZ ;  /* 0x0000002d032d7210 */ /* 0x000fca0007f1e0ff */
[----:B------:R-:W-:-:S08]  /*05f0*/  IMAD.X R48, R3, 0x1, R48, P0 ;  /* 0x0000000103307824 */ /* 0x000fd000000e0630 */
.L_x_28273:
[----:B------:R-:W-:Y:S05]  /*0600*/  BSYNC B0 ;  /* 0x0000000000007941 */ /* 0x000fea0003800000 */
.L_x_28272:
        /* <DEDUP_REMOVED lines=15> */
.L_x_28278:
        /* <DEDUP_REMOVED lines=19> */
.L_x_28279:
[----:B------:R-:W-:Y:S05]  /*0830*/  BSYNC B0 ;  /* 0x0000000000007941 */ /* 0x000fea0003800000 */
.L_x_28277:
        /* <DEDUP_REMOVED lines=13> */
[----:B-----5:R-:W-:Y:S05]  /*0910*/  CALL.REL.NOINC `($__internal_34_$__cuda_sm20_rem_s64) ;  /* 0x0000005000ec7944 */ /* 0x020fea0003c00000 */
[----:B------:R-:W-:-:S04]  /*0920*/  ISETP.NE.U32.AND P0, PT, R3, RZ, PT ;  /* 0x000000ff0300720c */ /* 0x000fc80003f05070 */
[----:B------:R-:W-:Y:S01]  /*0930*/  ISETP.NE.AND.EX P0, PT, R5, RZ, PT, P0 ;  /* 0x000000ff0500720c */ /* 0x000fe20003f05300 */
[----:B------:R-:W-:-:S12]  /*0940*/  BRA `(.L_x_28284) ;  /* 0x00000000004c7947 */ /* 0x000fd80003800000 */
.L_x_28283:
        /* <DEDUP_REMOVED lines=19> */
.L_x_28284:
[----:B------:R-:W-:Y:S05]  /*0a80*/  BSYNC B1 ;  /* 0x0000000000017941 */ /* 0x000fea0003800000 */
.L_x_28282:
[----:B------:R-:W-:-:S04]  /*0a90*/  SEL R3, RZ, 0xffffffff, !P0 ;  /* 0xffffffffff037807 */ /* 0x000fc80004000000 */
[----:B------:R-:W-:-:S05]  /*0aa0*/  IADD3 R12, P0, R3, R12, RZ ;  /* 0x0000000c030c7210 */ /* 0x000fca0007f1e0ff */
[----:B------:R-:W-:-:S08]  /*0ab0*/  IMAD.X R13, R3, 0x1, R13, P0 ;  /* 0x00000001030d7824 */ /* 0x000fd000000e060d */
.L_x_28281:
[----:B------:R-:W-:Y:S05]  /*0ac0*/  BSYNC B0 ;  /* 0x0000000000007941 */ /* 0x000fea0003800000 */
.L_x_28280:
        /* <DEDUP_REMOVED lines=11> */
[----:B------:R-:W-:Y:S05]  /*0b80*/  CALL.REL.NOINC `($__internal_33_$__cuda_sm20_div_s64) ;  /* 0x0000004c00007944 */ /* 0x000fea0003c00000 */
[----:B------:R-:W-:Y:S01]  /*0b90*/  MOV R12, R5 ;  /* 0x00000005000c7202 */ /* 0x000fe20000000f00 */
[----:B------:R-:W-:Y:S01]  /*0ba0*/  IMAD.MOV.U32 R13, RZ, RZ, R40 ;  /* 0x000000ffff0d7224 */ /* 0x000fe200078e0028 */
[----:B------:R-:W-:Y:S06]  /*0bb0*/  BRA `(.L_x_28287) ;  /* 0x00000000004c7947 */ /* 0x000fec0003800000 */
.L_x_28286:
        /* <DEDUP_REMOVED lines=19> */
.L_x_28287:
[----:B------:R-:W-:Y:S05]  /*0cf0*/  BSYNC B0 ;  /* 0x0000000000007941 */ /* 0x000fea0003800000 */
.L_x_28285:
        /* <DEDUP_REMOVED lines=13> */
[----:B------:R-:W-:Y:S05]  /*0dd0*/  CALL.REL.NOINC `($__internal_34_$__cuda_sm20_rem_s64) ;  /* 0x0000004c00bc7944 */ /* 0x000fea0003c00000 */
[----:B------:R-:W-:-:S04]  /*0de0*/  ISETP.NE.U32.AND P0, PT, R3, RZ, PT ;  /* 0x000000ff0300720c */ /* 0x000fc80003f05070 */
[----:B------:R-:W-:Y:S01]  /*0df0*/  ISETP.NE.AND.EX P0, PT, R5, RZ, PT, P0 ;  /* 0x000000ff0500720c */ /* 0x000fe20003f05300 */
[----:B------:R-:W-:-:S12]  /*0e00*/  BRA `(.L_x_28292) ;  /* 0x00000000004c7947 */ /* 0x000fd80003800000 */
.L_x_28291:
        /* <DEDUP_REMOVED lines=19> */
.L_x_28292:
[----:B------:R-:W-:Y:S05]  /*0f40*/  BSYNC B1 ;  /* 0x0000000000017941 */ /* 0x000fea0003800000 */
.L_x_28290:
[----:B------:R-:W-:-:S04]  /*0f50*/  SEL R3, RZ, 0xffffffff, !P0 ;  /* 0xffffffffff037807 */ /* 0x000fc80004000000 */
[----:B------:R-:W-:-:S04]  /*0f60*/  IADD3 R12, P0, R3, R12, RZ ;  /* 0x0000000c030c7210 */ /* 0x000fc80007f1e0ff */
[----:B------:R-:W-:-:S09]  /*0f70*/  IADD3.X R13, R3, R13, RZ, P0, !PT ;  /* 0x0000000d030d7210 */ /* 0x000fd200007fe4ff */
.L_x_28289:
[----:B------:R-:W-:Y:S05]  /*0f80*/  BSYNC B0 ;  /* 0x0000000000007941 */ /* 0x000fea0003800000 */
.L_x_28288:
        /* <DEDUP_REMOVED lines=13> */
.L_x_28294:
        /* <DEDUP_REMOVED lines=19> */
.L_x_28295:
[----:B------:R-:W-:Y:S05]  /*1190*/  BSYNC B0 ;  /* 0x0000000000007941 */ /* 0x000fea0003800000 */
.L_x_28293:
        /* <DEDUP_REMOVED lines=13> */
[----:B------:R-:W-:Y:S05]  /*1270*/  CALL.REL.NOINC `($__internal_34_$__cuda_sm20_rem_s64) ;  /* 0x0000004800947944 */ /* 0x000fea0003c00000 */
[----:B------:R-:W-:-:S04]  /*1280*/  ISETP.NE.U32.AND P0, PT, R3, RZ, PT ;  /* 0x000000ff0300720c */ /* 0x000fc80003f05070 */
[----:B------:R-:W-:Y:S01]  /*1290*/  ISETP.NE.AND.EX P0, PT, R5, RZ, PT, P0 ;  /* 0x000000ff0500720c */ /* 0x000fe20003f05300 */
[----:B------:R-:W-:-:S12]  /*12a0*/  BRA `(.L_x_28300) ;  /* 0x00000000004c7947 */ /* 0x000fd80003800000 */
.L_x_28299:
        /* <DEDUP_REMOVED lines=19> */
.L_x_28300:
[----:B------:R-:W-:Y:S05]  /*13e0*/  BSYNC B1 ;  /* 0x0000000000017941 */ /* 0x000fea0003800000 */
.L_x_28298:
[----:B------:R-:W-:-:S04]  /*13f0*/  SEL R3, RZ, 0xffffffff, !P0 ;  /* 0xffffffffff037807 */ /* 0x000fc80004000000 */
[----:B------:R-:W-:-:S05]  /*1400*/  IADD3 R14, P0, R3, R14, RZ ;  /* 0x0000000e030e7210 */ /* 0x000fca0007f1e0ff */
[----:B------:R-:W-:-:S08]  /*1410*/  IMAD.X R15, R3, 0x1, R15, P0 ;  /* 0x00000001030f7824 */ /* 0x000fd000000e060f */
.L_x_28297:
[----:B------:R-:W-:Y:S05]  /*1420*/  BSYNC B0 ;  /* 0x0000000000007941 */ /* 0x000fea0003800000 */
.L_x_28296:
        /* <DEDUP_REMOVED lines=9> */
[----:B------:R-:W-:Y:S05]  /*14c0*/  CALL.REL.NOINC `($__internal_33_$__cuda_sm20_div_s64) ;  /* 0x0000004000b07944 */ /* 0x000fea0003c00000 */
[----:B------:R-:W-:Y:S01]  /*14d0*/  MOV R16, R5 ;  /* 0x0000000500107202 */ /* 0x000fe20000000f00 */
[----:B------:R-:W-:Y:S01]  /*14e0*/  IMAD.MOV.U32 R17, RZ, RZ, R40 ;  /* 0x000000ffff117224 */ /* 0x000fe200078e0028 */
[----:B------:R-:W-:Y:S06]  /*14f0*/  BRA `(.L_x_28303) ;  /* 0x00000000004c7947 */ /* 0x000fec0003800000 */
.L_x_28302:
        /* <DEDUP_REMOVED lines=19> */
.L_x_28303:
[----:B------:R-:W-:Y:S05]  /*1630*/  BSYNC B0 ;  /* 0x0000000000007941 */ /* 0x000fea0003800000 */
.L_x_28301:
        /* <DEDUP_REMOVED lines=17> */
.L_x_28307:
        /* <DEDUP_REMOVED lines=19> */
.L_x_28308:
[----:B------:R-:W-:Y:S05]  /*1880*/  BSYNC B1 ;  /* 0x0000000000017941 */ /* 0x000fea0003800000 */
.L_x_28306:
[----:B------:R-:W-:-:S04]  /*1890*/  SEL R3, RZ, 0xffffffff, !P0 ;  /* 0xffffffffff037807 */ /* 0x000fc80004000000 */
[----:B------:R-:W-:-:S04]  /*18a0*/  IADD3 R16, P0, R3, R16, RZ ;  /* 0x0000001003107210 */ /* 0x000fc80007f1e0ff */
[----:B------:R-:W-:-:S09]  /*18b0*/  IADD3.X R17, R3, R17, RZ, P0, !PT ;  /* 0x0000001103117210 */ /* 0x000fd200007fe4ff */
.L_x_28305:
[----:B------:R-:W-:Y:S05]  /*18c0*/  BSYNC B0 ;  /* 0x0000000000007941 */ /* 0x000fea0003800000 */
.L_x_28304:
        /* <DEDUP_REMOVED lines=9> */
[----:B------:R-:W-:Y:S05]  /*1960*/  CALL.REL.NOINC `($__internal_33_$__cuda_sm20_div_s64) ;  /* 0x0000003c00887944 */ /* 0x000fea0003c00000 */
[----:B------:R-:W-:Y:S02]  /*1970*/  IMAD.MOV.U32 R18, RZ, RZ, R5 ;  /* 0x000000ffff127224 */ /* 0x000fe400078e0005 */
[----:B------:R-:W-:Y:S01]  /*1980*/  IMAD.MOV.U32 R19, RZ, RZ, R40 ;  /* 0x000000ffff137224 */ /* 0x000fe200078e0028 */
[----:B------:R-:W-:Y:S06]  /*1990*/  BRA `(.L_x_28311) ;  /* 0x00000000004c7947 */ /* 0x000fec0003800000 */
.L_x_28310:
        /* <DEDUP_REMOVED lines=19> */
.L_x_28311:
[----:B------:R-:W-:Y:S05]  /*1ad0*/  BSYNC B0 ;  /* 0x0000000000007941 */ /* 0x000fea0003800000 */
.L_x_28309:
        /* <DEDUP_REMOVED lines=17> */
.L_x_28315:
        /* <DEDUP_REMOVED lines=19> */
.L_x_28316:
[----:B------:R-:W-:Y:S05]  /*1d20*/  BSYNC B1 ;  /* 0x0000000000017941 */ /* 0x000fea0003800000 */
.L_x_28314:
[----:B------:R-:W-:-:S04]  /*1d30*/  SEL R3, RZ, 0xffffffff, !P0 ;  /* 0xffffffffff037807 */ /* 0x000fc80004000000 */
[----:B------:R-:W-:-:S05]  /*1d40*/  IADD3 R18, P0, R3, R18, RZ ;  /* 0x0000001203127210 */ /* 0x000fca0007f1e0ff */
[----:B------:R-:W-:-:S08]  /*1d50*/  IMAD.X R19, R3, 0x1, R19, P0 ;  /* 0x0000000103137824 */ /* 0x000fd000000e0613 */
.L_x_28313:
[----:B------:R-:W-:Y:S05]  /*1d60*/  BSYNC B0 ;  /* 0x0000000000007941 */ /* 0x000fea0003800000 */
.L_x_28312:
        /* <DEDUP_REMOVED lines=13> */
.L_x_28318:
        /* <DEDUP_REMOVED lines=19> */
.L_x_28319:
[----:B------:R-:W-:Y:S05]  /*1f70*/  BSYNC B0 ;  /* 0x0000000000007941 */ /* 0x000fea0003800000 */
.L_x_28317:
        /* <DEDUP_REMOVED lines=17> */
.L_x_28323:
        /* <DEDUP_REMOVED lines=19> */
.L_x_28324:
[----:B------:R-:W-:Y:S05]  /*21c0*/  BSYNC B1 ;  /* 0x0000000000017941 */ /* 0x000fea0003800000 */
.L_x_28322:
[----:B------:R-:W-:-:S04]  /*21d0*/  SEL R3, RZ, 0xffffffff, !P0 ;  /* 0xffffffffff037807 */ /* 0x000fc80004000000 */
[----:B------:R-:W-:-:S05]  /*21e0*/  IADD3 R20, P0, R3, R20, RZ ;  /* 0x0000001403147210 */ /* 0x000fca0007f1e0ff */
[----:B------:R-:W-:-:S08]  /*21f0*/  IMAD.X R21, R3, 0x1, R21, P0 ;  /* 0x0000000103157824 */ /* 0x000fd000000e0615 */
.L_x_28321:
[----:B------:R-:W-:Y:S05]  /*2200*/  BSYNC B0 ;  /* 0x0000000000007941 */ /* 0x000fea0003800000 */
.L_x_28320:
        /* <DEDUP_REMOVED lines=10> */
[----:B------:R-:W-:Y:S01]  /*22b0*/  IMAD.MOV.U32 R22, RZ, RZ, R5 ;  /* 0x000000ffff167224 */ /* 0x000fe200078e0005 */
[----:B------:R-:W-:Y:S01]  /*22c0*/  MOV R23, R40 ;  /* 0x0000002800177202 */ /* 0x000fe20000000f00 */
[----:B------:R-:W-:Y:S06]  /*22d0*/  BRA `(.L_x_28327) ;  /* 0x00000000004c7947 */ /* 0x000fec0003800000 */
.L_x_28326:
        /* <DEDUP_REMOVED lines=19> */
.L_x_28327:
[----:B------:R-:W-:Y:S05]  /*2410*/  BSYNC B0 ;  /* 0x0000000000007941 */ /* 0x000fea0003800000 */
.L_x_28325:
        /* <DEDUP_REMOVED lines=17> */
.L_x_28331:
        /* <DEDUP_REMOVED lines=19> */
.L_x_28332:
[----:B------:R-:W-:Y:S05]  /*2660*/  BSYNC B1 ;  /* 0x0000000000017941 */ /* 0x000fea0003800000 */
.L_x_28330:
[----:B------:R-:W-:-:S04]  /*2670*/  SEL R3, RZ, 0xffffffff, !P0 ;  /* 0xffffffffff037807 */ /* 0x000fc80004000000 */
[----:B------:R-:W-:-:S05]  /*2680*/  IADD3 R22, P0, R3, R22, RZ ;  /* 0x0000001603167210 */ /* 0x000fca0007f1e0ff */
[----:B------:R-:W-:-:S08]  /*2690*/  IMAD.X R23, R3, 0x1, R23, P0 ;  /* 0x0000000103177824 */ /* 0x000fd000000e0617 */
.L_x_28329:
[----:B------:R-:W-:Y:S05]  /*26a0*/  BSYNC B0 ;  /* 0x0000000000007941 */ /* 0x000fea0003800000 */
.L_x_28328:
        /* <DEDUP_REMOVED lines=8> */
.L_x_28268:
        /* <DEDUP_REMOVED lines=104> */
.L_x_28336:
        /* <DEDUP_REMOVED lines=19> */
.L_x_28337:
[----:B------:R-:W-:Y:S05]  /*2ee0*/  BSYNC B1 ;  /* 0x0000000000017941 */ /* 0x000fea0003800000 */
.L_x_28335:
        /* <DEDUP_REMOVED lines=16> */
.L_x_28339:
        /* <DEDUP_REMOVED lines=19> */
.L_x_28340:
[----:B------:R-:W-:Y:S05]  /*3120*/  BSYNC B1 ;  /* 0x0000000000017941 */ /* 0x000fea0003800000 */
.L_x_28338:
[----:B------:R-:W-:-:S04]  /*3130*/  SEL R3, RZ, 0xffffffff, !P1 ;  /* 0xffffffffff037807 */ /* 0x000fc80004800000 */
[----:B------:R-:W-:-:S04]  /*3140*/  IADD3 R8, P1, R3, R8, RZ ;  /* 0x0000000803087210 */ /* 0x000fc80007f3e0ff */
[----:B------:R-:W-:-:S09]  /*3150*/  IADD3.X R9, R3, R9, RZ, P1, !PT ;  /* 0x0000000903097210 */ /* 0x000fd20000ffe4ff */
.L_x_28334:
[----:B------:R-:W-:Y:S05]  /*3160*/  BSYNC B0 ;  /* 0x0000000000007941 */ /* 0x000fea0003800000 */
.L_x_28333:
        /* <DEDUP_REMOVED lines=17> */
.L_x_28344:
        /* <DEDUP_REMOVED lines=19> */
.L_x_28345:
[----:B------:R-:W-:Y:S05]  /*33b0*/  BSYNC B1 ;  /* 0x0000000000017941 */ /* 0x000fea0003800000 */
.L_x_28343:
        /* <DEDUP_REMOVED lines=16> */
.L_x_28347:
        /* <DEDUP_REMOVED lines=19> */
.L_x_28348:
[----:B------:R-:W-:Y:S05]  /*35f0*/  BSYNC B1 ;  /* 0x0000000000017941 */ /* 0x000fea0003800000 */
.L_x_28346:
[----:B------:R-:W-:-:S04]  /*3600*/  SEL R3, RZ, 0xffffffff, !P1 ;  /* 0xffffffffff037807 */ /* 0x000fc80004800000 */
[----:B------:R-:W-:-:S05]  /*3610*/  IADD3 R16, P1, R3, R16, RZ ;  /* 0x0000001003107210 */ /* 0x000fca0007f3e0ff */
[----:B------:R-:W-:-:S08]  /*3620*/  IMAD.X R17, R3, 0x1, R17, P1 ;  /* 0x0000000103117824 */ /* 0x000fd000008e0611 */
.L_x_28342:
[----:B------:R-:W-:Y:S05]  /*3630*/  BSYNC B0 ;  /* 0x0000000000007941 */ /* 0x000fea0003800000 */
.L_x_28341:
        /* <DEDUP_REMOVED lines=19> */
.L_x_28352:
        /* <DEDUP_REMOVED lines=19> */
.L_x_28353:
[----:B------:R-:W-:Y:S05]  /*38a0*/  BSYNC B1 ;  /* 0x0000000000017941 */ /* 0x000fea0003800000 */
.L_x_28351:
        /* <DEDUP_REMOVED lines=16> */
.L_x_28355:
        /* <DEDUP_REMOVED lines=19> */
.L_x_28356:
[----:B------:R-:W-:Y:S05]  /*3ae0*/  BSYNC B1 ;  /* 0x0000000000017941 */ /* 0x000fea0003800000 */
.L_x_28354:
[----:B------:R-:W-:-:S04]  /*3af0*/  SEL R3, RZ, 0xffffffff, !P1 ;  /* 0xffffffffff037807 */ /* 0x000fc80004800000 */
[----:B------:R-:W-:-:S05]  /*3b00*/  IADD3 R16, P1, R3, R16, RZ ;  /* 0x0000001003107210 */ /* 0x000fca0007f3e0ff */
[----:B------:R-:W-:-:S08]  /*3b10*/  IMAD.X R17, R3, 0x1, R17, P1 ;  /* 0x0000000103117824 */ /* 0x000fd000008e0611 */
.L_x_28350:
[----:B------:R-:W-:Y:S05]  /*3b20*/  BSYNC B0 ;  /* 0x0000000000007941 */ /* 0x000fea0003800000 */
.L_x_28349:
        /* <DEDUP_REMOVED lines=19> */
.L_x_28360:
        /* <DEDUP_REMOVED lines=19> */
.L_x_28361:
[----:B------:R-:W-:Y:S05]  /*3d90*/  BSYNC B1 ;  /* 0x0000000000017941 */ /* 0x000fea0003800000 */
.L_x_28359:
        /* <DEDUP_REMOVED lines=16> */
.L_x_28363:
        /* <DEDUP_REMOVED lines=19> */
.L_x_28364:
[----:B------:R-:W-:Y:S05]  /*3fd0*/  BSYNC B1 ;  /* 0x0000000000017941 */ /* 0x000fea0003800000 */
.L_x_28362:
[----:B------:R-:W-:-:S04]  /*3fe0*/  SEL R3, RZ, 0xffffffff, !P1 ;  /* 0xffffffffff037807 */ /* 0x000fc80004800000 */
[----:B------:R-:W-:-:S05]  /*3ff0*/  IADD3 R16, P1, R3, R16, RZ ;  /* 0x0000001003107210 */ /* 0x000fca0007f3e0ff */
[----:B------:R-:W-:-:S08]  /*4000*/  IMAD.X R17, R3, 0x1, R17, P1 ;  /* 0x0000000103117824 */ /* 0x000fd000008e0611 */
.L_x_28358:
[----:B------:R-:W-:Y:S05]  /*4010*/  BSYNC B0 ;  /* 0x0000000000007941 */ /* 0x000fea0003800000 */
.L_x_28357:
        /* <DEDUP_REMOVED lines=19> */
.L_x_28368:
        /* <DEDUP_REMOVED lines=19> */
.L_x_28369:
[----:B------:R-:W-:Y:S05]  /*4280*/  BSYNC B1 ;  /* 0x0000000000017941 */ /* 0x000fea0003800000 */
.L_x_28367:
        /* <DEDUP_REMOVED lines=16> */
.L_x_28371:
        /* <DEDUP_REMOVED lines=19> */
.L_x_28372:
[----:B------:R-:W-:Y:S05]  /*44c0*/  BSYNC B1 ;  /* 0x0000000000017941 */ /* 0x000fea0003800000 */
.L_x_28370:
[----:B------:R-:W-:-:S04]  /*44d0*/  SEL R3, RZ, 0xffffffff, !P1 ;  /* 0xffffffffff037807 */ /* 0x000fc80004800000 */
[----:B------:R-:W-:-:S05]  /*44e0*/  IADD3 R16, P1, R3, R16, RZ ;  /* 0x0000001003107210 */ /* 0x000fca0007f3e0ff */
[----:B------:R-:W-:-:S08]  /*44f0*/  IMAD.X R17, R3, 0x1, R17, P1 ;  /* 0x0000000103117824 */ /* 0x000fd000008e0611 */
.L_x_28366:
[----:B------:R-:W-:Y:S05]  /*4500*/  BSYNC B0 ;  /* 0x0000000000007941 */ /* 0x000fea0003800000 */
.L_x_28365:
        /* <DEDUP_REMOVED lines=19> */
.L_x_28376:
        /* <DEDUP_REMOVED lines=19> */
.L_x_28377:
[----:B------:R-:W-:Y:S05]  /*4770*/  BSYNC B1 ;  /* 0x0000000000017941 */ /* 0x000fea0003800000 */
.L_x_28375:
        /* <DEDUP_REMOVED lines=16> */
.L_x_28379:
        /* <DEDUP_REMOVED lines=19> */
.L_x_28380:
[----:B------:R-:W-:Y:S05]  /*49b0*/  BSYNC B1 ;  /* 0x0000000000017941 */ /* 0x000fea0003800000 */
.L_x_28378:
[----:B------:R-:W-:-:S04]  /*49c0*/  SEL R3, RZ, 0xffffffff, !P1 ;  /* 0xffffffffff037807 */ /* 0x000fc80004800000 */
[----:B------:R-:W-:-:S05]  /*49d0*/  IADD3 R16, P1, R3, R16, RZ ;  /* 0x0000001003107210 */ /* 0x000fca0007f3e0ff */
[----:B------:R-:W-:-:S08]  /*49e0*/  IMAD.X R17, R3, 0x1, R17, P1 ;  /* 0x0000000103117824 */ /* 0x000fd000008e0611 */
.L_x_28374:
[----:B------:R-:W-:Y:S05]  /*49f0*/  BSYNC B0 ;  /* 0x0000000000007941 */ /* 0x000fea0003800000 */
.L_x_28373:
        /* <DEDUP_REMOVED lines=19> */
.L_x_28384:
        /* <DEDUP_REMOVED lines=19> */
.L_x_28385:
[----:B------:R-:W-:Y:S05]  /*4c60*/  BSYNC B1 ;  /* 0x0000000000017941 */ /* 0x000fea0003800000 */
.L_x_28383:
        /* <DEDUP_REMOVED lines=16> */
.L_x_28387:
        /* <DEDUP_REMOVED lines=19> */
.L_x_28388:
[----:B------:R-:W-:Y:S05]  /*4ea0*/  BSYNC B1 ;  /* 0x0000000000017941 */ /* 0x000fea0003800000 */
.L_x_28386:
[----:B------:R-:W-:-:S04]  /*4eb0*/  SEL R3, RZ, 0xffffffff, !P1 ;  /* 0xffffffffff037807 */ /* 0x000fc80004800000 */
[----:B------:R-:W-:-:S05]  /*4ec0*/  IADD3 R16, P1, R3, R16, RZ ;  /* 0x0000001003107210 */ /* 0x000fca0007f3e0ff */
[----:B------:R-:W-:-:S08]  /*4ed0*/  IMAD.X R17, R3, 0x1, R17, P1 ;  /* 0x0000000103117824 */ /* 0x000fd000008e0611 */
.L_x_28382:
[----:B------:R-:W-:Y:S05]  /*4ee0*/  BSYNC B0 ;  /* 0x0000000000007941 */ /* 0x000fea0003800000 */
.L_x_28381:
        /* <DEDUP_REMOVED lines=17> */
.L_x_28392:
        /* <DEDUP_REMOVED lines=19> */
.L_x_28393:
[----:B------:R-:W-:Y:S05]  /*5130*/  BSYNC B1 ;  /* 0x0000000000017941 */ /* 0x000fea0003800000 */
.L_x_28391:
        /* <DEDUP_REMOVED lines=16> */
.L_x_28395:
        /* <DEDUP_REMOVED lines=19> */
.L_x_28396:
[----:B------:R-:W-:Y:S05]  /*5370*/  BSYNC B1 ;  /* 0x0000000000017941 */ /* 0x000fea0003800000 */
.L_x_28394:
[----:B------:R-:W-:-:S04]  /*5380*/  SEL R3, RZ, 0xffffffff, !P1 ;  /* 0xffffffffff037807 */ /* 0x000fc80004800000 */
[----:B------:R-:W-:-:S04]  /*5390*/  IADD3 R12, P1, R3, R12, RZ ;  /* 0x0000000c030c7210 */ /* 0x000fc80007f3e0ff */
[----:B------:R-:W-:-:S09]  /*53a0*/  IADD3.X R19, R3, R19, RZ, P1, !PT ;  /* 0x0000001303137210 */ /* 0x000fd20000ffe4ff */
.L_x_28390:
[----:B------:R-:W-:Y:S05]  /*53b0*/  BSYNC B0 ;  /* 0x0000000000007941 */ /* 0x000fea0003800000 */
.L_x_28389:
        /* <DEDUP_REMOVED lines=23> */
.L_x_28399:
[----:B------:R-:W-:-:S13]  /*5530*/  ISETP.GE.AND P0, PT, R13, R2, PT ;  /* 0x000000020d00720c */ /* 0x000fda0003f06270 */
[----:B------:R-:W-:Y:S05]  /*5540*/  @P0 BRA `(.L_x_28401) ;  /* 0x0000000000300947 */ /* 0x000fea0003800000 */
[----:B0-----:R-:W0:Y:S01]  /*5550*/  LDC.64 R4, c[0x0][0x218] ;  /* 0x00008600ff047b82 */ /* 0x001e220000000a00 */
[----:B------:R-:W-:Y:S01]  /*5560*/  IADD3 R3, R0, R13, RZ ;  /* 0x0000000d00037210 */ /* 0x000fe20007ffe0ff */
[----:B------:R-:W-:-:S04]  /*5570*/  VIADD R13, R13, 0x80 ;  /* 0x000000800d0d7836 */ /* 0x000fc80000000000 */
[----:B0-----:R-:W-:-:S05]  /*5580*/  IMAD.WIDE.U32 R4, R3, 0x8, R4 ;  /* 0x0000000803047825 */ /* 0x001fca00078e0004 */
[----:B------:R1:W-:Y:S02]  /*5590*/  STG.E.64 desc[UR4][R4.64], R34 ;  /* 0x0000002204007986 */ /* 0x0003e4000c101b04 */
.L_x_28400:
[----:B------:R-:W-:-:S13]  /*55a0*/  ISETP.GE.AND P0, PT, R13, R2, PT ;  /* 0x000000020d00720c */ /* 0x000fda0003f06270 */
[----:B------:R-:W-:Y:S05]  /*55b0*/  @P0 BRA `(.L_x_28402) ;  /* 0x0000000000340947 */ /* 0x000fea0003800000 */
[----:B01----:R-:W0:Y:S01]  /*55c0*/  LDC.64 R4, c[0x0][0x218] ;  /* 0x00008600ff047b82 */ /* 0x003e220000000a00 */
[----:B------:R-:W-:Y:S02]  /*55d0*/  IMAD.IADD R3, R0, 0x1, R13 ;  /* 0x0000000100037824 */ /* 0x000fe400078e020d */
[----:B------:R-:W-:Y:S02]  /*55e0*/  VIADD R13, R13, 0x80 ;  /* 0x000000800d0d7836 */ /* 0x000fe40000000000 */
[----:B0-----:R-:W-:-:S05]  /*55f0*/  IMAD.WIDE.U32 R4, R3, 0x8, R4 ;  /* 0x0000000803047825 */ /* 0x001fca00078e0004 */
[----:B------:R1:W-:Y:S02]  /*5600*/  STG.E.64 desc[UR4][R4.64], R26 ;  /* 0x0000001a04007986 */ /* 0x0003e4000c101b04 */
.L_x_28401:
        /* <DEDUP_REMOVED lines=8> */
.L_x_28402:
[----:B------:R-:W-:Y:S05]  /*5690*/  BSYNC B1 ;  /* 0x0000000000017941 */ /* 0x000fea0003800000 */
.L_x_28398:
[----:B------:R-:W-:-:S13]  /*56a0*/  ISETP.GE.AND P0, PT, R13, R2, PT ;  /* 0x000000020d00720c */ /* 0x000fda0003f06270 */
[----:B012---:R-:W0:Y:S01]  /*56b0*/  @!P0 LDC.64 R4, c[0x0][0x218] ;  /* 0x00008600ff048b82 */ /* 0x007e220000000a00 */
[----:B------:R-:W-:Y:S02]  /*56c0*/  @!P0 IMAD.IADD R3, R0, 0x1, R13 ;  /* 0x0000000100038824 */ /* 0x000fe400078e020d */
[----:B------:R-:W-:Y:S02]  /*56d0*/  @!P0 VIADD R13, R13, 0x80 ;  /* 0x000000800d0d8836 */ /* 0x000fe40000000000 */
[----:B0-----:R-:W-:-:S05]  /*56e0*/  @!P0 IMAD.WIDE.U32 R4, R3, 0x8, R4 ;  /* 0x0000000803048825 */ /* 0x001fca00078e0004 */
[----:B------:R2:W-:Y:S02]  /*56f0*/  @!P0 STG.E.64 desc[UR4][R4.64], R16 ;  /* 0x0000001004008986 */ /* 0x0005e4000c101b04 */
.L_x_28403:
[----:B------:R-:W-:Y:S05]  /*5700*/  BSYNC B0 ;  /* 0x0000000000007941 */ /* 0x000fea0003800000 */
.L_x_28397:
        /* <DEDUP_REMOVED lines=8> */
        .weak           $__internal_33_$__cuda_sm20_div_s64
        .type           $__internal_33_$__cuda_sm20_div_s64,@function
        .size           $__internal_33_$__cuda_sm20_div_s64,($__internal_34_$__cuda_sm20_rem_s64 - $__internal_33_$__cuda_sm20_div_s64)
$__internal_33_$__cuda_sm20_div_s64:
        /* <DEDUP_REMOVED lines=83> */
[----:B------:R-:W-:Y:S06]  /*5cc0*/  RET.REL.NODEC R6 `(_ZN2at6native29vectorized_elementwise_kernelILi8ENS0_13BinaryFunctorIlllZZZNS0_15binary_internal21div_floor_kernel_cudaERNS_18TensorIteratorBaseEENKUlvE_clEvENKUlvE2_clEvEUlllE_EESt5arrayIPcLm3EEEEviT0_T1_) ;  /* 0xffffffa006cc7950 */ /* 0x000fec0003c3ffff */
        .weak           $__internal_34_$__cuda_sm20_rem_s64
        .type           $__internal_34_$__cuda_sm20_rem_s64,@function
        .size           $__internal_34_$__cuda_sm20_rem_s64,(.L_x_37712 - $__internal_34_$__cuda_sm20_rem_s64)
$__internal_34_$__cuda_sm20_rem_s64:
        /* <DEDUP_REMOVED lines=76> */
[----:B------:R-:W-:Y:S06]  /*6190*/  RET.REL.NODEC R40 `(_ZN2at6native29vectorized_elementwise_kernelILi8ENS0_13BinaryFunctorIlllZZZNS0_15binary_internal21div_floor_kernel_cudaERNS_18TensorIteratorBaseEENKUlvE_clEvENKUlvE2_clEvEUlllE_EESt5arrayIPcLm3EEEEviT0_T1_) ;  /* 0xffffff9c28987950 */ /* 0x000fec0003c3ffff */
.L_x_28404:
        /* <DEDUP_REMOVED lines=14> */
.L_x_37712:


//--------------------- .text._ZN2at6native18elementwise_kernelILi128ELi4EZNS0_15gpu_kernel_implINS0_13BUnaryFunctorIlllZZZNS0_15binary_internal21div_floor_kernel_cudaERNS_18TensorIteratorBaseEENKUlvE_clEvENKUlvE2_clEvEUlllE_EEEEvS6_RKT_EUliE_EEviT1_ --------------------------
	.section	.text._ZN2at6native18elementwise_kernelILi128ELi4EZNS0_15gpu_kernel_implINS0_13BUnaryFunctorIlllZZZNS0_15binary_internal21div_floor_kernel_cudaERNS_18TensorIteratorBaseEENKUlvE_clEvENKUlvE2_clEvEUlllE_EEEEvS6_RKT_EUliE_EEviT1_,"ax",@progbits
	.align	128
        .global         _ZN2at6native18elementwise_kernelILi128ELi4EZNS0_15gpu_kernel_implINS0_13BUnaryFunctorIlllZZZNS0_15binary_internal21div_floor_kernel_cudaERNS_18TensorIteratorBaseEENKUlvE_clEvENKUlvE2_clEvEUlllE_EEEEvS6_RKT_EUliE_EEviT1_
        .type           _ZN2at6native18elementwise_kernelILi128ELi4EZNS0_15gpu_kernel_implINS0_13BUnaryFunctorIlllZZZNS0_15binary_internal21div_floor_kernel_cudaERNS_18TensorIteratorBaseEENKUlvE_clEvENKUlvE2_clEvEUlllE_EEEEvS6_RKT_EUliE_EEviT1_,@function
        .size           _ZN2at6native18elementwise_kernelILi128ELi4EZNS0_15gpu_kernel_implINS0_13BUnaryFunctorIlllZZZNS0_15binary_internal21div_floor_kernel_cudaERNS_18TensorIteratorBaseEENKUlvE_clEvENKUlvE2_clEvEUlllE_EEEEvS6_RKT_EUliE_EEviT1_,(.L_x_37714 - _ZN2at6native18elementwise_kernelILi128ELi4EZNS0_15gpu_kernel_implINS0_13BUnaryFunctorIlllZZZNS0_15binary_internal21div_floor_kernel_cudaERNS_18TensorIteratorBaseEENKUlvE_clEvENKUlvE2_clEvEUlllE_EEEEvS6_RKT_EUliE_EEviT1_)
        .other          _ZN2at6native18elementwise_kernelILi128ELi4EZNS0_15gpu_kernel_implINS0_13BUnaryFunctorIlllZZZNS0_15binary_internal21div_floor_kernel_cudaERNS_18TensorIteratorBaseEENKUlvE_clEvENKUlvE2_clEvEUlllE_EEEEvS6_RKT_EUliE_EEviT1_,@"STO_CUDA_ENTRY STV_DEFAULT"
_ZN2at6native18elementwise_kernelILi128ELi4EZNS0_15gpu_kernel_implINS0_13BUnaryFunctorIlllZZZNS0_15binary_internal21div_floor_kernel_cudaERNS_18TensorIteratorBaseEENKUlvE_clEvENKUlvE2_clEvEUlllE_EEEEvS6_RKT_EUliE_EEviT1_:
.text._ZN2at6native18elementwise_kernelILi128ELi4EZNS0_15gpu_kernel_implINS0_13BUnaryFunctorIlllZZZNS0_15binary_internal21div_floor_kernel_cudaERNS_18TensorIteratorBaseEENKUlvE_clEvENKUlvE2_clEvEUlllE_EEEEvS6_RKT_EUliE_EEviT1_:
[----:B------:R-:W0:Y:S01]  /*0000*/  LDC R1, c[0x0][0x28] ;  /* 0x00000a00ff017b82 */ /* 0x000e220000000800 */
[----:B------:R-:W1:Y:S01]  /*0010*/  S2R R2, SR_CTAID.X ;  /* 0x0000000000027919 */ /* 0x000e620000002500 */
[----:B------:R-:W-:Y:S01]  /*0020*/  ULDC UR4, c[0x0][0x210] ;  /* 0x0000840000047ab9 */ /* 0x000fe20000000800 */
[----:B------:R-:W-:Y:S01]  /*0030*/  ULDC.64 UR36, c[0x0][0x208] ;  /* 0x0000820000247ab9 */ /* 0x000fe20000000a00 */
[----:B------:R-:W-:Y:S01]  /*0040*/  ULDC.64 UR38, c[0x0][0x428] ;  /* 0x00010a0000267ab9 */ /* 0x000fe20000000a00 */
[----:B------:R-:W1:Y:S01]  /*0050*/  S2R R23, SR_TID.X ;  /* 0x0000000000177919 */ /* 0x000e620000002100 */
[----:B------:R-:W-:Y:S01]  /*0060*/  BSSY B6, `(.L_x_28405) ;  /* 0x000034b000067945 */ /* 0x000fe20003800000 */
        /* <DEDUP_REMOVED lines=306> */
.L_x_28407:
        /* <DEDUP_REMOVED lines=21> */
.L_x_28411:
[----:B------:R0:W5:Y:S01]  /*14e0*/  LDG.E.U8 R12, desc[UR36][R4.64] ;  /* 0x00000024040c7981 */ /* 0x000162000c1e1100 */
[----:B------:R-:W-:Y:S01]  /*14f0*/  IMAD.MOV.U32 R13, RZ, RZ, RZ ;  /* 0x000000ffff0d7224 */ /* 0x000fe200078e00ff */
[----:B------:R-:W-:Y:S06]  /*1500*/  BRA `(.L_x_28413) ;  /* 0x0000000c00487947 */ /* 0x000fec0003800000 */
.L_x_28410:
        /* <DEDUP_REMOVED lines=8> */
.L_x_28415:
[----:B------:R-:W2:Y:S02]  /*1590*/  LDG.E R12, desc[UR36][R4.64] ;  /* 0x00000024040c7981 */ /* 0x000ea4000c1e1900 */
[----:B--2---:R-:W-:Y:S01]  /*15a0*/  SHF.R.S32.HI R13, RZ, 0x1f, R12 ;  /* 0x0000001fff0d7819 */ /* 0x004fe2000001140c */
[----:B------:R-:W-:Y:S06]  /*15b0*/  BRA `(.L_x_28413) ;  /* 0x0000000c001c7947 */ /* 0x000fec0003800000 */
.L_x_28414:
[----:B------:R-:W2:Y:S02]  /*15c0*/  LDG.E.S16 R12, desc[UR36][R4.64] ;  /* 0x00000024040c7981 */ /* 0x000ea4000c1e1700 */
[----:B--2---:R-:W-:Y:S01]  /*15d0*/  SHF.R.S32.HI R13, RZ, 0x1f, R12 ;  /* 0x0000001fff0d7819 */ /* 0x004fe2000001140c */
[----:B------:R-:W-:Y:S06]  /*15e0*/  BRA `(.L_x_28413) ;  /* 0x0000000c00107947 */ /* 0x000fec0003800000 */
.L_x_28409:
        /* <DEDUP_REMOVED lines=9> */
.L_x_28417:
[----:B------:R-:W2:Y:S02]  /*1680*/  LDG.E.U16 R4, desc[UR36][R4.64] ;  /* 0x0000002404047981 */ /* 0x000ea4000c1e1500 */
[----:B--2---:R-:W-:-:S06]  /*1690*/  HADD2.F32 R12, -RZ, R4.H0_H0 ;  /* 0x20000004ff0c7230 */ /* 0x004fcc0000004100 */
[----:B------:R-:W0:Y:S01]  /*16a0*/  F2I.S64.TRUNC R12, R12 ;  /* 0x0000000c000c7311 */ /* 0x000e22000020d900 */
[----:B------:R-:W-:Y:S05]  /*16b0*/  BRA `(.L_x_28413) ;  /* 0x0000000800dc7947 */ /* 0x000fea0003800000 */
.L_x_28416:
        /* <DEDUP_REMOVED lines=9> */
.L_x_28419:
[----:B------:R-:W2:Y:S02]  /*1750*/  LDG.E.U16 R4, desc[UR36][R4.64] ;  /* 0x0000002404047981 */ /* 0x000ea4000c1e1500 */
[----:B--2---:R-:W-:-:S06]  /*1760*/  HADD2.F32 R12, -RZ, R4.H0_H0 ;  /* 0x20000004ff0c7230 */ /* 0x004fcc0000004100 */
[----:B------:R-:W0:Y:S01]  /*1770*/  F2I.S64.TRUNC R12, R12 ;  /* 0x0000000c000c7311 */ /* 0x000e22000020d900 */
[----:B------:R-:W-:Y:S05]  /*1780*/  BRA `(.L_x_28413) ;  /* 0x0000000800a87947 */ /* 0x000fea0003800000 */
.L_x_28418:
[----:B------:R-:W2:Y:S02]  /*1790*/  LDG.E.64 R4, desc[UR36][R4.64] ;  /* 0x0000002404047981 */ /* 0x000ea4000c1e1b00 */
[----:B--2---:R0:W1:Y:S01]  /*17a0*/  F2I.S64.F64.TRUNC R12, R4 ;  /* 0x00000004000c7311 */ /* 0x004062000030d900 */
[----:B------:R-:W-:Y:S05]  /*17b0*/  BRA `(.L_x_28413) ;  /* 0x00000008009c7947 */ /* 0x000fea0003800000 */
.L_x_28408:
        /* <DEDUP_REMOVED lines=13> */
.L_x_28422:
[----:B------:R-:W2:Y:S02]  /*1890*/  LDG.E.64 R4, desc[UR36][R4.64] ;  /* 0x0000002404047981 */ /* 0x000ea4000c1e1b00 */
[----:B--2---:R0:W1:Y:S01]  /*18a0*/  F2I.S64.F64.TRUNC R12, R4 ;  /* 0x00000004000c7311 */ /* 0x004062000030d900 */
[----:B------:R-:W-:Y:S05]  /*18b0*/  BRA `(.L_x_28413) ;  /* 0x00000008005c7947 */ /* 0x000fea0003800000 */
.L_x_28421:
        /* <DEDUP_REMOVED lines=27> */
.L_x_28424:
        /* <DEDUP_REMOVED lines=14> */
.L_x_28423:
[----:B------:R-:W2:Y:S02]  /*1b50*/  LDG.E.U16 R12, desc[UR36][R4.64] ;  /* 0x00000024040c7981 */ /* 0x000ea4000c1e1500 */
[----:B--2---:R-:W-:-:S06]  /*1b60*/  IMAD.U32 R12, R12, 0x10000, RZ ;  /* 0x000100000c0c7824 */ /* 0x004fcc00078e00ff */
[----:B------:R-:W0:Y:S01]  /*1b70*/  F2I.S64.TRUNC R12, R12 ;  /* 0x0000000c000c7311 */ /* 0x000e22000020d900 */
[----:B------:R-:W-:Y:S05]  /*1b80*/  BRA `(.L_x_28413) ;  /* 0x0000000400a87947 */ /* 0x000fea0003800000 */
.L_x_28420:
        /* <DEDUP_REMOVED lines=11> */
.L_x_28427:
        /* <DEDUP_REMOVED lines=21> */
.L_x_28431:
[----:B------:R-:W-:Y:S05]  /*1d90*/  BSYNC B1 ;  /* 0x0000000000017941 */ /* 0x000fea0003800000 */
.L_x_28430:
[----:B------:R-:W-:Y:S01]  /*1da0*/  IMAD.SHL.U32 R3, R3, 0x100000, RZ ;  /* 0x0010000003037824 */ /* 0x000fe200078e00ff */
[----:B------:R-:W-:-:S04]  /*1db0*/  LEA R5, R0, 0x3b800000, 0x17 ;  /* 0x3b80000000057811 */ /* 0x000fc800078eb8ff */
[----:B------:R-:W-:-:S07]  /*1dc0*/  LOP3.LUT R12, R5, R3, R12, 0xfe, !PT ;  /* 0x00000003050c7212 */ /* 0x000fce00078efe0c */
.L_x_28429:
[----:B------:R-:W-:Y:S05]  /*1dd0*/  BSYNC B0 ;  /* 0x0000000000007941 */ /* 0x000fea0003800000 */
.L_x_28428:
[----:B------:R-:W1:Y:S01]  /*1de0*/  F2I.S64.TRUNC R12, R12 ;  /* 0x0000000c000c7311 */ /* 0x000e62000020d900 */
[----:B------:R-:W-:Y:S05]  /*1df0*/  BRA `(.L_x_28413) ;  /* 0x00000004000c7947 */ /* 0x000fea0003800000 */
.L_x_28426:
        /* <DEDUP_REMOVED lines=21> */
.L_x_28435:
[----:B------:R-:W-:Y:S05]  /*1f50*/  BSYNC B1 ;  /* 0x0000000000017941 */ /* 0x000fea0003800000 */
.L_x_28434:
[----:B------:R-:W-:Y:S01]  /*1f60*/  IMAD.SHL.U32 R3, R3, 0x200000, RZ ;  /* 0x0020000003037824 */ /* 0x000fe200078e00ff */
[----:B------:R-:W-:-:S04]  /*1f70*/  LEA R5, R0, 0x37800000, 0x17 ;  /* 0x3780000000057811 */ /* 0x000fc800078eb8ff */
[----:B------:R-:W-:-:S07]  /*1f80*/  LOP3.LUT R12, R5, R3, R12, 0xfe, !PT ;  /* 0x00000003050c7212 */ /* 0x000fce00078efe0c */
.L_x_28433:
[----:B------:R-:W-:Y:S05]  /*1f90*/  BSYNC B0 ;  /* 0x0000000000007941 */ /* 0x000fea0003800000 */
.L_x_28432:
[----:B------:R-:W2:Y:S01]  /*1fa0*/  F2I.S64.TRUNC R12, R12 ;  /* 0x0000000c000c7311 */ /* 0x000ea2000020d900 */
[----:B------:R-:W-:Y:S05]  /*1fb0*/  BRA `(.L_x_28413) ;  /* 0x00000000009c7947 */ /* 0x000fea0003800000 */
.L_x_28425:
        /* <DEDUP_REMOVED lines=14> */
.L_x_28439:
[----:B------:R-:W-:Y:S05]  /*20a0*/  BSYNC B0 ;  /* 0x0000000000007941 */ /* 0x000fea0003800000 */
.L_x_28438:
[----:B------:R-:W4:Y:S01]  /*20b0*/  F2I.S64.TRUNC R12, R12 ;  /* 0x0000000c000c7311 */ /* 0x000f22000020d900 */
[----:B------:R-:W-:Y:S05]  /*20c0*/  BRA `(.L_x_28413) ;  /* 0x0000000000587947 */ /* 0x000fea0003800000 */
.L_x_28412:
        /* <DEDUP_REMOVED lines=16> */
.L_x_28440:
[----:B------:R-:W-:Y:S01]  /*21d0*/  CS2R R12, SRZ ;  /* 0x00000000000c7805 */ /* 0x000fe2000001ff00 */
[----:B------:R-:W-:Y:S06]  /*21e0*/  BRA `(.L_x_28413) ;  /* 0x0000000000107947 */ /* 0x000fec0003800000 */
.L_x_28437:
[----:B------:R0:W5:Y:S01]  /*21f0*/  LDG.E.64 R12, desc[UR36][R4.64] ;  /* 0x00000024040c7981 */ /* 0x000162000c1e1b00 */
[----:B------:R-:W-:Y:S05]  /*2200*/  BRA `(.L_x_28413) ;  /* 0x0000000000087947 */ /* 0x000fea0003800000 */
.L_x_28436:
[----:B------:R3:W5:Y:S01]  /*2210*/  LDG.E R12, desc[UR36][R4.64] ;  /* 0x00000024040c7981 */ /* 0x000762000c1e1900 */
[----:B------:R-:W-:-:S07]  /*2220*/  IMAD.MOV.U32 R13, RZ, RZ, RZ ;  /* 0x000000ffff0d7224 */ /* 0x000fce00078e00ff */
.L_x_28413:
[----:B------:R-:W-:Y:S01]  /*2230*/  ULDC UR4, c[0x0][0x42c] ;  /* 0x00010b0000047ab9 */ /* 0x000fe20000000800 */
[----:B------:R-:W-:Y:S01]  /*2240*/  BSSY B0, `(.L_x_28441) ;  /* 0x000001f000007945 */ /* 0x000fe20003800000 */
[----:B012-45:R-:W-:-:S04]  /*2250*/  LOP3.LUT R0, R13, UR4, RZ, 0xfc, !PT ;  /* 0x000000040d007c12 */ /* 0x037fc8000f8efcff */
[----:B------:R-:W-:-:S13]  /*2260*/  ISETP.NE.U32.AND P5, PT, R0, RZ, PT ;  /* 0x000000ff0000720c */ /* 0x000fda0003fa5070 */
[----:B------:R-:W-:Y:S05]  /*2270*/  @!P5 BRA `(.L_x_28442) ;  /* 0x00000000001cd947 */ /* 0x000fea0003800000 */
[----:B------:R-:W-:Y:S01]  /*2280*/  IMAD.MOV.U32 R0, RZ, RZ, R12 ;  /* 0x000000ffff007224 */ /* 0x000fe200078e000c */
[----:B---3--:R-:W-:Y:S01]  /*2290*/  MOV R4, 0x22c0 ;  /* 0x000022c000047802 */ /* 0x008fe20000000f00 */
[----:B------:R-:W-:-:S07]  /*22a0*/  IMAD.MOV.U32 R3, RZ, RZ, R13 ;  /* 0x000000ffff037224 */ /* 0x000fce00078e000d */
[----:B------:R-:W-:Y:S05]  /*22b0*/  CALL.REL.NOINC `($__internal_35_$__cuda_sm20_div_s64) ;  /* 0x000000b0002c7944 */ /* 0x000fea0003c00000 */
[----:B------:R-:W-:Y:S02]  /*22c0*/  IMAD.MOV.U32 R10, RZ, RZ, R0 ;  /* 0x000000ffff0a7224 */ /* 0x000fe400078e0000 */
[----:B------:R-:W-:Y:S01]  /*22d0*/  IMAD.MOV.U32 R11, RZ, RZ, R3 ;  /* 0x000000ffff0b7224 */ /* 0x000fe200078e0003 */
[----:B------:R-:W-:Y:S06]  /*22e0*/  BRA `(.L_x_28443) ;  /* 0x0000000000507947 */ /* 0x000fec0003800000 */
.L_x_28442:
[----:B------:R-:W-:Y:S01]  /*22f0*/  ULDC UR4, c[0x0][0x428] ;  /* 0x00010a0000047ab9 */ /* 0x000fe20000000800 */
[----:B------:R-:W-:Y:S01]  /*2300*/  IMAD.MOV.U32 R11, RZ, RZ, RZ ;  /* 0x000000ffff0b7224 */ /* 0x000fe200078e00ff */
[----:B------:R-:W0:Y:S01]  /*2310*/  I2F.U32.RP R0, UR4 ;  /* 0x0000000400007d06 */ /* 0x000e220008209000 */
[----:B------:R-:W-:-:S07]  /*2320*/  ISETP.NE.U32.AND P2, PT, RZ, UR4, PT ;  /* 0x00000004ff007c0c */ /* 0x000fce000bf45070 */
[----:B0-----:R-:W3:Y:S02]  /*2330*/  MUFU.RCP R0, R0 ;  /* 0x0000000000007308 */ /* 0x001ee40000001000 */
[----:B---3--:R-:W-:-:S06]  /*2340*/  VIADD R4, R0, 0xffffffe ;  /* 0x0ffffffe00047836 */ /* 0x008fcc0000000000 */
[----:B------:R0:W1:Y:S02]  /*2350*/  F2I.FTZ.U32.TRUNC.NTZ R5, R4 ;  /* 0x0000000400057305 */ /* 0x000064000021f000 */
[----:B0-----:R-:W-:Y:S02]  /*2360*/  IMAD.MOV.U32 R4, RZ, RZ, RZ ;  /* 0x000000ffff047224 */ /* 0x001fe400078e00ff */
[----:B-1----:R-:W-:-:S04]  /*2370*/  IMAD.MOV R3, RZ, RZ, -R5 ;  /* 0x000000ffff037224 */ /* 0x002fc800078e0a05 */
[----:B------:R-:W-:-:S04]  /*2380*/  IMAD R3, R3, UR4, RZ ;  /* 0x0000000403037c24 */ /* 0x000fc8000f8e02ff */
[----:B------:R-:W-:-:S06]  /*2390*/  IMAD.HI.U32 R5, R5, R3, R4 ;  /* 0x0000000305057227 */ /* 0x000fcc00078e0004 */
[----:B------:R-:W-:-:S04]  /*23a0*/  IMAD.HI.U32 R10, R5, R12, RZ ;  /* 0x0000000c050a7227 */ /* 0x000fc800078e00ff */
[----:B------:R-:W-:-:S04]  /*23b0*/  IMAD.MOV R3, RZ, RZ, -R10 ;  /* 0x000000ffff037224 */ /* 0x000fc800078e0a0a */
[----:B------:R-:W-:-:S05]  /*23c0*/  IMAD R3, R3, UR4, R12 ;  /* 0x0000000403037c24 */ /* 0x000fca000f8e020c */
[----:B------:R-:W-:-:S13]  /*23d0*/  ISETP.GE.U32.AND P0, PT, R3, UR4, PT ;  /* 0x0000000403007c0c */ /* 0x000fda000bf06070 */
[----:B------:R-:W-:Y:S02]  /*23e0*/  @P0 VIADD R3, R3, -UR4 ;  /* 0x8000000403030c36 */ /* 0x000fe40008000000 */
[----:B------:R-:W-:-:S03]  /*23f0*/  @P0 VIADD R10, R10, 0x1 ;  /* 0x000000010a0a0836 */ /* 0x000fc60000000000 */
[----:B------:R-:W-:-:S13]  /*2400*/  ISETP.GE.U32.AND P1, PT, R3, UR4, PT ;  /* 0x0000000403007c0c */ /* 0x000fda000bf26070 */
[----:B------:R-:W-:Y:S01]  /*2410*/  @P1 VIADD R10, R10, 0x1 ;  /* 0x000000010a0a1836 */ /* 0x000fe20000000000 */
[----:B------:R-:W-:-:S07]  /*2420*/  @!P2 LOP3.LUT R10, RZ, UR4, RZ, 0x33, !PT ;  /* 0x00000004ff0aac12 */ /* 0x000fce000f8e33ff */
.L_x_28443:
[----:B------:R-:W-:Y:S05]  /*2430*/  BSYNC B0 ;  /* 0x0000000000007941 */ /* 0x000fea0003800000 */
.L_x_28441:
[----:B------:R-:W0:Y:S01]  /*2440*/  LDC.64 R4, c[0x0][0x428] ;  /* 0x00010a00ff047b82 */ /* 0x000e220000000a00 */
[----:B------:R-:W-:Y:S01]  /*2450*/  BSSY B0, `(.L_x_28444) ;  /* 0x0000026000007945 */ /* 0x000fe20003800000 */
[----:B0-----:R-:W-:Y:S02]  /*2460*/  LOP3.LUT R0, R12, R4, RZ, 0x3c, !PT ;  /* 0x000000040c007212 */ /* 0x001fe400078e3cff */
        /* <DEDUP_REMOVED lines=8> */
[----:B------:R-:W-:-:S07]  /*24f0*/  IMAD.MOV.U32 R3, RZ, RZ, R13 ;  /* 0x000000ffff037224 */ /* 0x000fce00078e000d */
[----:B------:R-:W-:Y:S05]  /*2500*/  CALL.REL.NOINC `($__internal_36_$__cuda_sm20_rem_s64) ;  /* 0x000000b000e47944 */ /* 0x000fea0003c00000 */
[----:B------:R-:W-:-:S04]  /*2510*/  ISETP.NE.U32.AND P0, PT, R3, RZ, PT ;  /* 0x000000ff0300720c */ /* 0x000fc80003f05070 */
[----:B------:R-:W-:Y:S01]  /*2520*/  ISETP.NE.AND.EX P0, PT, R4, RZ, PT, P0 ;  /* 0x000000ff0400720c */ /* 0x000fe20003f05300 */
[----:B------:R-:W-:-:S12]  /*2530*/  BRA `(.L_x_28448) ;  /* 0x00000000004c7947 */ /* 0x000fd80003800000 */
.L_x_28447:
        /* <DEDUP_REMOVED lines=19> */
.L_x_28448:
[----:B------:R-:W-:Y:S05]  /*2670*/  BSYNC B1 ;  /* 0x0000000000017941 */ /* 0x000fea0003800000 */
.L_x_28446:
[----:B------:R-:W-:-:S04]  /*2680*/  SEL R0, RZ, 0xffffffff, !P0 ;  /* 0xffffffffff007807 */ /* 0x000fc80004000000 */
[----:B------:R-:W-:-:S05]  /*2690*/  IADD3 R10, P0, R0, R10, RZ ;  /* 0x0000000a000a7210 */ /* 0x000fca0007f1e0ff */
[----:B------:R-:W-:-:S08]  /*26a0*/  IMAD.X R11, R0, 0x1, R11, P0 ;  /* 0x00000001000b7824 */ /* 0x000fd000000e060b */
.L_x_28445:
[----:B------:R-:W-:Y:S05]  /*26b0*/  BSYNC B0 ;  /* 0x0000000000007941 */ /* 0x000fea0003800000 */
.L_x_28444:
        /* <DEDUP_REMOVED lines=14> */
.L_x_28452:
[----:B------:R0:W-:Y:S01]  /*27a0*/  STG.E.U8 desc[UR36][R16.64], R10 ;  /* 0x0000000a10007986 */ /* 0x0001e2000c101124 */
[----:B------:R-:W-:Y:S05]  /*27b0*/  BRA `(.L_x_28454) ;  /* 0x0000000c004c7947 */ /* 0x000fea0003800000 */
.L_x_28451:
        /* <DEDUP_REMOVED lines=8> */
.L_x_28456:
[----:B------:R0:W-:Y:S01]  /*2840*/  STG.E desc[UR36][R16.64], R10 ;  /* 0x0000000a10007986 */ /* 0x0001e2000c101924 */
[----:B------:R-:W-:Y:S05]  /*2850*/  BRA `(.L_x_28454) ;  /* 0x0000000c00247947 */ /* 0x000fea0003800000 */
.L_x_28455:
[----:B------:R0:W-:Y:S01]  /*2860*/  STG.E.U16 desc[UR36][R16.64], R10 ;  /* 0x0000000a10007986 */ /* 0x0001e2000c101524 */
[----:B------:R-:W-:Y:S05]  /*2870*/  BRA `(.L_x_28454) ;  /* 0x0000000c001c7947 */ /* 0x000fea0003800000 */
.L_x_28450:
        /* <DEDUP_REMOVED lines=9> */
.L_x_28458:
[----:B------:R-:W0:Y:S02]  /*2910*/  I2F.S64 R0, R10 ;  /* 0x0000000a00007312 */ /* 0x000e240000301400 */
[----:B0-----:R-:W-:-:S05]  /*2920*/  F2FP.F16.F32.PACK_AB R0, RZ, R0 ;  /* 0x00000000ff00723e */ /* 0x001fca00000000ff */
[----:B------:R0:W-:Y:S01]  /*2930*/  STG.E.U16 desc[UR36][R16.64], R0 ;  /* 0x0000000010007986 */ /* 0x0001e2000c101524 */
[----:B------:R-:W-:Y:S05]  /*2940*/  BRA `(.L_x_28454) ;  /* 0x0000000800e87947 */ /* 0x000fea0003800000 */
.L_x_28457:
        /* <DEDUP_REMOVED lines=10> */
.L_x_28460:
[----:B------:R-:W0:Y:S02]  /*29f0*/  I2F.S64 R10, R10 ;  /* 0x0000000a000a7312 */ /* 0x000e240000301400 */
[----:B0-----:R-:W-:-:S04]  /*2a00*/  F2FP.F16.F32.PACK_AB R3, RZ, R10 ;  /* 0x0000000aff03723e */ /* 0x001fc800000000ff */
[----:B------:R-:W-:-:S05]  /*2a10*/  PRMT R3, R3, 0x5410, RZ ;  /* 0x0000541003037816 */ /* 0x000fca00000000ff */
[----:B------:R0:W-:Y:S01]  /*2a20*/  STG.E desc[UR36][R16.64], R3 ;  /* 0x0000000310007986 */ /* 0x0001e2000c101924 */
[----:B------:R-:W-:Y:S05]  /*2a30*/  BRA `(.L_x_28454) ;  /* 0x0000000800ac7947 */ /* 0x000fea0003800000 */
.L_x_28459:
[----:B------:R-:W0:Y:S02]  /*2a40*/  I2F.F64.S64 R4, R10 ;  /* 0x0000000a00047312 */ /* 0x000e240000301c00 */
[----:B0-----:R0:W-:Y:S01]  /*2a50*/  STG.E.64 desc[UR36][R16.64], R4 ;  /* 0x0000000410007986 */ /* 0x0011e2000c101b24 */
[----:B------:R-:W-:Y:S05]  /*2a60*/  BRA `(.L_x_28454) ;  /* 0x0000000800a07947 */ /* 0x000fea0003800000 */
.L_x_28449:
        /* <DEDUP_REMOVED lines=13> */
.L_x_28463:
[----:B------:R-:W0:Y:S01]  /*2b40*/  I2F.F64.S64 R4, R10 ;  /* 0x0000000a00047312 */ /* 0x000e220000301c00 */
[----:B------:R-:W-:-:S05]  /*2b50*/  CS2R R6, SRZ ;  /* 0x0000000000067805 */ /* 0x000fca000001ff00 */
[----:B0-----:R0:W-:Y:S01]  /*2b60*/  STG.E.128 desc[UR36][R16.64], R4 ;  /* 0x0000000410007986 */ /* 0x0011e2000c101d24 */
[----:B------:R-:W-:Y:S05]  /*2b70*/  BRA `(.L_x_28454) ;  /* 0x00000008005c7947 */ /* 0x000fea0003800000 */
.L_x_28462:
        /* <DEDUP_REMOVED lines=21> */
.L_x_28467:
[----:B------:R-:W-:Y:S05]  /*2cd0*/  BSYNC B0 ;  /* 0x0000000000007941 */ /* 0x000fea0003800000 */
.L_x_28466:
[----:B------:R-:W-:-:S05]  /*2ce0*/  LOP3.LUT R5, R0, R5, RZ, 0xfc, !PT ;  /* 0x0000000500057212 */ /* 0x000fca00078efcff */
[----:B------:R0:W-:Y:S01]  /*2cf0*/  STG.E.U8 desc[UR36][R16.64], R5 ;  /* 0x0000000510007986 */ /* 0x0001e2000c101124 */
[----:B------:R-:W-:Y:S05]  /*2d00*/  BRA `(.L_x_28454) ;  /* 0x0000000400f87947 */ /* 0x000fea0003800000 */
.L_x_28465:
        /* <DEDUP_REMOVED lines=13> */
.L_x_28469:
[----:B------:R-:W-:Y:S01]  /*2de0*/  IMAD.MOV.U32 R0, RZ, RZ, 0x7f ;  /* 0x0000007fff007424 */ /* 0x000fe200078e00ff */
[----:B------:R-:W-:-:S04]  /*2df0*/  ISETP.GT.U32.AND P0, PT, R3, 0x7f800000, PT ;  /* 0x7f8000000300780c */ /* 0x000fc80003f04070 */
[----:B------:R-:W-:-:S09]  /*2e00*/  SEL R0, R0, 0x7c, P0 ;  /* 0x0000007c00007807 */ /* 0x000fd20000000000 */
.L_x_28470:
[----:B------:R-:W-:Y:S05]  /*2e10*/  BSYNC B0 ;  /* 0x0000000000007941 */ /* 0x000fea0003800000 */
.L_x_28468:
[----:B------:R-:W-:-:S04]  /*2e20*/  LOP3.LUT R3, R11, 0x80000000, RZ, 0xc0, !PT ;  /* 0x800000000b037812 */ /* 0x000fc800078ec0ff */
[----:B------:R-:W-:-:S04]  /*2e30*/  SHF.R.U32.HI R3, RZ, 0x18, R3 ;  /* 0x00000018ff037819 */ /* 0x000fc80000011603 */
[----:B------:R-:W-:-:S05]  /*2e40*/  LOP3.LUT R3, R0, R3, RZ, 0xfc, !PT ;  /* 0x0000000300037212 */ /* 0x000fca00078efcff */
[----:B------:R0:W-:Y:S01]  /*2e50*/  STG.E.U8 desc[UR36][R16.64], R3 ;  /* 0x0000000310007986 */ /* 0x0001e2000c101124 */
[----:B------:R-:W-:Y:S05]  /*2e60*/  BRA `(.L_x_28454) ;  /* 0x0000000400a07947 */ /* 0x000fea0003800000 */
.L_x_28464:
[----:B------:R-:W0:Y:S02]  /*2e70*/  I2F.S64 R0, R10 ;  /* 0x0000000a00007312 */ /* 0x000e240000301400 */
[----:B0-----:R-:W-:-:S05]  /*2e80*/  F2FP.BF16.F32.PACK_AB R0, RZ, R0 ;  /* 0x00000000ff00723e */ /* 0x001fca00000010ff */
[----:B------:R0:W-:Y:S01]  /*2e90*/  STG.E.U16 desc[UR36][R16.64], R0 ;  /* 0x0000000010007986 */ /* 0x0001e2000c101524 */
[----:B------:R-:W-:Y:S05]  /*2ea0*/  BRA `(.L_x_28454) ;  /* 0x0000000400907947 */ /* 0x000fea0003800000 */
.L_x_28461:
        /* <DEDUP_REMOVED lines=10> */
.L_x_28473:
        /* <DEDUP_REMOVED lines=17> */
.L_x_28476:
[----:B------:R-:W-:-:S04]  /*3060*/  LOP3.LUT R3, R11, 0x80000000, RZ, 0xc0, !PT ;  /* 0x800000000b037812 */ /* 0x000fc800078ec0ff */
[----:B------:R-:W-:-:S04]  /*3070*/  SHF.R.U32.HI R3, RZ, 0x18, R3 ;  /* 0x00000018ff037819 */ /* 0x000fc80000011603 */
[----:B------:R-:W-:-:S04]  /*3080*/  LOP3.LUT R0, R0, R3, RZ, 0xfc, !PT ;  /* 0x0000000300007212 */ /* 0x000fc800078efcff */
[----:B------:R-:W-:-:S07]  /*3090*/  PRMT R8, R0, 0x7610, R8 ;  /* 0x0000761000087816 */ /* 0x000fce0000000008 */
.L_x_28475:
[----:B------:R-:W-:Y:S05]  /*30a0*/  BSYNC B0 ;  /* 0x0000000000007941 */ /* 0x000fea0003800000 */
.L_x_28474:
[----:B------:R4:W-:Y:S01]  /*30b0*/  STG.E.U8 desc[UR36][R16.64], R8 ;  /* 0x0000000810007986 */ /* 0x0009e2000c101124 */
[----:B------:R-:W-:Y:S05]  /*30c0*/  BRA `(.L_x_28454) ;  /* 0x0000000400087947 */ /* 0x000fea0003800000 */
.L_x_28472:
        /* <DEDUP_REMOVED lines=17> */
.L_x_28479:
[----:B------:R-:W-:-:S04]  /*31e0*/  LOP3.LUT R3, R11, 0x80000000, RZ, 0xc0, !PT ;  /* 0x800000000b037812 */ /* 0x000fc800078ec0ff */
[----:B------:R-:W-:-:S04]  /*31f0*/  SHF.R.U32.HI R3, RZ, 0x18, R3 ;  /* 0x00000018ff037819 */ /* 0x000fc80000011603 */
[----:B------:R-:W-:-:S04]  /*3200*/  LOP3.LUT R0, R0, R3, RZ, 0xfc, !PT ;  /* 0x0000000300007212 */ /* 0x000fc800078efcff */
[----:B------:R-:W-:-:S07]  /*3210*/  PRMT R8, R0, 0x7610, R8 ;  /* 0x0000761000087816 */ /* 0x000fce0000000008 */
.L_x_28478:
[----:B------:R-:W-:Y:S05]  /*3220*/  BSYNC B0 ;  /* 0x0000000000007941 */ /* 0x000fea0003800000 */
.L_x_28477:
[----:B------:R3:W-:Y:S01]  /*3230*/  STG.E.U8 desc[UR36][R16.64], R8 ;  /* 0x0000000810007986 */ /* 0x0007e2000c101124 */
[----:B------:R-:W-:Y:S05]  /*3240*/  BRA `(.L_x_28454) ;  /* 0x0000000000a87947 */ /* 0x000fea0003800000 */
.L_x_28471:
        /* <DEDUP_REMOVED lines=22> */
.L_x_28453:
        /* <DEDUP_REMOVED lines=16> */
.L_x_28482:
[----:B------:R-:W-:Y:S05]  /*34b0*/  BRA `(.L_x_28454) ;  /* 0x00000000000c7947 */ /* 0x000fea0003800000 */
.L_x_28481:
[----:B------:R2:W-:Y:S01]  /*34c0*/  STG.E.64 desc[UR36][R16.64], R10 ;  /* 0x0000000a10007986 */ /* 0x0005e2000c101b24 */
[----:B------:R-:W-:Y:S05]  /*34d0*/  BRA `(.L_x_28454) ;  /* 0x0000000000047947 */ /* 0x000fea0003800000 */
.L_x_28480:
[----:B------:R0:W-:Y:S02]  /*34e0*/  STG.E desc[UR36][R16.64], R10 ;  /* 0x0000000a10007986 */ /* 0x0001e4000c101924 */
.L_x_28454:
[----:B------:R-:W-:-:S04]  /*34f0*/  IMAD R2, R2, 0x200, R23 ;  /* 0x0000020002027824 */ /* 0x000fc800078e0217 */
[----:B------:R-:W-:-:S07]  /*3500*/  VIADD R19, R2, 0x80 ;  /* 0x0000008002137836 */ /* 0x000fce0000000000 */
.L_x_28406:
[----:B------:R-:W-:Y:S05]  /*3510*/  BSYNC B6 ;  /* 0x0000000000067941 */ /* 0x000fea0003800000 */
.L_x_28405:
        /* <DEDUP_REMOVED lines=307> */
.L_x_28485:
        /* <DEDUP_REMOVED lines=21> */
.L_x_28489:
[----:B------:R0:W5:Y:S01]  /*49a0*/  LDG.E.U8 R10, desc[UR36][R2.64] ;  /* 0x00000024020a7981 */ /* 0x000162000c1e1100 */
[----:B------:R-:W-:Y:S01]  /*49b0*/  IMAD.MOV.U32 R11, RZ, RZ, RZ ;  /* 0x000000ffff0b7224 */ /* 0x000fe200078e00ff */
[----:B------:R-:W-:Y:S06]  /*49c0*/  BRA `(.L_x_28491) ;  /* 0x0000000c00487947 */ /* 0x000fec0003800000 */
.L_x_28488:
        /* <DEDUP_REMOVED lines=8> */
.L_x_28493:
[----:B------:R-:W2:Y:S02]  /*4a50*/  LDG.E R10, desc[UR36][R2.64] ;  /* 0x00000024020a7981 */ /* 0x000ea4000c1e1900 */
[----:B--2---:R-:W-:Y:S01]  /*4a60*/  SHF.R.S32.HI R11, RZ, 0x1f, R10 ;  /* 0x0000001fff0b7819 */ /* 0x004fe2000001140a */
[----:B------:R-:W-:Y:S06]  /*4a70*/  BRA `(.L_x_28491) ;  /* 0x0000000c001c7947 */ /* 0x000fec0003800000 */
.L_x_28492:
[----:B------:R-:W2:Y:S02]  /*4a80*/  LDG.E.S16 R10, desc[UR36][R2.64] ;  /* 0x00000024020a7981 */ /* 0x000ea4000c1e1700 */
[----:B--2---:R-:W-:Y:S01]  /*4a90*/  SHF.R.S32.HI R11, RZ, 0x1f, R10 ;  /* 0x0000001fff0b7819 */ /* 0x004fe2000001140a */
[----:B------:R-:W-:Y:S06]  /*4aa0*/  BRA `(.L_x_28491) ;  /* 0x0000000c00107947 */ /* 0x000fec0003800000 */
.L_x_28487:
        /* <DEDUP_REMOVED lines=9> */
.L_x_28495:
[----:B------:R-:W2:Y:S02]  /*4b40*/  LDG.E.U16 R2, desc[UR36][R2.64] ;  /* 0x0000002402027981 */ /* 0x000ea4000c1e1500 */
[----:B--2---:R-:W-:-:S06]  /*4b50*/  HADD2.F32 R10, -RZ, R2.H0_H0 ;  /* 0x20000002ff0a7230 */ /* 0x004fcc0000004100 */
[----:B------:R-:W0:Y:S01]  /*4b60*/  F2I.S64.TRUNC R10, R10 ;  /* 0x0000000a000a7311 */ /* 0x000e22000020d900 */
[----:B------:R-:W-:Y:S05]  /*4b70*/  BRA `(.L_x_28491) ;  /* 0x0000000800dc7947 */ /* 0x000fea0003800000 */
.L_x_28494:
        /* <DEDUP_REMOVED lines=9> */
.L_x_28497:
[----:B------:R-:W2:Y:S02]  /*4c10*/  LDG.E.U16 R2, desc[UR36][R2.64] ;  /* 0x0000002402027981 */ /* 0x000ea4000c1e1500 */
[----:B--2---:R-:W-:-:S06]  /*4c20*/  HADD2.F32 R10, -RZ, R2.H0_H0 ;  /* 0x20000002ff0a7230 */ /* 0x004fcc0000004100 */
[----:B------:R-:W0:Y:S01]  /*4c30*/  F2I.S64.TRUNC R10, R10 ;  /* 0x0000000a000a7311 */ /* 0x000e22000020d900 */
[----:B------:R-:W-:Y:S05]  /*4c40*/  BRA `(.L_x_28491) ;  /* 0x0000000800a87947 */ /* 0x000fea0003800000 */
.L_x_28496:
[----:B------:R-:W2:Y:S02]  /*4c50*/  LDG.E.64 R2, desc[UR36][R2.64] ;  /* 0x0000002402027981 */ /* 0x000ea4000c1e1b00 */
[----:B--2---:R0:W1:Y:S01]  /*4c60*/  F2I.S64.F64.TRUNC R10, R2 ;  /* 0x00000002000a7311 */ /* 0x004062000030d900 */
[----:B------:R-:W-:Y:S05]  /*4c70*/  BRA `(.L_x_28491) ;  /* 0x00000008009c7947 */ /* 0x000fea0003800000 */
.L_x_28486:
        /* <DEDUP_REMOVED lines=13> */
.L_x_28500:
[----:B------:R-:W2:Y:S02]  /*4d50*/  LDG.E.64 R2, desc[UR36][R2.64] ;  /* 0x0000002402027981 */ /* 0x000ea4000c1e1b00 */
[----:B--2---:R0:W1:Y:S01]  /*4d60*/  F2I.S64.F64.TRUNC R10, R2 ;  /* 0x00000002000a7311 */ /* 0x004062000030d900 */
[----:B------:R-:W-:Y:S05]  /*4d70*/  BRA `(.L_x_28491) ;  /* 0x00000008005c7947 */ /* 0x000fea0003800000 */
.L_x_28499:
        /* <DEDUP_REMOVED lines=27> */
.L_x_28502:
        /* <DEDUP_REMOVED lines=14> */
.L_x_28501:
[----:B------:R-:W2:Y:S02]  /*5010*/  LDG.E.U16 R10, desc[UR36][R2.64] ;  /* 0x00000024020a7981 */ /* 0x000ea4000c1e1500 */
[----:B--2---:R-:W-:-:S06]  /*5020*/  IMAD.U32 R10, R10, 0x10000, RZ ;  /* 0x000100000a0a7824 */ /* 0x004fcc00078e00ff */
[----:B------:R-:W0:Y:S01]  /*5030*/  F2I.S64.TRUNC R10, R10 ;  /* 0x0000000a000a7311 */ /* 0x000e22000020d900 */
[----:B------:R-:W-:Y:S05]  /*5040*/  BRA `(.L_x_28491) ;  /* 0x0000000400a87947 */ /* 0x000fea0003800000 */
.L_x_28498:
        /* <DEDUP_REMOVED lines=11> */
.L_x_28505:
        /* <DEDUP_REMOVED lines=21> */
.L_x_28509:
[----:B------:R-:W-:Y:S05]  /*5250*/  BSYNC B1 ;  /* 0x0000000000017941 */ /* 0x000fea0003800000 */
.L_x_28508:
[----:B------:R-:W-:Y:S01]  /*5260*/  IMAD.SHL.U32 R2, R2, 0x100000, RZ ;  /* 0x0010000002027824 */ /* 0x000fe200078e00ff */
[----:B------:R-:W-:-:S04]  /*5270*/  LEA R3, R0, 0x3b800000, 0x17 ;  /* 0x3b80000000037811 */ /* 0x000fc800078eb8ff */
[----:B------:R-:W-:-:S07]  /*5280*/  LOP3.LUT R10, R3, R2, R10, 0xfe, !PT ;  /* 0x00000002030a7212 */ /* 0x000fce00078efe0a */
.L_x_28507:
[----:B------:R-:W-:Y:S05]  /*5290*/  BSYNC B0 ;  /* 0x0000000000007941 */ /* 0x000fea0003800000 */
.L_x_28506:
[----:B------:R-:W0:Y:S01]  /*52a0*/  F2I.S64.TRUNC R10, R10 ;  /* 0x0000000a000a7311 */ /* 0x000e22000020d900 */
[----:B------:R-:W-:Y:S05]  /*52b0*/  BRA `(.L_x_28491) ;  /* 0x00000004000c7947 */ /* 0x000fea0003800000 */
.L_x_28504:
        /* <DEDUP_REMOVED lines=21> */
.L_x_28513:
[----:B------:R-:W-:Y:S05]  /*5410*/  BSYNC B1 ;  /* 0x0000000000017941 */ /* 0x000fea0003800000 */
.L_x_28512:
[----:B------:R-:W-:Y:S01]  /*5420*/  IMAD.SHL.U32 R2, R2, 0x200000, RZ ;  /* 0x0020000002027824 */ /* 0x000fe200078e00ff */
[----:B------:R-:W-:-:S04]  /*5430*/  LEA R3, R0, 0x37800000, 0x17 ;  /* 0x3780000000037811 */ /* 0x000fc800078eb8ff */
[----:B------:R-:W-:-:S07]  /*5440*/  LOP3.LUT R10, R3, R2, R10, 0xfe, !PT ;  /* 0x00000002030a7212 */ /* 0x000fce00078efe0a */
.L_x_28511:
[----:B------:R-:W-:Y:S05]  /*5450*/  BSYNC B0 ;  /* 0x0000000000007941 */ /* 0x000fea0003800000 */
.L_x_28510:
[----:B------:R-:W3:Y:S01]  /*5460*/  F2I.S64.TRUNC R10, R10 ;  /* 0x0000000a000a7311 */ /* 0x000ee2000020d900 */
[----:B------:R-:W-:Y:S05]  /*5470*/  BRA `(.L_x_28491) ;  /* 0x00000000009c7947 */ /* 0x000fea0003800000 */
.L_x_28503:
        /* <DEDUP_REMOVED lines=14> */
.L_x_28517:
[----:B------:R-:W-:Y:S05]  /*5560*/  BSYNC B0 ;  /* 0x0000000000007941 */ /* 0x000fea0003800000 */
.L_x_28516:
[----:B------:R-:W1:Y:S01]  /*5570*/  F2I.S64.TRUNC R10, R10 ;  /* 0x0000000a000a7311 */ /* 0x000e62000020d900 */
[----:B------:R-:W-:Y:S05]  /*5580*/  BRA `(.L_x_28491) ;  /* 0x0000000000587947 */ /* 0x000fea0003800000 */
.L_x_28490:
        /* <DEDUP_REMOVED lines=16> */
.L_x_28518:
[----:B------:R-:W-:Y:S01]  /*5690*/  CS2R R10, SRZ ;  /* 0x00000000000a7805 */ /* 0x000fe2000001ff00 */
[----:B------:R-:W-:Y:S06]  /*56a0*/  BRA `(.L_x_28491) ;  /* 0x0000000000107947 */ /* 0x000fec0003800000 */
.L_x_28515:
[----:B------:R0:W5:Y:S01]  /*56b0*/  LDG.E.64 R10, desc[UR36][R2.64] ;  /* 0x00000024020a7981 */ /* 0x000162000c1e1b00 */
[----:B------:R-:W-:Y:S05]  /*56c0*/  BRA `(.L_x_28491) ;  /* 0x0000000000087947 */ /* 0x000fea0003800000 */
.L_x_28514:
[----:B------:R2:W5:Y:S01]  /*56d0*/  LDG.E R10, desc[UR36][R2.64] ;  /* 0x00000024020a7981 */ /* 0x000562000c1e1900 */
[----:B------:R-:W-:-:S07]  /*56e0*/  IMAD.MOV.U32 R11, RZ, RZ, RZ ;  /* 0x000000ffff0b7224 */ /* 0x000fce00078e00ff */
.L_x_28491:
[----:B------:R-:W-:Y:S01]  /*56f0*/  ULDC UR4, c[0x0][0x42c] ;  /* 0x00010b0000047ab9 */ /* 0x000fe20000000800 */
[----:B------:R-:W-:Y:S01]  /*5700*/  BSSY B0, `(.L_x_28519) ;  /* 0x000001f000007945 */ /* 0x000fe20003800000 */
[----:B01-3-5:R-:W-:-:S04]  /*5710*/  LOP3.LUT R0, R11, UR4, RZ, 0xfc, !PT ;  /* 0x000000040b007c12 */ /* 0x02bfc8000f8efcff */
[----:B------:R-:W-:-:S13]  /*5720*/  ISETP.NE.U32.AND P5, PT, R0, RZ, PT ;  /* 0x000000ff0000720c */ /* 0x000fda0003fa5070 */
[----:B------:R-:W-:Y:S05]  /*5730*/  @!P5 BRA `(.L_x_28520) ;  /* 0x00000000001cd947 */ /* 0x000fea0003800000 */
[----:B------:R-:W-:Y:S01]  /*5740*/  IMAD.MOV.U32 R0, RZ, RZ, R10 ;  /* 0x000000ffff007224 */ /* 0x000fe200078e000a */
[----:B------:R-:W-:Y:S01]  /*5750*/  MOV R4, 0x5780 ;  /* 0x0000578000047802 */ /* 0x000fe20000000f00 */
[----:B--2-4-:R-:W-:-:S07]  /*5760*/  IMAD.MOV.U32 R3, RZ, RZ, R11 ;  /* 0x000000ffff037224 */ /* 0x014fce00078e000b */
[----:B------:R-:W-:Y:S05]  /*5770*/  CALL.REL.NOINC `($__internal_35_$__cuda_sm20_div_s64) ;  /* 0x0000007800fc7944 */ /* 0x000fea0003c00000 */
[----:B------:R-:W-:Y:S02]  /*5780*/  IMAD.MOV.U32 R2, RZ, RZ, R0 ;  /* 0x000000ffff027224 */ /* 0x000fe400078e0000 */
[----:B------:R-:W-:Y:S01]  /*5790*/  IMAD.MOV.U32 R5, RZ, RZ, R3 ;  /* 0x000000ffff057224 */ /* 0x000fe200078e0003 */
[----:B------:R-:W-:Y:S06]  /*57a0*/  BRA `(.L_x_28521) ;  /* 0x0000000000507947 */ /* 0x000fec0003800000 */
.L_x_28520:
[----:B------:R-:W-:Y:S01]  /*57b0*/  ULDC UR4, c[0x0][0x428] ;  /* 0x00010a0000047ab9 */ /* 0x000fe20000000800 */
[----:B--2-4-:R-:W-:Y:S01]  /*57c0*/  IMAD.MOV.U32 R2, RZ, RZ, RZ ;  /* 0x000000ffff027224 */ /* 0x014fe200078e00ff */
[----:B------:R-:W0:Y:S01]  /*57d0*/  I2F.U32.RP R4, UR4 ;  /* 0x0000000400047d06 */ /* 0x000e220008209000 */
[----:B------:R-:W-:-:S07]  /*57e0*/  ISETP.NE.U32.AND P2, PT, RZ, UR4, PT ;  /* 0x00000004ff007c0c */ /* 0x000fce000bf45070 */
[----:B0-----:R-:W0:Y:S02]  /*57f0*/  MUFU.RCP R4, R4 ;  /* 0x0000000400047308 */ /* 0x001e240000001000 */
[----:B0-----:R-:W-:-:S06]  /*5800*/  VIADD R5, R4, 0xffffffe ;  /* 0x0ffffffe04057836 */ /* 0x001fcc0000000000 */
        /* <DEDUP_REMOVED lines=14> */
.L_x_28521:
[----:B------:R-:W-:Y:S05]  /*58f0*/  BSYNC B0 ;  /* 0x0000000000007941 */ /* 0x000fea0003800000 */
.L_x_28519:
        /* <DEDUP_REMOVED lines=16> */
.L_x_28525:
        /* <DEDUP_REMOVED lines=19> */
.L_x_28526:
[----:B------:R-:W-:Y:S05]  /*5b30*/  BSYNC B1 ;  /* 0x0000000000017941 */ /* 0x000fea0003800000 */
.L_x_28524:
[----:B------:R-:W-:-:S04]  /*5b40*/  SEL R0, RZ, 0xffffffff, !P0 ;  /* 0xffffffffff007807 */ /* 0x000fc80004000000 */
[----:B------:R-:W-:-:S05]  /*5b50*/  IADD3 R2, P0, R0, R2, RZ ;  /* 0x0000000200027210 */ /* 0x000fca0007f1e0ff */
[----:B------:R-:W-:-:S08]  /*5b60*/  IMAD.X R5, R0, 0x1, R5, P0 ;  /* 0x0000000100057824 */ /* 0x000fd000000e0605 */
.L_x_28523:
[----:B------:R-:W-:Y:S05]  /*5b70*/  BSYNC B0 ;  /* 0x0000000000007941 */ /* 0x000fea0003800000 */
.L_x_28522:
        /* <DEDUP_REMOVED lines=15> */
.L_x_28530:
[----:B------:R4:W-:Y:S01]  /*5c70*/  STG.E.U8 desc[UR36][R16.64], R2 ;  /* 0x0000000210007986 */ /* 0x0009e2000c101124 */
[----:B------:R-:W-:Y:S05]  /*5c80*/  BRA `(.L_x_28532) ;  /* 0x0000000c00507947 */ /* 0x000fea0003800000 */
.L_x_28529:
        /* <DEDUP_REMOVED lines=8> */
.L_x_28534:
[----:B------:R2:W-:Y:S01]  /*5d10*/  STG.E desc[UR36][R16.64], R2 ;  /* 0x0000000210007986 */ /* 0x0005e2000c101924 */
[----:B------:R-:W-:Y:S05]  /*5d20*/  BRA `(.L_x_28532) ;  /* 0x0000000c00287947 */ /* 0x000fea0003800000 */
.L_x_28533:
[----:B------:R0:W-:Y:S01]  /*5d30*/  STG.E.U16 desc[UR36][R16.64], R2 ;  /* 0x0000000210007986 */ /* 0x0001e2000c101524 */
[----:B------:R-:W-:Y:S05]  /*5d40*/  BRA `(.L_x_28532) ;  /* 0x0000000c00207947 */ /* 0x000fea0003800000 */
.L_x_28528:
        /* <DEDUP_REMOVED lines=9> */
.L_x_28536:
[----:B------:R-:W0:Y:S02]  /*5de0*/  I2F.S64 R0, R2 ;  /* 0x0000000200007312 */ /* 0x000e240000301400 */
[----:B0-----:R-:W-:-:S05]  /*5df0*/  F2FP.F16.F32.PACK_AB R0, RZ, R0 ;  /* 0x00000000ff00723e */ /* 0x001fca00000000ff */
[----:B------:R0:W-:Y:S01]  /*5e00*/  STG.E.U16 desc[UR36][R16.64], R0 ;  /* 0x0000000010007986 */ /* 0x0001e2000c101524 */
[----:B------:R-:W-:Y:S05]  /*5e10*/  BRA `(.L_x_28532) ;  /* 0x0000000800ec7947 */ /* 0x000fea0003800000 */
.L_x_28535:
        /* <DEDUP_REMOVED lines=10> */
.L_x_28538:
[----:B------:R-:W0:Y:S02]  /*5ec0*/  I2F.S64 R2, R2 ;  /* 0x0000000200027312 */ /* 0x000e240000301400 */
[----:B0-----:R-:W-:-:S04]  /*5ed0*/  F2FP.F16.F32.PACK_AB R3, RZ, R2 ;  /* 0x00000002ff03723e */ /* 0x001fc800000000ff */
[----:B------:R-:W-:-:S05]  /*5ee0*/  PRMT R3, R3, 0x5410, RZ ;  /* 0x0000541003037816 */ /* 0x000fca00000000ff */
[----:B------:R0:W-:Y:S01]  /*5ef0*/  STG.E desc[UR36][R16.64], R3 ;  /* 0x0000000310007986 */ /* 0x0001e2000c101924 */
[----:B------:R-:W-:Y:S05]  /*5f00*/  BRA `(.L_x_28532) ;  /* 0x0000000800b07947 */ /* 0x000fea0003800000 */
.L_x_28537:
[----:B------:R-:W0:Y:S02]  /*5f10*/  I2F.F64.S64 R2, R2 ;  /* 0x0000000200027312 */ /* 0x000e240000301c00 */
[----:B0-----:R0:W-:Y:S01]  /*5f20*/  STG.E.64 desc[UR36][R16.64], R2 ;  /* 0x0000000210007986 */ /* 0x0011e2000c101b24 */
[----:B------:R-:W-:Y:S05]  /*5f30*/  BRA `(.L_x_28532) ;  /* 0x0000000800a47947 */ /* 0x000fea0003800000 */
.L_x_28527:
        /* <DEDUP_REMOVED lines=13> */
.L_x_28541:
[----:B------:R-:W0:Y:S01]  /*6010*/  I2F.F64.S64 R4, R2 ;  /* 0x0000000200047312 */ /* 0x000e220000301c00 */
[----:B------:R-:W-:-:S05]  /*6020*/  CS2R R6, SRZ ;  /* 0x0000000000067805 */ /* 0x000fca000001ff00 */
[----:B0-----:R0:W-:Y:S01]  /*6030*/  STG.E.128 desc[UR36][R16.64], R4 ;  /* 0x0000000410007986 */ /* 0x0011e2000c101d24 */
[----:B------:R-:W-:Y:S05]  /*6040*/  BRA `(.L_x_28532) ;  /* 0x0000000800607947 */ /* 0x000fea0003800000 */
.L_x_28540:
        /* <DEDUP_REMOVED lines=21> */
.L_x_28545:
[----:B------:R-:W-:Y:S05]  /*61a0*/  BSYNC B0 ;  /* 0x0000000000007941 */ /* 0x000fea0003800000 */
.L_x_28544:
[----:B------:R-:W-:-:S05]  /*61b0*/  LOP3.LUT R5, R0, R5, RZ, 0xfc, !PT ;  /* 0x0000000500057212 */ /* 0x000fca00078efcff */
[----:B------:R0:W-:Y:S01]  /*61c0*/  STG.E.U8 desc[UR36][R16.64], R5 ;  /* 0x0000000510007986 */ /* 0x0001e2000c101124 */
[----:B------:R-:W-:Y:S05]  /*61d0*/  BRA `(.L_x_28532) ;  /* 0x0000000400fc7947 */ /* 0x000fea0003800000 */
.L_x_28543:
        /* <DEDUP_REMOVED lines=13> */
.L_x_28547:
[----:B------:R-:W-:Y:S01]  /*62b0*/  IMAD.MOV.U32 R0, RZ, RZ, 0x7f ;  /* 0x0000007fff007424 */ /* 0x000fe200078e00ff */
[----:B------:R-:W-:-:S04]  /*62c0*/  ISETP.GT.U32.AND P0, PT, R4, 0x7f800000, PT ;  /* 0x7f8000000400780c */ /* 0x000fc80003f04070 */
[----:B------:R-:W-:-:S09]  /*62d0*/  SEL R0, R0, 0x7c, P0 ;  /* 0x0000007c00007807 */ /* 0x000fd20000000000 */
.L_x_28548:
[----:B------:R-:W-:Y:S05]  /*62e0*/  BSYNC B0 ;  /* 0x0000000000007941 */ /* 0x000fea0003800000 */
.L_x_28546:
[----:B------:R-:W-:-:S04]  /*62f0*/  LOP3.LUT R2, R3, 0x80000000, RZ, 0xc0, !PT ;  /* 0x8000000003027812 */ /* 0x000fc800078ec0ff */
[----:B------:R-:W-:-:S04]  /*6300*/  SHF.R.U32.HI R3, RZ, 0x18, R2 ;  /* 0x00000018ff037819 */ /* 0x000fc80000011602 */
[----:B------:R-:W-:-:S05]  /*6310*/  LOP3.LUT R3, R0, R3, RZ, 0xfc, !PT ;  /* 0x0000000300037212 */ /* 0x000fca00078efcff */
[----:B------:R0:W-:Y:S01]  /*6320*/  STG.E.U8 desc[UR36][R16.64], R3 ;  /* 0x0000000310007986 */ /* 0x0001e2000c101124 */
[----:B------:R-:W-:Y:S05]  /*6330*/  BRA `(.L_x_28532) ;  /* 0x0000000400a47947 */ /* 0x000fea0003800000 */
.L_x_28542:
[----:B------:R-:W0:Y:S02]  /*6340*/  I2F.S64 R0, R2 ;  /* 0x0000000200007312 */ /* 0x000e240000301400 */
[----:B0-----:R-:W-:-:S05]  /*6350*/  F2FP.BF16.F32.PACK_AB R0, RZ, R0 ;  /* 0x00000000ff00723e */ /* 0x001fca00000010ff */
[----:B------:R0:W-:Y:S01]  /*6360*/  STG.E.U16 desc[UR36][R16.64], R0 ;  /* 0x0000000010007986 */ /* 0x0001e2000c101524 */
[----:B------:R-:W-:Y:S05]  /*6370*/  BRA `(.L_x_28532) ;  /* 0x0000000400947947 */ /* 0x000fea0003800000 */
.L_x_28539:
        /* <DEDUP_REMOVED lines=10> */
.L_x_28551:
        /* <DEDUP_REMOVED lines=17> */
.L_x_28554:
[----:B------:R-:W-:-:S04]  /*6530*/  LOP3.LUT R2, R3, 0x80000000, RZ, 0xc0, !PT ;  /* 0x8000000003027812 */ /* 0x000fc800078ec0ff */
[----:B------:R-:W-:-:S04]  /*6540*/  SHF.R.U32.HI R3, RZ, 0x18, R2 ;  /* 0x00000018ff037819 */ /* 0x000fc80000011602 */
[----:B------:R-:W-:-:S04]  /*6550*/  LOP3.LUT R0, R0, R3, RZ, 0xfc, !PT ;  /* 0x0000000300007212 */ /* 0x000fc800078efcff */
[----:B------:R-:W-:-:S07]  /*6560*/  PRMT R8, R0, 0x7610, R8 ;  /* 0x0000761000087816 */ /* 0x000fce0000000008 */
.L_x_28553:
[----:B------:R-:W-:Y:S05]  /*6570*/  BSYNC B0 ;  /* 0x0000000000007941 */ /* 0x000fea0003800000 */
.L_x_28552:
[----:B------:R0:W-:Y:S01]  /*6580*/  STG.E.U8 desc[UR36][R16.64], R8 ;  /* 0x0000000810007986 */ /* 0x0001e2000c101124 */
[----:B------:R-:W-:Y:S05]  /*6590*/  BRA `(.L_x_28532) ;  /* 0x00000004000c7947 */ /* 0x000fea0003800000 */
.L_x_28550:
        /* <DEDUP_REMOVED lines=17> */
.L_x_28557:
[----:B------:R-:W-:-:S04]  /*66b0*/  LOP3.LUT R2, R3, 0x80000000, RZ, 0xc0, !PT ;  /* 0x8000000003027812 */ /* 0x000fc800078ec0ff */
[----:B------:R-:W-:-:S04]  /*66c0*/  SHF.R.U32.HI R3, RZ, 0x18, R2 ;  /* 0x00000018ff037819 */ /* 0x000fc80000011602 */
[----:B------:R-:W-:-:S04]  /*66d0*/  LOP3.LUT R0, R0, R3, RZ, 0xfc, !PT ;  /* 0x0000000300007212 */ /* 0x000fc800078efcff */
[----:B------:R-:W-:-:S07]  /*66e0*/  PRMT R8, R0, 0x7610, R8 ;  /* 0x0000761000087816 */ /* 0x000fce0000000008 */
.L_x_28556:
[----:B------:R-:W-:Y:S05]  /*66f0*/  BSYNC B0 ;  /* 0x0000000000007941 */ /* 0x000fea0003800000 */
.L_x_28555:
[----:B------:R0:W-:Y:S01]  /*6700*/  STG.E.U8 desc[UR36][R16.64], R8 ;  /* 0x0000000810007986 */ /* 0x0001e2000c101124 */
[----:B------:R-:W-:Y:S05]  /*6710*/  BRA `(.L_x_28532) ;  /* 0x0000000000ac7947 */ /* 0x000fea0003800000 */
.L_x_28549:
        /* <DEDUP_REMOVED lines=23> */
.L_x_28531:
        /* <DEDUP_REMOVED lines=16> */
.L_x_28560:
[----:B------:R-:W-:Y:S05]  /*6990*/  BRA `(.L_x_28532) ;  /* 0x00000000000c7947 */ /* 0x000fea0003800000 */
.L_x_28559:
[----:B------:R0:W-:Y:S01]  /*69a0*/  STG.E.64 desc[UR36][R16.64], R2 ;  /* 0x0000000210007986 */ /* 0x0001e2000c101b24 */
[----:B------:R-:W-:Y:S05]  /*69b0*/  BRA `(.L_x_28532) ;  /* 0x0000000000047947 */ /* 0x000fea0003800000 */
.L_x_28558:
[----:B------:R0:W-:Y:S02]  /*69c0*/  STG.E desc[UR36][R16.64], R2 ;  /* 0x0000000210007986 */ /* 0x0001e4000c101924 */
.L_x_28532:
[----:B------:R-:W-:-:S07]  /*69d0*/  VIADD R19, R19, 0x80 ;  /* 0x0000008013137836 */ /* 0x000fce0000000000 */
.L_x_28484:
[----:B------:R-:W-:Y:S05]  /*69e0*/  BSYNC B6 ;  /* 0x0000000000067941 */ /* 0x000fea0003800000 */
.L_x_28483:
        /* <DEDUP_REMOVED lines=307> */
.L_x_28563:
        /* <DEDUP_REMOVED lines=21> */
.L_x_28567:
[----:B------:R1:W5:Y:S01]  /*7e70*/  LDG.E.U8 R10, desc[UR36][R2.64] ;  /* 0x00000024020a7981 */ /* 0x000362000c1e1100 */
[----:B------:R-:W-:Y:S01]  /*7e80*/  IMAD.MOV.U32 R11, RZ, RZ, RZ ;  /* 0x000000ffff0b7224 */ /* 0x000fe200078e00ff */
[----:B------:R-:W-:Y:S06]  /*7e90*/  BRA `(.L_x_28569) ;  /* 0x0000000c00487947 */ /* 0x000fec0003800000 */
.L_x_28566:
        /* <DEDUP_REMOVED lines=8> */
.L_x_28571:
[----:B------:R-:W2:Y:S02]  /*7f20*/  LDG.E R10, desc[UR36][R2.64] ;  /* 0x00000024020a7981 */ /* 0x000ea4000c1e1900 */
[----:B--2---:R-:W-:Y:S01]  /*7f30*/  SHF.R.S32.HI R11, RZ, 0x1f, R10 ;  /* 0x0000001fff0b7819 */ /* 0x004fe2000001140a */
[----:B------:R-:W-:Y:S06]  /*7f40*/  BRA `(.L_x_28569) ;  /* 0x0000000c001c7947 */ /* 0x000fec0003800000 */
.L_x_28570:
[----:B------:R-:W2:Y:S02]  /*7f50*/  LDG.E.S16 R10, desc[UR36][R2.64] ;  /* 0x00000024020a7981 */ /* 0x000ea4000c1e1700 */
[----:B--2---:R-:W-:Y:S01]  /*7f60*/  SHF.R.S32.HI R11, RZ, 0x1f, R10 ;  /* 0x0000001fff0b7819 */ /* 0x004fe2000001140a */
[----:B------:R-:W-:Y:S06]  /*7f70*/  BRA `(.L_x_28569) ;  /* 0x0000000c00107947 */ /* 0x000fec0003800000 */
.L_x_28565:
[----:B------:R-:W-:-:S13]  /*7f80*/  ISETP.GT.AND P0, PT, R4, 0x6, PT ;  /* 0x000000060400780c */ /* 0x000fda0003f04270 */
[----:B------:R-:W-:Y:S05]  /*7f90*/  @P0 BRA `(.L_x_28572) ;  /* 0x00000000002c0947 */ /* 0x000fea0003800000 */
[----:B------:R-:W-:-:S13]  /*7fa0*/  ISETP.NE.AND P0, PT, R4, 0x5, PT ;  /* 0x000000050400780c */ /* 0x000fda0003f05270 */
[----:B------:R-:W-:Y:S05]  /*7fb0*/  @!P0 BRA `(.L_x_28573) ;  /* 0x0000000000148947 */ /* 0x000fea0003800000 */
[----:B------:R-:W-:-:S13]  /*7fc0*/  ISETP.NE.AND P0, PT, R4, 0x6, PT ;  /* 0x000000060400780c */ /* 0x000fda0003f05270 */
[----:B------:R-:W-:Y:S05]  /*7fd0*/  @P0 BRA `(.L_x_28568) ;  /* 0x0000000800a00947 */ /* 0x000fea0003800000 */
[----:B------:R-:W2:Y:S02]  /*7fe0*/  LDG.E R2, desc[UR36][R2.64] ;  /* 0x0000002402027981 */ /* 0x000ea4000c1e1900 */
[----:B--2---:R3:W4:Y:S01]  /*7ff0*/  F2I.S64.TRUNC R10, R2 ;  /* 0x00000002000a7311 */ /* 0x004722000020d900 */
[----:B------:R-:W-:Y:S05]  /*8000*/  BRA `(.L_x_28569) ;  /* 0x0000000800ec7947 */ /* 0x000fea0003800000 */
.L_x_28573:
[----:B------:R-:W2:Y:S02]  /*8010*/  LDG.E.U16 R2, desc[UR36][R2.64] ;  /* 0x0000002402027981 */ /* 0x000ea4000c1e1500 */
[----:B--2---:R-:W-:-:S06]  /*8020*/  HADD2.F32 R10, -RZ, R2.H0_H0 ;  /* 0x20000002ff0a7230 */ /* 0x004fcc0000004100 */
[----:B------:R-:W2:Y:S01]  /*8030*/  F2I.S64.TRUNC R10, R10 ;  /* 0x0000000a000a7311 */ /* 0x000ea2000020d900 */
[----:B------:R-:W-:Y:S05]  /*8040*/  BRA `(.L_x_28569) ;  /* 0x0000000800dc7947 */ /* 0x000fea0003800000 */
.L_x_28572:
        /* <DEDUP_REMOVED lines=9> */
.L_x_28575:
[----:B------:R-:W2:Y:S02]  /*80e0*/  LDG.E.U16 R2, desc[UR36][R2.64] ;  /* 0x0000002402027981 */ /* 0x000ea4000c1e1500 */
[----:B--2---:R-:W-:-:S06]  /*80f0*/  HADD2.F32 R10, -RZ, R2.H0_H0 ;  /* 0x20000002ff0a7230 */ /* 0x004fcc0000004100 */
[----:B------:R-:W0:Y:S01]  /*8100*/  F2I.S64.TRUNC R10, R10 ;  /* 0x0000000a000a7311 */ /* 0x000e22000020d900 */
[----:B------:R-:W-:Y:S05]  /*8110*/  BRA `(.L_x_28569) ;  /* 0x0000000800a87947 */ /* 0x000fea0003800000 */
.L_x_28574:
[----:B------:R-:W2:Y:S02]  /*8120*/  LDG.E.64 R2, desc[UR36][R2.64] ;  /* 0x0000002402027981 */ /* 0x000ea4000c1e1b00 */
[----:B--2---:R0:W1:Y:S01]  /*8130*/  F2I.S64.F64.TRUNC R10, R2 ;  /* 0x00000002000a7311 */ /* 0x004062000030d900 */
[----:B------:R-:W-:Y:S05]  /*8140*/  BRA `(.L_x_28569) ;  /* 0x00000008009c7947 */ /* 0x000fea0003800000 */
.L_x_28564:
        /* <DEDUP_REMOVED lines=13> */
.L_x_28578:
[----:B------:R-:W2:Y:S02]  /*8220*/  LDG.E.64 R2, desc[UR36][R2.64] ;  /* 0x0000002402027981 */ /* 0x000ea4000c1e1b00 */
[----:B--2---:R0:W1:Y:S01]  /*8230*/  F2I.S64.F64.TRUNC R10, R2 ;  /* 0x00000002000a7311 */ /* 0x004062000030d900 */
[----:B------:R-:W-:Y:S05]  /*8240*/  BRA `(.L_x_28569) ;  /* 0x00000008005c7947 */ /* 0x000fea0003800000 */
.L_x_28577:
        /* <DEDUP_REMOVED lines=27> */
.L_x_28580:
        /* <DEDUP_REMOVED lines=14> */
.L_x_28579:
[----:B------:R-:W2:Y:S02]  /*84e0*/  LDG.E.U16 R10, desc[UR36][R2.64] ;  /* 0x00000024020a7981 */ /* 0x000ea4000c1e1500 */
[----:B--2---:R-:W-:-:S06]  /*84f0*/  IMAD.U32 R10, R10, 0x10000, RZ ;  /* 0x000100000a0a7824 */ /* 0x004fcc00078e00ff */
[----:B------:R-:W0:Y:S01]  /*8500*/  F2I.S64.TRUNC R10, R10 ;  /* 0x0000000a000a7311 */ /* 0x000e22000020d900 */
[----:B------:R-:W-:Y:S05]  /*8510*/  BRA `(.L_x_28569) ;  /* 0x0000000400a87947 */ /* 0x000fea0003800000 */
.L_x_28576:
        /* <DEDUP_REMOVED lines=11> */
.L_x_28583:
        /* <DEDUP_REMOVED lines=21> */
.L_x_28587:
[----:B------:R-:W-:Y:S05]  /*8720*/  BSYNC B1 ;  /* 0x0000000000017941 */ /* 0x000fea0003800000 */
.L_x_28586:
[----:B------:R-:W-:Y:S01]  /*8730*/  IMAD.SHL.U32 R2, R2, 0x100000, RZ ;  /* 0x0010000002027824 */ /* 0x000fe200078e00ff */
[----:B------:R-:W-:-:S04]  /*8740*/  LEA R3, R0, 0x3b800000, 0x17 ;  /* 0x3b80000000037811 */ /* 0x000fc800078eb8ff */
[----:B------:R-:W-:-:S07]  /*8750*/  LOP3.LUT R10, R3, R2, R10, 0xfe, !PT ;  /* 0x00000002030a7212 */ /* 0x000fce00078efe0a */
.L_x_28585:
[----:B------:R-:W-:Y:S05]  /*8760*/  BSYNC B0 ;  /* 0x0000000000007941 */ /* 0x000fea0003800000 */
.L_x_28584:
[----:B------:R-:W0:Y:S01]  /*8770*/  F2I.S64.TRUNC R10, R10 ;  /* 0x0000000a000a7311 */ /* 0x000e22000020d900 */
[----:B------:R-:W-:Y:S05]  /*8780*/  BRA `(.L_x_28569) ;  /* 0x00000004000c7947 */ /* 0x000fea0003800000 */
.L_x_28582:
        /* <DEDUP_REMOVED lines=21> */
.L_x_28591:
[----:B------:R-:W-:Y:S05]  /*88e0*/  BSYNC B1 ;  /* 0x0000000000017941 */ /* 0x000fea0003800000 */
.L_x_28590:
[----:B------:R-:W-:Y:S01]  /*88f0*/  IMAD.SHL.U32 R2, R2, 0x200000, RZ ;  /* 0x0020000002027824 */ /* 0x000fe200078e00ff */
[----:B------:R-:W-:-:S04]  /*8900*/  LEA R3, R0, 0x37800000, 0x17 ;  /* 0x3780000000037811 */ /* 0x000fc800078eb8ff */
[----:B------:R-:W-:-:S07]  /*8910*/  LOP3.LUT R10, R3, R2, R10, 0xfe, !PT ;  /* 0x00000002030a7212 */ /* 0x000fce00078efe0a */
.L_x_28589:
[----:B------:R-:W-:Y:S05]  /*8920*/  BSYNC B0 ;  /* 0x0000000000007941 */ /* 0x000fea0003800000 */
.L_x_28588:
[----:B------:R-:W0:Y:S01]  /*8930*/  F2I.S64.TRUNC R10, R10 ;  /* 0x0000000a000a7311 */ /* 0x000e22000020d900 */
[----:B------:R-:W-:Y:S05]  /*8940*/  BRA `(.L_x_28569) ;  /* 0x00000000009c7947 */ /* 0x000fea0003800000 */
.L_x_28581:
        /* <DEDUP_REMOVED lines=14> */
.L_x_28595:
[----:B------:R-:W-:Y:S05]  /*8a30*/  BSYNC B0 ;  /* 0x0000000000007941 */ /* 0x000fea0003800000 */
.L_x_28594:
[----:B------:R-:W0:Y:S01]  /*8a40*/  F2I.S64.TRUNC R10, R10 ;  /* 0x0000000a000a7311 */ /* 0x000e22000020d900 */
[----:B------:R-:W-:Y:S05]  /*8a50*/  BRA `(.L_x_28569) ;  /* 0x0000000000587947 */ /* 0x000fea0003800000 */
.L_x_28568:
        /* <DEDUP_REMOVED lines=16> */
.L_x_28596:
[----:B------:R-:W-:Y:S01]  /*8b60*/  CS2R R10, SRZ ;  /* 0x00000000000a7805 */ /* 0x000fe2000001ff00 */
[----:B------:R-:W-:Y:S06]  /*8b70*/  BRA `(.L_x_28569) ;  /* 0x0000000000107947 */ /* 0x000fec0003800000 */
.L_x_28593:
[----:B------:R0:W5:Y:S01]  /*8b80*/  LDG.E.64 R10, desc[UR36][R2.64] ;  /* 0x00000024020a7981 */ /* 0x000162000c1e1b00 */
[----:B------:R-:W-:Y:S05]  /*8b90*/  BRA `(.L_x_28569) ;  /* 0x0000000000087947 */ /* 0x000fea0003800000 */
.L_x_28592:
[----:B------:R0:W5:Y:S01]  /*8ba0*/  LDG.E R10, desc[UR36][R2.64] ;  /* 0x00000024020a7981 */ /* 0x000162000c1e1900 */
[----:B------:R-:W-:-:S07]  /*8bb0*/  IMAD.MOV.U32 R11, RZ, RZ, RZ ;  /* 0x000000ffff0b7224 */ /* 0x000fce00078e00ff */
.L_x_28569:
[----:B------:R-:W-:Y:S01]  /*8bc0*/  ULDC UR4, c[0x0][0x42c] ;  /* 0x00010b0000047ab9 */ /* 0x000fe20000000800 */
[----:B------:R-:W-:Y:S01]  /*8bd0*/  BSSY B0, `(.L_x_28597) ;  /* 0x000001f000007945 */ /* 0x000fe20003800000 */
[----:B012-45:R-:W-:-:S04]  /*8be0*/  LOP3.LUT R0, R11, UR4, RZ, 0xfc, !PT ;  /* 0x000000040b007c12 */ /* 0x037fc8000f8efcff */
[----:B------:R-:W-:-:S13]  /*8bf0*/  ISETP.NE.U32.AND P5, PT, R0, RZ, PT ;  /* 0x000000ff0000720c */ /* 0x000fda0003fa5070 */
[----:B------:R-:W-:Y:S05]  /*8c00*/  @!P5 BRA `(.L_x_28598) ;  /* 0x00000000001cd947 */ /* 0x000fea0003800000 */
[----:B------:R-:W-:Y:S01]  /*8c10*/  IMAD.MOV.U32 R0, RZ, RZ, R10 ;  /* 0x000000ffff007224 */ /* 0x000fe200078e000a */
[----:B------:R-:W-:Y:S01]  /*8c20*/  MOV R4, 0x8c50 ;  /* 0x00008c5000047802 */ /* 0x000fe20000000f00 */
[----:B------:R-:W-:-:S07]  /*8c30*/  IMAD.MOV.U32 R3, RZ, RZ, R11 ;  /* 0x000000ffff037224 */ /* 0x000fce00078e000b */
[----:B---3--:R-:W-:Y:S05]  /*8c40*/  CALL.REL.NOINC `($__internal_35_$__cuda_sm20_div_s64) ;  /* 0x0000004400c87944 */ /* 0x008fea0003c00000 */
[----:B------:R-:W-:Y:S02]  /*8c50*/  IMAD.MOV.U32 R2, RZ, RZ, R0 ;  /* 0x000000ffff027224 */ /* 0x000fe400078e0000 */
[----:B------:R-:W-:Y:S01]  /*8c60*/  IMAD.MOV.U32 R5, RZ, RZ, R3 ;  /* 0x000000ffff057224 */ /* 0x000fe200078e0003 */
[----:B------:R-:W-:Y:S06]  /*8c70*/  BRA `(.L_x_28599) ;  /* 0x0000000000507947 */ /* 0x000fec0003800000 */
.L_x_28598:
[----:B------:R-:W-:Y:S01]  /*8c80*/  ULDC UR4, c[0x0][0x428] ;  /* 0x00010a0000047ab9 */ /* 0x000fe20000000800 */
[----:B---3--:R-:W-:Y:S01]  /*8c90*/  IMAD.MOV.U32 R2, RZ, RZ, RZ ;  /* 0x000000ffff027224 */ /* 0x008fe200078e00ff */
        /* <DEDUP_REMOVED lines=18> */
.L_x_28599:
[----:B------:R-:W-:Y:S05]  /*8dc0*/  BSYNC B0 ;  /* 0x0000000000007941 */ /* 0x000fea0003800000 */
.L_x_28597:
        /* <DEDUP_REMOVED lines=16> */
.L_x_28603:
        /* <DEDUP_REMOVED lines=19> */
.L_x_28604:
[----:B------:R-:W-:Y:S05]  /*9000*/  BSYNC B1 ;  /* 0x0000000000017941 */ /* 0x000fea0003800000 */
.L_x_28602:
[----:B------:R-:W-:-:S04]  /*9010*/  SEL R0, RZ, 0xffffffff, !P0 ;  /* 0xffffffffff007807 */ /* 0x000fc80004000000 */
[----:B------:R-:W-:-:S05]  /*9020*/  IADD3 R2, P0, R0, R2, RZ ;  /* 0x0000000200027210 */ /* 0x000fca0007f1e0ff */
[----:B------:R-:W-:-:S08]  /*9030*/  IMAD.X R5, R0, 0x1, R5, P0 ;  /* 0x0000000100057824 */ /* 0x000fd000000e0605 */
.L_x_28601:
[----:B------:R-:W-:Y:S05]  /*9040*/  BSYNC B0 ;  /* 0x0000000000007941 */ /* 0x000fea0003800000 */
.L_x_28600:
        /* <DEDUP_REMOVED lines=15> */
.L_x_28608:
[----:B------:R4:W-:Y:S01]  /*9140*/  STG.E.U8 desc[UR36][R16.64], R2 ;  /* 0x0000000210007986 */ /* 0x0009e2000c101124 */
[----:B------:R-:W-:Y:S05]  /*9150*/  BRA `(.L_x_28610) ;  /* 0x0000000c00507947 */ /* 0x000fea0003800000 */
.L_x_28607:
        /* <DEDUP_REMOVED lines=8> */
.L_x_28612:
[----:B------:R2:W-:Y:S01]  /*91e0*/  STG.E desc[UR36][R16.64], R2 ;  /* 0x0000000210007986 */ /* 0x0005e2000c101924 */
[----:B------:R-:W-:Y:S05]  /*91f0*/  BRA `(.L_x_28610) ;  /* 0x0000000c00287947 */ /* 0x000fea0003800000 */
.L_x_28611:
[----:B------:R0:W-:Y:S01]  /*9200*/  STG.E.U16 desc[UR36][R16.64], R2 ;  /* 0x0000000210007986 */ /* 0x0001e2000c101524 */
[----:B------:R-:W-:Y:S05]  /*9210*/  BRA `(.L_x_28610) ;  /* 0x0000000c00207947 */ /* 0x000fea0003800000 */
.L_x_28606:
        /* <DEDUP_REMOVED lines=9> */
.L_x_28614:
[----:B------:R-:W0:Y:S02]  /*92b0*/  I2F.S64 R0, R2 ;  /* 0x0000000200007312 */ /* 0x000e240000301400 */
[----:B0-----:R-:W-:-:S05]  /*92c0*/  F2FP.F16.F32.PACK_AB R0, RZ, R0 ;  /* 0x00000000ff00723e */ /* 0x001fca00000000ff */
[----:B------:R0:W-:Y:S01]  /*92d0*/  STG.E.U16 desc[UR36][R16.64], R0 ;  /* 0x0000000010007986 */ /* 0x0001e2000c101524 */
[----:B------:R-:W-:Y:S05]  /*92e0*/  BRA `(.L_x_28610) ;  /* 0x0000000800ec7947 */ /* 0x000fea0003800000 */
.L_x_28613:
        /* <DEDUP_REMOVED lines=10> */
.L_x_28616:
[----:B------:R-:W0:Y:S02]  /*9390*/  I2F.S64 R2, R2 ;  /* 0x0000000200027312 */ /* 0x000e240000301400 */
[----:B0-----:R-:W-:-:S04]  /*93a0*/  F2FP.F16.F32.PACK_AB R3, RZ, R2 ;  /* 0x00000002ff03723e */ /* 0x001fc800000000ff */
[----:B------:R-:W-:-:S05]  /*93b0*/  PRMT R3, R3, 0x5410, RZ ;  /* 0x0000541003037816 */ /* 0x000fca00000000ff */
[----:B------:R0:W-:Y:S01]  /*93c0*/  STG.E desc[UR36][R16.64], R3 ;  /* 0x0000000310007986 */ /* 0x0001e2000c101924 */
[----:B------:R-:W-:Y:S05]  /*93d0*/  BRA `(.L_x_28610) ;  /* 0x0000000800b07947 */ /* 0x000fea0003800000 */
.L_x_28615:
[----:B------:R-:W0:Y:S02]  /*93e0*/  I2F.F64.S64 R2, R2 ;  /* 0x0000000200027312 */ /* 0x000e240000301c00 */
[----:B0-----:R0:W-:Y:S01]  /*93f0*/  STG.E.64 desc[UR36][R16.64], R2 ;  /* 0x0000000210007986 */ /* 0x0011e2000c101b24 */
[----:B------:R-:W-:Y:S05]  /*9400*/  BRA `(.L_x_28610) ;  /* 0x0000000800a47947 */ /* 0x000fea0003800000 */
.L_x_28605:
        /* <DEDUP_REMOVED lines=13> */
.L_x_28619:
[----:B------:R-:W0:Y:S01]  /*94e0*/  I2F.F64.S64 R4, R2 ;  /* 0x0000000200047312 */ /* 0x000e220000301c00 */
[----:B------:R-:W-:-:S05]  /*94f0*/  CS2R R6, SRZ ;  /* 0x0000000000067805 */ /* 0x000fca000001ff00 */
[----:B0-----:R0:W-:Y:S01]  /*9500*/  STG.E.128 desc[UR36][R16.64], R4 ;  /* 0x0000000410007986 */ /* 0x0011e2000c101d24 */
[----:B------:R-:W-:Y:S05]  /*9510*/  BRA `(.L_x_28610) ;  /* 0x0000000800607947 */ /* 0x000fea0003800000 */
.L_x_28618:
        /* <DEDUP_REMOVED lines=21> */
.L_x_28623:
[----:B------:R-:W-:Y:S05]  /*9670*/  BSYNC B0 ;  /* 0x0000000000007941 */ /* 0x000fea0003800000 */
.L_x_28622:
[----:B------:R-:W-:-:S05]  /*9680*/  LOP3.LUT R5, R0, R5, RZ, 0xfc, !PT ;  /* 0x0000000500057212 */ /* 0x000fca00078efcff */
[----:B------:R0:W-:Y:S01]  /*9690*/  STG.E.U8 desc[UR36][R16.64], R5 ;  /* 0x0000000510007986 */ /* 0x0001e2000c101124 */
[----:B------:R-:W-:Y:S05]  /*96a0*/  BRA `(.L_x_28610) ;  /* 0x0000000400fc7947 */ /* 0x000fea0003800000 */
.L_x_28621:
        /* <DEDUP_REMOVED lines=13> */
.L_x_28625:
[----:B------:R-:W-:Y:S01]  /*9780*/  IMAD.MOV.U32 R0, RZ, RZ, 0x7f ;  /* 0x0000007fff007424 */ /* 0x000fe200078e00ff */
[----:B------:R-:W-:-:S04]  /*9790*/  ISETP.GT.U32.AND P0, PT, R4, 0x7f800000, PT ;  /* 0x7f8000000400780c */ /* 0x000fc80003f04070 */
[----:B------:R-:W-:-:S09]  /*97a0*/  SEL R0, R0, 0x7c, P0 ;  /* 0x0000007c00007807 */ /* 0x000fd20000000000 */
.L_x_28626:
[----:B------:R-:W-:Y:S05]  /*97b0*/  BSYNC B0 ;  /* 0x0000000000007941 */ /* 0x000fea0003800000 */
.L_x_28624:
[----:B------:R-:W-:-:S04]  /*97c0*/  LOP3.LUT R2, R3, 0x80000000, RZ, 0xc0, !PT ;  /* 0x8000000003027812 */ /* 0x000fc800078ec0ff */
[----:B------:R-:W-:-:S04]  /*97d0*/  SHF.R.U32.HI R3, RZ, 0x18, R2 ;  /* 0x00000018ff037819 */ /* 0x000fc80000011602 */
[----:B------:R-:W-:-:S05]  /*97e0*/  LOP3.LUT R3, R0, R3, RZ, 0xfc, !PT ;  /* 0x0000000300037212 */ /* 0x000fca00078efcff */
[----:B------:R0:W-:Y:S01]  /*97f0*/  STG.E.U8 desc[UR36][R16.64], R3 ;  /* 0x0000000310007986 */ /* 0x0001e2000c101124 */
[----:B------:R-:W-:Y:S05]  /*9800*/  BRA `(.L_x_28610) ;  /* 0x0000000400a47947 */ /* 0x000fea0003800000 */
.L_x_28620:
[----:B------:R-:W0:Y:S02]  /*9810*/  I2F.S64 R0, R2 ;  /* 0x0000000200007312 */ /* 0x000e240000301400 */
[----:B0-----:R-:W-:-:S05]  /*9820*/  F2FP.BF16.F32.PACK_AB R0, RZ, R0 ;  /* 0x00000000ff00723e */ /* 0x001fca00000010ff */
[----:B------:R0:W-:Y:S01]  /*9830*/  STG.E.U16 desc[UR36][R16.64], R0 ;  /* 0x0000000010007986 */ /* 0x0001e2000c101524 */
[----:B------:R-:W-:Y:S05]  /*9840*/  BRA `(.L_x_28610) ;  /* 0x0000000400947947 */ /* 0x000fea0003800000 */
.L_x_28617:
        /* <DEDUP_REMOVED lines=10> */
.L_x_28629:
        /* <DEDUP_REMOVED lines=17> */
.L_x_28632:
[----:B------:R-:W-:-:S04]  /*9a00*/  LOP3.LUT R2, R3, 0x80000000, RZ, 0xc0, !PT ;  /* 0x8000000003027812 */ /* 0x000fc800078ec0ff */
[----:B------:R-:W-:-:S04]  /*9a10*/  SHF.R.U32.HI R3, RZ, 0x18, R2 ;  /* 0x00000018ff037819 */ /* 0x000fc80000011602 */
[----:B------:R-:W-:-:S04]  /*9a20*/  LOP3.LUT R0, R0, R3, RZ, 0xfc, !PT ;  /* 0x0000000300007212 */ /* 0x000fc800078efcff */
[----:B------:R-:W-:-:S07]  /*9a30*/  PRMT R8, R0, 0x7610, R8 ;  /* 0x0000761000087816 */ /* 0x000fce0000000008 */
.L_x_28631:
[----:B------:R-:W-:Y:S05]  /*9a40*/  BSYNC B0 ;  /* 0x0000000000007941 */ /* 0x000fea0003800000 */
.L_x_28630:
[----:B------:R0:W-:Y:S01]  /*9a50*/  STG.E.U8 desc[UR36][R16.64], R8 ;  /* 0x0000000810007986 */ /* 0x0001e2000c101124 */
[----:B------:R-:W-:Y:S05]  /*9a60*/  BRA `(.L_x_28610) ;  /* 0x00000004000c7947 */ /* 0x000fea0003800000 */
.L_x_28628:
        /* <DEDUP_REMOVED lines=17> */
.L_x_28635:
[----:B------:R-:W-:-:S04]  /*9b80*/  LOP3.LUT R2, R3, 0x80000000, RZ, 0xc0, !PT ;  /* 0x8000000003027812 */ /* 0x000fc800078ec0ff */
[----:B------:R-:W-:-:S04]  /*9b90*/  SHF.R.U32.HI R3, RZ, 0x18, R2 ;  /* 0x00000018ff037819 */ /* 0x000fc80000011602 */
[----:B------:R-:W-:-:S04]  /*9ba0*/  LOP3.LUT R0, R0, R3, RZ, 0xfc, !PT ;  /* 0x0000000300007212 */ /* 0x000fc800078efcff */
[----:B------:R-:W-:-:S07]  /*9bb0*/  PRMT R8, R0, 0x7610, R8 ;  /* 0x0000761000087816 */ /* 0x000fce0000000008 */
.L_x_28634:
[----:B------:R-:W-:Y:S05]  /*9bc0*/  BSYNC B0 ;  /* 0x0000000000007941 */ /* 0x000fea0003800000 */
.L_x_28633:
[----:B------:R0:W-:Y:S01]  /*9bd0*/  STG.E.U8 desc[UR36][R16.64], R8 ;  /* 0x0000000810007986 */ /* 0x0001e2000c101124 */
[----:B------:R-:W-:Y:S05]  /*9be0*/  BRA `(.L_x_28610) ;  /* 0x0000000000ac7947 */ /* 0x000fea0003800000 */
.L_x_28627:
        /* <DEDUP_REMOVED lines=23> */
.L_x_28609:
        /* <DEDUP_REMOVED lines=16> */
.L_x_28638:
[----:B------:R-:W-:Y:S05]  /*9e60*/  BRA `(.L_x_28610) ;  /* 0x00000000000c7947 */ /* 0x000fea0003800000 */
.L_x_28637:
[----:B------:R0:W-:Y:S01]  /*9e70*/  STG.E.64 desc[UR36][R16.64], R2 ;  /* 0x0000000210007986 */ /* 0x0001e2000c101b24 */
[----:B------:R-:W-:Y:S05]  /*9e80*/  BRA `(.L_x_28610) ;  /* 0x0000000000047947 */ /* 0x000fea0003800000 */
.L_x_28636:
[----:B------:R0:W-:Y:S02]  /*9e90*/  STG.E desc[UR36][R16.64], R2 ;  /* 0x0000000210007986 */ /* 0x0001e4000c101924 */
.L_x_28610:
[----:B------:R-:W-:-:S07]  /*9ea0*/  VIADD R19, R19, 0x80 ;  /* 0x0000008013137836 */ /* 0x000fce0000000000 */
.L_x_28562:
[----:B------:R-:W-:Y:S05]  /*9eb0*/  BSYNC B6 ;  /* 0x0000000000067941 */ /* 0x000fea0003800000 */
.L_x_28561:
        /* <DEDUP_REMOVED lines=306> */
.L_x_28639:
        /* <DEDUP_REMOVED lines=21> */
.L_x_28643:
[----:B------:R0:W5:Y:S01]  /*b330*/  LDG.E.U8 R10, desc[UR36][R2.64] ;  /* 0x00000024020a7981 */ /* 0x000162000c1e1100 */
[----:B------:R-:W-:Y:S01]  /*b340*/  IMAD.MOV.U32 R11, RZ, RZ, RZ ;  /* 0x000000ffff0b7224 */ /* 0x000fe200078e00ff */
[----:B------:R-:W-:Y:S06]  /*b350*/  BRA `(.L_x_28645) ;  /* 0x0000000c00487947 */ /* 0x000fec0003800000 */
.L_x_28642:
        /* <DEDUP_REMOVED lines=8> */
.L_x_28647:
[----:B------:R-:W2:Y:S02]  /*b3e0*/  LDG.E R10, desc[UR36][R2.64] ;  /* 0x00000024020a7981 */ /* 0x000ea4000c1e1900 */
[----:B--2---:R-:W-:Y:S01]  /*b3f0*/  SHF.R.S32.HI R11, RZ, 0x1f, R10 ;  /* 0x0000001fff0b7819 */ /* 0x004fe2000001140a */
[----:B------:R-:W-:Y:S06]  /*b400*/  BRA `(.L_x_28645) ;  /* 0x0000000c001c7947 */ /* 0x000fec0003800000 */
.L_x_28646:
[----:B------:R-:W2:Y:S02]  /*b410*/  LDG.E.S16 R10, desc[UR36][R2.64] ;  /* 0x00000024020a7981 */ /* 0x000ea4000c1e1700 */
[----:B--2---:R-:W-:Y:S01]  /*b420*/  SHF.R.S32.HI R11, RZ, 0x1f, R10 ;  /* 0x0000001fff0b7819 */ /* 0x004fe2000001140a */
[----:B------:R-:W-:Y:S06]  /*b430*/  BRA `(.L_x_28645) ;  /* 0x0000000c00107947 */ /* 0x000fec0003800000 */
.L_x_28641:
        /* <DEDUP_REMOVED lines=9> */
.L_x_28649:
[----:B------:R-:W2:Y:S02]  /*b4d0*/  LDG.E.U16 R2, desc[UR36][R2.64] ;  /* 0x0000002402027981 */ /* 0x000ea4000c1e1500 */
[----:B--2---:R-:W-:-:S06]  /*b4e0*/  HADD2.F32 R10, -RZ, R2.H0_H0 ;  /* 0x20000002ff0a7230 */ /* 0x004fcc0000004100 */
[----:B------:R-:W0:Y:S01]  /*b4f0*/  F2I.S64.TRUNC R10, R10 ;  /* 0x0000000a000a7311 */ /* 0x000e22000020d900 */
[----:B------:R-:W-:Y:S05]  /*b500*/  BRA `(.L_x_28645) ;  /* 0x0000000800dc7947 */ /* 0x000fea0003800000 */
.L_x_28648:
        /* <DEDUP_REMOVED lines=9> */
.L_x_28651:
[----:B------:R-:W2:Y:S02]  /*b5a0*/  LDG.E.U16 R2, desc[UR36][R2.64] ;  /* 0x0000002402027981 */ /* 0x000ea4000c1e1500 */
[----:B--2---:R-:W-:-:S06]  /*b5b0*/  HADD2.F32 R10, -RZ, R2.H0_H0 ;  /* 0x20000002ff0a7230 */ /* 0x004fcc0000004100 */
[----:B------:R-:W4:Y:S01]  /*b5c0*/  F2I.S64.TRUNC R10, R10 ;  /* 0x0000000a000a7311 */ /* 0x000f22000020d900 */
[----:B------:R-:W-:Y:S05]  /*b5d0*/  BRA `(.L_x_28645) ;  /* 0x0000000800a87947 */ /* 0x000fea0003800000 */
.L_x_28650:
[----:B------:R-:W2:Y:S02]  /*b5e0*/  LDG.E.64 R2, desc[UR36][R2.64] ;  /* 0x0000002402027981 */ /* 0x000ea4000c1e1b00 */
[----:B--2---:R0:W1:Y:S01]  /*b5f0*/  F2I.S64.F64.TRUNC R10, R2 ;  /* 0x00000002000a7311 */ /* 0x004062000030d900 */
[----:B------:R-:W-:Y:S05]  /*b600*/  BRA `(.L_x_28645) ;  /* 0x00000008009c7947 */ /* 0x000fea0003800000 */
.L_x_28640:
        /* <DEDUP_REMOVED lines=13> */
.L_x_28654:
[----:B------:R-:W2:Y:S02]  /*b6e0*/  LDG.E.64 R2, desc[UR36][R2.64] ;  /* 0x0000002402027981 */ /* 0x000ea4000c1e1b00 */
[----:B--2---:R0:W1:Y:S01]  /*b6f0*/  F2I.S64.F64.TRUNC R10, R2 ;  /* 0x00000002000a7311 */ /* 0x004062000030d900 */
[----:B------:R-:W-:Y:S05]  /*b700*/  BRA `(.L_x_28645) ;  /* 0x00000008005c7947 */ /* 0x000fea0003800000 */
.L_x_28653:
        /* <DEDUP_REMOVED lines=27> */
.L_x_28656:
        /* <DEDUP_REMOVED lines=14> */
.L_x_28655:
[----:B------:R-:W2:Y:S02]  /*b9a0*/  LDG.E.U16 R10, desc[UR36][R2.64] ;  /* 0x00000024020a7981 */ /* 0x000ea4000c1e1500 */
[----:B--2---:R-:W-:-:S06]  /*b9b0*/  IMAD.U32 R10, R10, 0x10000, RZ ;  /* 0x000100000a0a7824 */ /* 0x004fcc00078e00ff */
[----:B------:R-:W0:Y:S01]  /*b9c0*/  F2I.S64.TRUNC R10, R10 ;  /* 0x0000000a000a7311 */ /* 0x000e22000020d900 */
[----:B------:R-:W-:Y:S05]  /*b9d0*/  BRA `(.L_x_28645) ;  /* 0x0000000400a87947 */ /* 0x000fea0003800000 */
.L_x_28652:
        /* <DEDUP_REMOVED lines=11> */
.L_x_28659:
        /* <DEDUP_REMOVED lines=21> */
.L_x_28663:
[----:B------:R-:W-:Y:S05]  /*bbe0*/  BSYNC B1 ;  /* 0x0000000000017941 */ /* 0x000fea0003800000 */
.L_x_28662:
[----:B------:R-:W-:Y:S01]  /*bbf0*/  IMAD.SHL.U32 R2, R2, 0x100000, RZ ;  /* 0x0010000002027824 */ /* 0x000fe200078e00ff */
[----:B------:R-:W-:-:S04]  /*bc00*/  LEA R3, R0, 0x3b800000, 0x17 ;  /* 0x3b80000000037811 */ /* 0x000fc800078eb8ff */
[----:B------:R-:W-:-:S07]  /*bc10*/  LOP3.LUT R10, R3, R2, R10, 0xfe, !PT ;  /* 0x00000002030a7212 */ /* 0x000fce00078efe0a */
.L_x_28661:
[----:B------:R-:W-:Y:S05]  /*bc20*/  BSYNC B0 ;  /* 0x0000000000007941 */ /* 0x000fea0003800000 */
.L_x_28660:
[----:B------:R-:W0:Y:S01]  /*bc30*/  F2I.S64.TRUNC R10, R10 ;  /* 0x0000000a000a7311 */ /* 0x000e22000020d900 */
[----:B------:R-:W-:Y:S05]  /*bc40*/  BRA `(.L_x_28645) ;  /* 0x00000004000c7947 */ /* 0x000fea0003800000 */
.L_x_28658:
        /* <DEDUP_REMOVED lines=21> */
.L_x_28667:
[----:B------:R-:W-:Y:S05]  /*bda0*/  BSYNC B1 ;  /* 0x0000000000017941 */ /* 0x000fea0003800000 */
.L_x_28666:
[----:B------:R-:W-:Y:S01]  /*bdb0*/  IMAD.SHL.U32 R2, R2, 0x200000, RZ ;  /* 0x0020000002027824 */ /* 0x000fe200078e00ff */
[----:B------:R-:W-:-:S04]  /*bdc0*/  LEA R3, R0, 0x37800000, 0x17 ;  /* 0x3780000000037811 */ /* 0x000fc800078eb8ff */
[----:B------:R-:W-:-:S07]  /*bdd0*/  LOP3.LUT R10, R3, R2, R10, 0xfe, !PT ;  /* 0x00000002030a7212 */ /* 0x000fce00078efe0a */
.L_x_28665:
[----:B------:R-:W-:Y:S05]  /*bde0*/  BSYNC B0 ;  /* 0x0000000000007941 */ /* 0x000fea0003800000 */
.L_x_28664:
[----:B------:R-:W0:Y:S01]  /*bdf0*/  F2I.S64.TRUNC R10, R10 ;  /* 0x0000000a000a7311 */ /* 0x000e22000020d900 */
[----:B------:R-:W-:Y:S05]  /*be00*/  BRA `(.L_x_28645) ;  /* 0x00000000009c7947 */ /* 0x000fea0003800000 */
.L_x_28657:
        /* <DEDUP_REMOVED lines=14> */
.L_x_28671:
[----:B------:R-:W-:Y:S05]  /*bef0*/  BSYNC B0 ;  /* 0x0000000000007941 */ /* 0x000fea0003800000 */
.L_x_28670:
[----:B------:R-:W0:Y:S01]  /*bf00*/  F2I.S64.TRUNC R10, R10 ;  /* 0x0000000a000a7311 */ /* 0x000e22000020d900 */
[----:B------:R-:W-:Y:S05]  /*bf10*/  BRA `(.L_x_28645) ;  /* 0x0000000000587947 */ /* 0x000fea0003800000 */
.L_x_28644:
        /* <DEDUP_REMOVED lines=16> */
.L_x_28672:
[----:B------:R-:W-:Y:S01]  /*c020*/  CS2R R10, SRZ ;  /* 0x00000000000a7805 */ /* 0x000fe2000001ff00 */
[----:B------:R-:W-:Y:S06]  /*c030*/  BRA `(.L_x_28645) ;  /* 0x0000000000107947 */ /* 0x000fec0003800000 */
.L_x_28669:
[----:B------:R0:W5:Y:S01]  /*c040*/  LDG.E.64 R10, desc[UR36][R2.64] ;  /* 0x00000024020a7981 */ /* 0x000162000c1e1b00 */
[----:B------:R-:W-:Y:S05]  /*c050*/  BRA `(.L_x_28645) ;  /* 0x0000000000087947 */ /* 0x000fea0003800000 */
.L_x_28668:
[----:B------:R0:W5:Y:S01]  /*c060*/  LDG.E R10, desc[UR36][R2.64] ;  /* 0x00000024020a7981 */ /* 0x000162000c1e1900 */
[----:B------:R-:W-:-:S07]  /*c070*/  IMAD.MOV.U32 R11, RZ, RZ, RZ ;  /* 0x000000ffff0b7224 */ /* 0x000fce00078e00ff */
.L_x_28645:
        /* <DEDUP_REMOVED lines=8> */
[----:B--2---:R-:W-:Y:S05]  /*c100*/  CALL.REL.NOINC `($__internal_35_$__cuda_sm20_div_s64) ;  /* 0x0000001000987944 */ /* 0x004fea0003c00000 */
[----:B------:R-:W-:Y:S02]  /*c110*/  IMAD.MOV.U32 R2, RZ, RZ, R0 ;  /* 0x000000ffff027224 */ /* 0x000fe400078e0000 */
[----:B------:R-:W-:Y:S01]  /*c120*/  IMAD.MOV.U32 R5, RZ, RZ, R3 ;  /* 0x000000ffff057224 */ /* 0x000fe200078e0003 */
[----:B------:R-:W-:Y:S06]  /*c130*/  BRA `(.L_x_28675) ;  /* 0x0000000000507947 */ /* 0x000fec0003800000 */
.L_x_28674:
[----:B------:R-:W-:Y:S01]  /*c140*/  ULDC UR4, c[0x0][0x428] ;  /* 0x00010a0000047ab9 */ /* 0x000fe20000000800 */
[----:B--2---:R-:W-:Y:S01]  /*c150*/  IMAD.MOV.U32 R2, RZ, RZ, RZ ;  /* 0x000000ffff027224 */ /* 0x004fe200078e00ff */
        /* <DEDUP_REMOVED lines=18> */
.L_x_28675:
[----:B------:R-:W-:Y:S05]  /*c280*/  BSYNC B0 ;  /* 0x0000000000007941 */ /* 0x000fea0003800000 */
.L_x_28673:
        /* <DEDUP_REMOVED lines=16> */
.L_x_28679:
        /* <DEDUP_REMOVED lines=19> */
.L_x_28680:
[----:B------:R-:W-:Y:S05]  /*c4c0*/  BSYNC B1 ;  /* 0x0000000000017941 */ /* 0x000fea0003800000 */
.L_x_28678:
[----:B------:R-:W-:-:S04]  /*c4d0*/  SEL R0, RZ, 0xffffffff, !P0 ;  /* 0xffffffffff007807 */ /* 0x000fc80004000000 */
[----:B------:R-:W-:-:S05]  /*c4e0*/  IADD3 R2, P0, R0, R2, RZ ;  /* 0x0000000200027210 */ /* 0x000fca0007f1e0ff */
[----:B------:R-:W-:-:S08]  /*c4f0*/  IMAD.X R5, R0, 0x1, R5, P0 ;  /* 0x0000000100057824 */ /* 0x000fd000000e0605 */
.L_x_28677:
[----:B------:R-:W-:Y:S05]  /*c500*/  BSYNC B0 ;  /* 0x0000000000007941 */ /* 0x000fea0003800000 */
.L_x_28676:
        /* <DEDUP_REMOVED lines=15> */
.L_x_28684:
[----:B------:R-:W-:Y:S01]  /*c600*/  STG.E.U8 desc[UR36][R16.64], R2 ;  /* 0x0000000210007986 */ /* 0x000fe2000c101124 */
[----:B------:R-:W-:Y:S05]  /*c610*/  EXIT ;  /* 0x000000000000794d */ /* 0x000fea0003800000 */
.L_x_28683:
        /* <DEDUP_REMOVED lines=8> */
.L_x_28687:
[----:B------:R-:W-:Y:S01]  /*c6a0*/  STG.E desc[UR36][R16.64], R2 ;  /* 0x0000000210007986 */ /* 0x000fe2000c101924 */
[----:B------:R-:W-:Y:S05]  /*c6b0*/  EXIT ;  /* 0x000000000000794d */ /* 0x000fea0003800000 */
.L_x_28686:
[----:B------:R-:W-:Y:S01]  /*c6c0*/  STG.E.U16 desc[UR36][R16.64], R2 ;  /* 0x0000000210007986 */ /* 0x000fe2000c101524 */
[----:B------:R-:W-:Y:S05]  /*c6d0*/  EXIT ;  /* 0x000000000000794d */ /* 0x000fea0003800000 */
.L_x_28682:
        /* <DEDUP_REMOVED lines=9> */
.L_x_28689:
[----:B------:R-:W0:Y:S02]  /*c770*/  I2F.S64 R0, R2 ;  /* 0x0000000200007312 */ /* 0x000e240000301400 */
[----:B0-----:R-:W-:-:S05]  /*c780*/  F2FP.F16.F32.PACK_AB R0, RZ, R0 ;  /* 0x00000000ff00723e */ /* 0x001fca00000000ff */
[----:B------:R-:W-:Y:S01]  /*c790*/  STG.E.U16 desc[UR36][R16.64], R0 ;  /* 0x0000000010007986 */ /* 0x000fe2000c101524 */
[----:B------:R-:W-:Y:S05]  /*c7a0*/  EXIT ;  /* 0x000000000000794d */ /* 0x000fea0003800000 */
.L_x_28688:
        /* <DEDUP_REMOVED lines=10> */
.L_x_28691:
[----:B------:R-:W0:Y:S02]  /*c850*/  I2F.S64 R2, R2 ;  /* 0x0000000200027312 */ /* 0x000e240000301400 */
[----:B0-----:R-:W-:-:S04]  /*c860*/  F2FP.F16.F32.PACK_AB R3, RZ, R2 ;  /* 0x00000002ff03723e */ /* 0x001fc800000000ff */
[----:B------:R-:W-:-:S05]  /*c870*/  PRMT R3, R3, 0x5410, RZ ;  /* 0x0000541003037816 */ /* 0x000fca00000000ff */
[----:B------:R-:W-:Y:S01]  /*c880*/  STG.E desc[UR36][R16.64], R3 ;  /* 0x0000000310007986 */ /* 0x000fe2000c101924 */
[----:B------:R-:W-:Y:S05]  /*c890*/  EXIT ;  /* 0x000000000000794d */ /* 0x000fea0003800000 */
.L_x_28690:
[----:B------:R-:W0:Y:S02]  /*c8a0*/  I2F.F64.S64 R2, R2 ;  /* 0x0000000200027312 */ /* 0x000e240000301c00 */
[----:B0-----:R-:W-:Y:S01]  /*c8b0*/  STG.E.64 desc[UR36][R16.64], R2 ;  /* 0x0000000210007986 */ /* 0x001fe2000c101b24 */
[----:B------:R-:W-:Y:S05]  /*c8c0*/  EXIT ;  /* 0x000000000000794d */ /* 0x000fea0003800000 */
.L_x_28681:
        /* <DEDUP_REMOVED lines=13> */
.L_x_28694:
[----:B------:R-:W0:Y:S01]  /*c9a0*/  I2F.F64.S64 R4, R2 ;  /* 0x0000000200047312 */ /* 0x000e220000301c00 */
[----:B------:R-:W-:-:S05]  /*c9b0*/  CS2R R6, SRZ ;  /* 0x0000000000067805 */ /* 0x000fca000001ff00 */
[----:B0-----:R-:W-:Y:S01]  /*c9c0*/  STG.E.128 desc[UR36][R16.64], R4 ;  /* 0x0000000410007986 */ /* 0x001fe2000c101d24 */
[----:B------:R-:W-:Y:S05]  /*c9d0*/  EXIT ;  /* 0x000000000000794d */ /* 0x000fea0003800000 */
.L_x_28693:
        /* <DEDUP_REMOVED lines=21> */
.L_x_28698:
[----:B------:R-:W-:Y:S05]  /*cb30*/  BSYNC B0 ;  /* 0x0000000000007941 */ /* 0x000fea0003800000 */
.L_x_28697:
[----:B------:R-:W-:-:S05]  /*cb40*/  LOP3.LUT R5, R0, R5, RZ, 0xfc, !PT ;  /* 0x0000000500057212 */ /* 0x000fca00078efcff */
[----:B------:R-:W-:Y:S01]  /*cb50*/  STG.E.U8 desc[UR36][R16.64], R5 ;  /* 0x0000000510007986 */ /* 0x000fe2000c101124 */
[----:B------:R-:W-:Y:S05]  /*cb60*/  EXIT ;  /* 0x000000000000794d */ /* 0x000fea0003800000 */
.L_x_28696:
        /* <DEDUP_REMOVED lines=13> */
.L_x_28700:
[----:B------:R-:W-:Y:S01]  /*cc40*/  IMAD.MOV.U32 R0, RZ, RZ, 0x7f ;  /* 0x0000007fff007424 */ /* 0x000fe200078e00ff */
[----:B------:R-:W-:-:S04]  /*cc50*/  ISETP.GT.U32.AND P0, PT, R4, 0x7f800000, PT ;  /* 0x7f8000000400780c */ /* 0x000fc80003f04070 */
[----:B------:R-:W-:-:S09]  /*cc60*/  SEL R0, R0, 0x7c, P0 ;  /* 0x0000007c00007807 */ /* 0x000fd20000000000 */
.L_x_28701:
[----:B------:R-:W-:Y:S05]  /*cc70*/  BSYNC B0 ;  /* 0x0000000000007941 */ /* 0x000fea0003800000 */
.L_x_28699:
[----:B------:R-:W-:-:S04]  /*cc80*/  LOP3.LUT R2, R3, 0x80000000, RZ, 0xc0, !PT ;  /* 0x8000000003027812 */ /* 0x000fc800078ec0ff */
[----:B------:R-:W-:-:S04]  /*cc90*/  SHF.R.U32.HI R3, RZ, 0x18, R2 ;  /* 0x00000018ff037819 */ /* 0x000fc80000011602 */
[----:B------:R-:W-:-:S05]  /*cca0*/  LOP3.LUT R3, R0, R3, RZ, 0xfc, !PT ;  /* 0x0000000300037212 */ /* 0x000fca00078efcff */
[----:B------:R-:W-:Y:S01]  /*ccb0*/  STG.E.U8 desc[UR36][R16.64], R3 ;  /* 0x0000000310007986 */ /* 0x000fe2000c101124 */
[----:B------:R-:W-:Y:S05]  /*ccc0*/  EXIT ;  /* 0x000000000000794d */ /* 0x000fea0003800000 */
.L_x_28695:
[----:B------:R-:W0:Y:S02]  /*ccd0*/  I2F.S64 R0, R2 ;  /* 0x0000000200007312 */ /* 0x000e240000301400 */
[----:B0-----:R-:W-:-:S05]  /*cce0*/  F2FP.BF16.F32.PACK_AB R0, RZ, R0 ;  /* 0x00000000ff00723e */ /* 0x001fca00000010ff */
[----:B------:R-:W-:Y:S01]  /*ccf0*/  STG.E.U16 desc[UR36][R16.64], R0 ;  /* 0x0000000010007986 */ /* 0x000fe2000c101524 */
[----:B------:R-:W-:Y:S05]  /*cd00*/  EXIT ;  /* 0x000000000000794d */ /* 0x000fea0003800000 */
.L_x_28692:
        /* <DEDUP_REMOVED lines=10> */
.L_x_28704:
        /* <DEDUP_REMOVED lines=17> */
.L_x_28707:
[----:B------:R-:W-:-:S04]  /*cec0*/  LOP3.LUT R2, R3, 0x80000000, RZ, 0xc0, !PT ;  /* 0x8000000003027812 */ /* 0x000fc800078ec0ff */
[----:B------:R-:W-:-:S04]  /*ced0*/  SHF.R.U32.HI R3, RZ, 0x18, R2 ;  /* 0x00000018ff037819 */ /* 0x000fc80000011602 */
[----:B------:R-:W-:-:S04]  /*cee0*/  LOP3.LUT R0, R0, R3, RZ, 0xfc, !PT ;  /* 0x0000000300007212 */ /* 0x000fc800078efcff */
[----:B------:R-:W-:-:S07]  /*cef0*/  PRMT R8, R0, 0x7610, R8 ;  /* 0x0000761000087816 */ /* 0x000fce0000000008 */
.L_x_28706:
[----:B------:R-:W-:Y:S05]  /*cf00*/  BSYNC B0 ;  /* 0x0000000000007941 */ /* 0x000fea0003800000 */
.L_x_28705:
[----:B------:R-:W-:Y:S01]  /*cf10*/  STG.E.U8 desc[UR36][R16.64], R8 ;  /* 0x0000000810007986 */ /* 0x000fe2000c101124 */
[----:B------:R-:W-:Y:S05]  /*cf20*/  EXIT ;  /* 0x000000000000794d */ /* 0x000fea0003800000 */
.L_x_28703:
        /* <DEDUP_REMOVED lines=17> */
.L_x_28710:
[----:B------:R-:W-:-:S04]  /*d040*/  LOP3.LUT R2, R3, 0x80000000, RZ, 0xc0, !PT ;  /* 0x8000000003027812 */ /* 0x000fc800078ec0ff */
[----:B------:R-:W-:-:S04]  /*d050*/  SHF.R.U32.HI R3, RZ, 0x18, R2 ;  /* 0x00000018ff037819 */ /* 0x000fc80000011602 */
[----:B------:R-:W-:-:S04]  /*d060*/  LOP3.LUT R0, R0, R3, RZ, 0xfc, !PT ;  /* 0x0000000300007212 */ /* 0x000fc800078efcff */
[----:B------:R-:W-:-:S07]  /*d070*/  PRMT R8, R0, 0x7610, R8 ;  /* 0x0000761000087816 */ /* 0x000fce0000000008 */
.L_x_28709:
[----:B------:R-:W-:Y:S05]  /*d080*/  BSYNC B0 ;  /* 0x0000000000007941 */ /* 0x000fea0003800000 */
.L_x_28708:
[----:B------:R-:W-:Y:S01]  /*d090*/  STG.E.U8 desc[UR36][R16.64], R8 ;  /* 0x0000000810007986 */ /* 0x000fe2000c101124 */
[----:B------:R-:W-:Y:S05]  /*d0a0*/  EXIT ;  /* 0x000000000000794d */ /* 0x000fea0003800000 */
.L_x_28702:
        /* <DEDUP_REMOVED lines=23> */
.L_x_28685:
        /* <DEDUP_REMOVED lines=16> */
.L_x_28713:
[----:B------:R-:W-:Y:S05]  /*d320*/  EXIT ;  /* 0x000000000000794d */ /* 0x000fea0003800000 */
.L_x_28712:
[----:B------:R-:W-:Y:S01]  /*d330*/  STG.E.64 desc[UR36][R16.64], R2 ;  /* 0x0000000210007986 */ /* 0x000fe2000c101b24 */
[----:B------:R-:W-:Y:S05]  /*d340*/  EXIT ;  /* 0x000000000000794d */ /* 0x000fea0003800000 */
.L_x_28711:
[----:B------:R-:W-:Y:S01]  /*d350*/  STG.E desc[UR36][R16.64], R2 ;  /* 0x0000000210007986 */ /* 0x000fe2000c101924 */
[----:B------:R-:W-:Y:S05]  /*d360*/  EXIT ;  /* 0x000000000000794d */ /* 0x000fea0003800000 */
        .weak           $__internal_35_$__cuda_sm20_div_s64
        .type           $__internal_35_$__cuda_sm20_div_s64,@function
        .size           $__internal_35_$__cuda_sm20_div_s64,($__internal_36_$__cuda_sm20_rem_s64 - $__internal_35_$__cuda_sm20_div_s64)
$__internal_35_$__cuda_sm20_div_s64:
[----:B------:R-:W-:Y:S02]  /*d370*/  UIADD3 UR4, UP1, URZ, -UR38, URZ ;  /* 0x800000263f047290 */ /* 0x000fe4000ff3e03f */
[----:B------:R-:W-:Y:S02]  /*d380*/  UISETP.GE.AND UP0, UPT, UR39, URZ, UPT ;  /* 0x0000003f2700728c */ /* 0x000fe4000bf06270 */
[----:B------:R-:W-:Y:S02]  /*d390*/  UIADD3.X UR5, URZ, ~UR39, URZ, UP1, !UPT ;  /* 0x800000273f057290 */ /* 0x000fe40008ffe43f */
[----:B------:R-:W-:Y:S02]  /*d3a0*/  USEL UR4, UR4, UR38, !UP0 ;  /* 0x0000002604047287 */ /* 0x000fe4000c000000 */
[----:B------:R-:W-:-:S09]  /*d3b0*/  USEL UR5, UR5, UR39, !UP0 ;  /* 0x0000002705057287 */ /* 0x000fd2000c000000 */
[----:B------:R-:W0:Y:S08]  /*d3c0*/  I2F.U64.RP R14, UR4 ;  /* 0x00000004000e7d12 */ /* 0x000e300008309000 */
[----:B0-----:R-:W0:Y:S02]  /*d3d0*/  MUFU.RCP R14, R14 ;  /* 0x0000000e000e7308 */ /* 0x001e240000001000 */
[----:B0-----:R-:W-:-:S06]  /*d3e0*/  VIADD R7, R14, 0x1ffffffe ;  /* 0x1ffffffe0e077836 */ /* 0x001fcc0000000000 */
[----:B------:R-:W0:Y:S02]  /*d3f0*/  F2I.U64.TRUNC R6, R7 ;  /* 0x0000000700067311 */ /* 0x000e24000020d800 */
[----:B0-----:R-:W-:-:S04]  /*d400*/  IMAD.WIDE.U32 R8, R6, UR4, RZ ;  /* 0x0000000406087c25 */ /* 0x001fc8000f8e00ff */
[----:B------:R-:W-:Y:S01]  /*d410*/  IMAD R9, R6, UR5, R9 ;  /* 0x0000000506097c24 */ /* 0x000fe2000f8e0209 */
[----:B------:R-:W-:-:S03]  /*d420*/  IADD3 R5, P0, RZ, -R8, RZ ;  /* 0x80000008ff057210 */ /* 0x000fc60007f1e0ff */
[----:B------:R-:W-:Y:S02]  /*d430*/  IMAD R9, R7, UR4, R9 ;  /* 0x0000000407097c24 */ /* 0x000fe4000f8e0209 */
[----:B------:R-:W-:-:S04]  /*d440*/  IMAD.HI.U32 R8, R6, R5, RZ ;  /* 0x0000000506087227 */ /* 0x000fc800078e00ff */
[----:B------:R-:W-:Y:S02]  /*d450*/  IMAD.X R15, RZ, RZ, ~R9, P0 ;  /* 0x000000ffff0f7224 */ /* 0x000fe400000e0e09 */
[----:B------:R-:W-:Y:S02]  /*d460*/  IMAD.MOV.U32 R9, RZ, RZ, R6 ;  /* 0x000000ffff097224 */ /* 0x000fe400078e0006 */
[----:B------:R-:W-:-:S04]  /*d470*/  IMAD.WIDE.U32 R8, P0, R6, R15, R8 ;  /* 0x0000000f06087225 */ /* 0x000fc80007800008 */
[C---:B------:R-:W-:Y:S02]  /*d480*/  IMAD R6, R7.reuse, R15, RZ ;  /* 0x0000000f07067224 */ /* 0x040fe400078e02ff */
[----:B------:R-:W-:-:S04]  /*d490*/  IMAD.HI.U32 R9, P1, R7, R5, R8 ;  /* 0x0000000507097227 */ /* 0x000fc80007820008 */
[----:B------:R-:W-:Y:S01]  /*d4a0*/  IMAD.HI.U32 R5, R7, R15, RZ ;  /* 0x0000000f07057227 */ /* 0x000fe200078e00ff */
[----:B------:R-:W-:-:S03]  /*d4b0*/  IADD3 R9, P2, R6, R9, RZ ;  /* 0x0000000906097210 */ /* 0x000fc60007f5e0ff */
[----:B------:R-:W-:Y:S02]  /*d4c0*/  IMAD.X R5, R5, 0x1, R7, P0 ;  /* 0x0000000105057824 */ /* 0x000fe400000e0607 */
[----:B------:R-:W-:-:S03]  /*d4d0*/  IMAD.WIDE.U32 R6, R9, UR4, RZ ;  /* 0x0000000409067c25 */ /* 0x000fc6000f8e00ff */
[----:B------:R-:W-:Y:S01]  /*d4e0*/  IADD3.X R5, RZ, RZ, R5, P2, P1 ;  /* 0x000000ffff057210 */ /* 0x000fe200017e2405 */
[----:B------:R-:W-:Y:S01]  /*d4f0*/  IMAD R8, R9, UR5, R7 ;  /* 0x0000000509087c24 */ /* 0x000fe2000f8e0207 */
[----:B------:R-:W-:Y:S02]  /*d500*/  IADD3 R7, P0, RZ, -R6, RZ ;  /* 0x80000006ff077210 */ /* 0x000fe40007f1e0ff */
[----:B------:R-:W-:Y:S01]  /*d510*/  ISETP.GE.AND P1, PT, R3, RZ, PT ;  /* 0x000000ff0300720c */ /* 0x000fe20003f26270 */
[----:B------:R-:W-:Y:S01]  /*d520*/  IMAD R6, R5, UR4, R8 ;  /* 0x0000000405067c24 */ /* 0x000fe2000f8e0208 */
[----:B------:R-:W-:Y:S01]  /*d530*/  IADD3 R15, P2, RZ, -R0, RZ ;  /* 0x80000000ff0f7210 */ /* 0x000fe20007f5e0ff */
[----:B------:R-:W-:-:S04]  /*d540*/  IMAD.HI.U32 R8, R9, R7, RZ ;  /* 0x0000000709087227 */ /* 0x000fc800078e00ff */
[----:B------:R-:W-:Y:S02]  /*d550*/  IMAD.X R6, RZ, RZ, ~R6, P0 ;  /* 0x000000ffff067224 */ /* 0x000fe400000e0e06 */
[----:B------:R-:W-:Y:S02]  /*d560*/  IMAD.X R14, RZ, RZ, ~R3, P2 ;  /* 0x000000ffff0e7224 */ /* 0x000fe400010e0e03 */
[----:B------:R-:W-:-:S04]  /*d570*/  IMAD.WIDE.U32 R8, P0, R9, R6, R8 ;  /* 0x0000000609087225 */ /* 0x000fc80007800008 */
[----:B------:R-:W-:Y:S01]  /*d580*/  IMAD.HI.U32 R8, P3, R5, R7, R8 ;  /* 0x0000000705087227 */ /* 0x000fe20007860008 */
[----:B------:R-:W-:-:S03]  /*d590*/  SEL R9, R15, R0, !P1 ;  /* 0x000000000f097207 */ /* 0x000fc60004800000 */
[CC--:B------:R-:W-:Y:S02]  /*d5a0*/  IMAD R7, R5.reuse, R6.reuse, RZ ;  /* 0x0000000605077224 */ /* 0x0c0fe400078e02ff */
[----:B------:R-:W-:-:S03]  /*d5b0*/  IMAD.HI.U32 R0, R5, R6, RZ ;  /* 0x0000000605007227 */ /* 0x000fc600078e00ff */
[----:B------:R-:W-:Y:S01]  /*d5c0*/  IADD3 R8, P4, R7, R8, RZ ;  /* 0x0000000807087210 */ /* 0x000fe20007f9e0ff */
[----:B------:R-:W-:Y:S01]  /*d5d0*/  IMAD.X R0, R0, 0x1, R5, P0 ;  /* 0x0000000100007824 */ /* 0x000fe200000e0605 */
[----:B------:R-:W-:Y:S01]  /*d5e0*/  SEL R5, R14, R3, !P1 ;  /* 0x000000030e057207 */ /* 0x000fe20004800000 */
        /* <DEDUP_REMOVED lines=9> */
[----:B------:R-:W-:-:S04]  /*d680*/  IMAD.WIDE.U32 R6, R15, UR4, RZ ;  /* 0x000000040f067c25 */ /* 0x000fc8000f8e00ff */
[----:B------:R-:W-:Y:S02]  /*d690*/  IMAD.X R0, RZ, RZ, R0, P1 ;  /* 0x000000ffff007224 */ /* 0x000fe400008e0600 */
[C---:B------:R-:W-:Y:S01]  /*d6a0*/  IMAD R21, R15.reuse, UR5, R7 ;  /* 0x000000050f157c24 */ /* 0x040fe2000f8e0207 */
[----:B------:R-:W-:Y:S02]  /*d6b0*/  IADD3 R7, P1, -R6, R9, RZ ;  /* 0x0000000906077210 */ /* 0x000fe40007f3e1ff */
[----:B------:R-:W-:Y:S01]  /*d6c0*/  IADD3 R6, P2, R15, 0x1, RZ ;  /* 0x000000010f067810 */ /* 0x000fe20007f5e0ff */
[----:B------:R-:W-:Y:S01]  /*d6d0*/  IMAD R8, R0, UR4, R21 ;  /* 0x0000000400087c24 */ /* 0x000fe2000f8e0215 */
[----:B------:R-:W-:-:S03]  /*d6e0*/  ISETP.GE.U32.AND P0, PT, R7, UR4, PT ;  /* 0x0000000407007c0c */ /* 0x000fc6000bf06070 */
[----:B------:R-:W-:Y:S01]  /*d6f0*/  IMAD.X R8, R5, 0x1, ~R8, P1 ;  /* 0x0000000105087824 */ /* 0x000fe200008e0e08 */
[----:B------:R-:W-:Y:S01]  /*d700*/  IADD3 R14, P1, R7, -UR4, RZ ;  /* 0x80000004070e7c10 */ /* 0x000fe2000ff3e0ff */
[----:B------:R-:W-:-:S03]  /*d710*/  IMAD.X R5, RZ, RZ, R0, P2 ;  /* 0x000000ffff057224 */ /* 0x000fc600010e0600 */
[C---:B------:R-:W-:Y:S02]  /*d720*/  ISETP.GE.U32.AND.EX P0, PT, R8.reuse, UR5, PT, P0 ;  /* 0x0000000508007c0c */ /* 0x040fe4000bf06100 */
[----:B------:R-:W-:Y:S02]  /*d730*/  IADD3.X R9, R8, ~UR5, RZ, P1, !PT ;  /* 0x8000000508097c10 */ /* 0x000fe40008ffe4ff */
[----:B------:R-:W-:Y:S02]  /*d740*/  SEL R7, R14, R7, P0 ;  /* 0x000000070e077207 */ /* 0x000fe40000000000 */
[----:B------:R-:W-:Y:S02]  /*d750*/  SEL R15, R6, R15, P0 ;  /* 0x0000000f060f7207 */ /* 0x000fe40000000000 */
[----:B------:R-:W-:Y:S02]  /*d760*/  SEL R8, R9, R8, P0 ;  /* 0x0000000809087207 */ /* 0x000fe40000000000 */
[----:B------:R-:W-:-:S02]  /*d770*/  ISETP.GE.U32.AND P1, PT, R7, UR4, PT ;  /* 0x0000000407007c0c */ /* 0x000fc4000bf26070 */
[----:B------:R-:W-:Y:S02]  /*d780*/  SEL R6, R5, R0, P0 ;  /* 0x0000000005067207 */ /* 0x000fe40000000000 */
[----:B------:R-:W-:Y:S02]  /*d790*/  IADD3 R0, P2, R15, 0x1, RZ ;  /* 0x000000010f007810 */ /* 0x000fe40007f5e0ff */
[----:B------:R-:W-:Y:S02]  /*d7a0*/  ISETP.GE.U32.AND.EX P0, PT, R8, UR5, PT, P1 ;  /* 0x0000000508007c0c */ /* 0x000fe4000bf06110 */
[----:B------:R-:W-:Y:S01]  /*d7b0*/  LOP3.LUT R7, R3, UR39, RZ, 0x3c, !PT ;  /* 0x0000002703077c12 */ /* 0x000fe2000f8e3cff */
[----:B------:R-:W-:Y:S01]  /*d7c0*/  IMAD.X R5, RZ, RZ, R6, P2 ;  /* 0x000000ffff057224 */ /* 0x000fe200010e0606 */
[----:B------:R-:W-:Y:S02]  /*d7d0*/  SEL R0, R0, R15, P0 ;  /* 0x0000000f00007207 */ /* 0x000fe40000000000 */
[----:B------:R-:W-:-:S02]  /*d7e0*/  ISETP.GE.AND P1, PT, R7, RZ, PT ;  /* 0x000000ff0700720c */ /* 0x000fc40003f26270 */
[----:B------:R-:W-:Y:S02]  /*d7f0*/  SEL R3, R5, R6, P0 ;  /* 0x0000000605037207 */ /* 0x000fe40000000000 */
[-C--:B------:R-:W-:Y:S02]  /*d800*/  IADD3 R5, P2, RZ, -R0.reuse, RZ ;  /* 0x80000000ff057210 */ /* 0x080fe40007f5e0ff */
[----:B------:R-:W-:Y:S02]  /*d810*/  ISETP.NE.U32.AND P0, PT, RZ, UR38, PT ;  /* 0x00000026ff007c0c */ /* 0x000fe4000bf05070 */
[----:B------:R-:W-:Y:S01]  /*d820*/  SEL R0, R5, R0, !P1 ;  /* 0x0000000005007207 */ /* 0x000fe20004800000 */
[----:B------:R-:W-:Y:S01]  /*d830*/  IMAD.X R6, RZ, RZ, ~R3, P2 ;  /* 0x000000ffff067224 */ /* 0x000fe200010e0e03 */
[----:B------:R-:W-:Y:S01]  /*d840*/  ISETP.NE.AND.EX P0, PT, RZ, UR39, PT, P0 ;  /* 0x00000027ff007c0c */ /* 0x000fe2000bf05300 */
[----:B------:R-:W-:-:S03]  /*d850*/  IMAD.MOV.U32 R5, RZ, RZ, 0x0 ;  /* 0x00000000ff057424 */ /* 0x000fc600078e00ff */
[----:B------:R-:W-:Y:S02]  /*d860*/  SEL R3, R6, R3, !P1 ;  /* 0x0000000306037207 */ /* 0x000fe40004800000 */
[----:B------:R-:W-:Y:S02]  /*d870*/  SEL R0, R0, 0xffffffff, P0 ;  /* 0xffffffff00007807 */ /* 0x000fe40000000000 */
[----:B------:R-:W-:Y:S01]  /*d880*/  SEL R3, R3, 0xffffffff, P0 ;  /* 0xffffffff03037807 */ /* 0x000fe20000000000 */
[----:B------:R-:W-:Y:S06]  /*d890*/  RET.REL.NODEC R4 `(_ZN2at6native18elementwise_kernelILi128ELi4EZNS0_15gpu_kernel_implINS0_13BUnaryFunctorIlllZZZNS0_15binary_internal21div_floor_kernel_cudaERNS_18TensorIteratorBaseEENKUlvE_clEvENKUlvE2_clEvEUlllE_EEEEvS6_RKT_EUliE_EEviT1_) ;  /* 0xffffff2404d87950 */ /* 0x000fec0003c3ffff */
        .weak           $__internal_36_$__cuda_sm20_rem_s64
        .type           $__internal_36_$__cuda_sm20_rem_s64,@function
        .size           $__internal_36_$__cuda_sm20_rem_s64,(.L_x_37714 - $__internal_36_$__cuda_sm20_rem_s64)
$__internal_36_$__cuda_sm20_rem_s64:
        /* <DEDUP_REMOVED lines=20> */
[----:B------:R-:W-:Y:S02]  /*d9e0*/  IADD3 R9, P2, R6, R9, RZ ;  /* 0x0000000906097210 */ /* 0x000fe40007f5e0ff */
[----:B------:R-:W-:Y:S01]  /*d9f0*/  IADD3 R15, P4, RZ, -R4, RZ ;  /* 0x80000004ff0f7210 */ /* 0x000fe20007f9e0ff */
[----:B------:R-:W-:Y:S02]  /*da00*/  IMAD.X R13, R13, 0x1, R7, P0 ;  /* 0x000000010d0d7824 */ /* 0x000fe400000e0607 */
[----:B------:R-:W-:-:S03]  /*da10*/  IMAD.WIDE.U32 R6, R9, UR4, RZ ;  /* 0x0000000409067c25 */ /* 0x000fc6000f8e00ff */
[----:B------:R-:W-:Y:S01]  /*da20*/  IADD3.X R13, RZ, RZ, R13, P2, P1 ;  /* 0x000000ffff0d7210 */ /* 0x000fe200017e240d */
[----:B------:R-:W-:Y:S01]  /*da30*/  IMAD R8, R9, UR5, R7 ;  /* 0x0000000509087c24 */ /* 0x000fe2000f8e0207 */
[----:B------:R-:W-:Y:S01]  /*da40*/  IADD3 R7, P0, RZ, -R6, RZ ;  /* 0x80000006ff077210 */ /* 0x000fe20007f1e0ff */
[----:B------:R-:W-:Y:S01]  /*da50*/  IMAD.X R12, RZ, RZ, ~R3, P4 ;  /* 0x000000ffff0c7224 */ /* 0x000fe200020e0e03 */
[----:B------:R-:W-:Y:S01]  /*da60*/  ISETP.GE.AND P1, PT, R3, RZ, PT ;  /* 0x000000ff0300720c */ /* 0x000fe20003f26270 */
[----:B------:R-:W-:Y:S02]  /*da70*/  IMAD R6, R13, UR4, R8 ;  /* 0x000000040d067c24 */ /* 0x000fe4000f8e0208 */
[----:B------:R-:W-:Y:S01]  /*da80*/  IMAD.HI.U32 R8, R9, R7, RZ ;  /* 0x0000000709087227 */ /* 0x000fe200078e00ff */
[----:B------:R-:W-:-:S03]  /*da90*/  SEL R3, R12, R3, !P1 ;  /* 0x000000030c037207 */ /* 0x000fc60004800000 */
[----:B------:R-:W-:-:S04]  /*daa0*/  IMAD.X R6, RZ, RZ, ~R6, P0 ;  /* 0x000000ffff067224 */ /* 0x000fc800000e0e06 */
[----:B------:R-:W-:-:S04]  /*dab0*/  IMAD.WIDE.U32 R8, P0, R9, R6, R8 ;  /* 0x0000000609087225 */ /* 0x000fc80007800008 */
[----:B------:R-:W-:Y:S01]  /*dac0*/  IMAD.HI.U32 R8, P2, R13, R7, R8 ;  /* 0x000000070d087227 */ /* 0x000fe20007840008 */
[----:B------:R-:W-:-:S03]  /*dad0*/  SEL R9, R15, R4, !P1 ;  /* 0x000000040f097207 */ /* 0x000fc60004800000 */
        /* <DEDUP_REMOVED lines=14> */
[----:B------:R-:W-:Y:S01]  /*dbc0*/  IMAD.X R4, RZ, RZ, R4, P2 ;  /* 0x000000ffff047224 */ /* 0x000fe200010e0604 */
[----:B------:R-:W-:Y:S01]  /*dbd0*/  IADD3 R9, P2, -R6, R9, RZ ;  /* 0x0000000906097210 */ /* 0x000fe20007f5e1ff */
[----:B------:R-:W-:-:S03]  /*dbe0*/  IMAD R13, R13, UR5, R7 ;  /* 0x000000050d0d7c24 */ /* 0x000fc6000f8e0207 */
[----:B------:R-:W-:Y:S01]  /*dbf0*/  ISETP.GE.U32.AND P0, PT, R9, UR4, PT ;  /* 0x0000000409007c0c */ /* 0x000fe2000bf06070 */
[----:B------:R-:W-:-:S04]  /*dc00*/  IMAD R4, R4, UR4, R13 ;  /* 0x0000000404047c24 */ /* 0x000fc8000f8e020d */
[----:B------:R-:W-:Y:S01]  /*dc10*/  IMAD.X R4, R3, 0x1, ~R4, P2 ;  /* 0x0000000103047824 */ /* 0x000fe200010e0e04 */
[----:B------:R-:W-:-:S04]  /*dc20*/  IADD3 R6, P2, R9, -UR4, RZ ;  /* 0x8000000409067c10 */ /* 0x000fc8000ff5e0ff */
[C---:B------:R-:W-:Y:S02]  /*dc30*/  ISETP.GE.U32.AND.EX P0, PT, R4.reuse, UR5, PT, P0 ;  /* 0x0000000504007c0c */ /* 0x040fe4000bf06100 */
[----:B------:R-:W-:Y:S02]  /*dc40*/  IADD3.X R7, R4, ~UR5, RZ, P2, !PT ;  /* 0x8000000504077c10 */ /* 0x000fe400097fe4ff */
[----:B------:R-:W-:Y:S02]  /*dc50*/  SEL R6, R6, R9, P0 ;  /* 0x0000000906067207 */ /* 0x000fe40000000000 */
[----:B------:R-:W-:Y:S02]  /*dc60*/  SEL R7, R7, R4, P0 ;  /* 0x0000000407077207 */ /* 0x000fe40000000000 */
[C---:B------:R-:W-:Y:S02]  /*dc70*/  ISETP.GE.U32.AND P0, PT, R6.reuse, UR4, PT ;  /* 0x0000000406007c0c */ /* 0x040fe4000bf06070 */
[----:B------:R-:W-:-:S02]  /*dc80*/  IADD3 R3, P2, R6, -UR4, RZ ;  /* 0x8000000406037c10 */ /* 0x000fc4000ff5e0ff */
[C---:B------:R-:W-:Y:S02]  /*dc90*/  ISETP.GE.U32.AND.EX P0, PT, R7.reuse, UR5, PT, P0 ;  /* 0x0000000507007c0c */ /* 0x040fe4000bf06100 */
[----:B------:R-:W-:Y:S02]  /*dca0*/  IADD3.X R4, R7, ~UR5, RZ, P2, !PT ;  /* 0x8000000507047c10 */ /* 0x000fe400097fe4ff */
[----:B------:R-:W-:Y:S02]  /*dcb0*/  SEL R3, R3, R6, P0 ;  /* 0x0000000603037207 */ /* 0x000fe40000000000 */
[----:B------:R-:W-:Y:S02]  /*dcc0*/  SEL R4, R4, R7, P0 ;  /* 0x0000000704047207 */ /* 0x000fe40000000000 */
[----:B------:R-:W-:Y:S02]  /*dcd0*/  IADD3 R6, P2, RZ, -R3, RZ ;  /* 0x80000003ff067210 */ /* 0x000fe40007f5e0ff */
[----:B------:R-:W-:-:S02]  /*dce0*/  ISETP.NE.U32.AND P0, PT, RZ, UR38, PT ;  /* 0x00000026ff007c0c */ /* 0x000fc4000bf05070 */
[----:B------:R-:W-:Y:S01]  /*dcf0*/  SEL R3, R6, R3, !P1 ;  /* 0x0000000306037207 */ /* 0x000fe20004800000 */
[----:B------:R-:W-:Y:S01]  /*dd00*/  IMAD.X R7, RZ, RZ, ~R4, P2 ;  /* 0x000000ffff077224 */ /* 0x000fe200010e0e04 */
[----:B------:R-:W-:Y:S01]  /*dd10*/  ISETP.NE.AND.EX P0, PT, RZ, UR39, PT, P0 ;  /* 0x00000027ff007c0c */ /* 0x000fe2000bf05300 */
[----:B------:R-:W-:-:S03]  /*dd20*/  IMAD.MOV.U32 R6, RZ, RZ, R0 ;  /* 0x000000ffff067224 */ /* 0x000fc600078e0000 */
[----:B------:R-:W-:Y:S01]  /*dd30*/  SEL R4, R7, R4, !P1 ;  /* 0x0000000407047207 */ /* 0x000fe20004800000 */
[----:B------:R-:W-:Y:S01]  /*dd40*/  IMAD.MOV.U32 R7, RZ, RZ, 0x0 ;  /* 0x00000000ff077424 */ /* 0x000fe200078e00ff */
[----:B------:R-:W-:Y:S02]  /*dd50*/  SEL R3, R3, 0xffffffff, P0 ;  /* 0xffffffff03037807 */ /* 0x000fe40000000000 */
[----:B------:R-:W-:Y:S01]  /*dd60*/  SEL R4, R4, 0xffffffff, P0 ;  /* 0xffffffff04047807 */ /* 0x000fe20000000000 */
[----:B------:R-:W-:Y:S06]  /*dd70*/  RET.REL.NODEC R6 `(_ZN2at6native18elementwise_kernelILi128ELi4EZNS0_15gpu_kernel_implINS0_13BUnaryFunctorIlllZZZNS0_15binary_internal21div_floor_kernel_cudaERNS_18TensorIteratorBaseEENKUlvE_clEvENKUlvE2_clEvEUlllE_EEEEvS6_RKT_EUliE_EEviT1_) ;  /* 0xffffff2006a07950 */ /* 0x000fec0003c3ffff */
.L_x_28714:
        /* <DEDUP_REMOVED lines=16> */
.L_x_37714:


//--------------------- .text._ZN2at6native27unrolled_elementwise_kernelINS0_13BUnaryFunctorIlllZZZNS0_15binary_internal21div_floor_kernel_cudaERNS_18TensorIteratorBaseEENKUlvE_clEvENKUlvE2_clEvEUlllE_EESt5arrayIPcLm2EELi4E23TrivialOffsetCalculatorILi1EjESE_NS0_6memory12LoadWithCastILi1EEENSF_13StoreWithCastILi1EEEEEviT_T0_T2_T3_T4_T5_ --------------------------
	.section	.text._ZN2at6native27unrolled_elementwise_kernelINS0_13BUnaryFunctorIlllZZZNS0_15binary_internal21div_floor_kernel_cudaERNS_18TensorIteratorBaseEENKUlvE_clEvENKUlvE2_clEvEUlllE_EESt5arrayIPcLm2EELi4E23TrivialOffsetCalculatorILi1EjESE_NS0_6memory12LoadWithCastILi1EEENSF_13StoreWithCastILi1EEEEEviT_T0_T2_T3_T4_T5_,"ax",@progbits
	.align	128
        .global         _ZN2at6native27unrolled_elementwise_kernelINS0_13BUnaryFunctorIlllZZZNS0_15binary_internal21div_floor_kernel_cudaERNS_18TensorIteratorBaseEENKUlvE_clEvENKUlvE2_clEvEUlllE_EESt5arrayIPcLm2EELi4E23TrivialOffsetCalculatorILi1EjESE_NS0_6memory12LoadWithCastILi1EEENSF_13StoreWithCastILi1EEEEEviT_T0_T2_T3_T4_T5_
        .type           _ZN2at6native27unrolled_elementwise_kernelINS0_13BUnaryFunctorIlllZZZNS0_15binary_internal21div_floor_kernel_cudaERNS_18TensorIteratorBaseEENKUlvE_clEvENKUlvE2_clEvEUlllE_EESt5arrayIPcLm2EELi4E23TrivialOffsetCalculatorILi1EjESE_NS0_6memory12LoadWithCastILi1EEENSF_13StoreWithCastILi1EEEEEviT_T0_T2_T3_T4_T5_,@function
        .size           _ZN2at6native27unrolled_elementwise_kernelINS0_13BUnaryFunctorIlllZZZNS0_15binary_internal21div_floor_kernel_cudaERNS_18TensorIteratorBaseEENKUlvE_clEvENKUlvE2_clEvEUlllE_EESt5arrayIPcLm2EELi4E23TrivialOffsetCalculatorILi1EjESE_NS0_6memory12LoadWithCastILi1EEENSF_13StoreWithCastILi1EEEEEviT_T0_T2_T3_T4_T5_,(.L_x_37716 - _ZN2at6native27unrolled_elementwise_kernelINS0_13BUnaryFunctorIlllZZZNS0_15binary_internal21div_floor_kernel_cudaERNS_18TensorIteratorBaseEENKUlvE_clEvENKUlvE2_clEvEUlllE_EESt5arrayIPcLm2EELi4E23TrivialOffsetCalculatorILi1EjESE_NS0_6memory12LoadWithCastILi1EEENSF_13StoreWithCastILi1EEEEEviT_T0_T2_T3_T4_T5_)
        .other          _ZN2at6native27unrolled_elementwise_kernelINS0_13BUnaryFunctorIlllZZZNS0_15binary_internal21div_floor_kernel_cudaERNS_18TensorIteratorBaseEENKUlvE_clEvENKUlvE2_clEvEUlllE_EESt5arrayIPcLm2EELi4E23TrivialOffsetCalculatorILi1EjESE_NS0_6memory12LoadWithCastILi1EEENSF_13StoreWithCastILi1EEEEEviT_T0_T2_T3_T4_T5_,@"STO_CUDA_ENTRY STV_DEFAULT"
_ZN2at6native27unrolled_elementwise_kernelINS0_13BUnaryFunctorIlllZZZNS0_15binary_internal21div_floor_kernel_cudaERNS_18TensorIteratorBaseEENKUlvE_clEvENKUlvE2_clEvEUlllE_EESt5arrayIPcLm2EELi4E23TrivialOffsetCalculatorILi1EjESE_NS0_6memory12LoadWithCastILi1EEENSF_13StoreWithCastILi1EEEEEviT_T0_T2_T3_T4_T5_:
.text._ZN2at6native27unrolled_elementwise_kernelINS0_13BUnaryFunctorIlllZZZNS0_15binary_internal21div_floor_kernel_cudaERNS_18TensorIteratorBaseEENKUlvE_clEvENKUlvE2_clEvEUlllE_EESt5arrayIPcLm2EELi4E23TrivialOffsetCalculatorILi1EjESE_NS0_6memory12LoadWithCastILi1EEENSF_13StoreWithCastILi1EEEEEviT_T0_T2_T3_T4_T5_:
        /* <DEDUP_REMOVED lines=32> */
.L_x_28720:
[----:B------:R1:W5:Y:S01]  /*0200*/  LDG.E.U8 R18, desc[UR36][R2.64] ;  /* 0x0000002402127981 */ /* 0x000362000c1e1100 */
[----:B------:R-:W-:Y:S01]  /*0210*/  IMAD.MOV.U32 R19, RZ, RZ, RZ ;  /* 0x000000ffff137224 */ /* 0x000fe200078e00ff */
[----:B------:R-:W-:Y:S06]  /*0220*/  BRA `(.L_x_28722) ;  /* 0x0000000c004c7947 */ /* 0x000fec0003800000 */
.L_x_28719:
        /* <DEDUP_REMOVED lines=8> */
.L_x_28724:
[----:B------:R-:W2:Y:S02]  /*02b0*/  LDG.E R18, desc[UR36][R2.64] ;  /* 0x0000002402127981 */ /* 0x000ea4000c1e1900 */
[----:B--2---:R-:W-:Y:S01]  /*02c0*/  SHF.R.S32.HI R19, RZ, 0x1f, R18 ;  /* 0x0000001fff137819 */ /* 0x004fe20000011412 */
[----:B------:R-:W-:Y:S06]  /*02d0*/  BRA `(.L_x_28722) ;  /* 0x0000000c00207947 */ /* 0x000fec0003800000 */
.L_x_28723:
[----:B------:R-:W2:Y:S02]  /*02e0*/  LDG.E.S16 R18, desc[UR36][R2.64] ;  /* 0x0000002402127981 */ /* 0x000ea4000c1e1700 */
[----:B--2---:R-:W-:Y:S01]  /*02f0*/  SHF.R.S32.HI R19, RZ, 0x1f, R18 ;  /* 0x0000001fff137819 */ /* 0x004fe20000011412 */
[----:B------:R-:W-:Y:S06]  /*0300*/  BRA `(.L_x_28722) ;  /* 0x0000000c00147947 */ /* 0x000fec0003800000 */
.L_x_28718:
        /* <DEDUP_REMOVED lines=9> */
.L_x_28726:
[----:B------:R-:W2:Y:S02]  /*03a0*/  LDG.E.U16 R2, desc[UR36][R2.64] ;  /* 0x0000002402027981 */ /* 0x000ea4000c1e1500 */
[----:B--2---:R-:W-:-:S06]  /*03b0*/  HADD2.F32 R18, -RZ, R2.H0_H0 ;  /* 0x20000002ff127230 */ /* 0x004fcc0000004100 */
[----:B------:R-:W0:Y:S01]  /*03c0*/  F2I.S64.TRUNC R18, R18 ;  /* 0x0000001200127311 */ /* 0x000e22000020d900 */
[----:B------:R-:W-:Y:S05]  /*03d0*/  BRA `(.L_x_28722) ;  /* 0x0000000800e07947 */ /* 0x000fea0003800000 */
.L_x_28725:
        /* <DEDUP_REMOVED lines=9> */
.L_x_28728:
[----:B------:R-:W2:Y:S02]  /*0470*/  LDG.E.U16 R2, desc[UR36][R2.64] ;  /* 0x0000002402027981 */ /* 0x000ea4000c1e1500 */
[----:B--2---:R-:W-:-:S06]  /*0480*/  HADD2.F32 R18, -RZ, R2.H0_H0 ;  /* 0x20000002ff127230 */ /* 0x004fcc0000004100 */
[----:B------:R-:W4:Y:S01]  /*0490*/  F2I.S64.TRUNC R18, R18 ;  /* 0x0000001200127311 */ /* 0x000f22000020d900 */
[----:B------:R-:W-:Y:S05]  /*04a0*/  BRA `(.L_x_28722) ;  /* 0x0000000800ac7947 */ /* 0x000fea0003800000 */
.L_x_28727:
[----:B------:R-:W2:Y:S02]  /*04b0*/  LDG.E.64 R2, desc[UR36][R2.64] ;  /* 0x0000002402027981 */ /* 0x000ea4000c1e1b00 */
[----:B--2---:R2:W3:Y:S01]  /*04c0*/  F2I.S64.F64.TRUNC R18, R2 ;  /* 0x0000000200127311 */ /* 0x0044e2000030d900 */
[----:B------:R-:W-:Y:S05]  /*04d0*/  BRA `(.L_x_28722) ;  /* 0x0000000800a07947 */ /* 0x000fea0003800000 */
.L_x_28717:
        /* <DEDUP_REMOVED lines=13> */
.L_x_28731:
[----:B------:R-:W2:Y:S02]  /*05b0*/  LDG.E.64 R2, desc[UR36][R2.64] ;  /* 0x0000002402027981 */ /* 0x000ea4000c1e1b00 */
[----:B--2---:R0:W1:Y:S01]  /*05c0*/  F2I.S64.F64.TRUNC R18, R2 ;  /* 0x0000000200127311 */ /* 0x004062000030d900 */
[----:B------:R-:W-:Y:S05]  /*05d0*/  BRA `(.L_x_28722) ;  /* 0x0000000800607947 */ /* 0x000fea0003800000 */
.L_x_28730:
        /* <DEDUP_REMOVED lines=27> */
.L_x_28733:
        /* <DEDUP_REMOVED lines=15> */
.L_x_28732:
[----:B------:R-:W2:Y:S02]  /*0880*/  LDG.E.U16 R18, desc[UR36][R2.64] ;  /* 0x0000002402127981 */ /* 0x000ea4000c1e1500 */
[----:B--2---:R-:W-:-:S06]  /*0890*/  IMAD.U32 R18, R18, 0x10000, RZ ;  /* 0x0001000012127824 */ /* 0x004fcc00078e00ff */
[----:B------:R-:W0:Y:S01]  /*08a0*/  F2I.S64.TRUNC R18, R18 ;  /* 0x0000001200127311 */ /* 0x000e22000020d900 */
[----:B------:R-:W-:Y:S05]  /*08b0*/  BRA `(.L_x_28722) ;  /* 0x0000000400a87947 */ /* 0x000fea0003800000 */
.L_x_28729:
        /* <DEDUP_REMOVED lines=11> */
.L_x_28736:
        /* <DEDUP_REMOVED lines=21> */
.L_x_28740:
[----:B------:R-:W-:Y:S05]  /*0ac0*/  BSYNC B1 ;  /* 0x0000000000017941 */ /* 0x000fea0003800000 */
.L_x_28739:
[----:B------:R-:W-:Y:S01]  /*0ad0*/  IMAD.SHL.U32 R2, R2, 0x100000, RZ ;  /* 0x0010000002027824 */ /* 0x000fe200078e00ff */
[----:B------:R-:W-:-:S04]  /*0ae0*/  LEA R3, R0, 0x3b800000, 0x17 ;  /* 0x3b80000000037811 */ /* 0x000fc800078eb8ff */
[----:B------:R-:W-:-:S07]  /*0af0*/  LOP3.LUT R18, R3, R2, R18, 0xfe, !PT ;  /* 0x0000000203127212 */ /* 0x000fce00078efe12 */
.L_x_28738:
[----:B------:R-:W-:Y:S05]  /*0b00*/  BSYNC B0 ;  /* 0x0000000000007941 */ /* 0x000fea0003800000 */
.L_x_28737:
[----:B------:R-:W0:Y:S01]  /*0b10*/  F2I.S64.TRUNC R18, R18 ;  /* 0x0000001200127311 */ /* 0x000e22000020d900 */
[----:B------:R-:W-:Y:S05]  /*0b20*/  BRA `(.L_x_28722) ;  /* 0x00000004000c7947 */ /* 0x000fea0003800000 */
.L_x_28735:
        /* <DEDUP_REMOVED lines=21> */
.L_x_28744:
[----:B------:R-:W-:Y:S05]  /*0c80*/  BSYNC B1 ;  /* 0x0000000000017941 */ /* 0x000fea0003800000 */
.L_x_28743:
[----:B------:R-:W-:Y:S01]  /*0c90*/  IMAD.SHL.U32 R2, R2, 0x200000, RZ ;  /* 0x0020000002027824 */ /* 0x000fe200078e00ff */
[----:B------:R-:W-:-:S04]  /*0ca0*/  LEA R3, R0, 0x37800000, 0x17 ;  /* 0x3780000000037811 */ /* 0x000fc800078eb8ff */
[----:B------:R-:W-:-:S07]  /*0cb0*/  LOP3.LUT R18, R3, R2, R18, 0xfe, !PT ;  /* 0x0000000203127212 */ /* 0x000fce00078efe12 */
.L_x_28742:
[----:B------:R-:W-:Y:S05]  /*0cc0*/  BSYNC B0 ;  /* 0x0000000000007941 */ /* 0x000fea0003800000 */
.L_x_28741:
[----:B------:R-:W0:Y:S01]  /*0cd0*/  F2I.S64.TRUNC R18, R18 ;  /* 0x0000001200127311 */ /* 0x000e22000020d900 */
[----:B------:R-:W-:Y:S05]  /*0ce0*/  BRA `(.L_x_28722) ;  /* 0x00000000009c7947 */ /* 0x000fea0003800000 */
.L_x_28734:
        /* <DEDUP_REMOVED lines=14> */
.L_x_28748:
[----:B------:R-:W-:Y:S05]  /*0dd0*/  BSYNC B0 ;  /* 0x0000000000007941 */ /* 0x000fea0003800000 */
.L_x_28747:
[----:B------:R-:W0:Y:S01]  /*0de0*/  F2I.S64.TRUNC R18, R18 ;  /* 0x0000001200127311 */ /* 0x000e22000020d900 */
[----:B------:R-:W-:Y:S05]  /*0df0*/  BRA `(.L_x_28722) ;  /* 0x0000000000587947 */ /* 0x000fea0003800000 */
.L_x_28721:
        /* <DEDUP_REMOVED lines=16> */
.L_x_28749:
[----:B------:R-:W-:Y:S01]  /*0f00*/  CS2R R18, SRZ ;  /* 0x0000000000127805 */ /* 0x000fe2000001ff00 */
[----:B------:R-:W-:Y:S06]  /*0f10*/  BRA `(.L_x_28722) ;  /* 0x0000000000107947 */ /* 0x000fec0003800000 */
.L_x_28746:
[----:B------:R0:W5:Y:S01]  /*0f20*/  LDG.E.64 R18, desc[UR36][R2.64] ;  /* 0x0000002402127981 */ /* 0x000162000c1e1b00 */
[----:B------:R-:W-:Y:S05]  /*0f30*/  BRA `(.L_x_28722) ;  /* 0x0000000000087947 */ /* 0x000fea0003800000 */
.L_x_28745:
[----:B------:R0:W5:Y:S01]  /*0f40*/  LDG.E R18, desc[UR36][R2.64] ;  /* 0x0000002402127981 */ /* 0x000162000c1e1900 */
[----:B------:R-:W-:-:S07]  /*0f50*/  IMAD.MOV.U32 R19, RZ, RZ, RZ ;  /* 0x000000ffff137224 */ /* 0x000fce00078e00ff */
.L_x_28722:
[----:B------:R-:W2:Y:S02]  /*0f60*/  S2R R26, SR_TID.X ;  /* 0x00000000001a7919 */ /* 0x000ea40000002100 */
[----:B--2---:R-:W-:-:S07]  /*0f70*/  VIADD R26, R26, 0x80 ;  /* 0x000000801a1a7836 */ /* 0x004fce0000000000 */
.L_x_28716:
[----:B------:R-:W-:Y:S05]  /*0f80*/  BSYNC B6 ;  /* 0x0000000000067941 */ /* 0x000fea0003800000 */
.L_x_28715:
        /* <DEDUP_REMOVED lines=24> */
.L_x_28755:
[----:B------:R0:W5:Y:S01]  /*1110*/  LDG.E.U8 R22, desc[UR36][R2.64] ;  /* 0x0000002402167981 */ /* 0x000162000c1e1100 */
[----:B------:R-:W-:Y:S01]  /*1120*/  IMAD.MOV.U32 R23, RZ, RZ, RZ ;  /* 0x000000ffff177224 */ /* 0x000fe200078e00ff */
[----:B------:R-:W-:Y:S06]  /*1130*/  BRA `(.L_x_28757) ;  /* 0x0000000c00487947 */ /* 0x000fec0003800000 */
.L_x_28754:
        /* <DEDUP_REMOVED lines=8> */
.L_x_28759:
[----:B------:R-:W2:Y:S02]  /*11c0*/  LDG.E R22, desc[UR36][R2.64] ;  /* 0x0000002402167981 */ /* 0x000ea4000c1e1900 */
[----:B--2---:R-:W-:Y:S01]  /*11d0*/  SHF.R.S32.HI R23, RZ, 0x1f, R22 ;  /* 0x0000001fff177819 */ /* 0x004fe20000011416 */
[----:B------:R-:W-:Y:S06]  /*11e0*/  BRA `(.L_x_28757) ;  /* 0x0000000c001c7947 */ /* 0x000fec0003800000 */
.L_x_28758:
[----:B------:R-:W2:Y:S02]  /*11f0*/  LDG.E.S16 R22, desc[UR36][R2.64] ;  /* 0x0000002402167981 */ /* 0x000ea4000c1e1700 */
[----:B--2---:R-:W-:Y:S01]  /*1200*/  SHF.R.S32.HI R23, RZ, 0x1f, R22 ;  /* 0x0000001fff177819 */ /* 0x004fe20000011416 */
[----:B------:R-:W-:Y:S06]  /*1210*/  BRA `(.L_x_28757) ;  /* 0x0000000c00107947 */ /* 0x000fec0003800000 */
.L_x_28753:
        /* <DEDUP_REMOVED lines=9> */
.L_x_28761:
[----:B------:R-:W2:Y:S02]  /*12b0*/  LDG.E.U16 R2, desc[UR36][R2.64] ;  /* 0x0000002402027981 */ /* 0x000ea4000c1e1500 */
[----:B--2---:R-:W-:-:S06]  /*12c0*/  HADD2.F32 R22, -RZ, R2.H0_H0 ;  /* 0x20000002ff167230 */ /* 0x004fcc0000004100 */
[----:B------:R-:W0:Y:S01]  /*12d0*/  F2I.S64.TRUNC R22, R22 ;  /* 0x0000001600167311 */ /* 0x000e22000020d900 */
[----:B------:R-:W-:Y:S05]  /*12e0*/  BRA `(.L_x_28757) ;  /* 0x0000000800dc7947 */ /* 0x000fea0003800000 */
.L_x_28760:
        /* <DEDUP_REMOVED lines=9> */
.L_x_28763:
[----:B------:R-:W2:Y:S02]  /*1380*/  LDG.E.U16 R2, desc[UR36][R2.64] ;  /* 0x0000002402027981 */ /* 0x000ea4000c1e1500 */
[----:B--2---:R-:W-:-:S06]  /*1390*/  HADD2.F32 R22, -RZ, R2.H0_H0 ;  /* 0x20000002ff167230 */ /* 0x004fcc0000004100 */
[----:B------:R-:W0:Y:S01]  /*13a0*/  F2I.S64.TRUNC R22, R22 ;  /* 0x0000001600167311 */ /* 0x000e22000020d900 */
[----:B------:R-:W-:Y:S05]  /*13b0*/  BRA `(.L_x_28757) ;  /* 0x0000000800a87947 */ /* 0x000fea0003800000 */
.L_x_28762:
[----:B------:R-:W2:Y:S02]  /*13c0*/  LDG.E.64 R2, desc[UR36][R2.64] ;  /* 0x0000002402027981 */ /* 0x000ea4000c1e1b00 */
[----:B--2---:R0:W1:Y:S01]  /*13d0*/  F2I.S64.F64.TRUNC R22, R2 ;  /* 0x0000000200167311 */ /* 0x004062000030d900 */
[----:B------:R-:W-:Y:S05]  /*13e0*/  BRA `(.L_x_28757) ;  /* 0x00000008009c7947 */ /* 0x000fea0003800000 */
.L_x_28752:
        /* <DEDUP_REMOVED lines=13> */
.L_x_28766:
[----:B------:R-:W2:Y:S02]  /*14c0*/  LDG.E.64 R2, desc[UR36][R2.64] ;  /* 0x0000002402027981 */ /* 0x000ea4000c1e1b00 */
[----:B--2---:R0:W1:Y:S01]  /*14d0*/  F2I.S64.F64.TRUNC R22, R2 ;  /* 0x0000000200167311 */ /* 0x004062000030d900 */
[----:B------:R-:W-:Y:S05]  /*14e0*/  BRA `(.L_x_28757) ;  /* 0x00000008005c7947 */ /* 0x000fea0003800000 */
.L_x_28765:
        /* <DEDUP_REMOVED lines=27> */
.L_x_28768:
        /* <DEDUP_REMOVED lines=12> */
[----:B------:R2:W0:Y:S01]  /*1760*/  F2I.S64.TRUNC R22, R4 ;  /* 0x0000000400167311 */ /* 0x000422000020d900 */
[----:B------:R-:W-:Y:S05]  /*1770*/  BRA `(.L_x_28757) ;  /* 0x0000000400b87947 */ /* 0x000fea0003800000 */
.L_x_28767:
[----:B------:R-:W2:Y:S02]  /*1780*/  LDG.E.U16 R22, desc[UR36][R2.64] ;  /* 0x0000002402167981 */ /* 0x000ea4000c1e1500 */
[----:B--2---:R-:W-:-:S06]  /*1790*/  IMAD.U32 R22, R22, 0x10000, RZ ;  /* 0x0001000016167824 */ /* 0x004fcc00078e00ff */
[----:B------:R-:W0:Y:S01]  /*17a0*/  F2I.S64.TRUNC R22, R22 ;  /* 0x0000001600167311 */ /* 0x000e22000020d900 */
[----:B------:R-:W-:Y:S05]  /*17b0*/  BRA `(.L_x_28757) ;  /* 0x0000000400a87947 */ /* 0x000fea0003800000 */
.L_x_28764:
        /* <DEDUP_REMOVED lines=11> */
.L_x_28771:
        /* <DEDUP_REMOVED lines=21> */
.L_x_28775:
[----:B------:R-:W-:Y:S05]  /*19c0*/  BSYNC B1 ;  /* 0x0000000000017941 */ /* 0x000fea0003800000 */
.L_x_28774:
[----:B------:R-:W-:Y:S01]  /*19d0*/  IMAD.SHL.U32 R2, R2, 0x100000, RZ ;  /* 0x0010000002027824 */ /* 0x000fe200078e00ff */
[----:B------:R-:W-:-:S04]  /*19e0*/  LEA R3, R0, 0x3b800000, 0x17 ;  /* 0x3b80000000037811 */ /* 0x000fc800078eb8ff */
[----:B------:R-:W-:-:S07]  /*19f0*/  LOP3.LUT R22, R3, R2, R22, 0xfe, !PT ;  /* 0x0000000203167212 */ /* 0x000fce00078efe16 */
.L_x_28773:
[----:B------:R-:W-:Y:S05]  /*1a00*/  BSYNC B0 ;  /* 0x0000000000007941 */ /* 0x000fea0003800000 */
.L_x_28772:
[----:B------:R-:W0:Y:S01]  /*1a10*/  F2I.S64.TRUNC R22, R22 ;  /* 0x0000001600167311 */ /* 0x000e22000020d900 */
[----:B------:R-:W-:Y:S05]  /*1a20*/  BRA `(.L_x_28757) ;  /* 0x00000004000c7947 */ /* 0x000fea0003800000 */
.L_x_28770:
        /* <DEDUP_REMOVED lines=21> */
.L_x_28779:
[----:B------:R-:W-:Y:S05]  /*1b80*/  BSYNC B1 ;  /* 0x0000000000017941 */ /* 0x000fea0003800000 */
.L_x_28778:
[----:B------:R-:W-:Y:S01]  /*1b90*/  IMAD.SHL.U32 R2, R2, 0x200000, RZ ;  /* 0x0020000002027824 */ /* 0x000fe200078e00ff */
[----:B------:R-:W-:-:S04]  /*1ba0*/  LEA R3, R0, 0x37800000, 0x17 ;  /* 0x3780000000037811 */ /* 0x000fc800078eb8ff */
[----:B------:R-:W-:-:S07]  /*1bb0*/  LOP3.LUT R22, R3, R2, R22, 0xfe, !PT ;  /* 0x0000000203167212 */ /* 0x000fce00078efe16 */
.L_x_28777:
[----:B------:R-:W-:Y:S05]  /*1bc0*/  BSYNC B0 ;  /* 0x0000000000007941 */ /* 0x000fea0003800000 */
.L_x_28776:
[----:B------:R-:W0:Y:S01]  /*1bd0*/  F2I.S64.TRUNC R22, R22 ;  /* 0x0000001600167311 */ /* 0x000e22000020d900 */
[----:B------:R-:W-:Y:S05]  /*1be0*/  BRA `(.L_x_28757) ;  /* 0x00000000009c7947 */ /* 0x000fea0003800000 */
.L_x_28769:
        /* <DEDUP_REMOVED lines=14> */
.L_x_28783:
[----:B------:R-:W-:Y:S05]  /*1cd0*/  BSYNC B0 ;  /* 0x0000000000007941 */ /* 0x000fea0003800000 */
.L_x_28782:
[----:B------:R-:W0:Y:S01]  /*1ce0*/  F2I.S64.TRUNC R22, R22 ;  /* 0x0000001600167311 */ /* 0x000e22000020d900 */
[----:B------:R-:W-:Y:S05]  /*1cf0*/  BRA `(.L_x_28757) ;  /* 0x0000000000587947 */ /* 0x000fea0003800000 */
.L_x_28756:
        /* <DEDUP_REMOVED lines=16> */
.L_x_28784:
[----:B------:R-:W-:Y:S01]  /*1e00*/  CS2R R22, SRZ ;  /* 0x0000000000167805 */ /* 0x000fe2000001ff00 */
[----:B------:R-:W-:Y:S06]  /*1e10*/  BRA `(.L_x_28757) ;  /* 0x0000000000107947 */ /* 0x000fec0003800000 */
.L_x_28781:
[----:B------:R0:W5:Y:S01]  /*1e20*/  LDG.E.64 R22, desc[UR36][R2.64] ;  /* 0x0000002402167981 */ /* 0x000162000c1e1b00 */
[----:B------:R-:W-:Y:S05]  /*1e30*/  BRA `(.L_x_28757) ;  /* 0x0000000000087947 */ /* 0x000fea0003800000 */
.L_x_28780:
[----:B------:R0:W5:Y:S01]  /*1e40*/  LDG.E R22, desc[UR36][R2.64] ;  /* 0x0000002402167981 */ /* 0x000162000c1e1900 */
[----:B------:R-:W-:-:S07]  /*1e50*/  IMAD.MOV.U32 R23, RZ, RZ, RZ ;  /* 0x000000ffff177224 */ /* 0x000fce00078e00ff */
.L_x_28757:
[----:B------:R-:W-:-:S07]  /*1e60*/  VIADD R26, R26, 0x80 ;  /* 0x000000801a1a7836 */ /* 0x000fce0000000000 */
.L_x_28751:
[----:B------:R-:W-:Y:S05]  /*1e70*/  BSYNC B6 ;  /* 0x0000000000067941 */ /* 0x000fea0003800000 */
.L_x_28750:
[----:B------:R-:W-:Y:S01]  /*1e80*/  ISETP.GE.AND P0, PT, R26, R27, PT ;  /* 0x0000001b1a00720c */ /* 0x000fe20003f06270 */
[----:B------:R-:W-:Y:S01]  /*1e90*/  BSSY B6, `(.L_x_28785) ;  /* 0x00000ef000067945 */ /* 0x000fe20003800000 */
[----:B------:R-:W-:Y:S02]  /*1ea0*/  CS2R R24, SRZ ;  /* 0x0000000000187805 */ /* 0x000fe4000001ff00 */
[----:B------:R-:W-:-:S09]  /*1eb0*/  CS2R R16, SRZ ;  /* 0x0000000000107805 */ /* 0x000fd2000001ff00 */
[----:B------:R-:W-:Y:S05]  /*1ec0*/  @P0 BRA `(.L_x_28786) ;  /* 0x0000000c00ac0947 */ /* 0x000fea0003800000 */
[----:B01----:R-:W0:Y:S01]  /*1ed0*/  LDC.64 R2, c[0x0][0x230] ;  /* 0x00008c00ff027b82 */ /* 0x003e220000000a00 */
[----:B------:R-:W-:Y:S01]  /*1ee0*/  IMAD R0, R29, 0x200, R26 ;  /* 0x000002001d007824 */ /* 0x000fe200078e021a */
[----:B--2---:R-:W-:Y:S01]  /*1ef0*/  PRMT R4, R28, 0x9910, RZ ;  /* 0x000099101c047816 */ /* 0x004fe200000000ff */
        /* <DEDUP_REMOVED lines=18> */
.L_x_28790:
[----:B------:R0:W5:Y:S01]  /*2020*/  LDG.E.U8 R16, desc[UR36][R2.64] ;  /* 0x0000002402107981 */ /* 0x000162000c1e1100 */
[----:B------:R-:W-:Y:S01]  /*2030*/  IMAD.MOV.U32 R17, RZ, RZ, RZ ;  /* 0x000000ffff117224 */ /* 0x000fe200078e00ff */
[----:B------:R-:W-:Y:S06]  /*2040*/  BRA `(.L_x_28792) ;  /* 0x0000000c00487947 */ /* 0x000fec0003800000 */
.L_x_28789:
        /* <DEDUP_REMOVED lines=8> */
.L_x_28794:
[----:B------:R-:W2:Y:S02]  /*20d0*/  LDG.E R16, desc[UR36][R2.64] ;  /* 0x0000002402107981 */ /* 0x000ea4000c1e1900 */
[----:B--2---:R-:W-:Y:S01]  /*20e0*/  SHF.R.S32.HI R17, RZ, 0x1f, R16 ;  /* 0x0000001fff117819 */ /* 0x004fe20000011410 */
[----:B------:R-:W-:Y:S06]  /*20f0*/  BRA `(.L_x_28792) ;  /* 0x0000000c001c7947 */ /* 0x000fec0003800000 */
.L_x_28793:
[----:B------:R-:W2:Y:S02]  /*2100*/  LDG.E.S16 R16, desc[UR36][R2.64] ;  /* 0x0000002402107981 */ /* 0x000ea4000c1e1700 */
[----:B--2---:R-:W-:Y:S01]  /*2110*/  SHF.R.S32.HI R17, RZ, 0x1f, R16 ;  /* 0x0000001fff117819 */ /* 0x004fe20000011410 */
[----:B------:R-:W-:Y:S06]  /*2120*/  BRA `(.L_x_28792) ;  /* 0x0000000c00107947 */ /* 0x000fec0003800000 */
.L_x_28788:
        /* <DEDUP_REMOVED lines=9> */
.L_x_28796:
[----:B------:R-:W2:Y:S02]  /*21c0*/  LDG.E.U16 R2, desc[UR36][R2.64] ;  /* 0x0000002402027981 */ /* 0x000ea4000c1e1500 */
[----:B--2---:R-:W-:-:S06]  /*21d0*/  HADD2.F32 R16, -RZ, R2.H0_H0 ;  /* 0x20000002ff107230 */ /* 0x004fcc0000004100 */
[----:B------:R-:W0:Y:S01]  /*21e0*/  F2I.S64.TRUNC R16, R16 ;  /* 0x0000001000107311 */ /* 0x000e22000020d900 */
[----:B------:R-:W-:Y:S05]  /*21f0*/  BRA `(.L_x_28792) ;  /* 0x0000000800dc7947 */ /* 0x000fea0003800000 */
.L_x_28795:
        /* <DEDUP_REMOVED lines=9> */
.L_x_28798:
[----:B------:R-:W2:Y:S02]  /*2290*/  LDG.E.U16 R2, desc[UR36][R2.64] ;  /* 0x0000002402027981 */ /* 0x000ea4000c1e1500 */
[----:B--2---:R-:W-:-:S06]  /*22a0*/  HADD2.F32 R16, -RZ, R2.H0_H0 ;  /* 0x20000002ff107230 */ /* 0x004fcc0000004100 */
[----:B------:R-:W0:Y:S01]  /*22b0*/  F2I.S64.TRUNC R16, R16 ;  /* 0x0000001000107311 */ /* 0x000e22000020d900 */
[----:B------:R-:W-:Y:S05]  /*22c0*/  BRA `(.L_x_28792) ;  /* 0x0000000800a87947 */ /* 0x000fea0003800000 */
.L_x_28797:
[----:B------:R-:W2:Y:S02]  /*22d0*/  LDG.E.64 R2, desc[UR36][R2.64] ;  /* 0x0000002402027981 */ /* 0x000ea4000c1e1b00 */
[----:B--2---:R0:W1:Y:S01]  /*22e0*/  F2I.S64.F64.TRUNC R16, R2 ;  /* 0x0000000200107311 */ /* 0x004062000030d900 */
[----:B------:R-:W-:Y:S05]  /*22f0*/  BRA `(.L_x_28792) ;  /* 0x00000008009c7947 */ /* 0x000fea0003800000 */
.L_x_28787:
        /* <DEDUP_REMOVED lines=13> */
.L_x_28801:
[----:B------:R-:W2:Y:S02]  /*23d0*/  LDG.E.64 R2, desc[UR36][R2.64] ;  /* 0x0000002402027981 */ /* 0x000ea4000c1e1b00 */
[----:B--2---:R0:W1:Y:S01]  /*23e0*/  F2I.S64.F64.TRUNC R16, R2 ;  /* 0x0000000200107311 */ /* 0x004062000030d900 */
[----:B------:R-:W-:Y:S05]  /*23f0*/  BRA `(.L_x_28792) ;  /* 0x00000008005c7947 */ /* 0x000fea0003800000 */
.L_x_28800:
        /* <DEDUP_REMOVED lines=27> */
.L_x_28803:
        /* <DEDUP_REMOVED lines=14> */
.L_x_28802:
[----:B------:R-:W2:Y:S02]  /*2690*/  LDG.E.U16 R16, desc[UR36][R2.64] ;  /* 0x0000002402107981 */ /* 0x000ea4000c1e1500 */
[----:B--2---:R-:W-:-:S06]  /*26a0*/  IMAD.U32 R16, R16, 0x10000, RZ ;  /* 0x0001000010107824 */ /* 0x004fcc00078e00ff */
[----:B------:R-:W0:Y:S01]  /*26b0*/  F2I.S64.TRUNC R16, R16 ;  /* 0x0000001000107311 */ /* 0x000e22000020d900 */
[----:B------:R-:W-:Y:S05]  /*26c0*/  BRA `(.L_x_28792) ;  /* 0x0000000400a87947 */ /* 0x000fea0003800000 */
.L_x_28799:
        /* <DEDUP_REMOVED lines=11> */
.L_x_28806:
        /* <DEDUP_REMOVED lines=21> */
.L_x_28810:
[----:B------:R-:W-:Y:S05]  /*28d0*/  BSYNC B1 ;  /* 0x0000000000017941 */ /* 0x000fea0003800000 */
.L_x_28809:
[----:B------:R-:W-:Y:S01]  /*28e0*/  IMAD.SHL.U32 R2, R2, 0x100000, RZ ;  /* 0x0010000002027824 */ /* 0x000fe200078e00ff */
[----:B------:R-:W-:-:S04]  /*28f0*/  LEA R3, R0, 0x3b800000, 0x17 ;  /* 0x3b80000000037811 */ /* 0x000fc800078eb8ff */
[----:B------:R-:W-:-:S07]  /*2900*/  LOP3.LUT R16, R3, R2, R16, 0xfe, !PT ;  /* 0x0000000203107212 */ /* 0x000fce00078efe10 */
.L_x_28808:
[----:B------:R-:W-:Y:S05]  /*2910*/  BSYNC B0 ;  /* 0x0000000000007941 */ /* 0x000fea0003800000 */
.L_x_28807:
[----:B------:R-:W1:Y:S01]  /*2920*/  F2I.S64.TRUNC R16, R16 ;  /* 0x0000001000107311 */ /* 0x000e62000020d900 */
[----:B------:R-:W-:Y:S05]  /*2930*/  BRA `(.L_x_28792) ;  /* 0x00000004000c7947 */ /* 0x000fea0003800000 */
.L_x_28805:
        /* <DEDUP_REMOVED lines=21> */
.L_x_28814:
[----:B------:R-:W-:Y:S05]  /*2a90*/  BSYNC B1 ;  /* 0x0000000000017941 */ /* 0x000fea0003800000 */
.L_x_28813:
[----:B------:R-:W-:Y:S01]  /*2aa0*/  IMAD.SHL.U32 R2, R2, 0x200000, RZ ;  /* 0x0020000002027824 */ /* 0x000fe200078e00ff */
[----:B------:R-:W-:-:S04]  /*2ab0*/  LEA R3, R0, 0x37800000, 0x17 ;  /* 0x3780000000037811 */ /* 0x000fc800078eb8ff */
[----:B------:R-:W-:-:S07]  /*2ac0*/  LOP3.LUT R16, R3, R2, R16, 0xfe, !PT ;  /* 0x0000000203107212 */ /* 0x000fce00078efe10 */
.L_x_28812:
[----:B------:R-:W-:Y:S05]  /*2ad0*/  BSYNC B0 ;  /* 0x0000000000007941 */ /* 0x000fea0003800000 */
.L_x_28811:
[----:B------:R-:W2:Y:S01]  /*2ae0*/  F2I.S64.TRUNC R16, R16 ;  /* 0x0000001000107311 */ /* 0x000ea2000020d900 */
[----:B------:R-:W-:Y:S05]  /*2af0*/  BRA `(.L_x_28792) ;  /* 0x00000000009c7947 */ /* 0x000fea0003800000 */
.L_x_28804:
        /* <DEDUP_REMOVED lines=14> */
.L_x_28818:
[----:B------:R-:W-:Y:S05]  /*2be0*/  BSYNC B0 ;  /* 0x0000000000007941 */ /* 0x000fea0003800000 */
.L_x_28817:
[----:B------:R-:W0:Y:S01]  /*2bf0*/  F2I.S64.TRUNC R16, R16 ;  /* 0x0000001000107311 */ /* 0x000e22000020d900 */
[----:B------:R-:W-:Y:S05]  /*2c00*/  BRA `(.L_x_28792) ;  /* 0x0000000000587947 */ /* 0x000fea0003800000 */
.L_x_28791:
        /* <DEDUP_REMOVED lines=16> */
.L_x_28819:
[----:B------:R-:W-:Y:S01]  /*2d10*/  CS2R R16, SRZ ;  /* 0x0000000000107805 */ /* 0x000fe2000001ff00 */
[----:B------:R-:W-:Y:S06]  /*2d20*/  BRA `(.L_x_28792) ;  /* 0x0000000000107947 */ /* 0x000fec0003800000 */
.L_x_28816:
[----:B------:R0:W5:Y:S01]  /*2d30*/  LDG.E.64 R16, desc[UR36][R2.64] ;  /* 0x0000002402107981 */ /* 0x000162000c1e1b00 */
[----:B------:R-:W-:Y:S05]  /*2d40*/  BRA `(.L_x_28792) ;  /* 0x0000000000087947 */ /* 0x000fea0003800000 */
.L_x_28815:
[----:B------:R0:W5:Y:S01]  /*2d50*/  LDG.E R16, desc[UR36][R2.64] ;  /* 0x0000002402107981 */ /* 0x000162000c1e1900 */
[----:B------:R-:W-:-:S07]  /*2d60*/  IMAD.MOV.U32 R17, RZ, RZ, RZ ;  /* 0x000000ffff117224 */ /* 0x000fce00078e00ff */
.L_x_28792:
[----:B------:R-:W-:-:S07]  /*2d70*/  VIADD R26, R26, 0x80 ;  /* 0x000000801a1a7836 */ /* 0x000fce0000000000 */
.L_x_28786:
[----:B------:R-:W-:Y:S05]  /*2d80*/  BSYNC B6 ;  /* 0x0000000000067941 */ /* 0x000fea0003800000 */
.L_x_28785:
        /* <DEDUP_REMOVED lines=23> */
.L_x_28825:
[----:B------:R0:W5:Y:S01]  /*2f00*/  LDG.E.U8 R24, desc[UR36][R2.64] ;  /* 0x0000002402187981 */ /* 0x000162000c1e1100 */
[----:B------:R-:W-:Y:S01]  /*2f10*/  IMAD.MOV.U32 R25, RZ, RZ, RZ ;  /* 0x000000ffff197224 */ /* 0x000fe200078e00ff */
[----:B------:R-:W-:Y:S06]  /*2f20*/  BRA `(.L_x_28821) ;  /* 0x0000000c00447947 */ /* 0x000fec0003800000 */
.L_x_28824:
        /* <DEDUP_REMOVED lines=8> */
.L_x_28828:
[----:B------:R-:W2:Y:S02]  /*2fb0*/  LDG.E R24, desc[UR36][R2.64] ;  /* 0x0000002402187981 */ /* 0x000ea4000c1e1900 */
[----:B--2---:R-:W-:Y:S01]  /*2fc0*/  SHF.R.S32.HI R25, RZ, 0x1f, R24 ;  /* 0x0000001fff197819 */ /* 0x004fe20000011418 */
[----:B------:R-:W-:Y:S06]  /*2fd0*/  BRA `(.L_x_28821) ;  /* 0x0000000c00187947 */ /* 0x000fec0003800000 */
.L_x_28827:
[----:B------:R-:W2:Y:S02]  /*2fe0*/  LDG.E.S16 R24, desc[UR36][R2.64] ;  /* 0x0000002402187981 */ /* 0x000ea4000c1e1700 */
[----:B--2---:R-:W-:Y:S01]  /*2ff0*/  SHF.R.S32.HI R25, RZ, 0x1f, R24 ;  /* 0x0000001fff197819 */ /* 0x004fe20000011418 */
[----:B------:R-:W-:Y:S06]  /*3000*/  BRA `(.L_x_28821) ;  /* 0x0000000c000c7947 */ /* 0x000fec0003800000 */
.L_x_28823:
        /* <DEDUP_REMOVED lines=9> */
.L_x_28830:
[----:B------:R-:W2:Y:S02]  /*30a0*/  LDG.E.U16 R2, desc[UR36][R2.64] ;  /* 0x0000002402027981 */ /* 0x000ea4000c1e1500 */
[----:B--2---:R-:W-:-:S06]  /*30b0*/  HADD2.F32 R24, -RZ, R2.H0_H0 ;  /* 0x20000002ff187230 */ /* 0x004fcc0000004100 */
[----:B------:R-:W0:Y:S01]  /*30c0*/  F2I.S64.TRUNC R24, R24 ;  /* 0x0000001800187311 */ /* 0x000e22000020d900 */
[----:B------:R-:W-:Y:S05]  /*30d0*/  BRA `(.L_x_28821) ;  /* 0x0000000800d87947 */ /* 0x000fea0003800000 */
.L_x_28829:
        /* <DEDUP_REMOVED lines=9> */
.L_x_28832:
[----:B------:R-:W2:Y:S02]  /*3170*/  LDG.E.U16 R2, desc[UR36][R2.64] ;  /* 0x0000002402027981 */ /* 0x000ea4000c1e1500 */
[----:B--2---:R-:W-:-:S06]  /*3180*/  HADD2.F32 R24, -RZ, R2.H0_H0 ;  /* 0x20000002ff187230 */ /* 0x004fcc0000004100 */
[----:B------:R-:W0:Y:S01]  /*3190*/  F2I.S64.TRUNC R24, R24 ;  /* 0x0000001800187311 */ /* 0x000e22000020d900 */
[----:B------:R-:W-:Y:S05]  /*31a0*/  BRA `(.L_x_28821) ;  /* 0x0000000800a47947 */ /* 0x000fea0003800000 */
.L_x_28831:
[----:B------:R-:W2:Y:S02]  /*31b0*/  LDG.E.64 R2, desc[UR36][R2.64] ;  /* 0x0000002402027981 */ /* 0x000ea4000c1e1b00 */
[----:B--2---:R0:W1:Y:S01]  /*31c0*/  F2I.S64.F64.TRUNC R24, R2 ;  /* 0x0000000200187311 */ /* 0x004062000030d900 */
[----:B------:R-:W-:Y:S05]  /*31d0*/  BRA `(.L_x_28821) ;  /* 0x0000000800987947 */ /* 0x000fea0003800000 */
.L_x_28822:
        /* <DEDUP_REMOVED lines=13> */
.L_x_28835:
[----:B------:R-:W2:Y:S02]  /*32b0*/  LDG.E.64 R2, desc[UR36][R2.64] ;  /* 0x0000002402027981 */ /* 0x000ea4000c1e1b00 */
[----:B--2---:R0:W1:Y:S01]  /*32c0*/  F2I.S64.F64.TRUNC R24, R2 ;  /* 0x0000000200187311 */ /* 0x004062000030d900 */
[----:B------:R-:W-:Y:S05]  /*32d0*/  BRA `(.L_x_28821) ;  /* 0x0000000800587947 */ /* 0x000fea0003800000 */
.L_x_28834:
        /* <DEDUP_REMOVED lines=27> */
.L_x_28837:
        /* <DEDUP_REMOVED lines=14> */
.L_x_28836:
[----:B------:R-:W2:Y:S02]  /*3570*/  LDG.E.U16 R24, desc[UR36][R2.64] ;  /* 0x0000002402187981 */ /* 0x000ea4000c1e1500 */
[----:B--2---:R-:W-:-:S06]  /*3580*/  IMAD.U32 R24, R24, 0x10000, RZ ;  /* 0x0001000018187824 */ /* 0x004fcc00078e00ff */
[----:B------:R-:W0:Y:S01]  /*3590*/  F2I.S64.TRUNC R24, R24 ;  /* 0x0000001800187311 */ /* 0x000e22000020d900 */
[----:B------:R-:W-:Y:S05]  /*35a0*/  BRA `(.L_x_28821) ;  /* 0x0000000400a47947 */ /* 0x000fea0003800000 */
.L_x_28833:
        /* <DEDUP_REMOVED lines=11> */
.L_x_28840:
        /* <DEDUP_REMOVED lines=21> */
.L_x_28844:
[----:B------:R-:W-:Y:S05]  /*37b0*/  BSYNC B1 ;  /* 0x0000000000017941 */ /* 0x000fea0003800000 */
.L_x_28843:
[----:B------:R-:W-:Y:S01]  /*37c0*/  IMAD.SHL.U32 R2, R2, 0x100000, RZ ;  /* 0x0010000002027824 */ /* 0x000fe200078e00ff */
[----:B------:R-:W-:-:S04]  /*37d0*/  LEA R3, R0, 0x3b800000, 0x17 ;  /* 0x3b80000000037811 */ /* 0x000fc800078eb8ff */
[----:B------:R-:W-:-:S07]  /*37e0*/  LOP3.LUT R24, R3, R2, R24, 0xfe, !PT ;  /* 0x0000000203187212 */ /* 0x000fce00078efe18 */
.L_x_28842:
[----:B------:R-:W-:Y:S05]  /*37f0*/  BSYNC B0 ;  /* 0x0000000000007941 */ /* 0x000fea0003800000 */
.L_x_28841:
[----:B------:R-:W0:Y:S01]  /*3800*/  F2I.S64.TRUNC R24, R24 ;  /* 0x0000001800187311 */ /* 0x000e22000020d900 */
[----:B------:R-:W-:Y:S05]  /*3810*/  BRA `(.L_x_28821) ;  /* 0x0000000400087947 */ /* 0x000fea0003800000 */
.L_x_28839:
        /* <DEDUP_REMOVED lines=21> */
.L_x_28848:
[----:B------:R-:W-:Y:S05]  /*3970*/  BSYNC B1 ;  /* 0x0000000000017941 */ /* 0x000fea0003800000 */
.L_x_28847:
[----:B------:R-:W-:Y:S01]  /*3980*/  IMAD.SHL.U32 R2, R2, 0x200000, RZ ;  /* 0x0020000002027824 */ /* 0x000fe200078e00ff */
[----:B------:R-:W-:-:S04]  /*3990*/  LEA R3, R0, 0x37800000, 0x17 ;  /* 0x3780000000037811 */ /* 0x000fc800078eb8ff */
[----:B------:R-:W-:-:S07]  /*39a0*/  LOP3.LUT R24, R3, R2, R24, 0xfe, !PT ;  /* 0x0000000203187212 */ /* 0x000fce00078efe18 */
.L_x_28846:
[----:B------:R-:W-:Y:S05]  /*39b0*/  BSYNC B0 ;  /* 0x0000000000007941 */ /* 0x000fea0003800000 */
.L_x_28845:
[----:B------:R-:W0:Y:S01]  /*39c0*/  F2I.S64.TRUNC R24, R24 ;  /* 0x0000001800187311 */ /* 0x000e22000020d900 */
[----:B------:R-:W-:Y:S05]  /*39d0*/  BRA `(.L_x_28821) ;  /* 0x0000000000987947 */ /* 0x000fea0003800000 */
.L_x_28838:
        /* <DEDUP_REMOVED lines=14> */
.L_x_28852:
[----:B------:R-:W-:Y:S05]  /*3ac0*/  BSYNC B0 ;  /* 0x0000000000007941 */ /* 0x000fea0003800000 */
.L_x_28851:
[----:B------:R-:W0:Y:S01]  /*3ad0*/  F2I.S64.TRUNC R24, R24 ;  /* 0x0000001800187311 */ /* 0x000e22000020d900 */
[----:B------:R-:W-:Y:S05]  /*3ae0*/  BRA `(.L_x_28821) ;  /* 0x0000000000547947 */ /* 0x000fea0003800000 */
.L_x_28826:
[----:B------:R-:W-:Y:S01]  /*3af0*/  MOV R2, 0x0 ;  /* 0x0000000000027802 */ /* 0x000fe20000000f00 */
[----:B------:R-:W-:Y:S01]  /*3b00*/  ULDC.64 UR4, c[0x4][0x178] ;  /* 0x01005e0000047ab9 */ /* 0x000fe20000000a00 */
[----:B------:R-:W-:Y:S01]  /*3b10*/  ULDC.64 UR6, c[0x4][0x38] ;  /* 0x01000e0000067ab9 */ /* 0x000fe20000000a00 */
[----:B--2---:R-:W-:Y:S02]  /*3b20*/  IMAD.U32 R4, RZ, RZ, UR4 ;  /* 0x00000004ff047e24 */ /* 0x004fe4000f8e00ff */
        /* <DEDUP_REMOVED lines=12> */
.L_x_28853:
[----:B------:R-:W-:Y:S05]  /*3bf0*/  BRA `(.L_x_28821) ;  /* 0x0000000000107947 */ /* 0x000fea0003800000 */
.L_x_28850:
[----:B------:R0:W5:Y:S01]  /*3c00*/  LDG.E.64 R24, desc[UR36][R2.64] ;  /* 0x0000002402187981 */ /* 0x000162000c1e1b00 */
[----:B------:R-:W-:Y:S05]  /*3c10*/  BRA `(.L_x_28821) ;  /* 0x0000000000087947 */ /* 0x000fea0003800000 */
.L_x_28849:
[----:B------:R0:W5:Y:S01]  /*3c20*/  LDG.E R24, desc[UR36][R2.64] ;  /* 0x0000002402187981 */ /* 0x000162000c1e1900 */
[----:B------:R-:W-:-:S07]  /*3c30*/  IMAD.MOV.U32 R25, RZ, RZ, RZ ;  /* 0x000000ffff197224 */ /* 0x000fce00078e00ff */
.L_x_28821:
[----:B------:R-:W-:Y:S05]  /*3c40*/  BSYNC B6 ;  /* 0x0000000000067941 */ /* 0x000fea0003800000 */
.L_x_28820:
[----:B01----:R-:W0:Y:S01]  /*3c50*/  S2R R2, SR_TID.X ;  /* 0x0000000000027919 */ /* 0x003e220000002100 */
[----:B------:R-:W1:Y:S01]  /*3c60*/  LDC R28, c[0x0][0x220] ;  /* 0x00008800ff1c7b82 */ /* 0x000e620000000800 */
[----:B------:R-:W-:Y:S07]  /*3c70*/  BSSY B0, `(.L_x_28854) ;  /* 0x000004c000007945 */ /* 0x000fee0003800000 */
[----:B------:R-:W1:Y:S08]  /*3c80*/  LDC R20, c[0x0][0x224] ;  /* 0x00008900ff147b82 */ /* 0x000e700000000800 */
[----:B------:R-:W1:Y:S01]  /*3c90*/  LDC R21, c[0x0][0x224] ;  /* 0x00008900ff157b82 */ /* 0x000e620000000800 */
[----:B0-----:R-:W-:-:S13]  /*3ca0*/  ISETP.GE.AND P6, PT, R2, R27, PT ;  /* 0x0000001b0200720c */ /* 0x001fda0003fc6270 */
[----:B------:R-:W-:Y:S05]  /*3cb0*/  @P6 BRA `(.L_x_28855) ;  /* 0x00000004001c6947 */ /* 0x000fea0003800000 */
[----:B------:R-:W-:Y:S01]  /*3cc0*/  ULDC UR4, c[0x0][0x224] ;  /* 0x0000890000047ab9 */ /* 0x000fe20000000800 */
[----:B------:R-:W-:Y:S01]  /*3cd0*/  BSSY B1, `(.L_x_28856) ;  /* 0x000001f000017945 */ /* 0x000fe20003800000 */
[----:B---345:R-:W-:-:S04]  /*3ce0*/  LOP3.LUT R0, R19, UR4, RZ, 0xfc, !PT ;  /* 0x0000000413007c12 */ /* 0x038fc8000f8efcff */
[----:B------:R-:W-:-:S13]  /*3cf0*/  ISETP.NE.U32.AND P5, PT, R0, RZ, PT ;  /* 0x000000ff0000720c */ /* 0x000fda0003fa5070 */
[----:B------:R-:W-:Y:S05]  /*3d00*/  @!P5 BRA `(.L_x_28857) ;  /* 0x00000000001cd947 */ /* 0x000fea0003800000 */
[----:B------:R-:W-:Y:S01]  /*3d10*/  IMAD.MOV.U32 R0, RZ, RZ, R18 ;  /* 0x000000ffff007224 */ /* 0x000fe200078e0012 */
[----:B------:R-:W-:Y:S01]  /*3d20*/  MOV R3, 0x3d50 ;  /* 0x00003d5000037802 */ /* 0x000fe20000000f00 */
[----:B------:R-:W-:-:S07]  /*3d30*/  IMAD.MOV.U32 R12, RZ, RZ, R19 ;  /* 0x000000ffff0c7224 */ /* 0x000fce00078e0013 */
[----:B-12---:R-:W-:Y:S05]  /*3d40*/  CALL.REL.NOINC `($__internal_37_$__cuda_sm20_div_s64) ;  /* 0x0000004c00c47944 */ /* 0x006fea0003c00000 */
[----:B------:R-:W-:Y:S02]  /*3d50*/  IMAD.MOV.U32 R4, RZ, RZ, R8 ;  /* 0x000000ffff047224 */ /* 0x000fe400078e0008 */
[----:B------:R-:W-:Y:S01]  /*3d60*/  IMAD.MOV.U32 R5, RZ, RZ, R0 ;  /* 0x000000ffff057224 */ /* 0x000fe200078e0000 */
[----:B------:R-:W-:Y:S06]  /*3d70*/  BRA `(.L_x_28858) ;  /* 0x0000000000507947 */ /* 0x000fec0003800000 */
.L_x_28857:
[----:B------:R-:W-:Y:S02]  /*3d80*/  ULDC UR4, c[0x0][0x220] ;  /* 0x0000880000047ab9 */ /* 0x000fe40000000800 */
[----:B------:R-:W0:Y:S01]  /*3d90*/  I2F.U32.RP R0, UR4 ;  /* 0x0000000400007d06 */ /* 0x000e220008209000 */
[----:B------:R-:W-:-:S07]  /*3da0*/  ISETP.NE.U32.AND P2, PT, RZ, UR4, PT ;  /* 0x00000004ff007c0c */ /* 0x000fce000bf45070 */
[----:B0-----:R-:W2:Y:S02]  /*3db0*/  MUFU.RCP R0, R0 ;  /* 0x0000000000007308 */ /* 0x001ea40000001000 */
[----:B--2---:R-:W-:-:S06]  /*3dc0*/  VIADD R4, R0, 0xffffffe ;  /* 0x0ffffffe00047836 */ /* 0x004fcc0000000000 */
[----:B------:R0:W2:Y:S02]  /*3dd0*/  F2I.FTZ.U32.TRUNC.NTZ R5, R4 ;  /* 0x0000000400057305 */ /* 0x0000a4000021f000 */
[----:B0-----:R-:W-:Y:S02]  /*3de0*/  IMAD.MOV.U32 R4, RZ, RZ, RZ ;  /* 0x000000ffff047224 */ /* 0x001fe400078e00ff */
[----:B--2---:R-:W-:-:S04]  /*3df0*/  IMAD.MOV R3, RZ, RZ, -R5 ;  /* 0x000000ffff037224 */ /* 0x004fc800078e0a05 */
[----:B------:R-:W-:-:S04]  /*3e00*/  IMAD R3, R3, UR4, RZ ;  /* 0x0000000403037c24 */ /* 0x000fc8000f8e02ff */
[----:B------:R-:W-:-:S06]  /*3e10*/  IMAD.HI.U32 R5, R5, R3, R4 ;  /* 0x0000000305057227 */ /* 0x000fcc00078e0004 */
[----:B------:R-:W-:-:S04]  /*3e20*/  IMAD.HI.U32 R4, R5, R18, RZ ;  /* 0x0000001205047227 */ /* 0x000fc800078e00ff */
[----:B------:R-:W-:Y:S02]  /*3e30*/  IMAD.MOV R3, RZ, RZ, -R4 ;  /* 0x000000ffff037224 */ /* 0x000fe400078e0a04 */
[----:B------:R-:W-:Y:S02]  /*3e40*/  IMAD.MOV.U32 R5, RZ, RZ, RZ ;  /* 0x000000ffff057224 */ /* 0x000fe400078e00ff */
[----:B------:R-:W-:-:S05]  /*3e50*/  IMAD R3, R3, UR4, R18 ;  /* 0x0000000403037c24 */ /* 0x000fca000f8e0212 */
[----:B------:R-:W-:-:S13]  /*3e60*/  ISETP.GE.U32.AND P0, PT, R3, UR4, PT ;  /* 0x0000000403007c0c */ /* 0x000fda000bf06070 */
[----:B------:R-:W-:Y:S02]  /*3e70*/  @P0 VIADD R3, R3, -UR4 ;  /* 0x8000000403030c36 */ /* 0x000fe40008000000 */
[----:B------:R-:W-:-:S03]  /*3e80*/  @P0 VIADD R4, R4, 0x1 ;  /* 0x0000000104040836 */ /* 0x000fc60000000000 */
[----:B------:R-:W-:-:S13]  /*3e90*/  ISETP.GE.U32.AND P1, PT, R3, UR4, PT ;  /* 0x0000000403007c0c */ /* 0x000fda000bf26070 */
[----:B------:R-:W-:Y:S01]  /*3ea0*/  @P1 VIADD R4, R4, 0x1 ;  /* 0x0000000104041836 */ /* 0x000fe20000000000 */
[----:B------:R-:W-:-:S07]  /*3eb0*/  @!P2 LOP3.LUT R4, RZ, UR4, RZ, 0x33, !PT ;  /* 0x00000004ff04ac12 */ /* 0x000fce000f8e33ff */
.L_x_28858:
[----:B------:R-:W-:Y:S05]  /*3ec0*/  BSYNC B1 ;  /* 0x0000000000017941 */ /* 0x000fea0003800000 */
.L_x_28856:
[----:B------:R-:W0:Y:S02]  /*3ed0*/  LDC.64 R6, c[0x0][0x220] ;  /* 0x00008800ff067b82 */ /* 0x000e240000000a00 */
        /* <DEDUP_REMOVED lines=10> */
[----:B-1----:R-:W-:Y:S05]  /*3f80*/  CALL.REL.NOINC `($__internal_38_$__cuda_sm20_rem_s64) ;  /* 0x0000005000847944 */ /* 0x002fea0003c00000 */
[----:B------:R-:W-:-:S04]  /*3f90*/  ISETP.NE.U32.AND P0, PT, R0, RZ, PT ;  /* 0x000000ff0000720c */ /* 0x000fc80003f05070 */
[----:B------:R-:W-:Y:S01]  /*3fa0*/  ISETP.NE.AND.EX P0, PT, R8, RZ, PT, P0 ;  /* 0x000000ff0800720c */ /* 0x000fe20003f05300 */
[----:B------:R-:W-:-:S12]  /*3fb0*/  BRA `(.L_x_28861) ;  /* 0x00000000004c7947 */ /* 0x000fd80003800000 */
.L_x_28860:
        /* <DEDUP_REMOVED lines=19> */
.L_x_28861:
[----:B------:R-:W-:Y:S05]  /*40f0*/  BSYNC B1 ;  /* 0x0000000000017941 */ /* 0x000fea0003800000 */
.L_x_28859:
[----:B------:R-:W-:-:S04]  /*4100*/  SEL R0, RZ, 0xffffffff, !P0 ;  /* 0xffffffffff007807 */ /* 0x000fc80004000000 */
[----:B------:R-:W-:-:S05]  /*4110*/  IADD3 R4, P0, R0, R4, RZ ;  /* 0x0000000400047210 */ /* 0x000fca0007f1e0ff */
[----:B------:R-:W-:-:S08]  /*4120*/  IMAD.X R5, R0, 0x1, R5, P0 ;  /* 0x0000000100057824 */ /* 0x000fd000000e0605 */
.L_x_28855:
[----:B------:R-:W-:Y:S05]  /*4130*/  BSYNC B0 ;  /* 0x0000000000007941 */ /* 0x000fea0003800000 */
.L_x_28854:
[----:B------:R-:W-:Y:S01]  /*4140*/  VIADD R26, R2, 0x80 ;  /* 0x00000080021a7836 */ /* 0x000fe20000000000 */
[----:B------:R-:W-:Y:S04]  /*4150*/  BSSY B0, `(.L_x_28862) ;  /* 0x000004a000007945 */ /* 0x000fe80003800000 */
[----:B------:R-:W-:-:S13]  /*4160*/  ISETP.GE.AND P0, PT, R26, R27, PT ;  /* 0x0000001b1a00720c */ /* 0x000fda0003f06270 */
[----:B------:R-:W-:Y:S05]  /*4170*/  @P0 BRA `(.L_x_28863) ;  /* 0x00000004001c0947 */ /* 0x000fea0003800000 */
[----:B------:R-:W-:Y:S01]  /*4180*/  ULDC UR4, c[0x0][0x224] ;  /* 0x0000890000047ab9 */ /* 0x000fe20000000800 */
[----:B------:R-:W-:Y:S01]  /*4190*/  BSSY B1, `(.L_x_28864) ;  /* 0x000001f000017945 */ /* 0x000fe20003800000 */
[----:B-----5:R-:W-:-:S04]  /*41a0*/  LOP3.LUT R0, R23, UR4, RZ, 0xfc, !PT ;  /* 0x0000000417007c12 */ /* 0x020fc8000f8efcff */
[----:B------:R-:W-:-:S13]  /*41b0*/  ISETP.NE.U32.AND P5, PT, R0, RZ, PT ;  /* 0x000000ff0000720c */ /* 0x000fda0003fa5070 */
[----:B------:R-:W-:Y:S05]  /*41c0*/  @!P5 BRA `(.L_x_28865) ;  /* 0x00000000001cd947 */ /* 0x000fea0003800000 */
[----:B------:R-:W-:Y:S01]  /*41d0*/  IMAD.MOV.U32 R0, RZ, RZ, R22 ;  /* 0x000000ffff007224 */ /* 0x000fe200078e0016 */
[----:B------:R-:W-:Y:S01]  /*41e0*/  MOV R3, 0x4210 ;  /* 0x0000421000037802 */ /* 0x000fe20000000f00 */
[----:B------:R-:W-:-:S07]  /*41f0*/  IMAD.MOV.U32 R12, RZ, RZ, R23 ;  /* 0x000000ffff0c7224 */ /* 0x000fce00078e0017 */
[----:B-1234-:R-:W-:Y:S05]  /*4200*/  CALL.REL.NOINC `($__internal_37_$__cuda_sm20_div_s64) ;  /* 0x0000004800947944 */ /* 0x01efea0003c00000 */
[----:B------:R-:W-:Y:S02]  /*4210*/  IMAD.MOV.U32 R18, RZ, RZ, R8 ;  /* 0x000000ffff127224 */ /* 0x000fe400078e0008 */
[----:B------:R-:W-:Y:S01]  /*4220*/  IMAD.MOV.U32 R15, RZ, RZ, R0 ;  /* 0x000000ffff0f7224 */ /* 0x000fe200078e0000 */
[----:B------:R-:W-:Y:S06]  /*4230*/  BRA `(.L_x_28866) ;  /* 0x0000000000507947 */ /* 0x000fec0003800000 */
.L_x_28865:
[----:B------:R-:W-:Y:S01]  /*4240*/  ULDC UR4, c[0x0][0x220] ;  /* 0x0000880000047ab9 */ /* 0x000fe20000000800 */
[----:B------:R-:W-:Y:S01]  /*4250*/  IMAD.MOV.U32 R15, RZ, RZ, RZ ;  /* 0x000000ffff0f7224 */ /* 0x000fe200078e00ff */
[----:B------:R-:W0:Y:S01]  /*4260*/  I2F.U32.RP R8, UR4 ;  /* 0x0000000400087d06 */ /* 0x000e220008209000 */
[----:B------:R-:W-:-:S07]  /*4270*/  ISETP.NE.U32.AND P2, PT, RZ, UR4, PT ;  /* 0x00000004ff007c0c */ /* 0x000fce000bf45070 */
[----:B0-----:R-:W0:Y:S02]  /*4280*/  MUFU.RCP R8, R8 ;  /* 0x0000000800087308 */ /* 0x001e240000001000 */
[----:B0-----:R-:W-:-:S06]  /*4290*/  VIADD R6, R8, 0xffffffe ;  /* 0x0ffffffe08067836 */ /* 0x001fcc0000000000 */
[----:B------:R0:W5:Y:S02]  /*42a0*/  F2I.FTZ.U32.TRUNC.NTZ R7, R6 ;  /* 0x0000000600077305 */ /* 0x000164000021f000 */
[----:B0-----:R-:W-:Y:S02]  /*42b0*/  IMAD.MOV.U32 R6, RZ, RZ, RZ ;  /* 0x000000ffff067224 */ /* 0x001fe400078e00ff */
[----:B-----5:R-:W-:-:S04]  /*42c0*/  IMAD.MOV R3, RZ, RZ, -R7 ;  /* 0x000000ffff037224 */ /* 0x020fc800078e0a07 */
[----:B------:R-:W-:-:S04]  /*42d0*/  IMAD R3, R3, UR4, RZ ;  /* 0x0000000403037c24 */ /* 0x000fc8000f8e02ff */
[----:B------:R-:W-:-:S06]  /*42e0*/  IMAD.HI.U32 R3, R7, R3, R6 ;  /* 0x0000000307037227 */ /* 0x000fcc00078e0006 */
[----:B---34-:R-:W-:-:S04]  /*42f0*/  IMAD.HI.U32 R18, R3, R22, RZ ;  /* 0x0000001603127227 */ /* 0x018fc800078e00ff */
        /* <DEDUP_REMOVED lines=8> */
.L_x_28866:
[----:B------:R-:W-:Y:S05]  /*4380*/  BSYNC B1 ;  /* 0x0000000000017941 */ /* 0x000fea0003800000 */
.L_x_28864:
        /* <DEDUP_REMOVED lines=11> */
[----:B-12---:R-:W-:Y:S05]  /*4440*/  CALL.REL.NOINC `($__internal_38_$__cuda_sm20_rem_s64) ;  /* 0x0000004c00547944 */ /* 0x006fea0003c00000 */
[----:B------:R-:W-:-:S04]  /*4450*/  ISETP.NE.U32.AND P0, PT, R0, RZ, PT ;  /* 0x000000ff0000720c */ /* 0x000fc80003f05070 */
[----:B------:R-:W-:Y:S01]  /*4460*/  ISETP.NE.AND.EX P0, PT, R8, RZ, PT, P0 ;  /* 0x000000ff0800720c */ /* 0x000fe20003f05300 */
[----:B------:R-:W-:-:S12]  /*4470*/  BRA `(.L_x_28869) ;  /* 0x00000000004c7947 */ /* 0x000fd80003800000 */
.L_x_28868:
        /* <DEDUP_REMOVED lines=19> */
.L_x_28869:
[----:B------:R-:W-:Y:S05]  /*45b0*/  BSYNC B1 ;  /* 0x0000000000017941 */ /* 0x000fea0003800000 */
.L_x_28867:
[----:B------:R-:W-:-:S04]  /*45c0*/  SEL R0, RZ, 0xffffffff, !P0 ;  /* 0xffffffffff007807 */ /* 0x000fc80004000000 */
[----:B------:R-:W-:-:S05]  /*45d0*/  IADD3 R18, P0, R0, R18, RZ ;  /* 0x0000001200127210 */ /* 0x000fca0007f1e0ff */
[----:B------:R-:W-:-:S08]  /*45e0*/  IMAD.X R15, R0, 0x1, R15, P0 ;  /* 0x00000001000f7824 */ /* 0x000fd000000e060f */
.L_x_28863:
[----:B------:R-:W-:Y:S05]  /*45f0*/  BSYNC B0 ;  /* 0x0000000000007941 */ /* 0x000fea0003800000 */
.L_x_28862:
[----:B------:R-:W-:Y:S01]  /*4600*/  VIADD R0, R2, 0x100 ;  /* 0x0000010002007836 */ /* 0x000fe20000000000 */
[----:B------:R-:W-:Y:S01]  /*4610*/  BSSY B0, `(.L_x_28870) ;  /* 0x000004c000007945 */ /* 0x000fe20003800000 */
[----:B---345:R-:W-:Y:S02]  /*4620*/  IMAD.MOV.U32 R22, RZ, RZ, R18 ;  /* 0x000000ffff167224 */ /* 0x038fe400078e0012 */
[----:B------:R-:W-:Y:S01]  /*4630*/  IMAD.MOV.U32 R23, RZ, RZ, R15 ;  /* 0x000000ffff177224 */ /* 0x000fe200078e000f */
[----:B------:R-:W-:-:S13]  /*4640*/  ISETP.GE.AND P0, PT, R0, R27, PT ;  /* 0x0000001b0000720c */ /* 0x000fda0003f06270 */
[----:B------:R-:W-:Y:S05]  /*4650*/  @P0 BRA `(.L_x_28871) ;  /* 0x00000004001c0947 */ /* 0x000fea0003800000 */
[----:B------:R-:W-:Y:S01]  /*4660*/  ULDC UR4, c[0x0][0x224] ;  /* 0x0000890000047ab9 */ /* 0x000fe20000000800 */
[----:B------:R-:W-:Y:S01]  /*4670*/  BSSY B1, `(.L_x_28872) ;  /* 0x000001f000017945 */ /* 0x000fe20003800000 */
[----:B--2---:R-:W-:-:S04]  /*4680*/  LOP3.LUT R0, R17, UR4, RZ, 0xfc, !PT ;  /* 0x0000000411007c12 */ /* 0x004fc8000f8efcff */
[----:B------:R-:W-:-:S13]  /*4690*/  ISETP.NE.U32.AND P5, PT, R0, RZ, PT ;  /* 0x000000ff0000720c */ /* 0x000fda0003fa5070 */
[----:B------:R-:W-:Y:S05]  /*46a0*/  @!P5 BRA `(.L_x_28873) ;  /* 0x00000000001cd947 */ /* 0x000fea0003800000 */
[----:B------:R-:W-:Y:S01]  /*46b0*/  IMAD.MOV.U32 R0, RZ, RZ, R16 ;  /* 0x000000ffff007224 */ /* 0x000fe200078e0010 */
[----:B------:R-:W-:Y:S01]  /*46c0*/  MOV R3, 0x46f0 ;  /* 0x000046f000037802 */ /* 0x000fe20000000f00 */
[----:B------:R-:W-:-:S07]  /*46d0*/  IMAD.MOV.U32 R12, RZ, RZ, R17 ;  /* 0x000000ffff0c7224 */ /* 0x000fce00078e0011 */
[----:B-1----:R-:W-:Y:S05]  /*46e0*/  CALL.REL.NOINC `($__internal_37_$__cuda_sm20_div_s64) ;  /* 0x00000044005c7944 */ /* 0x002fea0003c00000 */
[----:B------:R-:W-:Y:S02]  /*46f0*/  IMAD.MOV.U32 R19, RZ, RZ, R8 ;  /* 0x000000ffff137224 */ /* 0x000fe400078e0008 */
[----:B------:R-:W-:Y:S01]  /*4700*/  IMAD.MOV.U32 R18, RZ, RZ, R0 ;  /* 0x000000ffff127224 */ /* 0x000fe200078e0000 */
[----:B------:R-:W-:Y:S06]  /*4710*/  BRA `(.L_x_28874) ;  /* 0x0000000000507947 */ /* 0x000fec0003800000 */
.L_x_28873:
[----:B------:R-:W-:Y:S01]  /*4720*/  ULDC UR4, c[0x0][0x220] ;  /* 0x0000880000047ab9 */ /* 0x000fe20000000800 */
[----:B------:R-:W-:Y:S01]  /*4730*/  IMAD.MOV.U32 R18, RZ, RZ, RZ ;  /* 0x000000ffff127224 */ /* 0x000fe200078e00ff */
[----:B------:R-:W0:Y:S01]  /*4740*/  I2F.U32.RP R8, UR4 ;  /* 0x0000000400087d06 */ /* 0x000e220008209000 */
[----:B------:R-:W-:-:S07]  /*4750*/  ISETP.NE.U32.AND P2, PT, RZ, UR4, PT ;  /* 0x00000004ff007c0c */ /* 0x000fce000bf45070 */
[----:B0-----:R-:W0:Y:S02]  /*4760*/  MUFU.RCP R8, R8 ;  /* 0x0000000800087308 */ /* 0x001e240000001000 */
[----:B0-----:R-:W-:-:S06]  /*4770*/  VIADD R6, R8, 0xffffffe ;  /* 0x0ffffffe08067836 */ /* 0x001fcc0000000000 */
[----:B------:R0:W2:Y:S02]  /*4780*/  F2I.FTZ.U32.TRUNC.NTZ R7, R6 ;  /* 0x0000000600077305 */ /* 0x0000a4000021f000 */
[----:B0-----:R-:W-:Y:S02]  /*4790*/  IMAD.MOV.U32 R6, RZ, RZ, RZ ;  /* 0x000000ffff067224 */ /* 0x001fe400078e00ff */
[----:B--2---:R-:W-:-:S04]  /*47a0*/  IMAD.MOV R3, RZ, RZ, -R7 ;  /* 0x000000ffff037224 */ /* 0x004fc800078e0a07 */
        /* <DEDUP_REMOVED lines=11> */
.L_x_28874:
[----:B------:R-:W-:Y:S05]  /*4860*/  BSYNC B1 ;  /* 0x0000000000017941 */ /* 0x000fea0003800000 */
.L_x_28872:
        /* <DEDUP_REMOVED lines=15> */
.L_x_28876:
        /* <DEDUP_REMOVED lines=19> */
.L_x_28877:
[----:B------:R-:W-:Y:S05]  /*4a90*/  BSYNC B1 ;  /* 0x0000000000017941 */ /* 0x000fea0003800000 */
.L_x_28875:
[----:B------:R-:W-:-:S04]  /*4aa0*/  SEL R0, RZ, 0xffffffff, !P0 ;  /* 0xffffffffff007807 */ /* 0x000fc80004000000 */
[----:B------:R-:W-:-:S05]  /*4ab0*/  IADD3 R19, P0, R0, R19, RZ ;  /* 0x0000001300137210 */ /* 0x000fca0007f1e0ff */
[----:B------:R-:W-:-:S08]  /*4ac0*/  IMAD.X R18, R0, 0x1, R18, P0 ;  /* 0x0000000100127824 */ /* 0x000fd000000e0612 */
.L_x_28871:
[----:B------:R-:W-:Y:S05]  /*4ad0*/  BSYNC B0 ;  /* 0x0000000000007941 */ /* 0x000fea0003800000 */
.L_x_28870:
[----:B------:R-:W-:Y:S01]  /*4ae0*/  VIADD R0, R2, 0x180 ;  /* 0x0000018002007836 */ /* 0x000fe20000000000 */
[-C--:B------:R-:W-:Y:S01]  /*4af0*/  LOP3.LUT R19, R19, R18.reuse, RZ, 0x3c, !PT ;  /* 0x0000001213137212 */ /* 0x080fe200078e3cff */
[----:B------:R-:W-:Y:S03]  /*4b00*/  BSSY B0, `(.L_x_28878) ;  /* 0x000004c000007945 */ /* 0x000fe60003800000 */
[----:B------:R-:W-:Y:S02]  /*4b10*/  ISETP.GE.AND P0, PT, R0, R27, PT ;  /* 0x0000001b0000720c */ /* 0x000fe40003f06270 */
[----:B------:R-:W-:-:S04]  /*4b20*/  LOP3.LUT R18, R19, R18, RZ, 0x3c, !PT ;  /* 0x0000001213127212 */ /* 0x000fc800078e3cff */
[----:B------:R-:W-:-:S07]  /*4b30*/  LOP3.LUT R19, R19, R18, RZ, 0x3c, !PT ;  /* 0x0000001213137212 */ /* 0x000fce00078e3cff */
[----:B------:R-:W-:Y:S05]  /*4b40*/  @P0 BRA `(.L_x_28879) ;  /* 0x00000004001c0947 */ /* 0x000fea0003800000 */
[----:B------:R-:W-:Y:S01]  /*4b50*/  ULDC UR4, c[0x0][0x224] ;  /* 0x0000890000047ab9 */ /* 0x000fe20000000800 */
[----:B------:R-:W-:Y:S01]  /*4b60*/  BSSY B1, `(.L_x_28880) ;  /* 0x000001f000017945 */ /* 0x000fe20003800000 */
[----:B------:R-:W-:-:S04]  /*4b70*/  LOP3.LUT R0, R25, UR4, RZ, 0xfc, !PT ;  /* 0x0000000419007c12 */ /* 0x000fc8000f8efcff */
        /* <DEDUP_REMOVED lines=9> */
.L_x_28881:
[----:B------:R-:W-:Y:S01]  /*4c10*/  ULDC UR4, c[0x0][0x220] ;  /* 0x0000880000047ab9 */ /* 0x000fe20000000800 */
[----:B--2---:R-:W-:Y:S01]  /*4c20*/  IMAD.MOV.U32 R17, RZ, RZ, RZ ;  /* 0x000000ffff117224 */ /* 0x004fe200078e00ff */
        /* <DEDUP_REMOVED lines=18> */
.L_x_28882:
[----:B------:R-:W-:Y:S05]  /*4d50*/  BSYNC B1 ;  /* 0x0000000000017941 */ /* 0x000fea0003800000 */
.L_x_28880:
        /* <DEDUP_REMOVED lines=15> */
.L_x_28884:
        /* <DEDUP_REMOVED lines=19> */
.L_x_28885:
[----:B------:R-:W-:Y:S05]  /*4f80*/  BSYNC B1 ;  /* 0x0000000000017941 */ /* 0x000fea0003800000 */
.L_x_28883:
[----:B------:R-:W-:-:S04]  /*4f90*/  SEL R0, RZ, 0xffffffff, !P0 ;  /* 0xffffffffff007807 */ /* 0x000fc80004000000 */
[----:B------:R-:W-:-:S05]  /*4fa0*/  IADD3 R16, P0, R0, R16, RZ ;  /* 0x0000001000107210 */ /* 0x000fca0007f1e0ff */
[----:B------:R-:W-:-:S08]  /*4fb0*/  IMAD.X R17, R0, 0x1, R17, P0 ;  /* 0x0000000100117824 */ /* 0x000fd000000e0611 */
.L_x_28879:
[----:B------:R-:W-:Y:S05]  /*4fc0*/  BSYNC B0 ;  /* 0x0000000000007941 */ /* 0x000fea0003800000 */
.L_x_28878:
[----:B------:R-:W0:Y:S01]  /*4fd0*/  LDC.U8 R24, c[0x0][0x244] ;  /* 0x00009100ff187b82 */ /* 0x000e220000000000 */
[----:B------:R-:W-:Y:S04]  /*4fe0*/  BSSY B6, `(.L_x_28886) ;  /* 0x0000102000067945 */ /* 0x000fe80003800000 */
[----:B------:R-:W-:Y:S05]  /*4ff0*/  @P6 BRA `(.L_x_28887) ;  /* 0x0000001000006947 */ /* 0x000fea0003800000 */
[----:B------:R-:W3:Y:S01]  /*5000*/  S2R R0, SR_TID.X ;  /* 0x0000000000007919 */ /* 0x000ee20000002100 */
[----:B------:R-:W4:Y:S01]  /*5010*/  LDC.64 R8, c[0x0][0x228] ;  /* 0x00008a00ff087b82 */ /* 0x000f220000000a00 */
[----:B0-----:R-:W-:Y:S01]  /*5020*/  PRMT R2, R24, 0x9910, RZ ;  /* 0x0000991018027816 */ /* 0x001fe200000000ff */
[----:B------:R-:W-:Y:S01]  /*5030*/  ULDC UR4, c[0x0][0x248] ;  /* 0x0000920000047ab9 */ /* 0x000fe20000000800 */
[----:B---3--:R-:W-:-:S04]  /*5040*/  IMAD R0, R29, 0x200, R0 ;  /* 0x000002001d007824 */ /* 0x008fc800078e0200 */
[----:B------:R-:W-:Y:S02]  /*5050*/  IMAD R3, R0, UR4, RZ ;  /* 0x0000000400037c24 */ /* 0x000fe4000f8e02ff */
[----:B------:R-:W-:-:S03]  /*5060*/  IMAD.MOV.U32 R0, RZ, RZ, R2 ;  /* 0x000000ffff007224 */ /* 0x000fc600078e0002 */
[----:B----4-:R-:W-:Y:S02]  /*5070*/  IADD3 R8, P1, R3, R8, RZ ;  /* 0x0000000803087210 */ /* 0x010fe40007f3e0ff */
        /* <DEDUP_REMOVED lines=14> */
.L_x_28891:
[----:B------:R0:W-:Y:S01]  /*5160*/  STG.E.U8 desc[UR36][R8.64], R4 ;  /* 0x0000000408007986 */ /* 0x0001e2000c101124 */
[----:B------:R-:W-:Y:S01]  /*5170*/  IMAD.MOV.U32 R2, RZ, RZ, R26 ;  /* 0x000000ffff027224 */ /* 0x000fe200078e001a */
[----:B------:R-:W-:Y:S06]  /*5180*/  BRA `(.L_x_28887) ;  /* 0x0000000c009c7947 */ /* 0x000fec0003800000 */
.L_x_28890:
        /* <DEDUP_REMOVED lines=9> */
.L_x_28894:
[----:B------:R0:W-:Y:S01]  /*5220*/  STG.E desc[UR36][R8.64], R4 ;  /* 0x0000000408007986 */ /* 0x0001e2000c101924 */
[----:B------:R-:W-:Y:S01]  /*5230*/  IMAD.MOV.U32 R2, RZ, RZ, R26 ;  /* 0x000000ffff027224 */ /* 0x000fe200078e001a */
[----:B------:R-:W-:Y:S06]  /*5240*/  BRA `(.L_x_28887) ;  /* 0x0000000c006c7947 */ /* 0x000fec0003800000 */
.L_x_28893:
[----:B------:R0:W-:Y:S01]  /*5250*/  STG.E.U16 desc[UR36][R8.64], R4 ;  /* 0x0000000408007986 */ /* 0x0001e2000c101524 */
[----:B------:R-:W-:Y:S01]  /*5260*/  IMAD.MOV.U32 R2, RZ, RZ, R26 ;  /* 0x000000ffff027224 */ /* 0x000fe200078e001a */
[----:B------:R-:W-:Y:S06]  /*5270*/  BRA `(.L_x_28887) ;  /* 0x0000000c00607947 */ /* 0x000fec0003800000 */
.L_x_28889:
        /* <DEDUP_REMOVED lines=10> */
.L_x_28896:
[----:B------:R-:W0:Y:S01]  /*5320*/  I2F.S64 R0, R4 ;  /* 0x0000000400007312 */ /* 0x000e220000301400 */
[----:B------:R-:W-:Y:S01]  /*5330*/  IMAD.MOV.U32 R2, RZ, RZ, R26 ;  /* 0x000000ffff027224 */ /* 0x000fe200078e001a */
[----:B0-----:R-:W-:-:S05]  /*5340*/  F2FP.F16.F32.PACK_AB R0, RZ, R0 ;  /* 0x00000000ff00723e */ /* 0x001fca00000000ff */
[----:B------:R0:W-:Y:S01]  /*5350*/  STG.E.U16 desc[UR36][R8.64], R0 ;  /* 0x0000000008007986 */ /* 0x0001e2000c101524 */
[----:B------:R-:W-:Y:S05]  /*5360*/  BRA `(.L_x_28887) ;  /* 0x0000000c00247947 */ /* 0x000fea0003800000 */
.L_x_28895:
        /* <DEDUP_REMOVED lines=11> */
.L_x_28898:
[----:B--2---:R-:W0:Y:S01]  /*5420*/  I2F.S64 R4, R4 ;  /* 0x0000000400047312 */ /* 0x004e220000301400 */
[----:B------:R-:W-:Y:S01]  /*5430*/  IMAD.MOV.U32 R2, RZ, RZ, R26 ;  /* 0x000000ffff027224 */ /* 0x000fe200078e001a */
[----:B0-----:R-:W-:-:S04]  /*5440*/  F2FP.F16.F32.PACK_AB R3, RZ, R4 ;  /* 0x00000004ff03723e */ /* 0x001fc800000000ff */
[----:B------:R-:W-:-:S05]  /*5450*/  PRMT R3, R3, 0x5410, RZ ;  /* 0x0000541003037816 */ /* 0x000fca00000000ff */
[----:B------:R0:W-:Y:S01]  /*5460*/  STG.E desc[UR36][R8.64], R3 ;  /* 0x0000000308007986 */ /* 0x0001e2000c101924 */
[----:B------:R-:W-:Y:S05]  /*5470*/  BRA `(.L_x_28887) ;  /* 0x0000000800e07947 */ /* 0x000fea0003800000 */
.L_x_28897:
[----:B--2---:R-:W0:Y:S01]  /*5480*/  I2F.F64.S64 R4, R4 ;  /* 0x0000000400047312 */ /* 0x004e220000301c00 */
[----:B------:R-:W-:Y:S01]  /*5490*/  IMAD.MOV.U32 R2, RZ, RZ, R26 ;  /* 0x000000ffff027224 */ /* 0x000fe200078e001a */
[----:B0-----:R0:W-:Y:S01]  /*54a0*/  STG.E.64 desc[UR36][R8.64], R4 ;  /* 0x0000000408007986 */ /* 0x0011e2000c101b24 */
[----:B------:R-:W-:Y:S05]  /*54b0*/  BRA `(.L_x_28887) ;  /* 0x0000000800d07947 */ /* 0x000fea0003800000 */
.L_x_28888:
        /* <DEDUP_REMOVED lines=14> */
.L_x_28901:
[----:B--2---:R-:W0:Y:S01]  /*55a0*/  I2F.F64.S64 R4, R4 ;  /* 0x0000000400047312 */ /* 0x004e220000301c00 */
[----:B------:R-:W-:Y:S01]  /*55b0*/  CS2R R6, SRZ ;  /* 0x0000000000067805 */ /* 0x000fe2000001ff00 */
[----:B------:R-:W-:-:S04]  /*55c0*/  IMAD.MOV.U32 R2, RZ, RZ, R26 ;  /* 0x000000ffff027224 */ /* 0x000fc800078e001a */
[----:B0-----:R0:W-:Y:S01]  /*55d0*/  STG.E.128 desc[UR36][R8.64], R4 ;  /* 0x0000000408007986 */ /* 0x0011e2000c101d24 */
[----:B------:R-:W-:Y:S05]  /*55e0*/  BRA `(.L_x_28887) ;  /* 0x0000000800847947 */ /* 0x000fea0003800000 */
.L_x_28900:
        /* <DEDUP_REMOVED lines=21> */
.L_x_28905:
[----:B------:R-:W-:Y:S05]  /*5740*/  BSYNC B0 ;  /* 0x0000000000007941 */ /* 0x000fea0003800000 */
.L_x_28904:
[----:B------:R-:W-:Y:S01]  /*5750*/  LOP3.LUT R3, R0, R3, RZ, 0xfc, !PT ;  /* 0x0000000300037212 */ /* 0x000fe200078efcff */
[----:B------:R-:W-:-:S04]  /*5760*/  IMAD.MOV.U32 R2, RZ, RZ, R26 ;  /* 0x000000ffff027224 */ /* 0x000fc800078e001a */
[----:B------:R0:W-:Y:S01]  /*5770*/  STG.E.U8 desc[UR36][R8.64], R3 ;  /* 0x0000000308007986 */ /* 0x0001e2000c101124 */
[----:B------:R-:W-:Y:S05]  /*5780*/  BRA `(.L_x_28887) ;  /* 0x00000008001c7947 */ /* 0x000fea0003800000 */
.L_x_28903:
        /* <DEDUP_REMOVED lines=13> */
.L_x_28907:
[----:B------:R-:W-:Y:S01]  /*5860*/  IMAD.MOV.U32 R0, RZ, RZ, 0x7f ;  /* 0x0000007fff007424 */ /* 0x000fe200078e00ff */
[----:B------:R-:W-:-:S04]  /*5870*/  ISETP.GT.U32.AND P0, PT, R2, 0x7f800000, PT ;  /* 0x7f8000000200780c */ /* 0x000fc80003f04070 */
[----:B------:R-:W-:-:S09]  /*5880*/  SEL R0, R0, 0x7c, P0 ;  /* 0x0000007c00007807 */ /* 0x000fd20000000000 */
.L_x_28908:
[----:B------:R-:W-:Y:S05]  /*5890*/  BSYNC B0 ;  /* 0x0000000000007941 */ /* 0x000fea0003800000 */
.L_x_28906:
[----:B------:R-:W-:-:S04]  /*58a0*/  LOP3.LUT R2, R5, 0x80000000, RZ, 0xc0, !PT ;  /* 0x8000000005027812 */ /* 0x000fc800078ec0ff */
[----:B------:R-:W-:Y:S01]  /*58b0*/  SHF.R.U32.HI R3, RZ, 0x18, R2 ;  /* 0x00000018ff037819 */ /* 0x000fe20000011602 */
[----:B------:R-:W-:-:S03]  /*58c0*/  IMAD.MOV.U32 R2, RZ, RZ, R26 ;  /* 0x000000ffff027224 */ /* 0x000fc600078e001a */
[----:B------:R-:W-:-:S05]  /*58d0*/  LOP3.LUT R3, R0, R3, RZ, 0xfc, !PT ;  /* 0x0000000300037212 */ /* 0x000fca00078efcff */
[----:B------:R0:W-:Y:S01]  /*58e0*/  STG.E.U8 desc[UR36][R8.64], R3 ;  /* 0x0000000308007986 */ /* 0x0001e2000c101124 */
[----:B------:R-:W-:Y:S05]  /*58f0*/  BRA `(.L_x_28887) ;  /* 0x0000000400c07947 */ /* 0x000fea0003800000 */
.L_x_28902:
[----:B------:R-:W0:Y:S01]  /*5900*/  I2F.S64 R0, R4 ;  /* 0x0000000400007312 */ /* 0x000e220000301400 */
[----:B------:R-:W-:Y:S01]  /*5910*/  IMAD.MOV.U32 R2, RZ, RZ, R26 ;  /* 0x000000ffff027224 */ /* 0x000fe200078e001a */
[----:B0-----:R-:W-:-:S05]  /*5920*/  F2FP.BF16.F32.PACK_AB R0, RZ, R0 ;  /* 0x00000000ff00723e */ /* 0x001fca00000010ff */
[----:B------:R0:W-:Y:S01]  /*5930*/  STG.E.U16 desc[UR36][R8.64], R0 ;  /* 0x0000000008007986 */ /* 0x0001e2000c101524 */
[----:B------:R-:W-:Y:S05]  /*5940*/  BRA `(.L_x_28887) ;  /* 0x0000000400ac7947 */ /* 0x000fea0003800000 */
.L_x_28899:
        /* <DEDUP_REMOVED lines=11> */
.L_x_28911:
        /* <DEDUP_REMOVED lines=17> */
.L_x_28914:
[----:B------:R-:W-:-:S04]  /*5b10*/  LOP3.LUT R0, R5, 0x80000000, RZ, 0xc0, !PT ;  /* 0x8000000005007812 */ /* 0x000fc800078ec0ff */
[----:B------:R-:W-:-:S04]  /*5b20*/  SHF.R.U32.HI R3, RZ, 0x18, R0 ;  /* 0x00000018ff037819 */ /* 0x000fc80000011600 */
[----:B------:R-:W-:-:S04]  /*5b30*/  LOP3.LUT R2, R2, R3, RZ, 0xfc, !PT ;  /* 0x0000000302027212 */ /* 0x000fc800078efcff */
[----:B------:R-:W-:-:S07]  /*5b40*/  PRMT R0, R2, 0x7610, R0 ;  /* 0x0000761002007816 */ /* 0x000fce0000000000 */
.L_x_28913:
[----:B------:R-:W-:Y:S05]  /*5b50*/  BSYNC B0 ;  /* 0x0000000000007941 */ /* 0x000fea0003800000 */
.L_x_28912:
[----:B------:R0:W-:Y:S01]  /*5b60*/  STG.E.U8 desc[UR36][R8.64], R0 ;  /* 0x0000000008007986 */ /* 0x0001e2000c101124 */
[----:B------:R-:W-:Y:S01]  /*5b70*/  IMAD.MOV.U32 R2, RZ, RZ, R26 ;  /* 0x000000ffff027224 */ /* 0x000fe200078e001a */
[----:B------:R-:W-:Y:S06]  /*5b80*/  BRA `(.L_x_28887) ;  /* 0x00000004001c7947 */ /* 0x000fec0003800000 */
.L_x_28910:
        /* <DEDUP_REMOVED lines=17> */
.L_x_28917:
[----:B------:R-:W-:-:S04]  /*5ca0*/  LOP3.LUT R0, R5, 0x80000000, RZ, 0xc0, !PT ;  /* 0x8000000005007812 */ /* 0x000fc800078ec0ff */
[----:B------:R-:W-:-:S04]  /*5cb0*/  SHF.R.U32.HI R3, RZ, 0x18, R0 ;  /* 0x00000018ff037819 */ /* 0x000fc80000011600 */
[----:B------:R-:W-:-:S04]  /*5cc0*/  LOP3.LUT R2, R2, R3, RZ, 0xfc, !PT ;  /* 0x0000000302027212 */ /* 0x000fc800078efcff */
[----:B------:R-:W-:-:S07]  /*5cd0*/  PRMT R0, R2, 0x7610, R0 ;  /* 0x0000761002007816 */ /* 0x000fce0000000000 */
.L_x_28916:
[----:B------:R-:W-:Y:S05]  /*5ce0*/  BSYNC B0 ;  /* 0x0000000000007941 */ /* 0x000fea0003800000 */
.L_x_28915:
[----:B------:R0:W-:Y:S01]  /*5cf0*/  STG.E.U8 desc[UR36][R8.64], R0 ;  /* 0x0000000008007986 */ /* 0x0001e2000c101124 */
[----:B------:R-:W-:Y:S01]  /*5d00*/  IMAD.MOV.U32 R2, RZ, RZ, R26 ;  /* 0x000000ffff027224 */ /* 0x000fe200078e001a */
[----:B------:R-:W-:Y:S06]  /*5d10*/  BRA `(.L_x_28887) ;  /* 0x0000000000b87947 */ /* 0x000fec0003800000 */
.L_x_28909:
[----:B------:R-:W-:-:S13]  /*5d20*/  ISETP.NE.AND P0, PT, R0, 0x1c, PT ;  /* 0x0000001c0000780c */ /* 0x000fda0003f05270 */
[----:B------:R-:W-:Y:S05]  /*5d30*/  @!P0 BRA `(.L_x_28918) ;  /* 0x0000000000a88947 */ /* 0x000fea0003800000 */
[----:B------:R-:W-:-:S13]  /*5d40*/  ISETP.NE.AND P0, PT, R0, 0x1d, PT ;  /* 0x0000001d0000780c */ /* 0x000fda0003f05270 */
[----:B------:R-:W-:Y:S05]  /*5d50*/  @!P0 BRA `(.L_x_28919) ;  /* 0x0000000000948947 */ /* 0x000fea0003800000 */
[----:B------:R-:W-:-:S13]  /*5d60*/  ISETP.NE.AND P0, PT, R0, 0x2c, PT ;  /* 0x0000002c0000780c */ /* 0x000fda0003f05270 */
[----:B------:R-:W-:Y:S05]  /*5d70*/  @P0 BRA `(.L_x_28892) ;  /* 0x0000000000440947 */ /* 0x000fea0003800000 */
[----:B--2---:R-:W0:Y:S02]  /*5d80*/  I2F.S64 R4, R4 ;  /* 0x0000000400047312 */ /* 0x004e240000301400 */
        /* <DEDUP_REMOVED lines=16> */
.L_x_28892:
        /* <DEDUP_REMOVED lines=14> */
[----:B-1----:R-:W-:-:S07]  /*5f70*/  LEPC R20, `(.L_x_28920) ;  /* 0x000000001014794e */ /* 0x002fce0000000000 */
[----:B0-----:R-:W-:Y:S05]  /*5f80*/  CALL.ABS.NOINC R2 ;  /* 0x0000000002007343 */ /* 0x001fea0003c00000 */
.L_x_28920:
[----:B------:R-:W-:Y:S01]  /*5f90*/  IMAD.MOV.U32 R2, RZ, RZ, R26 ;  /* 0x000000ffff027224 */ /* 0x000fe200078e001a */
[----:B------:R-:W-:Y:S06]  /*5fa0*/  BRA `(.L_x_28887) ;  /* 0x0000000000147947 */ /* 0x000fec0003800000 */
.L_x_28919:
[----:B------:R0:W-:Y:S01]  /*5fb0*/  STG.E.64 desc[UR36][R8.64], R4 ;  /* 0x0000000408007986 */ /* 0x0001e2000c101b24 */
[----:B------:R-:W-:Y:S01]  /*5fc0*/  IMAD.MOV.U32 R2, RZ, RZ, R26 ;  /* 0x000000ffff027224 */ /* 0x000fe200078e001a */
[----:B------:R-:W-:Y:S06]  /*5fd0*/  BRA `(.L_x_28887) ;  /* 0x0000000000087947 */ /* 0x000fec0003800000 */
.L_x_28918:
[----:B------:R3:W-:Y:S01]  /*5fe0*/  STG.E desc[UR36][R8.64], R4 ;  /* 0x0000000408007986 */ /* 0x0007e2000c101924 */
[----:B------:R-:W-:-:S07]  /*5ff0*/  IMAD.MOV.U32 R2, RZ, RZ, R26 ;  /* 0x000000ffff027224 */ /* 0x000fce00078e001a */
.L_x_28887:
[----:B------:R-:W-:Y:S05]  /*6000*/  BSYNC B6 ;  /* 0x0000000000067941 */ /* 0x000fea0003800000 */
.L_x_28886:
[----:B------:R-:W-:Y:S01]  /*6010*/  ISETP.GE.AND P0, PT, R2, R27, PT ;  /* 0x0000001b0200720c */ /* 0x000fe20003f06270 */
[----:B------:R-:W-:-:S12]  /*6020*/  BSSY B6, `(.L_x_28921) ;  /* 0x00001d8000067945 */ /* 0x000fd80003800000 */
[----:B------:R-:W-:Y:S05]  /*6030*/  @P0 BRA `(.L_x_28922) ;  /* 0x0000001c00580947 */ /* 0x000fea0003800000 */
[----:B0--34-:R-:W0:Y:S01]  /*6040*/  LDC.64 R8, c[0x0][0x228] ;  /* 0x00008a00ff087b82 */ /* 0x019e220000000a00 */
        /* <DEDUP_REMOVED lines=19> */
.L_x_28926:
[----:B------:R0:W-:Y:S01]  /*6180*/  STG.E.U8 desc[UR36][R8.64], R22 ;  /* 0x0000001608007986 */ /* 0x0001e2000c101124 */
[----:B------:R-:W-:Y:S05]  /*6190*/  BRA `(.L_x_28928) ;  /* 0x0000000c004c7947 */ /* 0x000fea0003800000 */
.L_x_28925:
        /* <DEDUP_REMOVED lines=8> */
.L_x_28930:
[----:B------:R0:W-:Y:S01]  /*6220*/  STG.E desc[UR36][R8.64], R22 ;  /* 0x0000001608007986 */ /* 0x0001e2000c101924 */
[----:B------:R-:W-:Y:S05]  /*6230*/  BRA `(.L_x_28928) ;  /* 0x0000000c00247947 */ /* 0x000fea0003800000 */
.L_x_28929:
[----:B------:R0:W-:Y:S01]  /*6240*/  STG.E.U16 desc[UR36][R8.64], R22 ;  /* 0x0000001608007986 */ /* 0x0001e2000c101524 */
[----:B------:R-:W-:Y:S05]  /*6250*/  BRA `(.L_x_28928) ;  /* 0x0000000c001c7947 */ /* 0x000fea0003800000 */
.L_x_28924:
        /* <DEDUP_REMOVED lines=9> */
.L_x_28932:
[----:B------:R-:W0:Y:S02]  /*62f0*/  I2F.S64 R0, R22 ;  /* 0x0000001600007312 */ /* 0x000e240000301400 */
[----:B0-----:R-:W-:-:S05]  /*6300*/  F2FP.F16.F32.PACK_AB R0, RZ, R0 ;  /* 0x00000000ff00723e */ /* 0x001fca00000000ff */
[----:B------:R0:W-:Y:S01]  /*6310*/  STG.E.U16 desc[UR36][R8.64], R0 ;  /* 0x0000000008007986 */ /* 0x0001e2000c101524 */
[----:B------:R-:W-:Y:S05]  /*6320*/  BRA `(.L_x_28928) ;  /* 0x0000000800e87947 */ /* 0x000fea0003800000 */
.L_x_28931:
        /* <DEDUP_REMOVED lines=10> */
.L_x_28934:
[----:B------:R-:W0:Y:S02]  /*63d0*/  I2F.S64 R22, R22 ;  /* 0x0000001600167312 */ /* 0x000e240000301400 */
[----:B0-----:R-:W-:-:S04]  /*63e0*/  F2FP.F16.F32.PACK_AB R3, RZ, R22 ;  /* 0x00000016ff03723e */ /* 0x001fc800000000ff */
[----:B------:R-:W-:-:S05]  /*63f0*/  PRMT R3, R3, 0x5410, RZ ;  /* 0x0000541003037816 */ /* 0x000fca00000000ff */
[----:B------:R0:W-:Y:S01]  /*6400*/  STG.E desc[UR36][R8.64], R3 ;  /* 0x0000000308007986 */ /* 0x0001e2000c101924 */
[----:B------:R-:W-:Y:S05]  /*6410*/  BRA `(.L_x_28928) ;  /* 0x0000000800ac7947 */ /* 0x000fea0003800000 */
.L_x_28933:
[----:B------:R-:W0:Y:S02]  /*6420*/  I2F.F64.S64 R22, R22 ;  /* 0x0000001600167312 */ /* 0x000e240000301c00 */
[----:B0-----:R0:W-:Y:S01]  /*6430*/  STG.E.64 desc[UR36][R8.64], R22 ;  /* 0x0000001608007986 */ /* 0x0011e2000c101b24 */
[----:B------:R-:W-:Y:S05]  /*6440*/  BRA `(.L_x_28928) ;  /* 0x0000000800a07947 */ /* 0x000fea0003800000 */
.L_x_28923:
        /* <DEDUP_REMOVED lines=13> */
.L_x_28937:
[----:B------:R-:W0:Y:S01]  /*6520*/  I2F.F64.S64 R4, R22 ;  /* 0x0000001600047312 */ /* 0x000e220000301c00 */
[----:B------:R-:W-:-:S05]  /*6530*/  CS2R R6, SRZ ;  /* 0x0000000000067805 */ /* 0x000fca000001ff00 */
[----:B0-----:R0:W-:Y:S01]  /*6540*/  STG.E.128 desc[UR36][R8.64], R4 ;  /* 0x0000000408007986 */ /* 0x0011e2000c101d24 */
[----:B------:R-:W-:Y:S05]  /*6550*/  BRA `(.L_x_28928) ;  /* 0x00000008005c7947 */ /* 0x000fea0003800000 */
.L_x_28936:
        /* <DEDUP_REMOVED lines=21> */
.L_x_28941:
[----:B------:R-:W-:Y:S05]  /*66b0*/  BSYNC B0 ;  /* 0x0000000000007941 */ /* 0x000fea0003800000 */
.L_x_28940:
[----:B------:R-:W-:-:S05]  /*66c0*/  LOP3.LUT R5, R0, R5, RZ, 0xfc, !PT ;  /* 0x0000000500057212 */ /* 0x000fca00078efcff */
[----:B------:R0:W-:Y:S01]  /*66d0*/  STG.E.U8 desc[UR36][R8.64], R5 ;  /* 0x0000000508007986 */ /* 0x0001e2000c101124 */
[----:B------:R-:W-:Y:S05]  /*66e0*/  BRA `(.L_x_28928) ;  /* 0x0000000400f87947 */ /* 0x000fea0003800000 */
.L_x_28939:
        /* <DEDUP_REMOVED lines=13> */
.L_x_28943:
[----:B------:R-:W-:Y:S01]  /*67c0*/  IMAD.MOV.U32 R0, RZ, RZ, 0x7f ;  /* 0x0000007fff007424 */ /* 0x000fe200078e00ff */
[----:B------:R-:W-:-:S04]  /*67d0*/  ISETP.GT.U32.AND P0, PT, R3, 0x7f800000, PT ;  /* 0x7f8000000300780c */ /* 0x000fc80003f04070 */
[----:B------:R-:W-:-:S09]  /*67e0*/  SEL R0, R0, 0x7c, P0 ;  /* 0x0000007c00007807 */ /* 0x000fd20000000000 */
.L_x_28944:
[----:B------:R-:W-:Y:S05]  /*67f0*/  BSYNC B0 ;  /* 0x0000000000007941 */ /* 0x000fea0003800000 */
.L_x_28942:
[----:B------:R-:W-:-:S04]  /*6800*/  LOP3.LUT R3, R23, 0x80000000, RZ, 0xc0, !PT ;  /* 0x8000000017037812 */ /* 0x000fc800078ec0ff */
[----:B------:R-:W-:-:S04]  /*6810*/  SHF.R.U32.HI R3, RZ, 0x18, R3 ;  /* 0x00000018ff037819 */ /* 0x000fc80000011603 */
[----:B------:R-:W-:-:S05]  /*6820*/  LOP3.LUT R3, R0, R3, RZ, 0xfc, !PT ;  /* 0x0000000300037212 */ /* 0x000fca00078efcff */
[----:B------:R0:W-:Y:S01]  /*6830*/  STG.E.U8 desc[UR36][R8.64], R3 ;  /* 0x0000000308007986 */ /* 0x0001e2000c101124 */
[----:B------:R-:W-:Y:S05]  /*6840*/  BRA `(.L_x_28928) ;  /* 0x0000000400a07947 */ /* 0x000fea0003800000 */
.L_x_28938:
[----:B------:R-:W0:Y:S02]  /*6850*/  I2F.S64 R0, R22 ;  /* 0x0000001600007312 */ /* 0x000e240000301400 */
[----:B0-----:R-:W-:-:S05]  /*6860*/  F2FP.BF16.F32.PACK_AB R0, RZ, R0 ;  /* 0x00000000ff00723e */ /* 0x001fca00000010ff */
[----:B------:R0:W-:Y:S01]  /*6870*/  STG.E.U16 desc[UR36][R8.64], R0 ;  /* 0x0000000008007986 */ /* 0x0001e2000c101524 */
[----:B------:R-:W-:Y:S05]  /*6880*/  BRA `(.L_x_28928) ;  /* 0x0000000400907947 */ /* 0x000fea0003800000 */
.L_x_28935:
        /* <DEDUP_REMOVED lines=10> */
.L_x_28947:
        /* <DEDUP_REMOVED lines=17> */
.L_x_28950:
[----:B------:R-:W-:-:S04]  /*6a40*/  LOP3.LUT R3, R23, 0x80000000, RZ, 0xc0, !PT ;  /* 0x8000000017037812 */ /* 0x000fc800078ec0ff */
[----:B------:R-:W-:-:S04]  /*6a50*/  SHF.R.U32.HI R3, RZ, 0x18, R3 ;  /* 0x00000018ff037819 */ /* 0x000fc80000011603 */
[----:B------:R-:W-:-:S04]  /*6a60*/  LOP3.LUT R0, R0, R3, RZ, 0xfc, !PT ;  /* 0x0000000300007212 */ /* 0x000fc800078efcff */
[----:B------:R-:W-:-:S07]  /*6a70*/  PRMT R4, R0, 0x7610, R4 ;  /* 0x0000761000047816 */ /* 0x000fce0000000004 */
.L_x_28949:
[----:B------:R-:W-:Y:S05]  /*6a80*/  BSYNC B0 ;  /* 0x0000000000007941 */ /* 0x000fea0003800000 */
.L_x_28948:
[----:B------:R4:W-:Y:S01]  /*6a90*/  STG.E.U8 desc[UR36][R8.64], R4 ;  /* 0x0000000408007986 */ /* 0x0009e2000c101124 */
[----:B------:R-:W-:Y:S05]  /*6aa0*/  BRA `(.L_x_28928) ;  /* 0x0000000400087947 */ /* 0x000fea0003800000 */
.L_x_28946:
        /* <DEDUP_REMOVED lines=17> */
.L_x_28953:
[----:B------:R-:W-:-:S04]  /*6bc0*/  LOP3.LUT R3, R23, 0x80000000, RZ, 0xc0, !PT ;  /* 0x8000000017037812 */ /* 0x000fc800078ec0ff */
[----:B------:R-:W-:-:S04]  /*6bd0*/  SHF.R.U32.HI R3, RZ, 0x18, R3 ;  /* 0x00000018ff037819 */ /* 0x000fc80000011603 */
[----:B------:R-:W-:-:S04]  /*6be0*/  LOP3.LUT R0, R0, R3, RZ, 0xfc, !PT ;  /* 0x0000000300007212 */ /* 0x000fc800078efcff */
[----:B------:R-:W-:-:S07]  /*6bf0*/  PRMT R4, R0, 0x7610, R4 ;  /* 0x0000761000047816 */ /* 0x000fce0000000004 */
.L_x_28952:
[----:B------:R-:W-:Y:S05]  /*6c00*/  BSYNC B0 ;  /* 0x0000000000007941 */ /* 0x000fea0003800000 */
.L_x_28951:
[----:B------:R0:W-:Y:S01]  /*6c10*/  STG.E.U8 desc[UR36][R8.64], R4 ;  /* 0x0000000408007986 */ /* 0x0001e2000c101124 */
[----:B------:R-:W-:Y:S05]  /*6c20*/  BRA `(.L_x_28928) ;  /* 0x0000000000a87947 */ /* 0x000fea0003800000 */
.L_x_28945:
        /* <DEDUP_REMOVED lines=22> */
.L_x_28927:
        /* <DEDUP_REMOVED lines=16> */
.L_x_28956:
[----:B------:R-:W-:Y:S05]  /*6e90*/  BRA `(.L_x_28928) ;  /* 0x00000000000c7947 */ /* 0x000fea0003800000 */
.L_x_28955:
[----:B------:R3:W-:Y:S01]  /*6ea0*/  STG.E.64 desc[UR36][R8.64], R22 ;  /* 0x0000001608007986 */ /* 0x0007e2000c101b24 */
[----:B------:R-:W-:Y:S05]  /*6eb0*/  BRA `(.L_x_28928) ;  /* 0x0000000000047947 */ /* 0x000fea0003800000 */
.L_x_28954:
[----:B------:R0:W-:Y:S02]  /*6ec0*/  STG.E desc[UR36][R8.64], R22 ;  /* 0x0000001608007986 */ /* 0x0001e4000c101924 */
.L_x_28928:
        /* <DEDUP_REMOVED lines=23> */
.L_x_28960:
[----:B------:R0:W-:Y:S01]  /*7040*/  STG.E.U8 desc[UR36][R8.64], R18 ;  /* 0x0000001208007986 */ /* 0x0001e2000c101124 */
[----:B------:R-:W-:Y:S05]  /*7050*/  BRA `(.L_x_28962) ;  /* 0x0000000c004c7947 */ /* 0x000fea0003800000 */
.L_x_28959:
        /* <DEDUP_REMOVED lines=8> */
.L_x_28964:
[----:B------:R0:W-:Y:S01]  /*70e0*/  STG.E desc[UR36][R8.64], R18 ;  /* 0x0000001208007986 */ /* 0x0001e2000c101924 */
[----:B------:R-:W-:Y:S05]  /*70f0*/  BRA `(.L_x_28962) ;  /* 0x0000000c00247947 */ /* 0x000fea0003800000 */
.L_x_28963:
[----:B------:R0:W-:Y:S01]  /*7100*/  STG.E.U16 desc[UR36][R8.64], R18 ;  /* 0x0000001208007986 */ /* 0x0001e2000c101524 */
[----:B------:R-:W-:Y:S05]  /*7110*/  BRA `(.L_x_28962) ;  /* 0x0000000c001c7947 */ /* 0x000fea0003800000 */
.L_x_28958:
        /* <DEDUP_REMOVED lines=9> */
.L_x_28966:
[----:B------:R-:W0:Y:S02]  /*71b0*/  I2F.S64 R0, R18 ;  /* 0x0000001200007312 */ /* 0x000e240000301400 */
[----:B0-----:R-:W-:-:S05]  /*71c0*/  F2FP.F16.F32.PACK_AB R0, RZ, R0 ;  /* 0x00000000ff00723e */ /* 0x001fca00000000ff */
[----:B------:R0:W-:Y:S01]  /*71d0*/  STG.E.U16 desc[UR36][R8.64], R0 ;  /* 0x0000000008007986 */ /* 0x0001e2000c101524 */
[----:B------:R-:W-:Y:S05]  /*71e0*/  BRA `(.L_x_28962) ;  /* 0x0000000800e87947 */ /* 0x000fea0003800000 */
.L_x_28965:
        /* <DEDUP_REMOVED lines=10> */
.L_x_28968:
[----:B------:R-:W0:Y:S02]  /*7290*/  I2F.S64 R18, R18 ;  /* 0x0000001200127312 */ /* 0x000e240000301400 */
[----:B0-----:R-:W-:-:S04]  /*72a0*/  F2FP.F16.F32.PACK_AB R3, RZ, R18 ;  /* 0x00000012ff03723e */ /* 0x001fc800000000ff */
[----:B------:R-:W-:-:S05]  /*72b0*/  PRMT R3, R3, 0x5410, RZ ;  /* 0x0000541003037816 */ /* 0x000fca00000000ff */
[----:B------:R3:W-:Y:S01]  /*72c0*/  STG.E desc[UR36][R8.64], R3 ;  /* 0x0000000308007986 */ /* 0x0007e2000c101924 */
[----:B------:R-:W-:Y:S05]  /*72d0*/  BRA `(.L_x_28962) ;  /* 0x0000000800ac7947 */ /* 0x000fea0003800000 */
.L_x_28967:
[----:B------:R-:W0:Y:S02]  /*72e0*/  I2F.F64.S64 R18, R18 ;  /* 0x0000001200127312 */ /* 0x000e240000301c00 */
[----:B0-----:R0:W-:Y:S01]  /*72f0*/  STG.E.64 desc[UR36][R8.64], R18 ;  /* 0x0000001208007986 */ /* 0x0011e2000c101b24 */
[----:B------:R-:W-:Y:S05]  /*7300*/  BRA `(.L_x_28962) ;  /* 0x0000000800a07947 */ /* 0x000fea0003800000 */
.L_x_28957:
        /* <DEDUP_REMOVED lines=13> */
.L_x_28971:
[----:B------:R-:W0:Y:S01]  /*73e0*/  I2F.F64.S64 R4, R18 ;  /* 0x0000001200047312 */ /* 0x000e220000301c00 */
[----:B------:R-:W-:-:S05]  /*73f0*/  CS2R R6, SRZ ;  /* 0x0000000000067805 */ /* 0x000fca000001ff00 */
[----:B0-----:R0:W-:Y:S01]  /*7400*/  STG.E.128 desc[UR36][R8.64], R4 ;  /* 0x0000000408007986 */ /* 0x0011e2000c101d24 */
[----:B------:R-:W-:Y:S05]  /*7410*/  BRA `(.L_x_28962) ;  /* 0x00000008005c7947 */ /* 0x000fea0003800000 */
.L_x_28970:
        /* <DEDUP_REMOVED lines=21> */
.L_x_28975:
[----:B------:R-:W-:Y:S05]  /*7570*/  BSYNC B0 ;  /* 0x0000000000007941 */ /* 0x000fea0003800000 */
.L_x_28974:
[----:B------:R-:W-:-:S05]  /*7580*/  LOP3.LUT R5, R0, R5, RZ, 0xfc, !PT ;  /* 0x0000000500057212 */ /* 0x000fca00078efcff */
[----:B------:R0:W-:Y:S01]  /*7590*/  STG.E.U8 desc[UR36][R8.64], R5 ;  /* 0x0000000508007986 */ /* 0x0001e2000c101124 */
[----:B------:R-:W-:Y:S05]  /*75a0*/  BRA `(.L_x_28962) ;  /* 0x0000000400f87947 */ /* 0x000fea0003800000 */
.L_x_28973:
        /* <DEDUP_REMOVED lines=13> */
.L_x_28977:
[----:B------:R-:W-:Y:S01]  /*7680*/  IMAD.MOV.U32 R0, RZ, RZ, 0x7f ;  /* 0x0000007fff007424 */ /* 0x000fe200078e00ff */
[----:B------:R-:W-:-:S04]  /*7690*/  ISETP.GT.U32.AND P0, PT, R3, 0x7f800000, PT ;  /* 0x7f8000000300780c */ /* 0x000fc80003f04070 */
[----:B------:R-:W-:-:S09]  /*76a0*/  SEL R0, R0, 0x7c, P0 ;  /* 0x0000007c00007807 */ /* 0x000fd20000000000 */
.L_x_28978:
[----:B------:R-:W-:Y:S05]  /*76b0*/  BSYNC B0 ;  /* 0x0000000000007941 */ /* 0x000fea0003800000 */
.L_x_28976:
[----:B------:R-:W-:-:S04]  /*76c0*/  LOP3.LUT R3, R19, 0x80000000, RZ, 0xc0, !PT ;  /* 0x8000000013037812 */ /* 0x000fc800078ec0ff */
[----:B------:R-:W-:-:S04]  /*76d0*/  SHF.R.U32.HI R3, RZ, 0x18, R3 ;  /* 0x00000018ff037819 */ /* 0x000fc80000011603 */
[----:B------:R-:W-:-:S05]  /*76e0*/  LOP3.LUT R3, R0, R3, RZ, 0xfc, !PT ;  /* 0x0000000300037212 */ /* 0x000fca00078efcff */
[----:B------:R0:W-:Y:S01]  /*76f0*/  STG.E.U8 desc[UR36][R8.64], R3 ;  /* 0x0000000308007986 */ /* 0x0001e2000c101124 */
[----:B------:R-:W-:Y:S05]  /*7700*/  BRA `(.L_x_28962) ;  /* 0x0000000400a07947 */ /* 0x000fea0003800000 */
.L_x_28972:
[----:B------:R-:W0:Y:S02]  /*7710*/  I2F.S64 R0, R18 ;  /* 0x0000001200007312 */ /* 0x000e240000301400 */
[----:B0-----:R-:W-:-:S05]  /*7720*/  F2FP.BF16.F32.PACK_AB R0, RZ, R0 ;  /* 0x00000000ff00723e */ /* 0x001fca00000010ff */
[----:B------:R0:W-:Y:S01]  /*7730*/  STG.E.U16 desc[UR36][R8.64], R0 ;  /* 0x0000000008007986 */ /* 0x0001e2000c101524 */
[----:B------:R-:W-:Y:S05]  /*7740*/  BRA `(.L_x_28962) ;  /* 0x0000000400907947 */ /* 0x000fea0003800000 */
.L_x_28969:
        /* <DEDUP_REMOVED lines=10> */
.L_x_28981:
        /* <DEDUP_REMOVED lines=17> */
.L_x_28984:
[----:B------:R-:W-:-:S04]  /*7900*/  LOP3.LUT R3, R19, 0x80000000, RZ, 0xc0, !PT ;  /* 0x8000000013037812 */ /* 0x000fc800078ec0ff */
[----:B------:R-:W-:-:S04]  /*7910*/  SHF.R.U32.HI R3, RZ, 0x18, R3 ;  /* 0x00000018ff037819 */ /* 0x000fc80000011603 */
[----:B------:R-:W-:-:S04]  /*7920*/  LOP3.LUT R0, R0, R3, RZ, 0xfc, !PT ;  /* 0x0000000300007212 */ /* 0x000fc800078efcff */
[----:B------:R-:W-:-:S07]  /*7930*/  PRMT R4, R0, 0x7610, R4 ;  /* 0x0000761000047816 */ /* 0x000fce0000000004 */
.L_x_28983:
[----:B------:R-:W-:Y:S05]  /*7940*/  BSYNC B0 ;  /* 0x0000000000007941 */ /* 0x000fea0003800000 */
.L_x_28982:
[----:B------:R0:W-:Y:S01]  /*7950*/  STG.E.U8 desc[UR36][R8.64], R4 ;  /* 0x0000000408007986 */ /* 0x0001e2000c101124 */
[----:B------:R-:W-:Y:S05]  /*7960*/  BRA `(.L_x_28962) ;  /* 0x0000000400087947 */ /* 0x000fea0003800000 */
.L_x_28980:
        /* <DEDUP_REMOVED lines=17> */
.L_x_28987:
[----:B------:R-:W-:-:S04]  /*7a80*/  LOP3.LUT R3, R19, 0x80000000, RZ, 0xc0, !PT ;  /* 0x8000000013037812 */ /* 0x000fc800078ec0ff */
[----:B------:R-:W-:-:S04]  /*7a90*/  SHF.R.U32.HI R3, RZ, 0x18, R3 ;  /* 0x00000018ff037819 */ /* 0x000fc80000011603 */
[----:B------:R-:W-:-:S04]  /*7aa0*/  LOP3.LUT R0, R0, R3, RZ, 0xfc, !PT ;  /* 0x0000000300007212 */ /* 0x000fc800078efcff */
[----:B------:R-:W-:-:S07]  /*7ab0*/  PRMT R4, R0, 0x7610, R4 ;  /* 0x0000761000047816 */ /* 0x000fce0000000004 */
.L_x_28986:
[----:B------:R-:W-:Y:S05]  /*7ac0*/  BSYNC B0 ;  /* 0x0000000000007941 */ /* 0x000fea0003800000 */
.L_x_28985:
[----:B------:R0:W-:Y:S01]  /*7ad0*/  STG.E.U8 desc[UR36][R8.64], R4 ;  /* 0x0000000408007986 */ /* 0x0001e2000c101124 */
[----:B------:R-:W-:Y:S05]  /*7ae0*/  BRA `(.L_x_28962) ;  /* 0x0000000000a87947 */ /* 0x000fea0003800000 */
.L_x_28979:
        /* <DEDUP_REMOVED lines=22> */
.L_x_28961:
        /* <DEDUP_REMOVED lines=16> */
.L_x_28990:
[----:B------:R-:W-:Y:S05]  /*7d50*/  BRA `(.L_x_28962) ;  /* 0x00000000000c7947 */ /* 0x000fea0003800000 */
.L_x_28989:
[----:B------:R0:W-:Y:S01]  /*7d60*/  STG.E.64 desc[UR36][R8.64], R18 ;  /* 0x0000001208007986 */ /* 0x0001e2000c101b24 */
[----:B------:R-:W-:Y:S05]  /*7d70*/  BRA `(.L_x_28962) ;  /* 0x0000000000047947 */ /* 0x000fea0003800000 */
.L_x_28988:
[----:B------:R0:W-:Y:S02]  /*7d80*/  STG.E desc[UR36][R8.64], R18 ;  /* 0x0000001208007986 */ /* 0x0001e4000c101924 */
.L_x_28962:
[----:B------:R-:W-:-:S07]  /*7d90*/  VIADD R2, R2, 0x80 ;  /* 0x0000008002027836 */ /* 0x000fce0000000000 */
.L_x_28922:
[----:B------:R-:W-:Y:S05]  /*7da0*/  BSYNC B6 ;  /* 0x0000000000067941 */ /* 0x000fea0003800000 */
.L_x_28921:
[----:B------:R-:W-:-:S13]  /*7db0*/  ISETP.GE.AND P0, PT, R2, R27, PT ;  /* 0x0000001b0200720c */ /* 0x000fda0003f06270 */
[----:B------:R-:W-:Y:S05]  /*7dc0*/  @P0 EXIT ;  /* 0x000000000000094d */ /* 0x000fea0003800000 */
        /* <DEDUP_REMOVED lines=19> */
.L_x_28994:
[----:B------:R-:W-:Y:S01]  /*7f00*/  STG.E.U8 desc[UR36][R2.64], R16 ;  /* 0x0000001002007986 */ /* 0x000fe2000c101124 */
[----:B------:R-:W-:Y:S05]  /*7f10*/  EXIT ;  /* 0x000000000000794d */ /* 0x000fea0003800000 */
.L_x_28993:
        /* <DEDUP_REMOVED lines=8> */
.L_x_28997:
[----:B------:R-:W-:Y:S01]  /*7fa0*/  STG.E desc[UR36][R2.64], R16 ;  /* 0x0000001002007986 */ /* 0x000fe2000c101924 */
[----:B------:R-:W-:Y:S05]  /*7fb0*/  EXIT ;  /* 0x000000000000794d */ /* 0x000fea0003800000 */
.L_x_28996:
[----:B------:R-:W-:Y:S01]  /*7fc0*/  STG.E.U16 desc[UR36][R2.64], R16 ;  /* 0x0000001002007986 */ /* 0x000fe2000c101524 */
[----:B------:R-:W-:Y:S05]  /*7fd0*/  EXIT ;  /* 0x000000000000794d */ /* 0x000fea0003800000 */
.L_x_28992:
        /* <DEDUP_REMOVED lines=9> */
.L_x_28999:
[----:B------:R-:W0:Y:S02]  /*8070*/  I2F.S64 R0, R16 ;  /* 0x0000001000007312 */ /* 0x000e240000301400 */
[----:B0-----:R-:W-:-:S05]  /*8080*/  F2FP.F16.F32.PACK_AB R0, RZ, R0 ;  /* 0x00000000ff00723e */ /* 0x001fca00000000ff */
[----:B------:R-:W-:Y:S01]  /*8090*/  STG.E.U16 desc[UR36][R2.64], R0 ;  /* 0x0000000002007986 */ /* 0x000fe2000c101524 */
[----:B------:R-:W-:Y:S05]  /*80a0*/  EXIT ;  /* 0x000000000000794d */ /* 0x000fea0003800000 */
.L_x_28998:
        /* <DEDUP_REMOVED lines=10> */
.L_x_29001:
[----:B------:R-:W0:Y:S02]  /*8150*/  I2F.S64 R16, R16 ;  /* 0x0000001000107312 */ /* 0x000e240000301400 */
[----:B0-----:R-:W-:-:S04]  /*8160*/  F2FP.F16.F32.PACK_AB R5, RZ, R16 ;  /* 0x00000010ff05723e */ /* 0x001fc800000000ff */
[----:B------:R-:W-:-:S05]  /*8170*/  PRMT R5, R5, 0x5410, RZ ;  /* 0x0000541005057816 */ /* 0x000fca00000000ff */
[----:B------:R-:W-:Y:S01]  /*8180*/  STG.E desc[UR36][R2.64], R5 ;  /* 0x0000000502007986 */ /* 0x000fe2000c101924 */
[----:B------:R-:W-:Y:S05]  /*8190*/  EXIT ;  /* 0x000000000000794d */ /* 0x000fea0003800000 */
.L_x_29000:
[----:B------:R-:W0:Y:S02]  /*81a0*/  I2F.F64.S64 R16, R16 ;  /* 0x0000001000107312 */ /* 0x000e240000301c00 */
[----:B0-----:R-:W-:Y:S01]  /*81b0*/  STG.E.64 desc[UR36][R2.64], R16 ;  /* 0x0000001002007986 */ /* 0x001fe2000c101b24 */
[----:B------:R-:W-:Y:S05]  /*81c0*/  EXIT ;  /* 0x000000000000794d */ /* 0x000fea0003800000 */
.L_x_28991:
        /* <DEDUP_REMOVED lines=13> */
.L_x_29004:
[----:B------:R-:W0:Y:S01]  /*82a0*/  I2F.F64.S64 R16, R16 ;  /* 0x0000001000107312 */ /* 0x000e220000301c00 */
[----:B------:R-:W-:-:S05]  /*82b0*/  CS2R R18, SRZ ;  /* 0x0000000000127805 */ /* 0x000fca000001ff00 */
[----:B0-----:R-:W-:Y:S01]  /*82c0*/  STG.E.128 desc[UR36][R2.64], R16 ;  /* 0x0000001002007986 */ /* 0x001fe2000c101d24 */
[----:B------:R-:W-:Y:S05]  /*82d0*/  EXIT ;  /* 0x000000000000794d */ /* 0x000fea0003800000 */
.L_x_29003:
        /* <DEDUP_REMOVED lines=21> */
.L_x_29008:
[----:B------:R-:W-:Y:S05]  /*8430*/  BSYNC B0 ;  /* 0x0000000000007941 */ /* 0x000fea0003800000 */
.L_x_29007:
[----:B------:R-:W-:-:S05]  /*8440*/  LOP3.LUT R5, R0, R5, RZ, 0xfc, !PT ;  /* 0x0000000500057212 */ /* 0x000fca00078efcff */
[----:B------:R-:W-:Y:S01]  /*8450*/  STG.E.U8 desc[UR36][R2.64], R5 ;  /* 0x0000000502007986 */ /* 0x000fe2000c101124 */
[----:B------:R-:W-:Y:S05]  /*8460*/  EXIT ;  /* 0x000000000000794d */ /* 0x000fea0003800000 */
.L_x_29006:
        /* <DEDUP_REMOVED lines=13> */
.L_x_29010:
[----:B------:R-:W-:Y:S01]  /*8540*/  IMAD.MOV.U32 R0, RZ, RZ, 0x7f ;  /* 0x0000007fff007424 */ /* 0x000fe200078e00ff */
[----:B------:R-:W-:-:S04]  /*8550*/  ISETP.GT.U32.AND P0, PT, R4, 0x7f800000, PT ;  /* 0x7f8000000400780c */ /* 0x000fc80003f04070 */
[----:B------:R-:W-:-:S09]  /*8560*/  SEL R0, R0, 0x7c, P0 ;  /* 0x0000007c00007807 */ /* 0x000fd20000000000 */
.L_x_29011:
[----:B------:R-:W-:Y:S05]  /*8570*/  BSYNC B0 ;  /* 0x0000000000007941 */ /* 0x000fea0003800000 */
.L_x_29009:
[----:B------:R-:W-:-:S04]  /*8580*/  LOP3.LUT R4, R17, 0x80000000, RZ, 0xc0, !PT ;  /* 0x8000000011047812 */ /* 0x000fc800078ec0ff */
[----:B------:R-:W-:-:S04]  /*8590*/  SHF.R.U32.HI R5, RZ, 0x18, R4 ;  /* 0x00000018ff057819 */ /* 0x000fc80000011604 */
[----:B------:R-:W-:-:S05]  /*85a0*/  LOP3.LUT R5, R0, R5, RZ, 0xfc, !PT ;  /* 0x0000000500057212 */ /* 0x000fca00078efcff */
[----:B------:R-:W-:Y:S01]  /*85b0*/  STG.E.U8 desc[UR36][R2.64], R5 ;  /* 0x0000000502007986 */ /* 0x000fe2000c101124 */
[----:B------:R-:W-:Y:S05]  /*85c0*/  EXIT ;  /* 0x000000000000794d */ /* 0x000fea0003800000 */
.L_x_29005:
[----:B------:R-:W0:Y:S02]  /*85d0*/  I2F.S64 R0, R16 ;  /* 0x0000001000007312 */ /* 0x000e240000301400 */
[----:B0-----:R-:W-:-:S05]  /*85e0*/  F2FP.BF16.F32.PACK_AB R0, RZ, R0 ;  /* 0x00000000ff00723e */ /* 0x001fca00000010ff */
[----:B------:R-:W-:Y:S01]  /*85f0*/  STG.E.U16 desc[UR36][R2.64], R0 ;  /* 0x0000000002007986 */ /* 0x000fe2000c101524 */
[----:B------:R-:W-:Y:S05]  /*8600*/  EXIT ;  /* 0x000000000000794d */ /* 0x000fea0003800000 */
.L_x_29002:
        /* <DEDUP_REMOVED lines=10> */
.L_x_29014:
        /* <DEDUP_REMOVED lines=17> */
.L_x_29017:
[----:B------:R-:W-:-:S04]  /*87c0*/  LOP3.LUT R0, R17, 0x80000000, RZ, 0xc0, !PT ;  /* 0x8000000011007812 */ /* 0x000fc800078ec0ff */
[----:B------:R-:W-:-:S04]  /*87d0*/  SHF.R.U32.HI R5, RZ, 0x18, R0 ;  /* 0x00000018ff057819 */ /* 0x000fc80000011600 */
[----:B------:R-:W-:-:S04]  /*87e0*/  LOP3.LUT R4, R4, R5, RZ, 0xfc, !PT ;  /* 0x0000000504047212 */ /* 0x000fc800078efcff */
[----:B------:R-:W-:-:S07]  /*87f0*/  PRMT R0, R4, 0x7610, R0 ;  /* 0x0000761004007816 */ /* 0x000fce0000000000 */
.L_x_29016:
[----:B------:R-:W-:Y:S05]  /*8800*/  BSYNC B0 ;  /* 0x0000000000007941 */ /* 0x000fea0003800000 */
.L_x_29015:
[----:B------:R-:W-:Y:S01]  /*8810*/  STG.E.U8 desc[UR36][R2.64], R0 ;  /* 0x0000000002007986 */ /* 0x000fe2000c101124 */
[----:B------:R-:W-:Y:S05]  /*8820*/  EXIT ;  /* 0x000000000000794d */ /* 0x000fea0003800000 */
.L_x_29013:
        /* <DEDUP_REMOVED lines=17> */
.L_x_29020:
[----:B------:R-:W-:-:S04]  /*8940*/  LOP3.LUT R0, R17, 0x80000000, RZ, 0xc0, !PT ;  /* 0x8000000011007812 */ /* 0x000fc800078ec0ff */
[----:B------:R-:W-:-:S04]  /*8950*/  SHF.R.U32.HI R5, RZ, 0x18, R0 ;  /* 0x00000018ff057819 */ /* 0x000fc80000011600 */
[----:B------:R-:W-:-:S04]  /*8960*/  LOP3.LUT R4, R4, R5, RZ, 0xfc, !PT ;  /* 0x0000000504047212 */ /* 0x000fc800078efcff */
[----:B------:R-:W-:-:S07]  /*8970*/  PRMT R0, R4, 0x7610, R0 ;  /* 0x0000761004007816 */ /* 0x000fce0000000000 */
.L_x_29019:
[----:B------:R-:W-:Y:S05]  /*8980*/  BSYNC B0 ;  /* 0x0000000000007941 */ /* 0x000fea0003800000 */
.L_x_29018:
[----:B------:R-:W-:Y:S01]  /*8990*/  STG.E.U8 desc[UR36][R2.64], R0 ;  /* 0x0000000002007986 */ /* 0x000fe2000c101124 */
[----:B------:R-:W-:Y:S05]  /*89a0*/  EXIT ;  /* 0x000000000000794d */ /* 0x000fea0003800000 */
.L_x_29012:
        /* <DEDUP_REMOVED lines=22> */
.L_x_28995:
        /* <DEDUP_REMOVED lines=14> */
[----:B-1----:R-:W-:-:S07]  /*8bf0*/  LEPC R20, `(.L_x_29023) ;  /* 0x000000001014794e */ /* 0x002fce0000000000 */
[----:B--2---:R-:W-:Y:S05]  /*8c00*/  CALL.ABS.NOINC R2 ;  /* 0x0000000002007343 */ /* 0x004fea0003c00000 */
.L_x_29023:
[----:B------:R-:W-:Y:S05]  /*8c10*/  EXIT ;  /* 0x000000000000794d */ /* 0x000fea0003800000 */
.L_x_29022:
[----:B------:R-:W-:Y:S01]  /*8c20*/  STG.E.64 desc[UR36][R2.64], R16 ;  /* 0x0000001002007986 */ /* 0x000fe2000c101b24 */
[----:B------:R-:W-:Y:S05]  /*8c30*/  EXIT ;  /* 0x000000000000794d */ /* 0x000fea0003800000 */
.L_x_29021:
[----:B------:R-:W-:Y:S01]  /*8c40*/  STG.E desc[UR36][R2.64], R16 ;  /* 0x0000001002007986 */ /* 0x000fe2000c101924 */
[----:B------:R-:W-:Y:S05]  /*8c50*/  EXIT ;  /* 0x000000000000794d */ /* 0x000fea0003800000 */
        .weak           $__internal_37_$__cuda_sm20_div_s64
        .type           $__internal_37_$__cuda_sm20_div_s64,@function
        .size           $__internal_37_$__cuda_sm20_div_s64,($__internal_38_$__cuda_sm20_rem_s64 - $__internal_37_$__cuda_sm20_div_s64)
$__internal_37_$__cuda_sm20_div_s64:
        /* <DEDUP_REMOVED lines=35> */
[----:B------:R-:W-:-:S03]  /*8e90*/  IMAD.HI.U32 R6, R13, R6, RZ ;  /* 0x000000060d067227 */ /* 0x000fc600078e00ff */
[----:B------:R-:W-:Y:S01]  /*8ea0*/  IADD3 R14, P4, R7, R10, RZ ;  /* 0x0000000a070e7210 */ /* 0x000fe20007f9e0ff */
[----:B------:R-:W-:Y:S02]  /*8eb0*/  IMAD.X R10, RZ, RZ, ~R12, P2 ;  /* 0x000000ffff0a7224 */ /* 0x000fe400010e0e0c */
[----:B------:R-:W-:Y:S02]  /*8ec0*/  IMAD.X R11, R6, 0x1, R13, P0 ;  /* 0x00000001060b7824 */ /* 0x000fe400000e060d */
[----:B------:R-:W-:Y:S01]  /*8ed0*/  IMAD.HI.U32 R6, R14, R0, RZ ;  /* 0x000000000e067227 */ /* 0x000fe200078e00ff */
[----:B------:R-:W-:Y:S02]  /*8ee0*/  SEL R10, R10, R12, !P1 ;  /* 0x0000000c0a0a7207 */ /* 0x000fe40004800000 */
[----:B------:R-:W-:Y:S01]  /*8ef0*/  IADD3.X R11, RZ, RZ, R11, P4, P3 ;  /* 0x000000ffff0b7210 */ /* 0x000fe200027e640b */
[----:B------:R-:W-:Y:S02]  /*8f00*/  IMAD.MOV.U32 R7, RZ, RZ, RZ ;  /* 0x000000ffff077224 */ /* 0x000fe400078e00ff */
        /* <DEDUP_REMOVED lines=9> */
[C---:B------:R-:W-:Y:S01]  /*8fa0*/  IMAD R7, R11.reuse, R9, R7 ;  /* 0x000000090b077224 */ /* 0x040fe200078e0207 */
[----:B------:R-:W-:Y:S02]  /*8fb0*/  IADD3 R6, P2, R11, 0x1, RZ ;  /* 0x000000010b067810 */ /* 0x000fe40007f5e0ff */
[-C--:B------:R-:W-:Y:S01]  /*8fc0*/  ISETP.GE.U32.AND P0, PT, R0, R8.reuse, PT ;  /* 0x000000080000720c */ /* 0x080fe20003f06070 */
[----:B------:R-:W-:-:S04]  /*8fd0*/  IMAD R7, R13, R8, R7 ;  /* 0x000000080d077224 */ /* 0x000fc800078e0207 */
[----:B------:R-:W-:Y:S01]  /*8fe0*/  IMAD.X R10, R10, 0x1, ~R7, P1 ;  /* 0x000000010a0a7824 */ /* 0x000fe200008e0e07 */
[----:B------:R-:W-:-:S04]  /*8ff0*/  IADD3 R14, P1, R0, -R8, RZ ;  /* 0x80000008000e7210 */ /* 0x000fc80007f3e0ff */
        /* <DEDUP_REMOVED lines=9> */
[----:B------:R-:W-:-:S03]  /*9090*/  ISETP.GE.U32.AND.EX P1, PT, R7, R9, PT, P1 ;  /* 0x000000090700720c */ /* 0x000fc60003f26110 */
[----:B------:R-:W-:Y:S01]  /*90a0*/  IMAD.X R7, RZ, RZ, R0, P0 ;  /* 0x000000ffff077224 */ /* 0x000fe200000e0600 */
[----:B------:R-:W-:Y:S02]  /*90b0*/  SEL R8, R8, R6, P1 ;  /* 0x0000000608087207 */ /* 0x000fe40000800000 */
[----:B------:R-:W-:Y:S02]  /*90c0*/  LOP3.LUT R6, R20, R12, RZ, 0x3c, !PT ;  /* 0x0000000c14067212 */ /* 0x000fe400078e3cff */
[----:B------:R-:W-:Y:S02]  /*90d0*/  SEL R7, R7, R0, P1 ;  /* 0x0000000007077207 */ /* 0x000fe40000800000 */
[-C--:B------:R-:W-:Y:S02]  /*90e0*/  IADD3 R0, P1, RZ, -R8.reuse, RZ ;  /* 0x80000008ff007210 */ /* 0x080fe40007f3e0ff */
[----:B------:R-:W-:Y:S02]  /*90f0*/  ISETP.GE.AND P2, PT, R6, RZ, PT ;  /* 0x000000ff0600720c */ /* 0x000fe40003f46270 */
[----:B------:R-:W-:Y:S01]  /*9100*/  ISETP.NE.U32.AND P0, PT, R28, RZ, PT ;  /* 0x000000ff1c00720c */ /* 0x000fe20003f05070 */
[----:B------:R-:W-:Y:S01]  /*9110*/  IMAD.X R6, RZ, RZ, ~R7, P1 ;  /* 0x000000ffff067224 */ /* 0x000fe200008e0e07 */
[----:B------:R-:W-:-:S02]  /*9120*/  SEL R8, R0, R8, !P2 ;  /* 0x0000000800087207 */ /* 0x000fc40005000000 */
[----:B------:R-:W-:Y:S02]  /*9130*/  ISETP.NE.AND.EX P0, PT, R20, RZ, PT, P0 ;  /* 0x000000ff1400720c */ /* 0x000fe40003f05300 */
[----:B------:R-:W-:Y:S01]  /*9140*/  SEL R0, R6, R7, !P2 ;  /* 0x0000000706007207 */ /* 0x000fe20005000000 */
[----:B------:R-:W-:Y:S01]  /*9150*/  IMAD.MOV.U32 R6, RZ, RZ, R3 ;  /* 0x000000ffff067224 */ /* 0x000fe200078e0003 */
[----:B------:R-:W-:Y:S01]  /*9160*/  SEL R8, R8, 0xffffffff, P0 ;  /* 0xffffffff08087807 */ /* 0x000fe20000000000 */
[----:B------:R-:W-:Y:S01]  /*9170*/  IMAD.MOV.U32 R7, RZ, RZ, 0x0 ;  /* 0x00000000ff077424 */ /* 0x000fe200078e00ff */
[----:B------:R-:W-:-:S03]  /*9180*/  SEL R0, R0, 0xffffffff, P0 ;  /* 0xffffffff00007807 */ /* 0x000fc60000000000 */
[----:B------:R-:W-:Y:S05]  /*9190*/  RET.REL.NODEC R6 `(_ZN2at6native27unrolled_elementwise_kernelINS0_13BUnaryFunctorIlllZZZNS0_15binary_internal21div_floor_kernel_cudaERNS_18TensorIteratorBaseEENKUlvE_clEvENKUlvE2_clEvEUlllE_EESt5arrayIPcLm2EELi4E23TrivialOffsetCalculatorILi1EjESE_NS0_6memory12LoadWithCastILi1EEENSF_13StoreWithCastILi1EEEEEviT_T0_T2_T3_T4_T5_) ;  /* 0xffffff6c06987950 */ /* 0x000fea0003c3ffff */
        .weak           $__internal_38_$__cuda_sm20_rem_s64
        .type           $__internal_38_$__cuda_sm20_rem_s64,@function
        .size           $__internal_38_$__cuda_sm20_rem_s64,(.L_x_37716 - $__internal_38_$__cuda_sm20_rem_s64)
$__internal_38_$__cuda_sm20_rem_s64:
[----:B------:R-:W0:Y:S01]  /*91a0*/  LDC R9, c[0x0][0x220] ;  /* 0x00008800ff097b82 */ /* 0x000e220000000800 */
[----:B------:R-:W-:Y:S02]  /*91b0*/  ISETP.GE.AND P0, PT, R21, RZ, PT ;  /* 0x000000ff1500720c */ /* 0x000fe40003f06270 */
[----:B0-----:R-:W-:-:S04]  /*91c0*/  IADD3 R8, P1, RZ, -R9, RZ ;  /* 0x80000009ff087210 */ /* 0x001fc80007f3e0ff */
[----:B------:R-:W-:Y:S01]  /*91d0*/  SEL R8, R8, R9, !P0 ;  /* 0x0000000908087207 */ /* 0x000fe20004000000 */
[----:B------:R-:W-:-:S05]  /*91e0*/  IMAD.X R7, RZ, RZ, ~R21, P1 ;  /* 0x000000ffff077224 */ /* 0x000fca00008e0e15 */
        /* <DEDUP_REMOVED lines=13> */
[----:B------:R-:W-:Y:S01]  /*92c0*/  IMAD.HI.U32 R13, P1, R11, R14, R12 ;  /* 0x0000000e0b0d7227 */ /* 0x000fe2000782000c */
[----:B------:R-:W-:-:S03]  /*92d0*/  IADD3 R14, P4, RZ, -R0, RZ ;  /* 0x80000000ff0e7210 */ /* 0x000fc60007f9e0ff */
[CC--:B------:R-:W-:Y:S02]  /*92e0*/  IMAD R12, R11.reuse, R7.reuse, RZ ;  /* 0x000000070b0c7224 */ /* 0x0c0fe400078e02ff */
[----:B------:R-:W-:-:S03]  /*92f0*/  IMAD.HI.U32 R7, R11, R7, RZ ;  /* 0x000000070b077227 */ /* 0x000fc600078e00ff */
[----:B------:R-:W-:Y:S01]  /*9300*/  IADD3 R13, P2, R12, R13, RZ ;  /* 0x0000000d0c0d7210 */ /* 0x000fe20007f5e0ff */
[----:B------:R-:W-:-:S04]  /*9310*/  IMAD.X R7, R7, 0x1, R11, P0 ;  /* 0x0000000107077824 */ /* 0x000fc800000e060b */
[C---:B------:R-:W-:Y:S01]  /*9320*/  IMAD.WIDE.U32 R10, R13.reuse, R8, RZ ;  /* 0x000000080d0a7225 */ /* 0x040fe200078e00ff */
[----:B------:R-:W-:Y:S02]  /*9330*/  IADD3.X R7, RZ, RZ, R7, P2, P1 ;  /* 0x000000ffff077210 */ /* 0x000fe400017e2407 */
[----:B------:R-:W-:Y:S01]  /*9340*/  ISETP.GE.AND P1, PT, R6, RZ, PT ;  /* 0x000000ff0600720c */ /* 0x000fe20003f26270 */
[----:B------:R-:W-:Y:S01]  /*9350*/  IMAD R12, R13, R9, R11 ;  /* 0x000000090d0c7224 */ /* 0x000fe200078e020b */
[----:B------:R-:W-:Y:S02]  /*9360*/  IADD3 R11, P0, RZ, -R10, RZ ;  /* 0x8000000aff0b7210 */ /* 0x000fe40007f1e0ff */
[----:B------:R-:W-:Y:S01]  /*9370*/  SEL R0, R14, R0, !P1 ;  /* 0x000000000e007207 */ /* 0x000fe20004800000 */
[----:B------:R-:W-:Y:S01]  /*9380*/  IMAD R10, R7, R8, R12 ;  /* 0x00000008070a7224 */ /* 0x000fe200078e020c */
[----:B------:R-:W0:Y:S01]  /*9390*/  LDC R14, c[0x0][0x220] ;  /* 0x00008800ff0e7b82 */ /* 0x000e220000000800 */
[----:B------:R-:W-:-:S04]  /*93a0*/  IMAD.HI.U32 R12, R13, R11, RZ ;  /* 0x0000000b0d0c7227 */ /* 0x000fc800078e00ff */
        /* <DEDUP_REMOVED lines=8> */
[C---:B------:R-:W-:Y:S01]  /*9430*/  IMAD.HI.U32 R10, R12.reuse, R0, RZ ;  /* 0x000000000c0a7227 */ /* 0x040fe200078e00ff */
        /* <DEDUP_REMOVED lines=28> */
[----:B0-----:R-:W-:Y:S02]  /*9600*/  ISETP.NE.U32.AND P0, PT, R14, RZ, PT ;  /* 0x000000ff0e00720c */ /* 0x001fe40003f05070 */
        /* <DEDUP_REMOVED lines=8> */
[----:B------:R-:W-:Y:S06]  /*9690*/  RET.REL.NODEC R6 `(_ZN2at6native27unrolled_elementwise_kernelINS0_13BUnaryFunctorIlllZZZNS0_15binary_internal21div_floor_kernel_cudaERNS_18TensorIteratorBaseEENKUlvE_clEvENKUlvE2_clEvEUlllE_EESt5arrayIPcLm2EELi4E23TrivialOffsetCalculatorILi1EjESE_NS0_6memory12LoadWithCastILi1EEENSF_13StoreWithCastILi1EEEEEviT_T0_T2_T3_T4_T5_) ;  /* 0xffffff6806587950 */ /* 0x000fec0003c3ffff */
.L_x_29024:
        /* <DEDUP_REMOVED lines=14> */
.L_x_37716:


//--------------------- .text._ZN2at6native18elementwise_kernelILi128ELi2EZNS0_22gpu_kernel_impl_nocastINS0_13BUnaryFunctorIlllZZZNS0_15binary_internal21div_floor_kernel_cudaERNS_18TensorIteratorBaseEENKUlvE_clEvENKUlvE2_clEvEUlllE_EEEEvS6_RKT_EUliE_EEviT1_ --------------------------
	.section	.text._ZN2at6native18elementwise_kernelILi128ELi2EZNS0_22gpu_kernel_impl_nocastINS0_13BUnaryFunctorIlllZZZNS0_15binary_internal21div_floor_kernel_cudaERNS_18TensorIteratorBaseEENKUlvE_clEvENKUlvE2_clEvEUlllE_EEEEvS6_RKT_EUliE_EEviT1_,"ax",@progbits
	.align	128
        .global         _ZN2at6native18elementwise_kernelILi128ELi2EZNS0_22gpu_kernel_impl_nocastINS0_13BUnaryFunctorIlllZZZNS0_15binary_internal21div_floor_kernel_cudaERNS_18TensorIteratorBaseEENKUlvE_clEvENKUlvE2_clEvEUlllE_EEEEvS6_RKT_EUliE_EEviT1_
        .type           _ZN2at6native18elementwise_kernelILi128ELi2EZNS0_22gpu_kernel_impl_nocastINS0_13BUnaryFunctorIlllZZZNS0_15binary_internal21div_floor_kernel_cudaERNS_18TensorIteratorBaseEENKUlvE_clEvENKUlvE2_clEvEUlllE_EEEEvS6_RKT_EUliE_EEviT1_,@function
        .size           _ZN2at6native18elementwise_kernelILi128ELi2EZNS0_22gpu_kernel_impl_nocastINS0_13BUnaryFunctorIlllZZZNS0_15binary_internal21div_floor_kernel_cudaERNS_18TensorIteratorBaseEENKUlvE_clEvENKUlvE2_clEvEUlllE_EEEEvS6_RKT_EUliE_EEviT1_,(.L_x_37718 - _ZN2at6native18elementwise_kernelILi128ELi2EZNS0_22gpu_kernel_impl_nocastINS0_13BUnaryFunctorIlllZZZNS0_15binary_internal21div_floor_kernel_cudaERNS_18TensorIteratorBaseEENKUlvE_clEvENKUlvE2_clEvEUlllE_EEEEvS6_RKT_EUliE_EEviT1_)
        .other          _ZN2at6native18elementwise_kernelILi128ELi2EZNS0_22gpu_kernel_impl_nocastINS0_13BUnaryFunctorIlllZZZNS0_15binary_internal21div_floor_kernel_cudaERNS_18TensorIteratorBaseEENKUlvE_clEvENKUlvE2_clEvEUlllE_EEEEvS6_RKT_EUliE_EEviT1_,@"STO_CUDA_ENTRY STV_DEFAULT"
_ZN2at6native18elementwise_kernelILi128ELi2EZNS0_22gpu_kernel_impl_nocastINS0_13BUnaryFunctorIlllZZZNS0_15binary_internal21div_floor_kernel_cudaERNS_18TensorIteratorBaseEENKUlvE_clEvENKUlvE2_clEvEUlllE_EEEEvS6_RKT_EUliE_EEviT1_:
.text._ZN2at6native18elementwise_kernelILi128ELi2EZNS0_22gpu_kernel_impl_nocastINS0_13BUnaryFunctorIlllZZZNS0_15binary_internal21div_floor_kernel_cudaERNS_18TensorIteratorBaseEENKUlvE_clEvENKUlvE2_clEvEUlllE_EEEEvS6_RKT_EUliE_EEviT1_:
[----:B------:R-:W-:Y:S01]  /*0000*/  LDC R1, c[0x0][0x28] ;  /* 0x00000a00ff017b82 */ /* 0x000fe20000000800 */
[----:B------:R-:W0:Y:S01]  /*0010*/  S2R R0, SR_CTAID.X ;  /* 0x0000000000007919 */ /* 0x000e220000002500 */
[----:B------:R-:W-:Y:S01]  /*0020*/  ULDC UR4, c[0x0][0x210] ;  /* 0x0000840000047ab9 */ /* 0x000fe20000000800 */
[----:B------:R-:W-:Y:S01]  /*0030*/  ULDC.64 UR6, c[0x0][0x208] ;  /* 0x0000820000067ab9 */ /* 0x000fe20000000a00 */
[----:B------:R-:W-:Y:S01]  /*0040*/  ULDC.64 UR8, c[0x0][0x428] ;  /* 0x00010a0000087ab9 */ /* 0x000fe20000000a00 */
[----:B------:R-:W0:Y:S01]  /*0050*/  S2R R5, SR_TID.X ;  /* 0x0000000000057919 */ /* 0x000e220000002100 */
[----:B------:R-:W-:Y:S01]  /*0060*/  BSSY B0, `(.L_x_29025) ;  /* 0x0000185000007945 */ /* 0x000fe20003800000 */
[----:B0-----:R-:W-:-:S04]  /*0070*/  LEA R11, R0, R5, 0x8 ;  /* 0x00000005000b7211 */ /* 0x001fc800078e40ff */
[----:B------:R-:W-:-:S13]  /*0080*/  ISETP.GE.AND P0, PT, R11, UR4, PT ;  /* 0x000000040b007c0c */ /* 0x000fda000bf06270 */
[----:B------:R-:W-:Y:S05]  /*0090*/  @P0 BRA `(.L_x_29026) ;  /* 0x0000001800040947 */ /* 0x000fea0003800000 */
[----:B------:R-:W0:Y:S01]  /*00a0*/  LDC R4, c[0x0][0x218] ;  /* 0x00008600ff047b82 */ /* 0x000e220000000800 */
[----:B------:R-:W-:Y:S02]  /*00b0*/  CS2R R2, SRZ ;  /* 0x0000000000027805 */ /* 0x000fe4000001ff00 */
[----:B0-----:R-:W-:-:S13]  /*00c0*/  ISETP.NE.AND P0, PT, R4, RZ, PT ;  /* 0x000000ff0400720c */ /* 0x001fda0003f05270 */
[----:B------:R-:W-:Y:S05]  /*00d0*/  @!P0 BRA `(.L_x_29027) ;  /* 0x0000001000a88947 */ /* 0x000fea0003800000 */
[----:B------:R-:W-:Y:S01]  /*00e0*/  MOV R3, R11 ;  /* 0x0000000b00037202 */ /* 0x000fe20000000f00 */
        /* <DEDUP_REMOVED lines=297> */
.L_x_29027:
[----:B------:R-:W-:Y:S02]  /*1380*/  ULDC.64 UR4, c[0x0][0x418] ;  /* 0x0001060000047ab9 */ /* 0x000fe40000000a00 */
[----:B------:R-:W-:Y:S01]  /*1390*/  IADD3 R6, P0, R2, UR4, RZ ;  /* 0x0000000402067c10 */ /* 0x000fe2000ff1e0ff */
[----:B------:R-:W-:-:S03]  /*13a0*/  ULDC UR4, c[0x0][0x42c] ;  /* 0x00010b0000047ab9 */ /* 0x000fc60000000800 */
[----:B------:R-:W-:-:S06]  /*13b0*/  IADD3.X R7, RZ, UR5, RZ, P0, !PT ;  /* 0x00000005ff077c10 */ /* 0x000fcc00087fe4ff */
[----:B------:R-:W2:Y:S01]  /*13c0*/  LDG.E.64 R6, desc[UR6][R6.64] ;  /* 0x0000000606067981 */ /* 0x000ea2000c1e1b00 */
[----:B------:R-:W-:Y:S01]  /*13d0*/  BSSY B1, `(.L_x_29028) ;  /* 0x0000022000017945 */ /* 0x000fe20003800000 */
[----:B--2---:R-:W-:Y:S01]  /*13e0*/  LOP3.LUT R4, R7, UR4, RZ, 0xfc, !PT ;  /* 0x0000000407047c12 */ /* 0x004fe2000f8efcff */
[----:B------:R-:W-:Y:S02]  /*13f0*/  ULDC.64 UR4, c[0x0][0x410] ;  /* 0x0001040000047ab9 */ /* 0x000fe40000000a00 */
[----:B------:R-:W-:Y:S02]  /*1400*/  IADD3 R2, P0, R3, UR4, RZ ;  /* 0x0000000403027c10 */ /* 0x000fe4000ff1e0ff */
[----:B------:R-:W-:Y:S02]  /*1410*/  ISETP.NE.U32.AND P1, PT, R4, RZ, PT ;  /* 0x000000ff0400720c */ /* 0x000fe40003f25070 */
[----:B------:R-:W-:-:S11]  /*1420*/  IADD3.X R3, RZ, UR5, RZ, P0, !PT ;  /* 0x00000005ff037c10 */ /* 0x000fd600087fe4ff */
[----:B------:R-:W-:Y:S05]  /*1430*/  @!P1 BRA `(.L_x_29029) ;  /* 0x00000000001c9947 */ /* 0x000fea0003800000 */
[----:B------:R-:W-:Y:S01]  /*1440*/  IMAD.MOV.U32 R10, RZ, RZ, R6 ;  /* 0x000000ffff0a7224 */ /* 0x000fe200078e0006 */
[----:B------:R-:W-:Y:S02]  /*1450*/  MOV R9, R7 ;  /* 0x0000000700097202 */ /* 0x000fe40000000f00 */
[----:B------:R-:W-:-:S07]  /*1460*/  MOV R8, 0x1480 ;  /* 0x0000148000087802 */ /* 0x000fce0000000f00 */
[----:B------:R-:W-:Y:S05]  /*1470*/  CALL.REL.NOINC `($__internal_39_$__cuda_sm20_div_s64) ;  /* 0x0000001c00247944 */ /* 0x000fea0003c00000 */
[----:B------:R-:W-:Y:S01]  /*1480*/  MOV R8, R10 ;  /* 0x0000000a00087202 */ /* 0x000fe20000000f00 */
[----:B------:R-:W-:Y:S01]  /*1490*/  IMAD.MOV.U32 R9, RZ, RZ, R11 ;  /* 0x000000ffff097224 */ /* 0x000fe200078e000b */
[----:B------:R-:W-:Y:S06]  /*14a0*/  BRA `(.L_x_29030) ;  /* 0x0000000000507947 */ /* 0x000fec0003800000 */
.L_x_29029:
[----:B------:R-:W-:Y:S02]  /*14b0*/  ULDC UR4, c[0x0][0x428] ;  /* 0x00010a0000047ab9 */ /* 0x000fe40000000800 */
[----:B------:R-:W0:Y:S01]  /*14c0*/  I2F.U32.RP R4, UR4 ;  /* 0x0000000400047d06 */ /* 0x000e220008209000 */
[----:B------:R-:W-:-:S07]  /*14d0*/  ISETP.NE.U32.AND P3, PT, RZ, UR4, PT ;  /* 0x00000004ff007c0c */ /* 0x000fce000bf65070 */
[----:B0-----:R-:W0:Y:S02]  /*14e0*/  MUFU.RCP R4, R4 ;  /* 0x0000000400047308 */ /* 0x001e240000001000 */
[----:B0-----:R-:W-:-:S06]  /*14f0*/  IADD3 R8, R4, 0xffffffe, RZ ;  /* 0x0ffffffe04087810 */ /* 0x001fcc0007ffe0ff */
[----:B------:R0:W1:Y:S02]  /*1500*/  F2I.FTZ.U32.TRUNC.NTZ R9, R8 ;  /* 0x0000000800097305 */ /* 0x000064000021f000 */
[----:B0-----:R-:W-:Y:S01]  /*1510*/  IMAD.MOV.U32 R8, RZ, RZ, RZ ;  /* 0x000000ffff087224 */ /* 0x001fe200078e00ff */
[----:B-1----:R-:W-:-:S05]  /*1520*/  IADD3 R11, RZ, -R9, RZ ;  /* 0x80000009ff0b7210 */ /* 0x002fca0007ffe0ff */
[----:B------:R-:W-:-:S04]  /*1530*/  IMAD R11, R11, UR4, RZ ;  /* 0x000000040b0b7c24 */ /* 0x000fc8000f8e02ff */
[----:B------:R-:W-:-:S06]  /*1540*/  IMAD.HI.U32 R9, R9, R11, R8 ;  /* 0x0000000b09097227 */ /* 0x000fcc00078e0008 */
[----:B------:R-:W-:-:S05]  /*1550*/  IMAD.HI.U32 R8, R9, R6, RZ ;  /* 0x0000000609087227 */ /* 0x000fca00078e00ff */
[----:B------:R-:W-:-:S05]  /*1560*/  IADD3 R9, -R8, RZ, RZ ;  /* 0x000000ff08097210 */ /* 0x000fca0007ffe1ff */
[----:B------:R-:W-:-:S05]  /*1570*/  IMAD R9, R9, UR4, R6 ;  /* 0x0000000409097c24 */ /* 0x000fca000f8e0206 */
[----:B------:R-:W-:-:S13]  /*1580*/  ISETP.GE.U32.AND P0, PT, R9, UR4, PT ;  /* 0x0000000409007c0c */ /* 0x000fda000bf06070 */
[----:B------:R-:W-:Y:S01]  /*1590*/  @P0 IADD3 R9, R9, -UR4, RZ ;  /* 0x8000000409090c10 */ /* 0x000fe2000fffe0ff */
[----:B------:R-:W-:-:S03]  /*15a0*/  @P0 VIADD R8, R8, 0x1 ;  /* 0x0000000108080836 */ /* 0x000fc60000000000 */
[----:B------:R-:W-:Y:S01]  /*15b0*/  ISETP.GE.U32.AND P2, PT, R9, UR4, PT ;  /* 0x0000000409007c0c */ /* 0x000fe2000bf46070 */
[----:B------:R-:W-:-:S12]  /*15c0*/  HFMA2.MMA R9, -RZ, RZ, 0, 0 ;  /* 0x00000000ff097435 */ /* 0x000fd800000001ff */
[----:B------:R-:W-:Y:S02]  /*15d0*/  @P2 IADD3 R8, R8, 0x1, RZ ;  /* 0x0000000108082810 */ /* 0x000fe40007ffe0ff */
[----:B------:R-:W-:-:S07]  /*15e0*/  @!P3 LOP3.LUT R8, RZ, UR4, RZ, 0x33, !PT ;  /* 0x00000004ff08bc12 */ /* 0x000fce000f8e33ff */
.L_x_29030:
[----:B------:R-:W-:Y:S05]  /*15f0*/  BSYNC B1 ;  /* 0x0000000000017941 */ /* 0x000fea0003800000 */
.L_x_29028:
        /* <DEDUP_REMOVED lines=10> */
[----:B------:R-:W-:Y:S02]  /*16a0*/  MOV R13, R7 ;  /* 0x00000007000d7202 */ /* 0x000fe40000000f00 */
[----:B------:R-:W-:-:S07]  /*16b0*/  MOV R4, 0x16d0 ;  /* 0x000016d000047802 */ /* 0x000fce0000000f00 */
[----:B------:R-:W-:Y:S05]  /*16c0*/  CALL.REL.NOINC `($__internal_40_$__cuda_sm20_rem_s64) ;  /* 0x0000001c00dc7944 */ /* 0x000fea0003c00000 */
[----:B------:R-:W-:-:S04]  /*16d0*/  ISETP.NE.U32.AND P0, PT, R10, RZ, PT ;  /* 0x000000ff0a00720c */ /* 0x000fc80003f05070 */
[----:B------:R-:W-:Y:S01]  /*16e0*/  ISETP.NE.AND.EX P0, PT, R11, RZ, PT, P0 ;  /* 0x000000ff0b00720c */ /* 0x000fe20003f05300 */
[----:B------:R-:W-:-:S12]  /*16f0*/  BRA `(.L_x_29035) ;  /* 0x00000000004c7947 */ /* 0x000fd80003800000 */
.L_x_29034:
[----:B------:R-:W0:Y:S01]  /*1700*/  I2F.U32.RP R4, R10 ;  /* 0x0000000a00047306 */ /* 0x000e220000209000 */
[----:B------:R-:W-:-:S07]  /*1710*/  ISETP.NE.U32.AND P1, PT, R10, RZ, PT ;  /* 0x000000ff0a00720c */ /* 0x000fce0003f25070 */
[----:B0-----:R-:W0:Y:S02]  /*1720*/  MUFU.RCP R4, R4 ;  /* 0x0000000400047308 */ /* 0x001e240000001000 */
[----:B0-----:R-:W-:-:S06]  /*1730*/  IADD3 R12, R4, 0xffffffe, RZ ;  /* 0x0ffffffe040c7810 */ /* 0x001fcc0007ffe0ff */
[----:B------:R0:W1:Y:S02]  /*1740*/  F2I.FTZ.U32.TRUNC.NTZ R13, R12 ;  /* 0x0000000c000d7305 */ /* 0x000064000021f000 */
[----:B0-----:R-:W-:Y:S01]  /*1750*/  HFMA2.MMA R12, -RZ, RZ, 0, 0 ;  /* 0x00000000ff0c7435 */ /* 0x001fe200000001ff */
[----:B-1----:R-:W-:-:S04]  /*1760*/  IMAD.MOV R7, RZ, RZ, -R13 ;  /* 0x000000ffff077224 */ /* 0x002fc800078e0a0d */
[----:B------:R-:W-:-:S05]  /*1770*/  IMAD R7, R7, R10, RZ ;  /* 0x0000000a07077224 */ /* 0x000fca00078e02ff */
[----:B------:R-:W-:-:S06]  /*1780*/  IMAD.HI.U32 R7, R13, R7, R12 ;  /* 0x000000070d077227 */ /* 0x000fcc00078e000c */
[----:B------:R-:W-:-:S05]  /*1790*/  IMAD.HI.U32 R7, R7, R6, RZ ;  /* 0x0000000607077227 */ /* 0x000fca00078e00ff */
[----:B------:R-:W-:-:S05]  /*17a0*/  IADD3 R7, -R7, RZ, RZ ;  /* 0x000000ff07077210 */ /* 0x000fca0007ffe1ff */
[----:B------:R-:W-:-:S05]  /*17b0*/  IMAD R7, R10, R7, R6 ;  /* 0x000000070a077224 */ /* 0x000fca00078e0206 */
[----:B------:R-:W-:-:S13]  /*17c0*/  ISETP.GE.U32.AND P0, PT, R7, R10, PT ;  /* 0x0000000a0700720c */ /* 0x000fda0003f06070 */
[----:B------:R-:W-:-:S05]  /*17d0*/  @P0 IMAD.IADD R7, R7, 0x1, -R10 ;  /* 0x0000000107070824 */ /* 0x000fca00078e0a0a */
[----:B------:R-:W-:-:S13]  /*17e0*/  ISETP.GE.U32.AND P0, PT, R7, R10, PT ;  /* 0x0000000a0700720c */ /* 0x000fda0003f06070 */
[-C--:B------:R-:W-:Y:S02]  /*17f0*/  @P0 IADD3 R7, R7, -R10.reuse, RZ ;  /* 0x8000000a07070210 */ /* 0x080fe40007ffe0ff */
[----:B------:R-:W-:-:S04]  /*1800*/  @!P1 LOP3.LUT R7, RZ, R10, RZ, 0x33, !PT ;  /* 0x0000000aff079212 */ /* 0x000fc800078e33ff */
[----:B------:R-:W-:-:S04]  /*1810*/  ISETP.NE.U32.AND P0, PT, R7, RZ, PT ;  /* 0x000000ff0700720c */ /* 0x000fc80003f05070 */
[----:B------:R-:W-:-:S13]  /*1820*/  ISETP.NE.AND.EX P0, PT, RZ, RZ, PT, P0 ;  /* 0x000000ffff00720c */ /* 0x000fda0003f05300 */
.L_x_29035:
[----:B------:R-:W-:Y:S05]  /*1830*/  BSYNC B2 ;  /* 0x0000000000027941 */ /* 0x000fea0003800000 */
.L_x_29033:
[----:B------:R-:W-:-:S04]  /*1840*/  SEL R4, RZ, 0xffffffff, !P0 ;  /* 0xffffffffff047807 */ /* 0x000fc80004000000 */
[----:B------:R-:W-:-:S04]  /*1850*/  IADD3 R8, P0, R4, R8, RZ ;  /* 0x0000000804087210 */ /* 0x000fc80007f1e0ff */
[----:B------:R-:W-:-:S09]  /*1860*/  IADD3.X R9, R4, R9, RZ, P0, !PT ;  /* 0x0000000904097210 */ /* 0x000fd200007fe4ff */
.L_x_29032:
[----:B------:R-:W-:Y:S05]  /*1870*/  BSYNC B1 ;  /* 0x0000000000017941 */ /* 0x000fea0003800000 */
.L_x_29031:
[----:B------:R0:W-:Y:S01]  /*1880*/  STG.E.64 desc[UR6][R2.64], R8 ;  /* 0x0000000802007986 */ /* 0x0001e2000c101b06 */
[----:B------:R-:W-:-:S05]  /*1890*/  IMAD R0, R0, 0x100, R5 ;  /* 0x0000010000007824 */ /* 0x000fca00078e0205 */
[----:B------:R-:W-:-:S07]  /*18a0*/  IADD3 R11, R0, 0x80, RZ ;  /* 0x00000080000b7810 */ /* 0x000fce0007ffe0ff */
.L_x_29026:
[----:B------:R-:W-:Y:S05]  /*18b0*/  BSYNC B0 ;  /* 0x0000000000007941 */ /* 0x000fea0003800000 */
.L_x_29025:
[----:B------:R-:W-:Y:S02]  /*18c0*/  ULDC UR4, c[0x0][0x210] ;  /* 0x0000840000047ab9 */ /* 0x000fe40000000800 */
[----:B------:R-:W-:-:S13]  /*18d0*/  ISETP.GE.AND P0, PT, R11, UR4, PT ;  /* 0x000000040b007c0c */ /* 0x000fda000bf06270 */
[----:B------:R-:W-:Y:S05]  /*18e0*/  @P0 EXIT ;  /* 0x000000000000094d */ /* 0x000fea0003800000 */
[----:B0-----:R-:W0:Y:S01]  /*18f0*/  LDC R8, c[0x0][0x218] ;  /* 0x00008600ff087b82 */ /* 0x001e220000000800 */
[----:B------:R-:W-:Y:S01]  /*1900*/  MOV R0, RZ ;  /* 0x000000ff00007202 */ /* 0x000fe20000000f00 */
[----:B------:R-:W-:Y:S01]  /*1910*/  IMAD.MOV.U32 R3, RZ, RZ, RZ ;  /* 0x000000ffff037224 */ /* 0x000fe200078e00ff */
[----:B0-----:R-:W-:-:S13]  /*1920*/  ISETP.NE.AND P0, PT, R8, RZ, PT ;  /* 0x000000ff0800720c */ /* 0x001fda0003f05270 */
[----:B------:R-:W-:Y:S05]  /*1930*/  @!P0 BRA `(.L_x_29036) ;  /* 0x0000001000a88947 */ /* 0x000fea0003800000 */
[----:B------:R-:W-:Y:S01]  /*1940*/  HFMA2.MMA R2, -RZ, RZ, 0, 0 ;  /* 0x00000000ff027435 */ /* 0x000fe200000001ff */
[----:B------:R-:W-:Y:S01]  /*1950*/  MOV R3, R11 ;  /* 0x0000000b00037202 */ /* 0x000fe20000000f00 */
[----:B------:R-:W-:Y:S01]  /*1960*/  ULDC.64 UR4, c[0x0][0x220] ;  /* 0x0000880000047ab9 */ /* 0x000fe20000000a00 */
[----:B------:R-:W-:-:S07]  /*1970*/  ISETP.NE.AND P0, PT, R8, 0x1, PT ;  /* 0x000000010800780c */ /* 0x000fce0003f05270 */
        /* <DEDUP_REMOVED lines=294> */
.L_x_29036:
        /* <DEDUP_REMOVED lines=19> */
.L_x_29038:
[----:B------:R-:W-:Y:S01]  /*2d10*/  ULDC UR4, c[0x0][0x428] ;  /* 0x00010a0000047ab9 */ /* 0x000fe20000000800 */
[----:B------:R-:W-:Y:S01]  /*2d20*/  IMAD.MOV.U32 R6, RZ, RZ, RZ ;  /* 0x000000ffff067224 */ /* 0x000fe200078e00ff */
[----:B------:R-:W0:Y:S01]  /*2d30*/  I2F.U32.RP R8, UR4 ;  /* 0x0000000400087d06 */ /* 0x000e220008209000 */
[----:B------:R-:W-:-:S07]  /*2d40*/  ISETP.NE.U32.AND P3, PT, RZ, UR4, PT ;  /* 0x00000004ff007c0c */ /* 0x000fce000bf65070 */
[----:B0-----:R-:W0:Y:S02]  /*2d50*/  MUFU.RCP R8, R8 ;  /* 0x0000000800087308 */ /* 0x001e240000001000 */
[----:B0-----:R-:W-:-:S06]  /*2d60*/  IADD3 R9, R8, 0xffffffe, RZ ;  /* 0x0ffffffe08097810 */ /* 0x001fcc0007ffe0ff */
[----:B------:R0:W1:Y:S02]  /*2d70*/  F2I.FTZ.U32.TRUNC.NTZ R7, R9 ;  /* 0x0000000900077305 */ /* 0x000064000021f000 */
[----:B0-----:R-:W-:Y:S01]  /*2d80*/  HFMA2.MMA R9, -RZ, RZ, 0, 0 ;  /* 0x00000000ff097435 */ /* 0x001fe200000001ff */
        /* <DEDUP_REMOVED lines=9> */
[----:B------:R-:W-:-:S13]  /*2e20*/  ISETP.GE.U32.AND P2, PT, R6, UR4, PT ;  /* 0x0000000406007c0c */ /* 0x000fda000bf46070 */
[----:B------:R-:W-:Y:S02]  /*2e30*/  @P2 IADD3 R0, R0, 0x1, RZ ;  /* 0x0000000100002810 */ /* 0x000fe40007ffe0ff */
[----:B------:R-:W-:-:S07]  /*2e40*/  @!P3 LOP3.LUT R0, RZ, UR4, RZ, 0x33, !PT ;  /* 0x00000004ff00bc12 */ /* 0x000fce000f8e33ff */
.L_x_29039:
[----:B------:R-:W-:Y:S05]  /*2e50*/  BSYNC B0 ;  /* 0x0000000000007941 */ /* 0x000fea0003800000 */
.L_x_29037:
[----:B------:R-:W-:Y:S01]  /*2e60*/  ULDC.64 UR10, c[0x0][0x428] ;  /* 0x00010a00000a7ab9 */ /* 0x000fe20000000a00 */
[----:B------:R-:W-:Y:S01]  /*2e70*/  BSSY B0, `(.L_x_29040) ;  /* 0x0000026000007945 */ /* 0x000fe20003800000 */
[----:B------:R-:W-:Y:S02]  /*2e80*/  LOP3.LUT R6, R4, UR10, RZ, 0x3c, !PT ;  /* 0x0000000a04067c12 */ /* 0x000fe4000f8e3cff */
[----:B------:R-:W-:Y:S02]  /*2e90*/  LOP3.LUT R7, R5, UR11, RZ, 0x3c, !PT ;  /* 0x0000000b05077c12 */ /* 0x000fe4000f8e3cff */
        /* <DEDUP_REMOVED lines=12> */
.L_x_29043:
[----:B------:R-:W0:Y:S01]  /*2f60*/  I2F.U32.RP R5, UR10 ;  /* 0x0000000a00057d06 */ /* 0x000e220008209000 */
[----:B------:R-:W-:-:S07]  /*2f70*/  ISETP.NE.U32.AND P1, PT, RZ, UR10, PT ;  /* 0x0000000aff007c0c */ /* 0x000fce000bf25070 */
[----:B0-----:R-:W0:Y:S02]  /*2f80*/  MUFU.RCP R5, R5 ;  /* 0x0000000500057308 */ /* 0x001e240000001000 */
[----:B0-----:R-:W-:-:S06]  /*2f90*/  IADD3 R6, R5, 0xffffffe, RZ ;  /* 0x0ffffffe05067810 */ /* 0x001fcc0007ffe0ff */
[----:B------:R0:W1:Y:S02]  /*2fa0*/  F2I.FTZ.U32.TRUNC.NTZ R7, R6 ;  /* 0x0000000600077305 */ /* 0x000064000021f000 */
[----:B0-----:R-:W-:Y:S01]  /*2fb0*/  HFMA2.MMA R6, -RZ, RZ, 0, 0 ;  /* 0x00000000ff067435 */ /* 0x001fe200000001ff */
[----:B-1----:R-:W-:-:S04]  /*2fc0*/  IMAD.MOV R11, RZ, RZ, -R7 ;  /* 0x000000ffff0b7224 */ /* 0x002fc800078e0a07 */
[----:B------:R-:W-:-:S05]  /*2fd0*/  IMAD R11, R11, UR10, RZ ;  /* 0x0000000a0b0b7c24 */ /* 0x000fca000f8e02ff */
[----:B------:R-:W-:-:S06]  /*2fe0*/  IMAD.HI.U32 R11, R7, R11, R6 ;  /* 0x0000000b070b7227 */ /* 0x000fcc00078e0006 */
[----:B------:R-:W-:-:S05]  /*2ff0*/  IMAD.HI.U32 R11, R11, R4, RZ ;  /* 0x000000040b0b7227 */ /* 0x000fca00078e00ff */
[----:B------:R-:W-:-:S05]  /*3000*/  IADD3 R11, -R11, RZ, RZ ;  /* 0x000000ff0b0b7210 */ /* 0x000fca0007ffe1ff */
[----:B------:R-:W-:-:S05]  /*3010*/  IMAD R4, R11, UR10, R4 ;  /* 0x0000000a0b047c24 */ /* 0x000fca000f8e0204 */
[----:B------:R-:W-:-:S13]  /*3020*/  ISETP.GE.U32.AND P0, PT, R4, UR10, PT ;  /* 0x0000000a04007c0c */ /* 0x000fda000bf06070 */
[----:B------:R-:W-:-:S05]  /*3030*/  @P0 VIADD R4, R4, -UR10 ;  /* 0x8000000a04040c36 */ /* 0x000fca0008000000 */
[----:B------:R-:W-:-:S13]  /*3040*/  ISETP.GE.U32.AND P0, PT, R4, UR10, PT ;  /* 0x0000000a04007c0c */ /* 0x000fda000bf06070 */
[----:B------:R-:W-:Y:S02]  /*3050*/  @P0 IADD3 R4, R4, -UR10, RZ ;  /* 0x8000000a04040c10 */ /* 0x000fe4000fffe0ff */
[----:B------:R-:W-:-:S04]  /*3060*/  @!P1 LOP3.LUT R4, RZ, UR10, RZ, 0x33, !PT ;  /* 0x0000000aff049c12 */ /* 0x000fc8000f8e33ff */
[----:B------:R-:W-:-:S04]  /*3070*/  ISETP.NE.U32.AND P0, PT, R4, RZ, PT ;  /* 0x000000ff0400720c */ /* 0x000fc80003f05070 */
[----:B------:R-:W-:-:S13]  /*3080*/  ISETP.NE.AND.EX P0, PT, RZ, RZ, PT, P0 ;  /* 0x000000ffff00720c */ /* 0x000fda0003f05300 */
.L_x_29044:
[----:B------:R-:W-:Y:S05]  /*3090*/  BSYNC B1 ;  /* 0x0000000000017941 */ /* 0x000fea0003800000 */
.L_x_29042:
[----:B------:R-:W-:-:S04]  /*30a0*/  SEL R4, RZ, 0xffffffff, !P0 ;  /* 0xffffffffff047807 */ /* 0x000fc80004000000 */
[----:B------:R-:W-:-:S04]  /*30b0*/  IADD3 R0, P0, R4, R0, RZ ;  /* 0x0000000004007210 */ /* 0x000fc80007f1e0ff */
[----:B------:R-:W-:-:S09]  /*30c0*/  IADD3.X R9, R4, R9, RZ, P0, !PT ;  /* 0x0000000904097210 */ /* 0x000fd200007fe4ff */
.L_x_29041:
[----:B------:R-:W-:Y:S05]  /*30d0*/  BSYNC B0 ;  /* 0x0000000000007941 */ /* 0x000fea0003800000 */
.L_x_29040:
[----:B------:R-:W-:-:S05]  /*30e0*/  IMAD.MOV.U32 R8, RZ, RZ, R0 ;  /* 0x000000ffff087224 */ /* 0x000fca00078e0000 */
[----:B------:R-:W-:Y:S01]  /*30f0*/  STG.E.64 desc[UR6][R2.64], R8 ;  /* 0x0000000802007986 */ /* 0x000fe2000c101b06 */
[----:B------:R-:W-:Y:S05]  /*3100*/  EXIT ;  /* 0x000000000000794d */ /* 0x000fea0003800000 */
        .weak           $__internal_39_$__cuda_sm20_div_s64
        .type           $__internal_39_$__cuda_sm20_div_s64,@function
        .size           $__internal_39_$__cuda_sm20_div_s64,($__internal_40_$__cuda_sm20_rem_s64 - $__internal_39_$__cuda_sm20_div_s64)
$__internal_39_$__cuda_sm20_div_s64:
[----:B------:R-:W-:Y:S01]  /*3110*/  UIADD3 UR4, UP1, URZ, -UR8, URZ ;  /* 0x800000083f047290 */ /* 0x000fe2000ff3e03f */
[----:B------:R-:W-:Y:S01]  /*3120*/  ISETP.GE.AND P4, PT, R9, RZ, PT ;  /* 0x000000ff0900720c */ /* 0x000fe20003f86270 */
[----:B------:R-:W-:Y:S02]  /*3130*/  UISETP.GE.AND UP0, UPT, UR9, URZ, UPT ;  /* 0x0000003f0900728c */ /* 0x000fe4000bf06270 */
[----:B------:R-:W-:Y:S02]  /*3140*/  UIADD3.X UR5, URZ, ~UR9, URZ, UP1, !UPT ;  /* 0x800000093f057290 */ /* 0x000fe40008ffe43f */
[----:B------:R-:W-:Y:S02]  /*3150*/  USEL UR4, UR4, UR8, !UP0 ;  /* 0x0000000804047287 */ /* 0x000fe4000c000000 */
[----:B------:R-:W-:-:S09]  /*3160*/  USEL UR5, UR5, UR9, !UP0 ;  /* 0x0000000905057287 */ /* 0x000fd2000c000000 */
[----:B------:R-:W0:Y:S08]  /*3170*/  I2F.U64.RP R11, UR4 ;  /* 0x00000004000b7d12 */ /* 0x000e300008309000 */
[----:B0-----:R-:W0:Y:S02]  /*3180*/  MUFU.RCP R11, R11 ;  /* 0x0000000b000b7308 */ /* 0x001e240000001000 */
[----:B0-----:R-:W-:-:S06]  /*3190*/  IADD3 R12, R11, 0x1ffffffe, RZ ;  /* 0x1ffffffe0b0c7810 */ /* 0x001fcc0007ffe0ff */
[----:B------:R-:W0:Y:S02]  /*31a0*/  F2I.U64.TRUNC R12, R12 ;  /* 0x0000000c000c7311 */ /* 0x000e24000020d800 */
[----:B0-----:R-:W-:-:S04]  /*31b0*/  IMAD.WIDE.U32 R14, R12, UR4, RZ ;  /* 0x000000040c0e7c25 */ /* 0x001fc8000f8e00ff */
[----:B------:R-:W-:Y:S01]  /*31c0*/  IMAD R15, R12, UR5, R15 ;  /* 0x000000050c0f7c24 */ /* 0x000fe2000f8e020f */
[----:B------:R-:W-:-:S03]  /*31d0*/  IADD3 R17, P0, RZ, -R14, RZ ;  /* 0x8000000eff117210 */ /* 0x000fc60007f1e0ff */
[----:B------:R-:W-:Y:S02]  /*31e0*/  IMAD R15, R13, UR4, R15 ;  /* 0x000000040d0f7c24 */ /* 0x000fe4000f8e020f */
[----:B------:R-:W-:-:S03]  /*31f0*/  IMAD.HI.U32 R14, R12, R17, RZ ;  /* 0x000000110c0e7227 */ /* 0x000fc600078e00ff */
[----:B------:R-:W-:Y:S01]  /*3200*/  IADD3.X R19, RZ, ~R15, RZ, P0, !PT ;  /* 0x8000000fff137210 */ /* 0x000fe200007fe4ff */
[----:B------:R-:W-:-:S04]  /*3210*/  IMAD.MOV.U32 R15, RZ, RZ, R12 ;  /* 0x000000ffff0f7224 */ /* 0x000fc800078e000c */
[----:B------:R-:W-:-:S04]  /*3220*/  IMAD.WIDE.U32 R14, P0, R12, R19, R14 ;  /* 0x000000130c0e7225 */ /* 0x000fc8000780000e */
[C---:B------:R-:W-:Y:S02]  /*3230*/  IMAD R21, R13.reuse, R19, RZ ;  /* 0x000000130d157224 */ /* 0x040fe400078e02ff */
[----:B------:R-:W-:-:S04]  /*3240*/  IMAD.HI.U32 R14, P2, R13, R17, R14 ;  /* 0x000000110d0e7227 */ /* 0x000fc8000784000e */
[----:B------:R-:W-:Y:S01]  /*3250*/  IMAD.HI.U32 R11, R13, R19, RZ ;  /* 0x000000130d0b7227 */ /* 0x000fe200078e00ff */
[----:B------:R-:W-:-:S04]  /*3260*/  IADD3 R15, P3, R21, R14, RZ ;  /* 0x0000000e150f7210 */ /* 0x000fc80007f7e0ff */
[----:B------:R-:W-:Y:S01]  /*3270*/  IADD3.X R11, R11, R13, RZ, P0, !PT ;  /* 0x0000000d0b0b7210 */ /* 0x000fe200007fe4ff */
[----:B------:R-:W-:-:S03]  /*3280*/  IMAD.WIDE.U32 R12, R15, UR4, RZ ;  /* 0x000000040f0c7c25 */ /* 0x000fc6000f8e00ff */
[----:B------:R-:W-:Y:S01]  /*3290*/  IADD3.X R11, RZ, RZ, R11, P3, P2 ;  /* 0x000000ffff0b7210 */ /* 0x000fe20001fe440b */
[----:B------:R-:W-:Y:S01]  /*32a0*/  IMAD R14, R15, UR5, R13 ;  /* 0x000000050f0e7c24 */ /* 0x000fe2000f8e020d */
[----:B------:R-:W-:Y:S02]  /*32b0*/  IADD3 R17, P0, RZ, -R12, RZ ;  /* 0x8000000cff117210 */ /* 0x000fe40007f1e0ff */
[-C--:B------:R-:W-:Y:S01]  /*32c0*/  IADD3 R13, P5, RZ, -R10.reuse, RZ ;  /* 0x8000000aff0d7210 */ /* 0x080fe20007fbe0ff */
[----:B------:R-:W-:Y:S02]  /*32d0*/  IMAD R12, R11, UR4, R14 ;  /* 0x000000040b0c7c24 */ /* 0x000fe4000f8e020e */
[----:B------:R-:W-:Y:S01]  /*32e0*/  IMAD.HI.U32 R14, R15, R17, RZ ;  /* 0x000000110f0e7227 */ /* 0x000fe200078e00ff */
[----:B------:R-:W-:Y:S02]  /*32f0*/  SEL R13, R13, R10, !P4 ;  /* 0x0000000a0d0d7207 */ /* 0x000fe40006000000 */
[----:B------:R-:W-:-:S05]  /*3300*/  IADD3.X R12, RZ, ~R12, RZ, P0, !PT ;  /* 0x8000000cff0c7210 */ /* 0x000fca00007fe4ff */
[----:B------:R-:W-:-:S04]  /*3310*/  IMAD.WIDE.U32 R14, P0, R15, R12, R14 ;  /* 0x0000000c0f0e7225 */ /* 0x000fc8000780000e */
[----:B------:R-:W-:-:S04]  /*3320*/  IMAD.HI.U32 R10, R11, R12, RZ ;  /* 0x0000000c0b0a7227 */ /* 0x000fc800078e00ff */
[----:B------:R-:W-:-:S04]  /*3330*/  IMAD.HI.U32 R15, P2, R11, R17, R14 ;  /* 0x000000110b0f7227 */ /* 0x000fc8000784000e */
[----:B------:R-:W-:Y:S01]  /*3340*/  IMAD R14, R11, R12, RZ ;  /* 0x0000000c0b0e7224 */ /* 0x000fe200078e02ff */
[----:B------:R-:W-:Y:S01]  /*3350*/  IADD3.X R11, R10, R11, RZ, P0, !PT ;  /* 0x0000000b0a0b7210 */ /* 0x000fe200007fe4ff */
[----:B------:R-:W-:-:S03]  /*3360*/  IMAD.X R12, RZ, RZ, ~R9, P5 ;  /* 0x000000ffff0c7224 */ /* 0x000fc600028e0e09 */
[----:B------:R-:W-:Y:S02]  /*3370*/  IADD3 R15, P3, R14, R15, RZ ;  /* 0x0000000f0e0f7210 */ /* 0x000fe40007f7e0ff */
[----:B------:R-:W-:Y:S02]  /*3380*/  SEL R12, R12, R9, !P4 ;  /* 0x000000090c0c7207 */ /* 0x000fe40006000000 */
[----:B------:R-:W-:Y:S01]  /*3390*/  IADD3.X R17, RZ, RZ, R11, P3, P2 ;  /* 0x000000ffff117210 */ /* 0x000fe20001fe440b */
[----:B------:R-:W-:Y:S01]  /*33a0*/  IMAD.HI.U32 R10, R15, R13, RZ ;  /* 0x0000000d0f0a7227 */ /* 0x000fe200078e00ff */
[----:B------:R-:W-:-:S03]  /*33b0*/  MOV R11, RZ ;  /* 0x000000ff000b7202 */ /* 0x000fc60000000f00 */
[----:B------:R-:W-:-:S04]  /*33c0*/  IMAD.HI.U32 R14, R17, R12, RZ ;  /* 0x0000000c110e7227 */ /* 0x000fc800078e00ff */
[----:B------:R-:W-:-:S04]  /*33d0*/  IMAD.WIDE.U32 R10, R15, R12, R10 ;  /* 0x0000000c0f0a7225 */ /* 0x000fc800078e000a */
[C---:B------:R-:W-:Y:S02]  /*33e0*/  IMAD R15, R17.reuse, R12, RZ ;  /* 0x0000000c110f7224 */ /* 0x040fe400078e02ff */
[----:B------:R-:W-:-:S04]  /*33f0*/  IMAD.HI.U32 R10, P0, R17, R13, R10 ;  /* 0x0000000d110a7227 */ /* 0x000fc8000780000a */
[----:B------:R-:W-:Y:S01]  /*3400*/  IMAD.X R14, RZ, RZ, R14, P0 ;  /* 0x000000ffff0e7224 */ /* 0x000fe200000e060e */
[----:B------:R-:W-:-:S04]  /*3410*/  IADD3 R15, P2, R15, R10, RZ ;  /* 0x0000000a0f0f7210 */ /* 0x000fc80007f5e0ff */
[----:B------:R-:W-:Y:S01]  /*3420*/  IADD3.X R14, RZ, R14, RZ, P2, !PT ;  /* 0x0000000eff0e7210 */ /* 0x000fe200017fe4ff */
[----:B------:R-:W-:-:S04]  /*3430*/  IMAD.WIDE.U32 R10, R15, UR4, RZ ;  /* 0x000000040f0a7c25 */ /* 0x000fc8000f8e00ff */
[C---:B------:R-:W-:Y:S01]  /*3440*/  IMAD R11, R15.reuse, UR5, R11 ;  /* 0x000000050f0b7c24 */ /* 0x040fe2000f8e020b */
[----:B------:R-:W-:Y:S02]  /*3450*/  IADD3 R17, P2, -R10, R13, RZ ;  /* 0x0000000d0a117210 */ /* 0x000fe40007f5e1ff */
[----:B------:R-:W-:Y:S01]  /*3460*/  IADD3 R10, P3, R15, 0x1, RZ ;  /* 0x000000010f0a7810 */ /* 0x000fe20007f7e0ff */
[----:B------:R-:W-:Y:S01]  /*3470*/  IMAD R11, R14, UR4, R11 ;  /* 0x000000040e0b7c24 */ /* 0x000fe2000f8e020b */
[----:B------:R-:W-:-:S04]  /*3480*/  ISETP.GE.U32.AND P0, PT, R17, UR4, PT ;  /* 0x0000000411007c0c */ /* 0x000fc8000bf06070 */
[----:B------:R-:W-:Y:S01]  /*3490*/  IADD3.X R16, ~R11, R12, RZ, P2, !PT ;  /* 0x0000000c0b107210 */ /* 0x000fe200017fe5ff */
[----:B------:R-:W-:Y:S01]  /*34a0*/  IMAD.X R11, RZ, RZ, R14, P3 ;  /* 0x000000ffff0b7224 */ /* 0x000fe200018e060e */
[----:B------:R-:W-:Y:S02]  /*34b0*/  IADD3 R12, P2, R17, -UR4, RZ ;  /* 0x80000004110c7c10 */ /* 0x000fe4000ff5e0ff */
[C---:B------:R-:W-:Y:S02]  /*34c0*/  ISETP.GE.U32.AND.EX P0, PT, R16.reuse, UR5, PT, P0 ;  /* 0x0000000510007c0c */ /* 0x040fe4000bf06100 */
[----:B------:R-:W-:Y:S02]  /*34d0*/  IADD3.X R13, R16, ~UR5, RZ, P2, !PT ;  /* 0x80000005100d7c10 */ /* 0x000fe400097fe4ff */
[----:B------:R-:W-:Y:S02]  /*34e0*/  SEL R12, R12, R17, P0 ;  /* 0x000000110c0c7207 */ /* 0x000fe40000000000 */
[----:B------:R-:W-:-:S02]  /*34f0*/  SEL R13, R13, R16, P0 ;  /* 0x000000100d0d7207 */ /* 0x000fc40000000000 */
[----:B------:R-:W-:Y:S02]  /*3500*/  SEL R15, R10, R15, P0 ;  /* 0x0000000f0a0f7207 */ /* 0x000fe40000000000 */
[----:B------:R-:W-:Y:S02]  /*3510*/  ISETP.GE.U32.AND P2, PT, R12, UR4, PT ;  /* 0x000000040c007c0c */ /* 0x000fe4000bf46070 */
[----:B------:R-:W-:Y:S02]  /*3520*/  SEL R14, R11, R14, P0 ;  /* 0x0000000e0b0e7207 */ /* 0x000fe40000000000 */
[----:B------:R-:W-:Y:S02]  /*3530*/  IADD3 R10, P3, R15, 0x1, RZ ;  /* 0x000000010f0a7810 */ /* 0x000fe40007f7e0ff */
[----:B------:R-:W-:Y:S02]  /*3540*/  ISETP.GE.U32.AND.EX P0, PT, R13, UR5, PT, P2 ;  /* 0x000000050d007c0c */ /* 0x000fe4000bf06120 */
[----:B------:R-:W-:-:S02]  /*3550*/  IADD3.X R11, RZ, R14, RZ, P3, !PT ;  /* 0x0000000eff0b7210 */ /* 0x000fc40001ffe4ff */
[----:B------:R-:W-:Y:S02]  /*3560*/  SEL R10, R10, R15, P0 ;  /* 0x0000000f0a0a7207 */ /* 0x000fe40000000000 */
[----:B------:R-:W-:Y:S02]  /*3570*/  LOP3.LUT R12, R9, UR9, RZ, 0x3c, !PT ;  /* 0x00000009090c7c12 */ /* 0x000fe4000f8e3cff */
[----:B------:R-:W-:Y:S02]  /*3580*/  SEL R11, R11, R14, P0 ;  /* 0x0000000e0b0b7207 */ /* 0x000fe40000000000 */
[----:B------:R-:W-:Y:S02]  /*3590*/  IADD3 R9, P3, RZ, -R10, RZ ;  /* 0x8000000aff097210 */ /* 0x000fe40007f7e0ff */
[----:B------:R-:W-:Y:S02]  /*35a0*/  ISETP.GE.AND P2, PT, R12, RZ, PT ;  /* 0x000000ff0c00720c */ /* 0x000fe40003f46270 */
[----:B------:R-:W-:-:S02]  /*35b0*/  ISETP.NE.U32.AND P0, PT, RZ, UR8, PT ;  /* 0x00000008ff007c0c */ /* 0x000fc4000bf05070 */
[-C--:B------:R-:W-:Y:S02]  /*35c0*/  IADD3.X R12, RZ, ~R11.reuse, RZ, P3, !PT ;  /* 0x8000000bff0c7210 */ /* 0x080fe40001ffe4ff */
[----:B------:R-:W-:Y:S01]  /*35d0*/  SEL R10, R9, R10, !P2 ;  /* 0x0000000a090a7207 */ /* 0x000fe20005000000 */
[----:B------:R-:W-:Y:S01]  /*35e0*/  IMAD.MOV.U32 R9, RZ, RZ, 0x0 ;  /* 0x00000000ff097424 */ /* 0x000fe200078e00ff */
[----:B------:R-:W-:Y:S02]  /*35f0*/  ISETP.NE.AND.EX P0, PT, RZ, UR9, PT, P0 ;  /* 0x00000009ff007c0c */ /* 0x000fe4000bf05300 */
[----:B------:R-:W-:Y:S02]  /*3600*/  SEL R11, R12, R11, !P2 ;  /* 0x0000000b0c0b7207 */ /* 0x000fe40005000000 */
[----:B------:R-:W-:Y:S02]  /*3610*/  SEL R10, R10, 0xffffffff, P0 ;  /* 0xffffffff0a0a7807 */ /* 0x000fe40000000000 */
[----:B------:R-:W-:Y:S01]  /*3620*/  SEL R11, R11, 0xffffffff, P0 ;  /* 0xffffffff0b0b7807 */ /* 0x000fe20000000000 */
[----:B------:R-:W-:Y:S06]  /*3630*/  RET.REL.NODEC R8 `(_ZN2at6native18elementwise_kernelILi128ELi2EZNS0_22gpu_kernel_impl_nocastINS0_13BUnaryFunctorIlllZZZNS0_15binary_internal21div_floor_kernel_cudaERNS_18TensorIteratorBaseEENKUlvE_clEvENKUlvE2_clEvEUlllE_EEEEvS6_RKT_EUliE_EEviT1_) ;  /* 0xffffffc808707950 */ /* 0x000fec0003c3ffff */
        .weak           $__internal_40_$__cuda_sm20_rem_s64
        .type           $__internal_40_$__cuda_sm20_rem_s64,@function
        .size           $__internal_40_$__cuda_sm20_rem_s64,(.L_x_37718 - $__internal_40_$__cuda_sm20_rem_s64)
$__internal_40_$__cuda_sm20_rem_s64:
[----:B------:R-:W-:Y:S02]  /*3640*/  UIADD3 UR4, UP1, URZ, -UR8, URZ ;  /* 0x800000083f047290 */ /* 0x000fe4000ff3e03f */
        /* <DEDUP_REMOVED lines=25> */
[----:B------:R-:W-:Y:S01]  /*37e0*/  ISETP.GE.AND P1, PT, R13, RZ, PT ;  /* 0x000000ff0d00720c */ /* 0x000fe20003f26270 */
[----:B------:R-:W-:Y:S01]  /*37f0*/  IMAD R6, R15, UR4, R10 ;  /* 0x000000040f067c24 */ /* 0x000fe2000f8e020a */
[----:B------:R-:W-:Y:S01]  /*3800*/  IADD3 R7, P4, RZ, -R12, RZ ;  /* 0x8000000cff077210 */ /* 0x000fe20007f9e0ff */
[----:B------:R-:W-:-:S03]  /*3810*/  IMAD.HI.U32 R10, R11, R17, RZ ;  /* 0x000000110b0a7227 */ /* 0x000fc600078e00ff */
[----:B------:R-:W-:-:S05]  /*3820*/  IADD3.X R6, RZ, ~R6, RZ, P0, !PT ;  /* 0x80000006ff067210 */ /* 0x000fca00007fe4ff */
[----:B------:R-:W-:-:S04]  /*3830*/  IMAD.WIDE.U32 R10, P0, R11, R6, R10 ;  /* 0x000000060b0a7225 */ /* 0x000fc8000780000a */
[----:B------:R-:W-:Y:S01]  /*3840*/  IMAD.HI.U32 R10, P2, R15, R17, R10 ;  /* 0x000000110f0a7227 */ /* 0x000fe2000784000a */
[----:B------:R-:W-:Y:S01]  /*3850*/  SEL R11, R7, R12, !P1 ;  /* 0x0000000c070b7207 */ /* 0x000fe20004800000 */
[----:B------:R-:W-:Y:S02]  /*3860*/  HFMA2.MMA R7, -RZ, RZ, 0, 0 ;  /* 0x00000000ff077435 */ /* 0x000fe400000001ff */
[CC--:B------:R-:W-:Y:S02]  /*3870*/  IMAD R17, R15.reuse, R6.reuse, RZ ;  /* 0x000000060f117224 */ /* 0x0c0fe400078e02ff */
[----:B------:R-:W-:-:S03]  /*3880*/  IMAD.HI.U32 R6, R15, R6, RZ ;  /* 0x000000060f067227 */ /* 0x000fc600078e00ff */
[----:B------:R-:W-:Y:S01]  /*3890*/  IADD3 R10, P3, R17, R10, RZ ;  /* 0x0000000a110a7210 */ /* 0x000fe20007f7e0ff */
[----:B------:R-:W-:Y:S01]  /*38a0*/  IMAD.X R12, RZ, RZ, ~R13, P4 ;  /* 0x000000ffff0c7224 */ /* 0x000fe200020e0e0d */
[----:B------:R-:W-:-:S03]  /*38b0*/  IADD3.X R15, R6, R15, RZ, P0, !PT ;  /* 0x0000000f060f7210 */ /* 0x000fc600007fe4ff */
        /* <DEDUP_REMOVED lines=9> */
[----:B------:R-:W-:-:S03]  /*3950*/  IMAD.WIDE.U32 R6, R15, UR4, RZ ;  /* 0x000000040f067c25 */ /* 0x000fc6000f8e00ff */
[----:B------:R-:W-:Y:S01]  /*3960*/  IADD3.X R10, RZ, R10, RZ, P2, !PT ;  /* 0x0000000aff0a7210 */ /* 0x000fe200017fe4ff */
[----:B------:R-:W-:Y:S01]  /*3970*/  IMAD R15, R15, UR5, R7 ;  /* 0x000000050f0f7c24 */ /* 0x000fe2000f8e0207 */
[----:B------:R-:W-:-:S03]  /*3980*/  IADD3 R12, P2, -R6, R11, RZ ;  /* 0x0000000b060c7210 */ /* 0x000fc60007f5e1ff */
[----:B------:R-:W-:Y:S01]  /*3990*/  IMAD R10, R10, UR4, R15 ;  /* 0x000000040a0a7c24 */ /* 0x000fe2000f8e020f */
[----:B------:R-:W-:-:S04]  /*39a0*/  ISETP.GE.U32.AND P0, PT, R12, UR4, PT ;  /* 0x000000040c007c0c */ /* 0x000fc8000bf06070 */
[----:B------:R-:W-:Y:S02]  /*39b0*/  IADD3.X R13, ~R10, R13, RZ, P2, !PT ;  /* 0x0000000d0a0d7210 */ /* 0x000fe400017fe5ff */
[----:B------:R-:W-:Y:S02]  /*39c0*/  IADD3 R7, P2, R12, -UR4, RZ ;  /* 0x800000040c077c10 */ /* 0x000fe4000ff5e0ff */
[C---:B------:R-:W-:Y:S02]  /*39d0*/  ISETP.GE.U32.AND.EX P0, PT, R13.reuse, UR5, PT, P0 ;  /* 0x000000050d007c0c */ /* 0x040fe4000bf06100 */
[----:B------:R-:W-:Y:S02]  /*39e0*/  IADD3.X R6, R13, ~UR5, RZ, P2, !PT ;  /* 0x800000050d067c10 */ /* 0x000fe400097fe4ff */
[----:B------:R-:W-:Y:S02]  /*39f0*/  SEL R7, R7, R12, P0 ;  /* 0x0000000c07077207 */ /* 0x000fe40000000000 */
[----:B------:R-:W-:-:S02]  /*3a00*/  SEL R6, R6, R13, P0 ;  /* 0x0000000d06067207 */ /* 0x000fc40000000000 */
[C---:B------:R-:W-:Y:S02]  /*3a10*/  ISETP.GE.U32.AND P0, PT, R7.reuse, UR4, PT ;  /* 0x0000000407007c0c */ /* 0x040fe4000bf06070 */
[----:B------:R-:W-:Y:S02]  /*3a20*/  IADD3 R10, P2, R7, -UR4, RZ ;  /* 0x80000004070a7c10 */ /* 0x000fe4000ff5e0ff */
[C---:B------:R-:W-:Y:S02]  /*3a30*/  ISETP.GE.U32.AND.EX P0, PT, R6.reuse, UR5, PT, P0 ;  /* 0x0000000506007c0c */ /* 0x040fe4000bf06100 */
[----:B------:R-:W-:Y:S02]  /*3a40*/  IADD3.X R11, R6, ~UR5, RZ, P2, !PT ;  /* 0x80000005060b7c10 */ /* 0x000fe400097fe4ff */
[----:B------:R-:W-:Y:S02]  /*3a50*/  SEL R10, R10, R7, P0 ;  /* 0x000000070a0a7207 */ /* 0x000fe40000000000 */
[----:B------:R-:W-:-:S02]  /*3a60*/  SEL R11, R11, R6, P0 ;  /* 0x000000060b0b7207 */ /* 0x000fc40000000000 */
[-C--:B------:R-:W-:Y:S02]  /*3a70*/  IADD3 R7, P2, RZ, -R10.reuse, RZ ;  /* 0x8000000aff077210 */ /* 0x080fe40007f5e0ff */
[----:B------:R-:W-:Y:S02]  /*3a80*/  ISETP.NE.U32.AND P0, PT, RZ, UR8, PT ;  /* 0x00000008ff007c0c */ /* 0x000fe4000bf05070 */
[----:B------:R-:W-:Y:S01]  /*3a90*/  SEL R10, R7, R10, !P1 ;  /* 0x0000000a070a7207 */ /* 0x000fe20004800000 */
[----:B------:R-:W-:Y:S01]  /*3aa0*/  IMAD.X R6, RZ, RZ, ~R11, P2 ;  /* 0x000000ffff067224 */ /* 0x000fe200010e0e0b */
[----:B------:R-:W-:Y:S01]  /*3ab0*/  HFMA2.MMA R7, -RZ, RZ, 0, 0 ;  /* 0x00000000ff077435 */ /* 0x000fe200000001ff */
[----:B------:R-:W-:-:S03]  /*3ac0*/  ISETP.NE.AND.EX P0, PT, RZ, UR9, PT, P0 ;  /* 0x00000009ff007c0c */ /* 0x000fc6000bf05300 */
[----:B------:R-:W-:Y:S02]  /*3ad0*/  SEL R11, R6, R11, !P1 ;  /* 0x0000000b060b7207 */ /* 0x000fe40004800000 */
[----:B------:R-:W-:Y:S02]  /*3ae0*/  MOV R6, R4 ;  /* 0x0000000400067202 */ /* 0x000fe40000000f00 */
[----:B------:R-:W-:Y:S02]  /*3af0*/  SEL R10, R10, 0xffffffff, P0 ;  /* 0xffffffff0a0a7807 */ /* 0x000fe40000000000 */
[----:B------:R-:W-:Y:S01]  /*3b00*/  SEL R11, R11, 0xffffffff, P0 ;  /* 0xffffffff0b0b7807 */ /* 0x000fe20000000000 */
[----:B------:R-:W-:Y:S06]  /*3b10*/  RET.REL.NODEC R6 `(_ZN2at6native18elementwise_kernelILi128ELi2EZNS0_22gpu_kernel_impl_nocastINS0_13BUnaryFunctorIlllZZZNS0_15binary_internal21div_floor_kernel_cudaERNS_18TensorIteratorBaseEENKUlvE_clEvENKUlvE2_clEvEUlllE_EEEEvS6_RKT_EUliE_EEviT1_) ;  /* 0xffffffc406387950 */ /* 0x000fec0003c3ffff */
.L_x_29045:
        /* <DEDUP_REMOVED lines=14> */
.L_x_37718:


//--------------------- .text._ZN2at6native27unrolled_elementwise_kernelINS0_13BUnaryFunctorIlllZZZNS0_15binary_internal21div_floor_kernel_cudaERNS_18TensorIteratorBaseEENKUlvE_clEvENKUlvE2_clEvEUlllE_EESt5arrayIPcLm2EELi4E23TrivialOffsetCalculatorILi1EjESE_NS0_6memory15LoadWithoutCastENSF_16StoreWithoutCastEEEviT_T0_T2_T3_T4_T5_ --------------------------
	.section	.text._ZN2at6native27unrolled_elementwise_kernelINS0_13BUnaryFunctorIlllZZZNS0_15binary_internal21div_floor_kernel_cudaERNS_18TensorIteratorBaseEENKUlvE_clEvENKUlvE2_clEvEUlllE_EESt5arrayIPcLm2EELi4E23TrivialOffsetCalculatorILi1EjESE_NS0_6memory15LoadWithoutCastENSF_16StoreWithoutCastEEEviT_T0_T2_T3_T4_T5_,"ax",@progbits
	.align	128
        .global         _ZN2at6native27unrolled_elementwise_kernelINS0_13BUnaryFunctorIlllZZZNS0_15binary_internal21div_floor_kernel_cudaERNS_18TensorIteratorBaseEENKUlvE_clEvENKUlvE2_clEvEUlllE_EESt5arrayIPcLm2EELi4E23TrivialOffsetCalculatorILi1EjESE_NS0_6memory15LoadWithoutCastENSF_16StoreWithoutCastEEEviT_T0_T2_T3_T4_T5_
        .type           _ZN2at6native27unrolled_elementwise_kernelINS0_13BUnaryFunctorIlllZZZNS0_15binary_internal21div_floor_kernel_cudaERNS_18TensorIteratorBaseEENKUlvE_clEvENKUlvE2_clEvEUlllE_EESt5arrayIPcLm2EELi4E23TrivialOffsetCalculatorILi1EjESE_NS0_6memory15LoadWithoutCastENSF_16StoreWithoutCastEEEviT_T0_T2_T3_T4_T5_,@function
        .size           _ZN2at6native27unrolled_elementwise_kernelINS0_13BUnaryFunctorIlllZZZNS0_15binary_internal21div_floor_kernel_cudaERNS_18TensorIteratorBaseEENKUlvE_clEvENKUlvE2_clEvEUlllE_EESt5arrayIPcLm2EELi4E23TrivialOffsetCalculatorILi1EjESE_NS0_6memory15LoadWithoutCastENSF_16StoreWithoutCastEEEviT_T0_T2_T3_T4_T5_,(.L_x_37720 - _ZN2at6native27unrolled_elementwise_kernelINS0_13BUnaryFunctorIlllZZZNS0_15binary_internal21div_floor_kernel_cudaERNS_18TensorIteratorBaseEENKUlvE_clEvENKUlvE2_clEvEUlllE_EESt5arrayIPcLm2EELi4E23TrivialOffsetCalculatorILi1EjESE_NS0_6memory15LoadWithoutCastENSF_16StoreWithoutCastEEEviT_T0_T2_T3_T4_T5_)
        .other          _ZN2at6native27unrolled_elementwise_kernelINS0_13BUnaryFunctorIlllZZZNS0_15binary_internal21div_floor_kernel_cudaERNS_18TensorIteratorBaseEENKUlvE_clEvENKUlvE2_clEvEUlllE_EESt5arrayIPcLm2EELi4E23TrivialOffsetCalculatorILi1EjESE_NS0_6memory15LoadWithoutCastENSF_16StoreWithoutCastEEEviT_T0_T2_T3_T4_T5_,@"STO_CUDA_ENTRY STV_DEFAULT"
_ZN2at6native27unrolled_elementwise_kernelINS0_13BUnaryFunctorIlllZZZNS0_15binary_internal21div_floor_kernel_cudaERNS_18TensorIteratorBaseEENKUlvE_clEvENKUlvE2_clEvEUlllE_EESt5arrayIPcLm2EELi4E23TrivialOffsetCalculatorILi1EjESE_NS0_6memory15LoadWithoutCastENSF_16StoreWithoutCastEEEviT_T0_T2_T3_T4_T5_:
.text._ZN2at6native27unrolled_elementwise_kernelINS0_13BUnaryFunctorIlllZZZNS0_15binary_internal21div_floor_kernel_cudaERNS_18TensorIteratorBaseEENKUlvE_clEvENKUlvE2_clEvEUlllE_EESt5arrayIPcLm2EELi4E23TrivialOffsetCalculatorILi1EjESE_NS0_6memory15LoadWithoutCastENSF_16StoreWithoutCastEEEviT_T0_T2_T3_T4_T5_:
[----:B------:R-:W-:Y:S01]  /*0000*/  LDC R1, c[0x0][0x28] ;  /* 0x00000a00ff017b82 */ /* 0x000fe20000000800 */
[----:B------:R-:W0:Y:S07]  /*0010*/  S2R R0, SR_CTAID.X ;  /* 0x0000000000007919 */ /* 0x000e2e0000002500 */
[----:B------:R-:W0:Y:S01]  /*0020*/  LDC R3, c[0x0][0x210] ;  /* 0x00008400ff037b82 */ /* 0x000e220000000800 */
[----:B------:R-:W-:Y:S01]  /*0030*/  CS2R R22, SRZ ;  /* 0x0000000000167805 */ /* 0x000fe2000001ff00 */
[----:B------:R-:W-:Y:S01]  /*0040*/  ULDC.64 UR6, c[0x0][0x208] ;  /* 0x0000820000067ab9 */ /* 0x000fe20000000a00 */
        /* <DEDUP_REMOVED lines=9> */
[----:B------:R-:W-:Y:S01]  /*00e0*/  @!P1 IMAD R17, R0, 0x200, R13 ;  /* 0x0000020000119824 */ /* 0x000fe200078e020d */
[----:B------:R-:W1:Y:S01]  /*00f0*/  @!P1 LDC.64 R4, c[0x0][0x230] ;  /* 0x00008c00ff049b82 */ /* 0x000e620000000a00 */
[----:B------:R-:W-:-:S05]  /*0100*/  @!P1 VIADD R13, R13, 0x80 ;  /* 0x000000800d0d9836 */ /* 0x000fca0000000000 */
[----:B------:R-:W-:Y:S01]  /*0110*/  ISETP.GE.AND P3, PT, R13, R2, PT ;  /* 0x000000020d00720c */ /* 0x000fe20003f66270 */
[----:B0-----:R-:W-:Y:S01]  /*0120*/  @!P0 IMAD.WIDE.U32 R8, R15, 0x8, R8 ;  /* 0x000000080f088825 */ /* 0x001fe200078e0008 */
[----:B------:R-:W-:-:S04]  /*0130*/  CS2R R14, SRZ ;  /* 0x00000000000e7805 */ /* 0x000fc8000001ff00 */
[----:B------:R0:W5:Y:S07]  /*0140*/  @!P0 LDG.E.64 R22, desc[UR6][R8.64] ;  /* 0x0000000608168981 */ /* 0x00016e000c1e1b00 */
[----:B------:R-:W-:Y:S01]  /*0150*/  @!P3 LEA R19, R0, R13, 0x9 ;  /* 0x0000000d0013b211 */ /* 0x000fe200078e48ff */
[----:B------:R-:W-:Y:S01]  /*0160*/  @!P3 VIADD R13, R13, 0x80 ;  /* 0x000000800d0db836 */ /* 0x000fe20000000000 */
[----:B------:R-:W2:Y:S01]  /*0170*/  @!P3 LDC.64 R10, c[0x0][0x230] ;  /* 0x00008c00ff0abb82 */ /* 0x000ea20000000a00 */
[----:B-1----:R-:W-:-:S03]  /*0180*/  @!P1 IMAD.WIDE.U32 R4, R17, 0x8, R4 ;  /* 0x0000000811049825 */ /* 0x002fc600078e0004 */
[----:B------:R-:W-:Y:S02]  /*0190*/  ISETP.GE.AND P2, PT, R13, R2, PT ;  /* 0x000000020d00720c */ /* 0x000fe40003f46270 */
[----:B------:R-:W-:-:S11]  /*01a0*/  CS2R R16, SRZ ;  /* 0x0000000000107805 */ /* 0x000fd6000001ff00 */
[----:B------:R-:W1:Y:S01]  /*01b0*/  @!P2 LDC.64 R6, c[0x0][0x230] ;  /* 0x00008c00ff06ab82 */ /* 0x000e620000000a00 */
[----:B------:R-:W-:Y:S02]  /*01c0*/  @!P2 IMAD R13, R0, 0x200, R13 ;  /* 0x00000200000da824 */ /* 0x000fe400078e020d */
[----:B--2---:R-:W-:Y:S01]  /*01d0*/  @!P3 IMAD.WIDE.U32 R10, R19, 0x8, R10 ;  /* 0x00000008130ab825 */ /* 0x004fe200078e000a */
[----:B------:R-:W-:-:S04]  /*01e0*/  CS2R R18, SRZ ;  /* 0x0000000000127805 */ /* 0x000fc8000001ff00 */
[----:B------:R0:W5:Y:S04]  /*01f0*/  @!P3 LDG.E.64 R16, desc[UR6][R10.64] ;  /* 0x000000060a10b981 */ /* 0x000168000c1e1b00 */
[----:B------:R0:W5:Y:S01]  /*0200*/  @!P1 LDG.E.64 R18, desc[UR6][R4.64] ;  /* 0x0000000604129981 */ /* 0x000162000c1e1b00 */
[----:B-1----:R-:W-:-:S05]  /*0210*/  @!P2 IMAD.WIDE.U32 R6, R13, 0x8, R6 ;  /* 0x000000080d06a825 */ /* 0x002fca00078e0006 */
[----:B------:R0:W5:Y:S01]  /*0220*/  @!P2 LDG.E.64 R14, desc[UR6][R6.64] ;  /* 0x00000006060ea981 */ /* 0x000162000c1e1b00 */
[----:B------:R-:W-:Y:S04]  /*0230*/  BSSY B0, `(.L_x_29046) ;  /* 0x0000049000007945 */ /* 0x000fe80003800000 */
[----:B------:R-:W-:Y:S05]  /*0240*/  @P0 BRA `(.L_x_29047) ;  /* 0x00000004001c0947 */ /* 0x000fea0003800000 */
[----:B------:R-:W-:Y:S01]  /*0250*/  ULDC UR4, c[0x0][0x224] ;  /* 0x0000890000047ab9 */ /* 0x000fe20000000800 */
[----:B------:R-:W-:Y:S01]  /*0260*/  BSSY B1, `(.L_x_29048) ;  /* 0x000001f000017945 */ /* 0x000fe20003800000 */
[----:B0----5:R-:W-:-:S04]  /*0270*/  LOP3.LUT R4, R23, UR4, RZ, 0xfc, !PT ;  /* 0x0000000417047c12 */ /* 0x021fc8000f8efcff */
[----:B------:R-:W-:-:S13]  /*0280*/  ISETP.NE.U32.AND P4, PT, R4, RZ, PT ;  /* 0x000000ff0400720c */ /* 0x000fda0003f85070 */
[----:B------:R-:W-:Y:S05]  /*0290*/  @!P4 BRA `(.L_x_29049) ;  /* 0x00000000001cc947 */ /* 0x000fea0003800000 */
[----:B------:R-:W-:Y:S01]  /*02a0*/  IMAD.MOV.U32 R11, RZ, RZ, R22 ;  /* 0x000000ffff0b7224 */ /* 0x000fe200078e0016 */
[----:B------:R-:W-:Y:S02]  /*02b0*/  MOV R21, R23 ;  /* 0x0000001700157202 */ /* 0x000fe40000000f00 */
[----:B------:R-:W-:-:S07]  /*02c0*/  MOV R20, 0x2e0 ;  /* 0x000002e000147802 */ /* 0x000fce0000000f00 */
[----:B------:R-:W-:Y:S05]  /*02d0*/  CALL.REL.NOINC `($__internal_41_$__cuda_sm20_div_s64) ;  /* 0x0000001400007944 */ /* 0x000fea0003c00000 */
[----:B------:R-:W-:Y:S02]  /*02e0*/  IMAD.MOV.U32 R12, RZ, RZ, R8 ;  /* 0x000000ffff0c7224 */ /* 0x000fe400078e0008 */
[----:B------:R-:W-:Y:S01]  /*02f0*/  IMAD.MOV.U32 R13, RZ, RZ, R4 ;  /* 0x000000ffff0d7224 */ /* 0x000fe200078e0004 */
[----:B------:R-:W-:Y:S06]  /*0300*/  BRA `(.L_x_29050) ;  /* 0x0000000000507947 */ /* 0x000fec0003800000 */
.L_x_29049:
[----:B------:R-:W-:Y:S01]  /*0310*/  ULDC UR4, c[0x0][0x220] ;  /* 0x0000880000047ab9 */ /* 0x000fe20000000800 */
[----:B------:R-:W-:Y:S01]  /*0320*/  MOV R13, RZ ;  /* 0x000000ff000d7202 */ /* 0x000fe20000000f00 */
[----:B------:R-:W0:Y:S01]  /*0330*/  I2F.U32.RP R6, UR4 ;  /* 0x0000000400067d06 */ /* 0x000e220008209000 */
[----:B------:R-:W-:-:S07]  /*0340*/  ISETP.NE.U32.AND P3, PT, RZ, UR4, PT ;  /* 0x00000004ff007c0c */ /* 0x000fce000bf65070 */
[----:B0-----:R-:W0:Y:S02]  /*0350*/  MUFU.RCP R6, R6 ;  /* 0x0000000600067308 */ /* 0x001e240000001000 */
[----:B0-----:R-:W-:-:S06]  /*0360*/  VIADD R4, R6, 0xffffffe ;  /* 0x0ffffffe06047836 */ /* 0x001fcc0000000000 */
[----:B------:R0:W1:Y:S02]  /*0370*/  F2I.FTZ.U32.TRUNC.NTZ R5, R4 ;  /* 0x0000000400057305 */ /* 0x000064000021f000 */
[----:B0-----:R-:W-:Y:S01]  /*0380*/  HFMA2.MMA R4, -RZ, RZ, 0, 0 ;  /* 0x00000000ff047435 */ /* 0x001fe200000001ff */
[----:B-1----:R-:W-:-:S04]  /*0390*/  IMAD.MOV R7, RZ, RZ, -R5 ;  /* 0x000000ffff077224 */ /* 0x002fc800078e0a05 */
[----:B------:R-:W-:-:S05]  /*03a0*/  IMAD R7, R7, UR4, RZ ;  /* 0x0000000407077c24 */ /* 0x000fca000f8e02ff */
        /* <DEDUP_REMOVED lines=10> */
.L_x_29050:
[----:B------:R-:W-:Y:S05]  /*0450*/  BSYNC B1 ;  /* 0x0000000000017941 */ /* 0x000fea0003800000 */
.L_x_29048:
        /* <DEDUP_REMOVED lines=11> */
[----:B------:R-:W-:Y:S05]  /*0510*/  CALL.REL.NOINC `($__internal_42_$__cuda_sm20_rem_s64) ;  /* 0x0000001400c07944 */ /* 0x000fea0003c00000 */
[----:B------:R-:W-:-:S04]  /*0520*/  ISETP.NE.U32.AND P1, PT, R8, RZ, PT ;  /* 0x000000ff0800720c */ /* 0x000fc80003f25070 */
[----:B------:R-:W-:Y:S01]  /*0530*/  ISETP.NE.AND.EX P1, PT, R9, RZ, PT, P1 ;  /* 0x000000ff0900720c */ /* 0x000fe20003f25310 */
[----:B------:R-:W-:-:S12]  /*0540*/  BRA `(.L_x_29053) ;  /* 0x00000000004c7947 */ /* 0x000fd80003800000 */
.L_x_29052:
        /* <DEDUP_REMOVED lines=19> */
.L_x_29053:
[----:B------:R-:W-:Y:S05]  /*0680*/  BSYNC B1 ;  /* 0x0000000000017941 */ /* 0x000fea0003800000 */
.L_x_29051:
[----:B------:R-:W-:-:S04]  /*0690*/  SEL R4, RZ, 0xffffffff, !P1 ;  /* 0xffffffffff047807 */ /* 0x000fc80004800000 */
[----:B------:R-:W-:-:S05]  /*06a0*/  IADD3 R12, P1, R4, R12, RZ ;  /* 0x0000000c040c7210 */ /* 0x000fca0007f3e0ff */
[----:B------:R-:W-:-:S08]  /*06b0*/  IMAD.X R13, R4, 0x1, R13, P1 ;  /* 0x00000001040d7824 */ /* 0x000fd000008e060d */
.L_x_29047:
[----:B------:R-:W-:Y:S05]  /*06c0*/  BSYNC B0 ;  /* 0x0000000000007941 */ /* 0x000fea0003800000 */
.L_x_29046:
[----:B0-----:R-:W-:Y:S01]  /*06d0*/  IADD3 R5, R3, 0x80, RZ ;  /* 0x0000008003057810 */ /* 0x001fe20007ffe0ff */
[----:B------:R-:W-:Y:S03]  /*06e0*/  BSSY B0, `(.L_x_29054) ;  /* 0x000004a000007945 */ /* 0x000fe60003800000 */
        /* <DEDUP_REMOVED lines=10> */
[----:B------:R-:W-:Y:S05]  /*0790*/  CALL.REL.NOINC `($__internal_41_$__cuda_sm20_div_s64) ;  /* 0x0000000c00d07944 */ /* 0x000fea0003c00000 */
[----:B------:R-:W-:Y:S02]  /*07a0*/  IMAD.MOV.U32 R20, RZ, RZ, R8 ;  /* 0x000000ffff147224 */ /* 0x000fe400078e0008 */
[----:B------:R-:W-:Y:S01]  /*07b0*/  IMAD.MOV.U32 R23, RZ, RZ, R4 ;  /* 0x000000ffff177224 */ /* 0x000fe200078e0004 */
[----:B------:R-:W-:Y:S06]  /*07c0*/  BRA `(.L_x_29058) ;  /* 0x0000000000507947 */ /* 0x000fec0003800000 */
.L_x_29057:
[----:B------:R-:W-:Y:S01]  /*07d0*/  ULDC UR4, c[0x0][0x220] ;  /* 0x0000880000047ab9 */ /* 0x000fe20000000800 */
[----:B------:R-:W-:Y:S01]  /*07e0*/  IMAD.MOV.U32 R23, RZ, RZ, RZ ;  /* 0x000000ffff177224 */ /* 0x000fe200078e00ff */
[----:B------:R-:W0:Y:S01]  /*07f0*/  I2F.U32.RP R8, UR4 ;  /* 0x0000000400087d06 */ /* 0x000e220008209000 */
[----:B------:R-:W-:-:S07]  /*0800*/  ISETP.NE.U32.AND P3, PT, RZ, UR4, PT ;  /* 0x00000004ff007c0c */ /* 0x000fce000bf65070 */
[----:B0-----:R-:W0:Y:S02]  /*0810*/  MUFU.RCP R8, R8 ;  /* 0x0000000800087308 */ /* 0x001e240000001000 */
[----:B0-----:R-:W-:-:S06]  /*0820*/  IADD3 R6, R8, 0xffffffe, RZ ;  /* 0x0ffffffe08067810 */ /* 0x001fcc0007ffe0ff */
        /* <DEDUP_REMOVED lines=9> */
[----:B------:R-:W-:Y:S01]  /*08c0*/  @P1 VIADD R4, R4, -UR4 ;  /* 0x8000000404041c36 */ /* 0x000fe20008000000 */
[----:B------:R-:W-:-:S04]  /*08d0*/  @P1 IADD3 R20, R20, 0x1, RZ ;  /* 0x0000000114141810 */ /* 0x000fc80007ffe0ff */
[----:B------:R-:W-:-:S13]  /*08e0*/  ISETP.GE.U32.AND P2, PT, R4, UR4, PT ;  /* 0x0000000404007c0c */ /* 0x000fda000bf46070 */
[----:B------:R-:W-:Y:S01]  /*08f0*/  @P2 VIADD R20, R20, 0x1 ;  /* 0x0000000114142836 */ /* 0x000fe20000000000 */
[----:B------:R-:W-:-:S07]  /*0900*/  @!P3 LOP3.LUT R20, RZ, UR4, RZ, 0x33, !PT ;  /* 0x00000004ff14bc12 */ /* 0x000fce000f8e33ff */
.L_x_29058:
[----:B------:R-:W-:Y:S05]  /*0910*/  BSYNC B1 ;  /* 0x0000000000017941 */ /* 0x000fea0003800000 */
.L_x_29056:
        /* <DEDUP_REMOVED lines=15> */
.L_x_29060:
        /* <DEDUP_REMOVED lines=19> */
.L_x_29061:
[----:B------:R-:W-:Y:S05]  /*0b40*/  BSYNC B1 ;  /* 0x0000000000017941 */ /* 0x000fea0003800000 */
.L_x_29059:
[----:B------:R-:W-:-:S04]  /*0b50*/  SEL R4, RZ, 0xffffffff, !P1 ;  /* 0xffffffffff047807 */ /* 0x000fc80004800000 */
[----:B------:R-:W-:-:S05]  /*0b60*/  IADD3 R20, P1, R4, R20, RZ ;  /* 0x0000001404147210 */ /* 0x000fca0007f3e0ff */
[----:B------:R-:W-:-:S08]  /*0b70*/  IMAD.X R23, R4, 0x1, R23, P1 ;  /* 0x0000000104177824 */ /* 0x000fd000008e0617 */
.L_x_29055:
[----:B------:R-:W-:Y:S05]  /*0b80*/  BSYNC B0 ;  /* 0x0000000000007941 */ /* 0x000fea0003800000 */
.L_x_29054:
[----:B------:R-:W-:Y:S01]  /*0b90*/  VIADD R7, R3, 0x100 ;  /* 0x0000010003077836 */ /* 0x000fe20000000000 */
[----:B------:R-:W-:Y:S01]  /*0ba0*/  BSSY B0, `(.L_x_29062) ;  /* 0x000004c000007945 */ /* 0x000fe20003800000 */
[----:B-----5:R-:W-:Y:S02]  /*0bb0*/  IMAD.MOV.U32 R18, RZ, RZ, R20 ;  /* 0x000000ffff127224 */ /* 0x020fe400078e0014 */
[----:B------:R-:W-:Y:S01]  /*0bc0*/  IMAD.MOV.U32 R19, RZ, RZ, R23 ;  /* 0x000000ffff137224 */ /* 0x000fe200078e0017 */
[----:B------:R-:W-:-:S13]  /*0bd0*/  ISETP.GE.AND P1, PT, R7, R2, PT ;  /* 0x000000020700720c */ /* 0x000fda0003f26270 */
[----:B------:R-:W-:Y:S05]  /*0be0*/  @P1 BRA `(.L_x_29063) ;  /* 0x00000004001c1947 */ /* 0x000fea0003800000 */
[----:B------:R-:W-:Y:S01]  /*0bf0*/  ULDC UR4, c[0x0][0x224] ;  /* 0x0000890000047ab9 */ /* 0x000fe20000000800 */
[----:B------:R-:W-:Y:S01]  /*0c00*/  BSSY B1, `(.L_x_29064) ;  /* 0x000001f000017945 */ /* 0x000fe20003800000 */
[----:B------:R-:W-:-:S04]  /*0c10*/  LOP3.LUT R4, R17, UR4, RZ, 0xfc, !PT ;  /* 0x0000000411047c12 */ /* 0x000fc8000f8efcff */
[----:B------:R-:W-:-:S13]  /*0c20*/  ISETP.NE.U32.AND P4, PT, R4, RZ, PT ;  /* 0x000000ff0400720c */ /* 0x000fda0003f85070 */
[----:B------:R-:W-:Y:S05]  /*0c30*/  @!P4 BRA `(.L_x_29065) ;  /* 0x00000000001cc947 */ /* 0x000fea0003800000 */
[----:B------:R-:W-:Y:S01]  /*0c40*/  MOV R11, R16 ;  /* 0x00000010000b7202 */ /* 0x000fe20000000f00 */
[----:B------:R-:W-:Y:S01]  /*0c50*/  IMAD.MOV.U32 R21, RZ, RZ, R17 ;  /* 0x000000ffff157224 */ /* 0x000fe200078e0011 */
[----:B------:R-:W-:-:S07]  /*0c60*/  MOV R20, 0xc80 ;  /* 0x00000c8000147802 */ /* 0x000fce0000000f00 */
[----:B------:R-:W-:Y:S05]  /*0c70*/  CALL.REL.NOINC `($__internal_41_$__cuda_sm20_div_s64) ;  /* 0x0000000800987944 */ /* 0x000fea0003c00000 */
[----:B------:R-:W-:Y:S02]  /*0c80*/  IMAD.MOV.U32 R20, RZ, RZ, R8 ;  /* 0x000000ffff147224 */ /* 0x000fe400078e0008 */
[----:B------:R-:W-:Y:S01]  /*0c90*/  IMAD.MOV.U32 R23, RZ, RZ, R4 ;  /* 0x000000ffff177224 */ /* 0x000fe200078e0004 */
[----:B------:R-:W-:Y:S06]  /*0ca0*/  BRA `(.L_x_29066) ;  /* 0x0000000000507947 */ /* 0x000fec0003800000 */
.L_x_29065:
[----:B------:R-:W-:Y:S01]  /*0cb0*/  ULDC UR4, c[0x0][0x220] ;  /* 0x0000880000047ab9 */ /* 0x000fe20000000800 */
[----:B------:R-:W-:Y:S01]  /*0cc0*/  IMAD.MOV.U32 R23, RZ, RZ, RZ ;  /* 0x000000ffff177224 */ /* 0x000fe200078e00ff */
[----:B------:R-:W0:Y:S01]  /*0cd0*/  I2F.U32.RP R8, UR4 ;  /* 0x0000000400087d06 */ /* 0x000e220008209000 */
[----:B------:R-:W-:-:S07]  /*0ce0*/  ISETP.NE.U32.AND P3, PT, RZ, UR4, PT ;  /* 0x00000004ff007c0c */ /* 0x000fce000bf65070 */
[----:B0-----:R-:W0:Y:S02]  /*0cf0*/  MUFU.RCP R8, R8 ;  /* 0x0000000800087308 */ /* 0x001e240000001000 */
[----:B0-----:R-:W-:-:S06]  /*0d00*/  VIADD R6, R8, 0xffffffe ;  /* 0x0ffffffe08067836 */ /* 0x001fcc0000000000 */
[----:B------:R0:W1:Y:S02]  /*0d10*/  F2I.FTZ.U32.TRUNC.NTZ R7, R6 ;  /* 0x0000000600077305 */ /* 0x000064000021f000 */
[----:B0-----:R-:W-:Y:S01]  /*0d20*/  IMAD.MOV.U32 R6, RZ, RZ, RZ ;  /* 0x000000ffff067224 */ /* 0x001fe200078e00ff */
[----:B-1----:R-:W-:-:S05]  /*0d30*/  IADD3 R9, RZ, -R7, RZ ;  /* 0x80000007ff097210 */ /* 0x002fca0007ffe0ff */
        /* <DEDUP_REMOVED lines=9> */
[----:B------:R-:W-:Y:S02]  /*0dd0*/  @P2 IADD3 R20, R20, 0x1, RZ ;  /* 0x0000000114142810 */ /* 0x000fe40007ffe0ff */
[----:B------:R-:W-:-:S07]  /*0de0*/  @!P3 LOP3.LUT R20, RZ, UR4, RZ, 0x33, !PT ;  /* 0x00000004ff14bc12 */ /* 0x000fce000f8e33ff */
.L_x_29066:
[----:B------:R-:W-:Y:S05]  /*0df0*/  BSYNC B1 ;  /* 0x0000000000017941 */ /* 0x000fea0003800000 */
.L_x_29064:
        /* <DEDUP_REMOVED lines=15> */
.L_x_29068:
[----:B------:R-:W0:Y:S01]  /*0ef0*/  I2F.U32.RP R4, R6 ;  /* 0x0000000600047306 */ /* 0x000e220000209000 */
[----:B------:R-:W-:-:S07]  /*0f00*/  ISETP.NE.U32.AND P2, PT, R6, RZ, PT ;  /* 0x000000ff0600720c */ /* 0x000fce0003f45070 */
[----:B0-----:R-:W0:Y:S02]  /*0f10*/  MUFU.RCP R4, R4 ;  /* 0x0000000400047308 */ /* 0x001e240000001000 */
[----:B0-----:R-:W-:-:S06]  /*0f20*/  VIADD R8, R4, 0xffffffe ;  /* 0x0ffffffe04087836 */ /* 0x001fcc0000000000 */
[----:B------:R0:W1:Y:S02]  /*0f30*/  F2I.FTZ.U32.TRUNC.NTZ R9, R8 ;  /* 0x0000000800097305 */ /* 0x000064000021f000 */
[----:B0-----:R-:W-:Y:S01]  /*0f40*/  IMAD.MOV.U32 R8, RZ, RZ, RZ ;  /* 0x000000ffff087224 */ /* 0x001fe200078e00ff */
[----:B-1----:R-:W-:-:S05]  /*0f50*/  IADD3 R7, RZ, -R9, RZ ;  /* 0x80000009ff077210 */ /* 0x002fca0007ffe0ff */
        /* <DEDUP_REMOVED lines=12> */
.L_x_29069:
[----:B------:R-:W-:Y:S05]  /*1020*/  BSYNC B1 ;  /* 0x0000000000017941 */ /* 0x000fea0003800000 */
.L_x_29067:
[----:B------:R-:W-:-:S04]  /*1030*/  SEL R4, RZ, 0xffffffff, !P1 ;  /* 0xffffffffff047807 */ /* 0x000fc80004800000 */
[----:B------:R-:W-:-:S04]  /*1040*/  IADD3 R20, P1, R4, R20, RZ ;  /* 0x0000001404147210 */ /* 0x000fc80007f3e0ff */
[----:B------:R-:W-:-:S09]  /*1050*/  IADD3.X R23, R4, R23, RZ, P1, !PT ;  /* 0x0000001704177210 */ /* 0x000fd20000ffe4ff */
.L_x_29063:
[----:B------:R-:W-:Y:S05]  /*1060*/  BSYNC B0 ;  /* 0x0000000000007941 */ /* 0x000fea0003800000 */
.L_x_29062:
[----:B------:R-:W-:Y:S01]  /*1070*/  VIADD R7, R3, 0x180 ;  /* 0x0000018003077836 */ /* 0x000fe20000000000 */
[----:B------:R-:W-:Y:S01]  /*1080*/  BSSY B0, `(.L_x_29070) ;  /* 0x000004b000007945 */ /* 0x000fe20003800000 */
[----:B------:R-:W-:-:S03]  /*1090*/  IMAD.MOV.U32 R22, RZ, RZ, R20 ;  /* 0x000000ffff167224 */ /* 0x000fc600078e0014 */
[----:B------:R-:W-:-:S13]  /*10a0*/  ISETP.GE.AND P1, PT, R7, R2, PT ;  /* 0x000000020700720c */ /* 0x000fda0003f26270 */
        /* <DEDUP_REMOVED lines=9> */
[----:B------:R-:W-:Y:S05]  /*1140*/  CALL.REL.NOINC `($__internal_41_$__cuda_sm20_div_s64) ;  /* 0x0000000400647944 */ /* 0x000fea0003c00000 */
[----:B------:R-:W-:Y:S01]  /*1150*/  MOV R16, R8 ;  /* 0x0000000800107202 */ /* 0x000fe20000000f00 */
[----:B------:R-:W-:Y:S01]  /*1160*/  IMAD.MOV.U32 R17, RZ, RZ, R4 ;  /* 0x000000ffff117224 */ /* 0x000fe200078e0004 */
[----:B------:R-:W-:Y:S06]  /*1170*/  BRA `(.L_x_29074) ;  /* 0x0000000000507947 */ /* 0x000fec0003800000 */
.L_x_29073:
[----:B------:R-:W-:Y:S01]  /*1180*/  ULDC UR4, c[0x0][0x220] ;  /* 0x0000880000047ab9 */ /* 0x000fe20000000800 */
[----:B------:R-:W-:Y:S01]  /*1190*/  HFMA2.MMA R17, -RZ, RZ, 0, 0 ;  /* 0x00000000ff117435 */ /* 0x000fe200000001ff */
        /* <DEDUP_REMOVED lines=9> */
[----:B------:R-:W-:-:S05]  /*1230*/  IMAD.HI.U32 R16, R9, R14, RZ ;  /* 0x0000000e09107227 */ /* 0x000fca00078e00ff */
[----:B------:R-:W-:-:S05]  /*1240*/  IADD3 R7, -R16, RZ, RZ ;  /* 0x000000ff10077210 */ /* 0x000fca0007ffe1ff */
[----:B------:R-:W-:-:S05]  /*1250*/  IMAD R4, R7, UR4, R14 ;  /* 0x0000000407047c24 */ /* 0x000fca000f8e020e */
[----:B------:R-:W-:-:S13]  /*1260*/  ISETP.GE.U32.AND P1, PT, R4, UR4, PT ;  /* 0x0000000404007c0c */ /* 0x000fda000bf26070 */
[----:B------:R-:W-:Y:S02]  /*1270*/  @P1 VIADD R4, R4, -UR4 ;  /* 0x8000000404041c36 */ /* 0x000fe40008000000 */
[----:B------:R-:W-:-:S03]  /*1280*/  @P1 VIADD R16, R16, 0x1 ;  /* 0x0000000110101836 */ /* 0x000fc60000000000 */
[----:B------:R-:W-:-:S13]  /*1290*/  ISETP.GE.U32.AND P2, PT, R4, UR4, PT ;  /* 0x0000000404007c0c */ /* 0x000fda000bf46070 */
[----:B------:R-:W-:Y:S01]  /*12a0*/  @P2 VIADD R16, R16, 0x1 ;  /* 0x0000000110102836 */ /* 0x000fe20000000000 */
[----:B------:R-:W-:-:S07]  /*12b0*/  @!P3 LOP3.LUT R16, RZ, UR4, RZ, 0x33, !PT ;  /* 0x00000004ff10bc12 */ /* 0x000fce000f8e33ff */
.L_x_29074:
[----:B------:R-:W-:Y:S05]  /*12c0*/  BSYNC B1 ;  /* 0x0000000000017941 */ /* 0x000fea0003800000 */
.L_x_29072:
        /* <DEDUP_REMOVED lines=15> */
.L_x_29076:
        /* <DEDUP_REMOVED lines=19> */
.L_x_29077:
[----:B------:R-:W-:Y:S05]  /*14f0*/  BSYNC B1 ;  /* 0x0000000000017941 */ /* 0x000fea0003800000 */
.L_x_29075:
[----:B------:R-:W-:-:S04]  /*1500*/  SEL R4, RZ, 0xffffffff, !P1 ;  /* 0xffffffffff047807 */ /* 0x000fc80004800000 */
[----:B------:R-:W-:-:S05]  /*1510*/  IADD3 R16, P1, R4, R16, RZ ;  /* 0x0000001004107210 */ /* 0x000fca0007f3e0ff */
[----:B------:R-:W-:-:S08]  /*1520*/  IMAD.X R17, R4, 0x1, R17, P1 ;  /* 0x0000000104117824 */ /* 0x000fd000008e0611 */
.L_x_29071:
[----:B------:R-:W-:Y:S05]  /*1530*/  BSYNC B0 ;  /* 0x0000000000007941 */ /* 0x000fea0003800000 */
.L_x_29070:
[----:B------:R-:W0:Y:S01]  /*1540*/  @!P0 LDC.64 R6, c[0x0][0x228] ;  /* 0x00008a00ff068b82 */ /* 0x000e220000000a00 */
[----:B------:R-:W-:Y:S01]  /*1550*/  @!P0 IMAD R9, R0, 0x200, R3 ;  /* 0x0000020000098824 */ /* 0x000fe200078e0203 */
[----:B------:R-:W-:Y:S01]  /*1560*/  BSSY B0, `(.L_x_29078) ;  /* 0x0000010000007945 */ /* 0x000fe20003800000 */
[----:B------:R-:W-:-:S05]  /*1570*/  @!P0 IMAD.MOV.U32 R3, RZ, RZ, R5 ;  /* 0x000000ffff038224 */ /* 0x000fca00078e0005 */
[----:B------:R-:W-:Y:S01]  /*1580*/  ISETP.GE.AND P1, PT, R3, R2, PT ;  /* 0x000000020300720c */ /* 0x000fe20003f26270 */
[----:B0-----:R-:W-:-:S05]  /*1590*/  @!P0 IMAD.WIDE.U32 R4, R9, 0x8, R6 ;  /* 0x0000000809048825 */ /* 0x001fca00078e0006 */
[----:B------:R0:W-:Y:S07]  /*15a0*/  @!P0 STG.E.64 desc[UR6][R4.64], R12 ;  /* 0x0000000c04008986 */ /* 0x0001ee000c101b06 */
[----:B------:R-:W-:Y:S05]  /*15b0*/  @P1 BRA `(.L_x_29079) ;  /* 0x0000000000281947 */ /* 0x000fea0003800000 */
[----:B0-----:R-:W0:Y:S01]  /*15c0*/  LDC.64 R4, c[0x0][0x228] ;  /* 0x00008a00ff047b82 */ /* 0x001e220000000a00 */
[----:B------:R-:W-:Y:S01]  /*15d0*/  LEA R7, R0, R3, 0x9 ;  /* 0x0000000300077211 */ /* 0x000fe200078e48ff */
        /* <DEDUP_REMOVED lines=8> */
.L_x_29079:
[----:B------:R-:W-:Y:S05]  /*1660*/  BSYNC B0 ;  /* 0x0000000000007941 */ /* 0x000fea0003800000 */
.L_x_29078:
[----:B------:R-:W-:-:S13]  /*1670*/  ISETP.GE.AND P0, PT, R3, R2, PT ;  /* 0x000000020300720c */ /* 0x000fda0003f06270 */
[----:B------:R-:W-:Y:S05]  /*1680*/  @P0 EXIT ;  /* 0x000000000000094d */ /* 0x000fea0003800000 */
[----:B01----:R-:W0:Y:S01]  /*1690*/  LDC.64 R4, c[0x0][0x228] ;  /* 0x00008a00ff047b82 */ /* 0x003e220000000a00 */
[----:B------:R-:W-:-:S05]  /*16a0*/  LEA R3, R0, R3, 0x9 ;  /* 0x0000000300037211 */ /* 0x000fca00078e48ff */
[----:B0-----:R-:W-:-:S05]  /*16b0*/  IMAD.WIDE.U32 R2, R3, 0x8, R4 ;  /* 0x0000000803027825 */ /* 0x001fca00078e0004 */
[----:B------:R-:W-:Y:S01]  /*16c0*/  STG.E.64 desc[UR6][R2.64], R16 ;  /* 0x0000001002007986 */ /* 0x000fe2000c101b06 */
[----:B------:R-:W-:Y:S05]  /*16d0*/  EXIT ;  /* 0x000000000000794d */ /* 0x000fea0003800000 */
        .weak           $__internal_41_$__cuda_sm20_div_s64
        .type           $__internal_41_$__cuda_sm20_div_s64,@function
        .size           $__internal_41_$__cuda_sm20_div_s64,($__internal_42_$__cuda_sm20_rem_s64 - $__internal_41_$__cuda_sm20_div_s64)
$__internal_41_$__cuda_sm20_div_s64:
        /* <DEDUP_REMOVED lines=16> */
[-C--:B------:R-:W-:Y:S02]  /*17e0*/  IMAD R24, R7, R4.reuse, RZ ;  /* 0x0000000407187224 */ /* 0x080fe400078e02ff */
[----:B------:R-:W-:-:S04]  /*17f0*/  IMAD.WIDE.U32 R8, P3, R6, R4, R8 ;  /* 0x0000000406087225 */ /* 0x000fc80007860008 */
[----:B------:R-:W-:-:S04]  /*1800*/  IMAD.HI.U32 R4, R7, R4, RZ ;  /* 0x0000000407047227 */ /* 0x000fc800078e00ff */
[----:B------:R-:W-:Y:S01]  /*1810*/  IMAD.HI.U32 R25, P1, R7, R25, R8 ;  /* 0x0000001907197227 */ /* 0x000fe20007820008 */
[----:B------:R-:W-:-:S04]  /*1820*/  IADD3.X R6, R4, R7, RZ, P3, !PT ;  /* 0x0000000704067210 */ /* 0x000fc80001ffe4ff */
[----:B------:R-:W-:-:S04]  /*1830*/  IADD3 R25, P2, R24, R25, RZ ;  /* 0x0000001918197210 */ /* 0x000fc80007f5e0ff */
[----:B------:R-:W-:Y:S01]  /*1840*/  IADD3.X R6, RZ, RZ, R6, P2, P1 ;  /* 0x000000ffff067210 */ /* 0x000fe200017e2406 */
[----:B------:R-:W-:Y:S01]  /*1850*/  IMAD.WIDE.U32 R8, R25, UR4, RZ ;  /* 0x0000000419087c25 */ /* 0x000fe2000f8e00ff */
[----:B------:R-:W-:-:S03]  /*1860*/  IADD3 R10, P2, RZ, -R11, RZ ;  /* 0x8000000bff0a7210 */ /* 0x000fc60007f5e0ff */
[C---:B------:R-:W-:Y:S01]  /*1870*/  IMAD R7, R25.reuse, UR5, R9 ;  /* 0x0000000519077c24 */ /* 0x040fe2000f8e0209 */
[----:B------:R-:W-:Y:S01]  /*1880*/  IADD3 R9, P1, RZ, -R8, RZ ;  /* 0x80000008ff097210 */ /* 0x000fe20007f3e0ff */
[----:B------:R-:W-:Y:S02]  /*1890*/  IMAD.X R8, RZ, RZ, ~R21, P2 ;  /* 0x000000ffff087224 */ /* 0x000fe400010e0e15 */
[----:B------:R-:W-:Y:S02]  /*18a0*/  IMAD R7, R6, UR4, R7 ;  /* 0x0000000406077c24 */ /* 0x000fe4000f8e0207 */
[----:B------:R-:W-:-:S04]  /*18b0*/  IMAD.HI.U32 R24, R25, R9, RZ ;  /* 0x0000000919187227 */ /* 0x000fc800078e00ff */
[----:B------:R-:W-:Y:S01]  /*18c0*/  IMAD.X R7, RZ, RZ, ~R7, P1 ;  /* 0x000000ffff077224 */ /* 0x000fe200008e0e07 */
[----:B------:R-:W-:-:S03]  /*18d0*/  ISETP.GE.AND P1, PT, R21, RZ, PT ;  /* 0x000000ff1500720c */ /* 0x000fc60003f26270 */
[----:B------:R-:W-:Y:S01]  /*18e0*/  IMAD.WIDE.U32 R24, P6, R25, R7, R24 ;  /* 0x0000000719187225 */ /* 0x000fe200078c0018 */
[----:B------:R-:W-:-:S03]  /*18f0*/  SEL R10, R10, R11, !P1 ;  /* 0x0000000b0a0a7207 */ /* 0x000fc60004800000 */
[----:B------:R-:W-:Y:S01]  /*1900*/  IMAD.HI.U32 R4, P5, R6, R9, R24 ;  /* 0x0000000906047227 */ /* 0x000fe200078a0018 */
[----:B------:R-:W-:-:S03]  /*1910*/  MOV R25, RZ ;  /* 0x000000ff00197202 */ /* 0x000fc60000000f00 */
[CC--:B------:R-:W-:Y:S02]  /*1920*/  IMAD R9, R6.reuse, R7.reuse, RZ ;  /* 0x0000000706097224 */ /* 0x0c0fe400078e02ff */
[----:B------:R-:W-:-:S03]  /*1930*/  IMAD.HI.U32 R7, R6, R7, RZ ;  /* 0x0000000706077227 */ /* 0x000fc600078e00ff */
[----:B------:R-:W-:Y:S01]  /*1940*/  IADD3 R4, P3, R9, R4, RZ ;  /* 0x0000000409047210 */ /* 0x000fe20007f7e0ff */
[----:B------:R-:W-:Y:S01]  /*1950*/  IMAD.X R6, R7, 0x1, R6, P6 ;  /* 0x0000000107067824 */ /* 0x000fe200030e0606 */
[----:B------:R-:W-:-:S03]  /*1960*/  SEL R7, R8, R21, !P1 ;  /* 0x0000001508077207 */ /* 0x000fc60004800000 */
        /* <DEDUP_REMOVED lines=13> */
[----:B------:R-:W-:Y:S01]  /*1a40*/  IMAD R8, R6, UR4, R9 ;  /* 0x0000000406087c24 */ /* 0x000fe2000f8e0209 */
[----:B------:R-:W-:-:S03]  /*1a50*/  IADD3 R9, P3, R4, 0x1, RZ ;  /* 0x0000000104097810 */ /* 0x000fc60007f7e0ff */
[----:B------:R-:W-:Y:S01]  /*1a60*/  IMAD.X R7, R7, 0x1, ~R8, P1 ;  /* 0x0000000107077824 */ /* 0x000fe200008e0e08 */
[----:B------:R-:W-:-:S04]  /*1a70*/  IADD3 R11, P1, R10, -UR4, RZ ;  /* 0x800000040a0b7c10 */ /* 0x000fc8000ff3e0ff */
[C---:B------:R-:W-:Y:S02]  /*1a80*/  ISETP.GE.U32.AND.EX P2, PT, R7.reuse, UR5, PT, P2 ;  /* 0x0000000507007c0c */ /* 0x040fe4000bf46120 */
[----:B------:R-:W-:Y:S02]  /*1a90*/  IADD3.X R8, R7, ~UR5, RZ, P1, !PT ;  /* 0x8000000507087c10 */ /* 0x000fe40008ffe4ff */
[----:B------:R-:W-:Y:S02]  /*1aa0*/  SEL R10, R11, R10, P2 ;  /* 0x0000000a0b0a7207 */ /* 0x000fe40001000000 */
[----:B------:R-:W-:Y:S02]  /*1ab0*/  IADD3.X R11, RZ, R6, RZ, P3, !PT ;  /* 0x00000006ff0b7210 */ /* 0x000fe40001ffe4ff */
[----:B------:R-:W-:Y:S02]  /*1ac0*/  SEL R9, R9, R4, P2 ;  /* 0x0000000409097207 */ /* 0x000fe40001000000 */
[----:B------:R-:W-:-:S02]  /*1ad0*/  SEL R8, R8, R7, P2 ;  /* 0x0000000708087207 */ /* 0x000fc40001000000 */
[----:B------:R-:W-:Y:S02]  /*1ae0*/  ISETP.GE.U32.AND P1, PT, R10, UR4, PT ;  /* 0x000000040a007c0c */ /* 0x000fe4000bf26070 */
[----:B------:R-:W-:Y:S02]  /*1af0*/  SEL R11, R11, R6, P2 ;  /* 0x000000060b0b7207 */ /* 0x000fe40001000000 */
[----:B------:R-:W-:Y:S02]  /*1b00*/  IADD3 R6, P2, R9, 0x1, RZ ;  /* 0x0000000109067810 */ /* 0x000fe40007f5e0ff */
[----:B------:R-:W-:Y:S02]  /*1b10*/  ISETP.GE.U32.AND.EX P1, PT, R8, UR5, PT, P1 ;  /* 0x0000000508007c0c */ /* 0x000fe4000bf26110 */
[----:B------:R-:W-:Y:S01]  /*1b20*/  ISETP.NE.U32.AND P3, PT, RZ, UR8, PT ;  /* 0x00000008ff007c0c */ /* 0x000fe2000bf65070 */
[----:B------:R-:W-:Y:S01]  /*1b30*/  IMAD.X R4, RZ, RZ, R11, P2 ;  /* 0x000000ffff047224 */ /* 0x000fe200010e060b */
[----:B------:R-:W-:-:S02]  /*1b40*/  SEL R9, R6, R9, P1 ;  /* 0x0000000906097207 */ /* 0x000fc40000800000 */
[----:B------:R-:W-:Y:S02]  /*1b50*/  LOP3.LUT R6, R21, UR9, RZ, 0x3c, !PT ;  /* 0x0000000915067c12 */ /* 0x000fe4000f8e3cff */
[----:B------:R-:W-:Y:S02]  /*1b60*/  SEL R4, R4, R11, P1 ;  /* 0x0000000b04047207 */ /* 0x000fe40000800000 */
[-C--:B------:R-:W-:Y:S02]  /*1b70*/  IADD3 R8, P1, RZ, -R9.reuse, RZ ;  /* 0x80000009ff087210 */ /* 0x080fe40007f3e0ff */
[----:B------:R-:W-:Y:S01]  /*1b80*/  ISETP.GE.AND P2, PT, R6, RZ, PT ;  /* 0x000000ff0600720c */ /* 0x000fe20003f46270 */
[----:B------:R-:W-:Y:S01]  /*1b90*/  IMAD.MOV.U32 R6, RZ, RZ, R20 ;  /* 0x000000ffff067224 */ /* 0x000fe200078e0014 */
[----:B------:R-:W-:Y:S01]  /*1ba0*/  ISETP.NE.AND.EX P3, PT, RZ, UR9, PT, P3 ;  /* 0x00000009ff007c0c */ /* 0x000fe2000bf65330 */
[----:B------:R-:W-:Y:S01]  /*1bb0*/  IMAD.X R7, RZ, RZ, ~R4, P1 ;  /* 0x000000ffff077224 */ /* 0x000fe200008e0e04 */
[----:B------:R-:W-:-:S04]  /*1bc0*/  SEL R8, R8, R9, !P2 ;  /* 0x0000000908087207 */ /* 0x000fc80005000000 */
[----:B------:R-:W-:Y:S01]  /*1bd0*/  SEL R4, R7, R4, !P2 ;  /* 0x0000000407047207 */ /* 0x000fe20005000000 */
[----:B------:R-:W-:Y:S01]  /*1be0*/  HFMA2.MMA R7, -RZ, RZ, 0, 0 ;  /* 0x00000000ff077435 */ /* 0x000fe200000001ff */
[----:B------:R-:W-:Y:S02]  /*1bf0*/  SEL R8, R8, 0xffffffff, P3 ;  /* 0xffffffff08087807 */ /* 0x000fe40001800000 */
[----:B------:R-:W-:-:S03]  /*1c00*/  SEL R4, R4, 0xffffffff, P3 ;  /* 0xffffffff04047807 */ /* 0x000fc60001800000 */
[----:B------:R-:W-:Y:S05]  /*1c10*/  RET.REL.NODEC R6 `(_ZN2at6native27unrolled_elementwise_kernelINS0_13BUnaryFunctorIlllZZZNS0_15binary_internal21div_floor_kernel_cudaERNS_18TensorIteratorBaseEENKUlvE_clEvENKUlvE2_clEvEUlllE_EESt5arrayIPcLm2EELi4E23TrivialOffsetCalculatorILi1EjESE_NS0_6memory15LoadWithoutCastENSF_16StoreWithoutCastEEEviT_T0_T2_T3_T4_T5_) ;  /* 0xffffffe006f87950 */ /* 0x000fea0003c3ffff */
        .weak           $__internal_42_$__cuda_sm20_rem_s64
        .type           $__internal_42_$__cuda_sm20_rem_s64,@function
        .size           $__internal_42_$__cuda_sm20_rem_s64,(.L_x_37720 - $__internal_42_$__cuda_sm20_rem_s64)
$__internal_42_$__cuda_sm20_rem_s64:
[----:B------:R-:W-:Y:S01]  /*1c20*/  UIADD3 UR4, UP1, URZ, -UR8, URZ ;  /* 0x800000083f047290 */ /* 0x000fe2000ff3e03f */
[----:B------:R-:W-:Y:S01]  /*1c30*/  IADD3 R21, P5, RZ, -R10, RZ ;  /* 0x8000000aff157210 */ /* 0x000fe20007fbe0ff */
        /* <DEDUP_REMOVED lines=9> */
[C---:B------:R-:W-:Y:S01]  /*1cd0*/  IMAD R6, R26.reuse, UR5, R9 ;  /* 0x000000051a067c24 */ /* 0x040fe2000f8e0209 */
[----:B------:R-:W-:Y:S01]  /*1ce0*/  IADD3 R9, P1, RZ, -R8, RZ ;  /* 0x80000008ff097210 */ /* 0x000fe20007f3e0ff */
[----:B------:R-:W-:Y:S02]  /*1cf0*/  IMAD.MOV.U32 R25, RZ, RZ, R26 ;  /* 0x000000ffff197224 */ /* 0x000fe400078e001a */
[----:B------:R-:W-:Y:S02]  /*1d00*/  IMAD R6, R27, UR4, R6 ;  /* 0x000000041b067c24 */ /* 0x000fe4000f8e0206 */
        /* <DEDUP_REMOVED lines=13> */
[----:B------:R-:W-:Y:S02]  /*1de0*/  IMAD R9, R6, UR4, R9 ;  /* 0x0000000406097c24 */ /* 0x000fe4000f8e0209 */
[----:B------:R-:W-:Y:S01]  /*1df0*/  IMAD.HI.U32 R24, R25, R11, RZ ;  /* 0x0000000b19187227 */ /* 0x000fe200078e00ff */
[----:B------:R-:W-:-:S03]  /*1e00*/  SEL R21, R21, R10, !P2 ;  /* 0x0000000a15157207 */ /* 0x000fc60005000000 */
[----:B------:R-:W-:Y:S02]  /*1e10*/  IMAD.X R9, RZ, RZ, ~R9, P1 ;  /* 0x000000ffff097224 */ /* 0x000fe400008e0e09 */
[----:B------:R-:W-:Y:S02]  /*1e20*/  IMAD.X R10, RZ, RZ, ~R7, P5 ;  /* 0x000000ffff0a7224 */ /* 0x000fe400028e0e07 */
[----:B------:R-:W-:-:S03]  /*1e30*/  IMAD.WIDE.U32 R24, P1, R25, R9, R24 ;  /* 0x0000000919187225 */ /* 0x000fc60007820018 */
[----:B------:R-:W-:Y:S01]  /*1e40*/  SEL R7, R10, R7, !P2 ;  /* 0x000000070a077207 */ /* 0x000fe20005000000 */
[----:B------:R-:W-:Y:S01]  /*1e50*/  IMAD.HI.U32 R8, P3, R6, R11, R24 ;  /* 0x0000000b06087227 */ /* 0x000fe20007860018 */
[----:B------:R-:W-:-:S03]  /*1e60*/  MOV R25, RZ ;  /* 0x000000ff00197202 */ /* 0x000fc60000000f00 */
[CC--:B------:R-:W-:Y:S02]  /*1e70*/  IMAD R11, R6.reuse, R9.reuse, RZ ;  /* 0x00000009060b7224 */ /* 0x0c0fe400078e02ff */
[----:B------:R-:W-:-:S03]  /*1e80*/  IMAD.HI.U32 R9, R6, R9, RZ ;  /* 0x0000000906097227 */ /* 0x000fc600078e00ff */
[----:B------:R-:W-:Y:S01]  /*1e90*/  IADD3 R8, P4, R11, R8, RZ ;  /* 0x000000080b087210 */ /* 0x000fe20007f9e0ff */
[----:B------:R-:W-:-:S04]  /*1ea0*/  IMAD.X R9, R9, 0x1, R6, P1 ;  /* 0x0000000109097824 */ /* 0x000fc800008e0606 */
        /* <DEDUP_REMOVED lines=28> */
[-C--:B------:R-:W-:Y:S02]  /*2070*/  IADD3.X R6, RZ, ~R7.reuse, RZ, P3, !PT ;  /* 0x80000007ff067210 */ /* 0x080fe40001ffe4ff */
[----:B------:R-:W-:Y:S02]  /*2080*/  ISETP.NE.AND.EX P1, PT, RZ, UR9, PT, P1 ;  /* 0x00000009ff007c0c */ /* 0x000fe4000bf25310 */
[----:B------:R-:W-:Y:S01]  /*2090*/  SEL R6, R6, R7, !P2 ;  /* 0x0000000706067207 */ /* 0x000fe20005000000 */
[----:B------:R-:W-:Y:S01]  /*20a0*/  IMAD.MOV.U32 R7, RZ, RZ, 0x0 ;  /* 0x00000000ff077424 */ /* 0x000fe200078e00ff */
[----:B------:R-:W-:Y:S02]  /*20b0*/  SEL R8, R9, R10, !P2 ;  /* 0x0000000a09087207 */ /* 0x000fe40005000000 */
[----:B------:R-:W-:Y:S01]  /*20c0*/  SEL R9, R6, 0xffffffff, P1 ;  /* 0xffffffff06097807 */ /* 0x000fe20000800000 */
[----:B------:R-:W-:Y:S01]  /*20d0*/  IMAD.MOV.U32 R6, RZ, RZ, R4 ;  /* 0x000000ffff067224 */ /* 0x000fe200078e0004 */
[----:B------:R-:W-:-:S03]  /*20e0*/  SEL R8, R8, 0xffffffff, P1 ;  /* 0xffffffff08087807 */ /* 0x000fc60000800000 */
[----:B------:R-:W-:Y:S05]  /*20f0*/  RET.REL.NODEC R6 `(_ZN2at6native27unrolled_elementwise_kernelINS0_13BUnaryFunctorIlllZZZNS0_15binary_internal21div_floor_kernel_cudaERNS_18TensorIteratorBaseEENKUlvE_clEvENKUlvE2_clEvEUlllE_EESt5arrayIPcLm2EELi4E23TrivialOffsetCalculatorILi1EjESE_NS0_6memory15LoadWithoutCastENSF_16StoreWithoutCastEEEviT_T0_T2_T3_T4_T5_) ;  /* 0xffffffdc06c07950 */ /* 0x000fea0003c3ffff */
.L_x_29080:
        /* <DEDUP_REMOVED lines=16> */
.L_x_37720:


//--------------------- .text._ZN2at6native29vectorized_elementwise_kernelILi2ENS0_13BUnaryFunctorIlllZZZNS0_15binary_internal21div_floor_kernel_cudaERNS_18TensorIteratorBaseEENKUlvE_clEvENKUlvE2_clEvEUlllE_EESt5arrayIPcLm2EEEEviT0_T1_ --------------------------
	.section	.text._ZN2at6native29vectorized_elementwise_kernelILi2ENS0_13BUnaryFunctorIlllZZZNS0_15binary_internal21div_floor_kernel_cudaERNS_18TensorIteratorBaseEENKUlvE_clEvENKUlvE2_clEvEUlllE_EESt5arrayIPcLm2EEEEviT0_T1_,"ax",@progbits
	.align	128
        .global         _ZN2at6native29vectorized_elementwise_kernelILi2ENS0_13BUnaryFunctorIlllZZZNS0_15binary_internal21div_floor_kernel_cudaERNS_18TensorIteratorBaseEENKUlvE_clEvENKUlvE2_clEvEUlllE_EESt5arrayIPcLm2EEEEviT0_T1_
        .type           _ZN2at6native29vectorized_elementwise_kernelILi2ENS0_13BUnaryFunctorIlllZZZNS0_15binary_internal21div_floor_kernel_cudaERNS_18TensorIteratorBaseEENKUlvE_clEvENKUlvE2_clEvEUlllE_EESt5arrayIPcLm2EEEEviT0_T1_,@function
        .size           _ZN2at6native29vectorized_elementwise_kernelILi2ENS0_13BUnaryFunctorIlllZZZNS0_15binary_internal21div_floor_kernel_cudaERNS_18TensorIteratorBaseEENKUlvE_clEvENKUlvE2_clEvEUlllE_EESt5arrayIPcLm2EEEEviT0_T1_,(.L_x_37722 - _ZN2at6native29vectorized_elementwise_kernelILi2ENS0_13BUnaryFunctorIlllZZZNS0_15binary_internal21div_floor_kernel_cudaERNS_18TensorIteratorBaseEENKUlvE_clEvENKUlvE2_clEvEUlllE_EESt5arrayIPcLm2EEEEviT0_T1_)
        .other          _ZN2at6native29vectorized_elementwise_kernelILi2ENS0_13BUnaryFunctorIlllZZZNS0_15binary_internal21div_floor_kernel_cudaERNS_18TensorIteratorBaseEENKUlvE_clEvENKUlvE2_clEvEUlllE_EESt5arrayIPcLm2EEEEviT0_T1_,@"STO_CUDA_ENTRY STV_DEFAULT"
_ZN2at6native29vectorized_elementwise_kernelILi2ENS0_13BUnaryFunctorIlllZZZNS0_15binary_internal21div_floor_kernel_cudaERNS_18TensorIteratorBaseEENKUlvE_clEvENKUlvE2_clEvEUlllE_EESt5arrayIPcLm2EEEEviT0_T1_:
.text._ZN2at6native29vectorized_elementwise_kernelILi2ENS0_13BUnaryFunctorIlllZZZNS0_15binary_internal21div_floor_kernel_cudaERNS_18TensorIteratorBaseEENKUlvE_clEvENKUlvE2_clEvEUlllE_EESt5arrayIPcLm2EEEEviT0_T1_:
[----:B------:R-:W-:Y:S08]  /*0000*/  LDC R1, c[0x0][0x28] ;  /* 0x00000a00ff017b82 */ /* 0x000ff00000000800 */
[----:B------:R-:W0:Y:S01]  /*0010*/  S2UR UR4, SR_CTAID.X ;  /* 0x00000000000479c3 */ /* 0x000e220000002500 */
[----:B------:R-:W-:Y:S01]  /*0020*/  ULDC UR5, c[0x0][0x210] ;  /* 0x0000840000057ab9 */ /* 0x000fe20000000800 */
[----:B------:R-:W-:Y:S01]  /*0030*/  ULDC.64 UR14, c[0x0][0x208] ;  /* 0x00008200000e7ab9 */ /* 0x000fe20000000a00 */
        /* <DEDUP_REMOVED lines=8> */
[----:B------:R-:W-:Y:S01]  /*00c0*/  ULDC UR5, c[0x0][0x224] ;  /* 0x0000890000057ab9 */ /* 0x000fe20000000800 */
[----:B------:R-:W-:-:S06]  /*00d0*/  UIMAD.WIDE UR6, UR4, 0x8, UR6 ;  /* 0x00000008040678a5 */ /* 0x000fcc000f8e0206 */
[----:B------:R-:W-:Y:S02]  /*00e0*/  IMAD.U32 R2, RZ, RZ, UR6 ;  /* 0x00000006ff027e24 */ /* 0x000fe4000f8e00ff */
[----:B------:R-:W-:Y:S02]  /*00f0*/  IMAD.U32 R3, RZ, RZ, UR7 ;  /* 0x00000007ff037e24 */ /* 0x000fe4000f8e00ff */
[----:B0-----:R-:W-:-:S05]  /*0100*/  IMAD.WIDE.U32 R2, R0, 0x10, R2 ;  /* 0x0000001000027825 */ /* 0x001fca00078e0002 */
[----:B------:R-:W2:Y:S04]  /*0110*/  LDG.E.128 R16, desc[UR14][R2.64] ;  /* 0x0000000e02107981 */ /* 0x000ea8000c1e1d00 */
[----:B------:R0:W5:Y:S04]  /*0120*/  LDG.E.128 R20, desc[UR14][R2.64+0x800] ;  /* 0x0008000e02147981 */ /* 0x000168000c1e1d00 */
[----:B------:R0:W5:Y:S04]  /*0130*/  LDG.E.128 R8, desc[UR14][R2.64+0x1000] ;  /* 0x0010000e02087981 */ /* 0x000168000c1e1d00 */
[----:B------:R0:W5:Y:S01]  /*0140*/  LDG.E.128 R12, desc[UR14][R2.64+0x1800] ;  /* 0x0018000e020c7981 */ /* 0x000162000c1e1d00 */
[----:B------:R-:W-:Y:S01]  /*0150*/  BSSY B0, `(.L_x_29082) ;  /* 0x000001f000007945 */ /* 0x000fe20003800000 */
[----:B--2---:R-:W-:-:S04]  /*0160*/  LOP3.LUT R4, R17, UR5, RZ, 0xfc, !PT ;  /* 0x0000000511047c12 */ /* 0x004fc8000f8efcff */
[----:B------:R-:W-:-:S13]  /*0170*/  ISETP.NE.U32.AND P0, PT, R4, RZ, PT ;  /* 0x000000ff0400720c */ /* 0x000fda0003f05070 */
[----:B0-----:R-:W-:Y:S05]  /*0180*/  @!P0 BRA `(.L_x_29083) ;  /* 0x00000000001c8947 */ /* 0x001fea0003800000 */
[----:B------:R-:W-:Y:S01]  /*0190*/  IMAD.MOV.U32 R7, RZ, RZ, R16 ;  /* 0x000000ffff077224 */ /* 0x000fe200078e0010 */
[----:B------:R-:W-:Y:S01]  /*01a0*/  MOV R2, 0x1d0 ;  /* 0x000001d000027802 */ /* 0x000fe20000000f00 */
[----:B------:R-:W-:-:S07]  /*01b0*/  IMAD.MOV.U32 R5, RZ, RZ, R17 ;  /* 0x000000ffff057224 */ /* 0x000fce00078e0011 */
[----:B-----5:R-:W-:Y:S05]  /*01c0*/  CALL.REL.NOINC `($__internal_43_$__cuda_sm20_div_s64) ;  /* 0x0000005000d07944 */ /* 0x020fea0003c00000 */
[----:B------:R-:W-:Y:S01]  /*01d0*/  IMAD.MOV.U32 R24, RZ, RZ, R4 ;  /* 0x000000ffff187224 */ /* 0x000fe200078e0004 */
[----:B------:R-:W-:Y:S01]  /*01e0*/  MOV R25, R6 ;  /* 0x0000000600197202 */ /* 0x000fe20000000f00 */
[----:B------:R-:W-:Y:S06]  /*01f0*/  BRA `(.L_x_29084) ;  /* 0x0000000000507947 */ /* 0x000fec0003800000 */
.L_x_29083:
[----:B------:R-:W-:Y:S01]  /*0200*/  ULDC UR5, c[0x0][0x220] ;  /* 0x0000880000057ab9 */ /* 0x000fe20000000800 */
[----:B------:R-:W-:Y:S01]  /*0210*/  IMAD.MOV.U32 R25, RZ, RZ, RZ ;  /* 0x000000ffff197224 */ /* 0x000fe200078e00ff */
        /* <DEDUP_REMOVED lines=18> */
.L_x_29084:
[----:B------:R-:W-:Y:S05]  /*0340*/  BSYNC B0 ;  /* 0x0000000000007941 */ /* 0x000fea0003800000 */
.L_x_29082:
        /* <DEDUP_REMOVED lines=12> */
[----:B-----5:R-:W-:Y:S05]  /*0410*/  CALL.REL.NOINC `($__internal_44_$__cuda_sm20_rem_s64) ;  /* 0x0000005400987944 */ /* 0x020fea0003c00000 */
[----:B------:R-:W-:-:S04]  /*0420*/  ISETP.NE.U32.AND P0, PT, R6, RZ, PT ;  /* 0x000000ff0600720c */ /* 0x000fc80003f05070 */
[----:B------:R-:W-:Y:S01]  /*0430*/  ISETP.NE.AND.EX P0, PT, R3, RZ, PT, P0 ;  /* 0x000000ff0300720c */ /* 0x000fe20003f05300 */
[----:B------:R-:W-:-:S12]  /*0440*/  BRA `(.L_x_29089) ;  /* 0x00000000004c7947 */ /* 0x000fd80003800000 */
.L_x_29088:
        /* <DEDUP_REMOVED lines=13> */
[----:B------:R-:W-:-:S05]  /*0520*/  @P0 VIADD R5, R5, -UR18 ;  /* 0x8000001205050c36 */ /* 0x000fca0008000000 */
[----:B------:R-:W-:-:S13]  /*0530*/  ISETP.GE.U32.AND P0, PT, R5, UR18, PT ;  /* 0x0000001205007c0c */ /* 0x000fda000bf06070 */
[----:B------:R-:W-:Y:S01]  /*0540*/  @P0 VIADD R5, R5, -UR18 ;  /* 0x8000001205050c36 */ /* 0x000fe20008000000 */
[----:B------:R-:W-:-:S04]  /*0550*/  @!P1 LOP3.LUT R5, RZ, UR18, RZ, 0x33, !PT ;  /* 0x00000012ff059c12 */ /* 0x000fc8000f8e33ff */
[----:B------:R-:W-:-:S04]  /*0560*/  ISETP.NE.U32.AND P0, PT, R5, RZ, PT ;  /* 0x000000ff0500720c */ /* 0x000fc80003f05070 */
[----:B------:R-:W-:-:S13]  /*0570*/  ISETP.NE.AND.EX P0, PT, RZ, RZ, PT, P0 ;  /* 0x000000ffff00720c */ /* 0x000fda0003f05300 */
.L_x_29089:
[----:B------:R-:W-:Y:S05]  /*0580*/  BSYNC B1 ;  /* 0x0000000000017941 */ /* 0x000fea0003800000 */
.L_x_29087:
[----:B------:R-:W-:-:S04]  /*0590*/  SEL R2, RZ, 0xffffffff, !P0 ;  /* 0xffffffffff027807 */ /* 0x000fc80004000000 */
[----:B------:R-:W-:-:S05]  /*05a0*/  IADD3 R24, P0, R2, R24, RZ ;  /* 0x0000001802187210 */ /* 0x000fca0007f1e0ff */
[----:B------:R-:W-:-:S08]  /*05b0*/  IMAD.X R25, R2, 0x1, R25, P0 ;  /* 0x0000000102197824 */ /* 0x000fd000000e0619 */
.L_x_29086:
[----:B------:R-:W-:Y:S05]  /*05c0*/  BSYNC B0 ;  /* 0x0000000000007941 */ /* 0x000fea0003800000 */
.L_x_29085:
[----:B------:R-:W-:Y:S01]  /*05d0*/  ULDC UR5, c[0x0][0x224] ;  /* 0x0000890000057ab9 */ /* 0x000fe20000000800 */
[----:B------:R-:W-:Y:S01]  /*05e0*/  BSSY B0, `(.L_x_29090) ;  /* 0x0000021000007945 */ /* 0x000fe20003800000 */
[----:B------:R-:W-:Y:S01]  /*05f0*/  LOP3.LUT R2, R19, UR5, RZ, 0xfc, !PT ;  /* 0x0000000513027c12 */ /* 0x000fe2000f8efcff */
[----:B------:R-:W-:Y:S01]  /*0600*/  IMAD.MOV.U32 R17, RZ, RZ, R25 ;  /* 0x000000ffff117224 */ /* 0x000fe200078e0019 */
[----:B------:R-:W-:Y:S02]  /*0610*/  MOV R16, R24 ;  /* 0x0000001800107202 */ /* 0x000fe40000000f00 */
[----:B------:R-:W-:-:S13]  /*0620*/  ISETP.NE.U32.AND P0, PT, R2, RZ, PT ;  /* 0x000000ff0200720c */ /* 0x000fda0003f05070 */
[----:B------:R-:W-:Y:S05]  /*0630*/  @!P0 BRA `(.L_x_29091) ;  /* 0x00000000001c8947 */ /* 0x000fea0003800000 */
[----:B------:R-:W-:Y:S01]  /*0640*/  IMAD.MOV.U32 R7, RZ, RZ, R18 ;  /* 0x000000ffff077224 */ /* 0x000fe200078e0012 */
[----:B------:R-:W-:Y:S01]  /*0650*/  MOV R2, 0x680 ;  /* 0x0000068000027802 */ /* 0x000fe20000000f00 */
[----:B------:R-:W-:-:S07]  /*0660*/  IMAD.MOV.U32 R5, RZ, RZ, R19 ;  /* 0x000000ffff057224 */ /* 0x000fce00078e0013 */
[----:B-----5:R-:W-:Y:S05]  /*0670*/  CALL.REL.NOINC `($__internal_43_$__cuda_sm20_div_s64) ;  /* 0x0000004c00a47944 */ /* 0x020fea0003c00000 */
[----:B------:R-:W-:Y:S02]  /*0680*/  IMAD.MOV.U32 R24, RZ, RZ, R4 ;  /* 0x000000ffff187224 */ /* 0x000fe400078e0004 */
[----:B------:R-:W-:Y:S01]  /*0690*/  IMAD.MOV.U32 R25, RZ, RZ, R6 ;  /* 0x000000ffff197224 */ /* 0x000fe200078e0006 */
[----:B------:R-:W-:Y:S06]  /*06a0*/  BRA `(.L_x_29092) ;  /* 0x0000000000507947 */ /* 0x000fec0003800000 */
.L_x_29091:
[----:B------:R-:W-:Y:S01]  /*06b0*/  ULDC UR5, c[0x0][0x220] ;  /* 0x0000880000057ab9 */ /* 0x000fe20000000800 */
[----:B------:R-:W-:Y:S01]  /*06c0*/  IMAD.MOV.U32 R2, RZ, RZ, RZ ;  /* 0x000000ffff027224 */ /* 0x000fe200078e00ff */
[----:B------:R-:W0:Y:S01]  /*06d0*/  I2F.U32.RP R4, UR5 ;  /* 0x0000000500047d06 */ /* 0x000e220008209000 */
[----:B------:R-:W-:Y:S01]  /*06e0*/  ISETP.NE.U32.AND P3, PT, RZ, UR5, PT ;  /* 0x00000005ff007c0c */ /* 0x000fe2000bf65070 */
[----:B------:R-:W-:-:S06]  /*06f0*/  IMAD.MOV.U32 R25, RZ, RZ, RZ ;  /* 0x000000ffff197224 */ /* 0x000fcc00078e00ff */
[----:B0-----:R-:W0:Y:S02]  /*0700*/  MUFU.RCP R4, R4 ;  /* 0x0000000400047308 */ /* 0x001e240000001000 */
[----:B0-----:R-:W-:-:S06]  /*0710*/  IADD3 R5, R4, 0xffffffe, RZ ;  /* 0x0ffffffe04057810 */ /* 0x001fcc0007ffe0ff */
[----:B------:R-:W0:Y:S02]  /*0720*/  F2I.FTZ.U32.TRUNC.NTZ R3, R5 ;  /* 0x0000000500037305 */ /* 0x000e24000021f000 */
[----:B0-----:R-:W-:-:S04]  /*0730*/  IMAD.MOV R7, RZ, RZ, -R3 ;  /* 0x000000ffff077224 */ /* 0x001fc800078e0a03 */
        /* <DEDUP_REMOVED lines=11> */
.L_x_29092:
[----:B------:R-:W-:Y:S05]  /*07f0*/  BSYNC B0 ;  /* 0x0000000000007941 */ /* 0x000fea0003800000 */
.L_x_29090:
        /* <DEDUP_REMOVED lines=16> */
.L_x_29096:
        /* <DEDUP_REMOVED lines=19> */
.L_x_29097:
[----:B------:R-:W-:Y:S05]  /*0a30*/  BSYNC B1 ;  /* 0x0000000000017941 */ /* 0x000fea0003800000 */
.L_x_29095:
[----:B------:R-:W-:-:S04]  /*0a40*/  SEL R2, RZ, 0xffffffff, !P0 ;  /* 0xffffffffff027807 */ /* 0x000fc80004000000 */
[----:B------:R-:W-:-:S05]  /*0a50*/  IADD3 R24, P0, R2, R24, RZ ;  /* 0x0000001802187210 */ /* 0x000fca0007f1e0ff */
[----:B------:R-:W-:-:S08]  /*0a60*/  IMAD.X R25, R2, 0x1, R25, P0 ;  /* 0x0000000102197824 */ /* 0x000fd000000e0619 */
.L_x_29094:
[----:B------:R-:W-:Y:S05]  /*0a70*/  BSYNC B0 ;  /* 0x0000000000007941 */ /* 0x000fea0003800000 */
.L_x_29093:
[----:B------:R-:W-:Y:S01]  /*0a80*/  ULDC UR5, c[0x0][0x224] ;  /* 0x0000890000057ab9 */ /* 0x000fe20000000800 */
[----:B------:R-:W-:Y:S01]  /*0a90*/  BSSY B0, `(.L_x_29098) ;  /* 0x0000021000007945 */ /* 0x000fe20003800000 */
[----:B-----5:R-:W-:Y:S01]  /*0aa0*/  LOP3.LUT R2, R21, UR5, RZ, 0xfc, !PT ;  /* 0x0000000515027c12 */ /* 0x020fe2000f8efcff */
[----:B------:R-:W-:Y:S01]  /*0ab0*/  IMAD.MOV.U32 R18, RZ, RZ, R24 ;  /* 0x000000ffff127224 */ /* 0x000fe200078e0018 */
[----:B------:R-:W-:Y:S02]  /*0ac0*/  MOV R19, R25 ;  /* 0x0000001900137202 */ /* 0x000fe40000000f00 */
[----:B------:R-:W-:-:S13]  /*0ad0*/  ISETP.NE.U32.AND P0, PT, R2, RZ, PT ;  /* 0x000000ff0200720c */ /* 0x000fda0003f05070 */
[----:B------:R-:W-:Y:S05]  /*0ae0*/  @!P0 BRA `(.L_x_29099) ;  /* 0x00000000001c8947 */ /* 0x000fea0003800000 */
[----:B------:R-:W-:Y:S01]  /*0af0*/  IMAD.MOV.U32 R7, RZ, RZ, R20 ;  /* 0x000000ffff077224 */ /* 0x000fe200078e0014 */
[----:B------:R-:W-:Y:S01]  /*0b00*/  MOV R2, 0xb30 ;  /* 0x00000b3000027802 */ /* 0x000fe20000000f00 */
[----:B------:R-:W-:-:S07]  /*0b10*/  IMAD.MOV.U32 R5, RZ, RZ, R21 ;  /* 0x000000ffff057224 */ /* 0x000fce00078e0015 */
[----:B------:R-:W-:Y:S05]  /*0b20*/  CALL.REL.NOINC `($__internal_43_$__cuda_sm20_div_s64) ;  /* 0x0000004800787944 */ /* 0x000fea0003c00000 */
[----:B------:R-:W-:Y:S02]  /*0b30*/  IMAD.MOV.U32 R24, RZ, RZ, R4 ;  /* 0x000000ffff187224 */ /* 0x000fe400078e0004 */
[----:B------:R-:W-:Y:S01]  /*0b40*/  IMAD.MOV.U32 R25, RZ, RZ, R6 ;  /* 0x000000ffff197224 */ /* 0x000fe200078e0006 */
[----:B------:R-:W-:Y:S06]  /*0b50*/  BRA `(.L_x_29100) ;  /* 0x0000000000507947 */ /* 0x000fec0003800000 */
.L_x_29099:
[----:B------:R-:W-:Y:S01]  /*0b60*/  ULDC UR5, c[0x0][0x220] ;  /* 0x0000880000057ab9 */ /* 0x000fe20000000800 */
[----:B------:R-:W-:Y:S01]  /*0b70*/  IMAD.MOV.U32 R2, RZ, RZ, RZ ;  /* 0x000000ffff027224 */ /* 0x000fe200078e00ff */
[----:B------:R-:W0:Y:S01]  /*0b80*/  I2F.U32.RP R4, UR5 ;  /* 0x0000000500047d06 */ /* 0x000e220008209000 */
[----:B------:R-:W-:Y:S01]  /*0b90*/  ISETP.NE.U32.AND P3, PT, RZ, UR5, PT ;  /* 0x00000005ff007c0c */ /* 0x000fe2000bf65070 */
[----:B------:R-:W-:-:S06]  /*0ba0*/  HFMA2.MMA R25, -RZ, RZ, 0, 0 ;  /* 0x00000000ff197435 */ /* 0x000fcc00000001ff */
[----:B0-----:R-:W0:Y:S02]  /*0bb0*/  MUFU.RCP R4, R4 ;  /* 0x0000000400047308 */ /* 0x001e240000001000 */
[----:B0-----:R-:W-:-:S06]  /*0bc0*/  VIADD R5, R4, 0xffffffe ;  /* 0x0ffffffe04057836 */ /* 0x001fcc0000000000 */
[----:B------:R-:W0:Y:S02]  /*0bd0*/  F2I.FTZ.U32.TRUNC.NTZ R3, R5 ;  /* 0x0000000500037305 */ /* 0x000e24000021f000 */
[----:B0-----:R-:W-:-:S05]  /*0be0*/  IADD3 R7, RZ, -R3, RZ ;  /* 0x80000003ff077210 */ /* 0x001fca0007ffe0ff */
        /* <DEDUP_REMOVED lines=11> */
.L_x_29100:
[----:B------:R-:W-:Y:S05]  /*0ca0*/  BSYNC B0 ;  /* 0x0000000000007941 */ /* 0x000fea0003800000 */
.L_x_29098:
        /* <DEDUP_REMOVED lines=12> */
[----:B------:R-:W-:Y:S05]  /*0d70*/  CALL.REL.NOINC `($__internal_44_$__cuda_sm20_rem_s64) ;  /* 0x0000004c00407944 */ /* 0x000fea0003c00000 */
[----:B------:R-:W-:-:S04]  /*0d80*/  ISETP.NE.U32.AND P0, PT, R6, RZ, PT ;  /* 0x000000ff0600720c */ /* 0x000fc80003f05070 */
[----:B------:R-:W-:Y:S01]  /*0d90*/  ISETP.NE.AND.EX P0, PT, R3, RZ, PT, P0 ;  /* 0x000000ff0300720c */ /* 0x000fe20003f05300 */
[----:B------:R-:W-:-:S12]  /*0da0*/  BRA `(.L_x_29105) ;  /* 0x00000000004c7947 */ /* 0x000fd80003800000 */
.L_x_29104:
        /* <DEDUP_REMOVED lines=19> */
.L_x_29105:
[----:B------:R-:W-:Y:S05]  /*0ee0*/  BSYNC B1 ;  /* 0x0000000000017941 */ /* 0x000fea0003800000 */
.L_x_29103:
[----:B------:R-:W-:-:S04]  /*0ef0*/  SEL R2, RZ, 0xffffffff, !P0 ;  /* 0xffffffffff027807 */ /* 0x000fc80004000000 */
[----:B------:R-:W-:-:S05]  /*0f00*/  IADD3 R24, P0, R2, R24, RZ ;  /* 0x0000001802187210 */ /* 0x000fca0007f1e0ff */
[----:B------:R-:W-:-:S08]  /*0f10*/  IMAD.X R25, R2, 0x1, R25, P0 ;  /* 0x0000000102197824 */ /* 0x000fd000000e0619 */
.L_x_29102:
[----:B------:R-:W-:Y:S05]  /*0f20*/  BSYNC B0 ;  /* 0x0000000000007941 */ /* 0x000fea0003800000 */
.L_x_29101:
[----:B------:R-:W-:Y:S01]  /*0f30*/  ULDC UR5, c[0x0][0x224] ;  /* 0x0000890000057ab9 */ /* 0x000fe20000000800 */
[----:B------:R-:W-:Y:S01]  /*0f40*/  BSSY B0, `(.L_x_29106) ;  /* 0x0000021000007945 */ /* 0x000fe20003800000 */
[----:B------:R-:W-:Y:S01]  /*0f50*/  LOP3.LUT R2, R23, UR5, RZ, 0xfc, !PT ;  /* 0x0000000517027c12 */ /* 0x000fe2000f8efcff */
[----:B------:R-:W-:Y:S02]  /*0f60*/  IMAD.MOV.U32 R20, RZ, RZ, R24 ;  /* 0x000000ffff147224 */ /* 0x000fe400078e0018 */
[----:B------:R-:W-:Y:S01]  /*0f70*/  IMAD.MOV.U32 R21, RZ, RZ, R25 ;  /* 0x000000ffff157224 */ /* 0x000fe200078e0019 */
[----:B------:R-:W-:-:S13]  /*0f80*/  ISETP.NE.U32.AND P0, PT, R2, RZ, PT ;  /* 0x000000ff0200720c */ /* 0x000fda0003f05070 */
[----:B------:R-:W-:Y:S05]  /*0f90*/  @!P0 BRA `(.L_x_29107) ;  /* 0x00000000001c8947 */ /* 0x000fea0003800000 */
[----:B------:R-:W-:Y:S01]  /*0fa0*/  MOV R7, R22 ;  /* 0x0000001600077202 */ /* 0x000fe20000000f00 */
[----:B------:R-:W-:Y:S01]  /*0fb0*/  IMAD.MOV.U32 R5, RZ, RZ, R23 ;  /* 0x000000ffff057224 */ /* 0x000fe200078e0017 */
[----:B------:R-:W-:-:S07]  /*0fc0*/  MOV R2, 0xfe0 ;  /* 0x00000fe000027802 */ /* 0x000fce0000000f00 */
[----:B------:R-:W-:Y:S05]  /*0fd0*/  CALL.REL.NOINC `($__internal_43_$__cuda_sm20_div_s64) ;  /* 0x00000044004c7944 */ /* 0x000fea0003c00000 */
[----:B------:R-:W-:Y:S02]  /*0fe0*/  IMAD.MOV.U32 R24, RZ, RZ, R4 ;  /* 0x000000ffff187224 */ /* 0x000fe400078e0004 */
[----:B------:R-:W-:Y:S01]  /*0ff0*/  IMAD.MOV.U32 R25, RZ, RZ, R6 ;  /* 0x000000ffff197224 */ /* 0x000fe200078e0006 */
[----:B------:R-:W-:Y:S06]  /*1000*/  BRA `(.L_x_29108) ;  /* 0x0000000000507947 */ /* 0x000fec0003800000 */
.L_x_29107:
[----:B------:R-:W-:Y:S01]  /*1010*/  ULDC UR5, c[0x0][0x220] ;  /* 0x0000880000057ab9 */ /* 0x000fe20000000800 */
[----:B------:R-:W-:Y:S01]  /*1020*/  HFMA2.MMA R2, -RZ, RZ, 0, 0 ;  /* 0x00000000ff027435 */ /* 0x000fe200000001ff */
[----:B------:R-:W0:Y:S01]  /*1030*/  I2F.U32.RP R4, UR5 ;  /* 0x0000000500047d06 */ /* 0x000e220008209000 */
[----:B------:R-:W-:Y:S01]  /*1040*/  ISETP.NE.U32.AND P3, PT, RZ, UR5, PT ;  /* 0x00000005ff007c0c */ /* 0x000fe2000bf65070 */
[----:B------:R-:W-:-:S06]  /*1050*/  IMAD.MOV.U32 R25, RZ, RZ, RZ ;  /* 0x000000ffff197224 */ /* 0x000fcc00078e00ff */
[----:B0-----:R-:W0:Y:S02]  /*1060*/  MUFU.RCP R4, R4 ;  /* 0x0000000400047308 */ /* 0x001e240000001000 */
[----:B0-----:R-:W-:-:S06]  /*1070*/  VIADD R5, R4, 0xffffffe ;  /* 0x0ffffffe04057836 */ /* 0x001fcc0000000000 */
        /* <DEDUP_REMOVED lines=13> */
.L_x_29108:
[----:B------:R-:W-:Y:S05]  /*1150*/  BSYNC B0 ;  /* 0x0000000000007941 */ /* 0x000fea0003800000 */
.L_x_29106:
        /* <DEDUP_REMOVED lines=9> */
[----:B------:R-:W-:Y:S01]  /*11f0*/  MOV R4, R22 ;  /* 0x0000001600047202 */ /* 0x000fe20000000f00 */
[----:B------:R-:W-:Y:S01]  /*1200*/  IMAD.MOV.U32 R5, RZ, RZ, R23 ;  /* 0x000000ffff057224 */ /* 0x000fe200078e0017 */
[----:B------:R-:W-:-:S07]  /*1210*/  MOV R2, 0x1230 ;  /* 0x0000123000027802 */ /* 0x000fce0000000f00 */
[----:B------:R-:W-:Y:S05]  /*1220*/  CALL.REL.NOINC `($__internal_44_$__cuda_sm20_rem_s64) ;  /* 0x0000004800147944 */ /* 0x000fea0003c00000 */
[----:B------:R-:W-:-:S04]  /*1230*/  ISETP.NE.U32.AND P0, PT, R6, RZ, PT ;  /* 0x000000ff0600720c */ /* 0x000fc80003f05070 */
[----:B------:R-:W-:Y:S01]  /*1240*/  ISETP.NE.AND.EX P0, PT, R3, RZ, PT, P0 ;  /* 0x000000ff0300720c */ /* 0x000fe20003f05300 */
[----:B------:R-:W-:-:S12]  /*1250*/  BRA `(.L_x_29113) ;  /* 0x00000000004c7947 */ /* 0x000fd80003800000 */
.L_x_29112:
        /* <DEDUP_REMOVED lines=13> */
[----:B------:R-:W-:-:S04]  /*1330*/  @P0 IADD3 R5, R5, -UR18, RZ ;  /* 0x8000001205050c10 */ /* 0x000fc8000fffe0ff */
[----:B------:R-:W-:-:S13]  /*1340*/  ISETP.GE.U32.AND P0, PT, R5, UR18, PT ;  /* 0x0000001205007c0c */ /* 0x000fda000bf06070 */
[----:B------:R-:W-:Y:S01]  /*1350*/  @P0 VIADD R5, R5, -UR18 ;  /* 0x8000001205050c36 */ /* 0x000fe20008000000 */
[----:B------:R-:W-:-:S04]  /*1360*/  @!P1 LOP3.LUT R5, RZ, UR18, RZ, 0x33, !PT ;  /* 0x00000012ff059c12 */ /* 0x000fc8000f8e33ff */
[----:B------:R-:W-:-:S04]  /*1370*/  ISETP.NE.U32.AND P0, PT, R5, RZ, PT ;  /* 0x000000ff0500720c */ /* 0x000fc80003f05070 */
[----:B------:R-:W-:-:S13]  /*1380*/  ISETP.NE.AND.EX P0, PT, RZ, RZ, PT, P0 ;  /* 0x000000ffff00720c */ /* 0x000fda0003f05300 */
.L_x_29113:
[----:B------:R-:W-:Y:S05]  /*1390*/  BSYNC B1 ;  /* 0x0000000000017941 */ /* 0x000fea0003800000 */
.L_x_29111:
[----:B------:R-:W-:-:S04]  /*13a0*/  SEL R2, RZ, 0xffffffff, !P0 ;  /* 0xffffffffff027807 */ /* 0x000fc80004000000 */
[----:B------:R-:W-:-:S05]  /*13b0*/  IADD3 R24, P0, R2, R24, RZ ;  /* 0x0000001802187210 */ /* 0x000fca0007f1e0ff */
[----:B------:R-:W-:-:S08]  /*13c0*/  IMAD.X R25, R2, 0x1, R25, P0 ;  /* 0x0000000102197824 */ /* 0x000fd000000e0619 */
.L_x_29110:
[----:B------:R-:W-:Y:S05]  /*13d0*/  BSYNC B0 ;  /* 0x0000000000007941 */ /* 0x000fea0003800000 */
.L_x_29109:
[----:B------:R-:W-:Y:S01]  /*13e0*/  ULDC UR5, c[0x0][0x224] ;  /* 0x0000890000057ab9 */ /* 0x000fe20000000800 */
[----:B------:R-:W-:Y:S01]  /*13f0*/  BSSY B0, `(.L_x_29114) ;  /* 0x0000021000007945 */ /* 0x000fe20003800000 */
[----:B------:R-:W-:Y:S01]  /*1400*/  LOP3.LUT R2, R9, UR5, RZ, 0xfc, !PT ;  /* 0x0000000509027c12 */ /* 0x000fe2000f8efcff */
[----:B------:R-:W-:Y:S02]  /*1410*/  IMAD.MOV.U32 R22, RZ, RZ, R24 ;  /* 0x000000ffff167224 */ /* 0x000fe400078e0018 */
[----:B------:R-:W-:Y:S01]  /*1420*/  IMAD.MOV.U32 R23, RZ, RZ, R25 ;  /* 0x000000ffff177224 */ /* 0x000fe200078e0019 */
[----:B------:R-:W-:-:S13]  /*1430*/  ISETP.NE.U32.AND P0, PT, R2, RZ, PT ;  /* 0x000000ff0200720c */ /* 0x000fda0003f05070 */
[----:B------:R-:W-:Y:S05]  /*1440*/  @!P0 BRA `(.L_x_29115) ;  /* 0x00000000001c8947 */ /* 0x000fea0003800000 */
[----:B------:R-:W-:Y:S01]  /*1450*/  IMAD.MOV.U32 R7, RZ, RZ, R8 ;  /* 0x000000ffff077224 */ /* 0x000fe200078e0008 */
[----:B------:R-:W-:Y:S02]  /*1460*/  MOV R5, R9 ;  /* 0x0000000900057202 */ /* 0x000fe40000000f00 */
[----:B------:R-:W-:-:S07]  /*1470*/  MOV R2, 0x1490 ;  /* 0x0000149000027802 */ /* 0x000fce0000000f00 */
[----:B------:R-:W-:Y:S05]  /*1480*/  CALL.REL.NOINC `($__internal_43_$__cuda_sm20_div_s64) ;  /* 0x0000004000207944 */ /* 0x000fea0003c00000 */
[----:B------:R-:W-:Y:S02]  /*1490*/  IMAD.MOV.U32 R24, RZ, RZ, R4 ;  /* 0x000000ffff187224 */ /* 0x000fe400078e0004 */
[----:B------:R-:W-:Y:S01]  /*14a0*/  IMAD.MOV.U32 R25, RZ, RZ, R6 ;  /* 0x000000ffff197224 */ /* 0x000fe200078e0006 */
[----:B------:R-:W-:Y:S06]  /*14b0*/  BRA `(.L_x_29116) ;  /* 0x0000000000507947 */ /* 0x000fec0003800000 */
.L_x_29115:
[----:B------:R-:W-:Y:S01]  /*14c0*/  ULDC UR5, c[0x0][0x220] ;  /* 0x0000880000057ab9 */ /* 0x000fe20000000800 */
[----:B------:R-:W-:Y:S01]  /*14d0*/  IMAD.MOV.U32 R2, RZ, RZ, RZ ;  /* 0x000000ffff027224 */ /* 0x000fe200078e00ff */
        /* <DEDUP_REMOVED lines=18> */
.L_x_29116:
[----:B------:R-:W-:Y:S05]  /*1600*/  BSYNC B0 ;  /* 0x0000000000007941 */ /* 0x000fea0003800000 */
.L_x_29114:
        /* <DEDUP_REMOVED lines=12> */
[----:B------:R-:W-:Y:S05]  /*16d0*/  CALL.REL.NOINC `($__internal_44_$__cuda_sm20_rem_s64) ;  /* 0x0000004000e87944 */ /* 0x000fea0003c00000 */
[----:B------:R-:W-:-:S04]  /*16e0*/  ISETP.NE.U32.AND P0, PT, R6, RZ, PT ;  /* 0x000000ff0600720c */ /* 0x000fc80003f05070 */
[----:B------:R-:W-:Y:S01]  /*16f0*/  ISETP.NE.AND.EX P0, PT, R3, RZ, PT, P0 ;  /* 0x000000ff0300720c */ /* 0x000fe20003f05300 */
[----:B------:R-:W-:-:S12]  /*1700*/  BRA `(.L_x_29121) ;  /* 0x00000000004c7947 */ /* 0x000fd80003800000 */
.L_x_29120:
        /* <DEDUP_REMOVED lines=19> */
.L_x_29121:
[----:B------:R-:W-:Y:S05]  /*1840*/  BSYNC B1 ;  /* 0x0000000000017941 */ /* 0x000fea0003800000 */
.L_x_29119:
[----:B------:R-:W-:-:S04]  /*1850*/  SEL R2, RZ, 0xffffffff, !P0 ;  /* 0xffffffffff027807 */ /* 0x000fc80004000000 */
[----:B------:R-:W-:-:S05]  /*1860*/  IADD3 R24, P0, R2, R24, RZ ;  /* 0x0000001802187210 */ /* 0x000fca0007f1e0ff */
[----:B------:R-:W-:-:S08]  /*1870*/  IMAD.X R25, R2, 0x1, R25, P0 ;  /* 0x0000000102197824 */ /* 0x000fd000000e0619 */
.L_x_29118:
[----:B------:R-:W-:Y:S05]  /*1880*/  BSYNC B0 ;  /* 0x0000000000007941 */ /* 0x000fea0003800000 */
.L_x_29117:
        /* <DEDUP_REMOVED lines=8> */
[----:B------:R-:W-:Y:S01]  /*1910*/  MOV R2, 0x1940 ;  /* 0x0000194000027802 */ /* 0x000fe20000000f00 */
[----:B------:R-:W-:-:S07]  /*1920*/  IMAD.MOV.U32 R5, RZ, RZ, R11 ;  /* 0x000000ffff057224 */ /* 0x000fce00078e000b */
[----:B------:R-:W-:Y:S05]  /*1930*/  CALL.REL.NOINC `($__internal_43_$__cuda_sm20_div_s64) ;  /* 0x0000003800f47944 */ /* 0x000fea0003c00000 */
[----:B------:R-:W-:Y:S01]  /*1940*/  MOV R24, R4 ;  /* 0x0000000400187202 */ /* 0x000fe20000000f00 */
[----:B------:R-:W-:Y:S01]  /*1950*/  IMAD.MOV.U32 R25, RZ, RZ, R6 ;  /* 0x000000ffff197224 */ /* 0x000fe200078e0006 */
[----:B------:R-:W-:Y:S06]  /*1960*/  BRA `(.L_x_29124) ;  /* 0x0000000000507947 */ /* 0x000fec0003800000 */
.L_x_29123:
        /* <DEDUP_REMOVED lines=15> */
[----:B------:R-:W-:Y:S01]  /*1a60*/  @P1 IADD3 R2, R2, -UR5, RZ ;  /* 0x8000000502021c10 */ /* 0x000fe2000fffe0ff */
[----:B------:R-:W-:-:S03]  /*1a70*/  @P1 VIADD R24, R24, 0x1 ;  /* 0x0000000118181836 */ /* 0x000fc60000000000 */
[----:B------:R-:W-:-:S13]  /*1a80*/  ISETP.GE.U32.AND P2, PT, R2, UR5, PT ;  /* 0x0000000502007c0c */ /* 0x000fda000bf46070 */
[----:B------:R-:W-:Y:S01]  /*1a90*/  @P2 VIADD R24, R24, 0x1 ;  /* 0x0000000118182836 */ /* 0x000fe20000000000 */
[----:B------:R-:W-:-:S07]  /*1aa0*/  @!P3 LOP3.LUT R24, RZ, UR5, RZ, 0x33, !PT ;  /* 0x00000005ff18bc12 */ /* 0x000fce000f8e33ff */
.L_x_29124:
[----:B------:R-:W-:Y:S05]  /*1ab0*/  BSYNC B0 ;  /* 0x0000000000007941 */ /* 0x000fea0003800000 */
.L_x_29122:
        /* <DEDUP_REMOVED lines=16> */
.L_x_29128:
        /* <DEDUP_REMOVED lines=19> */
.L_x_29129:
[----:B------:R-:W-:Y:S05]  /*1cf0*/  BSYNC B1 ;  /* 0x0000000000017941 */ /* 0x000fea0003800000 */
.L_x_29127:
[----:B------:R-:W-:-:S04]  /*1d00*/  SEL R2, RZ, 0xffffffff, !P0 ;  /* 0xffffffffff027807 */ /* 0x000fc80004000000 */
[----:B------:R-:W-:-:S04]  /*1d10*/  IADD3 R24, P0, R2, R24, RZ ;  /* 0x0000001802187210 */ /* 0x000fc80007f1e0ff */
[----:B------:R-:W-:-:S09]  /*1d20*/  IADD3.X R25, R2, R25, RZ, P0, !PT ;  /* 0x0000001902197210 */ /* 0x000fd200007fe4ff */
.L_x_29126:
[----:B------:R-:W-:Y:S05]  /*1d30*/  BSYNC B0 ;  /* 0x0000000000007941 */ /* 0x000fea0003800000 */
.L_x_29125:
        /* <DEDUP_REMOVED lines=11> */
[----:B------:R-:W-:Y:S01]  /*1df0*/  IMAD.MOV.U32 R24, RZ, RZ, R4 ;  /* 0x000000ffff187224 */ /* 0x000fe200078e0004 */
[----:B------:R-:W-:Y:S01]  /*1e00*/  MOV R25, R6 ;  /* 0x0000000600197202 */ /* 0x000fe20000000f00 */
[----:B------:R-:W-:Y:S06]  /*1e10*/  BRA `(.L_x_29132) ;  /* 0x0000000000507947 */ /* 0x000fec0003800000 */
.L_x_29131:
        /* <DEDUP_REMOVED lines=20> */
.L_x_29132:
[----:B------:R-:W-:Y:S05]  /*1f60*/  BSYNC B0 ;  /* 0x0000000000007941 */ /* 0x000fea0003800000 */
.L_x_29130:
        /* <DEDUP_REMOVED lines=16> */
.L_x_29136:
        /* <DEDUP_REMOVED lines=19> */
.L_x_29137:
[----:B------:R-:W-:Y:S05]  /*21a0*/  BSYNC B1 ;  /* 0x0000000000017941 */ /* 0x000fea0003800000 */
.L_x_29135:
[----:B------:R-:W-:-:S04]  /*21b0*/  SEL R2, RZ, 0xffffffff, !P0 ;  /* 0xffffffffff027807 */ /* 0x000fc80004000000 */
[----:B------:R-:W-:-:S05]  /*21c0*/  IADD3 R24, P0, R2, R24, RZ ;  /* 0x0000001802187210 */ /* 0x000fca0007f1e0ff */
[----:B------:R-:W-:-:S08]  /*21d0*/  IMAD.X R25, R2, 0x1, R25, P0 ;  /* 0x0000000102197824 */ /* 0x000fd000000e0619 */
.L_x_29134:
[----:B------:R-:W-:Y:S05]  /*21e0*/  BSYNC B0 ;  /* 0x0000000000007941 */ /* 0x000fea0003800000 */
.L_x_29133:
        /* <DEDUP_REMOVED lines=14> */
.L_x_29139:
        /* <DEDUP_REMOVED lines=20> */
.L_x_29140:
[----:B------:R-:W-:Y:S05]  /*2410*/  BSYNC B0 ;  /* 0x0000000000007941 */ /* 0x000fea0003800000 */
.L_x_29138:
        /* <DEDUP_REMOVED lines=16> */
.L_x_29144:
        /* <DEDUP_REMOVED lines=19> */
.L_x_29145:
[----:B------:R-:W-:Y:S05]  /*2650*/  BSYNC B1 ;  /* 0x0000000000017941 */ /* 0x000fea0003800000 */
.L_x_29143:
[----:B------:R-:W-:-:S04]  /*2660*/  SEL R2, RZ, 0xffffffff, !P0 ;  /* 0xffffffffff027807 */ /* 0x000fc80004000000 */
[----:B------:R-:W-:-:S05]  /*2670*/  IADD3 R24, P0, R2, R24, RZ ;  /* 0x0000001802187210 */ /* 0x000fca0007f1e0ff */
[----:B------:R-:W-:-:S08]  /*2680*/  IMAD.X R25, R2, 0x1, R25, P0 ;  /* 0x0000000102197824 */ /* 0x000fd000000e0619 */
.L_x_29142:
[----:B------:R-:W-:Y:S05]  /*2690*/  BSYNC B0 ;  /* 0x0000000000007941 */ /* 0x000fea0003800000 */
.L_x_29141:
[----:B------:R-:W-:Y:S01]  /*26a0*/  ULDC.64 UR6, c[0x0][0x228] ;  /* 0x00008a0000067ab9 */ /* 0x000fe20000000a00 */
[----:B------:R-:W-:Y:S01]  /*26b0*/  IMAD.MOV.U32 R14, RZ, RZ, R24 ;  /* 0x000000ffff0e7224 */ /* 0x000fe200078e0018 */
[----:B------:R-:W-:Y:S01]  /*26c0*/  UIMAD.WIDE.U32 UR6, UR4, 0x8, UR6 ;  /* 0x00000008040678a5 */ /* 0x000fe2000f8e0006 */
[----:B------:R-:W-:-:S05]  /*26d0*/  IMAD.MOV.U32 R15, RZ, RZ, R25 ;  /* 0x000000ffff0f7224 */ /* 0x000fca00078e0019 */
[----:B------:R-:W-:Y:S01]  /*26e0*/  MOV R3, UR7 ;  /* 0x0000000700037c02 */ /* 0x000fe20008000f00 */
[----:B------:R-:W-:-:S04]  /*26f0*/  IMAD.U32 R2, RZ, RZ, UR6 ;  /* 0x00000006ff027e24 */ /* 0x000fc8000f8e00ff */
[----:B------:R-:W-:-:S05]  /*2700*/  IMAD.WIDE R2, R0, 0x10, R2 ;  /* 0x0000001000027825 */ /* 0x000fca00078e0202 */
[----:B------:R-:W-:Y:S04]  /*2710*/  STG.E.128 desc[UR14][R2.64], R16 ;  /* 0x0000001002007986 */ /* 0x000fe8000c101d0e */
[----:B------:R-:W-:Y:S04]  /*2720*/  STG.E.128 desc[UR14][R2.64+0x800], R20 ;  /* 0x0008001402007986 */ /* 0x000fe8000c101d0e */
[----:B------:R-:W-:Y:S04]  /*2730*/  STG.E.128 desc[UR14][R2.64+0x1000], R8 ;  /* 0x0010000802007986 */ /* 0x000fe8000c101d0e */
[----:B------:R-:W-:Y:S01]  /*2740*/  STG.E.128 desc[UR14][R2.64+0x1800], R12 ;  /* 0x0018000c02007986 */ /* 0x000fe2000c101d0e */
[----:B------:R-:W-:Y:S05]  /*2750*/  EXIT ;  /* 0x000000000000794d */ /* 0x000fea0003800000 */
.L_x_29081:
[----:B------:R-:W0:Y:S01]  /*2760*/  S2R R0, SR_TID.X ;  /* 0x0000000000007919 */ /* 0x000e220000002100 */
[----:B------:R-:W-:Y:S02]  /*2770*/  CS2R R14, SRZ ;  /* 0x00000000000e7805 */ /* 0x000fe4000001ff00 */
[----:B0-----:R-:W-:Y:S01]  /*2780*/  ISETP.GE.AND P0, PT, R0, UR5, PT ;  /* 0x0000000500007c0c */ /* 0x001fe2000bf06270 */
[----:B------:R-:W-:-:S12]  /*2790*/  IMAD.MOV.U32 R12, RZ, RZ, R0 ;  /* 0x000000ffff0c7224 */ /* 0x000fd800078e0000 */
[----:B------:R-:W-:-:S05]  /*27a0*/  @!P0 VIADD R0, R12, 0x80 ;  /* 0x000000800c008836 */ /* 0x000fca0000000000 */
[----:B------:R-:W-:-:S13]  /*27b0*/  ISETP.GE.AND P6, PT, R0, UR5, PT ;  /* 0x0000000500007c0c */ /* 0x000fda000bfc6270 */
[C---:B------:R-:W-:Y:S01]  /*27c0*/  @!P6 VIADD R3, R0.reuse, UR4 ;  /* 0x000000040003ec36 */ /* 0x040fe20008000000 */
[----:B------:R-:W-:Y:S01]  /*27d0*/  @!P6 IADD3 R0, R0, 0x80, RZ ;  /* 0x000000800000e810 */ /* 0x000fe20007ffe0ff */
[----:B------:R-:W0:Y:S03]  /*27e0*/  @!P6 LDC.64 R8, c[0x0][0x230] ;  /* 0x00008c00ff08eb82 */ /* 0x000e260000000a00 */
[----:B------:R-:W-:-:S13]  /*27f0*/  ISETP.GE.AND P5, PT, R0, UR5, PT ;  /* 0x0000000500007c0c */ /* 0x000fda000bfa6270 */
[C---:B------:R-:W-:Y:S01]  /*2800*/  @!P5 VIADD R13, R0.reuse, UR4 ;  /* 0x00000004000ddc36 */ /* 0x040fe20008000000 */
[----:B------:R-:W1:Y:S01]  /*2810*/  @!P5 LDC.64 R10, c[0x0][0x230] ;  /* 0x00008c00ff0adb82 */ /* 0x000e620000000a00 */
[----:B------:R-:W-:-:S05]  /*2820*/  @!P5 VIADD R0, R0, 0x80 ;  /* 0x000000800000d836 */ /* 0x000fca0000000000 */
[C---:B------:R-:W-:Y:S01]  /*2830*/  ISETP.GE.AND P4, PT, R0.reuse, UR5, PT ;  /* 0x0000000500007c0c */ /* 0x040fe2000bf86270 */
[----:B0-----:R-:W-:Y:S02]  /*2840*/  @!P6 IMAD.WIDE.U32 R8, R3, 0x8, R8 ;  /* 0x000000080308e825 */ /* 0x001fe400078e0008 */
[----:B------:R-:W0:Y:S03]  /*2850*/  @!P0 LDC.64 R2, c[0x0][0x230] ;  /* 0x00008c00ff028b82 */ /* 0x000e260000000a00 */
[----:B------:R2:W5:Y:S07]  /*2860*/  @!P6 LDG.E.64 R14, desc[UR14][R8.64] ;  /* 0x0000000e080ee981 */ /* 0x00056e000c1e1b00 */
[C---:B------:R-:W-:Y:S01]  /*2870*/  @!P4 VIADD R19, R0.reuse, UR4 ;  /* 0x000000040013cc36 */ /* 0x040fe20008000000 */
[----:B------:R-:W3:Y:S01]  /*2880*/  @!P4 LDC.64 R16, c[0x0][0x230] ;  /* 0x00008c00ff10cb82 */ /* 0x000ee20000000a00 */
[----:B------:R-:W-:-:S05]  /*2890*/  @!P4 VIADD R0, R0, 0x80 ;  /* 0x000000800000c836 */ /* 0x000fca0000000000 */
[----:B------:R-:W-:-:S13]  /*28a0*/  ISETP.GE.AND P3, PT, R0, UR5, PT ;  /* 0x0000000500007c0c */ /* 0x000fda000bf66270 */
[C---:B------:R-:W-:Y:S01]  /*28b0*/  @!P3 VIADD R25, R0.reuse, UR4 ;  /* 0x000000040019bc36 */ /* 0x040fe20008000000 */
[----:B------:R-:W-:Y:S01]  /*28c0*/  @!P3 IADD3 R0, R0, 0x80, RZ ;  /* 0x000000800000b810 */ /* 0x000fe20007ffe0ff */
[----:B------:R-:W2:Y:S03]  /*28d0*/  @!P3 LDC.64 R20, c[0x0][0x230] ;  /* 0x00008c00ff14bb82 */ /* 0x000ea60000000a00 */
[----:B------:R-:W-:-:S13]  /*28e0*/  ISETP.GE.AND P2, PT, R0, UR5, PT ;  /* 0x0000000500007c0c */ /* 0x000fda000bf46270 */
[C---:B------:R-:W-:Y:S01]  /*28f0*/  @!P2 VIADD R31, R0.reuse, UR4 ;  /* 0x00000004001fac36 */ /* 0x040fe20008000000 */
[----:B------:R-:W4:Y:S01]  /*2900*/  @!P2 LDC.64 R22, c[0x0][0x230] ;  /* 0x00008c00ff16ab82 */ /* 0x000f220000000a00 */
[----:B------:R-:W-:-:S05]  /*2910*/  @!P2 VIADD R0, R0, 0x80 ;  /* 0x000000800000a836 */ /* 0x000fca0000000000 */
[----:B------:R-:W-:-:S13]  /*2920*/  ISETP.GE.AND P1, PT, R0, UR5, PT ;  /* 0x0000000500007c0c */ /* 0x000fda000bf26270 */
[C---:B------:R-:W-:Y:S01]  /*2930*/  @!P1 VIADD R33, R0.reuse, UR4 ;  /* 0x0000000400219c36 */ /* 0x040fe20008000000 */
[----:B------:R-:W0:Y:S01]  /*2940*/  @!P1 LDC.64 R6, c[0x0][0x230] ;  /* 0x00008c00ff069b82 */ /* 0x000e220000000a00 */
[----:B------:R-:W-:-:S05]  /*2950*/  @!P1 VIADD R0, R0, 0x80 ;  /* 0x0000008000009836 */ /* 0x000fca0000000000 */
[----:B------:R-:W-:-:S13]  /*2960*/  ISETP.GE.AND P6, PT, R0, UR5, PT ;  /* 0x0000000500007c0c */ /* 0x000fda000bfc6270 */
[----:B------:R-:W0:Y:S01]  /*2970*/  @!P6 LDC.64 R4, c[0x0][0x230] ;  /* 0x00008c00ff04eb82 */ /* 0x000e220000000a00 */
[----:B------:R-:W-:Y:S02]  /*2980*/  CS2R R28, SRZ ;  /* 0x00000000001c7805 */ /* 0x000fe4000001ff00 */
[----:B------:R-:W-:Y:S01]  /*2990*/  CS2R R26, SRZ ;  /* 0x00000000001a7805 */ /* 0x000fe2000001ff00 */
[----:B-1----:R-:W-:Y:S01]  /*29a0*/  @!P5 IMAD.WIDE.U32 R10, R13, 0x8, R10 ;  /* 0x000000080d0ad825 */ /* 0x002fe200078e000a */
[----:B------:R-:W-:-:S03]  /*29b0*/  @!P0 IADD3 R13, R12, UR4, RZ ;  /* 0x000000040c0d8c10 */ /* 0x000fc6000fffe0ff */
[----:B---3--:R-:W-:Y:S01]  /*29c0*/  @!P4 IMAD.WIDE.U32 R18, R19, 0x8, R16 ;  /* 0x000000081312c825 */ /* 0x008fe200078e0010 */
[----:B------:R1:W5:Y:S03]  /*29d0*/  @!P5 LDG.E.64 R28, desc[UR14][R10.64] ;  /* 0x0000000e0a1cd981 */ /* 0x000366000c1e1b00 */
[----:B------:R-:W-:Y:S01]  /*29e0*/  @!P6 VIADD R17, R0, UR4 ;  /* 0x000000040011ec36 */ /* 0x000fe20008000000 */
[----:B------:R3:W5:Y:S01]  /*29f0*/  @!P4 LDG.E.64 R26, desc[UR14][R18.64] ;  /* 0x0000000e121ac981 */ /* 0x000762000c1e1b00 */
[----:B--2---:R-:W-:Y:S01]  /*2a00*/  @!P3 IMAD.WIDE.U32 R8, R25, 0x8, R20 ;  /* 0x000000081908b825 */ /* 0x004fe200078e0014 */
[----:B------:R-:W-:-:S03]  /*2a10*/  CS2R R20, SRZ ;  /* 0x0000000000147805 */ /* 0x000fc6000001ff00 */
[----:B----4-:R-:W-:Y:S01]  /*2a20*/  @!P2 IMAD.WIDE.U32 R24, R31, 0x8, R22 ;  /* 0x000000081f18a825 */ /* 0x010fe200078e0016 */
[----:B------:R-:W-:Y:S02]  /*2a30*/  CS2R R22, SRZ ;  /* 0x0000000000167805 */ /* 0x000fe4000001ff00 */
[----:B-1----:R-:W-:Y:S01]  /*2a40*/  CS2R R10, SRZ ;  /* 0x00000000000a7805 */ /* 0x002fe2000001ff00 */
[----:B------:R1:W5:Y:S01]  /*2a50*/  @!P3 LDG.E.64 R20, desc[UR14][R8.64] ;  /* 0x0000000e0814b981 */ /* 0x000362000c1e1b00 */
[----:B0-----:R-:W-:Y:S01]  /*2a60*/  @!P1 IMAD.WIDE.U32 R6, R33, 0x8, R6 ;  /* 0x0000000821069825 */ /* 0x001fe200078e0006 */
[----:B---3--:R-:W-:Y:S02]  /*2a70*/  CS2R R18, SRZ ;  /* 0x0000000000127805 */ /* 0x008fe4000001ff00 */
[----:B------:R1:W5:Y:S01]  /*2a80*/  @!P2 LDG.E.64 R22, desc[UR14][R24.64] ;  /* 0x0000000e1816a981 */ /* 0x000362000c1e1b00 */
[----:B------:R-:W-:Y:S01]  /*2a90*/  @!P6 IMAD.WIDE.U32 R4, R17, 0x8, R4 ;  /* 0x000000081104e825 */ /* 0x000fe200078e0004 */
[----:B------:R-:W-:-:S03]  /*2aa0*/  CS2R R16, SRZ ;  /* 0x0000000000107805 */ /* 0x000fc6000001ff00 */
[----:B------:R-:W-:Y:S01]  /*2ab0*/  @!P0 IMAD.WIDE.U32 R2, R13, 0x8, R2 ;  /* 0x000000080d028825 */ /* 0x000fe200078e0002 */
[----:B------:R1:W5:Y:S04]  /*2ac0*/  @!P6 LDG.E.64 R18, desc[UR14][R4.64] ;  /* 0x0000000e0412e981 */ /* 0x000368000c1e1b00 */
[----:B------:R1:W5:Y:S04]  /*2ad0*/  @!P1 LDG.E.64 R16, desc[UR14][R6.64] ;  /* 0x0000000e06109981 */ /* 0x000368000c1e1b00 */
[----:B------:R1:W5:Y:S01]  /*2ae0*/  @!P0 LDG.E.64 R10, desc[UR14][R2.64] ;  /* 0x0000000e020a8981 */ /* 0x000362000c1e1b00 */
[----:B------:R-:W-:Y:S04]  /*2af0*/  BSSY B0, `(.L_x_29146) ;  /* 0x0000049000007945 */ /* 0x000fe80003800000 */
[----:B------:R-:W-:Y:S05]  /*2b00*/  @P0 BRA `(.L_x_29147) ;  /* 0x00000004001c0947 */ /* 0x000fea0003800000 */
[----:B------:R-:W-:Y:S01]  /*2b10*/  ULDC UR6, c[0x0][0x224] ;  /* 0x0000890000067ab9 */ /* 0x000fe20000000800 */
[----:B------:R-:W-:Y:S01]  /*2b20*/  BSSY B1, `(.L_x_29148) ;  /* 0x000001f000017945 */ /* 0x000fe20003800000 */
[----:B-----5:R-:W-:-:S04]  /*2b30*/  LOP3.LUT R0, R11, UR6, RZ, 0xfc, !PT ;  /* 0x000000060b007c12 */ /* 0x020fc8000f8efcff */
[----:B------:R-:W-:-:S13]  /*2b40*/  ISETP.NE.U32.AND P3, PT, R0, RZ, PT ;  /* 0x000000ff0000720c */ /* 0x000fda0003f65070 */
[----:B------:R-:W-:Y:S05]  /*2b50*/  @!P3 BRA `(.L_x_29149) ;  /* 0x00000000001cb947 */ /* 0x000fea0003800000 */
[----:B-1----:R-:W-:Y:S01]  /*2b60*/  IMAD.MOV.U32 R7, RZ, RZ, R10 ;  /* 0x000000ffff077224 */ /* 0x002fe200078e000a */
[----:B------:R-:W-:Y:S01]  /*2b70*/  MOV R2, 0x2ba0 ;  /* 0x00002ba000027802 */ /* 0x000fe20000000f00 */
[----:B------:R-:W-:-:S07]  /*2b80*/  IMAD.MOV.U32 R5, RZ, RZ, R11 ;  /* 0x000000ffff057224 */ /* 0x000fce00078e000b */
[----:B------:R-:W-:Y:S05]  /*2b90*/  CALL.REL.NOINC `($__internal_43_$__cuda_sm20_div_s64) ;  /* 0x00000028005c7944 */ /* 0x000fea0003c00000 */
[----:B------:R-:W-:Y:S02]  /*2ba0*/  IMAD.MOV.U32 R8, RZ, RZ, R4 ;  /* 0x000000ffff087224 */ /* 0x000fe400078e0004 */
[----:B------:R-:W-:Y:S01]  /*2bb0*/  IMAD.MOV.U32 R9, RZ, RZ, R6 ;  /* 0x000000ffff097224 */ /* 0x000fe200078e0006 */
[----:B------:R-:W-:Y:S06]  /*2bc0*/  BRA `(.L_x_29150) ;  /* 0x0000000000507947 */ /* 0x000fec0003800000 */
.L_x_29149:
[----:B------:R-:W-:Y:S01]  /*2bd0*/  ULDC UR6, c[0x0][0x220] ;  /* 0x0000880000067ab9 */ /* 0x000fe20000000800 */
[----:B-1----:R-:W-:Y:S01]  /*2be0*/  MOV R9, RZ ;  /* 0x000000ff00097202 */ /* 0x002fe20000000f00 */
        /* <DEDUP_REMOVED lines=18> */
.L_x_29150:
[----:B------:R-:W-:Y:S05]  /*2d10*/  BSYNC B1 ;  /* 0x0000000000017941 */ /* 0x000fea0003800000 */
.L_x_29148:
        /* <DEDUP_REMOVED lines=15> */
.L_x_29152:
        /* <DEDUP_REMOVED lines=19> */
.L_x_29153:
[----:B------:R-:W-:Y:S05]  /*2f40*/  BSYNC B1 ;  /* 0x0000000000017941 */ /* 0x000fea0003800000 */
.L_x_29151:
[----:B------:R-:W-:-:S04]  /*2f50*/  SEL R0, RZ, 0xffffffff, !P1 ;  /* 0xffffffffff007807 */ /* 0x000fc80004800000 */
[----:B------:R-:W-:-:S05]  /*2f60*/  IADD3 R8, P1, R0, R8, RZ ;  /* 0x0000000800087210 */ /* 0x000fca0007f3e0ff */
[----:B------:R-:W-:-:S08]  /*2f70*/  IMAD.X R9, R0, 0x1, R9, P1 ;  /* 0x0000000100097824 */ /* 0x000fd000008e0609 */
.L_x_29147:
[----:B------:R-:W-:Y:S05]  /*2f80*/  BSYNC B0 ;  /* 0x0000000000007941 */ /* 0x000fea0003800000 */
.L_x_29146:
[----:B------:R-:W-:Y:S01]  /*2f90*/  VIADD R0, R12, 0x80 ;  /* 0x000000800c007836 */ /* 0x000fe20000000000 */
[----:B------:R-:W-:Y:S04]  /*2fa0*/  BSSY B0, `(.L_x_29154) ;  /* 0x000004a000007945 */ /* 0x000fe80003800000 */
[----:B------:R-:W-:-:S13]  /*2fb0*/  ISETP.GE.AND P1, PT, R0, UR5, PT ;  /* 0x0000000500007c0c */ /* 0x000fda000bf26270 */
[----:B------:R-:W-:Y:S05]  /*2fc0*/  @P1 BRA `(.L_x_29155) ;  /* 0x00000004001c1947 */ /* 0x000fea0003800000 */
[----:B------:R-:W-:Y:S01]  /*2fd0*/  ULDC UR6, c[0x0][0x224] ;  /* 0x0000890000067ab9 */ /* 0x000fe20000000800 */
[----:B------:R-:W-:Y:S01]  /*2fe0*/  BSSY B1, `(.L_x_29156) ;  /* 0x000001f000017945 */ /* 0x000fe20003800000 */
[----:B-1---5:R-:W-:-:S04]  /*2ff0*/  LOP3.LUT R2, R15, UR6, RZ, 0xfc, !PT ;  /* 0x000000060f027c12 */ /* 0x022fc8000f8efcff */
        /* <DEDUP_REMOVED lines=9> */
.L_x_29157:
        /* <DEDUP_REMOVED lines=20> */
.L_x_29158:
[----:B------:R-:W-:Y:S05]  /*31d0*/  BSYNC B1 ;  /* 0x0000000000017941 */ /* 0x000fea0003800000 */
.L_x_29156:
        /* <DEDUP_REMOVED lines=15> */
.L_x_29160:
        /* <DEDUP_REMOVED lines=19> */
.L_x_29161:
[----:B------:R-:W-:Y:S05]  /*3400*/  BSYNC B1 ;  /* 0x0000000000017941 */ /* 0x000fea0003800000 */
.L_x_29159:
[----:B------:R-:W-:-:S04]  /*3410*/  SEL R2, RZ, 0xffffffff, !P1 ;  /* 0xffffffffff027807 */ /* 0x000fc80004800000 */
[----:B------:R-:W-:-:S05]  /*3420*/  IADD3 R10, P1, R2, R10, RZ ;  /* 0x0000000a020a7210 */ /* 0x000fca0007f3e0ff */
[----:B------:R-:W-:-:S08]  /*3430*/  IMAD.X R11, R2, 0x1, R11, P1 ;  /* 0x00000001020b7824 */ /* 0x000fd000008e060b */
.L_x_29155:
[----:B------:R-:W-:Y:S05]  /*3440*/  BSYNC B0 ;  /* 0x0000000000007941 */ /* 0x000fea0003800000 */
.L_x_29154:
[----:B-1----:R-:W-:Y:S01]  /*3450*/  VIADD R2, R12, 0x100 ;  /* 0x000001000c027836 */ /* 0x002fe20000000000 */
[----:B------:R-:W-:Y:S04]  /*3460*/  BSSY B0, `(.L_x_29162) ;  /* 0x000004a000007945 */ /* 0x000fe80003800000 */
[----:B------:R-:W-:-:S13]  /*3470*/  ISETP.GE.AND P1, PT, R2, UR5, PT ;  /* 0x0000000502007c0c */ /* 0x000fda000bf26270 */
        /* <DEDUP_REMOVED lines=13> */
.L_x_29165:
        /* <DEDUP_REMOVED lines=20> */
.L_x_29166:
[----:B------:R-:W-:Y:S05]  /*3690*/  BSYNC B1 ;  /* 0x0000000000017941 */ /* 0x000fea0003800000 */
.L_x_29164:
        /* <DEDUP_REMOVED lines=15> */
.L_x_29168:
        /* <DEDUP_REMOVED lines=19> */
.L_x_29169:
[----:B------:R-:W-:Y:S05]  /*38c0*/  BSYNC B1 ;  /* 0x0000000000017941 */ /* 0x000fea0003800000 */
.L_x_29167:
[----:B------:R-:W-:-:S04]  /*38d0*/  SEL R2, RZ, 0xffffffff, !P1 ;  /* 0xffffffffff027807 */ /* 0x000fc80004800000 */
[----:B------:R-:W-:-:S05]  /*38e0*/  IADD3 R14, P1, R2, R14, RZ ;  /* 0x0000000e020e7210 */ /* 0x000fca0007f3e0ff */
[----:B------:R-:W-:-:S08]  /*38f0*/  IMAD.X R15, R2, 0x1, R15, P1 ;  /* 0x00000001020f7824 */ /* 0x000fd000008e060f */
.L_x_29163:
[----:B------:R-:W-:Y:S05]  /*3900*/  BSYNC B0 ;  /* 0x0000000000007941 */ /* 0x000fea0003800000 */
.L_x_29162:
[----:B------:R-:W-:Y:S01]  /*3910*/  IADD3 R2, R12, 0x180, RZ ;  /* 0x000001800c027810 */ /* 0x000fe20007ffe0ff */
[----:B------:R-:W-:Y:S01]  /*3920*/  BSSY B0, `(.L_x_29170) ;  /* 0x000004c000007945 */ /* 0x000fe20003800000 */
[----:B-----5:R-:W-:Y:S02]  /*3930*/  IMAD.MOV.U32 R28, RZ, RZ, R14 ;  /* 0x000000ffff1c7224 */ /* 0x020fe400078e000e */
[----:B------:R-:W-:Y:S01]  /*3940*/  ISETP.GE.AND P1, PT, R2, UR5, PT ;  /* 0x0000000502007c0c */ /* 0x000fe2000bf26270 */
[----:B------:R-:W-:-:S12]  /*3950*/  IMAD.MOV.U32 R29, RZ, RZ, R15 ;  /* 0x000000ffff1d7224 */ /* 0x000fd800078e000f */
        /* <DEDUP_REMOVED lines=13> */
.L_x_29173:
        /* <DEDUP_REMOVED lines=20> */
.L_x_29174:
[----:B------:R-:W-:Y:S05]  /*3b70*/  BSYNC B1 ;  /* 0x0000000000017941 */ /* 0x000fea0003800000 */
.L_x_29172:
        /* <DEDUP_REMOVED lines=15> */
.L_x_29176:
        /* <DEDUP_REMOVED lines=19> */
.L_x_29177:
[----:B------:R-:W-:Y:S05]  /*3da0*/  BSYNC B1 ;  /* 0x0000000000017941 */ /* 0x000fea0003800000 */
.L_x_29175:
[----:B------:R-:W-:-:S04]  /*3db0*/  SEL R2, RZ, 0xffffffff, !P1 ;  /* 0xffffffffff027807 */ /* 0x000fc80004800000 */
[----:B------:R-:W-:-:S05]  /*3dc0*/  IADD3 R14, P1, R2, R14, RZ ;  /* 0x0000000e020e7210 */ /* 0x000fca0007f3e0ff */
[----:B------:R-:W-:-:S08]  /*3dd0*/  IMAD.X R15, R2, 0x1, R15, P1 ;  /* 0x00000001020f7824 */ /* 0x000fd000008e060f */
.L_x_29171:
[----:B------:R-:W-:Y:S05]  /*3de0*/  BSYNC B0 ;  /* 0x0000000000007941 */ /* 0x000fea0003800000 */
.L_x_29170:
[----:B------:R-:W-:Y:S01]  /*3df0*/  IADD3 R2, R12, 0x200, RZ ;  /* 0x000002000c027810 */ /* 0x000fe20007ffe0ff */
[----:B------:R-:W-:Y:S01]  /*3e00*/  BSSY B0, `(.L_x_29178) ;  /* 0x000004c000007945 */ /* 0x000fe20003800000 */
[----:B------:R-:W-:Y:S02]  /*3e10*/  IMAD.MOV.U32 R26, RZ, RZ, R14 ;  /* 0x000000ffff1a7224 */ /* 0x000fe400078e000e */
        /* <DEDUP_REMOVED lines=15> */
.L_x_29181:
        /* <DEDUP_REMOVED lines=20> */
.L_x_29182:
[----:B------:R-:W-:Y:S05]  /*4050*/  BSYNC B1 ;  /* 0x0000000000017941 */ /* 0x000fea0003800000 */
.L_x_29180:
        /* <DEDUP_REMOVED lines=15> */
.L_x_29184:
        /* <DEDUP_REMOVED lines=19> */
.L_x_29185:
[----:B------:R-:W-:Y:S05]  /*4280*/  BSYNC B1 ;  /* 0x0000000000017941 */ /* 0x000fea0003800000 */
.L_x_29183:
[----:B------:R-:W-:-:S04]  /*4290*/  SEL R2, RZ, 0xffffffff, !P1 ;  /* 0xffffffffff027807 */ /* 0x000fc80004800000 */
[----:B------:R-:W-:-:S05]  /*42a0*/  IADD3 R14, P1, R2, R14, RZ ;  /* 0x0000000e020e7210 */ /* 0x000fca0007f3e0ff */
[----:B------:R-:W-:-:S08]  /*42b0*/  IMAD.X R13, R2, 0x1, R13, P1 ;  /* 0x00000001020d7824 */ /* 0x000fd000008e060d */
.L_x_29179:
[----:B------:R-:W-:Y:S05]  /*42c0*/  BSYNC B0 ;  /* 0x0000000000007941 */ /* 0x000fea0003800000 */
.L_x_29178:
        /* <DEDUP_REMOVED lines=18> */
.L_x_29189:
        /* <DEDUP_REMOVED lines=20> */
.L_x_29190:
[----:B------:R-:W-:Y:S05]  /*4530*/  BSYNC B1 ;  /* 0x0000000000017941 */ /* 0x000fea0003800000 */
.L_x_29188:
        /* <DEDUP_REMOVED lines=15> */
.L_x_29192:
        /* <DEDUP_REMOVED lines=19> */
.L_x_29193:
[----:B------:R-:W-:Y:S05]  /*4760*/  BSYNC B1 ;  /* 0x0000000000017941 */ /* 0x000fea0003800000 */
.L_x_29191:
[----:B------:R-:W-:-:S04]  /*4770*/  SEL R2, RZ, 0xffffffff, !P1 ;  /* 0xffffffffff027807 */ /* 0x000fc80004800000 */
[----:B------:R-:W-:-:S05]  /*4780*/  IADD3 R14, P1, R2, R14, RZ ;  /* 0x0000000e020e7210 */ /* 0x000fca0007f3e0ff */
[----:B------:R-:W-:-:S08]  /*4790*/  IMAD.X R13, R2, 0x1, R13, P1 ;  /* 0x00000001020d7824 */ /* 0x000fd000008e060d */
.L_x_29187:
[----:B------:R-:W-:Y:S05]  /*47a0*/  BSYNC B0 ;  /* 0x0000000000007941 */ /* 0x000fea0003800000 */
.L_x_29186:
[----:B------:R-:W-:Y:S01]  /*47b0*/  VIADD R2, R12, 0x300 ;  /* 0x000003000c027836 */ /* 0x000fe20000000000 */
[----:B------:R-:W-:Y:S01]  /*47c0*/  BSSY B0, `(.L_x_29194) ;  /* 0x000004c000007945 */ /* 0x000fe20003800000 */
[----:B------:R-:W-:Y:S01]  /*47d0*/  IMAD.MOV.U32 R22, RZ, RZ, R14 ;  /* 0x000000ffff167224 */ /* 0x000fe200078e000e */
[----:B------:R-:W-:Y:S02]  /*47e0*/  MOV R23, R13 ;  /* 0x0000000d00177202 */ /* 0x000fe40000000f00 */
[----:B------:R-:W-:-:S13]  /*47f0*/  ISETP.GE.AND P1, PT, R2, UR5, PT ;  /* 0x0000000502007c0c */ /* 0x000fda000bf26270 */
        /* <DEDUP_REMOVED lines=13> */
.L_x_29197:
        /* <DEDUP_REMOVED lines=20> */
.L_x_29198:
[----:B------:R-:W-:Y:S05]  /*4a10*/  BSYNC B1 ;  /* 0x0000000000017941 */ /* 0x000fea0003800000 */
.L_x_29196:
        /* <DEDUP_REMOVED lines=15> */
.L_x_29200:
        /* <DEDUP_REMOVED lines=19> */
.L_x_29201:
[----:B------:R-:W-:Y:S05]  /*4c40*/  BSYNC B1 ;  /* 0x0000000000017941 */ /* 0x000fea0003800000 */
.L_x_29199:
[----:B------:R-:W-:-:S04]  /*4c50*/  SEL R2, RZ, 0xffffffff, !P1 ;  /* 0xffffffffff027807 */ /* 0x000fc80004800000 */
[----:B------:R-:W-:-:S05]  /*4c60*/  IADD3 R14, P1, R2, R14, RZ ;  /* 0x0000000e020e7210 */ /* 0x000fca0007f3e0ff */
[----:B------:R-:W-:-:S08]  /*4c70*/  IMAD.X R13, R2, 0x1, R13, P1 ;  /* 0x00000001020d7824 */ /* 0x000fd000008e060d */
.L_x_29195:
[----:B------:R-:W-:Y:S05]  /*4c80*/  BSYNC B0 ;  /* 0x0000000000007941 */ /* 0x000fea0003800000 */
.L_x_29194:
[----:B------:R-:W-:Y:S01]  /*4c90*/  VIADD R2, R12, 0x380 ;  /* 0x000003800c027836 */ /* 0x000fe20000000000 */
[----:B------:R-:W-:Y:S01]  /*4ca0*/  BSSY B0, `(.L_x_29202) ;  /* 0x000004b000007945 */ /* 0x000fe20003800000 */
[----:B------:R-:W-:-:S03]  /*4cb0*/  IMAD.MOV.U32 R15, RZ, RZ, R13 ;  /* 0x000000ffff0f7224 */ /* 0x000fc600078e000d */
        /* <DEDUP_REMOVED lines=14> */
.L_x_29205:
[----:B------:R-:W-:Y:S01]  /*4da0*/  ULDC UR6, c[0x0][0x220] ;  /* 0x0000880000067ab9 */ /* 0x000fe20000000800 */
[----:B------:R-:W-:Y:S01]  /*4db0*/  HFMA2.MMA R2, -RZ, RZ, 0, 0 ;  /* 0x00000000ff027435 */ /* 0x000fe200000001ff */
[----:B------:R-:W0:Y:S01]  /*4dc0*/  I2F.U32.RP R4, UR6 ;  /* 0x0000000600047d06 */ /* 0x000e220008209000 */
[----:B------:R-:W-:Y:S02]  /*4dd0*/  ISETP.NE.U32.AND P4, PT, RZ, UR6, PT ;  /* 0x00000006ff007c0c */ /* 0x000fe4000bf85070 */
[----:B------:R-:W-:-:S05]  /*4de0*/  MOV R17, RZ ;  /* 0x000000ff00117202 */ /* 0x000fca0000000f00 */
        /* <DEDUP_REMOVED lines=15> */
.L_x_29206:
[----:B------:R-:W-:Y:S05]  /*4ee0*/  BSYNC B1 ;  /* 0x0000000000017941 */ /* 0x000fea0003800000 */
.L_x_29204:
        /* <DEDUP_REMOVED lines=15> */
.L_x_29208:
        /* <DEDUP_REMOVED lines=19> */
.L_x_29209:
[----:B------:R-:W-:Y:S05]  /*5110*/  BSYNC B1 ;  /* 0x0000000000017941 */ /* 0x000fea0003800000 */
.L_x_29207:
[----:B------:R-:W-:-:S04]  /*5120*/  SEL R2, RZ, 0xffffffff, !P1 ;  /* 0xffffffffff027807 */ /* 0x000fc80004800000 */
[----:B------:R-:W-:-:S05]  /*5130*/  IADD3 R16, P1, R2, R16, RZ ;  /* 0x0000001002107210 */ /* 0x000fca0007f3e0ff */
[----:B------:R-:W-:-:S08]  /*5140*/  IMAD.X R17, R2, 0x1, R17, P1 ;  /* 0x0000000102117824 */ /* 0x000fd000008e0611 */
.L_x_29203:
[----:B------:R-:W-:Y:S05]  /*5150*/  BSYNC B0 ;  /* 0x0000000000007941 */ /* 0x000fea0003800000 */
.L_x_29202:
[----:B------:R-:W0:Y:S01]  /*5160*/  @!P0 LDC.64 R2, c[0x0][0x228] ;  /* 0x00008a00ff028b82 */ /* 0x000e220000000a00 */
[----:B------:R-:W-:Y:S01]  /*5170*/  @!P0 IADD3 R5, R12, UR4, RZ ;  /* 0x000000040c058c10 */ /* 0x000fe2000fffe0ff */
[----:B------:R-:W-:Y:S01]  /*5180*/  @!P0 IMAD.MOV.U32 R12, RZ, RZ, R0 ;  /* 0x000000ffff0c8224 */ /* 0x000fe200078e0000 */
[----:B------:R-:W-:Y:S04]  /*5190*/  BSSY B0, `(.L_x_29210) ;  /* 0x000002f000007945 */ /* 0x000fe80003800000 */
[----:B------:R-:W-:Y:S01]  /*51a0*/  BSSY B1, `(.L_x_29211) ;  /* 0x0000027000017945 */ /* 0x000fe20003800000 */
[----:B0-----:R-:W-:-:S05]  /*51b0*/  @!P0 IMAD.WIDE.U32 R2, R5, 0x8, R2 ;  /* 0x0000000805028825 */ /* 0x001fca00078e0002 */
[----:B------:R0:W-:Y:S01]  /*51c0*/  @!P0 STG.E.64 desc[UR14][R2.64], R8 ;  /* 0x0000000802008986 */ /* 0x0001e2000c101b0e */
[----:B------:R-:W-:-:S13]  /*51d0*/  ISETP.GE.AND P0, PT, R12, UR5, PT ;  /* 0x000000050c007c0c */ /* 0x000fda000bf06270 */
[----:B0-----:R-:W-:Y:S05]  /*51e0*/  @P0 BRA `(.L_x_29212) ;  /* 0x0000000000300947 */ /* 0x001fea0003800000 */
[----:B------:R-:W0:Y:S01]  /*51f0*/  LDC.64 R2, c[0x0][0x228] ;  /* 0x00008a00ff027b82 */ /* 0x000e220000000a00 */
[C---:B------:R-:W-:Y:S02]  /*5200*/  VIADD R5, R12.reuse, UR4 ;  /* 0x000000040c057c36 */ /* 0x040fe40008000000 */
[----:B------:R-:W-:-:S05]  /*5210*/  VIADD R12, R12, 0x80 ;  /* 0x000000800c0c7836 */ /* 0x000fca0000000000 */
[----:B------:R-:W-:Y:S01]  /*5220*/  ISETP.GE.AND P0, PT, R12, UR5, PT ;  /* 0x000000050c007c0c */ /* 0x000fe2000bf06270 */
[----:B0-----:R-:W-:-:S05]  /*5230*/  IMAD.WIDE.U32 R2, R5, 0x8, R2 ;  /* 0x0000000805027825 */ /* 0x001fca00078e0002 */
[----:B------:R0:W-:Y:S07]  /*5240*/  STG.E.64 desc[UR14][R2.64], R10 ;  /* 0x0000000a02007986 */ /* 0x0001ee000c101b0e */
[----:B------:R-:W-:Y:S05]  /*5250*/  @P0 BRA `(.L_x_29213) ;  /* 0x0000000000300947 */ /* 0x000fea0003800000 */
[----:B0-----:R-:W0:Y:S01]  /*5260*/  LDC.64 R2, c[0x0][0x228] ;  /* 0x00008a00ff027b82 */ /* 0x001e220000000a00 */
[C---:B------:R-:W-:Y:S01]  /*5270*/  VIADD R5, R12.reuse, UR4 ;  /* 0x000000040c057c36 */ /* 0x040fe20008000000 */
[----:B------:R-:W-:-:S03]  /*5280*/  IADD3 R12, R12, 0x80, RZ ;  /* 0x000000800c0c7810 */ /* 0x000fc60007ffe0ff */
[----:B0-----:R-:W-:-:S05]  /*5290*/  IMAD.WIDE.U32 R2, R5, 0x8, R2 ;  /* 0x0000000805027825 */ /* 0x001fca00078e0002 */
[----:B------:R0:W-:Y:S02]  /*52a0*/  STG.E.64 desc[UR14][R2.64], R28 ;  /* 0x0000001c02007986 */ /* 0x0001e4000c101b0e */
.L_x_29212:
[----:B------:R-:W-:-:S13]  /*52b0*/  ISETP.GE.AND P0, PT, R12, UR5, PT ;  /* 0x000000050c007c0c */ /* 0x000fda000bf06270 */
[----:B------:R-:W-:Y:S05]  /*52c0*/  @P0 BRA `(.L_x_29214) ;  /* 0x0000000000300947 */ /* 0x000fea0003800000 */
[----:B0-----:R-:W0:Y:S01]  /*52d0*/  LDC.64 R2, c[0x0][0x228] ;  /* 0x00008a00ff027b82 */ /* 0x001e220000000a00 */
[C---:B------:R-:W-:Y:S02]  /*52e0*/  VIADD R5, R12.reuse, UR4 ;  /* 0x000000040c057c36 */ /* 0x040fe40008000000 */
[----:B------:R-:W-:Y:S02]  /*52f0*/  VIADD R12, R12, 0x80 ;  /* 0x000000800c0c7836 */ /* 0x000fe40000000000 */
[----:B0-----:R-:W-:-:S05]  /*5300*/  IMAD.WIDE.U32 R2, R5, 0x8, R2 ;  /* 0x0000000805027825 */ /* 0x001fca00078e0002 */
[----:B------:R1:W-:Y:S02]  /*5310*/  STG.E.64 desc[UR14][R2.64], R26 ;  /* 0x0000001a02007986 */ /* 0x0003e4000c101b0e */
.L_x_29213:
[----:B------:R-:W-:-:S13]  /*5320*/  ISETP.GE.AND P0, PT, R12, UR5, PT ;  /* 0x000000050c007c0c */ /* 0x000fda000bf06270 */
[----:B------:R-:W-:Y:S05]  /*5330*/  @P0 BRA `(.L_x_29215) ;  /* 0x0000000000340947 */ /* 0x000fea0003800000 */
[----:B01----:R-:W0:Y:S01]  /*5340*/  LDC.64 R2, c[0x0][0x228] ;  /* 0x00008a00ff027b82 */ /* 0x003e220000000a00 */
[C---:B------:R-:W-:Y:S02]  /*5350*/  VIADD R5, R12.reuse, UR4 ;  /* 0x000000040c057c36 */ /* 0x040fe40008000000 */
[----:B------:R-:W-:Y:S02]  /*5360*/  VIADD R12, R12, 0x80 ;  /* 0x000000800c0c7836 */ /* 0x000fe40000000000 */
[----:B0-----:R-:W-:-:S05]  /*5370*/  IMAD.WIDE.U32 R2, R5, 0x8, R2 ;  /* 0x0000000805027825 */ /* 0x001fca00078e0002 */
[----:B------:R1:W-:Y:S02]  /*5380*/  STG.E.64 desc[UR14][R2.64], R20 ;  /* 0x0000001402007986 */ /* 0x0003e4000c101b0e */
.L_x_29214:
[----:B------:R-:W-:-:S13]  /*5390*/  ISETP.GE.AND P0, PT, R12, UR5, PT ;  /* 0x000000050c007c0c */ /* 0x000fda000bf06270 */
[----:B------:R-:W-:Y:S05]  /*53a0*/  @P0 BREAK B1 ;  /* 0x0000000000010942 */ /* 0x000fea0003800000 */
[----:B------:R-:W-:Y:S05]  /*53b0*/  @P0 BRA `(.L_x_29216) ;  /* 0x0000000000300947 */ /* 0x000fea0003800000 */
[----:B01----:R-:W0:Y:S01]  /*53c0*/  LDC.64 R2, c[0x0][0x228] ;  /* 0x00008a00ff027b82 */ /* 0x003e220000000a00 */
[C---:B------:R-:W-:Y:S01]  /*53d0*/  IADD3 R5, R12.reuse, UR4, RZ ;  /* 0x000000040c057c10 */ /* 0x040fe2000fffe0ff */
[----:B------:R-:W-:-:S04]  /*53e0*/  VIADD R12, R12, 0x80 ;  /* 0x000000800c0c7836 */ /* 0x000fc80000000000 */
[----:B0-----:R-:W-:-:S05]  /*53f0*/  IMAD.WIDE.U32 R2, R5, 0x8, R2 ;  /* 0x0000000805027825 */ /* 0x001fca00078e0002 */
[----:B------:R2:W-:Y:S02]  /*5400*/  STG.E.64 desc[UR14][R2.64], R22 ;  /* 0x0000001602007986 */ /* 0x0005e4000c101b0e */
.L_x_29215:
[----:B------:R-:W-:Y:S05]  /*5410*/  BSYNC B1 ;  /* 0x0000000000017941 */ /* 0x000fea0003800000 */
.L_x_29211:
[----:B------:R-:W-:-:S13]  /*5420*/  ISETP.GE.AND P0, PT, R12, UR5, PT ;  /* 0x000000050c007c0c */ /* 0x000fda000bf06270 */
[----:B012---:R-:W0:Y:S01]  /*5430*/  @!P0 LDC.64 R2, c[0x0][0x228] ;  /* 0x00008a00ff028b82 */ /* 0x007e220000000a00 */
[C---:B------:R-:W-:Y:S02]  /*5440*/  @!P0 VIADD R5, R12.reuse, UR4 ;  /* 0x000000040c058c36 */ /* 0x040fe40008000000 */
[----:B------:R-:W-:Y:S02]  /*5450*/  @!P0 VIADD R12, R12, 0x80 ;  /* 0x000000800c0c8836 */ /* 0x000fe40000000000 */
[----:B0-----:R-:W-:-:S05]  /*5460*/  @!P0 IMAD.WIDE.U32 R2, R5, 0x8, R2 ;  /* 0x0000000805028825 */ /* 0x001fca00078e0002 */
[----:B------:R2:W-:Y:S02]  /*5470*/  @!P0 STG.E.64 desc[UR14][R2.64], R14 ;  /* 0x0000000e02008986 */ /* 0x0005e4000c101b0e */
.L_x_29216:
[----:B------:R-:W-:Y:S05]  /*5480*/  BSYNC B0 ;  /* 0x0000000000007941 */ /* 0x000fea0003800000 */
.L_x_29210:
[----:B------:R-:W-:Y:S05]  /*5490*/  WARPSYNC.ALL ;  /* 0x0000000000007948 */ /* 0x000fea0003800000 */
[----:B------:R-:W-:-:S13]  /*54a0*/  ISETP.GE.AND P0, PT, R12, UR5, PT ;  /* 0x000000050c007c0c */ /* 0x000fda000bf06270 */
[----:B------:R-:W-:Y:S05]  /*54b0*/  @P0 EXIT ;  /* 0x000000000000094d */ /* 0x000fea0003800000 */
[----:B012---:R-:W0:Y:S01]  /*54c0*/  LDC.64 R2, c[0x0][0x228] ;  /* 0x00008a00ff027b82 */ /* 0x007e220000000a00 */
[----:B------:R-:W-:-:S04]  /*54d0*/  VIADD R5, R12, UR4 ;  /* 0x000000040c057c36 */ /* 0x000fc80008000000 */
[----:B0-----:R-:W-:-:S05]  /*54e0*/  IMAD.WIDE.U32 R2, R5, 0x8, R2 ;  /* 0x0000000805027825 */ /* 0x001fca00078e0002 */
[----:B------:R-:W-:Y:S01]  /*54f0*/  STG.E.64 desc[UR14][R2.64], R16 ;  /* 0x0000001002007986 */ /* 0x000fe2000c101b0e */
[----:B------:R-:W-:Y:S05]  /*5500*/  EXIT ;  /* 0x000000000000794d */ /* 0x000fea0003800000 */
        .weak           $__internal_43_$__cuda_sm20_div_s64
        .type           $__internal_43_$__cuda_sm20_div_s64,@function
        .size           $__internal_43_$__cuda_sm20_div_s64,($__internal_44_$__cuda_sm20_rem_s64 - $__internal_43_$__cuda_sm20_div_s64)
$__internal_43_$__cuda_sm20_div_s64:
[----:B------:R-:W-:Y:S01]  /*5510*/  UIADD3 UR6, UP1, URZ, -UR16, URZ ;  /* 0x800000103f067290 */ /* 0x000fe2000ff3e03f */
[----:B------:R-:W-:Y:S01]  /*5520*/  ISETP.GE.AND P1, PT, R5, RZ, PT ;  /* 0x000000ff0500720c */ /* 0x000fe20003f26270 */
[----:B------:R-:W-:Y:S01]  /*5530*/  UISETP.GE.AND UP0, UPT, UR17, URZ, UPT ;  /* 0x0000003f1100728c */ /* 0x000fe2000bf06270 */
[-C--:B------:R-:W-:Y:S01]  /*5540*/  IADD3 R6, P2, RZ, -R7.reuse, RZ ;  /* 0x80000007ff067210 */ /* 0x080fe20007f5e0ff */
[----:B------:R-:W-:Y:S02]  /*5550*/  UIADD3.X UR7, URZ, ~UR17, URZ, UP1, !UPT ;  /* 0x800000113f077290 */ /* 0x000fe40008ffe43f */
[----:B------:R-:W-:Y:S01]  /*5560*/  USEL UR6, UR6, UR16, !UP0 ;  /* 0x0000001006067287 */ /* 0x000fe2000c000000 */
[----:B------:R-:W-:Y:S01]  /*5570*/  SEL R6, R6, R7, !P1 ;  /* 0x0000000706067207 */ /* 0x000fe20004800000 */
[----:B------:R-:W-:-:S09]  /*5580*/  USEL UR7, UR7, UR17, !UP0 ;  /* 0x0000001107077287 */ /* 0x000fd2000c000000 */
[----:B------:R-:W0:Y:S08]  /*5590*/  I2F.U64.RP R4, UR6 ;  /* 0x0000000600047d12 */ /* 0x000e300008309000 */
[----:B0-----:R0:W1:Y:S02]  /*55a0*/  MUFU.RCP R3, R4 ;  /* 0x0000000400037308 */ /* 0x0010640000001000 */
[----:B0-----:R-:W-:-:S05]  /*55b0*/  IMAD.X R4, RZ, RZ, ~R5, P2 ;  /* 0x000000ffff047224 */ /* 0x001fca00010e0e05 */
[----:B------:R-:W-:Y:S02]  /*55c0*/  SEL R4, R4, R5, !P1 ;  /* 0x0000000504047207 */ /* 0x000fe40004800000 */
[----:B------:R-:W-:Y:S02]  /*55d0*/  LOP3.LUT R5, R5, UR17, RZ, 0x3c, !PT ;  /* 0x0000001105057c12 */ /* 0x000fe4000f8e3cff */
[----:B-1----:R-:W-:Y:S02]  /*55e0*/  IADD3 R3, R3, 0x1ffffffe, RZ ;  /* 0x1ffffffe03037810 */ /* 0x002fe40007ffe0ff */
[----:B------:R-:W-:Y:S02]  /*55f0*/  ISETP.GE.AND P5, PT, R5, RZ, PT ;  /* 0x000000ff0500720c */ /* 0x000fe40003fa6270 */
[----:B------:R-:W0:Y:S02]  /*5600*/  F2I.U64.TRUNC R24, R3 ;  /* 0x0000000300187311 */ /* 0x000e24000020d800 */
[----:B0-----:R-:W-:-:S02]  /*5610*/  R2UR UR8, R24 ;  /* 0x00000000180872ca */ /* 0x001fc400000e0000 */
[----:B------:R-:W-:Y:S01]  /*5620*/  R2UR UR9, R25 ;  /* 0x00000000190972ca */ /* 0x000fe200000e0000 */
[----:B------:R-:W-:-:S10]  /*5630*/  IMAD.MOV.U32 R25, RZ, RZ, RZ ;  /* 0x000000ffff197224 */ /* 0x000fd400078e00ff */
[----:B------:R-:W-:-:S04]  /*5640*/  UIMAD.WIDE.U32 UR10, UR8, UR6, URZ ;  /* 0x00000006080a72a5 */ /* 0x000fc8000f8e003f */
[----:B------:R-:W-:Y:S02]  /*5650*/  UIMAD UR11, UR8, UR7, UR11 ;  /* 0x00000007080b72a4 */ /* 0x000fe4000f8e020b */
[----:B------:R-:W-:Y:S02]  /*5660*/  UIADD3 UR13, UP0, URZ, -UR10, URZ ;  /* 0x8000000a3f0d7290 */ /* 0x000fe4000ff1e03f */
[----:B------:R-:W-:Y:S02]  /*5670*/  UIMAD UR12, UR9, UR6, UR11 ;  /* 0x00000006090c72a4 */ /* 0x000fe4000f8e020b */
[----:B------:R-:W-:Y:S02]  /*5680*/  UIMAD.WIDE.U32 UR10, UR8, UR13, URZ ;  /* 0x0000000d080a72a5 */ /* 0x000fe4000f8e003f */
[----:B------:R-:W-:-:S05]  /*5690*/  UIADD3.X UR18, URZ, ~UR12, URZ, UP0, !UPT ;  /* 0x8000000c3f127290 */ /* 0x000fca00087fe43f */
[----:B------:R-:W-:Y:S01]  /*56a0*/  UMOV UR10, UR11 ;  /* 0x0000000b000a7c82 */ /* 0x000fe20008000000 */
[----:B------:R-:W-:Y:S02]  /*56b0*/  UMOV UR11, UR8 ;  /* 0x00000008000b7c82 */ /* 0x000fe40008000000 */
[----:B------:R-:W-:-:S04]  /*56c0*/  UIMAD.WIDE.U32 UR10, UP0, UR8, UR18, UR10 ;  /* 0x00000012080a72a5 */ /* 0x000fc8000f80000a */
[----:B------:R-:W-:Y:S02]  /*56d0*/  UIMAD.WIDE.U32 UR10, UP1, UR9, UR13, UR10 ;  /* 0x0000000d090a72a5 */ /* 0x000fe4000f82000a */
[----:B------:R-:W-:Y:S02]  /*56e0*/  UIMAD.WIDE.U32 UR12, UR9, UR18, URZ ;  /* 0x00000012090c72a5 */ /* 0x000fe4000f8e003f */
[----:B------:R-:W-:Y:S02]  /*56f0*/  UIMAD UR18, UR9, UR18, URZ ;  /* 0x00000012091272a4 */ /* 0x000fe4000f8e023f */
[----:B------:R-:W-:Y:S02]  /*5700*/  UIADD3.X UR10, UR13, UR9, URZ, UP0, !UPT ;  /* 0x000000090d0a7290 */ /* 0x000fe400087fe43f */
[----:B------:R-:W-:-:S04]  /*5710*/  UIADD3 UR11, UP2, UR18, UR11, URZ ;  /* 0x0000000b120b7290 */ /* 0x000fc8000ff5e03f */
[----:B------:R-:W-:Y:S02]  /*5720*/  UIMAD.WIDE.U32 UR8, UR11, UR6, URZ ;  /* 0x000000060b0872a5 */ /* 0x000fe4000f8e003f */
[----:B------:R-:W-:Y:S02]  /*5730*/  UIADD3.X UR12, URZ, URZ, UR10, UP2, UP1 ;  /* 0x0000003f3f0c7290 */ /* 0x000fe400097e240a */
[----:B------:R-:W-:Y:S02]  /*5740*/  UIADD3 UR8, UP0, URZ, -UR8, URZ ;  /* 0x800000083f087290 */ /* 0x000fe4000ff1e03f */
[----:B------:R-:W-:Y:S02]  /*5750*/  UIMAD UR9, UR11, UR7, UR9 ;  /* 0x000000070b0972a4 */ /* 0x000fe4000f8e0209 */
[----:B------:R-:W-:Y:S02]  /*5760*/  UIMAD.WIDE.U32 UR18, UR11, UR8, URZ ;  /* 0x000000080b1272a5 */ /* 0x000fe4000f8e003f */
[----:B------:R-:W-:-:S04]  /*5770*/  UIMAD UR9, UR12, UR6, UR9 ;  /* 0x000000060c0972a4 */ /* 0x000fc8000f8e0209 */
[----:B------:R-:W-:Y:S01]  /*5780*/  UIADD3.X UR9, URZ, ~UR9, URZ, UP0, !UPT ;  /* 0x800000093f097290 */ /* 0x000fe200087fe43f */
[----:B------:R-:W-:-:S03]  /*5790*/  UMOV UR10, UR19 ;  /* 0x00000013000a7c82 */ /* 0x000fc60008000000 */
[----:B------:R-:W-:Y:S02]  /*57a0*/  UIMAD.WIDE.U32 UR10, UP0, UR11, UR9, UR10 ;  /* 0x000000090b0a72a5 */ /* 0x000fe4000f80000a */
[----:B------:R-:W-:Y:S02]  /*57b0*/  UIMAD UR13, UR12, UR9, URZ ;  /* 0x000000090c0d72a4 */ /* 0x000fe4000f8e023f */
[----:B------:R-:W-:Y:S02]  /*57c0*/  UIMAD.WIDE.U32 UR10, UP1, UR12, UR8, UR10 ;  /* 0x000000080c0a72a5 */ /* 0x000fe4000f82000a */
[----:B------:R-:W-:Y:S02]  /*57d0*/  UIMAD.WIDE.U32 UR8, UR12, UR9, URZ ;  /* 0x000000090c0872a5 */ /* 0x000fe4000f8e003f */
[----:B------:R-:W-:Y:S02]  /*57e0*/  UIADD3 UR10, UP2, UR13, UR11, URZ ;  /* 0x0000000b0d0a7290 */ /* 0x000fe4000ff5e03f */
[----:B------:R-:W-:-:S04]  /*57f0*/  UIADD3.X UR12, UR9, UR12, URZ, UP0, !UPT ;  /* 0x0000000c090c7290 */ /* 0x000fc800087fe43f */
[----:B------:R-:W-:Y:S01]  /*5800*/  IMAD.HI.U32 R24, R6, UR10, RZ ;  /* 0x0000000a06187c27 */ /* 0x000fe2000f8e00ff */
[----:B------:R-:W-:-:S03]  /*5810*/  UIADD3.X UR12, URZ, URZ, UR12, UP2, UP1 ;  /* 0x0000003f3f0c7290 */ /* 0x000fc600097e240c */
[----:B------:R-:W-:-:S04]  /*5820*/  IMAD.WIDE.U32 R24, R4, UR10, R24 ;  /* 0x0000000a04187c25 */ /* 0x000fc8000f8e0018 */
[----:B------:R-:W-:-:S04]  /*5830*/  IMAD.HI.U32 R5, R4, UR12, RZ ;  /* 0x0000000c04057c27 */ /* 0x000fc8000f8e00ff */
[----:B------:R-:W-:-:S04]  /*5840*/  IMAD.HI.U32 R3, P4, R6, UR12, R24 ;  /* 0x0000000c06037c27 */ /* 0x000fc8000f880018 */
[----:B------:R-:W-:Y:S02]  /*5850*/  IMAD R24, R4, UR12, RZ ;  /* 0x0000000c04187c24 */ /* 0x000fe4000f8e02ff */
[----:B------:R-:W-:-:S03]  /*5860*/  IMAD.X R5, RZ, RZ, R5, P4 ;  /* 0x000000ffff057224 */ /* 0x000fc600020e0605 */
[----:B------:R-:W-:-:S05]  /*5870*/  IADD3 R3, P2, R24, R3, RZ ;  /* 0x0000000318037210 */ /* 0x000fca0007f5e0ff */
[----:B------:R-:W-:-:S04]  /*5880*/  IMAD.WIDE.U32 R24, R3, UR6, RZ ;  /* 0x0000000603187c25 */ /* 0x000fc8000f8e00ff */
[----:B------:R-:W-:Y:S01]  /*5890*/  IMAD.X R5, RZ, RZ, R5, P2 ;  /* 0x000000ffff057224 */ /* 0x000fe200010e0605 */
[----:B------:R-:W-:Y:S01]  /*58a0*/  IADD3 R6, P1, -R24, R6, RZ ;  /* 0x0000000618067210 */ /* 0x000fe20007f3e1ff */
[----:B------:R-:W-:-:S03]  /*58b0*/  IMAD R24, R3, UR7, R25 ;  /* 0x0000000703187c24 */ /* 0x000fc6000f8e0219 */
[----:B------:R-:W-:Y:S01]  /*58c0*/  IADD3 R25, P4, R6, -UR6, RZ ;  /* 0x8000000606197c10 */ /* 0x000fe2000ff9e0ff */
[----:B------:R-:W-:-:S05]  /*58d0*/  IMAD R7, R5, UR6, R24 ;  /* 0x0000000605077c24 */ /* 0x000fca000f8e0218 */
[----:B------:R-:W-:Y:S02]  /*58e0*/  IADD3.X R7, ~R7, R4, RZ, P1, !PT ;  /* 0x0000000407077210 */ /* 0x000fe40000ffe5ff */
[----:B------:R-:W-:Y:S02]  /*58f0*/  ISETP.GE.U32.AND P1, PT, R6, UR6, PT ;  /* 0x0000000606007c0c */ /* 0x000fe4000bf26070 */
[C---:B------:R-:W-:Y:S02]  /*5900*/  IADD3.X R4, R7.reuse, ~UR7, RZ, P4, !PT ;  /* 0x8000000707047c10 */ /* 0x040fe4000a7fe4ff */
[----:B------:R-:W-:-:S04]  /*5910*/  ISETP.GE.U32.AND.EX P1, PT, R7, UR7, PT, P1 ;  /* 0x0000000707007c0c */ /* 0x000fc8000bf26110 */
[----:B------:R-:W-:Y:S02]  /*5920*/  SEL R25, R25, R6, P1 ;  /* 0x0000000619197207 */ /* 0x000fe40000800000 */
[----:B------:R-:W-:Y:S02]  /*5930*/  SEL R4, R4, R7, P1 ;  /* 0x0000000704047207 */ /* 0x000fe40000800000 */
[----:B------:R-:W-:-:S04]  /*5940*/  ISETP.GE.U32.AND P2, PT, R25, UR6, PT ;  /* 0x0000000619007c0c */ /* 0x000fc8000bf46070 */
[----:B------:R-:W-:Y:S02]  /*5950*/  ISETP.GE.U32.AND.EX P2, PT, R4, UR7, PT, P2 ;  /* 0x0000000704007c0c */ /* 0x000fe4000bf46120 */
[----:B------:R-:W-:-:S04]  /*5960*/  IADD3 R4, P4, R3, 0x1, RZ ;  /* 0x0000000103047810 */ /* 0x000fc80007f9e0ff */
[----:B------:R-:W-:Y:S01]  /*5970*/  SEL R4, R4, R3, P1 ;  /* 0x0000000304047207 */ /* 0x000fe20000800000 */
[----:B------:R-:W-:-:S05]  /*5980*/  IMAD.X R6, RZ, RZ, R5, P4 ;  /* 0x000000ffff067224 */ /* 0x000fca00020e0605 */
[----:B------:R-:W-:Y:S02]  /*5990*/  SEL R6, R6, R5, P1 ;  /* 0x0000000506067207 */ /* 0x000fe40000800000 */
[----:B------:R-:W-:-:S04]  /*59a0*/  IADD3 R3, P1, R4, 0x1, RZ ;  /* 0x0000000104037810 */ /* 0x000fc80007f3e0ff */
[----:B------:R-:W-:Y:S01]  /*59b0*/  SEL R3, R3, R4, P2 ;  /* 0x0000000403037207 */ /* 0x000fe20001000000 */
[----:B------:R-:W-:-:S03]  /*59c0*/  IMAD.X R5, RZ, RZ, R6, P1 ;  /* 0x000000ffff057224 */ /* 0x000fc600008e0606 */
[-C--:B------:R-:W-:Y:S02]  /*59d0*/  IADD3 R4, P1, RZ, -R3.reuse, RZ ;  /* 0x80000003ff047210 */ /* 0x080fe40007f3e0ff */
[----:B------:R-:W-:Y:S02]  /*59e0*/  SEL R5, R5, R6, P2 ;  /* 0x0000000605057207 */ /* 0x000fe40001000000 */
        /* <DEDUP_REMOVED lines=8> */
[----:B------:R-:W-:Y:S06]  /*5a70*/  RET.REL.NODEC R2 `(_ZN2at6native29vectorized_elementwise_kernelILi2ENS0_13BUnaryFunctorIlllZZZNS0_15binary_internal21div_floor_kernel_cudaERNS_18TensorIteratorBaseEENKUlvE_clEvENKUlvE2_clEvEUlllE_EESt5arrayIPcLm2EEEEviT0_T1_) ;  /* 0xffffffa402607950 */ /* 0x000fec0003c3ffff */
        .weak           $__internal_44_$__cuda_sm20_rem_s64
        .type           $__internal_44_$__cuda_sm20_rem_s64,@function
        .size           $__internal_44_$__cuda_sm20_rem_s64,(.L_x_37722 - $__internal_44_$__cuda_sm20_rem_s64)
$__internal_44_$__cuda_sm20_rem_s64:
[----:B------:R-:W-:Y:S01]  /*5a80*/  UIADD3 UR6, UP1, URZ, -UR16, URZ ;  /* 0x800000103f067290 */ /* 0x000fe2000ff3e03f */
[----:B------:R-:W-:Y:S01]  /*5a90*/  ISETP.GE.AND P2, PT, R5, RZ, PT ;  /* 0x000000ff0500720c */ /* 0x000fe20003f46270 */
[----:B------:R-:W-:Y:S01]  /*5aa0*/  UISETP.GE.AND UP0, UPT, UR17, URZ, UPT ;  /* 0x0000003f1100728c */ /* 0x000fe2000bf06270 */
[-C--:B------:R-:W-:Y:S01]  /*5ab0*/  IADD3 R3, P1, RZ, -R4.reuse, RZ ;  /* 0x80000004ff037210 */ /* 0x080fe20007f3e0ff */
[----:B------:R-:W-:Y:S01]  /*5ac0*/  UIADD3.X UR7, URZ, ~UR17, URZ, UP1, !UPT ;  /* 0x800000113f077290 */ /* 0x000fe20008ffe43f */
[----:B------:R-:W-:Y:S01]  /*5ad0*/  IMAD.MOV.U32 R7, RZ, RZ, RZ ;  /* 0x000000ffff077224 */ /* 0x000fe200078e00ff */
[----:B------:R-:W-:Y:S01]  /*5ae0*/  USEL UR6, UR6, UR16, !UP0 ;  /* 0x0000001006067287 */ /* 0x000fe2000c000000 */
[----:B------:R-:W-:Y:S01]  /*5af0*/  SEL R3, R3, R4, !P2 ;  /* 0x0000000403037207 */ /* 0x000fe20005000000 */
[----:B------:R-:W-:Y:S01]  /*5b00*/  USEL UR7, UR7, UR17, !UP0 ;  /* 0x0000001107077287 */ /* 0x000fe2000c000000 */
[----:B------:R-:W-:-:S04]  /*5b10*/  IADD3.X R4, RZ, ~R5, RZ, P1, !PT ;  /* 0x80000005ff047210 */ /* 0x000fc80000ffe4ff */
[----:B------:R-:W-:-:S04]  /*5b20*/  SEL R4, R4, R5, !P2 ;  /* 0x0000000504047207 */ /* 0x000fc80005000000 */
[----:B------:R-:W0:Y:S08]  /*5b30*/  I2F.U64.RP R6, UR6 ;  /* 0x0000000600067d12 */ /* 0x000e300008309000 */
[----:B0-----:R-:W0:Y:S02]  /*5b40*/  MUFU.RCP R5, R6 ;  /* 0x0000000600057308 */ /* 0x001e240000001000 */
[----:B0-----:R-:W-:-:S06]  /*5b50*/  VIADD R5, R5, 0x1ffffffe ;  /* 0x1ffffffe05057836 */ /* 0x001fcc0000000000 */
[----:B------:R-:W0:Y:S02]  /*5b60*/  F2I.U64.TRUNC R30, R5 ;  /* 0x00000005001e7311 */ /* 0x000e24000020d800 */
[----:B0-----:R-:W-:Y:S02]  /*5b70*/  R2UR UR8, R30 ;  /* 0x000000001e0872ca */ /* 0x001fe400000e0000 */
[----:B------:R-:W-:-:S11]  /*5b80*/  R2UR UR9, R31 ;  /* 0x000000001f0972ca */ /* 0x000fd600000e0000 */
        /* <DEDUP_REMOVED lines=31> */
[----:B------:R-:W-:-:S04]  /*5d80*/  IMAD.HI.U32 R5, P1, R3, UR12, R6 ;  /* 0x0000000c03057c27 */ /* 0x000fc8000f820006 */
[C---:B------:R-:W-:Y:S02]  /*5d90*/  IMAD R6, R4.reuse, UR12, RZ ;  /* 0x0000000c04067c24 */ /* 0x040fe4000f8e02ff */
[----:B------:R-:W-:-:S03]  /*5da0*/  IMAD.HI.U32 R7, R4, UR12, RZ ;  /* 0x0000000c04077c27 */ /* 0x000fc6000f8e00ff */
[----:B------:R-:W-:Y:S01]  /*5db0*/  IADD3 R5, P3, R6, R5, RZ ;  /* 0x0000000506057210 */ /* 0x000fe20007f7e0ff */
[----:B------:R-:W-:-:S04]  /*5dc0*/  IMAD.X R6, RZ, RZ, R7, P1 ;  /* 0x000000ffff067224 */ /* 0x000fc800008e0607 */
[----:B------:R-:W-:-:S04]  /*5dd0*/  IMAD.WIDE.U32 R30, R5, UR6, RZ ;  /* 0x00000006051e7c25 */ /* 0x000fc8000f8e00ff */
[----:B------:R-:W-:Y:S01]  /*5de0*/  IMAD.X R6, RZ, RZ, R6, P3 ;  /* 0x000000ffff067224 */ /* 0x000fe200018e0606 */
[----:B------:R-:W-:Y:S01]  /*5df0*/  IADD3 R3, P1, -R30, R3, RZ ;  /* 0x000000031e037210 */ /* 0x000fe20007f3e1ff */
[----:B------:R-:W-:-:S04]  /*5e00*/  IMAD R5, R5, UR7, R31 ;  /* 0x0000000705057c24 */ /* 0x000fc8000f8e021f */
[----:B------:R-:W-:-:S05]  /*5e10*/  IMAD R5, R6, UR6, R5 ;  /* 0x0000000606057c24 */ /* 0x000fca000f8e0205 */
[----:B------:R-:W-:Y:S02]  /*5e20*/  IADD3.X R5, ~R5, R4, RZ, P1, !PT ;  /* 0x0000000405057210 */ /* 0x000fe40000ffe5ff */
[C---:B------:R-:W-:Y:S02]  /*5e30*/  ISETP.GE.U32.AND P1, PT, R3.reuse, UR6, PT ;  /* 0x0000000603007c0c */ /* 0x040fe4000bf26070 */
[----:B------:R-:W-:Y:S02]  /*5e40*/  IADD3 R4, P3, R3, -UR6, RZ ;  /* 0x8000000603047c10 */ /* 0x000fe4000ff7e0ff */
[----:B------:R-:W-:-:S04]  /*5e50*/  ISETP.GE.U32.AND.EX P1, PT, R5, UR7, PT, P1 ;  /* 0x0000000705007c0c */ /* 0x000fc8000bf26110 */
[----:B------:R-:W-:Y:S02]  /*5e60*/  SEL R3, R4, R3, P1 ;  /* 0x0000000304037207 */ /* 0x000fe40000800000 */
[----:B------:R-:W-:Y:S02]  /*5e70*/  IADD3.X R4, R5, ~UR7, RZ, P3, !PT ;  /* 0x8000000705047c10 */ /* 0x000fe40009ffe4ff */
[C---:B------:R-:W-:Y:S02]  /*5e80*/  IADD3 R6, P3, R3.reuse, -UR6, RZ ;  /* 0x8000000603067c10 */ /* 0x040fe4000ff7e0ff */
[----:B------:R-:W-:Y:S01]  /*5e90*/  SEL R4, R4, R5, P1 ;  /* 0x0000000504047207 */ /* 0x000fe20000800000 */
[----:B------:R-:W-:Y:S01]  /*5ea0*/  IMAD.MOV.U32 R5, RZ, RZ, 0x0 ;  /* 0x00000000ff057424 */ /* 0x000fe200078e00ff */
[----:B------:R-:W-:-:S04]  /*5eb0*/  ISETP.GE.U32.AND P1, PT, R3, UR6, PT ;  /* 0x0000000603007c0c */ /* 0x000fc8000bf26070 */
[----:B------:R-:W-:-:S04]  /*5ec0*/  ISETP.GE.U32.AND.EX P1, PT, R4, UR7, PT, P1 ;  /* 0x0000000704007c0c */ /* 0x000fc8000bf26110 */
[----:B------:R-:W-:Y:S02]  /*5ed0*/  SEL R6, R6, R3, P1 ;  /* 0x0000000306067207 */ /* 0x000fe40000800000 */
[----:B------:R-:W-:-:S04]  /*5ee0*/  IADD3.X R3, R4, ~UR7, RZ, P3, !PT ;  /* 0x8000000704037c10 */ /* 0x000fc80009ffe4ff */
[----:B------:R-:W-:Y:S02]  /*5ef0*/  SEL R4, R3, R4, P1 ;  /* 0x0000000403047207 */ /* 0x000fe40000800000 */
[-C--:B------:R-:W-:Y:S02]  /*5f00*/  IADD3 R3, P3, RZ, -R6.reuse, RZ ;  /* 0x80000006ff037210 */ /* 0x080fe40007f7e0ff */
[----:B------:R-:W-:Y:S02]  /*5f10*/  ISETP.NE.U32.AND P1, PT, RZ, UR16, PT ;  /* 0x00000010ff007c0c */ /* 0x000fe4000bf25070 */
[----:B------:R-:W-:Y:S01]  /*5f20*/  SEL R6, R3, R6, !P2 ;  /* 0x0000000603067207 */ /* 0x000fe20005000000 */
[----:B------:R-:W-:Y:S01]  /*5f30*/  IMAD.X R3, RZ, RZ, ~R4, P3 ;  /* 0x000000ffff037224 */ /* 0x000fe200018e0e04 */
[----:B------:R-:W-:-:S04]  /*5f40*/  ISETP.NE.AND.EX P1, PT, RZ, UR17, PT, P1 ;  /* 0x00000011ff007c0c */ /* 0x000fc8000bf25310 */
[----:B------:R-:W-:Y:S01]  /*5f50*/  SEL R3, R3, R4, !P2 ;  /* 0x0000000403037207 */ /* 0x000fe20005000000 */
[----:B------:R-:W-:Y:S01]  /*5f60*/  IMAD.MOV.U32 R4, RZ, RZ, R2 ;  /* 0x000000ffff047224 */ /* 0x000fe200078e0002 */
[----:B------:R-:W-:Y:S02]  /*5f70*/  SEL R6, R6, 0xffffffff, P1 ;  /* 0xffffffff06067807 */ /* 0x000fe40000800000 */
[----:B------:R-:W-:Y:S01]  /*5f80*/  SEL R3, R3, 0xffffffff, P1 ;  /* 0xffffffff03037807 */ /* 0x000fe20000800000 */
[----:B------:R-:W-:Y:S06]  /*5f90*/  RET.REL.NODEC R4 `(_ZN2at6native29vectorized_elementwise_kernelILi2ENS0_13BUnaryFunctorIlllZZZNS0_15binary_internal21div_floor_kernel_cudaERNS_18TensorIteratorBaseEENKUlvE_clEvENKUlvE2_clEvEUlllE_EESt5arrayIPcLm2EEEEviT0_T1_) ;  /* 0xffffffa004187950 */ /* 0x000fec0003c3ffff */
.L_x_29217:
        /* <DEDUP_REMOVED lines=14> */
.L_x_37722:


//--------------------- .text._ZN2at6native29vectorized_elementwise_kernelILi4ENS0_13BUnaryFunctorIlllZZZNS0_15binary_internal21div_floor_kernel_cudaERNS_18TensorIteratorBaseEENKUlvE_clEvENKUlvE2_clEvEUlllE_EESt5arrayIPcLm2EEEEviT0_T1_ --------------------------
	.section	.text._ZN2at6native29vectorized_elementwise_kernelILi4ENS0_13BUnaryFunctorIlllZZZNS0_15binary_internal21div_floor_kernel_cudaERNS_18TensorIteratorBaseEENKUlvE_clEvENKUlvE2_clEvEUlllE_EESt5arrayIPcLm2EEEEviT0_T1_,"ax",@progbits
	.align	128
        .global         _ZN2at6native29vectorized_elementwise_kernelILi4ENS0_13BUnaryFunctorIlllZZZNS0_15binary_internal21div_floor_kernel_cudaERNS_18TensorIteratorBaseEENKUlvE_clEvENKUlvE2_clEvEUlllE_EESt5arrayIPcLm2EEEEviT0_T1_
        .type           _ZN2at6native29vectorized_elementwise_kernelILi4ENS0_13BUnaryFunctorIlllZZZNS0_15binary_internal21div_floor_kernel_cudaERNS_18TensorIteratorBaseEENKUlvE_clEvENKUlvE2_clEvEUlllE_EESt5arrayIPcLm2EEEEviT0_T1_,@function
        .size           _ZN2at6native29vectorized_elementwise_kernelILi4ENS0_13BUnaryFunctorIlllZZZNS0_15binary_internal21div_floor_kernel_cudaERNS_18TensorIteratorBaseEENKUlvE_clEvENKUlvE2_clEvEUlllE_EESt5arrayIPcLm2EEEEviT0_T1_,(.L_x_37724 - _ZN2at6native29vectorized_elementwise_kernelILi4ENS0_13BUnaryFunctorIlllZZZNS0_15binary_internal21div_floor_kernel_cudaERNS_18TensorIteratorBaseEENKUlvE_clEvENKUlvE2_clEvEUlllE_EESt5arrayIPcLm2EEEEviT0_T1_)
        .other          _ZN2at6native29vectorized_elementwise_kernelILi4ENS0_13BUnaryFunctorIlllZZZNS0_15binary_internal21div_floor_kernel_cudaERNS_18TensorIteratorBaseEENKUlvE_clEvENKUlvE2_clEvEUlllE_EESt5arrayIPcLm2EEEEviT0_T1_,@"STO_CUDA_ENTRY STV_DEFAULT"
_ZN2at6native29vectorized_elementwise_kernelILi4ENS0_13BUnaryFunctorIlllZZZNS0_15binary_internal21div_floor_kernel_cudaERNS_18TensorIteratorBaseEENKUlvE_clEvENKUlvE2_clEvEUlllE_EESt5arrayIPcLm2EEEEviT0_T1_:
.text._ZN2at6native29vectorized_elementwise_kernelILi4ENS0_13BUnaryFunctorIlllZZZNS0_15binary_internal21div_floor_kernel_cudaERNS_18TensorIteratorBaseEENKUlvE_clEvENKUlvE2_clEvEUlllE_EESt5arrayIPcLm2EEEEviT0_T1_:
        /* <DEDUP_REMOVED lines=28> */
[----:B-----5:R-:W-:Y:S05]  /*01c0*/  CALL.REL.NOINC `($__internal_45_$__cuda_sm20_div_s64) ;  /* 0x0000005000d07944 */ /* 0x020fea0003c00000 */
[----:B------:R-:W-:Y:S01]  /*01d0*/  IMAD.MOV.U32 R24, RZ, RZ, R4 ;  /* 0x000000ffff187224 */ /* 0x000fe200078e0004 */
[----:B------:R-:W-:Y:S01]  /*01e0*/  MOV R25, R6 ;  /* 0x0000000600197202 */ /* 0x000fe20000000f00 */
[----:B------:R-:W-:Y:S06]  /*01f0*/  BRA `(.L_x_29221) ;  /* 0x0000000000507947 */ /* 0x000fec0003800000 */
.L_x_29220:
        /* <DEDUP_REMOVED lines=20> */
.L_x_29221:
[----:B------:R-:W-:Y:S05]  /*0340*/  BSYNC B0 ;  /* 0x0000000000007941 */ /* 0x000fea0003800000 */
.L_x_29219:
        /* <DEDUP_REMOVED lines=12> */
[----:B-----5:R-:W-:Y:S05]  /*0410*/  CALL.REL.NOINC `($__internal_46_$__cuda_sm20_rem_s64) ;  /* 0x0000005400987944 */ /* 0x020fea0003c00000 */
[----:B------:R-:W-:-:S04]  /*0420*/  ISETP.NE.U32.AND P0, PT, R6, RZ, PT ;  /* 0x000000ff0600720c */ /* 0x000fc80003f05070 */
[----:B------:R-:W-:Y:S01]  /*0430*/  ISETP.NE.AND.EX P0, PT, R3, RZ, PT, P0 ;  /* 0x000000ff0300720c */ /* 0x000fe20003f05300 */
[----:B------:R-:W-:-:S12]  /*0440*/  BRA `(.L_x_29226) ;  /* 0x00000000004c7947 */ /* 0x000fd80003800000 */
.L_x_29225:
        /* <DEDUP_REMOVED lines=19> */
.L_x_29226:
[----:B------:R-:W-:Y:S05]  /*0580*/  BSYNC B1 ;  /* 0x0000000000017941 */ /* 0x000fea0003800000 */
.L_x_29224:
[----:B------:R-:W-:-:S04]  /*0590*/  SEL R2, RZ, 0xffffffff, !P0 ;  /* 0xffffffffff027807 */ /* 0x000fc80004000000 */
[----:B------:R-:W-:-:S05]  /*05a0*/  IADD3 R24, P0, R2, R24, RZ ;  /* 0x0000001802187210 */ /* 0x000fca0007f1e0ff */
[----:B------:R-:W-:-:S08]  /*05b0*/  IMAD.X R25, R2, 0x1, R25, P0 ;  /* 0x0000000102197824 */ /* 0x000fd000000e0619 */
.L_x_29223:
[----:B------:R-:W-:Y:S05]  /*05c0*/  BSYNC B0 ;  /* 0x0000000000007941 */ /* 0x000fea0003800000 */
.L_x_29222:
        /* <DEDUP_REMOVED lines=10> */
[----:B-----5:R-:W-:Y:S05]  /*0670*/  CALL.REL.NOINC `($__internal_45_$__cuda_sm20_div_s64) ;  /* 0x0000004c00a47944 */ /* 0x020fea0003c00000 */
[----:B------:R-:W-:Y:S02]  /*0680*/  IMAD.MOV.U32 R24, RZ, RZ, R4 ;  /* 0x000000ffff187224 */ /* 0x000fe400078e0004 */
[----:B------:R-:W-:Y:S01]  /*0690*/  IMAD.MOV.U32 R25, RZ, RZ, R6 ;  /* 0x000000ffff197224 */ /* 0x000fe200078e0006 */
[----:B------:R-:W-:Y:S06]  /*06a0*/  BRA `(.L_x_29229) ;  /* 0x0000000000507947 */ /* 0x000fec0003800000 */
.L_x_29228:
        /* <DEDUP_REMOVED lines=20> */
.L_x_29229:
[----:B------:R-:W-:Y:S05]  /*07f0*/  BSYNC B0 ;  /* 0x0000000000007941 */ /* 0x000fea0003800000 */
.L_x_29227:
        /* <DEDUP_REMOVED lines=16> */
.L_x_29233:
        /* <DEDUP_REMOVED lines=19> */
.L_x_29234:
[----:B------:R-:W-:Y:S05]  /*0a30*/  BSYNC B1 ;  /* 0x0000000000017941 */ /* 0x000fea0003800000 */
.L_x_29232:
[----:B------:R-:W-:-:S04]  /*0a40*/  SEL R2, RZ, 0xffffffff, !P0 ;  /* 0xffffffffff027807 */ /* 0x000fc80004000000 */
[----:B------:R-:W-:-:S05]  /*0a50*/  IADD3 R24, P0, R2, R24, RZ ;  /* 0x0000001802187210 */ /* 0x000fca0007f1e0ff */
[----:B------:R-:W-:-:S08]  /*0a60*/  IMAD.X R25, R2, 0x1, R25, P0 ;  /* 0x0000000102197824 */ /* 0x000fd000000e0619 */
.L_x_29231:
[----:B------:R-:W-:Y:S05]  /*0a70*/  BSYNC B0 ;  /* 0x0000000000007941 */ /* 0x000fea0003800000 */
.L_x_29230:
        /* <DEDUP_REMOVED lines=10> */
[----:B------:R-:W-:Y:S05]  /*0b20*/  CALL.REL.NOINC `($__internal_45_$__cuda_sm20_div_s64) ;  /* 0x0000004800787944 */ /* 0x000fea0003c00000 */
[----:B------:R-:W-:Y:S02]  /*0b30*/  IMAD.MOV.U32 R24, RZ, RZ, R4 ;  /* 0x000000ffff187224 */ /* 0x000fe400078e0004 */
[----:B------:R-:W-:Y:S01]  /*0b40*/  IMAD.MOV.U32 R25, RZ, RZ, R6 ;  /* 0x000000ffff197224 */ /* 0x000fe200078e0006 */
[----:B------:R-:W-:Y:S06]  /*0b50*/  BRA `(.L_x_29237) ;  /* 0x0000000000507947 */ /* 0x000fec0003800000 */
.L_x_29236:
        /* <DEDUP_REMOVED lines=20> */
.L_x_29237:
[----:B------:R-:W-:Y:S05]  /*0ca0*/  BSYNC B0 ;  /* 0x0000000000007941 */ /* 0x000fea0003800000 */
.L_x_29235:
        /* <DEDUP_REMOVED lines=12> */
[----:B------:R-:W-:Y:S05]  /*0d70*/  CALL.REL.NOINC `($__internal_46_$__cuda_sm20_rem_s64) ;  /* 0x0000004c00407944 */ /* 0x000fea0003c00000 */
[----:B------:R-:W-:-:S04]  /*0d80*/  ISETP.NE.U32.AND P0, PT, R6, RZ, PT ;  /* 0x000000ff0600720c */ /* 0x000fc80003f05070 */
[----:B------:R-:W-:Y:S01]  /*0d90*/  ISETP.NE.AND.EX P0, PT, R3, RZ, PT, P0 ;  /* 0x000000ff0300720c */ /* 0x000fe20003f05300 */
[----:B------:R-:W-:-:S12]  /*0da0*/  BRA `(.L_x_29242) ;  /* 0x00000000004c7947 */ /* 0x000fd80003800000 */
.L_x_29241:
        /* <DEDUP_REMOVED lines=19> */
.L_x_29242:
[----:B------:R-:W-:Y:S05]  /*0ee0*/  BSYNC B1 ;  /* 0x0000000000017941 */ /* 0x000fea0003800000 */
.L_x_29240:
[----:B------:R-:W-:-:S04]  /*0ef0*/  SEL R2, RZ, 0xffffffff, !P0 ;  /* 0xffffffffff027807 */ /* 0x000fc80004000000 */
[----:B------:R-:W-:-:S05]  /*0f00*/  IADD3 R24, P0, R2, R24, RZ ;  /* 0x0000001802187210 */ /* 0x000fca0007f1e0ff */
[----:B------:R-:W-:-:S08]  /*0f10*/  IMAD.X R25, R2, 0x1, R25, P0 ;  /* 0x0000000102197824 */ /* 0x000fd000000e0619 */
.L_x_29239:
[----:B------:R-:W-:Y:S05]  /*0f20*/  BSYNC B0 ;  /* 0x0000000000007941 */ /* 0x000fea0003800000 */
.L_x_29238:
        /* <DEDUP_REMOVED lines=10> */
[----:B------:R-:W-:Y:S05]  /*0fd0*/  CALL.REL.NOINC `($__internal_45_$__cuda_sm20_div_s64) ;  /* 0x00000044004c7944 */ /* 0x000fea0003c00000 */
[----:B------:R-:W-:Y:S02]  /*0fe0*/  IMAD.MOV.U32 R24, RZ, RZ, R4 ;  /* 0x000000ffff187224 */ /* 0x000fe400078e0004 */
[----:B------:R-:W-:Y:S01]  /*0ff0*/  IMAD.MOV.U32 R25, RZ, RZ, R6 ;  /* 0x000000ffff197224 */ /* 0x000fe200078e0006 */
[----:B------:R-:W-:Y:S06]  /*1000*/  BRA `(.L_x_29245) ;  /* 0x0000000000507947 */ /* 0x000fec0003800000 */
.L_x_29244:
        /* <DEDUP_REMOVED lines=20> */
.L_x_29245:
[----:B------:R-:W-:Y:S05]  /*1150*/  BSYNC B0 ;  /* 0x0000000000007941 */ /* 0x000fea0003800000 */
.L_x_29243:
        /* <DEDUP_REMOVED lines=12> */
[----:B------:R-:W-:Y:S05]  /*1220*/  CALL.REL.NOINC `($__internal_46_$__cuda_sm20_rem_s64) ;  /* 0x0000004800147944 */ /* 0x000fea0003c00000 */
[----:B------:R-:W-:-:S04]  /*1230*/  ISETP.NE.U32.AND P0, PT, R6, RZ, PT ;  /* 0x000000ff0600720c */ /* 0x000fc80003f05070 */
[----:B------:R-:W-:Y:S01]  /*1240*/  ISETP.NE.AND.EX P0, PT, R3, RZ, PT, P0 ;  /* 0x000000ff0300720c */ /* 0x000fe20003f05300 */
[----:B------:R-:W-:-:S12]  /*1250*/  BRA `(.L_x_29250) ;  /* 0x00000000004c7947 */ /* 0x000fd80003800000 */
.L_x_29249:
        /* <DEDUP_REMOVED lines=19> */
.L_x_29250:
[----:B------:R-:W-:Y:S05]  /*1390*/  BSYNC B1 ;  /* 0x0000000000017941 */ /* 0x000fea0003800000 */
.L_x_29248:
[----:B------:R-:W-:-:S04]  /*13a0*/  SEL R2, RZ, 0xffffffff, !P0 ;  /* 0xffffffffff027807 */ /* 0x000fc80004000000 */
[----:B------:R-:W-:-:S05]  /*13b0*/  IADD3 R24, P0, R2, R24, RZ ;  /* 0x0000001802187210 */ /* 0x000fca0007f1e0ff */
[----:B------:R-:W-:-:S08]  /*13c0*/  IMAD.X R25, R2, 0x1, R25, P0 ;  /* 0x0000000102197824 */ /* 0x000fd000000e0619 */
.L_x_29247:
[----:B------:R-:W-:Y:S05]  /*13d0*/  BSYNC B0 ;  /* 0x0000000000007941 */ /* 0x000fea0003800000 */
.L_x_29246:
        /* <DEDUP_REMOVED lines=10> */
[----:B------:R-:W-:Y:S05]  /*1480*/  CALL.REL.NOINC `($__internal_45_$__cuda_sm20_div_s64) ;  /* 0x0000004000207944 */ /* 0x000fea0003c00000 */
[----:B------:R-:W-:Y:S02]  /*1490*/  IMAD.MOV.U32 R24, RZ, RZ, R4 ;  /* 0x000000ffff187224 */ /* 0x000fe400078e0004 */
[----:B------:R-:W-:Y:S01]  /*14a0*/  IMAD.MOV.U32 R25, RZ, RZ, R6 ;  /* 0x000000ffff197224 */ /* 0x000fe200078e0006 */
[----:B------:R-:W-:Y:S06]  /*14b0*/  BRA `(.L_x_29253) ;  /* 0x0000000000507947 */ /* 0x000fec0003800000 */
.L_x_29252:
        /* <DEDUP_REMOVED lines=20> */
.L_x_29253:
[----:B------:R-:W-:Y:S05]  /*1600*/  BSYNC B0 ;  /* 0x0000000000007941 */ /* 0x000fea0003800000 */
.L_x_29251:
        /* <DEDUP_REMOVED lines=12> */
[----:B------:R-:W-:Y:S05]  /*16d0*/  CALL.REL.NOINC `($__internal_46_$__cuda_sm20_rem_s64) ;  /* 0x0000004000e87944 */ /* 0x000fea0003c00000 */
[----:B------:R-:W-:-:S04]  /*16e0*/  ISETP.NE.U32.AND P0, PT, R6, RZ, PT ;  /* 0x000000ff0600720c */ /* 0x000fc80003f05070 */
[----:B------:R-:W-:Y:S01]  /*16f0*/  ISETP.NE.AND.EX P0, PT, R3, RZ, PT, P0 ;  /* 0x000000ff0300720c */ /* 0x000fe20003f05300 */
[----:B------:R-:W-:-:S12]  /*1700*/  BRA `(.L_x_29258) ;  /* 0x00000000004c7947 */ /* 0x000fd80003800000 */
.L_x_29257:
        /* <DEDUP_REMOVED lines=19> */
.L_x_29258:
[----:B------:R-:W-:Y:S05]  /*1840*/  BSYNC B1 ;  /* 0x0000000000017941 */ /* 0x000fea0003800000 */
.L_x_29256:
[----:B------:R-:W-:-:S04]  /*1850*/  SEL R2, RZ, 0xffffffff, !P0 ;  /* 0xffffffffff027807 */ /* 0x000fc80004000000 */
[----:B------:R-:W-:-:S05]  /*1860*/  IADD3 R24, P0, R2, R24, RZ ;  /* 0x0000001802187210 */ /* 0x000fca0007f1e0ff */
[----:B------:R-:W-:-:S08]  /*1870*/  IMAD.X R25, R2, 0x1, R25, P0 ;  /* 0x0000000102197824 */ /* 0x000fd000000e0619 */
.L_x_29255:
[----:B------:R-:W-:Y:S05]  /*1880*/  BSYNC B0 ;  /* 0x0000000000007941 */ /* 0x000fea0003800000 */
.L_x_29254:
        /* <DEDUP_REMOVED lines=10> */
[----:B------:R-:W-:Y:S05]  /*1930*/  CALL.REL.NOINC `($__internal_45_$__cuda_sm20_div_s64) ;  /* 0x0000003800f47944 */ /* 0x000fea0003c00000 */
[----:B------:R-:W-:Y:S01]  /*1940*/  MOV R24, R4 ;  /* 0x0000000400187202 */ /* 0x000fe20000000f00 */
[----:B------:R-:W-:Y:S01]  /*1950*/  IMAD.MOV.U32 R25, RZ, RZ, R6 ;  /* 0x000000ffff197224 */ /* 0x000fe200078e0006 */
[----:B------:R-:W-:Y:S06]  /*1960*/  BRA `(.L_x_29261) ;  /* 0x0000000000507947 */ /* 0x000fec0003800000 */
.L_x_29260:
        /* <DEDUP_REMOVED lines=20> */
.L_x_29261:
[----:B------:R-:W-:Y:S05]  /*1ab0*/  BSYNC B0 ;  /* 0x0000000000007941 */ /* 0x000fea0003800000 */
.L_x_29259:
        /* <DEDUP_REMOVED lines=16> */
.L_x_29265:
        /* <DEDUP_REMOVED lines=19> */
.L_x_29266:
[----:B------:R-:W-:Y:S05]  /*1cf0*/  BSYNC B1 ;  /* 0x0000000000017941 */ /* 0x000fea0003800000 */
.L_x_29264:
[----:B------:R-:W-:-:S04]  /*1d00*/  SEL R2, RZ, 0xffffffff, !P0 ;  /* 0xffffffffff027807 */ /* 0x000fc80004000000 */
[----:B------:R-:W-:-:S04]  /*1d10*/  IADD3 R24, P0, R2, R24, RZ ;  /* 0x0000001802187210 */ /* 0x000fc80007f1e0ff */
[----:B------:R-:W-:-:S09]  /*1d20*/  IADD3.X R25, R2, R25, RZ, P0, !PT ;  /* 0x0000001902197210 */ /* 0x000fd200007fe4ff */
.L_x_29263:
[----:B------:R-:W-:Y:S05]  /*1d30*/  BSYNC B0 ;  /* 0x0000000000007941 */ /* 0x000fea0003800000 */
.L_x_29262:
        /* <DEDUP_REMOVED lines=11> */
[----:B------:R-:W-:Y:S01]  /*1df0*/  IMAD.MOV.U32 R24, RZ, RZ, R4 ;  /* 0x000000ffff187224 */ /* 0x000fe200078e0004 */
[----:B------:R-:W-:Y:S01]  /*1e00*/  MOV R25, R6 ;  /* 0x0000000600197202 */ /* 0x000fe20000000f00 */
[----:B------:R-:W-:Y:S06]  /*1e10*/  BRA `(.L_x_29269) ;  /* 0x0000000000507947 */ /* 0x000fec0003800000 */
.L_x_29268:
        /* <DEDUP_REMOVED lines=20> */
.L_x_29269:
[----:B------:R-:W-:Y:S05]  /*1f60*/  BSYNC B0 ;  /* 0x0000000000007941 */ /* 0x000fea0003800000 */
.L_x_29267:
        /* <DEDUP_REMOVED lines=16> */
.L_x_29273:
        /* <DEDUP_REMOVED lines=19> */
.L_x_29274:
[----:B------:R-:W-:Y:S05]  /*21a0*/  BSYNC B1 ;  /* 0x0000000000017941 */ /* 0x000fea0003800000 */
.L_x_29272:
[----:B------:R-:W-:-:S04]  /*21b0*/  SEL R2, RZ, 0xffffffff, !P0 ;  /* 0xffffffffff027807 */ /* 0x000fc80004000000 */
[----:B------:R-:W-:-:S05]  /*21c0*/  IADD3 R24, P0, R2, R24, RZ ;  /* 0x0000001802187210 */ /* 0x000fca0007f1e0ff */
[----:B------:R-:W-:-:S08]  /*21d0*/  IMAD.X R25, R2, 0x1, R25, P0 ;  /* 0x0000000102197824 */ /* 0x000fd000000e0619 */
.L_x_29271:
[----:B------:R-:W-:Y:S05]  /*21e0*/  BSYNC B0 ;  /* 0x0000000000007941 */ /* 0x000fea0003800000 */
.L_x_29270:
        /* <DEDUP_REMOVED lines=14> */
.L_x_29276:
        /* <DEDUP_REMOVED lines=20> */
.L_x_29277:
[----:B------:R-:W-:Y:S05]  /*2410*/  BSYNC B0 ;  /* 0x0000000000007941 */ /* 0x000fea0003800000 */
.L_x_29275:
        /* <DEDUP_REMOVED lines=16> */
.L_x_29281:
        /* <DEDUP_REMOVED lines=19> */
.L_x_29282:
[----:B------:R-:W-:Y:S05]  /*2650*/  BSYNC B1 ;  /* 0x0000000000017941 */ /* 0x000fea0003800000 */
.L_x_29280:
[----:B------:R-:W-:-:S04]  /*2660*/  SEL R2, RZ, 0xffffffff, !P0 ;  /* 0xffffffffff027807 */ /* 0x000fc80004000000 */
[----:B------:R-:W-:-:S05]  /*2670*/  IADD3 R24, P0, R2, R24, RZ ;  /* 0x0000001802187210 */ /* 0x000fca0007f1e0ff */
[----:B------:R-:W-:-:S08]  /*2680*/  IMAD.X R25, R2, 0x1, R25, P0 ;  /* 0x0000000102197824 */ /* 0x000fd000000e0619 */
.L_x_29279:
[----:B------:R-:W-:Y:S05]  /*2690*/  BSYNC B0 ;  /* 0x0000000000007941 */ /* 0x000fea0003800000 */
.L_x_29278:
        /* <DEDUP_REMOVED lines=12> */
.L_x_29218:
        /* <DEDUP_REMOVED lines=67> */
[----:B------:R-:W-:Y:S05]  /*2b90*/  CALL.REL.NOINC `($__internal_45_$__cuda_sm20_div_s64) ;  /* 0x00000028005c7944 */ /* 0x000fea0003c00000 */
[----:B------:R-:W-:Y:S02]  /*2ba0*/  IMAD.MOV.U32 R8, RZ, RZ, R4 ;  /* 0x000000ffff087224 */ /* 0x000fe400078e0004 */
[----:B------:R-:W-:Y:S01]  /*2bb0*/  IMAD.MOV.U32 R9, RZ, RZ, R6 ;  /* 0x000000ffff097224 */ /* 0x000fe200078e0006 */
[----:B------:R-:W-:Y:S06]  /*2bc0*/  BRA `(.L_x_29287) ;  /* 0x0000000000507947 */ /* 0x000fec0003800000 */
.L_x_29286:
        /* <DEDUP_REMOVED lines=20> */
.L_x_29287:
[----:B------:R-:W-:Y:S05]  /*2d10*/  BSYNC B1 ;  /* 0x0000000000017941 */ /* 0x000fea0003800000 */
.L_x_29285:
        /* <DEDUP_REMOVED lines=15> */
.L_x_29289:
        /* <DEDUP_REMOVED lines=19> */
.L_x_29290:
[----:B------:R-:W-:Y:S05]  /*2f40*/  BSYNC B1 ;  /* 0x0000000000017941 */ /* 0x000fea0003800000 */
.L_x_29288:
[----:B------:R-:W-:-:S04]  /*2f50*/  SEL R0, RZ, 0xffffffff, !P1 ;  /* 0xffffffffff007807 */ /* 0x000fc80004800000 */
[----:B------:R-:W-:-:S05]  /*2f60*/  IADD3 R8, P1, R0, R8, RZ ;  /* 0x0000000800087210 */ /* 0x000fca0007f3e0ff */
[----:B------:R-:W-:-:S08]  /*2f70*/  IMAD.X R9, R0, 0x1, R9, P1 ;  /* 0x0000000100097824 */ /* 0x000fd000008e0609 */
.L_x_29284:
[----:B------:R-:W-:Y:S05]  /*2f80*/  BSYNC B0 ;  /* 0x0000000000007941 */ /* 0x000fea0003800000 */
.L_x_29283:
        /* <DEDUP_REMOVED lines=16> */
.L_x_29294:
        /* <DEDUP_REMOVED lines=20> */
.L_x_29295:
[----:B------:R-:W-:Y:S05]  /*31d0*/  BSYNC B1 ;  /* 0x0000000000017941 */ /* 0x000fea0003800000 */
.L_x_29293:
        /* <DEDUP_REMOVED lines=15> */
.L_x_29297:
        /* <DEDUP_REMOVED lines=19> */
.L_x_29298:
[----:B------:R-:W-:Y:S05]  /*3400*/  BSYNC B1 ;  /* 0x0000000000017941 */ /* 0x000fea0003800000 */
.L_x_29296:
[----:B------:R-:W-:-:S04]  /*3410*/  SEL R2, RZ, 0xffffffff, !P1 ;  /* 0xffffffffff027807 */ /* 0x000fc80004800000 */
[----:B------:R-:W-:-:S05]  /*3420*/  IADD3 R10, P1, R2, R10, RZ ;  /* 0x0000000a020a7210 */ /* 0x000fca0007f3e0ff */
[----:B------:R-:W-:-:S08]  /*3430*/  IMAD.X R11, R2, 0x1, R11, P1 ;  /* 0x00000001020b7824 */ /* 0x000fd000008e060b */
.L_x_29292:
[----:B------:R-:W-:Y:S05]  /*3440*/  BSYNC B0 ;  /* 0x0000000000007941 */ /* 0x000fea0003800000 */
.L_x_29291:
        /* <DEDUP_REMOVED lines=16> */
.L_x_29302:
        /* <DEDUP_REMOVED lines=20> */
.L_x_29303:
[----:B------:R-:W-:Y:S05]  /*3690*/  BSYNC B1 ;  /* 0x0000000000017941 */ /* 0x000fea0003800000 */
.L_x_29301:
        /* <DEDUP_REMOVED lines=15> */
.L_x_29305:
        /* <DEDUP_REMOVED lines=19> */
.L_x_29306:
[----:B------:R-:W-:Y:S05]  /*38c0*/  BSYNC B1 ;  /* 0x0000000000017941 */ /* 0x000fea0003800000 */
.L_x_29304:
[----:B------:R-:W-:-:S04]  /*38d0*/  SEL R2, RZ, 0xffffffff, !P1 ;  /* 0xffffffffff027807 */ /* 0x000fc80004800000 */
[----:B------:R-:W-:-:S05]  /*38e0*/  IADD3 R14, P1, R2, R14, RZ ;  /* 0x0000000e020e7210 */ /* 0x000fca0007f3e0ff */
[----:B------:R-:W-:-:S08]  /*38f0*/  IMAD.X R15, R2, 0x1, R15, P1 ;  /* 0x00000001020f7824 */ /* 0x000fd000008e060f */
.L_x_29300:
[----:B------:R-:W-:Y:S05]  /*3900*/  BSYNC B0 ;  /* 0x0000000000007941 */ /* 0x000fea0003800000 */
.L_x_29299:
        /* <DEDUP_REMOVED lines=18> */
.L_x_29310:
        /* <DEDUP_REMOVED lines=20> */
.L_x_29311:
[----:B------:R-:W-:Y:S05]  /*3b70*/  BSYNC B1 ;  /* 0x0000000000017941 */ /* 0x000fea0003800000 */
.L_x_29309:
        /* <DEDUP_REMOVED lines=15> */
.L_x_29313:
        /* <DEDUP_REMOVED lines=19> */
.L_x_29314:
[----:B------:R-:W-:Y:S05]  /*3da0*/  BSYNC B1 ;  /* 0x0000000000017941 */ /* 0x000fea0003800000 */
.L_x_29312:
[----:B------:R-:W-:-:S04]  /*3db0*/  SEL R2, RZ, 0xffffffff, !P1 ;  /* 0xffffffffff027807 */ /* 0x000fc80004800000 */
[----:B------:R-:W-:-:S05]  /*3dc0*/  IADD3 R14, P1, R2, R14, RZ ;  /* 0x0000000e020e7210 */ /* 0x000fca0007f3e0ff */
[----:B------:R-:W-:-:S08]  /*3dd0*/  IMAD.X R15, R2, 0x1, R15, P1 ;  /* 0x00000001020f7824 */ /* 0x000fd000008e060f */
.L_x_29308:
[----:B------:R-:W-:Y:S05]  /*3de0*/  BSYNC B0 ;  /* 0x0000000000007941 */ /* 0x000fea0003800000 */
.L_x_29307:
        /* <DEDUP_REMOVED lines=18> */
.L_x_29318:
        /* <DEDUP_REMOVED lines=20> */
.L_x_29319:
[----:B------:R-:W-:Y:S05]  /*4050*/  BSYNC B1 ;  /* 0x0000000000017941 */ /* 0x000fea0003800000 */
.L_x_29317:
        /* <DEDUP_REMOVED lines=15> */
.L_x_29321:
        /* <DEDUP_REMOVED lines=19> */
.L_x_29322:
[----:B------:R-:W-:Y:S05]  /*4280*/  BSYNC B1 ;  /* 0x0000000000017941 */ /* 0x000fea0003800000 */
.L_x_29320:
[----:B------:R-:W-:-:S04]  /*4290*/  SEL R2, RZ, 0xffffffff, !P1 ;  /* 0xffffffffff027807 */ /* 0x000fc80004800000 */
[----:B------:R-:W-:-:S05]  /*42a0*/  IADD3 R14, P1, R2, R14, RZ ;  /* 0x0000000e020e7210 */ /* 0x000fca0007f3e0ff */
[----:B------:R-:W-:-:S08]  /*42b0*/  IMAD.X R13, R2, 0x1, R13, P1 ;  /* 0x00000001020d7824 */ /* 0x000fd000008e060d */
.L_x_29316:
[----:B------:R-:W-:Y:S05]  /*42c0*/  BSYNC B0 ;  /* 0x0000000000007941 */ /* 0x000fea0003800000 */
.L_x_29315:
        /* <DEDUP_REMOVED lines=18> */
.L_x_29326:
        /* <DEDUP_REMOVED lines=20> */
.L_x_29327:
[----:B------:R-:W-:Y:S05]  /*4530*/  BSYNC B1 ;  /* 0x0000000000017941 */ /* 0x000fea0003800000 */
.L_x_29325:
        /* <DEDUP_REMOVED lines=15> */
.L_x_29329:
        /* <DEDUP_REMOVED lines=19> */
.L_x_29330:
[----:B------:R-:W-:Y:S05]  /*4760*/  BSYNC B1 ;  /* 0x0000000000017941 */ /* 0x000fea0003800000 */
.L_x_29328:
[----:B------:R-:W-:-:S04]  /*4770*/  SEL R2, RZ, 0xffffffff, !P1 ;  /* 0xffffffffff027807 */ /* 0x000fc80004800000 */
[----:B------:R-:W-:-:S05]  /*4780*/  IADD3 R14, P1, R2, R14, RZ ;  /* 0x0000000e020e7210 */ /* 0x000fca0007f3e0ff */
[----:B------:R-:W-:-:S08]  /*4790*/  IMAD.X R13, R2, 0x1, R13, P1 ;  /* 0x00000001020d7824 */ /* 0x000fd000008e060d */
.L_x_29324:
[----:B------:R-:W-:Y:S05]  /*47a0*/  BSYNC B0 ;  /* 0x0000000000007941 */ /* 0x000fea0003800000 */
.L_x_29323:
        /* <DEDUP_REMOVED lines=18> */
.L_x_29334:
        /* <DEDUP_REMOVED lines=20> */
.L_x_29335:
[----:B------:R-:W-:Y:S05]  /*4a10*/  BSYNC B1 ;  /* 0x0000000000017941 */ /* 0x000fea0003800000 */
.L_x_29333:
        /* <DEDUP_REMOVED lines=15> */
.L_x_29337:
        /* <DEDUP_REMOVED lines=19> */
.L_x_29338:
[----:B------:R-:W-:Y:S05]  /*4c40*/  BSYNC B1 ;  /* 0x0000000000017941 */ /* 0x000fea0003800000 */
.L_x_29336:
[----:B------:R-:W-:-:S04]  /*4c50*/  SEL R2, RZ, 0xffffffff, !P1 ;  /* 0xffffffffff027807 */ /* 0x000fc80004800000 */
[----:B------:R-:W-:-:S05]  /*4c60*/  IADD3 R14, P1, R2, R14, RZ ;  /* 0x0000000e020e7210 */ /* 0x000fca0007f3e0ff */
[----:B------:R-:W-:-:S08]  /*4c70*/  IMAD.X R13, R2, 0x1, R13, P1 ;  /* 0x00000001020d7824 */ /* 0x000fd000008e060d */
.L_x_29332:
[----:B------:R-:W-:Y:S05]  /*4c80*/  BSYNC B0 ;  /* 0x0000000000007941 */ /* 0x000fea0003800000 */
.L_x_29331:
        /* <DEDUP_REMOVED lines=17> */
.L_x_29342:
        /* <DEDUP_REMOVED lines=20> */
.L_x_29343:
[----:B------:R-:W-:Y:S05]  /*4ee0*/  BSYNC B1 ;  /* 0x0000000000017941 */ /* 0x000fea0003800000 */
.L_x_29341:
        /* <DEDUP_REMOVED lines=15> */
.L_x_29345:
        /* <DEDUP_REMOVED lines=19> */
.L_x_29346:
[----:B------:R-:W-:Y:S05]  /*5110*/  BSYNC B1 ;  /* 0x0000000000017941 */ /* 0x000fea0003800000 */
.L_x_29344:
[----:B------:R-:W-:-:S04]  /*5120*/  SEL R2, RZ, 0xffffffff, !P1 ;  /* 0xffffffffff027807 */ /* 0x000fc80004800000 */
[----:B------:R-:W-:-:S05]  /*5130*/  IADD3 R16, P1, R2, R16, RZ ;  /* 0x0000001002107210 */ /* 0x000fca0007f3e0ff */
[----:B------:R-:W-:-:S08]  /*5140*/  IMAD.X R17, R2, 0x1, R17, P1 ;  /* 0x0000000102117824 */ /* 0x000fd000008e0611 */
.L_x_29340:
[----:B------:R-:W-:Y:S05]  /*5150*/  BSYNC B0 ;  /* 0x0000000000007941 */ /* 0x000fea0003800000 */
.L_x_29339:
        /* <DEDUP_REMOVED lines=21> */
.L_x_29349:
[----:B------:R-:W-:-:S13]  /*52b0*/  ISETP.GE.AND P0, PT, R12, UR5, PT ;  /* 0x000000050c007c0c */ /* 0x000fda000bf06270 */
[----:B------:R-:W-:Y:S05]  /*52c0*/  @P0 BRA `(.L_x_29351) ;  /* 0x0000000000300947 */ /* 0x000fea0003800000 */
[----:B0-----:R-:W0:Y:S01]  /*52d0*/  LDC.64 R2, c[0x0][0x228] ;  /* 0x00008a00ff027b82 */ /* 0x001e220000000a00 */
[C---:B------:R-:W-:Y:S02]  /*52e0*/  VIADD R5, R12.reuse, UR4 ;  /* 0x000000040c057c36 */ /* 0x040fe40008000000 */
[----:B------:R-:W-:Y:S02]  /*52f0*/  VIADD R12, R12, 0x80 ;  /* 0x000000800c0c7836 */ /* 0x000fe40000000000 */
[----:B0-----:R-:W-:-:S05]  /*5300*/  IMAD.WIDE.U32 R2, R5, 0x8, R2 ;  /* 0x0000000805027825 */ /* 0x001fca00078e0002 */
[----:B------:R1:W-:Y:S02]  /*5310*/  STG.E.64 desc[UR14][R2.64], R26 ;  /* 0x0000001a02007986 */ /* 0x0003e4000c101b0e */
.L_x_29350:
[----:B------:R-:W-:-:S13]  /*5320*/  ISETP.GE.AND P0, PT, R12, UR5, PT ;  /* 0x000000050c007c0c */ /* 0x000fda000bf06270 */
[----:B------:R-:W-:Y:S05]  /*5330*/  @P0 BRA `(.L_x_29352) ;  /* 0x0000000000340947 */ /* 0x000fea0003800000 */
[----:B01----:R-:W0:Y:S01]  /*5340*/  LDC.64 R2, c[0x0][0x228] ;  /* 0x00008a00ff027b82 */ /* 0x003e220000000a00 */
[C---:B------:R-:W-:Y:S02]  /*5350*/  VIADD R5, R12.reuse, UR4 ;  /* 0x000000040c057c36 */ /* 0x040fe40008000000 */
[----:B------:R-:W-:Y:S02]  /*5360*/  VIADD R12, R12, 0x80 ;  /* 0x000000800c0c7836 */ /* 0x000fe40000000000 */
[----:B0-----:R-:W-:-:S05]  /*5370*/  IMAD.WIDE.U32 R2, R5, 0x8, R2 ;  /* 0x0000000805027825 */ /* 0x001fca00078e0002 */
[----:B------:R1:W-:Y:S02]  /*5380*/  STG.E.64 desc[UR14][R2.64], R20 ;  /* 0x0000001402007986 */ /* 0x0003e4000c101b0e */
.L_x_29351:
        /* <DEDUP_REMOVED lines=8> */
.L_x_29352:
[----:B------:R-:W-:Y:S05]  /*5410*/  BSYNC B1 ;  /* 0x0000000000017941 */ /* 0x000fea0003800000 */
.L_x_29348:
[----:B------:R-:W-:-:S13]  /*5420*/  ISETP.GE.AND P0, PT, R12, UR5, PT ;  /* 0x000000050c007c0c */ /* 0x000fda000bf06270 */
[----:B012---:R-:W0:Y:S01]  /*5430*/  @!P0 LDC.64 R2, c[0x0][0x228] ;  /* 0x00008a00ff028b82 */ /* 0x007e220000000a00 */
[C---:B------:R-:W-:Y:S02]  /*5440*/  @!P0 VIADD R5, R12.reuse, UR4 ;  /* 0x000000040c058c36 */ /* 0x040fe40008000000 */
[----:B------:R-:W-:Y:S02]  /*5450*/  @!P0 VIADD R12, R12, 0x80 ;  /* 0x000000800c0c8836 */ /* 0x000fe40000000000 */
[----:B0-----:R-:W-:-:S05]  /*5460*/  @!P0 IMAD.WIDE.U32 R2, R5, 0x8, R2 ;  /* 0x0000000805028825 */ /* 0x001fca00078e0002 */
[----:B------:R2:W-:Y:S02]  /*5470*/  @!P0 STG.E.64 desc[UR14][R2.64], R14 ;  /* 0x0000000e02008986 */ /* 0x0005e4000c101b0e */
.L_x_29353:
[----:B------:R-:W-:Y:S05]  /*5480*/  BSYNC B0 ;  /* 0x0000000000007941 */ /* 0x000fea0003800000 */
.L_x_29347:
        /* <DEDUP_REMOVED lines=8> */
        .weak           $__internal_45_$__cuda_sm20_div_s64
        .type           $__internal_45_$__cuda_sm20_div_s64,@function
        .size           $__internal_45_$__cuda_sm20_div_s64,($__internal_46_$__cuda_sm20_rem_s64 - $__internal_45_$__cuda_sm20_div_s64)
$__internal_45_$__cuda_sm20_div_s64:
        /* <DEDUP_REMOVED lines=86> */
[----:B------:R-:W-:Y:S06]  /*5a70*/  RET.REL.NODEC R2 `(_ZN2at6native29vectorized_elementwise_kernelILi4ENS0_13BUnaryFunctorIlllZZZNS0_15binary_internal21div_floor_kernel_cudaERNS_18TensorIteratorBaseEENKUlvE_clEvENKUlvE2_clEvEUlllE_EESt5arrayIPcLm2EEEEviT0_T1_) ;  /* 0xffffffa402607950 */ /* 0x000fec0003c3ffff */
        .weak           $__internal_46_$__cuda_sm20_rem_s64
        .type           $__internal_46_$__cuda_sm20_rem_s64,@function
        .size           $__internal_46_$__cuda_sm20_rem_s64,(.L_x_37724 - $__internal_46_$__cuda_sm20_rem_s64)
$__internal_46_$__cuda_sm20_rem_s64:
        /* <DEDUP_REMOVED lines=81> */
[----:B------:R-:W-:Y:S06]  /*5f90*/  RET.REL.NODEC R4 `(_ZN2at6native29vectorized_elementwise_kernelILi4ENS0_13BUnaryFunctorIlllZZZNS0_15binary_internal21div_floor_kernel_cudaERNS_18TensorIteratorBaseEENKUlvE_clEvENKUlvE2_clEvEUlllE_EESt5arrayIPcLm2EEEEviT0_T1_) ;  /* 0xffffffa004187950 */ /* 0x000fec0003c3ffff */
.L_x_29354:
        /* <DEDUP_REMOVED lines=14> */
.L_x_37724:


//--------------------- .text._ZN2at6native29vectorized_elementwise_kernelILi8ENS0_13BUnaryFunctorIlllZZZNS0_15binary_internal21div_floor_kernel_cudaERNS_18TensorIteratorBaseEENKUlvE_clEvENKUlvE2_clEvEUlllE_EESt5arrayIPcLm2EEEEviT0_T1_ --------------------------
	.section	.text._ZN2at6native29vectorized_elementwise_kernelILi8ENS0_13BUnaryFunctorIlllZZZNS0_15binary_internal21div_floor_kernel_cudaERNS_18TensorIteratorBaseEENKUlvE_clEvENKUlvE2_clEvEUlllE_EESt5arrayIPcLm2EEEEviT0_T1_,"ax",@progbits
	.align	128
        .global         _ZN2at6native29vectorized_elementwise_kernelILi8ENS0_13BUnaryFunctorIlllZZZNS0_15binary_internal21div_floor_kernel_cudaERNS_18TensorIteratorBaseEENKUlvE_clEvENKUlvE2_clEvEUlllE_EESt5arrayIPcLm2EEEEviT0_T1_
        .type           _ZN2at6native29vectorized_elementwise_kernelILi8ENS0_13BUnaryFunctorIlllZZZNS0_15binary_internal21div_floor_kernel_cudaERNS_18TensorIteratorBaseEENKUlvE_clEvENKUlvE2_clEvEUlllE_EESt5arrayIPcLm2EEEEviT0_T1_,@function
        .size           _ZN2at6native29vectorized_elementwise_kernelILi8ENS0_13BUnaryFunctorIlllZZZNS0_15binary_internal21div_floor_kernel_cudaERNS_18TensorIteratorBaseEENKUlvE_clEvENKUlvE2_clEvEUlllE_EESt5arrayIPcLm2EEEEviT0_T1_,(.L_x_37726 - _ZN2at6native29vectorized_elementwise_kernelILi8ENS0_13BUnaryFunctorIlllZZZNS0_15binary_internal21div_floor_kernel_cudaERNS_18TensorIteratorBaseEENKUlvE_clEvENKUlvE2_clEvEUlllE_EESt5arrayIPcLm2EEEEviT0_T1_)
        .other          _ZN2at6native29vectorized_elementwise_kernelILi8ENS0_13BUnaryFunctorIlllZZZNS0_15binary_internal21div_floor_kernel_cudaERNS_18TensorIteratorBaseEENKUlvE_clEvENKUlvE2_clEvEUlllE_EESt5arrayIPcLm2EEEEviT0_T1_,@"STO_CUDA_ENTRY STV_DEFAULT"
_ZN2at6native29vectorized_elementwise_kernelILi8ENS0_13BUnaryFunctorIlllZZZNS0_15binary_internal21div_floor_kernel_cudaERNS_18TensorIteratorBaseEENKUlvE_clEvENKUlvE2_clEvEUlllE_EESt5arrayIPcLm2EEEEviT0_T1_:
.text._ZN2at6native29vectorized_elementwise_kernelILi8ENS0_13BUnaryFunctorIlllZZZNS0_15binary_internal21div_floor_kernel_cudaERNS_18TensorIteratorBaseEENKUlvE_clEvENKUlvE2_clEvEUlllE_EESt5arrayIPcLm2EEEEviT0_T1_:
        /* <DEDUP_REMOVED lines=28> */
[----:B-----5:R-:W-:Y:S05]  /*01c0*/  CALL.REL.NOINC `($__internal_47_$__cuda_sm20_div_s64) ;  /* 0x0000005000d07944 */ /* 0x020fea0003c00000 */
[----:B------:R-:W-:Y:S01]  /*01d0*/  IMAD.MOV.U32 R24, RZ, RZ, R4 ;  /* 0x000000ffff187224 */ /* 0x000fe200078e0004 */
[----:B------:R-:W-:Y:S01]  /*01e0*/  MOV R25, R6 ;  /* 0x0000000600197202 */ /* 0x000fe20000000f00 */
[----:B------:R-:W-:Y:S06]  /*01f0*/  BRA `(.L_x_29358) ;  /* 0x0000000000507947 */ /* 0x000fec0003800000 */
.L_x_29357:
        /* <DEDUP_REMOVED lines=20> */
.L_x_29358:
[----:B------:R-:W-:Y:S05]  /*0340*/  BSYNC B0 ;  /* 0x0000000000007941 */ /* 0x000fea0003800000 */
.L_x_29356:
        /* <DEDUP_REMOVED lines=12> */
[----:B-----5:R-:W-:Y:S05]  /*0410*/  CALL.REL.NOINC `($__internal_48_$__cuda_sm20_rem_s64) ;  /* 0x0000005400987944 */ /* 0x020fea0003c00000 */
[----:B------:R-:W-:-:S04]  /*0420*/  ISETP.NE.U32.AND P0, PT, R6, RZ, PT ;  /* 0x000000ff0600720c */ /* 0x000fc80003f05070 */
[----:B------:R-:W-:Y:S01]  /*0430*/  ISETP.NE.AND.EX P0, PT, R3, RZ, PT, P0 ;  /* 0x000000ff0300720c */ /* 0x000fe20003f05300 */
[----:B------:R-:W-:-:S12]  /*0440*/  BRA `(.L_x_29363) ;  /* 0x00000000004c7947 */ /* 0x000fd80003800000 */
.L_x_29362:
        /* <DEDUP_REMOVED lines=19> */
.L_x_29363:
[----:B------:R-:W-:Y:S05]  /*0580*/  BSYNC B1 ;  /* 0x0000000000017941 */ /* 0x000fea0003800000 */
.L_x_29361:
[----:B------:R-:W-:-:S04]  /*0590*/  SEL R2, RZ, 0xffffffff, !P0 ;  /* 0xffffffffff027807 */ /* 0x000fc80004000000 */
[----:B------:R-:W-:-:S05]  /*05a0*/  IADD3 R24, P0, R2, R24, RZ ;  /* 0x0000001802187210 */ /* 0x000fca0007f1e0ff */
[----:B------:R-:W-:-:S08]  /*05b0*/  IMAD.X R25, R2, 0x1, R25, P0 ;  /* 0x0000000102197824 */ /* 0x000fd000000e0619 */
.L_x_29360:
[----:B------:R-:W-:Y:S05]  /*05c0*/  BSYNC B0 ;  /* 0x0000000000007941 */ /* 0x000fea0003800000 */
.L_x_29359:
        /* <DEDUP_REMOVED lines=10> */
[----:B-----5:R-:W-:Y:S05]  /*0670*/  CALL.REL.NOINC `($__internal_47_$__cuda_sm20_div_s64) ;  /* 0x0000004c00a47944 */ /* 0x020fea0003c00000 */
[----:B------:R-:W-:Y:S02]  /*0680*/  IMAD.MOV.U32 R24, RZ, RZ, R4 ;  /* 0x000000ffff187224 */ /* 0x000fe400078e0004 */
[----:B------:R-:W-:Y:S01]  /*0690*/  IMAD.MOV.U32 R25, RZ, RZ, R6 ;  /* 0x000000ffff197224 */ /* 0x000fe200078e0006 */
[----:B------:R-:W-:Y:S06]  /*06a0*/  BRA `(.L_x_29366) ;  /* 0x0000000000507947 */ /* 0x000fec0003800000 */
.L_x_29365:
        /* <DEDUP_REMOVED lines=20> */
.L_x_29366:
[----:B------:R-:W-:Y:S05]  /*07f0*/  BSYNC B0 ;  /* 0x0000000000007941 */ /* 0x000fea0003800000 */
.L_x_29364:
        /* <DEDUP_REMOVED lines=16> */
.L_x_29370:
        /* <DEDUP_REMOVED lines=19> */
.L_x_29371:
[----:B------:R-:W-:Y:S05]  /*0a30*/  BSYNC B1 ;  /* 0x0000000000017941 */ /* 0x000fea0003800000 */
.L_x_29369:
[----:B------:R-:W-:-:S04]  /*0a40*/  SEL R2, RZ, 0xffffffff, !P0 ;  /* 0xffffffffff027807 */ /* 0x000fc80004000000 */
[----:B------:R-:W-:-:S05]  /*0a50*/  IADD3 R24, P0, R2, R24, RZ ;  /* 0x0000001802187210 */ /* 0x000fca0007f1e0ff */
[----:B------:R-:W-:-:S08]  /*0a60*/  IMAD.X R25, R2, 0x1, R25, P0 ;  /* 0x0000000102197824 */ /* 0x000fd000000e0619 */
.L_x_29368:
[----:B------:R-:W-:Y:S05]  /*0a70*/  BSYNC B0 ;  /* 0x0000000000007941 */ /* 0x000fea0003800000 */
.L_x_29367:
        /* <DEDUP_REMOVED lines=10> */
[----:B------:R-:W-:Y:S05]  /*0b20*/  CALL.REL.NOINC `($__internal_47_$__cuda_sm20_div_s64) ;  /* 0x0000004800787944 */ /* 0x000fea0003c00000 */
[----:B------:R-:W-:Y:S02]  /*0b30*/  IMAD.MOV.U32 R24, RZ, RZ, R4 ;  /* 0x000000ffff187224 */ /* 0x000fe400078e0004 */
[----:B------:R-:W-:Y:S01]  /*0b40*/  IMAD.MOV.U32 R25, RZ, RZ, R6 ;  /* 0x000000ffff197224 */ /* 0x000fe200078e0006 */
[----:B------:R-:W-:Y:S06]  /*0b50*/  BRA `(.L_x_29374) ;  /* 0x0000000000507947 */ /* 0x000fec0003800000 */
.L_x_29373:
        /* <DEDUP_REMOVED lines=20> */
.L_x_29374:
[----:B------:R-:W-:Y:S05]  /*0ca0*/  BSYNC B0 ;  /* 0x0000000000007941 */ /* 0x000fea0003800000 */
.L_x_29372:
        /* <DEDUP_REMOVED lines=12> */
[----:B------:R-:W-:Y:S05]  /*0d70*/  CALL.REL.NOINC `($__internal_48_$__cuda_sm20_rem_s64) ;  /* 0x0000004c00407944 */ /* 0x000fea0003c00000 */
[----:B------:R-:W-:-:S04]  /*0d80*/  ISETP.NE.U32.AND P0, PT, R6, RZ, PT ;  /* 0x000000ff0600720c */ /* 0x000fc80003f05070 */
[----:B------:R-:W-:Y:S01]  /*0d90*/  ISETP.NE.AND.EX P0, PT, R3, RZ, PT, P0 ;  /* 0x000000ff0300720c */ /* 0x000fe20003f05300 */
[----:B------:R-:W-:-:S12]  /*0da0*/  BRA `(.L_x_29379) ;  /* 0x00000000004c7947 */ /* 0x000fd80003800000 */
.L_x_29378:
        /* <DEDUP_REMOVED lines=19> */
.L_x_29379:
[----:B------:R-:W-:Y:S05]  /*0ee0*/  BSYNC B1 ;  /* 0x0000000000017941 */ /* 0x000fea0003800000 */
.L_x_29377:
[----:B------:R-:W-:-:S04]  /*0ef0*/  SEL R2, RZ, 0xffffffff, !P0 ;  /* 0xffffffffff027807 */ /* 0x000fc80004000000 */
[----:B------:R-:W-:-:S05]  /*0f00*/  IADD3 R24, P0, R2, R24, RZ ;  /* 0x0000001802187210 */ /* 0x000fca0007f1e0ff */
[----:B------:R-:W-:-:S08]  /*0f10*/  IMAD.X R25, R2, 0x1, R25, P0 ;  /* 0x0000000102197824 */ /* 0x000fd000000e0619 */
.L_x_29376:
[----:B------:R-:W-:Y:S05]  /*0f20*/  BSYNC B0 ;  /* 0x0000000000007941 */ /* 0x000fea0003800000 */
.L_x_29375:
        /* <DEDUP_REMOVED lines=10> */
[----:B------:R-:W-:Y:S05]  /*0fd0*/  CALL.REL.NOINC `($__internal_47_$__cuda_sm20_div_s64) ;  /* 0x00000044004c7944 */ /* 0x000fea0003c00000 */
[----:B------:R-:W-:Y:S02]  /*0fe0*/  IMAD.MOV.U32 R24, RZ, RZ, R4 ;  /* 0x000000ffff187224 */ /* 0x000fe400078e0004 */
[----:B------:R-:W-:Y:S01]  /*0ff0*/  IMAD.MOV.U32 R25, RZ, RZ, R6 ;  /* 0x000000ffff197224 */ /* 0x000fe200078e0006 */
[----:B------:R-:W-:Y:S06]  /*1000*/  BRA `(.L_x_29382) ;  /* 0x0000000000507947 */ /* 0x000fec0003800000 */
.L_x_29381:
        /* <DEDUP_REMOVED lines=20> */
.L_x_29382:
[----:B------:R-:W-:Y:S05]  /*1150*/  BSYNC B0 ;  /* 0x0000000000007941 */ /* 0x000fea0003800000 */
.L_x_29380:
        /* <DEDUP_REMOVED lines=12> */
[----:B------:R-:W-:Y:S05]  /*1220*/  CALL.REL.NOINC `($__internal_48_$__cuda_sm20_rem_s64) ;  /* 0x0000004800147944 */ /* 0x000fea0003c00000 */
[----:B------:R-:W-:-:S04]  /*1230*/  ISETP.NE.U32.AND P0, PT, R6, RZ, PT ;  /* 0x000000ff0600720c */ /* 0x000fc80003f05070 */
[----:B------:R-:W-:Y:S01]  /*1240*/  ISETP.NE.AND.EX P0, PT, R3, RZ, PT, P0 ;  /* 0x000000ff0300720c */ /* 0x000fe20003f05300 */
[----:B------:R-:W-:-:S12]  /*1250*/  BRA `(.L_x_29387) ;  /* 0x00000000004c7947 */ /* 0x000fd80003800000 */
.L_x_29386:
        /* <DEDUP_REMOVED lines=19> */
.L_x_29387:
[----:B------:R-:W-:Y:S05]  /*1390*/  BSYNC B1 ;  /* 0x0000000000017941 */ /* 0x000fea0003800000 */
.L_x_29385:
[----:B------:R-:W-:-:S04]  /*13a0*/  SEL R2, RZ, 0xffffffff, !P0 ;  /* 0xffffffffff027807 */ /* 0x000fc80004000000 */
[----:B------:R-:W-:-:S05]  /*13b0*/  IADD3 R24, P0, R2, R24, RZ ;  /* 0x0000001802187210 */ /* 0x000fca0007f1e0ff */
[----:B------:R-:W-:-:S08]  /*13c0*/  IMAD.X R25, R2, 0x1, R25, P0 ;  /* 0x0000000102197824 */ /* 0x000fd000000e0619 */
.L_x_29384:
[----:B------:R-:W-:Y:S05]  /*13d0*/  BSYNC B0 ;  /* 0x0000000000007941 */ /* 0x000fea0003800000 */
.L_x_29383:
        /* <DEDUP_REMOVED lines=10> */
[----:B------:R-:W-:Y:S05]  /*1480*/  CALL.REL.NOINC `($__internal_47_$__cuda_sm20_div_s64) ;  /* 0x0000004000207944 */ /* 0x000fea0003c00000 */
[----:B------:R-:W-:Y:S02]  /*1490*/  IMAD.MOV.U32 R24, RZ, RZ, R4 ;  /* 0x000000ffff187224 */ /* 0x000fe400078e0004 */
[----:B------:R-:W-:Y:S01]  /*14a0*/  IMAD.MOV.U32 R25, RZ, RZ, R6 ;  /* 0x000000ffff197224 */ /* 0x000fe200078e0006 */
[----:B------:R-:W-:Y:S06]  /*14b0*/  BRA `(.L_x_29390) ;  /* 0x0000000000507947 */ /* 0x000fec0003800000 */
.L_x_29389:
        /* <DEDUP_REMOVED lines=20> */
.L_x_29390:
[----:B------:R-:W-:Y:S05]  /*1600*/  BSYNC B0 ;  /* 0x0000000000007941 */ /* 0x000fea0003800000 */
.L_x_29388:
        /* <DEDUP_REMOVED lines=12> */
[----:B------:R-:W-:Y:S05]  /*16d0*/  CALL.REL.NOINC `($__internal_48_$__cuda_sm20_rem_s64) ;  /* 0x0000004000e87944 */ /* 0x000fea0003c00000 */
[----:B------:R-:W-:-:S04]  /*16e0*/  ISETP.NE.U32.AND P0, PT, R6, RZ, PT ;  /* 0x000000ff0600720c */ /* 0x000fc80003f05070 */
[----:B------:R-:W-:Y:S01]  /*16f0*/  ISETP.NE.AND.EX P0, PT, R3, RZ, PT, P0 ;  /* 0x000000ff0300720c */ /* 0x000fe20003f05300 */
[----:B------:R-:W-:-:S12]  /*1700*/  BRA `(.L_x_29395) ;  /* 0x00000000004c7947 */ /* 0x000fd80003800000 */
.L_x_29394:
        /* <DEDUP_REMOVED lines=19> */
.L_x_29395:
[----:B------:R-:W-:Y:S05]  /*1840*/  BSYNC B1 ;  /* 0x0000000000017941 */ /* 0x000fea0003800000 */
.L_x_29393:
[----:B------:R-:W-:-:S04]  /*1850*/  SEL R2, RZ, 0xffffffff, !P0 ;  /* 0xffffffffff027807 */ /* 0x000fc80004000000 */
[----:B------:R-:W-:-:S05]  /*1860*/  IADD3 R24, P0, R2, R24, RZ ;  /* 0x0000001802187210 */ /* 0x000fca0007f1e0ff */
[----:B------:R-:W-:-:S08]  /*1870*/  IMAD.X R25, R2, 0x1, R25, P0 ;  /* 0x0000000102197824 */ /* 0x000fd000000e0619 */
.L_x_29392:
[----:B------:R-:W-:Y:S05]  /*1880*/  BSYNC B0 ;  /* 0x0000000000007941 */ /* 0x000fea0003800000 */
.L_x_29391:
        /* <DEDUP_REMOVED lines=10> */
[----:B------:R-:W-:Y:S05]  /*1930*/  CALL.REL.NOINC `($__internal_47_$__cuda_sm20_div_s64) ;  /* 0x0000003800f47944 */ /* 0x000fea0003c00000 */
[----:B------:R-:W-:Y:S01]  /*1940*/  MOV R24, R4 ;  /* 0x0000000400187202 */ /* 0x000fe20000000f00 */
[----:B------:R-:W-:Y:S01]  /*1950*/  IMAD.MOV.U32 R25, RZ, RZ, R6 ;  /* 0x000000ffff197224 */ /* 0x000fe200078e0006 */
[----:B------:R-:W-:Y:S06]  /*1960*/  BRA `(.L_x_29398) ;  /* 0x0000000000507947 */ /* 0x000fec0003800000 */
.L_x_29397:
        /* <DEDUP_REMOVED lines=20> */
.L_x_29398:
[----:B------:R-:W-:Y:S05]  /*1ab0*/  BSYNC B0 ;  /* 0x0000000000007941 */ /* 0x000fea0003800000 */
.L_x_29396:
        /* <DEDUP_REMOVED lines=16> */
.L_x_29402:
        /* <DEDUP_REMOVED lines=19> */
.L_x_29403:
[----:B------:R-:W-:Y:S05]  /*1cf0*/  BSYNC B1 ;  /* 0x0000000000017941 */ /* 0x000fea0003800000 */
.L_x_29401:
[----:B------:R-:W-:-:S04]  /*1d00*/  SEL R2, RZ, 0xffffffff, !P0 ;  /* 0xffffffffff027807 */ /* 0x000fc80004000000 */
[----:B------:R-:W-:-:S04]  /*1d10*/  IADD3 R24, P0, R2, R24, RZ ;  /* 0x0000001802187210 */ /* 0x000fc80007f1e0ff */
[----:B------:R-:W-:-:S09]  /*1d20*/  IADD3.X R25, R2, R25, RZ, P0, !PT ;  /* 0x0000001902197210 */ /* 0x000fd200007fe4ff */
.L_x_29400:
[----:B------:R-:W-:Y:S05]  /*1d30*/  BSYNC B0 ;  /* 0x0000000000007941 */ /* 0x000fea0003800000 */
.L_x_29399:
        /* <DEDUP_REMOVED lines=11> */
[----:B------:R-:W-:Y:S01]  /*1df0*/  IMAD.MOV.U32 R24, RZ, RZ, R4 ;  /* 0x000000ffff187224 */ /* 0x000fe200078e0004 */
[----:B------:R-:W-:Y:S01]  /*1e00*/  MOV R25, R6 ;  /* 0x0000000600197202 */ /* 0x000fe20000000f00 */
[----:B------:R-:W-:Y:S06]  /*1e10*/  BRA `(.L_x_29406) ;  /* 0x0000000000507947 */ /* 0x000fec0003800000 */
.L_x_29405:
        /* <DEDUP_REMOVED lines=20> */
.L_x_29406:
[----:B------:R-:W-:Y:S05]  /*1f60*/  BSYNC B0 ;  /* 0x0000000000007941 */ /* 0x000fea0003800000 */
.L_x_29404:
        /* <DEDUP_REMOVED lines=16> */
.L_x_29410:
        /* <DEDUP_REMOVED lines=19> */
.L_x_29411:
[----:B------:R-:W-:Y:S05]  /*21a0*/  BSYNC B1 ;  /* 0x0000000000017941 */ /* 0x000fea0003800000 */
.L_x_29409:
[----:B------:R-:W-:-:S04]  /*21b0*/  SEL R2, RZ, 0xffffffff, !P0 ;  /* 0xffffffffff027807 */ /* 0x000fc80004000000 */
[----:B------:R-:W-:-:S05]  /*21c0*/  IADD3 R24, P0, R2, R24, RZ ;  /* 0x0000001802187210 */ /* 0x000fca0007f1e0ff */
[----:B------:R-:W-:-:S08]  /*21d0*/  IMAD.X R25, R2, 0x1, R25, P0 ;  /* 0x0000000102197824 */ /* 0x000fd000000e0619 */
.L_x_29408:
[----:B------:R-:W-:Y:S05]  /*21e0*/  BSYNC B0 ;  /* 0x0000000000007941 */ /* 0x000fea0003800000 */
.L_x_29407:
        /* <DEDUP_REMOVED lines=14> */
.L_x_29413:
        /* <DEDUP_REMOVED lines=20> */
.L_x_29414:
[----:B------:R-:W-:Y:S05]  /*2410*/  BSYNC B0 ;  /* 0x0000000000007941 */ /* 0x000fea0003800000 */
.L_x_29412:
        /* <DEDUP_REMOVED lines=16> */
.L_x_29418:
        /* <DEDUP_REMOVED lines=19> */
.L_x_29419:
[----:B------:R-:W-:Y:S05]  /*2650*/  BSYNC B1 ;  /* 0x0000000000017941 */ /* 0x000fea0003800000 */
.L_x_29417:
[----:B------:R-:W-:-:S04]  /*2660*/  SEL R2, RZ, 0xffffffff, !P0 ;  /* 0xffffffffff027807 */ /* 0x000fc80004000000 */
[----:B------:R-:W-:-:S05]  /*2670*/  IADD3 R24, P0, R2, R24, RZ ;  /* 0x0000001802187210 */ /* 0x000fca0007f1e0ff */
[----:B------:R-:W-:-:S08]  /*2680*/  IMAD.X R25, R2, 0x1, R25, P0 ;  /* 0x0000000102197824 */ /* 0x000fd000000e0619 */
.L_x_29416:
[----:B------:R-:W-:Y:S05]  /*2690*/  BSYNC B0 ;  /* 0x0000000000007941 */ /* 0x000fea0003800000 */
.L_x_29415:
        /* <DEDUP_REMOVED lines=12> */
.L_x_29355:
        /* <DEDUP_REMOVED lines=67> */
[----:B------:R-:W-:Y:S05]  /*2b90*/  CALL.REL.NOINC `($__internal_47_$__cuda_sm20_div_s64) ;  /* 0x00000028005c7944 */ /* 0x000fea0003c00000 */
[----:B------:R-:W-:Y:S02]  /*2ba0*/  IMAD.MOV.U32 R8, RZ, RZ, R4 ;  /* 0x000000ffff087224 */ /* 0x000fe400078e0004 */
[----:B------:R-:W-:Y:S01]  /*2bb0*/  IMAD.MOV.U32 R9, RZ, RZ, R6 ;  /* 0x000000ffff097224 */ /* 0x000fe200078e0006 */
[----:B------:R-:W-:Y:S06]  /*2bc0*/  BRA `(.L_x_29424) ;  /* 0x0000000000507947 */ /* 0x000fec0003800000 */
.L_x_29423:
        /* <DEDUP_REMOVED lines=20> */
.L_x_29424:
[----:B------:R-:W-:Y:S05]  /*2d10*/  BSYNC B1 ;  /* 0x0000000000017941 */ /* 0x000fea0003800000 */
.L_x_29422:
        /* <DEDUP_REMOVED lines=15> */
.L_x_29426:
        /* <DEDUP_REMOVED lines=19> */
.L_x_29427:
[----:B------:R-:W-:Y:S05]  /*2f40*/  BSYNC B1 ;  /* 0x0000000000017941 */ /* 0x000fea0003800000 */
.L_x_29425:
[----:B------:R-:W-:-:S04]  /*2f50*/  SEL R0, RZ, 0xffffffff, !P1 ;  /* 0xffffffffff007807 */ /* 0x000fc80004800000 */
[----:B------:R-:W-:-:S05]  /*2f60*/  IADD3 R8, P1, R0, R8, RZ ;  /* 0x0000000800087210 */ /* 0x000fca0007f3e0ff */
[----:B------:R-:W-:-:S08]  /*2f70*/  IMAD.X R9, R0, 0x1, R9, P1 ;  /* 0x0000000100097824 */ /* 0x000fd000008e0609 */
.L_x_29421:
[----:B------:R-:W-:Y:S05]  /*2f80*/  BSYNC B0 ;  /* 0x0000000000007941 */ /* 0x000fea0003800000 */
.L_x_29420:
        /* <DEDUP_REMOVED lines=16> */
.L_x_29431:
        /* <DEDUP_REMOVED lines=20> */
.L_x_29432:
[----:B------:R-:W-:Y:S05]  /*31d0*/  BSYNC B1 ;  /* 0x0000000000017941 */ /* 0x000fea0003800000 */
.L_x_29430:
        /* <DEDUP_REMOVED lines=15> */
.L_x_29434:
        /* <DEDUP_REMOVED lines=19> */
.L_x_29435:
[----:B------:R-:W-:Y:S05]  /*3400*/  BSYNC B1 ;  /* 0x0000000000017941 */ /* 0x000fea0003800000 */
.L_x_29433:
[----:B------:R-:W-:-:S04]  /*3410*/  SEL R2, RZ, 0xffffffff, !P1 ;  /* 0xffffffffff027807 */ /* 0x000fc80004800000 */
[----:B------:R-:W-:-:S05]  /*3420*/  IADD3 R10, P1, R2, R10, RZ ;  /* 0x0000000a020a7210 */ /* 0x000fca0007f3e0ff */
[----:B------:R-:W-:-:S08]  /*3430*/  IMAD.X R11, R2, 0x1, R11, P1 ;  /* 0x00000001020b7824 */ /* 0x000fd000008e060b */
.L_x_29429:
[----:B------:R-:W-:Y:S05]  /*3440*/  BSYNC B0 ;  /* 0x0000000000007941 */ /* 0x000fea0003800000 */
.L_x_29428:
        /* <DEDUP_REMOVED lines=16> */
.L_x_29439:
        /* <DEDUP_REMOVED lines=20> */
.L_x_29440:
[----:B------:R-:W-:Y:S05]  /*3690*/  BSYNC B1 ;  /* 0x0000000000017941 */ /* 0x000fea0003800000 */
.L_x_29438:
        /* <DEDUP_REMOVED lines=15> */
.L_x_29442:
        /* <DEDUP_REMOVED lines=19> */
.L_x_29443:
[----:B------:R-:W-:Y:S05]  /*38c0*/  BSYNC B1 ;  /* 0x0000000000017941 */ /* 0x000fea0003800000 */
.L_x_29441:
[----:B------:R-:W-:-:S04]  /*38d0*/  SEL R2, RZ, 0xffffffff, !P1 ;  /* 0xffffffffff027807 */ /* 0x000fc80004800000 */
[----:B------:R-:W-:-:S05]  /*38e0*/  IADD3 R14, P1, R2, R14, RZ ;  /* 0x0000000e020e7210 */ /* 0x000fca0007f3e0ff */
[----:B------:R-:W-:-:S08]  /*38f0*/  IMAD.X R15, R2, 0x1, R15, P1 ;  /* 0x00000001020f7824 */ /* 0x000fd000008e060f */
.L_x_29437:
[----:B------:R-:W-:Y:S05]  /*3900*/  BSYNC B0 ;  /* 0x0000000000007941 */ /* 0x000fea0003800000 */
.L_x_29436:
        /* <DEDUP_REMOVED lines=18> */
.L_x_29447:
        /* <DEDUP_REMOVED lines=20> */
.L_x_29448:
[----:B------:R-:W-:Y:S05]  /*3b70*/  BSYNC B1 ;  /* 0x0000000000017941 */ /* 0x000fea0003800000 */
.L_x_29446:
        /* <DEDUP_REMOVED lines=15> */
.L_x_29450:
        /* <DEDUP_REMOVED lines=19> */
.L_x_29451:
[----:B------:R-:W-:Y:S05]  /*3da0*/  BSYNC B1 ;  /* 0x0000000000017941 */ /* 0x000fea0003800000 */
.L_x_29449:
[----:B------:R-:W-:-:S04]  /*3db0*/  SEL R2, RZ, 0xffffffff, !P1 ;  /* 0xffffffffff027807 */ /* 0x000fc80004800000 */
[----:B------:R-:W-:-:S05]  /*3dc0*/  IADD3 R14, P1, R2, R14, RZ ;  /* 0x0000000e020e7210 */ /* 0x000fca0007f3e0ff */
[----:B------:R-:W-:-:S08]  /*3dd0*/  IMAD.X R15, R2, 0x1, R15, P1 ;  /* 0x00000001020f7824 */ /* 0x000fd000008e060f */
.L_x_29445:
[----:B------:R-:W-:Y:S05]  /*3de0*/  BSYNC B0 ;  /* 0x0000000000007941 */ /* 0x000fea0003800000 */
.L_x_29444:
        /* <DEDUP_REMOVED lines=18> */
.L_x_29455:
        /* <DEDUP_REMOVED lines=20> */
.L_x_29456:
[----:B------:R-:W-:Y:S05]  /*4050*/  BSYNC B1 ;  /* 0x0000000000017941 */ /* 0x000fea0003800000 */
.L_x_29454:
        /* <DEDUP_REMOVED lines=15> */
.L_x_29458:
        /* <DEDUP_REMOVED lines=19> */
.L_x_29459:
[----:B------:R-:W-:Y:S05]  /*4280*/  BSYNC B1 ;  /* 0x0000000000017941 */ /* 0x000fea0003800000 */
.L_x_29457:
[----:B------:R-:W-:-:S04]  /*4290*/  SEL R2, RZ, 0xffffffff, !P1 ;  /* 0xffffffffff027807 */ /* 0x000fc80004800000 */
[----:B------:R-:W-:-:S05]  /*42a0*/  IADD3 R14, P1, R2, R14, RZ ;  /* 0x0000000e020e7210 */ /* 0x000fca0007f3e0ff */
[----:B------:R-:W-:-:S08]  /*42b0*/  IMAD.X R13, R2, 0x1, R13, P1 ;  /* 0x00000001020d7824 */ /* 0x000fd000008e060d */
.L_x_29453:
[----:B------:R-:W-:Y:S05]  /*42c0*/  BSYNC B0 ;  /* 0x0000000000007941 */ /* 0x000fea0003800000 */
.L_x_29452:
        /* <DEDUP_REMOVED lines=18> */
.L_x_29463:
        /* <DEDUP_REMOVED lines=20> */
.L_x_29464:
[----:B------:R-:W-:Y:S05]  /*4530*/  BSYNC B1 ;  /* 0x0000000000017941 */ /* 0x000fea0003800000 */
.L_x_29462:
        /* <DEDUP_REMOVED lines=15> */
.L_x_29466:
        /* <DEDUP_REMOVED lines=19> */
.L_x_29467:
[----:B------:R-:W-:Y:S05]  /*4760*/  BSYNC B1 ;  /* 0x0000000000017941 */ /* 0x000fea0003800000 */
.L_x_29465:
[----:B------:R-:W-:-:S04]  /*4770*/  SEL R2, RZ, 0xffffffff, !P1 ;  /* 0xffffffffff027807 */ /* 0x000fc80004800000 */
[----:B------:R-:W-:-:S05]  /*4780*/  IADD3 R14, P1, R2, R14, RZ ;  /* 0x0000000e020e7210 */ /* 0x000fca0007f3e0ff */
[----:B------:R-:W-:-:S08]  /*4790*/  IMAD.X R13, R2, 0x1, R13, P1 ;  /* 0x00000001020d7824 */ /* 0x000fd000008e060d */
.L_x_29461:
[----:B------:R-:W-:Y:S05]  /*47a0*/  BSYNC B0 ;  /* 0x0000000000007941 */ /* 0x000fea0003800000 */
.L_x_29460:
        /* <DEDUP_REMOVED lines=18> */
.L_x_29471:
        /* <DEDUP_REMOVED lines=20> */
.L_x_29472:
[----:B------:R-:W-:Y:S05]  /*4a10*/  BSYNC B1 ;  /* 0x0000000000017941 */ /* 0x000fea0003800000 */
.L_x_29470:
        /* <DEDUP_REMOVED lines=15> */
.L_x_29474:
        /* <DEDUP_REMOVED lines=19> */
.L_x_29475:
[----:B------:R-:W-:Y:S05]  /*4c40*/  BSYNC B1 ;  /* 0x0000000000017941 */ /* 0x000fea0003800000 */
.L_x_29473:
[----:B------:R-:W-:-:S04]  /*4c50*/  SEL R2, RZ, 0xffffffff, !P1 ;  /* 0xffffffffff027807 */ /* 0x000fc80004800000 */
[----:B------:R-:W-:-:S05]  /*4c60*/  IADD3 R14, P1, R2, R14, RZ ;  /* 0x0000000e020e7210 */ /* 0x000fca0007f3e0ff */
[----:B------:R-:W-:-:S08]  /*4c70*/  IMAD.X R13, R2, 0x1, R13, P1 ;  /* 0x00000001020d7824 */ /* 0x000fd000008e060d */
.L_x_29469:
[----:B------:R-:W-:Y:S05]  /*4c80*/  BSYNC B0 ;  /* 0x0000000000007941 */ /* 0x000fea0003800000 */
.L_x_29468:
        /* <DEDUP_REMOVED lines=17> */
.L_x_29479:
        /* <DEDUP_REMOVED lines=20> */
.L_x_29480:
[----:B------:R-:W-:Y:S05]  /*4ee0*/  BSYNC B1 ;  /* 0x0000000000017941 */ /* 0x000fea0003800000 */
.L_x_29478:
        /* <DEDUP_REMOVED lines=15> */
.L_x_29482:
        /* <DEDUP_REMOVED lines=19> */
.L_x_29483:
[----:B------:R-:W-:Y:S05]  /*5110*/  BSYNC B1 ;  /* 0x0000000000017941 */ /* 0x000fea0003800000 */
.L_x_29481:
[----:B------:R-:W-:-:S04]  /*5120*/  SEL R2, RZ, 0xffffffff, !P1 ;  /* 0xffffffffff027807 */ /* 0x000fc80004800000 */
[----:B------:R-:W-:-:S05]  /*5130*/  IADD3 R16, P1, R2, R16, RZ ;  /* 0x0000001002107210 */ /* 0x000fca0007f3e0ff */
[----:B------:R-:W-:-:S08]  /*5140*/  IMAD.X R17, R2, 0x1, R17, P1 ;  /* 0x0000000102117824 */ /* 0x000fd000008e0611 */
.L_x_29477:
[----:B------:R-:W-:Y:S05]  /*5150*/  BSYNC B0 ;  /* 0x0000000000007941 */ /* 0x000fea0003800000 */
.L_x_29476:
        /* <DEDUP_REMOVED lines=21> */
.L_x_29486:
[----:B------:R-:W-:-:S13]  /*52b0*/  ISETP.GE.AND P0, PT, R12, UR5, PT ;  /* 0x000000050c007c0c */ /* 0x000fda000bf06270 */
[----:B------:R-:W-:Y:S05]  /*52c0*/  @P0 BRA `(.L_x_29488) ;  /* 0x0000000000300947 */ /* 0x000fea0003800000 */
[----:B0-----:R-:W0:Y:S01]  /*52d0*/  LDC.64 R2, c[0x0][0x228] ;  /* 0x00008a00ff027b82 */ /* 0x001e220000000a00 */
[C---:B------:R-:W-:Y:S02]  /*52e0*/  VIADD R5, R12.reuse, UR4 ;  /* 0x000000040c057c36 */ /* 0x040fe40008000000 */
[----:B------:R-:W-:Y:S02]  /*52f0*/  VIADD R12, R12, 0x80 ;  /* 0x000000800c0c7836 */ /* 0x000fe40000000000 */
[----:B0-----:R-:W-:-:S05]  /*5300*/  IMAD.WIDE.U32 R2, R5, 0x8, R2 ;  /* 0x0000000805027825 */ /* 0x001fca00078e0002 */
[----:B------:R1:W-:Y:S02]  /*5310*/  STG.E.64 desc[UR14][R2.64], R26 ;  /* 0x0000001a02007986 */ /* 0x0003e4000c101b0e */
.L_x_29487:
[----:B------:R-:W-:-:S13]  /*5320*/  ISETP.GE.AND P0, PT, R12, UR5, PT ;  /* 0x000000050c007c0c */ /* 0x000fda000bf06270 */
[----:B------:R-:W-:Y:S05]  /*5330*/  @P0 BRA `(.L_x_29489) ;  /* 0x0000000000340947 */ /* 0x000fea0003800000 */
[----:B01----:R-:W0:Y:S01]  /*5340*/  LDC.64 R2, c[0x0][0x228] ;  /* 0x00008a00ff027b82 */ /* 0x003e220000000a00 */
[C---:B------:R-:W-:Y:S02]  /*5350*/  VIADD R5, R12.reuse, UR4 ;  /* 0x000000040c057c36 */ /* 0x040fe40008000000 */
[----:B------:R-:W-:Y:S02]  /*5360*/  VIADD R12, R12, 0x80 ;  /* 0x000000800c0c7836 */ /* 0x000fe40000000000 */
[----:B0-----:R-:W-:-:S05]  /*5370*/  IMAD.WIDE.U32 R2, R5, 0x8, R2 ;  /* 0x0000000805027825 */ /* 0x001fca00078e0002 */
[----:B------:R1:W-:Y:S02]  /*5380*/  STG.E.64 desc[UR14][R2.64], R20 ;  /* 0x0000001402007986 */ /* 0x0003e4000c101b0e */
.L_x_29488:
        /* <DEDUP_REMOVED lines=8> */
.L_x_29489:
[----:B------:R-:W-:Y:S05]  /*5410*/  BSYNC B1 ;  /* 0x0000000000017941 */ /* 0x000fea0003800000 */
.L_x_29485:
[----:B------:R-:W-:-:S13]  /*5420*/  ISETP.GE.AND P0, PT, R12, UR5, PT ;  /* 0x000000050c007c0c */ /* 0x000fda000bf06270 */
[----:B012---:R-:W0:Y:S01]  /*5430*/  @!P0 LDC.64 R2, c[0x0][0x228] ;  /* 0x00008a00ff028b82 */ /* 0x007e220000000a00 */
[C---:B------:R-:W-:Y:S02]  /*5440*/  @!P0 VIADD R5, R12.reuse, UR4 ;  /* 0x000000040c058c36 */ /* 0x040fe40008000000 */
[----:B------:R-:W-:Y:S02]  /*5450*/  @!P0 VIADD R12, R12, 0x80 ;  /* 0x000000800c0c8836 */ /* 0x000fe40000000000 */
[----:B0-----:R-:W-:-:S05]  /*5460*/  @!P0 IMAD.WIDE.U32 R2, R5, 0x8, R2 ;  /* 0x0000000805028825 */ /* 0x001fca00078e0002 */
[----:B------:R2:W-:Y:S02]  /*5470*/  @!P0 STG.E.64 desc[UR14][R2.64], R14 ;  /* 0x0000000e02008986 */ /* 0x0005e4000c101b0e */
.L_x_29490:
[----:B------:R-:W-:Y:S05]  /*5480*/  BSYNC B0 ;  /* 0x0000000000007941 */ /* 0x000fea0003800000 */
.L_x_29484:
        /* <DEDUP_REMOVED lines=8> */
        .weak           $__internal_47_$__cuda_sm20_div_s64
        .type           $__internal_47_$__cuda_sm20_div_s64,@function
        .size           $__internal_47_$__cuda_sm20_div_s64,($__internal_48_$__cuda_sm20_rem_s64 - $__internal_47_$__cuda_sm20_div_s64)
$__internal_47_$__cuda_sm20_div_s64:
        /* <DEDUP_REMOVED lines=86> */
[----:B------:R-:W-:Y:S06]  /*5a70*/  RET.REL.NODEC R2 `(_ZN2at6native29vectorized_elementwise_kernelILi8ENS0_13BUnaryFunctorIlllZZZNS0_15binary_internal21div_floor_kernel_cudaERNS_18TensorIteratorBaseEENKUlvE_clEvENKUlvE2_clEvEUlllE_EESt5arrayIPcLm2EEEEviT0_T1_) ;  /* 0xffffffa402607950 */ /* 0x000fec0003c3ffff */
        .weak           $__internal_48_$__cuda_sm20_rem_s64
        .type           $__internal_48_$__cuda_sm20_rem_s64,@function
        .size           $__internal_48_$__cuda_sm20_rem_s64,(.L_x_37726 - $__internal_48_$__cuda_sm20_rem_s64)
$__internal_48_$__cuda_sm20_rem_s64:
        /* <DEDUP_REMOVED lines=81> */
[----:B------:R-:W-:Y:S06]  /*5f90*/  RET.REL.NODEC R4 `(_ZN2at6native29vectorized_elementwise_kernelILi8ENS0_13BUnaryFunctorIlllZZZNS0_15binary_internal21div_floor_kernel_cudaERNS_18TensorIteratorBaseEENKUlvE_clEvENKUlvE2_clEvEUlllE_EESt5arrayIPcLm2EEEEviT0_T1_) ;  /* 0xffffffa004187950 */ /* 0x000fec0003c3ffff */
.L_x_29491:
        /* <DEDUP_REMOVED lines=14> */
.L_x_37726:


//--------------------- .text._ZN2at6native18elementwise_kernelILi128ELi4EZNS0_15gpu_kernel_implINS0_13AUnaryFunctorIlllZZZNS0_15binary_internal21div_floor_kernel_cudaERNS_18TensorIteratorBaseEENKUlvE_clEvENKUlvE2_clEvEUlllE_EEEEvS6_RKT_EUliE_EEviT1_ --------------------------
	.section	.text._ZN2at6native18elementwise_kernelILi128ELi4EZNS0_15gpu_kernel_implINS0_13AUnaryFunctorIlllZZZNS0_15binary_internal21div_floor_kernel_cudaERNS_18TensorIteratorBaseEENKUlvE_clEvENKUlvE2_clEvEUlllE_EEEEvS6_RKT_EUliE_EEviT1_,"ax",@progbits
	.align	128
        .global         _ZN2at6native18elementwise_kernelILi128ELi4EZNS0_15gpu_kernel_implINS0_13AUnaryFunctorIlllZZZNS0_15binary_internal21div_floor_kernel_cudaERNS_18TensorIteratorBaseEENKUlvE_clEvENKUlvE2_clEvEUlllE_EEEEvS6_RKT_EUliE_EEviT1_
        .type           _ZN2at6native18elementwise_kernelILi128ELi4EZNS0_15gpu_kernel_implINS0_13AUnaryFunctorIlllZZZNS0_15binary_internal21div_floor_kernel_cudaERNS_18TensorIteratorBaseEENKUlvE_clEvENKUlvE2_clEvEUlllE_EEEEvS6_RKT_EUliE_EEviT1_,@function
        .size           _ZN2at6native18elementwise_kernelILi128ELi4EZNS0_15gpu_kernel_implINS0_13AUnaryFunctorIlllZZZNS0_15binary_internal21div_floor_kernel_cudaERNS_18TensorIteratorBaseEENKUlvE_clEvENKUlvE2_clEvEUlllE_EEEEvS6_RKT_EUliE_EEviT1_,(.L_x_37728 - _ZN2at6native18elementwise_kernelILi128ELi4EZNS0_15gpu_kernel_implINS0_13AUnaryFunctorIlllZZZNS0_15binary_internal21div_floor_kernel_cudaERNS_18TensorIteratorBaseEENKUlvE_clEvENKUlvE2_clEvEUlllE_EEEEvS6_RKT_EUliE_EEviT1_)
        .other          _ZN2at6native18elementwise_kernelILi128ELi4EZNS0_15gpu_kernel_implINS0_13AUnaryFunctorIlllZZZNS0_15binary_internal21div_floor_kernel_cudaERNS_18TensorIteratorBaseEENKUlvE_clEvENKUlvE2_clEvEUlllE_EEEEvS6_RKT_EUliE_EEviT1_,@"STO_CUDA_ENTRY STV_DEFAULT"
_ZN2at6native18elementwise_kernelILi128ELi4EZNS0_15gpu_kernel_implINS0_13AUnaryFunctorIlllZZZNS0_15binary_internal21div_floor_kernel_cudaERNS_18TensorIteratorBaseEENKUlvE_clEvENKUlvE2_clEvEUlllE_EEEEvS6_RKT_EUliE_EEviT1_:
.text._ZN2at6native18elementwise_kernelILi128ELi4EZNS0_15gpu_kernel_implINS0_13AUnaryFunctorIlllZZZNS0_15binary_internal21div_floor_kernel_cudaERNS_18TensorIteratorBaseEENKUlvE_clEvENKUlvE2_clEvEUlllE_EEEEvS6_RKT_EUliE_EEviT1_:
        /* <DEDUP_REMOVED lines=313> */
.L_x_29494:
        /* <DEDUP_REMOVED lines=21> */
.L_x_29498:
[----:B------:R0:W5:Y:S01]  /*14e0*/  LDG.E.U8 R10, desc[UR36][R4.64] ;  /* 0x00000024040a7981 */ /* 0x000162000c1e1100 */
[----:B------:R-:W-:Y:S01]  /*14f0*/  IMAD.MOV.U32 R11, RZ, RZ, RZ ;  /* 0x000000ffff0b7224 */ /* 0x000fe200078e00ff */
[----:B------:R-:W-:Y:S06]  /*1500*/  BRA `(.L_x_29500) ;  /* 0x0000000c00487947 */ /* 0x000fec0003800000 */
.L_x_29497:
        /* <DEDUP_REMOVED lines=8> */
.L_x_29502:
[----:B------:R-:W2:Y:S02]  /*1590*/  LDG.E R10, desc[UR36][R4.64] ;  /* 0x00000024040a7981 */ /* 0x000ea4000c1e1900 */
[----:B--2---:R-:W-:Y:S01]  /*15a0*/  SHF.R.S32.HI R11, RZ, 0x1f, R10 ;  /* 0x0000001fff0b7819 */ /* 0x004fe2000001140a */
[----:B------:R-:W-:Y:S06]  /*15b0*/  BRA `(.L_x_29500) ;  /* 0x0000000c001c7947 */ /* 0x000fec0003800000 */
.L_x_29501:
[----:B------:R-:W2:Y:S02]  /*15c0*/  LDG.E.S16 R10, desc[UR36][R4.64] ;  /* 0x00000024040a7981 */ /* 0x000ea4000c1e1700 */
[----:B--2---:R-:W-:Y:S01]  /*15d0*/  SHF.R.S32.HI R11, RZ, 0x1f, R10 ;  /* 0x0000001fff0b7819 */ /* 0x004fe2000001140a */
[----:B------:R-:W-:Y:S06]  /*15e0*/  BRA `(.L_x_29500) ;  /* 0x0000000c00107947 */ /* 0x000fec0003800000 */
.L_x_29496:
        /* <DEDUP_REMOVED lines=9> */
.L_x_29504:
[----:B------:R-:W2:Y:S02]  /*1680*/  LDG.E.U16 R4, desc[UR36][R4.64] ;  /* 0x0000002404047981 */ /* 0x000ea4000c1e1500 */
[----:B--2---:R-:W-:-:S06]  /*1690*/  HADD2.F32 R10, -RZ, R4.H0_H0 ;  /* 0x20000004ff0a7230 */ /* 0x004fcc0000004100 */
[----:B------:R-:W0:Y:S01]  /*16a0*/  F2I.S64.TRUNC R10, R10 ;  /* 0x0000000a000a7311 */ /* 0x000e22000020d900 */
[----:B------:R-:W-:Y:S05]  /*16b0*/  BRA `(.L_x_29500) ;  /* 0x0000000800dc7947 */ /* 0x000fea0003800000 */
.L_x_29503:
        /* <DEDUP_REMOVED lines=9> */
.L_x_29506:
[----:B------:R-:W2:Y:S02]  /*1750*/  LDG.E.U16 R4, desc[UR36][R4.64] ;  /* 0x0000002404047981 */ /* 0x000ea4000c1e1500 */
[----:B--2---:R-:W-:-:S06]  /*1760*/  HADD2.F32 R10, -RZ, R4.H0_H0 ;  /* 0x20000004ff0a7230 */ /* 0x004fcc0000004100 */
[----:B------:R-:W0:Y:S01]  /*1770*/  F2I.S64.TRUNC R10, R10 ;  /* 0x0000000a000a7311 */ /* 0x000e22000020d900 */
[----:B------:R-:W-:Y:S05]  /*1780*/  BRA `(.L_x_29500) ;  /* 0x0000000800a87947 */ /* 0x000fea0003800000 */
.L_x_29505:
[----:B------:R-:W2:Y:S02]  /*1790*/  LDG.E.64 R4, desc[UR36][R4.64] ;  /* 0x0000002404047981 */ /* 0x000ea4000c1e1b00 */
[----:B--2---:R0:W1:Y:S01]  /*17a0*/  F2I.S64.F64.TRUNC R10, R4 ;  /* 0x00000004000a7311 */ /* 0x004062000030d900 */
[----:B------:R-:W-:Y:S05]  /*17b0*/  BRA `(.L_x_29500) ;  /* 0x00000008009c7947 */ /* 0x000fea0003800000 */
.L_x_29495:
        /* <DEDUP_REMOVED lines=13> */
.L_x_29509:
[----:B------:R-:W2:Y:S02]  /*1890*/  LDG.E.64 R4, desc[UR36][R4.64] ;  /* 0x0000002404047981 */ /* 0x000ea4000c1e1b00 */
[----:B--2---:R0:W1:Y:S01]  /*18a0*/  F2I.S64.F64.TRUNC R10, R4 ;  /* 0x00000004000a7311 */ /* 0x004062000030d900 */
[----:B------:R-:W-:Y:S05]  /*18b0*/  BRA `(.L_x_29500) ;  /* 0x00000008005c7947 */ /* 0x000fea0003800000 */
.L_x_29508:
        /* <DEDUP_REMOVED lines=27> */
.L_x_29511:
        /* <DEDUP_REMOVED lines=14> */
.L_x_29510:
[----:B------:R-:W2:Y:S02]  /*1b50*/  LDG.E.U16 R10, desc[UR36][R4.64] ;  /* 0x00000024040a7981 */ /* 0x000ea4000c1e1500 */
[----:B--2---:R-:W-:-:S06]  /*1b60*/  IMAD.U32 R10, R10, 0x10000, RZ ;  /* 0x000100000a0a7824 */ /* 0x004fcc00078e00ff */
[----:B------:R-:W0:Y:S01]  /*1b70*/  F2I.S64.TRUNC R10, R10 ;  /* 0x0000000a000a7311 */ /* 0x000e22000020d900 */
[----:B------:R-:W-:Y:S05]  /*1b80*/  BRA `(.L_x_29500) ;  /* 0x0000000400a87947 */ /* 0x000fea0003800000 */
.L_x_29507:
        /* <DEDUP_REMOVED lines=11> */
.L_x_29514:
        /* <DEDUP_REMOVED lines=21> */
.L_x_29518:
[----:B------:R-:W-:Y:S05]  /*1d90*/  BSYNC B1 ;  /* 0x0000000000017941 */ /* 0x000fea0003800000 */
.L_x_29517:
[----:B------:R-:W-:Y:S01]  /*1da0*/  IMAD.SHL.U32 R3, R3, 0x100000, RZ ;  /* 0x0010000003037824 */ /* 0x000fe200078e00ff */
[----:B------:R-:W-:-:S04]  /*1db0*/  LEA R5, R0, 0x3b800000, 0x17 ;  /* 0x3b80000000057811 */ /* 0x000fc800078eb8ff */
[----:B------:R-:W-:-:S07]  /*1dc0*/  LOP3.LUT R10, R5, R3, R10, 0xfe, !PT ;  /* 0x00000003050a7212 */ /* 0x000fce00078efe0a */
.L_x_29516:
[----:B------:R-:W-:Y:S05]  /*1dd0*/  BSYNC B0 ;  /* 0x0000000000007941 */ /* 0x000fea0003800000 */
.L_x_29515:
[----:B------:R-:W1:Y:S01]  /*1de0*/  F2I.S64.TRUNC R10, R10 ;  /* 0x0000000a000a7311 */ /* 0x000e62000020d900 */
[----:B------:R-:W-:Y:S05]  /*1df0*/  BRA `(.L_x_29500) ;  /* 0x00000004000c7947 */ /* 0x000fea0003800000 */
.L_x_29513:
        /* <DEDUP_REMOVED lines=21> */
.L_x_29522:
[----:B------:R-:W-:Y:S05]  /*1f50*/  BSYNC B1 ;  /* 0x0000000000017941 */ /* 0x000fea0003800000 */
.L_x_29521:
[----:B------:R-:W-:Y:S01]  /*1f60*/  IMAD.SHL.U32 R3, R3, 0x200000, RZ ;  /* 0x0020000003037824 */ /* 0x000fe200078e00ff */
[----:B------:R-:W-:-:S04]  /*1f70*/  LEA R5, R0, 0x37800000, 0x17 ;  /* 0x3780000000057811 */ /* 0x000fc800078eb8ff */
[----:B------:R-:W-:-:S07]  /*1f80*/  LOP3.LUT R10, R5, R3, R10, 0xfe, !PT ;  /* 0x00000003050a7212 */ /* 0x000fce00078efe0a */
.L_x_29520:
[----:B------:R-:W-:Y:S05]  /*1f90*/  BSYNC B0 ;  /* 0x0000000000007941 */ /* 0x000fea0003800000 */
.L_x_29519:
[----:B------:R-:W2:Y:S01]  /*1fa0*/  F2I.S64.TRUNC R10, R10 ;  /* 0x0000000a000a7311 */ /* 0x000ea2000020d900 */
[----:B------:R-:W-:Y:S05]  /*1fb0*/  BRA `(.L_x_29500) ;  /* 0x00000000009c7947 */ /* 0x000fea0003800000 */
.L_x_29512:
        /* <DEDUP_REMOVED lines=14> */
.L_x_29526:
[----:B------:R-:W-:Y:S05]  /*20a0*/  BSYNC B0 ;  /* 0x0000000000007941 */ /* 0x000fea0003800000 */
.L_x_29525:
[----:B------:R-:W4:Y:S01]  /*20b0*/  F2I.S64.TRUNC R10, R10 ;  /* 0x0000000a000a7311 */ /* 0x000f22000020d900 */
[----:B------:R-:W-:Y:S05]  /*20c0*/  BRA `(.L_x_29500) ;  /* 0x0000000000587947 */ /* 0x000fea0003800000 */
.L_x_29499:
        /* <DEDUP_REMOVED lines=16> */
.L_x_29527:
[----:B------:R-:W-:Y:S01]  /*21d0*/  CS2R R10, SRZ ;  /* 0x00000000000a7805 */ /* 0x000fe2000001ff00 */
[----:B------:R-:W-:Y:S06]  /*21e0*/  BRA `(.L_x_29500) ;  /* 0x0000000000107947 */ /* 0x000fec0003800000 */
.L_x_29524:
[----:B------:R0:W5:Y:S01]  /*21f0*/  LDG.E.64 R10, desc[UR36][R4.64] ;  /* 0x00000024040a7981 */ /* 0x000162000c1e1b00 */
[----:B------:R-:W-:Y:S05]  /*2200*/  BRA `(.L_x_29500) ;  /* 0x0000000000087947 */ /* 0x000fea0003800000 */
.L_x_29523:
[----:B------:R3:W5:Y:S01]  /*2210*/  LDG.E R10, desc[UR36][R4.64] ;  /* 0x00000024040a7981 */ /* 0x000762000c1e1900 */
[----:B------:R-:W-:-:S07]  /*2220*/  IMAD.MOV.U32 R11, RZ, RZ, RZ ;  /* 0x000000ffff0b7224 */ /* 0x000fce00078e00ff */
.L_x_29500:
        /* <DEDUP_REMOVED lines=8> */
[----:B------:R-:W-:Y:S05]  /*22b0*/  CALL.REL.NOINC `($__internal_49_$__cuda_sm20_div_s64) ;  /* 0x000000b000187944 */ /* 0x000fea0003c00000 */
[----:B------:R-:W-:Y:S05]  /*22c0*/  BRA `(.L_x_29530) ;  /* 0x0000000000507947 */ /* 0x000fea0003800000 */
.L_x_29529:
[----:B------:R-:W0:Y:S01]  /*22d0*/  I2F.U32.RP R0, R10 ;  /* 0x0000000a00007306 */ /* 0x000e220000209000 */
[----:B------:R-:W-:Y:S01]  /*22e0*/  ULDC UR4, c[0x0][0x428] ;  /* 0x00010a0000047ab9 */ /* 0x000fe20000000800 */
[----:B------:R-:W-:Y:S01]  /*22f0*/  ISETP.NE.U32.AND P3, PT, R10, RZ, PT ;  /* 0x000000ff0a00720c */ /* 0x000fe20003f65070 */
[----:B------:R-:W-:-:S05]  /*2300*/  IMAD.MOV.U32 R15, RZ, RZ, RZ ;  /* 0x000000ffff0f7224 */ /* 0x000fca00078e00ff */
[----:B0-----:R-:W3:Y:S02]  /*2310*/  MUFU.RCP R0, R0 ;  /* 0x0000000000007308 */ /* 0x001ee40000001000 */
[----:B---3--:R-:W-:-:S06]  /*2320*/  VIADD R4, R0, 0xffffffe ;  /* 0x0ffffffe00047836 */ /* 0x008fcc0000000000 */
[----:B------:R0:W1:Y:S02]  /*2330*/  F2I.FTZ.U32.TRUNC.NTZ R5, R4 ;  /* 0x0000000400057305 */ /* 0x000064000021f000 */
[----:B0-----:R-:W-:Y:S02]  /*2340*/  IMAD.MOV.U32 R4, RZ, RZ, RZ ;  /* 0x000000ffff047224 */ /* 0x001fe400078e00ff */
[----:B-1----:R-:W-:-:S04]  /*2350*/  IMAD.MOV R3, RZ, RZ, -R5 ;  /* 0x000000ffff037224 */ /* 0x002fc800078e0a05 */
[----:B------:R-:W-:-:S04]  /*2360*/  IMAD R3, R3, R10, RZ ;  /* 0x0000000a03037224 */ /* 0x000fc800078e02ff */
[----:B------:R-:W-:-:S06]  /*2370*/  IMAD.HI.U32 R5, R5, R3, R4 ;  /* 0x0000000305057227 */ /* 0x000fcc00078e0004 */
[----:B------:R-:W-:-:S04]  /*2380*/  IMAD.HI.U32 R14, R5, UR4, RZ ;  /* 0x00000004050e7c27 */ /* 0x000fc8000f8e00ff */
[----:B------:R-:W-:-:S04]  /*2390*/  IMAD.MOV R3, RZ, RZ, -R14 ;  /* 0x000000ffff037224 */ /* 0x000fc800078e0a0e */
[----:B------:R-:W-:-:S05]  /*23a0*/  IMAD R3, R10, R3, UR4 ;  /* 0x000000040a037e24 */ /* 0x000fca000f8e0203 */
[----:B------:R-:W-:-:S13]  /*23b0*/  ISETP.GE.U32.AND P0, PT, R3, R10, PT ;  /* 0x0000000a0300720c */ /* 0x000fda0003f06070 */
[----:B------:R-:W-:Y:S02]  /*23c0*/  @P0 IMAD.IADD R3, R3, 0x1, -R10 ;  /* 0x0000000103030824 */ /* 0x000fe400078e0a0a */
[----:B------:R-:W-:-:S03]  /*23d0*/  @P0 VIADD R14, R14, 0x1 ;  /* 0x000000010e0e0836 */ /* 0x000fc60000000000 */
[----:B------:R-:W-:-:S13]  /*23e0*/  ISETP.GE.U32.AND P2, PT, R3, R10, PT ;  /* 0x0000000a0300720c */ /* 0x000fda0003f46070 */
[----:B------:R-:W-:Y:S01]  /*23f0*/  @P2 VIADD R14, R14, 0x1 ;  /* 0x000000010e0e2836 */ /* 0x000fe20000000000 */
[----:B------:R-:W-:-:S07]  /*2400*/  @!P3 LOP3.LUT R14, RZ, R10, RZ, 0x33, !PT ;  /* 0x0000000aff0eb212 */ /* 0x000fce00078e33ff */
.L_x_29530:
[----:B------:R-:W-:Y:S05]  /*2410*/  BSYNC B0 ;  /* 0x0000000000007941 */ /* 0x000fea0003800000 */
.L_x_29528:
        /* <DEDUP_REMOVED lines=12> */
[----:B------:R-:W-:Y:S05]  /*24e0*/  CALL.REL.NOINC `($__internal_50_$__cuda_sm20_rem_s64) ;  /* 0x000000b000d87944 */ /* 0x000fea0003c00000 */
[----:B------:R-:W-:-:S04]  /*24f0*/  ISETP.NE.U32.AND P0, PT, R3, RZ, PT ;  /* 0x000000ff0300720c */ /* 0x000fc80003f05070 */
[----:B------:R-:W-:Y:S01]  /*2500*/  ISETP.NE.AND.EX P0, PT, R6, RZ, PT, P0 ;  /* 0x000000ff0600720c */ /* 0x000fe20003f05300 */
[----:B------:R-:W-:-:S12]  /*2510*/  BRA `(.L_x_29535) ;  /* 0x00000000004c7947 */ /* 0x000fd80003800000 */
.L_x_29534:
        /* <DEDUP_REMOVED lines=19> */
.L_x_29535:
[----:B------:R-:W-:Y:S05]  /*2650*/  BSYNC B1 ;  /* 0x0000000000017941 */ /* 0x000fea0003800000 */
.L_x_29533:
[----:B------:R-:W-:-:S04]  /*2660*/  SEL R0, RZ, 0xffffffff, !P0 ;  /* 0xffffffffff007807 */ /* 0x000fc80004000000 */
[----:B------:R-:W-:-:S05]  /*2670*/  IADD3 R14, P0, R0, R14, RZ ;  /* 0x0000000e000e7210 */ /* 0x000fca0007f1e0ff */
[----:B------:R-:W-:-:S08]  /*2680*/  IMAD.X R15, R0, 0x1, R15, P0 ;  /* 0x00000001000f7824 */ /* 0x000fd000000e060f */
.L_x_29532:
[----:B------:R-:W-:Y:S05]  /*2690*/  BSYNC B0 ;  /* 0x0000000000007941 */ /* 0x000fea0003800000 */
.L_x_29531:
        /* <DEDUP_REMOVED lines=14> */
.L_x_29539:
[----:B------:R0:W-:Y:S01]  /*2780*/  STG.E.U8 desc[UR36][R16.64], R14 ;  /* 0x0000000e10007986 */ /* 0x0001e2000c101124 */
[----:B------:R-:W-:Y:S05]  /*2790*/  BRA `(.L_x_29541) ;  /* 0x0000000c004c7947 */ /* 0x000fea0003800000 */
.L_x_29538:
        /* <DEDUP_REMOVED lines=8> */
.L_x_29543:
[----:B------:R0:W-:Y:S01]  /*2820*/  STG.E desc[UR36][R16.64], R14 ;  /* 0x0000000e10007986 */ /* 0x0001e2000c101924 */
[----:B------:R-:W-:Y:S05]  /*2830*/  BRA `(.L_x_29541) ;  /* 0x0000000c00247947 */ /* 0x000fea0003800000 */
.L_x_29542:
[----:B------:R0:W-:Y:S01]  /*2840*/  STG.E.U16 desc[UR36][R16.64], R14 ;  /* 0x0000000e10007986 */ /* 0x0001e2000c101524 */
[----:B------:R-:W-:Y:S05]  /*2850*/  BRA `(.L_x_29541) ;  /* 0x0000000c001c7947 */ /* 0x000fea0003800000 */
.L_x_29537:
        /* <DEDUP_REMOVED lines=9> */
.L_x_29545:
[----:B------:R-:W0:Y:S02]  /*28f0*/  I2F.S64 R0, R14 ;  /* 0x0000000e00007312 */ /* 0x000e240000301400 */
[----:B0-----:R-:W-:-:S05]  /*2900*/  F2FP.F16.F32.PACK_AB R0, RZ, R0 ;  /* 0x00000000ff00723e */ /* 0x001fca00000000ff */
[----:B------:R0:W-:Y:S01]  /*2910*/  STG.E.U16 desc[UR36][R16.64], R0 ;  /* 0x0000000010007986 */ /* 0x0001e2000c101524 */
[----:B------:R-:W-:Y:S05]  /*2920*/  BRA `(.L_x_29541) ;  /* 0x0000000800e87947 */ /* 0x000fea0003800000 */
.L_x_29544:
        /* <DEDUP_REMOVED lines=10> */
.L_x_29547:
[----:B------:R-:W0:Y:S02]  /*29d0*/  I2F.S64 R14, R14 ;  /* 0x0000000e000e7312 */ /* 0x000e240000301400 */
[----:B0-----:R-:W-:-:S04]  /*29e0*/  F2FP.F16.F32.PACK_AB R3, RZ, R14 ;  /* 0x0000000eff03723e */ /* 0x001fc800000000ff */
[----:B------:R-:W-:-:S05]  /*29f0*/  PRMT R3, R3, 0x5410, RZ ;  /* 0x0000541003037816 */ /* 0x000fca00000000ff */
[----:B------:R0:W-:Y:S01]  /*2a00*/  STG.E desc[UR36][R16.64], R3 ;  /* 0x0000000310007986 */ /* 0x0001e2000c101924 */
[----:B------:R-:W-:Y:S05]  /*2a10*/  BRA `(.L_x_29541) ;  /* 0x0000000800ac7947 */ /* 0x000fea0003800000 */
.L_x_29546:
[----:B------:R-:W0:Y:S02]  /*2a20*/  I2F.F64.S64 R4, R14 ;  /* 0x0000000e00047312 */ /* 0x000e240000301c00 */
[----:B0-----:R0:W-:Y:S01]  /*2a30*/  STG.E.64 desc[UR36][R16.64], R4 ;  /* 0x0000000410007986 */ /* 0x0011e2000c101b24 */
[----:B------:R-:W-:Y:S05]  /*2a40*/  BRA `(.L_x_29541) ;  /* 0x0000000800a07947 */ /* 0x000fea0003800000 */
.L_x_29536:
        /* <DEDUP_REMOVED lines=13> */
.L_x_29550:
[----:B------:R-:W0:Y:S01]  /*2b20*/  I2F.F64.S64 R4, R14 ;  /* 0x0000000e00047312 */ /* 0x000e220000301c00 */
[----:B------:R-:W-:-:S05]  /*2b30*/  CS2R R6, SRZ ;  /* 0x0000000000067805 */ /* 0x000fca000001ff00 */
[----:B0-----:R0:W-:Y:S01]  /*2b40*/  STG.E.128 desc[UR36][R16.64], R4 ;  /* 0x0000000410007986 */ /* 0x0011e2000c101d24 */
[----:B------:R-:W-:Y:S05]  /*2b50*/  BRA `(.L_x_29541) ;  /* 0x00000008005c7947 */ /* 0x000fea0003800000 */
.L_x_29549:
        /* <DEDUP_REMOVED lines=21> */
.L_x_29554:
[----:B------:R-:W-:Y:S05]  /*2cb0*/  BSYNC B0 ;  /* 0x0000000000007941 */ /* 0x000fea0003800000 */
.L_x_29553:
[----:B------:R-:W-:-:S05]  /*2cc0*/  LOP3.LUT R5, R0, R5, RZ, 0xfc, !PT ;  /* 0x0000000500057212 */ /* 0x000fca00078efcff */
[----:B------:R0:W-:Y:S01]  /*2cd0*/  STG.E.U8 desc[UR36][R16.64], R5 ;  /* 0x0000000510007986 */ /* 0x0001e2000c101124 */
[----:B------:R-:W-:Y:S05]  /*2ce0*/  BRA `(.L_x_29541) ;  /* 0x0000000400f87947 */ /* 0x000fea0003800000 */
.L_x_29552:
        /* <DEDUP_REMOVED lines=13> */
.L_x_29556:
[----:B------:R-:W-:Y:S01]  /*2dc0*/  IMAD.MOV.U32 R0, RZ, RZ, 0x7f ;  /* 0x0000007fff007424 */ /* 0x000fe200078e00ff */
[----:B------:R-:W-:-:S04]  /*2dd0*/  ISETP.GT.U32.AND P0, PT, R3, 0x7f800000, PT ;  /* 0x7f8000000300780c */ /* 0x000fc80003f04070 */
[----:B------:R-:W-:-:S09]  /*2de0*/  SEL R0, R0, 0x7c, P0 ;  /* 0x0000007c00007807 */ /* 0x000fd20000000000 */
.L_x_29557:
[----:B------:R-:W-:Y:S05]  /*2df0*/  BSYNC B0 ;  /* 0x0000000000007941 */ /* 0x000fea0003800000 */
.L_x_29555:
[----:B------:R-:W-:-:S04]  /*2e00*/  LOP3.LUT R3, R15, 0x80000000, RZ, 0xc0, !PT ;  /* 0x800000000f037812 */ /* 0x000fc800078ec0ff */
[----:B------:R-:W-:-:S04]  /*2e10*/  SHF.R.U32.HI R3, RZ, 0x18, R3 ;  /* 0x00000018ff037819 */ /* 0x000fc80000011603 */
[----:B------:R-:W-:-:S05]  /*2e20*/  LOP3.LUT R3, R0, R3, RZ, 0xfc, !PT ;  /* 0x0000000300037212 */ /* 0x000fca00078efcff */
[----:B------:R0:W-:Y:S01]  /*2e30*/  STG.E.U8 desc[UR36][R16.64], R3 ;  /* 0x0000000310007986 */ /* 0x0001e2000c101124 */
[----:B------:R-:W-:Y:S05]  /*2e40*/  BRA `(.L_x_29541) ;  /* 0x0000000400a07947 */ /* 0x000fea0003800000 */
.L_x_29551:
[----:B------:R-:W0:Y:S02]  /*2e50*/  I2F.S64 R0, R14 ;  /* 0x0000000e00007312 */ /* 0x000e240000301400 */
[----:B0-----:R-:W-:-:S05]  /*2e60*/  F2FP.BF16.F32.PACK_AB R0, RZ, R0 ;  /* 0x00000000ff00723e */ /* 0x001fca00000010ff */
[----:B------:R0:W-:Y:S01]  /*2e70*/  STG.E.U16 desc[UR36][R16.64], R0 ;  /* 0x0000000010007986 */ /* 0x0001e2000c101524 */
[----:B------:R-:W-:Y:S05]  /*2e80*/  BRA `(.L_x_29541) ;  /* 0x0000000400907947 */ /* 0x000fea0003800000 */
.L_x_29548:
        /* <DEDUP_REMOVED lines=10> */
.L_x_29560:
        /* <DEDUP_REMOVED lines=17> */
.L_x_29563:
[----:B------:R-:W-:-:S04]  /*3040*/  LOP3.LUT R3, R15, 0x80000000, RZ, 0xc0, !PT ;  /* 0x800000000f037812 */ /* 0x000fc800078ec0ff */
[----:B------:R-:W-:-:S04]  /*3050*/  SHF.R.U32.HI R3, RZ, 0x18, R3 ;  /* 0x00000018ff037819 */ /* 0x000fc80000011603 */
[----:B------:R-:W-:-:S04]  /*3060*/  LOP3.LUT R0, R0, R3, RZ, 0xfc, !PT ;  /* 0x0000000300007212 */ /* 0x000fc800078efcff */
[----:B------:R-:W-:-:S07]  /*3070*/  PRMT R8, R0, 0x7610, R8 ;  /* 0x0000761000087816 */ /* 0x000fce0000000008 */
.L_x_29562:
[----:B------:R-:W-:Y:S05]  /*3080*/  BSYNC B0 ;  /* 0x0000000000007941 */ /* 0x000fea0003800000 */
.L_x_29561:
[----:B------:R4:W-:Y:S01]  /*3090*/  STG.E.U8 desc[UR36][R16.64], R8 ;  /* 0x0000000810007986 */ /* 0x0009e2000c101124 */
[----:B------:R-:W-:Y:S05]  /*30a0*/  BRA `(.L_x_29541) ;  /* 0x0000000400087947 */ /* 0x000fea0003800000 */
.L_x_29559:
        /* <DEDUP_REMOVED lines=17> */
.L_x_29566:
[----:B------:R-:W-:-:S04]  /*31c0*/  LOP3.LUT R3, R15, 0x80000000, RZ, 0xc0, !PT ;  /* 0x800000000f037812 */ /* 0x000fc800078ec0ff */
[----:B------:R-:W-:-:S04]  /*31d0*/  SHF.R.U32.HI R3, RZ, 0x18, R3 ;  /* 0x00000018ff037819 */ /* 0x000fc80000011603 */
[----:B------:R-:W-:-:S04]  /*31e0*/  LOP3.LUT R0, R0, R3, RZ, 0xfc, !PT ;  /* 0x0000000300007212 */ /* 0x000fc800078efcff */
[----:B------:R-:W-:-:S07]  /*31f0*/  PRMT R8, R0, 0x7610, R8 ;  /* 0x0000761000087816 */ /* 0x000fce0000000008 */
.L_x_29565:
[----:B------:R-:W-:Y:S05]  /*3200*/  BSYNC B0 ;  /* 0x0000000000007941 */ /* 0x000fea0003800000 */
.L_x_29564:
[----:B------:R3:W-:Y:S01]  /*3210*/  STG.E.U8 desc[UR36][R16.64], R8 ;  /* 0x0000000810007986 */ /* 0x0007e2000c101124 */
[----:B------:R-:W-:Y:S05]  /*3220*/  BRA `(.L_x_29541) ;  /* 0x0000000000a87947 */ /* 0x000fea0003800000 */
.L_x_29558:
        /* <DEDUP_REMOVED lines=22> */
.L_x_29540:
        /* <DEDUP_REMOVED lines=16> */
.L_x_29569:
[----:B------:R-:W-:Y:S05]  /*3490*/  BRA `(.L_x_29541) ;  /* 0x00000000000c7947 */ /* 0x000fea0003800000 */
.L_x_29568:
[----:B------:R2:W-:Y:S01]  /*34a0*/  STG.E.64 desc[UR36][R16.64], R14 ;  /* 0x0000000e10007986 */ /* 0x0005e2000c101b24 */
[----:B------:R-:W-:Y:S05]  /*34b0*/  BRA `(.L_x_29541) ;  /* 0x0000000000047947 */ /* 0x000fea0003800000 */
.L_x_29567:
[----:B------:R0:W-:Y:S02]  /*34c0*/  STG.E desc[UR36][R16.64], R14 ;  /* 0x0000000e10007986 */ /* 0x0001e4000c101924 */
.L_x_29541:
[----:B------:R-:W-:-:S04]  /*34d0*/  IMAD R2, R2, 0x200, R23 ;  /* 0x0000020002027824 */ /* 0x000fc800078e0217 */
[----:B------:R-:W-:-:S07]  /*34e0*/  VIADD R19, R2, 0x80 ;  /* 0x0000008002137836 */ /* 0x000fce0000000000 */
.L_x_29493:
[----:B------:R-:W-:Y:S05]  /*34f0*/  BSYNC B6 ;  /* 0x0000000000067941 */ /* 0x000fea0003800000 */
.L_x_29492:
        /* <DEDUP_REMOVED lines=307> */
.L_x_29572:
        /* <DEDUP_REMOVED lines=21> */
.L_x_29576:
[----:B------:R0:W5:Y:S01]  /*4980*/  LDG.E.U8 R10, desc[UR36][R2.64] ;  /* 0x00000024020a7981 */ /* 0x000162000c1e1100 */
[----:B------:R-:W-:Y:S01]  /*4990*/  IMAD.MOV.U32 R11, RZ, RZ, RZ ;  /* 0x000000ffff0b7224 */ /* 0x000fe200078e00ff */
[----:B------:R-:W-:Y:S06]  /*49a0*/  BRA `(.L_x_29578) ;  /* 0x0000000c00487947 */ /* 0x000fec0003800000 */
.L_x_29575:
        /* <DEDUP_REMOVED lines=8> */
.L_x_29580:
[----:B------:R-:W2:Y:S02]  /*4a30*/  LDG.E R10, desc[UR36][R2.64] ;  /* 0x00000024020a7981 */ /* 0x000ea4000c1e1900 */
[----:B--2---:R-:W-:Y:S01]  /*4a40*/  SHF.R.S32.HI R11, RZ, 0x1f, R10 ;  /* 0x0000001fff0b7819 */ /* 0x004fe2000001140a */
[----:B------:R-:W-:Y:S06]  /*4a50*/  BRA `(.L_x_29578) ;  /* 0x0000000c001c7947 */ /* 0x000fec0003800000 */
.L_x_29579:
[----:B------:R-:W2:Y:S02]  /*4a60*/  LDG.E.S16 R10, desc[UR36][R2.64] ;  /* 0x00000024020a7981 */ /* 0x000ea4000c1e1700 */
[----:B--2---:R-:W-:Y:S01]  /*4a70*/  SHF.R.S32.HI R11, RZ, 0x1f, R10 ;  /* 0x0000001fff0b7819 */ /* 0x004fe2000001140a */
[----:B------:R-:W-:Y:S06]  /*4a80*/  BRA `(.L_x_29578) ;  /* 0x0000000c00107947 */ /* 0x000fec0003800000 */
.L_x_29574:
        /* <DEDUP_REMOVED lines=9> */
.L_x_29582:
[----:B------:R-:W2:Y:S02]  /*4b20*/  LDG.E.U16 R2, desc[UR36][R2.64] ;  /* 0x0000002402027981 */ /* 0x000ea4000c1e1500 */
[----:B--2---:R-:W-:-:S06]  /*4b30*/  HADD2.F32 R10, -RZ, R2.H0_H0 ;  /* 0x20000002ff0a7230 */ /* 0x004fcc0000004100 */
[----:B------:R-:W0:Y:S01]  /*4b40*/  F2I.S64.TRUNC R10, R10 ;  /* 0x0000000a000a7311 */ /* 0x000e22000020d900 */
[----:B------:R-:W-:Y:S05]  /*4b50*/  BRA `(.L_x_29578) ;  /* 0x0000000800dc7947 */ /* 0x000fea0003800000 */
.L_x_29581:
        /* <DEDUP_REMOVED lines=9> */
.L_x_29584:
[----:B------:R-:W2:Y:S02]  /*4bf0*/  LDG.E.U16 R2, desc[UR36][R2.64] ;  /* 0x0000002402027981 */ /* 0x000ea4000c1e1500 */
[----:B--2---:R-:W-:-:S06]  /*4c00*/  HADD2.F32 R10, -RZ, R2.H0_H0 ;  /* 0x20000002ff0a7230 */ /* 0x004fcc0000004100 */
[----:B------:R-:W0:Y:S01]  /*4c10*/  F2I.S64.TRUNC R10, R10 ;  /* 0x0000000a000a7311 */ /* 0x000e22000020d900 */
[----:B------:R-:W-:Y:S05]  /*4c20*/  BRA `(.L_x_29578) ;  /* 0x0000000800a87947 */ /* 0x000fea0003800000 */
.L_x_29583:
[----:B------:R-:W2:Y:S02]  /*4c30*/  LDG.E.64 R2, desc[UR36][R2.64] ;  /* 0x0000002402027981 */ /* 0x000ea4000c1e1b00 */
[----:B--2---:R0:W1:Y:S01]  /*4c40*/  F2I.S64.F64.TRUNC R10, R2 ;  /* 0x00000002000a7311 */ /* 0x004062000030d900 */
[----:B------:R-:W-:Y:S05]  /*4c50*/  BRA `(.L_x_29578) ;  /* 0x00000008009c7947 */ /* 0x000fea0003800000 */
.L_x_29573:
        /* <DEDUP_REMOVED lines=13> */
.L_x_29587:
[----:B------:R-:W2:Y:S02]  /*4d30*/  LDG.E.64 R2, desc[UR36][R2.64] ;  /* 0x0000002402027981 */ /* 0x000ea4000c1e1b00 */
[----:B--2---:R0:W1:Y:S01]  /*4d40*/  F2I.S64.F64.TRUNC R10, R2 ;  /* 0x00000002000a7311 */ /* 0x004062000030d900 */
[----:B------:R-:W-:Y:S05]  /*4d50*/  BRA `(.L_x_29578) ;  /* 0x00000008005c7947 */ /* 0x000fea0003800000 */
.L_x_29586:
        /* <DEDUP_REMOVED lines=27> */
.L_x_29589:
        /* <DEDUP_REMOVED lines=14> */
.L_x_29588:
[----:B------:R-:W2:Y:S02]  /*4ff0*/  LDG.E.U16 R10, desc[UR36][R2.64] ;  /* 0x00000024020a7981 */ /* 0x000ea4000c1e1500 */
[----:B--2---:R-:W-:-:S06]  /*5000*/  IMAD.U32 R10, R10, 0x10000, RZ ;  /* 0x000100000a0a7824 */ /* 0x004fcc00078e00ff */
[----:B------:R-:W0:Y:S01]  /*5010*/  F2I.S64.TRUNC R10, R10 ;  /* 0x0000000a000a7311 */ /* 0x000e22000020d900 */
[----:B------:R-:W-:Y:S05]  /*5020*/  BRA `(.L_x_29578) ;  /* 0x0000000400a87947 */ /* 0x000fea0003800000 */
.L_x_29585:
        /* <DEDUP_REMOVED lines=11> */
.L_x_29592:
        /* <DEDUP_REMOVED lines=21> */
.L_x_29596:
[----:B------:R-:W-:Y:S05]  /*5230*/  BSYNC B1 ;  /* 0x0000000000017941 */ /* 0x000fea0003800000 */
.L_x_29595:
[----:B------:R-:W-:Y:S01]  /*5240*/  IMAD.SHL.U32 R2, R2, 0x100000, RZ ;  /* 0x0010000002027824 */ /* 0x000fe200078e00ff */
[----:B------:R-:W-:-:S04]  /*5250*/  LEA R3, R0, 0x3b800000, 0x17 ;  /* 0x3b80000000037811 */ /* 0x000fc800078eb8ff */
[----:B------:R-:W-:-:S07]  /*5260*/  LOP3.LUT R10, R3, R2, R10, 0xfe, !PT ;  /* 0x00000002030a7212 */ /* 0x000fce00078efe0a */
.L_x_29594:
[----:B------:R-:W-:Y:S05]  /*5270*/  BSYNC B0 ;  /* 0x0000000000007941 */ /* 0x000fea0003800000 */
.L_x_29593:
[----:B------:R-:W0:Y:S01]  /*5280*/  F2I.S64.TRUNC R10, R10 ;  /* 0x0000000a000a7311 */ /* 0x000e22000020d900 */
[----:B------:R-:W-:Y:S05]  /*5290*/  BRA `(.L_x_29578) ;  /* 0x00000004000c7947 */ /* 0x000fea0003800000 */
.L_x_29591:
        /* <DEDUP_REMOVED lines=21> */
.L_x_29600:
[----:B------:R-:W-:Y:S05]  /*53f0*/  BSYNC B1 ;  /* 0x0000000000017941 */ /* 0x000fea0003800000 */
.L_x_29599:
[----:B------:R-:W-:Y:S01]  /*5400*/  IMAD.SHL.U32 R2, R2, 0x200000, RZ ;  /* 0x0020000002027824 */ /* 0x000fe200078e00ff */
[----:B------:R-:W-:-:S04]  /*5410*/  LEA R3, R0, 0x37800000, 0x17 ;  /* 0x3780000000037811 */ /* 0x000fc800078eb8ff */
[----:B------:R-:W-:-:S07]  /*5420*/  LOP3.LUT R10, R3, R2, R10, 0xfe, !PT ;  /* 0x00000002030a7212 */ /* 0x000fce00078efe0a */
.L_x_29598:
[----:B------:R-:W-:Y:S05]  /*5430*/  BSYNC B0 ;  /* 0x0000000000007941 */ /* 0x000fea0003800000 */
.L_x_29597:
[----:B------:R-:W3:Y:S01]  /*5440*/  F2I.S64.TRUNC R10, R10 ;  /* 0x0000000a000a7311 */ /* 0x000ee2000020d900 */
[----:B------:R-:W-:Y:S05]  /*5450*/  BRA `(.L_x_29578) ;  /* 0x00000000009c7947 */ /* 0x000fea0003800000 */
.L_x_29590:
        /* <DEDUP_REMOVED lines=14> */
.L_x_29604:
[----:B------:R-:W-:Y:S05]  /*5540*/  BSYNC B0 ;  /* 0x0000000000007941 */ /* 0x000fea0003800000 */
.L_x_29603:
[----:B------:R-:W1:Y:S01]  /*5550*/  F2I.S64.TRUNC R10, R10 ;  /* 0x0000000a000a7311 */ /* 0x000e62000020d900 */
[----:B------:R-:W-:Y:S05]  /*5560*/  BRA `(.L_x_29578) ;  /* 0x0000000000587947 */ /* 0x000fea0003800000 */
.L_x_29577:
        /* <DEDUP_REMOVED lines=16> */
.L_x_29605:
[----:B------:R-:W-:Y:S01]  /*5670*/  CS2R R10, SRZ ;  /* 0x00000000000a7805 */ /* 0x000fe2000001ff00 */
[----:B------:R-:W-:Y:S06]  /*5680*/  BRA `(.L_x_29578) ;  /* 0x0000000000107947 */ /* 0x000fec0003800000 */
.L_x_29602:
[----:B------:R0:W5:Y:S01]  /*5690*/  LDG.E.64 R10, desc[UR36][R2.64] ;  /* 0x00000024020a7981 */ /* 0x000162000c1e1b00 */
[----:B------:R-:W-:Y:S05]  /*56a0*/  BRA `(.L_x_29578) ;  /* 0x0000000000087947 */ /* 0x000fea0003800000 */
.L_x_29601:
[----:B------:R2:W5:Y:S01]  /*56b0*/  LDG.E R10, desc[UR36][R2.64] ;  /* 0x00000024020a7981 */ /* 0x000562000c1e1900 */
[----:B------:R-:W-:-:S07]  /*56c0*/  IMAD.MOV.U32 R11, RZ, RZ, RZ ;  /* 0x000000ffff0b7224 */ /* 0x000fce00078e00ff */
.L_x_29578:
        /* <DEDUP_REMOVED lines=8> */
[----:B------:R-:W-:Y:S05]  /*5750*/  CALL.REL.NOINC `($__internal_49_$__cuda_sm20_div_s64) ;  /* 0x0000007800f07944 */ /* 0x000fea0003c00000 */
[----:B------:R-:W-:Y:S01]  /*5760*/  IMAD.MOV.U32 R2, RZ, RZ, R14 ;  /* 0x000000ffff027224 */ /* 0x000fe200078e000e */
[----:B------:R-:W-:Y:S06]  /*5770*/  BRA `(.L_x_29608) ;  /* 0x0000000000507947 */ /* 0x000fec0003800000 */
.L_x_29607:
[----:B------:R-:W0:Y:S01]  /*5780*/  I2F.U32.RP R0, R10 ;  /* 0x0000000a00007306 */ /* 0x000e220000209000 */
[----:B------:R-:W-:Y:S01]  /*5790*/  ULDC UR4, c[0x0][0x428] ;  /* 0x00010a0000047ab9 */ /* 0x000fe20000000800 */
[----:B------:R-:W-:Y:S01]  /*57a0*/  ISETP.NE.U32.AND P3, PT, R10, RZ, PT ;  /* 0x000000ff0a00720c */ /* 0x000fe20003f65070 */
[----:B------:R-:W-:-:S05]  /*57b0*/  IMAD.MOV.U32 R15, RZ, RZ, RZ ;  /* 0x000000ffff0f7224 */ /* 0x000fca00078e00ff */
[----:B0-----:R-:W2:Y:S02]  /*57c0*/  MUFU.RCP R0, R0 ;  /* 0x0000000000007308 */ /* 0x001ea40000001000 */
[----:B--2-4-:R-:W-:-:S06]  /*57d0*/  VIADD R2, R0, 0xffffffe ;  /* 0x0ffffffe00027836 */ /* 0x014fcc0000000000 */
        /* <DEDUP_REMOVED lines=14> */
.L_x_29608:
[----:B------:R-:W-:Y:S05]  /*58c0*/  BSYNC B0 ;  /* 0x0000000000007941 */ /* 0x000fea0003800000 */
.L_x_29606:
        /* <DEDUP_REMOVED lines=16> */
.L_x_29612:
        /* <DEDUP_REMOVED lines=19> */
.L_x_29613:
[----:B------:R-:W-:Y:S05]  /*5b00*/  BSYNC B1 ;  /* 0x0000000000017941 */ /* 0x000fea0003800000 */
.L_x_29611:
[----:B------:R-:W-:-:S04]  /*5b10*/  SEL R0, RZ, 0xffffffff, !P0 ;  /* 0xffffffffff007807 */ /* 0x000fc80004000000 */
[----:B------:R-:W-:-:S05]  /*5b20*/  IADD3 R2, P0, R0, R2, RZ ;  /* 0x0000000200027210 */ /* 0x000fca0007f1e0ff */
[----:B------:R-:W-:-:S08]  /*5b30*/  IMAD.X R15, R0, 0x1, R15, P0 ;  /* 0x00000001000f7824 */ /* 0x000fd000000e060f */
.L_x_29610:
[----:B------:R-:W-:Y:S05]  /*5b40*/  BSYNC B0 ;  /* 0x0000000000007941 */ /* 0x000fea0003800000 */
.L_x_29609:
        /* <DEDUP_REMOVED lines=15> */
.L_x_29617:
[----:B------:R4:W-:Y:S01]  /*5c40*/  STG.E.U8 desc[UR36][R16.64], R2 ;  /* 0x0000000210007986 */ /* 0x0009e2000c101124 */
[----:B------:R-:W-:Y:S05]  /*5c50*/  BRA `(.L_x_29619) ;  /* 0x0000000c00507947 */ /* 0x000fea0003800000 */
.L_x_29616:
        /* <DEDUP_REMOVED lines=8> */
.L_x_29621:
[----:B------:R2:W-:Y:S01]  /*5ce0*/  STG.E desc[UR36][R16.64], R2 ;  /* 0x0000000210007986 */ /* 0x0005e2000c101924 */
[----:B------:R-:W-:Y:S05]  /*5cf0*/  BRA `(.L_x_29619) ;  /* 0x0000000c00287947 */ /* 0x000fea0003800000 */
.L_x_29620:
[----:B------:R0:W-:Y:S01]  /*5d00*/  STG.E.U16 desc[UR36][R16.64], R2 ;  /* 0x0000000210007986 */ /* 0x0001e2000c101524 */
[----:B------:R-:W-:Y:S05]  /*5d10*/  BRA `(.L_x_29619) ;  /* 0x0000000c00207947 */ /* 0x000fea0003800000 */
.L_x_29615:
        /* <DEDUP_REMOVED lines=9> */
.L_x_29623:
[----:B------:R-:W0:Y:S02]  /*5db0*/  I2F.S64 R0, R2 ;  /* 0x0000000200007312 */ /* 0x000e240000301400 */
[----:B0-----:R-:W-:-:S05]  /*5dc0*/  F2FP.F16.F32.PACK_AB R0, RZ, R0 ;  /* 0x00000000ff00723e */ /* 0x001fca00000000ff */
[----:B------:R0:W-:Y:S01]  /*5dd0*/  STG.E.U16 desc[UR36][R16.64], R0 ;  /* 0x0000000010007986 */ /* 0x0001e2000c101524 */
[----:B------:R-:W-:Y:S05]  /*5de0*/  BRA `(.L_x_29619) ;  /* 0x0000000800ec7947 */ /* 0x000fea0003800000 */
.L_x_29622:
        /* <DEDUP_REMOVED lines=10> */
.L_x_29625:
[----:B------:R-:W0:Y:S02]  /*5e90*/  I2F.S64 R2, R2 ;  /* 0x0000000200027312 */ /* 0x000e240000301400 */
[----:B0-----:R-:W-:-:S04]  /*5ea0*/  F2FP.F16.F32.PACK_AB R3, RZ, R2 ;  /* 0x00000002ff03723e */ /* 0x001fc800000000ff */
[----:B------:R-:W-:-:S05]  /*5eb0*/  PRMT R3, R3, 0x5410, RZ ;  /* 0x0000541003037816 */ /* 0x000fca00000000ff */
[----:B------:R0:W-:Y:S01]  /*5ec0*/  STG.E desc[UR36][R16.64], R3 ;  /* 0x0000000310007986 */ /* 0x0001e2000c101924 */
[----:B------:R-:W-:Y:S05]  /*5ed0*/  BRA `(.L_x_29619) ;  /* 0x0000000800b07947 */ /* 0x000fea0003800000 */
.L_x_29624:
[----:B------:R-:W0:Y:S02]  /*5ee0*/  I2F.F64.S64 R2, R2 ;  /* 0x0000000200027312 */ /* 0x000e240000301c00 */
[----:B0-----:R0:W-:Y:S01]  /*5ef0*/  STG.E.64 desc[UR36][R16.64], R2 ;  /* 0x0000000210007986 */ /* 0x0011e2000c101b24 */
[----:B------:R-:W-:Y:S05]  /*5f00*/  BRA `(.L_x_29619) ;  /* 0x0000000800a47947 */ /* 0x000fea0003800000 */
.L_x_29614:
        /* <DEDUP_REMOVED lines=13> */
.L_x_29628:
[----:B------:R-:W0:Y:S01]  /*5fe0*/  I2F.F64.S64 R4, R2 ;  /* 0x0000000200047312 */ /* 0x000e220000301c00 */
[----:B------:R-:W-:-:S05]  /*5ff0*/  CS2R R6, SRZ ;  /* 0x0000000000067805 */ /* 0x000fca000001ff00 */
[----:B0-----:R0:W-:Y:S01]  /*6000*/  STG.E.128 desc[UR36][R16.64], R4 ;  /* 0x0000000410007986 */ /* 0x0011e2000c101d24 */
[----:B------:R-:W-:Y:S05]  /*6010*/  BRA `(.L_x_29619) ;  /* 0x0000000800607947 */ /* 0x000fea0003800000 */
.L_x_29627:
        /* <DEDUP_REMOVED lines=21> */
.L_x_29632:
[----:B------:R-:W-:Y:S05]  /*6170*/  BSYNC B0 ;  /* 0x0000000000007941 */ /* 0x000fea0003800000 */
.L_x_29631:
[----:B------:R-:W-:-:S05]  /*6180*/  LOP3.LUT R5, R0, R5, RZ, 0xfc, !PT ;  /* 0x0000000500057212 */ /* 0x000fca00078efcff */
[----:B------:R0:W-:Y:S01]  /*6190*/  STG.E.U8 desc[UR36][R16.64], R5 ;  /* 0x0000000510007986 */ /* 0x0001e2000c101124 */
[----:B------:R-:W-:Y:S05]  /*61a0*/  BRA `(.L_x_29619) ;  /* 0x0000000400fc7947 */ /* 0x000fea0003800000 */
.L_x_29630:
        /* <DEDUP_REMOVED lines=13> */
.L_x_29634:
[----:B------:R-:W-:Y:S01]  /*6280*/  IMAD.MOV.U32 R0, RZ, RZ, 0x7f ;  /* 0x0000007fff007424 */ /* 0x000fe200078e00ff */
[----:B------:R-:W-:-:S04]  /*6290*/  ISETP.GT.U32.AND P0, PT, R4, 0x7f800000, PT ;  /* 0x7f8000000400780c */ /* 0x000fc80003f04070 */
[----:B------:R-:W-:-:S09]  /*62a0*/  SEL R0, R0, 0x7c, P0 ;  /* 0x0000007c00007807 */ /* 0x000fd20000000000 */
.L_x_29635:
[----:B------:R-:W-:Y:S05]  /*62b0*/  BSYNC B0 ;  /* 0x0000000000007941 */ /* 0x000fea0003800000 */
.L_x_29633:
[----:B------:R-:W-:-:S04]  /*62c0*/  LOP3.LUT R2, R3, 0x80000000, RZ, 0xc0, !PT ;  /* 0x8000000003027812 */ /* 0x000fc800078ec0ff */
[----:B------:R-:W-:-:S04]  /*62d0*/  SHF.R.U32.HI R3, RZ, 0x18, R2 ;  /* 0x00000018ff037819 */ /* 0x000fc80000011602 */
[----:B------:R-:W-:-:S05]  /*62e0*/  LOP3.LUT R3, R0, R3, RZ, 0xfc, !PT ;  /* 0x0000000300037212 */ /* 0x000fca00078efcff */
[----:B------:R0:W-:Y:S01]  /*62f0*/  STG.E.U8 desc[UR36][R16.64], R3 ;  /* 0x0000000310007986 */ /* 0x0001e2000c101124 */
[----:B------:R-:W-:Y:S05]  /*6300*/  BRA `(.L_x_29619) ;  /* 0x0000000400a47947 */ /* 0x000fea0003800000 */
.L_x_29629:
[----:B------:R-:W0:Y:S02]  /*6310*/  I2F.S64 R0, R2 ;  /* 0x0000000200007312 */ /* 0x000e240000301400 */
[----:B0-----:R-:W-:-:S05]  /*6320*/  F2FP.BF16.F32.PACK_AB R0, RZ, R0 ;  /* 0x00000000ff00723e */ /* 0x001fca00000010ff */
[----:B------:R0:W-:Y:S01]  /*6330*/  STG.E.U16 desc[UR36][R16.64], R0 ;  /* 0x0000000010007986 */ /* 0x0001e2000c101524 */
[----:B------:R-:W-:Y:S05]  /*6340*/  BRA `(.L_x_29619) ;  /* 0x0000000400947947 */ /* 0x000fea0003800000 */
.L_x_29626:
        /* <DEDUP_REMOVED lines=10> */
.L_x_29638:
        /* <DEDUP_REMOVED lines=17> */
.L_x_29641:
[----:B------:R-:W-:-:S04]  /*6500*/  LOP3.LUT R2, R3, 0x80000000, RZ, 0xc0, !PT ;  /* 0x8000000003027812 */ /* 0x000fc800078ec0ff */
[----:B------:R-:W-:-:S04]  /*6510*/  SHF.R.U32.HI R3, RZ, 0x18, R2 ;  /* 0x00000018ff037819 */ /* 0x000fc80000011602 */
[----:B------:R-:W-:-:S04]  /*6520*/  LOP3.LUT R0, R0, R3, RZ, 0xfc, !PT ;  /* 0x0000000300007212 */ /* 0x000fc800078efcff */
[----:B------:R-:W-:-:S07]  /*6530*/  PRMT R8, R0, 0x7610, R8 ;  /* 0x0000761000087816 */ /* 0x000fce0000000008 */
.L_x_29640:
[----:B------:R-:W-:Y:S05]  /*6540*/  BSYNC B0 ;  /* 0x0000000000007941 */ /* 0x000fea0003800000 */
.L_x_29639:
[----:B------:R0:W-:Y:S01]  /*6550*/  STG.E.U8 desc[UR36][R16.64], R8 ;  /* 0x0000000810007986 */ /* 0x0001e2000c101124 */
[----:B------:R-:W-:Y:S05]  /*6560*/  BRA `(.L_x_29619) ;  /* 0x00000004000c7947 */ /* 0x000fea0003800000 */
.L_x_29637:
        /* <DEDUP_REMOVED lines=17> */
.L_x_29644:
[----:B------:R-:W-:-:S04]  /*6680*/  LOP3.LUT R2, R3, 0x80000000, RZ, 0xc0, !PT ;  /* 0x8000000003027812 */ /* 0x000fc800078ec0ff */
[----:B------:R-:W-:-:S04]  /*6690*/  SHF.R.U32.HI R3, RZ, 0x18, R2 ;  /* 0x00000018ff037819 */ /* 0x000fc80000011602 */
[----:B------:R-:W-:-:S04]  /*66a0*/  LOP3.LUT R0, R0, R3, RZ, 0xfc, !PT ;  /* 0x0000000300007212 */ /* 0x000fc800078efcff */
[----:B------:R-:W-:-:S07]  /*66b0*/  PRMT R8, R0, 0x7610, R8 ;  /* 0x0000761000087816 */ /* 0x000fce0000000008 */
.L_x_29643:
[----:B------:R-:W-:Y:S05]  /*66c0*/  BSYNC B0 ;  /* 0x0000000000007941 */ /* 0x000fea0003800000 */
.L_x_29642:
[----:B------:R0:W-:Y:S01]  /*66d0*/  STG.E.U8 desc[UR36][R16.64], R8 ;  /* 0x0000000810007986 */ /* 0x0001e2000c101124 */
[----:B------:R-:W-:Y:S05]  /*66e0*/  BRA `(.L_x_29619) ;  /* 0x0000000000ac7947 */ /* 0x000fea0003800000 */
.L_x_29636:
        /* <DEDUP_REMOVED lines=23> */
.L_x_29618:
        /* <DEDUP_REMOVED lines=16> */
.L_x_29647:
[----:B------:R-:W-:Y:S05]  /*6960*/  BRA `(.L_x_29619) ;  /* 0x00000000000c7947 */ /* 0x000fea0003800000 */
.L_x_29646:
[----:B------:R0:W-:Y:S01]  /*6970*/  STG.E.64 desc[UR36][R16.64], R2 ;  /* 0x0000000210007986 */ /* 0x0001e2000c101b24 */
[----:B------:R-:W-:Y:S05]  /*6980*/  BRA `(.L_x_29619) ;  /* 0x0000000000047947 */ /* 0x000fea0003800000 */
.L_x_29645:
[----:B------:R0:W-:Y:S02]  /*6990*/  STG.E desc[UR36][R16.64], R2 ;  /* 0x0000000210007986 */ /* 0x0001e4000c101924 */
.L_x_29619:
[----:B------:R-:W-:-:S07]  /*69a0*/  VIADD R19, R19, 0x80 ;  /* 0x0000008013137836 */ /* 0x000fce0000000000 */
.L_x_29571:
[----:B------:R-:W-:Y:S05]  /*69b0*/  BSYNC B6 ;  /* 0x0000000000067941 */ /* 0x000fea0003800000 */
.L_x_29570:
        /* <DEDUP_REMOVED lines=307> */
.L_x_29650:
        /* <DEDUP_REMOVED lines=21> */
.L_x_29654:
[----:B------:R1:W5:Y:S01]  /*7e40*/  LDG.E.U8 R10, desc[UR36][R2.64] ;  /* 0x00000024020a7981 */ /* 0x000362000c1e1100 */
[----:B------:R-:W-:Y:S01]  /*7e50*/  IMAD.MOV.U32 R11, RZ, RZ, RZ ;  /* 0x000000ffff0b7224 */ /* 0x000fe200078e00ff */
[----:B------:R-:W-:Y:S06]  /*7e60*/  BRA `(.L_x_29656) ;  /* 0x0000000c00487947 */ /* 0x000fec0003800000 */
.L_x_29653:
        /* <DEDUP_REMOVED lines=8> */
.L_x_29658:
[----:B------:R-:W2:Y:S02]  /*7ef0*/  LDG.E R10, desc[UR36][R2.64] ;  /* 0x00000024020a7981 */ /* 0x000ea4000c1e1900 */
[----:B--2---:R-:W-:Y:S01]  /*7f00*/  SHF.R.S32.HI R11, RZ, 0x1f, R10 ;  /* 0x0000001fff0b7819 */ /* 0x004fe2000001140a */
[----:B------:R-:W-:Y:S06]  /*7f10*/  BRA `(.L_x_29656) ;  /* 0x0000000c001c7947 */ /* 0x000fec0003800000 */
.L_x_29657:
[----:B------:R-:W2:Y:S02]  /*7f20*/  LDG.E.S16 R10, desc[UR36][R2.64] ;  /* 0x00000024020a7981 */ /* 0x000ea4000c1e1700 */
[----:B--2---:R-:W-:Y:S01]  /*7f30*/  SHF.R.S32.HI R11, RZ, 0x1f, R10 ;  /* 0x0000001fff0b7819 */ /* 0x004fe2000001140a */
[----:B------:R-:W-:Y:S06]  /*7f40*/  BRA `(.L_x_29656) ;  /* 0x0000000c00107947 */ /* 0x000fec0003800000 */
.L_x_29652:
        /* <DEDUP_REMOVED lines=9> */
.L_x_29660:
[----:B------:R-:W2:Y:S02]  /*7fe0*/  LDG.E.U16 R2, desc[UR36][R2.64] ;  /* 0x0000002402027981 */ /* 0x000ea4000c1e1500 */
[----:B--2---:R-:W-:-:S06]  /*7ff0*/  HADD2.F32 R10, -RZ, R2.H0_H0 ;  /* 0x20000002ff0a7230 */ /* 0x004fcc0000004100 */
[----:B------:R-:W2:Y:S01]  /*8000*/  F2I.S64.TRUNC R10, R10 ;  /* 0x0000000a000a7311 */ /* 0x000ea2000020d900 */
[----:B------:R-:W-:Y:S05]  /*8010*/  BRA `(.L_x_29656) ;  /* 0x0000000800dc7947 */ /* 0x000fea0003800000 */
.L_x_29659:
        /* <DEDUP_REMOVED lines=9> */
.L_x_29662:
[----:B------:R-:W2:Y:S02]  /*80b0*/  LDG.E.U16 R2, desc[UR36][R2.64] ;  /* 0x0000002402027981 */ /* 0x000ea4000c1e1500 */
[----:B--2---:R-:W-:-:S06]  /*80c0*/  HADD2.F32 R10, -RZ, R2.H0_H0 ;  /* 0x20000002ff0a7230 */ /* 0x004fcc0000004100 */
[----:B------:R-:W0:Y:S01]  /*80d0*/  F2I.S64.TRUNC R10, R10 ;  /* 0x0000000a000a7311 */ /* 0x000e22000020d900 */
[----:B------:R-:W-:Y:S05]  /*80e0*/  BRA `(.L_x_29656) ;  /* 0x0000000800a87947 */ /* 0x000fea0003800000 */
.L_x_29661:
[----:B------:R-:W2:Y:S02]  /*80f0*/  LDG.E.64 R2, desc[UR36][R2.64] ;  /* 0x0000002402027981 */ /* 0x000ea4000c1e1b00 */
[----:B--2---:R0:W1:Y:S01]  /*8100*/  F2I.S64.F64.TRUNC R10, R2 ;  /* 0x00000002000a7311 */ /* 0x004062000030d900 */
[----:B------:R-:W-:Y:S05]  /*8110*/  BRA `(.L_x_29656) ;  /* 0x00000008009c7947 */ /* 0x000fea0003800000 */
.L_x_29651:
        /* <DEDUP_REMOVED lines=13> */
.L_x_29665:
[----:B------:R-:W2:Y:S02]  /*81f0*/  LDG.E.64 R2, desc[UR36][R2.64] ;  /* 0x0000002402027981 */ /* 0x000ea4000c1e1b00 */
[----:B--2---:R0:W1:Y:S01]  /*8200*/  F2I.S64.F64.TRUNC R10, R2 ;  /* 0x00000002000a7311 */ /* 0x004062000030d900 */
[----:B------:R-:W-:Y:S05]  /*8210*/  BRA `(.L_x_29656) ;  /* 0x00000008005c7947 */ /* 0x000fea0003800000 */
.L_x_29664:
        /* <DEDUP_REMOVED lines=27> */
.L_x_29667:
        /* <DEDUP_REMOVED lines=14> */
.L_x_29666:
[----:B------:R-:W2:Y:S02]  /*84b0*/  LDG.E.U16 R10, desc[UR36][R2.64] ;  /* 0x00000024020a7981 */ /* 0x000ea4000c1e1500 */
[----:B--2---:R-:W-:-:S06]  /*84c0*/  IMAD.U32 R10, R10, 0x10000, RZ ;  /* 0x000100000a0a7824 */ /* 0x004fcc00078e00ff */
[----:B------:R-:W0:Y:S01]  /*84d0*/  F2I.S64.TRUNC R10, R10 ;  /* 0x0000000a000a7311 */ /* 0x000e22000020d900 */
[----:B------:R-:W-:Y:S05]  /*84e0*/  BRA `(.L_x_29656) ;  /* 0x0000000400a87947 */ /* 0x000fea0003800000 */
.L_x_29663:
        /* <DEDUP_REMOVED lines=11> */
.L_x_29670:
        /* <DEDUP_REMOVED lines=21> */
.L_x_29674:
[----:B------:R-:W-:Y:S05]  /*86f0*/  BSYNC B1 ;  /* 0x0000000000017941 */ /* 0x000fea0003800000 */
.L_x_29673:
[----:B------:R-:W-:Y:S01]  /*8700*/  IMAD.SHL.U32 R2, R2, 0x100000, RZ ;  /* 0x0010000002027824 */ /* 0x000fe200078e00ff */
[----:B------:R-:W-:-:S04]  /*8710*/  LEA R3, R0, 0x3b800000, 0x17 ;  /* 0x3b80000000037811 */ /* 0x000fc800078eb8ff */
[----:B------:R-:W-:-:S07]  /*8720*/  LOP3.LUT R10, R3, R2, R10, 0xfe, !PT ;  /* 0x00000002030a7212 */ /* 0x000fce00078efe0a */
.L_x_29672:
[----:B------:R-:W-:Y:S05]  /*8730*/  BSYNC B0 ;  /* 0x0000000000007941 */ /* 0x000fea0003800000 */
.L_x_29671:
[----:B------:R-:W0:Y:S01]  /*8740*/  F2I.S64.TRUNC R10, R10 ;  /* 0x0000000a000a7311 */ /* 0x000e22000020d900 */
[----:B------:R-:W-:Y:S05]  /*8750*/  BRA `(.L_x_29656) ;  /* 0x00000004000c7947 */ /* 0x000fea0003800000 */
.L_x_29669:
        /* <DEDUP_REMOVED lines=21> */
.L_x_29678:
[----:B------:R-:W-:Y:S05]  /*88b0*/  BSYNC B1 ;  /* 0x0000000000017941 */ /* 0x000fea0003800000 */
.L_x_29677:
[----:B------:R-:W-:Y:S01]  /*88c0*/  IMAD.SHL.U32 R2, R2, 0x200000, RZ ;  /* 0x0020000002027824 */ /* 0x000fe200078e00ff */
[----:B------:R-:W-:-:S04]  /*88d0*/  LEA R3, R0, 0x37800000, 0x17 ;  /* 0x3780000000037811 */ /* 0x000fc800078eb8ff */
[----:B------:R-:W-:-:S07]  /*88e0*/  LOP3.LUT R10, R3, R2, R10, 0xfe, !PT ;  /* 0x00000002030a7212 */ /* 0x000fce00078efe0a */
.L_x_29676:
[----:B------:R-:W-:Y:S05]  /*88f0*/  BSYNC B0 ;  /* 0x0000000000007941 */ /* 0x000fea0003800000 */
.L_x_29675:
[----:B------:R-:W0:Y:S01]  /*8900*/  F2I.S64.TRUNC R10, R10 ;  /* 0x0000000a000a7311 */ /* 0x000e22000020d900 */
[----:B------:R-:W-:Y:S05]  /*8910*/  BRA `(.L_x_29656) ;  /* 0x00000000009c7947 */ /* 0x000fea0003800000 */
.L_x_29668:
        /* <DEDUP_REMOVED lines=14> */
.L_x_29682:
[----:B------:R-:W-:Y:S05]  /*8a00*/  BSYNC B0 ;  /* 0x0000000000007941 */ /* 0x000fea0003800000 */
.L_x_29681:
[----:B------:R-:W0:Y:S01]  /*8a10*/  F2I.S64.TRUNC R10, R10 ;  /* 0x0000000a000a7311 */ /* 0x000e22000020d900 */
[----:B------:R-:W-:Y:S05]  /*8a20*/  BRA `(.L_x_29656) ;  /* 0x0000000000587947 */ /* 0x000fea0003800000 */
.L_x_29655:
        /* <DEDUP_REMOVED lines=16> */
.L_x_29683:
[----:B------:R-:W-:Y:S01]  /*8b30*/  CS2R R10, SRZ ;  /* 0x00000000000a7805 */ /* 0x000fe2000001ff00 */
[----:B------:R-:W-:Y:S06]  /*8b40*/  BRA `(.L_x_29656) ;  /* 0x0000000000107947 */ /* 0x000fec0003800000 */
.L_x_29680:
[----:B------:R0:W5:Y:S01]  /*8b50*/  LDG.E.64 R10, desc[UR36][R2.64] ;  /* 0x00000024020a7981 */ /* 0x000162000c1e1b00 */
[----:B------:R-:W-:Y:S05]  /*8b60*/  BRA `(.L_x_29656) ;  /* 0x0000000000087947 */ /* 0x000fea0003800000 */
.L_x_29679:
[----:B------:R0:W5:Y:S01]  /*8b70*/  LDG.E R10, desc[UR36][R2.64] ;  /* 0x00000024020a7981 */ /* 0x000162000c1e1900 */
[----:B------:R-:W-:-:S07]  /*8b80*/  IMAD.MOV.U32 R11, RZ, RZ, RZ ;  /* 0x000000ffff0b7224 */ /* 0x000fce00078e00ff */
.L_x_29656:
        /* <DEDUP_REMOVED lines=8> */
[----:B---3--:R-:W-:Y:S05]  /*8c10*/  CALL.REL.NOINC `($__internal_49_$__cuda_sm20_div_s64) ;  /* 0x0000004400c07944 */ /* 0x008fea0003c00000 */
[----:B------:R-:W-:Y:S01]  /*8c20*/  IMAD.MOV.U32 R2, RZ, RZ, R14 ;  /* 0x000000ffff027224 */ /* 0x000fe200078e000e */
[----:B------:R-:W-:Y:S06]  /*8c30*/  BRA `(.L_x_29686) ;  /* 0x0000000000507947 */ /* 0x000fec0003800000 */
.L_x_29685:
        /* <DEDUP_REMOVED lines=20> */
.L_x_29686:
[----:B------:R-:W-:Y:S05]  /*8d80*/  BSYNC B0 ;  /* 0x0000000000007941 */ /* 0x000fea0003800000 */
.L_x_29684:
        /* <DEDUP_REMOVED lines=16> */
.L_x_29690:
        /* <DEDUP_REMOVED lines=19> */
.L_x_29691:
[----:B------:R-:W-:Y:S05]  /*8fc0*/  BSYNC B1 ;  /* 0x0000000000017941 */ /* 0x000fea0003800000 */
.L_x_29689:
[----:B------:R-:W-:-:S04]  /*8fd0*/  SEL R0, RZ, 0xffffffff, !P0 ;  /* 0xffffffffff007807 */ /* 0x000fc80004000000 */
[----:B------:R-:W-:-:S05]  /*8fe0*/  IADD3 R2, P0, R0, R2, RZ ;  /* 0x0000000200027210 */ /* 0x000fca0007f1e0ff */
[----:B------:R-:W-:-:S08]  /*8ff0*/  IMAD.X R15, R0, 0x1, R15, P0 ;  /* 0x00000001000f7824 */ /* 0x000fd000000e060f */
.L_x_29688:
[----:B------:R-:W-:Y:S05]  /*9000*/  BSYNC B0 ;  /* 0x0000000000007941 */ /* 0x000fea0003800000 */
.L_x_29687:
        /* <DEDUP_REMOVED lines=15> */
.L_x_29695:
[----:B------:R4:W-:Y:S01]  /*9100*/  STG.E.U8 desc[UR36][R16.64], R2 ;  /* 0x0000000210007986 */ /* 0x0009e2000c101124 */
[----:B------:R-:W-:Y:S05]  /*9110*/  BRA `(.L_x_29697) ;  /* 0x0000000c00507947 */ /* 0x000fea0003800000 */
.L_x_29694:
        /* <DEDUP_REMOVED lines=8> */
.L_x_29699:
[----:B------:R2:W-:Y:S01]  /*91a0*/  STG.E desc[UR36][R16.64], R2 ;  /* 0x0000000210007986 */ /* 0x0005e2000c101924 */
[----:B------:R-:W-:Y:S05]  /*91b0*/  BRA `(.L_x_29697) ;  /* 0x0000000c00287947 */ /* 0x000fea0003800000 */
.L_x_29698:
[----:B------:R0:W-:Y:S01]  /*91c0*/  STG.E.U16 desc[UR36][R16.64], R2 ;  /* 0x0000000210007986 */ /* 0x0001e2000c101524 */
[----:B------:R-:W-:Y:S05]  /*91d0*/  BRA `(.L_x_29697) ;  /* 0x0000000c00207947 */ /* 0x000fea0003800000 */
.L_x_29693:
        /* <DEDUP_REMOVED lines=9> */
.L_x_29701:
[----:B------:R-:W0:Y:S02]  /*9270*/  I2F.S64 R0, R2 ;  /* 0x0000000200007312 */ /* 0x000e240000301400 */
[----:B0-----:R-:W-:-:S05]  /*9280*/  F2FP.F16.F32.PACK_AB R0, RZ, R0 ;  /* 0x00000000ff00723e */ /* 0x001fca00000000ff */
[----:B------:R0:W-:Y:S01]  /*9290*/  STG.E.U16 desc[UR36][R16.64], R0 ;  /* 0x0000000010007986 */ /* 0x0001e2000c101524 */
[----:B------:R-:W-:Y:S05]  /*92a0*/  BRA `(.L_x_29697) ;  /* 0x0000000800ec7947 */ /* 0x000fea0003800000 */
.L_x_29700:
        /* <DEDUP_REMOVED lines=10> */
.L_x_29703:
[----:B------:R-:W0:Y:S02]  /*9350*/  I2F.S64 R2, R2 ;  /* 0x0000000200027312 */ /* 0x000e240000301400 */
[----:B0-----:R-:W-:-:S04]  /*9360*/  F2FP.F16.F32.PACK_AB R3, RZ, R2 ;  /* 0x00000002ff03723e */ /* 0x001fc800000000ff */
[----:B------:R-:W-:-:S05]  /*9370*/  PRMT R3, R3, 0x5410, RZ ;  /* 0x0000541003037816 */ /* 0x000fca00000000ff */
[----:B------:R0:W-:Y:S01]  /*9380*/  STG.E desc[UR36][R16.64], R3 ;  /* 0x0000000310007986 */ /* 0x0001e2000c101924 */
[----:B------:R-:W-:Y:S05]  /*9390*/  BRA `(.L_x_29697) ;  /* 0x0000000800b07947 */ /* 0x000fea0003800000 */
.L_x_29702:
[----:B------:R-:W0:Y:S02]  /*93a0*/  I2F.F64.S64 R2, R2 ;  /* 0x0000000200027312 */ /* 0x000e240000301c00 */
[----:B0-----:R0:W-:Y:S01]  /*93b0*/  STG.E.64 desc[UR36][R16.64], R2 ;  /* 0x0000000210007986 */ /* 0x0011e2000c101b24 */
[----:B------:R-:W-:Y:S05]  /*93c0*/  BRA `(.L_x_29697) ;  /* 0x0000000800a47947 */ /* 0x000fea0003800000 */
.L_x_29692:
        /* <DEDUP_REMOVED lines=13> */
.L_x_29706:
[----:B------:R-:W0:Y:S01]  /*94a0*/  I2F.F64.S64 R4, R2 ;  /* 0x0000000200047312 */ /* 0x000e220000301c00 */
[----:B------:R-:W-:-:S05]  /*94b0*/  CS2R R6, SRZ ;  /* 0x0000000000067805 */ /* 0x000fca000001ff00 */
[----:B0-----:R0:W-:Y:S01]  /*94c0*/  STG.E.128 desc[UR36][R16.64], R4 ;  /* 0x0000000410007986 */ /* 0x0011e2000c101d24 */
[----:B------:R-:W-:Y:S05]  /*94d0*/  BRA `(.L_x_29697) ;  /* 0x0000000800607947 */ /* 0x000fea0003800000 */
.L_x_29705:
        /* <DEDUP_REMOVED lines=21> */
.L_x_29710:
[----:B------:R-:W-:Y:S05]  /*9630*/  BSYNC B0 ;  /* 0x0000000000007941 */ /* 0x000fea0003800000 */
.L_x_29709:
[----:B------:R-:W-:-:S05]  /*9640*/  LOP3.LUT R5, R0, R5, RZ, 0xfc, !PT ;  /* 0x0000000500057212 */ /* 0x000fca00078efcff */
[----:B------:R0:W-:Y:S01]  /*9650*/  STG.E.U8 desc[UR36][R16.64], R5 ;  /* 0x0000000510007986 */ /* 0x0001e2000c101124 */
[----:B------:R-:W-:Y:S05]  /*9660*/  BRA `(.L_x_29697) ;  /* 0x0000000400fc7947 */ /* 0x000fea0003800000 */
.L_x_29708:
        /* <DEDUP_REMOVED lines=13> */
.L_x_29712:
[----:B------:R-:W-:Y:S01]  /*9740*/  IMAD.MOV.U32 R0, RZ, RZ, 0x7f ;  /* 0x0000007fff007424 */ /* 0x000fe200078e00ff */
[----:B------:R-:W-:-:S04]  /*9750*/  ISETP.GT.U32.AND P0, PT, R4, 0x7f800000, PT ;  /* 0x7f8000000400780c */ /* 0x000fc80003f04070 */
[----:B------:R-:W-:-:S09]  /*9760*/  SEL R0, R0, 0x7c, P0 ;  /* 0x0000007c00007807 */ /* 0x000fd20000000000 */
.L_x_29713:
[----:B------:R-:W-:Y:S05]  /*9770*/  BSYNC B0 ;  /* 0x0000000000007941 */ /* 0x000fea0003800000 */
.L_x_29711:
[----:B------:R-:W-:-:S04]  /*9780*/  LOP3.LUT R2, R3, 0x80000000, RZ, 0xc0, !PT ;  /* 0x8000000003027812 */ /* 0x000fc800078ec0ff */
[----:B------:R-:W-:-:S04]  /*9790*/  SHF.R.U32.HI R3, RZ, 0x18, R2 ;  /* 0x00000018ff037819 */ /* 0x000fc80000011602 */
[----:B------:R-:W-:-:S05]  /*97a0*/  LOP3.LUT R3, R0, R3, RZ, 0xfc, !PT ;  /* 0x0000000300037212 */ /* 0x000fca00078efcff */
[----:B------:R0:W-:Y:S01]  /*97b0*/  STG.E.U8 desc[UR36][R16.64], R3 ;  /* 0x0000000310007986 */ /* 0x0001e2000c101124 */
[----:B------:R-:W-:Y:S05]  /*97c0*/  BRA `(.L_x_29697) ;  /* 0x0000000400a47947 */ /* 0x000fea0003800000 */
.L_x_29707:
[----:B------:R-:W0:Y:S02]  /*97d0*/  I2F.S64 R0, R2 ;  /* 0x0000000200007312 */ /* 0x000e240000301400 */
[----:B0-----:R-:W-:-:S05]  /*97e0*/  F2FP.BF16.F32.PACK_AB R0, RZ, R0 ;  /* 0x00000000ff00723e */ /* 0x001fca00000010ff */
[----:B------:R0:W-:Y:S01]  /*97f0*/  STG.E.U16 desc[UR36][R16.64], R0 ;  /* 0x0000000010007986 */ /* 0x0001e2000c101524 */
[----:B------:R-:W-:Y:S05]  /*9800*/  BRA `(.L_x_29697) ;  /* 0x0000000400947947 */ /* 0x000fea0003800000 */
.L_x_29704:
        /* <DEDUP_REMOVED lines=10> */
.L_x_29716:
        /* <DEDUP_REMOVED lines=17> */
.L_x_29719:
[----:B------:R-:W-:-:S04]  /*99c0*/  LOP3.LUT R2, R3, 0x80000000, RZ, 0xc0, !PT ;  /* 0x8000000003027812 */ /* 0x000fc800078ec0ff */
[----:B------:R-:W-:-:S04]  /*99d0*/  SHF.R.U32.HI R3, RZ, 0x18, R2 ;  /* 0x00000018ff037819 */ /* 0x000fc80000011602 */
[----:B------:R-:W-:-:S04]  /*99e0*/  LOP3.LUT R0, R0, R3, RZ, 0xfc, !PT ;  /* 0x0000000300007212 */ /* 0x000fc800078efcff */
[----:B------:R-:W-:-:S07]  /*99f0*/  PRMT R8, R0, 0x7610, R8 ;  /* 0x0000761000087816 */ /* 0x000fce0000000008 */
.L_x_29718:
[----:B------:R-:W-:Y:S05]  /*9a00*/  BSYNC B0 ;  /* 0x0000000000007941 */ /* 0x000fea0003800000 */
.L_x_29717:
[----:B------:R0:W-:Y:S01]  /*9a10*/  STG.E.U8 desc[UR36][R16.64], R8 ;  /* 0x0000000810007986 */ /* 0x0001e2000c101124 */
[----:B------:R-:W-:Y:S05]  /*9a20*/  BRA `(.L_x_29697) ;  /* 0x00000004000c7947 */ /* 0x000fea0003800000 */
.L_x_29715:
        /* <DEDUP_REMOVED lines=17> */
.L_x_29722:
[----:B------:R-:W-:-:S04]  /*9b40*/  LOP3.LUT R2, R3, 0x80000000, RZ, 0xc0, !PT ;  /* 0x8000000003027812 */ /* 0x000fc800078ec0ff */
[----:B------:R-:W-:-:S04]  /*9b50*/  SHF.R.U32.HI R3, RZ, 0x18, R2 ;  /* 0x00000018ff037819 */ /* 0x000fc80000011602 */
[----:B------:R-:W-:-:S04]  /*9b60*/  LOP3.LUT R0, R0, R3, RZ, 0xfc, !PT ;  /* 0x0000000300007212 */ /* 0x000fc800078efcff */
[----:B------:R-:W-:-:S07]  /*9b70*/  PRMT R8, R0, 0x7610, R8 ;  /* 0x0000761000087816 */ /* 0x000fce0000000008 */
.L_x_29721:
[----:B------:R-:W-:Y:S05]  /*9b80*/  BSYNC B0 ;  /* 0x0000000000007941 */ /* 0x000fea0003800000 */
.L_x_29720:
[----:B------:R0:W-:Y:S01]  /*9b90*/  STG.E.U8 desc[UR36][R16.64], R8 ;  /* 0x0000000810007986 */ /* 0x0001e2000c101124 */
[----:B------:R-:W-:Y:S05]  /*9ba0*/  BRA `(.L_x_29697) ;  /* 0x0000000000ac7947 */ /* 0x000fea0003800000 */
.L_x_29714:
        /* <DEDUP_REMOVED lines=23> */
.L_x_29696:
        /* <DEDUP_REMOVED lines=16> */
.L_x_29725:
[----:B------:R-:W-:Y:S05]  /*9e20*/  BRA `(.L_x_29697) ;  /* 0x00000000000c7947 */ /* 0x000fea0003800000 */
.L_x_29724:
[----:B------:R0:W-:Y:S01]  /*9e30*/  STG.E.64 desc[UR36][R16.64], R2 ;  /* 0x0000000210007986 */ /* 0x0001e2000c101b24 */
[----:B------:R-:W-:Y:S05]  /*9e40*/  BRA `(.L_x_29697) ;  /* 0x0000000000047947 */ /* 0x000fea0003800000 */
.L_x_29723:
[----:B------:R0:W-:Y:S02]  /*9e50*/  STG.E desc[UR36][R16.64], R2 ;  /* 0x0000000210007986 */ /* 0x0001e4000c101924 */
.L_x_29697:
[----:B------:R-:W-:-:S07]  /*9e60*/  VIADD R19, R19, 0x80 ;  /* 0x0000008013137836 */ /* 0x000fce0000000000 */
.L_x_29649:
[----:B------:R-:W-:Y:S05]  /*9e70*/  BSYNC B6 ;  /* 0x0000000000067941 */ /* 0x000fea0003800000 */
.L_x_29648:
        /* <DEDUP_REMOVED lines=306> */
.L_x_29726:
        /* <DEDUP_REMOVED lines=21> */
.L_x_29730:
[----:B------:R0:W5:Y:S01]  /*b2f0*/  LDG.E.U8 R10, desc[UR36][R2.64] ;  /* 0x00000024020a7981 */ /* 0x000162000c1e1100 */
[----:B------:R-:W-:Y:S01]  /*b300*/  IMAD.MOV.U32 R11, RZ, RZ, RZ ;  /* 0x000000ffff0b7224 */ /* 0x000fe200078e00ff */
[----:B------:R-:W-:Y:S06]  /*b310*/  BRA `(.L_x_29732) ;  /* 0x0000000c00487947 */ /* 0x000fec0003800000 */
.L_x_29729:
        /* <DEDUP_REMOVED lines=8> */
.L_x_29734:
[----:B------:R-:W2:Y:S02]  /*b3a0*/  LDG.E R10, desc[UR36][R2.64] ;  /* 0x00000024020a7981 */ /* 0x000ea4000c1e1900 */
[----:B--2---:R-:W-:Y:S01]  /*b3b0*/  SHF.R.S32.HI R11, RZ, 0x1f, R10 ;  /* 0x0000001fff0b7819 */ /* 0x004fe2000001140a */
[----:B------:R-:W-:Y:S06]  /*b3c0*/  BRA `(.L_x_29732) ;  /* 0x0000000c001c7947 */ /* 0x000fec0003800000 */
.L_x_29733:
[----:B------:R-:W2:Y:S02]  /*b3d0*/  LDG.E.S16 R10, desc[UR36][R2.64] ;  /* 0x00000024020a7981 */ /* 0x000ea4000c1e1700 */
[----:B--2---:R-:W-:Y:S01]  /*b3e0*/  SHF.R.S32.HI R11, RZ, 0x1f, R10 ;  /* 0x0000001fff0b7819 */ /* 0x004fe2000001140a */
[----:B------:R-:W-:Y:S06]  /*b3f0*/  BRA `(.L_x_29732) ;  /* 0x0000000c00107947 */ /* 0x000fec0003800000 */
.L_x_29728:
        /* <DEDUP_REMOVED lines=9> */
.L_x_29736:
[----:B------:R-:W2:Y:S02]  /*b490*/  LDG.E.U16 R2, desc[UR36][R2.64] ;  /* 0x0000002402027981 */ /* 0x000ea4000c1e1500 */
[----:B--2---:R-:W-:-:S06]  /*b4a0*/  HADD2.F32 R10, -RZ, R2.H0_H0 ;  /* 0x20000002ff0a7230 */ /* 0x004fcc0000004100 */
[----:B------:R-:W0:Y:S01]  /*b4b0*/  F2I.S64.TRUNC R10, R10 ;  /* 0x0000000a000a7311 */ /* 0x000e22000020d900 */
[----:B------:R-:W-:Y:S05]  /*b4c0*/  BRA `(.L_x_29732) ;  /* 0x0000000800dc7947 */ /* 0x000fea0003800000 */
.L_x_29735:
        /* <DEDUP_REMOVED lines=9> */
.L_x_29738:
[----:B------:R-:W2:Y:S02]  /*b560*/  LDG.E.U16 R2, desc[UR36][R2.64] ;  /* 0x0000002402027981 */ /* 0x000ea4000c1e1500 */
[----:B--2---:R-:W-:-:S06]  /*b570*/  HADD2.F32 R10, -RZ, R2.H0_H0 ;  /* 0x20000002ff0a7230 */ /* 0x004fcc0000004100 */
[----:B------:R-:W4:Y:S01]  /*b580*/  F2I.S64.TRUNC R10, R10 ;  /* 0x0000000a000a7311 */ /* 0x000f22000020d900 */
[----:B------:R-:W-:Y:S05]  /*b590*/  BRA `(.L_x_29732) ;  /* 0x0000000800a87947 */ /* 0x000fea0003800000 */
.L_x_29737:
[----:B------:R-:W2:Y:S02]  /*b5a0*/  LDG.E.64 R2, desc[UR36][R2.64] ;  /* 0x0000002402027981 */ /* 0x000ea4000c1e1b00 */
[----:B--2---:R0:W1:Y:S01]  /*b5b0*/  F2I.S64.F64.TRUNC R10, R2 ;  /* 0x00000002000a7311 */ /* 0x004062000030d900 */
[----:B------:R-:W-:Y:S05]  /*b5c0*/  BRA `(.L_x_29732) ;  /* 0x00000008009c7947 */ /* 0x000fea0003800000 */
.L_x_29727:
        /* <DEDUP_REMOVED lines=13> */
.L_x_29741:
[----:B------:R-:W2:Y:S02]  /*b6a0*/  LDG.E.64 R2, desc[UR36][R2.64] ;  /* 0x0000002402027981 */ /* 0x000ea4000c1e1b00 */
[----:B--2---:R0:W1:Y:S01]  /*b6b0*/  F2I.S64.F64.TRUNC R10, R2 ;  /* 0x00000002000a7311 */ /* 0x004062000030d900 */
[----:B------:R-:W-:Y:S05]  /*b6c0*/  BRA `(.L_x_29732) ;  /* 0x00000008005c7947 */ /* 0x000fea0003800000 */
.L_x_29740:
        /* <DEDUP_REMOVED lines=27> */
.L_x_29743:
        /* <DEDUP_REMOVED lines=14> */
.L_x_29742:
[----:B------:R-:W2:Y:S02]  /*b960*/  LDG.E.U16 R10, desc[UR36][R2.64] ;  /* 0x00000024020a7981 */ /* 0x000ea4000c1e1500 */
[----:B--2---:R-:W-:-:S06]  /*b970*/  IMAD.U32 R10, R10, 0x10000, RZ ;  /* 0x000100000a0a7824 */ /* 0x004fcc00078e00ff */
[----:B------:R-:W0:Y:S01]  /*b980*/  F2I.S64.TRUNC R10, R10 ;  /* 0x0000000a000a7311 */ /* 0x000e22000020d900 */
[----:B------:R-:W-:Y:S05]  /*b990*/  BRA `(.L_x_29732) ;  /* 0x0000000400a87947 */ /* 0x000fea0003800000 */
.L_x_29739:
        /* <DEDUP_REMOVED lines=11> */
.L_x_29746:
        /* <DEDUP_REMOVED lines=21> */
.L_x_29750:
[----:B------:R-:W-:Y:S05]  /*bba0*/  BSYNC B1 ;  /* 0x0000000000017941 */ /* 0x000fea0003800000 */
.L_x_29749:
[----:B------:R-:W-:Y:S01]  /*bbb0*/  IMAD.SHL.U32 R2, R2, 0x100000, RZ ;  /* 0x0010000002027824 */ /* 0x000fe200078e00ff */
[----:B------:R-:W-:-:S04]  /*bbc0*/  LEA R3, R0, 0x3b800000, 0x17 ;  /* 0x3b80000000037811 */ /* 0x000fc800078eb8ff */
[----:B------:R-:W-:-:S07]  /*bbd0*/  LOP3.LUT R10, R3, R2, R10, 0xfe, !PT ;  /* 0x00000002030a7212 */ /* 0x000fce00078efe0a */
.L_x_29748:
[----:B------:R-:W-:Y:S05]  /*bbe0*/  BSYNC B0 ;  /* 0x0000000000007941 */ /* 0x000fea0003800000 */
.L_x_29747:
[----:B------:R-:W0:Y:S01]  /*bbf0*/  F2I.S64.TRUNC R10, R10 ;  /* 0x0000000a000a7311 */ /* 0x000e22000020d900 */
[----:B------:R-:W-:Y:S05]  /*bc00*/  BRA `(.L_x_29732) ;  /* 0x00000004000c7947 */ /* 0x000fea0003800000 */
.L_x_29745:
        /* <DEDUP_REMOVED lines=21> */
.L_x_29754:
[----:B------:R-:W-:Y:S05]  /*bd60*/  BSYNC B1 ;  /* 0x0000000000017941 */ /* 0x000fea0003800000 */
.L_x_29753:
[----:B------:R-:W-:Y:S01]  /*bd70*/  IMAD.SHL.U32 R2, R2, 0x200000, RZ ;  /* 0x0020000002027824 */ /* 0x000fe200078e00ff */
[----:B------:R-:W-:-:S04]  /*bd80*/  LEA R3, R0, 0x37800000, 0x17 ;  /* 0x3780000000037811 */ /* 0x000fc800078eb8ff */
[----:B------:R-:W-:-:S07]  /*bd90*/  LOP3.LUT R10, R3, R2, R10, 0xfe, !PT ;  /* 0x00000002030a7212 */ /* 0x000fce00078efe0a */
.L_x_29752:
[----:B------:R-:W-:Y:S05]  /*bda0*/  BSYNC B0 ;  /* 0x0000000000007941 */ /* 0x000fea0003800000 */
.L_x_29751:
[----:B------:R-:W0:Y:S01]  /*bdb0*/  F2I.S64.TRUNC R10, R10 ;  /* 0x0000000a000a7311 */ /* 0x000e22000020d900 */
[----:B------:R-:W-:Y:S05]  /*bdc0*/  BRA `(.L_x_29732) ;  /* 0x00000000009c7947 */ /* 0x000fea0003800000 */
.L_x_29744:
        /* <DEDUP_REMOVED lines=14> */
.L_x_29758:
[----:B------:R-:W-:Y:S05]  /*beb0*/  BSYNC B0 ;  /* 0x0000000000007941 */ /* 0x000fea0003800000 */
.L_x_29757:
[----:B------:R-:W0:Y:S01]  /*bec0*/  F2I.S64.TRUNC R10, R10 ;  /* 0x0000000a000a7311 */ /* 0x000e22000020d900 */
[----:B------:R-:W-:Y:S05]  /*bed0*/  BRA `(.L_x_29732) ;  /* 0x0000000000587947 */ /* 0x000fea0003800000 */
.L_x_29731:
        /* <DEDUP_REMOVED lines=16> */
.L_x_29759:
[----:B------:R-:W-:Y:S01]  /*bfe0*/  CS2R R10, SRZ ;  /* 0x00000000000a7805 */ /* 0x000fe2000001ff00 */
[----:B------:R-:W-:Y:S06]  /*bff0*/  BRA `(.L_x_29732) ;  /* 0x0000000000107947 */ /* 0x000fec0003800000 */
.L_x_29756:
[----:B------:R0:W5:Y:S01]  /*c000*/  LDG.E.64 R10, desc[UR36][R2.64] ;  /* 0x00000024020a7981 */ /* 0x000162000c1e1b00 */
[----:B------:R-:W-:Y:S05]  /*c010*/  BRA `(.L_x_29732) ;  /* 0x0000000000087947 */ /* 0x000fea0003800000 */
.L_x_29755:
[----:B------:R0:W5:Y:S01]  /*c020*/  LDG.E R10, desc[UR36][R2.64] ;  /* 0x00000024020a7981 */ /* 0x000162000c1e1900 */
[----:B------:R-:W-:-:S07]  /*c030*/  IMAD.MOV.U32 R11, RZ, RZ, RZ ;  /* 0x000000ffff0b7224 */ /* 0x000fce00078e00ff */
.L_x_29732:
        /* <DEDUP_REMOVED lines=8> */
[----:B--2---:R-:W-:Y:S05]  /*c0c0*/  CALL.REL.NOINC `($__internal_49_$__cuda_sm20_div_s64) ;  /* 0x0000001000947944 */ /* 0x004fea0003c00000 */
[----:B------:R-:W-:Y:S01]  /*c0d0*/  IMAD.MOV.U32 R2, RZ, RZ, R14 ;  /* 0x000000ffff027224 */ /* 0x000fe200078e000e */
[----:B------:R-:W-:Y:S06]  /*c0e0*/  BRA `(.L_x_29762) ;  /* 0x0000000000507947 */ /* 0x000fec0003800000 */
.L_x_29761:
[----:B------:R-:W0:Y:S01]  /*c0f0*/  I2F.U32.RP R0, R10 ;  /* 0x0000000a00007306 */ /* 0x000e220000209000 */
[----:B------:R-:W-:Y:S01]  /*c100*/  ULDC UR4, c[0x0][0x428] ;  /* 0x00010a0000047ab9 */ /* 0x000fe20000000800 */
[----:B------:R-:W-:Y:S01]  /*c110*/  ISETP.NE.U32.AND P3, PT, R10, RZ, PT ;  /* 0x000000ff0a00720c */ /* 0x000fe20003f65070 */
[----:B------:R-:W-:-:S05]  /*c120*/  IMAD.MOV.U32 R15, RZ, RZ, RZ ;  /* 0x000000ffff0f7224 */ /* 0x000fca00078e00ff */
[----:B0-----:R-:W2:Y:S02]  /*c130*/  MUFU.RCP R0, R0 ;  /* 0x0000000000007308 */ /* 0x001ea40000001000 */
[----:B--2---:R-:W-:-:S06]  /*c140*/  VIADD R2, R0, 0xffffffe ;  /* 0x0ffffffe00027836 */ /* 0x004fcc0000000000 */
        /* <DEDUP_REMOVED lines=14> */
.L_x_29762:
[----:B------:R-:W-:Y:S05]  /*c230*/  BSYNC B0 ;  /* 0x0000000000007941 */ /* 0x000fea0003800000 */
.L_x_29760:
        /* <DEDUP_REMOVED lines=16> */
.L_x_29766:
        /* <DEDUP_REMOVED lines=19> */
.L_x_29767:
[----:B------:R-:W-:Y:S05]  /*c470*/  BSYNC B1 ;  /* 0x0000000000017941 */ /* 0x000fea0003800000 */
.L_x_29765:
[----:B------:R-:W-:-:S04]  /*c480*/  SEL R0, RZ, 0xffffffff, !P0 ;  /* 0xffffffffff007807 */ /* 0x000fc80004000000 */
[----:B------:R-:W-:-:S05]  /*c490*/  IADD3 R2, P0, R0, R2, RZ ;  /* 0x0000000200027210 */ /* 0x000fca0007f1e0ff */
[----:B------:R-:W-:-:S08]  /*c4a0*/  IMAD.X R15, R0, 0x1, R15, P0 ;  /* 0x00000001000f7824 */ /* 0x000fd000000e060f */
.L_x_29764:
[----:B------:R-:W-:Y:S05]  /*c4b0*/  BSYNC B0 ;  /* 0x0000000000007941 */ /* 0x000fea0003800000 */
.L_x_29763:
        /* <DEDUP_REMOVED lines=15> */
.L_x_29771:
[----:B------:R-:W-:Y:S01]  /*c5b0*/  STG.E.U8 desc[UR36][R16.64], R2 ;  /* 0x0000000210007986 */ /* 0x000fe2000c101124 */
[----:B------:R-:W-:Y:S05]  /*c5c0*/  EXIT ;  /* 0x000000000000794d */ /* 0x000fea0003800000 */
.L_x_29770:
        /* <DEDUP_REMOVED lines=8> */
.L_x_29774:
[----:B------:R-:W-:Y:S01]  /*c650*/  STG.E desc[UR36][R16.64], R2 ;  /* 0x0000000210007986 */ /* 0x000fe2000c101924 */
[----:B------:R-:W-:Y:S05]  /*c660*/  EXIT ;  /* 0x000000000000794d */ /* 0x000fea0003800000 */
.L_x_29773:
[----:B------:R-:W-:Y:S01]  /*c670*/  STG.E.U16 desc[UR36][R16.64], R2 ;  /* 0x0000000210007986 */ /* 0x000fe2000c101524 */
[----:B------:R-:W-:Y:S05]  /*c680*/  EXIT ;  /* 0x000000000000794d */ /* 0x000fea0003800000 */
.L_x_29769:
        /* <DEDUP_REMOVED lines=9> */
.L_x_29776:
[----:B------:R-:W0:Y:S02]  /*c720*/  I2F.S64 R0, R2 ;  /* 0x0000000200007312 */ /* 0x000e240000301400 */
[----:B0-----:R-:W-:-:S05]  /*c730*/  F2FP.F16.F32.PACK_AB R0, RZ, R0 ;  /* 0x00000000ff00723e */ /* 0x001fca00000000ff */
[----:B------:R-:W-:Y:S01]  /*c740*/  STG.E.U16 desc[UR36][R16.64], R0 ;  /* 0x0000000010007986 */ /* 0x000fe2000c101524 */
[----:B------:R-:W-:Y:S05]  /*c750*/  EXIT ;  /* 0x000000000000794d */ /* 0x000fea0003800000 */
.L_x_29775:
        /* <DEDUP_REMOVED lines=10> */
.L_x_29778:
[----:B------:R-:W0:Y:S02]  /*c800*/  I2F.S64 R2, R2 ;  /* 0x0000000200027312 */ /* 0x000e240000301400 */
[----:B0-----:R-:W-:-:S04]  /*c810*/  F2FP.F16.F32.PACK_AB R3, RZ, R2 ;  /* 0x00000002ff03723e */ /* 0x001fc800000000ff */
[----:B------:R-:W-:-:S05]  /*c820*/  PRMT R3, R3, 0x5410, RZ ;  /* 0x0000541003037816 */ /* 0x000fca00000000ff */
[----:B------:R-:W-:Y:S01]  /*c830*/  STG.E desc[UR36][R16.64], R3 ;  /* 0x0000000310007986 */ /* 0x000fe2000c101924 */
[----:B------:R-:W-:Y:S05]  /*c840*/  EXIT ;  /* 0x000000000000794d */ /* 0x000fea0003800000 */
.L_x_29777:
[----:B------:R-:W0:Y:S02]  /*c850*/  I2F.F64.S64 R2, R2 ;  /* 0x0000000200027312 */ /* 0x000e240000301c00 */
[----:B0-----:R-:W-:Y:S01]  /*c860*/  STG.E.64 desc[UR36][R16.64], R2 ;  /* 0x0000000210007986 */ /* 0x001fe2000c101b24 */
[----:B------:R-:W-:Y:S05]  /*c870*/  EXIT ;  /* 0x000000000000794d */ /* 0x000fea0003800000 */
.L_x_29768:
        /* <DEDUP_REMOVED lines=13> */
.L_x_29781:
[----:B------:R-:W0:Y:S01]  /*c950*/  I2F.F64.S64 R4, R2 ;  /* 0x0000000200047312 */ /* 0x000e220000301c00 */
[----:B------:R-:W-:-:S05]  /*c960*/  CS2R R6, SRZ ;  /* 0x0000000000067805 */ /* 0x000fca000001ff00 */
[----:B0-----:R-:W-:Y:S01]  /*c970*/  STG.E.128 desc[UR36][R16.64], R4 ;  /* 0x0000000410007986 */ /* 0x001fe2000c101d24 */
[----:B------:R-:W-:Y:S05]  /*c980*/  EXIT ;  /* 0x000000000000794d */ /* 0x000fea0003800000 */
.L_x_29780:
        /* <DEDUP_REMOVED lines=21> */
.L_x_29785:
[----:B------:R-:W-:Y:S05]  /*cae0*/  BSYNC B0 ;  /* 0x0000000000007941 */ /* 0x000fea0003800000 */
.L_x_29784:
[----:B------:R-:W-:-:S05]  /*caf0*/  LOP3.LUT R5, R0, R5, RZ, 0xfc, !PT ;  /* 0x0000000500057212 */ /* 0x000fca00078efcff */
[----:B------:R-:W-:Y:S01]  /*cb00*/  STG.E.U8 desc[UR36][R16.64], R5 ;  /* 0x0000000510007986 */ /* 0x000fe2000c101124 */
[----:B------:R-:W-:Y:S05]  /*cb10*/  EXIT ;  /* 0x000000000000794d */ /* 0x000fea0003800000 */
.L_x_29783:
        /* <DEDUP_REMOVED lines=13> */
.L_x_29787:
[----:B------:R-:W-:Y:S01]  /*cbf0*/  IMAD.MOV.U32 R0, RZ, RZ, 0x7f ;  /* 0x0000007fff007424 */ /* 0x000fe200078e00ff */
[----:B------:R-:W-:-:S04]  /*cc00*/  ISETP.GT.U32.AND P0, PT, R4, 0x7f800000, PT ;  /* 0x7f8000000400780c */ /* 0x000fc80003f04070 */
[----:B------:R-:W-:-:S09]  /*cc10*/  SEL R0, R0, 0x7c, P0 ;  /* 0x0000007c00007807 */ /* 0x000fd20000000000 */
.L_x_29788:
[----:B------:R-:W-:Y:S05]  /*cc20*/  BSYNC B0 ;  /* 0x0000000000007941 */ /* 0x000fea0003800000 */
.L_x_29786:
[----:B------:R-:W-:-:S04]  /*cc30*/  LOP3.LUT R2, R3, 0x80000000, RZ, 0xc0, !PT ;  /* 0x8000000003027812 */ /* 0x000fc800078ec0ff */
[----:B------:R-:W-:-:S04]  /*cc40*/  SHF.R.U32.HI R3, RZ, 0x18, R2 ;  /* 0x00000018ff037819 */ /* 0x000fc80000011602 */
[----:B------:R-:W-:-:S05]  /*cc50*/  LOP3.LUT R3, R0, R3, RZ, 0xfc, !PT ;  /* 0x0000000300037212 */ /* 0x000fca00078efcff */
[----:B------:R-:W-:Y:S01]  /*cc60*/  STG.E.U8 desc[UR36][R16.64], R3 ;  /* 0x0000000310007986 */ /* 0x000fe2000c101124 */
[----:B------:R-:W-:Y:S05]  /*cc70*/  EXIT ;  /* 0x000000000000794d */ /* 0x000fea0003800000 */
.L_x_29782:
[----:B------:R-:W0:Y:S02]  /*cc80*/  I2F.S64 R0, R2 ;  /* 0x0000000200007312 */ /* 0x000e240000301400 */
[----:B0-----:R-:W-:-:S05]  /*cc90*/  F2FP.BF16.F32.PACK_AB R0, RZ, R0 ;  /* 0x00000000ff00723e */ /* 0x001fca00000010ff */
[----:B------:R-:W-:Y:S01]  /*cca0*/  STG.E.U16 desc[UR36][R16.64], R0 ;  /* 0x0000000010007986 */ /* 0x000fe2000c101524 */
[----:B------:R-:W-:Y:S05]  /*ccb0*/  EXIT ;  /* 0x000000000000794d */ /* 0x000fea0003800000 */
.L_x_29779:
        /* <DEDUP_REMOVED lines=10> */
.L_x_29791:
        /* <DEDUP_REMOVED lines=17> */
.L_x_29794:
[----:B------:R-:W-:-:S04]  /*ce70*/  LOP3.LUT R2, R3, 0x80000000, RZ, 0xc0, !PT ;  /* 0x8000000003027812 */ /* 0x000fc800078ec0ff */
[----:B------:R-:W-:-:S04]  /*ce80*/  SHF.R.U32.HI R3, RZ, 0x18, R2 ;  /* 0x00000018ff037819 */ /* 0x000fc80000011602 */
[----:B------:R-:W-:-:S04]  /*ce90*/  LOP3.LUT R0, R0, R3, RZ, 0xfc, !PT ;  /* 0x0000000300007212 */ /* 0x000fc800078efcff */
[----:B------:R-:W-:-:S07]  /*cea0*/  PRMT R8, R0, 0x7610, R8 ;  /* 0x0000761000087816 */ /* 0x000fce0000000008 */
.L_x_29793:
[----:B------:R-:W-:Y:S05]  /*ceb0*/  BSYNC B0 ;  /* 0x0000000000007941 */ /* 0x000fea0003800000 */
.L_x_29792:
[----:B------:R-:W-:Y:S01]  /*cec0*/  STG.E.U8 desc[UR36][R16.64], R8 ;  /* 0x0000000810007986 */ /* 0x000fe2000c101124 */
[----:B------:R-:W-:Y:S05]  /*ced0*/  EXIT ;  /* 0x000000000000794d */ /* 0x000fea0003800000 */
.L_x_29790:
        /* <DEDUP_REMOVED lines=17> */
.L_x_29797:
[----:B------:R-:W-:-:S04]  /*cff0*/  LOP3.LUT R2, R3, 0x80000000, RZ, 0xc0, !PT ;  /* 0x8000000003027812 */ /* 0x000fc800078ec0ff */
[----:B------:R-:W-:-:S04]  /*d000*/  SHF.R.U32.HI R3, RZ, 0x18, R2 ;  /* 0x00000018ff037819 */ /* 0x000fc80000011602 */
[----:B------:R-:W-:-:S04]  /*d010*/  LOP3.LUT R0, R0, R3, RZ, 0xfc, !PT ;  /* 0x0000000300007212 */ /* 0x000fc800078efcff */
[----:B------:R-:W-:-:S07]  /*d020*/  PRMT R8, R0, 0x7610, R8 ;  /* 0x0000761000087816 */ /* 0x000fce0000000008 */
.L_x_29796:
[----:B------:R-:W-:Y:S05]  /*d030*/  BSYNC B0 ;  /* 0x0000000000007941 */ /* 0x000fea0003800000 */
.L_x_29795:
[----:B------:R-:W-:Y:S01]  /*d040*/  STG.E.U8 desc[UR36][R16.64], R8 ;  /* 0x0000000810007986 */ /* 0x000fe2000c101124 */
[----:B------:R-:W-:Y:S05]  /*d050*/  EXIT ;  /* 0x000000000000794d */ /* 0x000fea0003800000 */
.L_x_29789:
        /* <DEDUP_REMOVED lines=23> */
.L_x_29772:
        /* <DEDUP_REMOVED lines=16> */
.L_x_29800:
[----:B------:R-:W-:Y:S05]  /*d2d0*/  EXIT ;  /* 0x000000000000794d */ /* 0x000fea0003800000 */
.L_x_29799:
[----:B------:R-:W-:Y:S01]  /*d2e0*/  STG.E.64 desc[UR36][R16.64], R2 ;  /* 0x0000000210007986 */ /* 0x000fe2000c101b24 */
[----:B------:R-:W-:Y:S05]  /*d2f0*/  EXIT ;  /* 0x000000000000794d */ /* 0x000fea0003800000 */
.L_x_29798:
[----:B------:R-:W-:Y:S01]  /*d300*/  STG.E desc[UR36][R16.64], R2 ;  /* 0x0000000210007986 */ /* 0x000fe2000c101924 */
[----:B------:R-:W-:Y:S05]  /*d310*/  EXIT ;  /* 0x000000000000794d */ /* 0x000fea0003800000 */
        .weak           $__internal_49_$__cuda_sm20_div_s64
        .type           $__internal_49_$__cuda_sm20_div_s64,@function
        .size           $__internal_49_$__cuda_sm20_div_s64,($__internal_50_$__cuda_sm20_rem_s64 - $__internal_49_$__cuda_sm20_div_s64)
$__internal_49_$__cuda_sm20_div_s64:
[-C--:B------:R-:W-:Y:S01]  /*d320*/  IADD3 R9, P2, RZ, -R6.reuse, RZ ;  /* 0x80000006ff097210 */ /* 0x080fe20007f5e0ff */
[----:B------:R-:W-:Y:S01]  /*d330*/  UISETP.GE.AND UP0, UPT, UR39, URZ, UPT ;  /* 0x0000003f2700728c */ /* 0x000fe2000bf06270 */
[----:B------:R-:W-:Y:S01]  /*d340*/  ISETP.GE.AND P0, PT, R3, RZ, PT ;  /* 0x000000ff0300720c */ /* 0x000fe20003f06270 */
[----:B------:R-:W-:Y:S02]  /*d350*/  UIADD3 UR4, UP1, URZ, -UR38, URZ ;  /* 0x800000263f047290 */ /* 0x000fe4000ff3e03f */
[----:B------:R-:W-:Y:S01]  /*d360*/  IMAD.X R0, RZ, RZ, ~R3, P2 ;  /* 0x000000ffff007224 */ /* 0x000fe200010e0e03 */
[----:B------:R-:W-:Y:S01]  /*d370*/  SEL R8, R9, R6, !P0 ;  /* 0x0000000609087207 */ /* 0x000fe20004000000 */
[----:B------:R-:W-:Y:S02]  /*d380*/  USEL UR4, UR4, UR38, !UP0 ;  /* 0x0000002604047287 */ /* 0x000fe4000c000000 */
[----:B------:R-:W-:Y:S01]  /*d390*/  UIADD3.X UR5, URZ, ~UR39, URZ, UP1, !UPT ;  /* 0x800000273f057290 */ /* 0x000fe20008ffe43f */
[----:B------:R-:W-:-:S03]  /*d3a0*/  SEL R9, R0, R3, !P0 ;  /* 0x0000000300097207 */ /* 0x000fc60004000000 */
[----:B------:R-:W-:Y:S01]  /*d3b0*/  USEL UR5, UR5, UR39, !UP0 ;  /* 0x0000002705057287 */ /* 0x000fe2000c000000 */
        /* <DEDUP_REMOVED lines=26> */
[CC--:B------:R-:W-:Y:S02]  /*d560*/  IMAD R12, R5.reuse, R0.reuse, RZ ;  /* 0x00000000050c7224 */ /* 0x0c0fe400078e02ff */
[----:B------:R-:W-:-:S03]  /*d570*/  IMAD.HI.U32 R0, R5, R0, RZ ;  /* 0x0000000005007227 */ /* 0x000fc600078e00ff */
[----:B------:R-:W-:Y:S01]  /*d580*/  IADD3 R7, P3, R12, R7, RZ ;  /* 0x000000070c077210 */ /* 0x000fe20007f7e0ff */
[----:B------:R-:W-:Y:S02]  /*d590*/  IMAD.X R5, R0, 0x1, R5, P0 ;  /* 0x0000000100057824 */ /* 0x000fe400000e0605 */
[----:B------:R-:W-:Y:S02]  /*d5a0*/  IMAD.MOV.U32 R13, RZ, RZ, RZ ;  /* 0x000000ffff0d7224 */ /* 0x000fe400078e00ff */
[----:B------:R-:W-:Y:S01]  /*d5b0*/  IMAD.HI.U32 R12, R7, UR4, RZ ;  /* 0x00000004070c7c27 */ /* 0x000fe2000f8e00ff */
[----:B------:R-:W-:-:S03]  /*d5c0*/  IADD3.X R5, RZ, RZ, R5, P3, P2 ;  /* 0x000000ffff057210 */ /* 0x000fc60001fe4405 */
[----:B------:R-:W-:-:S04]  /*d5d0*/  IMAD.WIDE.U32 R12, R7, UR5, R12 ;  /* 0x00000005070c7c25 */ /* 0x000fc8000f8e000c */
[C---:B------:R-:W-:Y:S02]  /*d5e0*/  IMAD R0, R5.reuse, UR5, RZ ;  /* 0x0000000505007c24 */ /* 0x040fe4000f8e02ff */
[----:B------:R-:W-:-:S04]  /*d5f0*/  IMAD.HI.U32 R13, P0, R5, UR4, R12 ;  /* 0x00000004050d7c27 */ /* 0x000fc8000f80000c */
[----:B------:R-:W-:Y:S01]  /*d600*/  IMAD.HI.U32 R5, R5, UR5, RZ ;  /* 0x0000000505057c27 */ /* 0x000fe2000f8e00ff */
[----:B------:R-:W-:-:S03]  /*d610*/  IADD3 R0, P2, R0, R13, RZ ;  /* 0x0000000d00007210 */ /* 0x000fc60007f5e0ff */
[----:B------:R-:W-:Y:S02]  /*d620*/  IMAD.X R5, RZ, RZ, R5, P0 ;  /* 0x000000ffff057224 */ /* 0x000fe400000e0605 */
[----:B------:R-:W-:-:S04]  /*d630*/  IMAD.WIDE.U32 R12, R0, R8, RZ ;  /* 0x00000008000c7225 */ /* 0x000fc800078e00ff */
[----:B------:R-:W-:Y:S01]  /*d640*/  IMAD.X R5, RZ, RZ, R5, P2 ;  /* 0x000000ffff057224 */ /* 0x000fe200010e0605 */
[----:B------:R-:W-:Y:S01]  /*d650*/  IADD3 R15, P2, -R12, UR4, RZ ;  /* 0x000000040c0f7c10 */ /* 0x000fe2000ff5e1ff */
[C---:B------:R-:W-:Y:S01]  /*d660*/  IMAD R7, R0.reuse, R9, R13 ;  /* 0x0000000900077224 */ /* 0x040fe200078e020d */
[----:B------:R-:W-:Y:S02]  /*d670*/  IADD3 R13, P3, R0, 0x1, RZ ;  /* 0x00000001000d7810 */ /* 0x000fe40007f7e0ff */
[-C--:B------:R-:W-:Y:S01]  /*d680*/  ISETP.GE.U32.AND P0, PT, R15, R8.reuse, PT ;  /* 0x000000080f00720c */ /* 0x080fe20003f06070 */
[----:B------:R-:W-:-:S05]  /*d690*/  IMAD R7, R5, R8, R7 ;  /* 0x0000000805077224 */ /* 0x000fca00078e0207 */
[----:B------:R-:W-:Y:S02]  /*d6a0*/  IADD3.X R7, ~R7, UR5, RZ, P2, !PT ;  /* 0x0000000507077c10 */ /* 0x000fe400097fe5ff */
[----:B------:R-:W-:Y:S02]  /*d6b0*/  IADD3 R14, P2, R15, -R8, RZ ;  /* 0x800000080f0e7210 */ /* 0x000fe40007f5e0ff */
[----:B------:R-:W-:-:S03]  /*d6c0*/  ISETP.GE.U32.AND.EX P0, PT, R7, R9, PT, P0 ;  /* 0x000000090700720c */ /* 0x000fc60003f06100 */
[----:B------:R-:W-:Y:S01]  /*d6d0*/  IMAD.X R12, R7, 0x1, ~R9, P2 ;  /* 0x00000001070c7824 */ /* 0x000fe200010e0e09 */
[----:B------:R-:W-:Y:S01]  /*d6e0*/  SEL R15, R14, R15, P0 ;  /* 0x0000000f0e0f7207 */ /* 0x000fe20000000000 */
[----:B------:R-:W-:Y:S01]  /*d6f0*/  IMAD.X R14, RZ, RZ, R5, P3 ;  /* 0x000000ffff0e7224 */ /* 0x000fe200018e0605 */
[----:B------:R-:W-:Y:S02]  /*d700*/  SEL R13, R13, R0, P0 ;  /* 0x000000000d0d7207 */ /* 0x000fe40000000000 */
[----:B------:R-:W-:Y:S02]  /*d710*/  SEL R7, R12, R7, P0 ;  /* 0x000000070c077207 */ /* 0x000fe40000000000 */
[----:B------:R-:W-:Y:S02]  /*d720*/  ISETP.GE.U32.AND P2, PT, R15, R8, PT ;  /* 0x000000080f00720c */ /* 0x000fe40003f46070 */
[----:B------:R-:W-:Y:S01]  /*d730*/  SEL R14, R14, R5, P0 ;  /* 0x000000050e0e7207 */ /* 0x000fe20000000000 */
[----:B------:R-:W-:Y:S01]  /*d740*/  IMAD.MOV.U32 R5, RZ, RZ, 0x0 ;  /* 0x00000000ff057424 */ /* 0x000fe200078e00ff */
[----:B------:R-:W-:-:S02]  /*d750*/  IADD3 R0, P3, R13, 0x1, RZ ;  /* 0x000000010d007810 */ /* 0x000fc40007f7e0ff */
[----:B------:R-:W-:-:S03]  /*d760*/  ISETP.GE.U32.AND.EX P0, PT, R7, R9, PT, P2 ;  /* 0x000000090700720c */ /* 0x000fc60003f06120 */
[----:B------:R-:W-:Y:S01]  /*d770*/  IMAD.X R15, RZ, RZ, R14, P3 ;  /* 0x000000ffff0f7224 */ /* 0x000fe200018e060e */
[----:B------:R-:W-:Y:S02]  /*d780*/  SEL R13, R0, R13, P0 ;  /* 0x0000000d000d7207 */ /* 0x000fe40000000000 */
[----:B------:R-:W-:Y:S02]  /*d790*/  LOP3.LUT R0, R3, UR39, RZ, 0x3c, !PT ;  /* 0x0000002703007c12 */ /* 0x000fe4000f8e3cff */
[----:B------:R-:W-:Y:S02]  /*d7a0*/  SEL R15, R15, R14, P0 ;  /* 0x0000000e0f0f7207 */ /* 0x000fe40000000000 */
[-C--:B------:R-:W-:Y:S02]  /*d7b0*/  IADD3 R14, P3, RZ, -R13.reuse, RZ ;  /* 0x8000000dff0e7210 */ /* 0x080fe40007f7e0ff */
[----:B------:R-:W-:Y:S02]  /*d7c0*/  ISETP.GE.AND P2, PT, R0, RZ, PT ;  /* 0x000000ff0000720c */ /* 0x000fe40003f46270 */
[----:B------:R-:W-:Y:S01]  /*d7d0*/  ISETP.NE.U32.AND P0, PT, R6, RZ, PT ;  /* 0x000000ff0600720c */ /* 0x000fe20003f05070 */
[----:B------:R-:W-:Y:S01]  /*d7e0*/  IMAD.X R0, RZ, RZ, ~R15, P3 ;  /* 0x000000ffff007224 */ /* 0x000fe200018e0e0f */
[----:B------:R-:W-:-:S02]  /*d7f0*/  SEL R14, R14, R13, !P2 ;  /* 0x0000000d0e0e7207 */ /* 0x000fc40005000000 */
[----:B------:R-:W-:Y:S02]  /*d800*/  ISETP.NE.AND.EX P0, PT, R3, RZ, PT, P0 ;  /* 0x000000ff0300720c */ /* 0x000fe40003f05300 */
[----:B------:R-:W-:Y:S02]  /*d810*/  SEL R15, R0, R15, !P2 ;  /* 0x0000000f000f7207 */ /* 0x000fe40005000000 */
[----:B------:R-:W-:Y:S02]  /*d820*/  SEL R14, R14, 0xffffffff, P0 ;  /* 0xffffffff0e0e7807 */ /* 0x000fe40000000000 */
[----:B------:R-:W-:Y:S01]  /*d830*/  SEL R15, R15, 0xffffffff, P0 ;  /* 0xffffffff0f0f7807 */ /* 0x000fe20000000000 */
[----:B------:R-:W-:Y:S06]  /*d840*/  RET.REL.NODEC R4 `(_ZN2at6native18elementwise_kernelILi128ELi4EZNS0_15gpu_kernel_implINS0_13AUnaryFunctorIlllZZZNS0_15binary_internal21div_floor_kernel_cudaERNS_18TensorIteratorBaseEENKUlvE_clEvENKUlvE2_clEvEUlllE_EEEEvS6_RKT_EUliE_EEviT1_) ;  /* 0xffffff2404ec7950 */ /* 0x000fec0003c3ffff */
        .weak           $__internal_50_$__cuda_sm20_rem_s64
        .type           $__internal_50_$__cuda_sm20_rem_s64,@function
        .size           $__internal_50_$__cuda_sm20_rem_s64,(.L_x_37728 - $__internal_50_$__cuda_sm20_rem_s64)
$__internal_50_$__cuda_sm20_rem_s64:
        /* <DEDUP_REMOVED lines=27> */
[----:B------:R-:W-:Y:S01]  /*da00*/  ISETP.LE.AND P1, PT, RZ, UR39, PT ;  /* 0x00000027ff007c0c */ /* 0x000fe2000bf23270 */
[----:B------:R-:W-:Y:S02]  /*da10*/  IMAD R5, R7, R8, R5 ;  /* 0x0000000807057224 */ /* 0x000fe400078e0205 */
[----:B------:R-:W-:-:S04]  /*da20*/  IMAD.HI.U32 R12, R13, R6, RZ ;  /* 0x000000060d0c7227 */ /* 0x000fc800078e00ff */
[----:B------:R-:W-:Y:S01]  /*da30*/  IMAD.X R10, RZ, RZ, ~R5, P0 ;  /* 0x000000ffff0a7224 */ /* 0x000fe200000e0e05 */
[----:B------:R-:W-:-:S03]  /*da40*/  IADD3 R5, P4, RZ, -UR38, RZ ;  /* 0x80000026ff057c10 */ /* 0x000fc6000ff9e0ff */
[----:B------:R-:W-:Y:S01]  /*da50*/  IMAD.WIDE.U32 R12, P0, R13, R10, R12 ;  /* 0x0000000a0d0c7225 */ /* 0x000fe2000780000c */
[----:B------:R-:W-:-:S03]  /*da60*/  SEL R5, R5, UR38, !P1 ;  /* 0x0000002605057c07 */ /* 0x000fc6000c800000 */
[----:B------:R-:W-:-:S04]  /*da70*/  IMAD.HI.U32 R13, P2, R7, R6, R12 ;  /* 0x00000006070d7227 */ /* 0x000fc8000784000c */
[CC--:B------:R-:W-:Y:S02]  /*da80*/  IMAD R6, R7.reuse, R10.reuse, RZ ;  /* 0x0000000a07067224 */ /* 0x0c0fe400078e02ff */
[----:B------:R-:W-:-:S03]  /*da90*/  IMAD.HI.U32 R10, R7, R10, RZ ;  /* 0x0000000a070a7227 */ /* 0x000fc600078e00ff */
[----:B------:R-:W-:Y:S01]  /*daa0*/  IADD3 R13, P3, R6, R13, RZ ;  /* 0x0000000d060d7210 */ /* 0x000fe20007f7e0ff */
[----:B------:R-:W-:Y:S02]  /*dab0*/  IMAD.X R6, RZ, RZ, ~UR39, P4 ;  /* 0x80000027ff067e24 */ /* 0x000fe4000a0e06ff */
[----:B------:R-:W-:Y:S02]  /*dac0*/  IMAD.X R7, R10, 0x1, R7, P0 ;  /* 0x000000010a077824 */ /* 0x000fe400000e0607 */
[----:B------:R-:W-:Y:S01]  /*dad0*/  IMAD.HI.U32 R10, R13, R5, RZ ;  /* 0x000000050d0a7227 */ /* 0x000fe200078e00ff */
[----:B------:R-:W-:Y:S02]  /*dae0*/  SEL R6, R6, UR39, !P1 ;  /* 0x0000002706067c07 */ /* 0x000fe4000c800000 */
        /* <DEDUP_REMOVED lines=27> */
[----:B------:R-:W-:Y:S02]  /*dca0*/  IMAD.MOV.U32 R4, RZ, RZ, R0 ;  /* 0x000000ffff047224 */ /* 0x000fe400078e0000 */
[----:B------:R-:W-:Y:S01]  /*dcb0*/  IMAD.X R7, RZ, RZ, ~R6, P2 ;  /* 0x000000ffff077224 */ /* 0x000fe200010e0e06 */
[----:B------:R-:W-:Y:S02]  /*dcc0*/  ISETP.NE.AND.EX P0, PT, R3, RZ, PT, P0 ;  /* 0x000000ff0300720c */ /* 0x000fe40003f05300 */
[----:B------:R-:W-:Y:S01]  /*dcd0*/  SEL R3, R8, R5, !P1 ;  /* 0x0000000508037207 */ /* 0x000fe20004800000 */
[----:B------:R-:W-:Y:S01]  /*dce0*/  IMAD.MOV.U32 R5, RZ, RZ, 0x0 ;  /* 0x00000000ff057424 */ /* 0x000fe200078e00ff */
[----:B------:R-:W-:-:S02]  /*dcf0*/  SEL R6, R7, R6, !P1 ;  /* 0x0000000607067207 */ /* 0x000fc40004800000 */
[----:B------:R-:W-:Y:S02]  /*dd00*/  SEL R3, R3, 0xffffffff, P0 ;  /* 0xffffffff03037807 */ /* 0x000fe40000000000 */
[----:B------:R-:W-:Y:S01]  /*dd10*/  SEL R6, R6, 0xffffffff, P0 ;  /* 0xffffffff06067807 */ /* 0x000fe20000000000 */
[----:B------:R-:W-:Y:S06]  /*dd20*/  RET.REL.NODEC R4 `(_ZN2at6native18elementwise_kernelILi128ELi4EZNS0_15gpu_kernel_implINS0_13AUnaryFunctorIlllZZZNS0_15binary_internal21div_floor_kernel_cudaERNS_18TensorIteratorBaseEENKUlvE_clEvENKUlvE2_clEvEUlllE_EEEEvS6_RKT_EUliE_EEviT1_) ;  /* 0xffffff2004b47950 */ /* 0x000fec0003c3ffff */
.L_x_29801:
        /* <DEDUP_REMOVED lines=13> */
.L_x_37728:


//--------------------- .text._ZN2at6native27unrolled_elementwise_kernelINS0_13AUnaryFunctorIlllZZZNS0_15binary_internal21div_floor_kernel_cudaERNS_18TensorIteratorBaseEENKUlvE_clEvENKUlvE2_clEvEUlllE_EESt5arrayIPcLm2EELi4E23TrivialOffsetCalculatorILi1EjESE_NS0_6memory12LoadWithCastILi1EEENSF_13StoreWithCastILi1EEEEEviT_T0_T2_T3_T4_T5_ --------------------------
	.section	.text._ZN2at6native27unrolled_elementwise_kernelINS0_13AUnaryFunctorIlllZZZNS0_15binary_internal21div_floor_kernel_cudaERNS_18TensorIteratorBaseEENKUlvE_clEvENKUlvE2_clEvEUlllE_EESt5arrayIPcLm2EELi4E23TrivialOffsetCalculatorILi1EjESE_NS0_6memory12LoadWithCastILi1EEENSF_13StoreWithCastILi1EEEEEviT_T0_T2_T3_T4_T5_,"ax",@progbits
	.align	128
        .global         _ZN2at6native27unrolled_elementwise_kernelINS0_13AUnaryFunctorIlllZZZNS0_15binary_internal21div_floor_kernel_cudaERNS_18TensorIteratorBaseEENKUlvE_clEvENKUlvE2_clEvEUlllE_EESt5arrayIPcLm2EELi4E23TrivialOffsetCalculatorILi1EjESE_NS0_6memory12LoadWithCastILi1EEENSF_13StoreWithCastILi1EEEEEviT_T0_T2_T3_T4_T5_
        .type           _ZN2at6native27unrolled_elementwise_kernelINS0_13AUnaryFunctorIlllZZZNS0_15binary_internal21div_floor_kernel_cudaERNS_18TensorIteratorBaseEENKUlvE_clEvENKUlvE2_clEvEUlllE_EESt5arrayIPcLm2EELi4E23TrivialOffsetCalculatorILi1EjESE_NS0_6memory12LoadWithCastILi1EEENSF_13StoreWithCastILi1EEEEEviT_T0_T2_T3_T4_T5_,@function
        .size           _ZN2at6native27unrolled_elementwise_kernelINS0_13AUnaryFunctorIlllZZZNS0_15binary_internal21div_floor_kernel_cudaERNS_18TensorIteratorBaseEENKUlvE_clEvENKUlvE2_clEvEUlllE_EESt5arrayIPcLm2EELi4E23TrivialOffsetCalculatorILi1EjESE_NS0_6memory12LoadWithCastILi1EEENSF_13StoreWithCastILi1EEEEEviT_T0_T2_T3_T4_T5_,(.L_x_37730 - _ZN2at6native27unrolled_elementwise_kernelINS0_13AUnaryFunctorIlllZZZNS0_15binary_internal21div_floor_kernel_cudaERNS_18TensorIteratorBaseEENKUlvE_clEvENKUlvE2_clEvEUlllE_EESt5arrayIPcLm2EELi4E23TrivialOffsetCalculatorILi1EjESE_NS0_6memory12LoadWithCastILi1EEENSF_13StoreWithCastILi1EEEEEviT_T0_T2_T3_T4_T5_)
        .other          _ZN2at6native27unrolled_elementwise_kernelINS0_13AUnaryFunctorIlllZZZNS0_15binary_internal21div_floor_kernel_cudaERNS_18TensorIteratorBaseEENKUlvE_clEvENKUlvE2_clEvEUlllE_EESt5arrayIPcLm2EELi4E23TrivialOffsetCalculatorILi1EjESE_NS0_6memory12LoadWithCastILi1EEENSF_13StoreWithCastILi1EEEEEviT_T0_T2_T3_T4_T5_,@"STO_CUDA_ENTRY STV_DEFAULT"
_ZN2at6native27unrolled_elementwise_kernelINS0_13AUnaryFunctorIlllZZZNS0_15binary_internal21div_floor_kernel_cudaERNS_18TensorIteratorBaseEENKUlvE_clEvENKUlvE2_clEvEUlllE_EESt5arrayIPcLm2EELi4E23TrivialOffsetCalculatorILi1EjESE_NS0_6memory12LoadWithCastILi1EEENSF_13StoreWithCastILi1EEEEEviT_T0_T2_T3_T4_T5_:
.text._ZN2at6native27unrolled_elementwise_kernelINS0_13AUnaryFunctorIlllZZZNS0_15binary_internal21div_floor_kernel_cudaERNS_18TensorIteratorBaseEENKUlvE_clEvENKUlvE2_clEvEUlllE_EESt5arrayIPcLm2EELi4E23TrivialOffsetCalculatorILi1EjESE_NS0_6memory12LoadWithCastILi1EEENSF_13StoreWithCastILi1EEEEEviT_T0_T2_T3_T4_T5_:
        /* <DEDUP_REMOVED lines=32> */
.L_x_29807:
[----:B------:R1:W5:Y:S01]  /*0200*/  LDG.E.U8 R18, desc[UR36][R2.64] ;  /* 0x0000002402127981 */ /* 0x000362000c1e1100 */
[----:B------:R-:W-:Y:S01]  /*0210*/  IMAD.MOV.U32 R19, RZ, RZ, RZ ;  /* 0x000000ffff137224 */ /* 0x000fe200078e00ff */
[----:B------:R-:W-:Y:S06]  /*0220*/  BRA `(.L_x_29809) ;  /* 0x0000000c004c7947 */ /* 0x000fec0003800000 */
.L_x_29806:
        /* <DEDUP_REMOVED lines=8> */
.L_x_29811:
[----:B------:R-:W2:Y:S02]  /*02b0*/  LDG.E R18, desc[UR36][R2.64] ;  /* 0x0000002402127981 */ /* 0x000ea4000c1e1900 */
[----:B--2---:R-:W-:Y:S01]  /*02c0*/  SHF.R.S32.HI R19, RZ, 0x1f, R18 ;  /* 0x0000001fff137819 */ /* 0x004fe20000011412 */
[----:B------:R-:W-:Y:S06]  /*02d0*/  BRA `(.L_x_29809) ;  /* 0x0000000c00207947 */ /* 0x000fec0003800000 */
.L_x_29810:
[----:B------:R-:W2:Y:S02]  /*02e0*/  LDG.E.S16 R18, desc[UR36][R2.64] ;  /* 0x0000002402127981 */ /* 0x000ea4000c1e1700 */
[----:B--2---:R-:W-:Y:S01]  /*02f0*/  SHF.R.S32.HI R19, RZ, 0x1f, R18 ;  /* 0x0000001fff137819 */ /* 0x004fe20000011412 */
[----:B------:R-:W-:Y:S06]  /*0300*/  BRA `(.L_x_29809) ;  /* 0x0000000c00147947 */ /* 0x000fec0003800000 */
.L_x_29805:
        /* <DEDUP_REMOVED lines=9> */
.L_x_29813:
[----:B------:R-:W2:Y:S02]  /*03a0*/  LDG.E.U16 R2, desc[UR36][R2.64] ;  /* 0x0000002402027981 */ /* 0x000ea4000c1e1500 */
[----:B--2---:R-:W-:-:S06]  /*03b0*/  HADD2.F32 R18, -RZ, R2.H0_H0 ;  /* 0x20000002ff127230 */ /* 0x004fcc0000004100 */
[----:B------:R-:W0:Y:S01]  /*03c0*/  F2I.S64.TRUNC R18, R18 ;  /* 0x0000001200127311 */ /* 0x000e22000020d900 */
[----:B------:R-:W-:Y:S05]  /*03d0*/  BRA `(.L_x_29809) ;  /* 0x0000000800e07947 */ /* 0x000fea0003800000 */
.L_x_29812:
        /* <DEDUP_REMOVED lines=9> */
.L_x_29815:
[----:B------:R-:W2:Y:S02]  /*0470*/  LDG.E.U16 R2, desc[UR36][R2.64] ;  /* 0x0000002402027981 */ /* 0x000ea4000c1e1500 */
[----:B--2---:R-:W-:-:S06]  /*0480*/  HADD2.F32 R18, -RZ, R2.H0_H0 ;  /* 0x20000002ff127230 */ /* 0x004fcc0000004100 */
[----:B------:R-:W4:Y:S01]  /*0490*/  F2I.S64.TRUNC R18, R18 ;  /* 0x0000001200127311 */ /* 0x000f22000020d900 */
[----:B------:R-:W-:Y:S05]  /*04a0*/  BRA `(.L_x_29809) ;  /* 0x0000000800ac7947 */ /* 0x000fea0003800000 */
.L_x_29814:
[----:B------:R-:W2:Y:S02]  /*04b0*/  LDG.E.64 R2, desc[UR36][R2.64] ;  /* 0x0000002402027981 */ /* 0x000ea4000c1e1b00 */
[----:B--2---:R2:W3:Y:S01]  /*04c0*/  F2I.S64.F64.TRUNC R18, R2 ;  /* 0x0000000200127311 */ /* 0x0044e2000030d900 */
[----:B------:R-:W-:Y:S05]  /*04d0*/  BRA `(.L_x_29809) ;  /* 0x0000000800a07947 */ /* 0x000fea0003800000 */
.L_x_29804:
        /* <DEDUP_REMOVED lines=13> */
.L_x_29818:
[----:B------:R-:W2:Y:S02]  /*05b0*/  LDG.E.64 R2, desc[UR36][R2.64] ;  /* 0x0000002402027981 */ /* 0x000ea4000c1e1b00 */
[----:B--2---:R0:W1:Y:S01]  /*05c0*/  F2I.S64.F64.TRUNC R18, R2 ;  /* 0x0000000200127311 */ /* 0x004062000030d900 */
[----:B------:R-:W-:Y:S05]  /*05d0*/  BRA `(.L_x_29809) ;  /* 0x0000000800607947 */ /* 0x000fea0003800000 */
.L_x_29817:
        /* <DEDUP_REMOVED lines=27> */
.L_x_29820:
        /* <DEDUP_REMOVED lines=15> */
.L_x_29819:
[----:B------:R-:W2:Y:S02]  /*0880*/  LDG.E.U16 R18, desc[UR36][R2.64] ;  /* 0x0000002402127981 */ /* 0x000ea4000c1e1500 */
[----:B--2---:R-:W-:-:S06]  /*0890*/  IMAD.U32 R18, R18, 0x10000, RZ ;  /* 0x0001000012127824 */ /* 0x004fcc00078e00ff */
[----:B------:R-:W0:Y:S01]  /*08a0*/  F2I.S64.TRUNC R18, R18 ;  /* 0x0000001200127311 */ /* 0x000e22000020d900 */
[----:B------:R-:W-:Y:S05]  /*08b0*/  BRA `(.L_x_29809) ;  /* 0x0000000400a87947 */ /* 0x000fea0003800000 */
.L_x_29816:
        /* <DEDUP_REMOVED lines=11> */
.L_x_29823:
        /* <DEDUP_REMOVED lines=21> */
.L_x_29827:
[----:B------:R-:W-:Y:S05]  /*0ac0*/  BSYNC B1 ;  /* 0x0000000000017941 */ /* 0x000fea0003800000 */
.L_x_29826:
[----:B------:R-:W-:Y:S01]  /*0ad0*/  IMAD.SHL.U32 R2, R2, 0x100000, RZ ;  /* 0x0010000002027824 */ /* 0x000fe200078e00ff */
[----:B------:R-:W-:-:S04]  /*0ae0*/  LEA R3, R0, 0x3b800000, 0x17 ;  /* 0x3b80000000037811 */ /* 0x000fc800078eb8ff */
[----:B------:R-:W-:-:S07]  /*0af0*/  LOP3.LUT R18, R3, R2, R18, 0xfe, !PT ;  /* 0x0000000203127212 */ /* 0x000fce00078efe12 */
.L_x_29825:
[----:B------:R-:W-:Y:S05]  /*0b00*/  BSYNC B0 ;  /* 0x0000000000007941 */ /* 0x000fea0003800000 */
.L_x_29824:
[----:B------:R-:W0:Y:S01]  /*0b10*/  F2I.S64.TRUNC R18, R18 ;  /* 0x0000001200127311 */ /* 0x000e22000020d900 */
[----:B------:R-:W-:Y:S05]  /*0b20*/  BRA `(.L_x_29809) ;  /* 0x00000004000c7947 */ /* 0x000fea0003800000 */
.L_x_29822:
        /* <DEDUP_REMOVED lines=21> */
.L_x_29831:
[----:B------:R-:W-:Y:S05]  /*0c80*/  BSYNC B1 ;  /* 0x0000000000017941 */ /* 0x000fea0003800000 */
.L_x_29830:
[----:B------:R-:W-:Y:S01]  /*0c90*/  IMAD.SHL.U32 R2, R2, 0x200000, RZ ;  /* 0x0020000002027824 */ /* 0x000fe200078e00ff */
[----:B------:R-:W-:-:S04]  /*0ca0*/  LEA R3, R0, 0x37800000, 0x17 ;  /* 0x3780000000037811 */ /* 0x000fc800078eb8ff */
[----:B------:R-:W-:-:S07]  /*0cb0*/  LOP3.LUT R18, R3, R2, R18, 0xfe, !PT ;  /* 0x0000000203127212 */ /* 0x000fce00078efe12 */
.L_x_29829:
[----:B------:R-:W-:Y:S05]  /*0cc0*/  BSYNC B0 ;  /* 0x0000000000007941 */ /* 0x000fea0003800000 */
.L_x_29828:
[----:B------:R-:W0:Y:S01]  /*0cd0*/  F2I.S64.TRUNC R18, R18 ;  /* 0x0000001200127311 */ /* 0x000e22000020d900 */
[----:B------:R-:W-:Y:S05]  /*0ce0*/  BRA `(.L_x_29809) ;  /* 0x00000000009c7947 */ /* 0x000fea0003800000 */
.L_x_29821:
        /* <DEDUP_REMOVED lines=14> */
.L_x_29835:
[----:B------:R-:W-:Y:S05]  /*0dd0*/  BSYNC B0 ;  /* 0x0000000000007941 */ /* 0x000fea0003800000 */
.L_x_29834:
[----:B------:R-:W0:Y:S01]  /*0de0*/  F2I.S64.TRUNC R18, R18 ;  /* 0x0000001200127311 */ /* 0x000e22000020d900 */
[----:B------:R-:W-:Y:S05]  /*0df0*/  BRA `(.L_x_29809) ;  /* 0x0000000000587947 */ /* 0x000fea0003800000 */
.L_x_29808:
        /* <DEDUP_REMOVED lines=16> */
.L_x_29836:
[----:B------:R-:W-:Y:S01]  /*0f00*/  CS2R R18, SRZ ;  /* 0x0000000000127805 */ /* 0x000fe2000001ff00 */
[----:B------:R-:W-:Y:S06]  /*0f10*/  BRA `(.L_x_29809) ;  /* 0x0000000000107947 */ /* 0x000fec0003800000 */
.L_x_29833:
[----:B------:R0:W5:Y:S01]  /*0f20*/  LDG.E.64 R18, desc[UR36][R2.64] ;  /* 0x0000002402127981 */ /* 0x000162000c1e1b00 */
[----:B------:R-:W-:Y:S05]  /*0f30*/  BRA `(.L_x_29809) ;  /* 0x0000000000087947 */ /* 0x000fea0003800000 */
.L_x_29832:
[----:B------:R0:W5:Y:S01]  /*0f40*/  LDG.E R18, desc[UR36][R2.64] ;  /* 0x0000002402127981 */ /* 0x000162000c1e1900 */
[----:B------:R-:W-:-:S07]  /*0f50*/  IMAD.MOV.U32 R19, RZ, RZ, RZ ;  /* 0x000000ffff137224 */ /* 0x000fce00078e00ff */
.L_x_29809:
[----:B------:R-:W2:Y:S02]  /*0f60*/  S2R R26, SR_TID.X ;  /* 0x00000000001a7919 */ /* 0x000ea40000002100 */
[----:B--2---:R-:W-:-:S07]  /*0f70*/  VIADD R26, R26, 0x80 ;  /* 0x000000801a1a7836 */ /* 0x004fce0000000000 */
.L_x_29803:
[----:B------:R-:W-:Y:S05]  /*0f80*/  BSYNC B6 ;  /* 0x0000000000067941 */ /* 0x000fea0003800000 */
.L_x_29802:
        /* <DEDUP_REMOVED lines=24> */
.L_x_29842:
[----:B------:R0:W5:Y:S01]  /*1110*/  LDG.E.U8 R22, desc[UR36][R2.64] ;  /* 0x0000002402167981 */ /* 0x000162000c1e1100 */
[----:B------:R-:W-:Y:S01]  /*1120*/  IMAD.MOV.U32 R23, RZ, RZ, RZ ;  /* 0x000000ffff177224 */ /* 0x000fe200078e00ff */
[----:B------:R-:W-:Y:S06]  /*1130*/  BRA `(.L_x_29844) ;  /* 0x0000000c00487947 */ /* 0x000fec0003800000 */
.L_x_29841:
        /* <DEDUP_REMOVED lines=8> */
.L_x_29846:
[----:B------:R-:W2:Y:S02]  /*11c0*/  LDG.E R22, desc[UR36][R2.64] ;  /* 0x0000002402167981 */ /* 0x000ea4000c1e1900 */
[----:B--2---:R-:W-:Y:S01]  /*11d0*/  SHF.R.S32.HI R23, RZ, 0x1f, R22 ;  /* 0x0000001fff177819 */ /* 0x004fe20000011416 */
[----:B------:R-:W-:Y:S06]  /*11e0*/  BRA `(.L_x_29844) ;  /* 0x0000000c001c7947 */ /* 0x000fec0003800000 */
.L_x_29845:
[----:B------:R-:W2:Y:S02]  /*11f0*/  LDG.E.S16 R22, desc[UR36][R2.64] ;  /* 0x0000002402167981 */ /* 0x000ea4000c1e1700 */
[----:B--2---:R-:W-:Y:S01]  /*1200*/  SHF.R.S32.HI R23, RZ, 0x1f, R22 ;  /* 0x0000001fff177819 */ /* 0x004fe20000011416 */
[----:B------:R-:W-:Y:S06]  /*1210*/  BRA `(.L_x_29844) ;  /* 0x0000000c00107947 */ /* 0x000fec0003800000 */
.L_x_29840:
        /* <DEDUP_REMOVED lines=9> */
.L_x_29848:
[----:B------:R-:W2:Y:S02]  /*12b0*/  LDG.E.U16 R2, desc[UR36][R2.64] ;  /* 0x0000002402027981 */ /* 0x000ea4000c1e1500 */
[----:B--2---:R-:W-:-:S06]  /*12c0*/  HADD2.F32 R22, -RZ, R2.H0_H0 ;  /* 0x20000002ff167230 */ /* 0x004fcc0000004100 */
[----:B------:R-:W0:Y:S01]  /*12d0*/  F2I.S64.TRUNC R22, R22 ;  /* 0x0000001600167311 */ /* 0x000e22000020d900 */
[----:B------:R-:W-:Y:S05]  /*12e0*/  BRA `(.L_x_29844) ;  /* 0x0000000800dc7947 */ /* 0x000fea0003800000 */
.L_x_29847:
        /* <DEDUP_REMOVED lines=9> */
.L_x_29850:
[----:B------:R-:W2:Y:S02]  /*1380*/  LDG.E.U16 R2, desc[UR36][R2.64] ;  /* 0x0000002402027981 */ /* 0x000ea4000c1e1500 */
[----:B--2---:R-:W-:-:S06]  /*1390*/  HADD2.F32 R22, -RZ, R2.H0_H0 ;  /* 0x20000002ff167230 */ /* 0x004fcc0000004100 */
[----:B------:R-:W0:Y:S01]  /*13a0*/  F2I.S64.TRUNC R22, R22 ;  /* 0x0000001600167311 */ /* 0x000e22000020d900 */
[----:B------:R-:W-:Y:S05]  /*13b0*/  BRA `(.L_x_29844) ;  /* 0x0000000800a87947 */ /* 0x000fea0003800000 */
.L_x_29849:
[----:B------:R-:W2:Y:S02]  /*13c0*/  LDG.E.64 R2, desc[UR36][R2.64] ;  /* 0x0000002402027981 */ /* 0x000ea4000c1e1b00 */
[----:B--2---:R0:W1:Y:S01]  /*13d0*/  F2I.S64.F64.TRUNC R22, R2 ;  /* 0x0000000200167311 */ /* 0x004062000030d900 */
[----:B------:R-:W-:Y:S05]  /*13e0*/  BRA `(.L_x_29844) ;  /* 0x00000008009c7947 */ /* 0x000fea0003800000 */
.L_x_29839:
        /* <DEDUP_REMOVED lines=13> */
.L_x_29853:
[----:B------:R-:W2:Y:S02]  /*14c0*/  LDG.E.64 R2, desc[UR36][R2.64] ;  /* 0x0000002402027981 */ /* 0x000ea4000c1e1b00 */
[----:B--2---:R0:W1:Y:S01]  /*14d0*/  F2I.S64.F64.TRUNC R22, R2 ;  /* 0x0000000200167311 */ /* 0x004062000030d900 */
[----:B------:R-:W-:Y:S05]  /*14e0*/  BRA `(.L_x_29844) ;  /* 0x00000008005c7947 */ /* 0x000fea0003800000 */
.L_x_29852:
        /* <DEDUP_REMOVED lines=27> */
.L_x_29855:
        /* <DEDUP_REMOVED lines=14> */
.L_x_29854:
[----:B------:R-:W2:Y:S02]  /*1780*/  LDG.E.U16 R22, desc[UR36][R2.64] ;  /* 0x0000002402167981 */ /* 0x000ea4000c1e1500 */
[----:B--2---:R-:W-:-:S06]  /*1790*/  IMAD.U32 R22, R22, 0x10000, RZ ;  /* 0x0001000016167824 */ /* 0x004fcc00078e00ff */
[----:B------:R-:W0:Y:S01]  /*17a0*/  F2I.S64.TRUNC R22, R22 ;  /* 0x0000001600167311 */ /* 0x000e22000020d900 */
[----:B------:R-:W-:Y:S05]  /*17b0*/  BRA `(.L_x_29844) ;  /* 0x0000000400a87947 */ /* 0x000fea0003800000 */
.L_x_29851:
        /* <DEDUP_REMOVED lines=11> */
.L_x_29858:
        /* <DEDUP_REMOVED lines=21> */
.L_x_29862:
[----:B------:R-:W-:Y:S05]  /*19c0*/  BSYNC B1 ;  /* 0x0000000000017941 */ /* 0x000fea0003800000 */
.L_x_29861:
[----:B------:R-:W-:Y:S01]  /*19d0*/  IMAD.SHL.U32 R2, R2, 0x100000, RZ ;  /* 0x0010000002027824 */ /* 0x000fe200078e00ff */
[----:B------:R-:W-:-:S04]  /*19e0*/  LEA R3, R0, 0x3b800000, 0x17 ;  /* 0x3b80000000037811 */ /* 0x000fc800078eb8ff */
[----:B------:R-:W-:-:S07]  /*19f0*/  LOP3.LUT R22, R3, R2, R22, 0xfe, !PT ;  /* 0x0000000203167212 */ /* 0x000fce00078efe16 */
.L_x_29860:
[----:B------:R-:W-:Y:S05]  /*1a00*/  BSYNC B0 ;  /* 0x0000000000007941 */ /* 0x000fea0003800000 */
.L_x_29859:
[----:B------:R-:W0:Y:S01]  /*1a10*/  F2I.S64.TRUNC R22, R22 ;  /* 0x0000001600167311 */ /* 0x000e22000020d900 */
[----:B------:R-:W-:Y:S05]  /*1a20*/  BRA `(.L_x_29844) ;  /* 0x00000004000c7947 */ /* 0x000fea0003800000 */
.L_x_29857:
        /* <DEDUP_REMOVED lines=21> */
.L_x_29866:
[----:B------:R-:W-:Y:S05]  /*1b80*/  BSYNC B1 ;  /* 0x0000000000017941 */ /* 0x000fea0003800000 */
.L_x_29865:
[----:B------:R-:W-:Y:S01]  /*1b90*/  IMAD.SHL.U32 R2, R2, 0x200000, RZ ;  /* 0x0020000002027824 */ /* 0x000fe200078e00ff */
[----:B------:R-:W-:-:S04]  /*1ba0*/  LEA R3, R0, 0x37800000, 0x17 ;  /* 0x3780000000037811 */ /* 0x000fc800078eb8ff */
[----:B------:R-:W-:-:S07]  /*1bb0*/  LOP3.LUT R22, R3, R2, R22, 0xfe, !PT ;  /* 0x0000000203167212 */ /* 0x000fce00078efe16 */
.L_x_29864:
[----:B------:R-:W-:Y:S05]  /*1bc0*/  BSYNC B0 ;  /* 0x0000000000007941 */ /* 0x000fea0003800000 */
.L_x_29863:
[----:B------:R-:W0:Y:S01]  /*1bd0*/  F2I.S64.TRUNC R22, R22 ;  /* 0x0000001600167311 */ /* 0x000e22000020d900 */
[----:B------:R-:W-:Y:S05]  /*1be0*/  BRA `(.L_x_29844) ;  /* 0x00000000009c7947 */ /* 0x000fea0003800000 */
.L_x_29856:
        /* <DEDUP_REMOVED lines=14> */
.L_x_29870:
[----:B------:R-:W-:Y:S05]  /*1cd0*/  BSYNC B0 ;  /* 0x0000000000007941 */ /* 0x000fea0003800000 */
.L_x_29869:
[----:B------:R-:W0:Y:S01]  /*1ce0*/  F2I.S64.TRUNC R22, R22 ;  /* 0x0000001600167311 */ /* 0x000e22000020d900 */
[----:B------:R-:W-:Y:S05]  /*1cf0*/  BRA `(.L_x_29844) ;  /* 0x0000000000587947 */ /* 0x000fea0003800000 */
.L_x_29843:
        /* <DEDUP_REMOVED lines=16> */
.L_x_29871:
[----:B------:R-:W-:Y:S01]  /*1e00*/  CS2R R22, SRZ ;  /* 0x0000000000167805 */ /* 0x000fe2000001ff00 */
[----:B------:R-:W-:Y:S06]  /*1e10*/  BRA `(.L_x_29844) ;  /* 0x0000000000107947 */ /* 0x000fec0003800000 */
.L_x_29868:
[----:B------:R0:W5:Y:S01]  /*1e20*/  LDG.E.64 R22, desc[UR36][R2.64] ;  /* 0x0000002402167981 */ /* 0x000162000c1e1b00 */
[----:B------:R-:W-:Y:S05]  /*1e30*/  BRA `(.L_x_29844) ;  /* 0x0000000000087947 */ /* 0x000fea0003800000 */
.L_x_29867:
[----:B------:R0:W5:Y:S01]  /*1e40*/  LDG.E R22, desc[UR36][R2.64] ;  /* 0x0000002402167981 */ /* 0x000162000c1e1900 */
[----:B------:R-:W-:-:S07]  /*1e50*/  IMAD.MOV.U32 R23, RZ, RZ, RZ ;  /* 0x000000ffff177224 */ /* 0x000fce00078e00ff */
.L_x_29844:
[----:B------:R-:W-:-:S07]  /*1e60*/  VIADD R26, R26, 0x80 ;  /* 0x000000801a1a7836 */ /* 0x000fce0000000000 */
.L_x_29838:
[----:B------:R-:W-:Y:S05]  /*1e70*/  BSYNC B6 ;  /* 0x0000000000067941 */ /* 0x000fea0003800000 */
.L_x_29837:
        /* <DEDUP_REMOVED lines=26> */
.L_x_29877:
[----:B------:R0:W5:Y:S01]  /*2020*/  LDG.E.U8 R16, desc[UR36][R2.64] ;  /* 0x0000002402107981 */ /* 0x000162000c1e1100 */
[----:B------:R-:W-:Y:S01]  /*2030*/  IMAD.MOV.U32 R17, RZ, RZ, RZ ;  /* 0x000000ffff117224 */ /* 0x000fe200078e00ff */
[----:B------:R-:W-:Y:S06]  /*2040*/  BRA `(.L_x_29879) ;  /* 0x0000000c00487947 */ /* 0x000fec0003800000 */
.L_x_29876:
        /* <DEDUP_REMOVED lines=8> */
.L_x_29881:
[----:B------:R-:W2:Y:S02]  /*20d0*/  LDG.E R16, desc[UR36][R2.64] ;  /* 0x0000002402107981 */ /* 0x000ea4000c1e1900 */
[----:B--2---:R-:W-:Y:S01]  /*20e0*/  SHF.R.S32.HI R17, RZ, 0x1f, R16 ;  /* 0x0000001fff117819 */ /* 0x004fe20000011410 */
[----:B------:R-:W-:Y:S06]  /*20f0*/  BRA `(.L_x_29879) ;  /* 0x0000000c001c7947 */ /* 0x000fec0003800000 */
.L_x_29880:
[----:B------:R-:W2:Y:S02]  /*2100*/  LDG.E.S16 R16, desc[UR36][R2.64] ;  /* 0x0000002402107981 */ /* 0x000ea4000c1e1700 */
[----:B--2---:R-:W-:Y:S01]  /*2110*/  SHF.R.S32.HI R17, RZ, 0x1f, R16 ;  /* 0x0000001fff117819 */ /* 0x004fe20000011410 */
[----:B------:R-:W-:Y:S06]  /*2120*/  BRA `(.L_x_29879) ;  /* 0x0000000c00107947 */ /* 0x000fec0003800000 */
.L_x_29875:
        /* <DEDUP_REMOVED lines=9> */
.L_x_29883:
[----:B------:R-:W2:Y:S02]  /*21c0*/  LDG.E.U16 R2, desc[UR36][R2.64] ;  /* 0x0000002402027981 */ /* 0x000ea4000c1e1500 */
[----:B--2---:R-:W-:-:S06]  /*21d0*/  HADD2.F32 R16, -RZ, R2.H0_H0 ;  /* 0x20000002ff107230 */ /* 0x004fcc0000004100 */
[----:B------:R-:W0:Y:S01]  /*21e0*/  F2I.S64.TRUNC R16, R16 ;  /* 0x0000001000107311 */ /* 0x000e22000020d900 */
[----:B------:R-:W-:Y:S05]  /*21f0*/  BRA `(.L_x_29879) ;  /* 0x0000000800dc7947 */ /* 0x000fea0003800000 */
.L_x_29882:
        /* <DEDUP_REMOVED lines=9> */
.L_x_29885:
[----:B------:R-:W2:Y:S02]  /*2290*/  LDG.E.U16 R2, desc[UR36][R2.64] ;  /* 0x0000002402027981 */ /* 0x000ea4000c1e1500 */
[----:B--2---:R-:W-:-:S06]  /*22a0*/  HADD2.F32 R16, -RZ, R2.H0_H0 ;  /* 0x20000002ff107230 */ /* 0x004fcc0000004100 */
[----:B------:R-:W0:Y:S01]  /*22b0*/  F2I.S64.TRUNC R16, R16 ;  /* 0x0000001000107311 */ /* 0x000e22000020d900 */
[----:B------:R-:W-:Y:S05]  /*22c0*/  BRA `(.L_x_29879) ;  /* 0x0000000800a87947 */ /* 0x000fea0003800000 */
.L_x_29884:
[----:B------:R-:W2:Y:S02]  /*22d0*/  LDG.E.64 R2, desc[UR36][R2.64] ;  /* 0x0000002402027981 */ /* 0x000ea4000c1e1b00 */
[----:B--2---:R0:W1:Y:S01]  /*22e0*/  F2I.S64.F64.TRUNC R16, R2 ;  /* 0x0000000200107311 */ /* 0x004062000030d900 */
[----:B------:R-:W-:Y:S05]  /*22f0*/  BRA `(.L_x_29879) ;  /* 0x00000008009c7947 */ /* 0x000fea0003800000 */
.L_x_29874:
        /* <DEDUP_REMOVED lines=13> */
.L_x_29888:
[----:B------:R-:W2:Y:S02]  /*23d0*/  LDG.E.64 R2, desc[UR36][R2.64] ;  /* 0x0000002402027981 */ /* 0x000ea4000c1e1b00 */
[----:B--2---:R0:W1:Y:S01]  /*23e0*/  F2I.S64.F64.TRUNC R16, R2 ;  /* 0x0000000200107311 */ /* 0x004062000030d900 */
[----:B------:R-:W-:Y:S05]  /*23f0*/  BRA `(.L_x_29879) ;  /* 0x00000008005c7947 */ /* 0x000fea0003800000 */
.L_x_29887:
        /* <DEDUP_REMOVED lines=27> */
.L_x_29890:
        /* <DEDUP_REMOVED lines=14> */
.L_x_29889:
[----:B------:R-:W2:Y:S02]  /*2690*/  LDG.E.U16 R16, desc[UR36][R2.64] ;  /* 0x0000002402107981 */ /* 0x000ea4000c1e1500 */
[----:B--2---:R-:W-:-:S06]  /*26a0*/  IMAD.U32 R16, R16, 0x10000, RZ ;  /* 0x0001000010107824 */ /* 0x004fcc00078e00ff */
[----:B------:R-:W0:Y:S01]  /*26b0*/  F2I.S64.TRUNC R16, R16 ;  /* 0x0000001000107311 */ /* 0x000e22000020d900 */
[----:B------:R-:W-:Y:S05]  /*26c0*/  BRA `(.L_x_29879) ;  /* 0x0000000400a87947 */ /* 0x000fea0003800000 */
.L_x_29886:
        /* <DEDUP_REMOVED lines=11> */
.L_x_29893:
        /* <DEDUP_REMOVED lines=21> */
.L_x_29897:
[----:B------:R-:W-:Y:S05]  /*28d0*/  BSYNC B1 ;  /* 0x0000000000017941 */ /* 0x000fea0003800000 */
.L_x_29896:
[----:B------:R-:W-:Y:S01]  /*28e0*/  IMAD.SHL.U32 R2, R2, 0x100000, RZ ;  /* 0x0010000002027824 */ /* 0x000fe200078e00ff */
[----:B------:R-:W-:-:S04]  /*28f0*/  LEA R3, R0, 0x3b800000, 0x17 ;  /* 0x3b80000000037811 */ /* 0x000fc800078eb8ff */
[----:B------:R-:W-:-:S07]  /*2900*/  LOP3.LUT R16, R3, R2, R16, 0xfe, !PT ;  /* 0x0000000203107212 */ /* 0x000fce00078efe10 */
.L_x_29895:
[----:B------:R-:W-:Y:S05]  /*2910*/  BSYNC B0 ;  /* 0x0000000000007941 */ /* 0x000fea0003800000 */
.L_x_29894:
[----:B------:R-:W1:Y:S01]  /*2920*/  F2I.S64.TRUNC R16, R16 ;  /* 0x0000001000107311 */ /* 0x000e62000020d900 */
[----:B------:R-:W-:Y:S05]  /*2930*/  BRA `(.L_x_29879) ;  /* 0x00000004000c7947 */ /* 0x000fea0003800000 */
.L_x_29892:
        /* <DEDUP_REMOVED lines=21> */
.L_x_29901:
[----:B------:R-:W-:Y:S05]  /*2a90*/  BSYNC B1 ;  /* 0x0000000000017941 */ /* 0x000fea0003800000 */
.L_x_29900:
[----:B------:R-:W-:Y:S01]  /*2aa0*/  IMAD.SHL.U32 R2, R2, 0x200000, RZ ;  /* 0x0020000002027824 */ /* 0x000fe200078e00ff */
[----:B------:R-:W-:-:S04]  /*2ab0*/  LEA R3, R0, 0x37800000, 0x17 ;  /* 0x3780000000037811 */ /* 0x000fc800078eb8ff */
[----:B------:R-:W-:-:S07]  /*2ac0*/  LOP3.LUT R16, R3, R2, R16, 0xfe, !PT ;  /* 0x0000000203107212 */ /* 0x000fce00078efe10 */
.L_x_29899:
[----:B------:R-:W-:Y:S05]  /*2ad0*/  BSYNC B0 ;  /* 0x0000000000007941 */ /* 0x000fea0003800000 */
.L_x_29898:
[----:B------:R-:W2:Y:S01]  /*2ae0*/  F2I.S64.TRUNC R16, R16 ;  /* 0x0000001000107311 */ /* 0x000ea2000020d900 */
[----:B------:R-:W-:Y:S05]  /*2af0*/  BRA `(.L_x_29879) ;  /* 0x00000000009c7947 */ /* 0x000fea0003800000 */
.L_x_29891:
        /* <DEDUP_REMOVED lines=14> */
.L_x_29905:
[----:B------:R-:W-:Y:S05]  /*2be0*/  BSYNC B0 ;  /* 0x0000000000007941 */ /* 0x000fea0003800000 */
.L_x_29904:
[----:B------:R-:W0:Y:S01]  /*2bf0*/  F2I.S64.TRUNC R16, R16 ;  /* 0x0000001000107311 */ /* 0x000e22000020d900 */
[----:B------:R-:W-:Y:S05]  /*2c00*/  BRA `(.L_x_29879) ;  /* 0x0000000000587947 */ /* 0x000fea0003800000 */
.L_x_29878:
        /* <DEDUP_REMOVED lines=16> */
.L_x_29906:
[----:B------:R-:W-:Y:S01]  /*2d10*/  CS2R R16, SRZ ;  /* 0x0000000000107805 */ /* 0x000fe2000001ff00 */
[----:B------:R-:W-:Y:S06]  /*2d20*/  BRA `(.L_x_29879) ;  /* 0x0000000000107947 */ /* 0x000fec0003800000 */
.L_x_29903:
[----:B------:R0:W5:Y:S01]  /*2d30*/  LDG.E.64 R16, desc[UR36][R2.64] ;  /* 0x0000002402107981 */ /* 0x000162000c1e1b00 */
[----:B------:R-:W-:Y:S05]  /*2d40*/  BRA `(.L_x_29879) ;  /* 0x0000000000087947 */ /* 0x000fea0003800000 */
.L_x_29902:
[----:B------:R0:W5:Y:S01]  /*2d50*/  LDG.E R16, desc[UR36][R2.64] ;  /* 0x0000002402107981 */ /* 0x000162000c1e1900 */
[----:B------:R-:W-:-:S07]  /*2d60*/  IMAD.MOV.U32 R17, RZ, RZ, RZ ;  /* 0x000000ffff117224 */ /* 0x000fce00078e00ff */
.L_x_29879:
[----:B------:R-:W-:-:S07]  /*2d70*/  VIADD R26, R26, 0x80 ;  /* 0x000000801a1a7836 */ /* 0x000fce0000000000 */
.L_x_29873:
[----:B------:R-:W-:Y:S05]  /*2d80*/  BSYNC B6 ;  /* 0x0000000000067941 */ /* 0x000fea0003800000 */
.L_x_29872:
        /* <DEDUP_REMOVED lines=23> */
.L_x_29912:
[----:B------:R0:W5:Y:S01]  /*2f00*/  LDG.E.U8 R24, desc[UR36][R2.64] ;  /* 0x0000002402187981 */ /* 0x000162000c1e1100 */
[----:B------:R-:W-:Y:S01]  /*2f10*/  IMAD.MOV.U32 R25, RZ, RZ, RZ ;  /* 0x000000ffff197224 */ /* 0x000fe200078e00ff */
[----:B------:R-:W-:Y:S06]  /*2f20*/  BRA `(.L_x_29908) ;  /* 0x0000000c00447947 */ /* 0x000fec0003800000 */
.L_x_29911:
        /* <DEDUP_REMOVED lines=8> */
.L_x_29915:
[----:B------:R-:W2:Y:S02]  /*2fb0*/  LDG.E R24, desc[UR36][R2.64] ;  /* 0x0000002402187981 */ /* 0x000ea4000c1e1900 */
[----:B--2---:R-:W-:Y:S01]  /*2fc0*/  SHF.R.S32.HI R25, RZ, 0x1f, R24 ;  /* 0x0000001fff197819 */ /* 0x004fe20000011418 */
[----:B------:R-:W-:Y:S06]  /*2fd0*/  BRA `(.L_x_29908) ;  /* 0x0000000c00187947 */ /* 0x000fec0003800000 */
.L_x_29914:
[----:B------:R-:W2:Y:S02]  /*2fe0*/  LDG.E.S16 R24, desc[UR36][R2.64] ;  /* 0x0000002402187981 */ /* 0x000ea4000c1e1700 */
[----:B--2---:R-:W-:Y:S01]  /*2ff0*/  SHF.R.S32.HI R25, RZ, 0x1f, R24 ;  /* 0x0000001fff197819 */ /* 0x004fe20000011418 */
[----:B------:R-:W-:Y:S06]  /*3000*/  BRA `(.L_x_29908) ;  /* 0x0000000c000c7947 */ /* 0x000fec0003800000 */
.L_x_29910:
        /* <DEDUP_REMOVED lines=9> */
.L_x_29917:
[----:B------:R-:W2:Y:S02]  /*30a0*/  LDG.E.U16 R2, desc[UR36][R2.64] ;  /* 0x0000002402027981 */ /* 0x000ea4000c1e1500 */
[----:B--2---:R-:W-:-:S06]  /*30b0*/  HADD2.F32 R24, -RZ, R2.H0_H0 ;  /* 0x20000002ff187230 */ /* 0x004fcc0000004100 */
[----:B------:R-:W0:Y:S01]  /*30c0*/  F2I.S64.TRUNC R24, R24 ;  /* 0x0000001800187311 */ /* 0x000e22000020d900 */
[----:B------:R-:W-:Y:S05]  /*30d0*/  BRA `(.L_x_29908) ;  /* 0x0000000800d87947 */ /* 0x000fea0003800000 */
.L_x_29916:
        /* <DEDUP_REMOVED lines=9> */
.L_x_29919:
[----:B------:R-:W2:Y:S02]  /*3170*/  LDG.E.U16 R2, desc[UR36][R2.64] ;  /* 0x0000002402027981 */ /* 0x000ea4000c1e1500 */
[----:B--2---:R-:W-:-:S06]  /*3180*/  HADD2.F32 R24, -RZ, R2.H0_H0 ;  /* 0x20000002ff187230 */ /* 0x004fcc0000004100 */
[----:B------:R-:W0:Y:S01]  /*3190*/  F2I.S64.TRUNC R24, R24 ;  /* 0x0000001800187311 */ /* 0x000e22000020d900 */
[----:B------:R-:W-:Y:S05]  /*31a0*/  BRA `(.L_x_29908) ;  /* 0x0000000800a47947 */ /* 0x000fea0003800000 */
.L_x_29918:
[----:B------:R-:W2:Y:S02]  /*31b0*/  LDG.E.64 R2, desc[UR36][R2.64] ;  /* 0x0000002402027981 */ /* 0x000ea4000c1e1b00 */
[----:B--2---:R0:W1:Y:S01]  /*31c0*/  F2I.S64.F64.TRUNC R24, R2 ;  /* 0x0000000200187311 */ /* 0x004062000030d900 */
[----:B------:R-:W-:Y:S05]  /*31d0*/  BRA `(.L_x_29908) ;  /* 0x0000000800987947 */ /* 0x000fea0003800000 */
.L_x_29909:
        /* <DEDUP_REMOVED lines=13> */
.L_x_29922:
[----:B------:R-:W2:Y:S02]  /*32b0*/  LDG.E.64 R2, desc[UR36][R2.64] ;  /* 0x0000002402027981 */ /* 0x000ea4000c1e1b00 */
[----:B--2---:R0:W1:Y:S01]  /*32c0*/  F2I.S64.F64.TRUNC R24, R2 ;  /* 0x0000000200187311 */ /* 0x004062000030d900 */
[----:B------:R-:W-:Y:S05]  /*32d0*/  BRA `(.L_x_29908) ;  /* 0x0000000800587947 */ /* 0x000fea0003800000 */
.L_x_29921:
        /* <DEDUP_REMOVED lines=27> */
.L_x_29924:
        /* <DEDUP_REMOVED lines=14> */
.L_x_29923:
[----:B------:R-:W2:Y:S02]  /*3570*/  LDG.E.U16 R24, desc[UR36][R2.64] ;  /* 0x0000002402187981 */ /* 0x000ea4000c1e1500 */
[----:B--2---:R-:W-:-:S06]  /*3580*/  IMAD.U32 R24, R24, 0x10000, RZ ;  /* 0x0001000018187824 */ /* 0x004fcc00078e00ff */
[----:B------:R-:W0:Y:S01]  /*3590*/  F2I.S64.TRUNC R24, R24 ;  /* 0x0000001800187311 */ /* 0x000e22000020d900 */
[----:B------:R-:W-:Y:S05]  /*35a0*/  BRA `(.L_x_29908) ;  /* 0x0000000400a47947 */ /* 0x000fea0003800000 */
.L_x_29920:
        /* <DEDUP_REMOVED lines=11> */
.L_x_29927:
        /* <DEDUP_REMOVED lines=21> */
.L_x_29931:
[----:B------:R-:W-:Y:S05]  /*37b0*/  BSYNC B1 ;  /* 0x0000000000017941 */ /* 0x000fea0003800000 */
.L_x_29930:
[----:B------:R-:W-:Y:S01]  /*37c0*/  IMAD.SHL.U32 R2, R2, 0x100000, RZ ;  /* 0x0010000002027824 */ /* 0x000fe200078e00ff */
[----:B------:R-:W-:-:S04]  /*37d0*/  LEA R3, R0, 0x3b800000, 0x17 ;  /* 0x3b80000000037811 */ /* 0x000fc800078eb8ff */
[----:B------:R-:W-:-:S07]  /*37e0*/  LOP3.LUT R24, R3, R2, R24, 0xfe, !PT ;  /* 0x0000000203187212 */ /* 0x000fce00078efe18 */
.L_x_29929:
[----:B------:R-:W-:Y:S05]  /*37f0*/  BSYNC B0 ;  /* 0x0000000000007941 */ /* 0x000fea0003800000 */
.L_x_29928:
[----:B------:R-:W0:Y:S01]  /*3800*/  F2I.S64.TRUNC R24, R24 ;  /* 0x0000001800187311 */ /* 0x000e22000020d900 */
[----:B------:R-:W-:Y:S05]  /*3810*/  BRA `(.L_x_29908) ;  /* 0x0000000400087947 */ /* 0x000fea0003800000 */
.L_x_29926:
        /* <DEDUP_REMOVED lines=21> */
.L_x_29935:
[----:B------:R-:W-:Y:S05]  /*3970*/  BSYNC B1 ;  /* 0x0000000000017941 */ /* 0x000fea0003800000 */
.L_x_29934:
[----:B------:R-:W-:Y:S01]  /*3980*/  IMAD.SHL.U32 R2, R2, 0x200000, RZ ;  /* 0x0020000002027824 */ /* 0x000fe200078e00ff */
[----:B------:R-:W-:-:S04]  /*3990*/  LEA R3, R0, 0x37800000, 0x17 ;  /* 0x3780000000037811 */ /* 0x000fc800078eb8ff */
[----:B------:R-:W-:-:S07]  /*39a0*/  LOP3.LUT R24, R3, R2, R24, 0xfe, !PT ;  /* 0x0000000203187212 */ /* 0x000fce00078efe18 */
.L_x_29933:
[----:B------:R-:W-:Y:S05]  /*39b0*/  BSYNC B0 ;  /* 0x0000000000007941 */ /* 0x000fea0003800000 */
.L_x_29932:
[----:B------:R-:W0:Y:S01]  /*39c0*/  F2I.S64.TRUNC R24, R24 ;  /* 0x0000001800187311 */ /* 0x000e22000020d900 */
[----:B------:R-:W-:Y:S05]  /*39d0*/  BRA `(.L_x_29908) ;  /* 0x0000000000987947 */ /* 0x000fea0003800000 */
.L_x_29925:
        /* <DEDUP_REMOVED lines=14> */
.L_x_29939:
[----:B------:R-:W-:Y:S05]  /*3ac0*/  BSYNC B0 ;  /* 0x0000000000007941 */ /* 0x000fea0003800000 */
.L_x_29938:
[----:B------:R-:W0:Y:S01]  /*3ad0*/  F2I.S64.TRUNC R24, R24 ;  /* 0x0000001800187311 */ /* 0x000e22000020d900 */
[----:B------:R-:W-:Y:S05]  /*3ae0*/  BRA `(.L_x_29908) ;  /* 0x0000000000547947 */ /* 0x000fea0003800000 */
.L_x_29913:
        /* <DEDUP_REMOVED lines=16> */
.L_x_29940:
[----:B------:R-:W-:Y:S05]  /*3bf0*/  BRA `(.L_x_29908) ;  /* 0x0000000000107947 */ /* 0x000fea0003800000 */
.L_x_29937:
[----:B------:R0:W5:Y:S01]  /*3c00*/  LDG.E.64 R24, desc[UR36][R2.64] ;  /* 0x0000002402187981 */ /* 0x000162000c1e1b00 */
[----:B------:R-:W-:Y:S05]  /*3c10*/  BRA `(.L_x_29908) ;  /* 0x0000000000087947 */ /* 0x000fea0003800000 */
.L_x_29936:
[----:B------:R0:W5:Y:S01]  /*3c20*/  LDG.E R24, desc[UR36][R2.64] ;  /* 0x0000002402187981 */ /* 0x000162000c1e1900 */
[----:B------:R-:W-:-:S07]  /*3c30*/  IMAD.MOV.U32 R25, RZ, RZ, RZ ;  /* 0x000000ffff197224 */ /* 0x000fce00078e00ff */
.L_x_29908:
[----:B------:R-:W-:Y:S05]  /*3c40*/  BSYNC B6 ;  /* 0x0000000000067941 */ /* 0x000fea0003800000 */
.L_x_29907:
        /* <DEDUP_REMOVED lines=15> */
[----:B-12---:R-:W-:Y:S05]  /*3d40*/  CALL.REL.NOINC `($__internal_51_$__cuda_sm20_div_s64) ;  /* 0x0000004c00d07944 */ /* 0x006fea0003c00000 */
[----:B------:R-:W-:Y:S02]  /*3d50*/  IMAD.MOV.U32 R4, RZ, RZ, R3 ;  /* 0x000000ffff047224 */ /* 0x000fe400078e0003 */
[----:B------:R-:W-:Y:S01]  /*3d60*/  IMAD.MOV.U32 R5, RZ, RZ, R0 ;  /* 0x000000ffff057224 */ /* 0x000fe200078e0000 */
[----:B------:R-:W-:Y:S06]  /*3d70*/  BRA `(.L_x_29945) ;  /* 0x0000000000507947 */ /* 0x000fec0003800000 */
.L_x_29944:
[----:B------:R-:W0:Y:S01]  /*3d80*/  I2F.U32.RP R0, R18 ;  /* 0x0000001200007306 */ /* 0x000e220000209000 */
[----:B------:R-:W-:Y:S01]  /*3d90*/  ULDC UR4, c[0x0][0x220] ;  /* 0x0000880000047ab9 */ /* 0x000fe20000000800 */
[----:B------:R-:W-:-:S06]  /*3da0*/  ISETP.NE.U32.AND P2, PT, R18, RZ, PT ;  /* 0x000000ff1200720c */ /* 0x000fcc0003f45070 */
[----:B0-----:R-:W2:Y:S02]  /*3db0*/  MUFU.RCP R0, R0 ;  /* 0x0000000000007308 */ /* 0x001ea40000001000 */
[----:B--2---:R-:W-:-:S06]  /*3dc0*/  VIADD R4, R0, 0xffffffe ;  /* 0x0ffffffe00047836 */ /* 0x004fcc0000000000 */
[----:B------:R0:W2:Y:S02]  /*3dd0*/  F2I.FTZ.U32.TRUNC.NTZ R5, R4 ;  /* 0x0000000400057305 */ /* 0x0000a4000021f000 */
[----:B0-----:R-:W-:Y:S02]  /*3de0*/  IMAD.MOV.U32 R4, RZ, RZ, RZ ;  /* 0x000000ffff047224 */ /* 0x001fe400078e00ff */
[----:B--2---:R-:W-:-:S04]  /*3df0*/  IMAD.MOV R3, RZ, RZ, -R5 ;  /* 0x000000ffff037224 */ /* 0x004fc800078e0a05 */
[----:B------:R-:W-:-:S04]  /*3e00*/  IMAD R3, R3, R18, RZ ;  /* 0x0000001203037224 */ /* 0x000fc800078e02ff */
[----:B------:R-:W-:-:S06]  /*3e10*/  IMAD.HI.U32 R5, R5, R3, R4 ;  /* 0x0000000305057227 */ /* 0x000fcc00078e0004 */
[----:B------:R-:W-:-:S04]  /*3e20*/  IMAD.HI.U32 R4, R5, UR4, RZ ;  /* 0x0000000405047c27 */ /* 0x000fc8000f8e00ff */
[----:B------:R-:W-:Y:S02]  /*3e30*/  IMAD.MOV R3, RZ, RZ, -R4 ;  /* 0x000000ffff037224 */ /* 0x000fe400078e0a04 */
[----:B------:R-:W-:Y:S02]  /*3e40*/  IMAD.MOV.U32 R5, RZ, RZ, RZ ;  /* 0x000000ffff057224 */ /* 0x000fe400078e00ff */
[----:B------:R-:W-:-:S05]  /*3e50*/  IMAD R3, R18, R3, UR4 ;  /* 0x0000000412037e24 */ /* 0x000fca000f8e0203 */
[----:B------:R-:W-:-:S13]  /*3e60*/  ISETP.GE.U32.AND P0, PT, R3, R18, PT ;  /* 0x000000120300720c */ /* 0x000fda0003f06070 */
[----:B------:R-:W-:Y:S02]  /*3e70*/  @P0 IMAD.IADD R3, R3, 0x1, -R18 ;  /* 0x0000000103030824 */ /* 0x000fe400078e0a12 */
[----:B------:R-:W-:-:S03]  /*3e80*/  @P0 VIADD R4, R4, 0x1 ;  /* 0x0000000104040836 */ /* 0x000fc60000000000 */
[----:B------:R-:W-:-:S13]  /*3e90*/  ISETP.GE.U32.AND P1, PT, R3, R18, PT ;  /* 0x000000120300720c */ /* 0x000fda0003f26070 */
[----:B------:R-:W-:Y:S01]  /*3ea0*/  @P1 VIADD R4, R4, 0x1 ;  /* 0x0000000104041836 */ /* 0x000fe20000000000 */
[----:B------:R-:W-:-:S07]  /*3eb0*/  @!P2 LOP3.LUT R4, RZ, R18, RZ, 0x33, !PT ;  /* 0x00000012ff04a212 */ /* 0x000fce00078e33ff */
.L_x_29945:
[----:B------:R-:W-:Y:S05]  /*3ec0*/  BSYNC B1 ;  /* 0x0000000000017941 */ /* 0x000fea0003800000 */
.L_x_29943:
        /* <DEDUP_REMOVED lines=11> */
[----:B-1----:R-:W-:Y:S05]  /*3f80*/  CALL.REL.NOINC `($__internal_52_$__cuda_sm20_rem_s64) ;  /* 0x00000050008c7944 */ /* 0x002fea0003c00000 */
[----:B------:R-:W-:-:S04]  /*3f90*/  ISETP.NE.U32.AND P0, PT, R0, RZ, PT ;  /* 0x000000ff0000720c */ /* 0x000fc80003f05070 */
[----:B------:R-:W-:Y:S01]  /*3fa0*/  ISETP.NE.AND.EX P0, PT, R3, RZ, PT, P0 ;  /* 0x000000ff0300720c */ /* 0x000fe20003f05300 */
[----:B------:R-:W-:-:S12]  /*3fb0*/  BRA `(.L_x_29948) ;  /* 0x00000000004c7947 */ /* 0x000fd80003800000 */
.L_x_29947:
        /* <DEDUP_REMOVED lines=19> */
.L_x_29948:
[----:B------:R-:W-:Y:S05]  /*40f0*/  BSYNC B1 ;  /* 0x0000000000017941 */ /* 0x000fea0003800000 */
.L_x_29946:
[----:B------:R-:W-:-:S04]  /*4100*/  SEL R0, RZ, 0xffffffff, !P0 ;  /* 0xffffffffff007807 */ /* 0x000fc80004000000 */
[----:B------:R-:W-:-:S05]  /*4110*/  IADD3 R4, P0, R0, R4, RZ ;  /* 0x0000000400047210 */ /* 0x000fca0007f1e0ff */
[----:B------:R-:W-:-:S08]  /*4120*/  IMAD.X R5, R0, 0x1, R5, P0 ;  /* 0x0000000100057824 */ /* 0x000fd000000e0605 */
.L_x_29942:
[----:B------:R-:W-:Y:S05]  /*4130*/  BSYNC B0 ;  /* 0x0000000000007941 */ /* 0x000fea0003800000 */
.L_x_29941:
        /* <DEDUP_REMOVED lines=12> */
[----:B-1234-:R-:W-:Y:S05]  /*4200*/  CALL.REL.NOINC `($__internal_51_$__cuda_sm20_div_s64) ;  /* 0x0000004800a07944 */ /* 0x01efea0003c00000 */
[----:B------:R-:W-:Y:S02]  /*4210*/  IMAD.MOV.U32 R19, RZ, RZ, R3 ;  /* 0x000000ffff137224 */ /* 0x000fe400078e0003 */
[----:B------:R-:W-:Y:S01]  /*4220*/  IMAD.MOV.U32 R18, RZ, RZ, R0 ;  /* 0x000000ffff127224 */ /* 0x000fe200078e0000 */
[----:B------:R-:W-:Y:S06]  /*4230*/  BRA `(.L_x_29953) ;  /* 0x0000000000507947 */ /* 0x000fec0003800000 */
.L_x_29952:
[----:B------:R-:W0:Y:S01]  /*4240*/  I2F.U32.RP R0, R22 ;  /* 0x0000001600007306 */ /* 0x000e220000209000 */
[----:B------:R-:W-:Y:S01]  /*4250*/  ULDC UR4, c[0x0][0x220] ;  /* 0x0000880000047ab9 */ /* 0x000fe20000000800 */
[----:B------:R-:W-:Y:S01]  /*4260*/  ISETP.NE.U32.AND P2, PT, R22, RZ, PT ;  /* 0x000000ff1600720c */ /* 0x000fe20003f45070 */
[----:B---34-:R-:W-:-:S05]  /*4270*/  IMAD.MOV.U32 R18, RZ, RZ, RZ ;  /* 0x000000ffff127224 */ /* 0x018fca00078e00ff */
[----:B0-----:R-:W0:Y:S02]  /*4280*/  MUFU.RCP R0, R0 ;  /* 0x0000000000007308 */ /* 0x001e240000001000 */
[----:B0-----:R-:W-:-:S06]  /*4290*/  VIADD R6, R0, 0xffffffe ;  /* 0x0ffffffe00067836 */ /* 0x001fcc0000000000 */
[----:B------:R0:W3:Y:S02]  /*42a0*/  F2I.FTZ.U32.TRUNC.NTZ R7, R6 ;  /* 0x0000000600077305 */ /* 0x0000e4000021f000 */
[----:B0-----:R-:W-:Y:S02]  /*42b0*/  IMAD.MOV.U32 R6, RZ, RZ, RZ ;  /* 0x000000ffff067224 */ /* 0x001fe400078e00ff */
[----:B---3--:R-:W-:-:S04]  /*42c0*/  IMAD.MOV R3, RZ, RZ, -R7 ;  /* 0x000000ffff037224 */ /* 0x008fc800078e0a07 */
        /* <DEDUP_REMOVED lines=11> */
.L_x_29953:
[----:B------:R-:W-:Y:S05]  /*4380*/  BSYNC B1 ;  /* 0x0000000000017941 */ /* 0x000fea0003800000 */
.L_x_29951:
        /* <DEDUP_REMOVED lines=11> */
[----:B-12---:R-:W-:Y:S05]  /*4440*/  CALL.REL.NOINC `($__internal_52_$__cuda_sm20_rem_s64) ;  /* 0x0000004c005c7944 */ /* 0x006fea0003c00000 */
[----:B------:R-:W-:-:S04]  /*4450*/  ISETP.NE.U32.AND P0, PT, R0, RZ, PT ;  /* 0x000000ff0000720c */ /* 0x000fc80003f05070 */
[----:B------:R-:W-:Y:S01]  /*4460*/  ISETP.NE.AND.EX P0, PT, R3, RZ, PT, P0 ;  /* 0x000000ff0300720c */ /* 0x000fe20003f05300 */
[----:B------:R-:W-:-:S12]  /*4470*/  BRA `(.L_x_29956) ;  /* 0x00000000004c7947 */ /* 0x000fd80003800000 */
.L_x_29955:
        /* <DEDUP_REMOVED lines=19> */
.L_x_29956:
[----:B------:R-:W-:Y:S05]  /*45b0*/  BSYNC B1 ;  /* 0x0000000000017941 */ /* 0x000fea0003800000 */
.L_x_29954:
[----:B------:R-:W-:-:S04]  /*45c0*/  SEL R0, RZ, 0xffffffff, !P0 ;  /* 0xffffffffff007807 */ /* 0x000fc80004000000 */
[----:B------:R-:W-:-:S05]  /*45d0*/  IADD3 R19, P0, R0, R19, RZ ;  /* 0x0000001300137210 */ /* 0x000fca0007f1e0ff */
[----:B------:R-:W-:-:S08]  /*45e0*/  IMAD.X R18, R0, 0x1, R18, P0 ;  /* 0x0000000100127824 */ /* 0x000fd000000e0612 */
.L_x_29950:
[----:B------:R-:W-:Y:S05]  /*45f0*/  BSYNC B0 ;  /* 0x0000000000007941 */ /* 0x000fea0003800000 */
.L_x_29949:
        /* <DEDUP_REMOVED lines=14> */
[----:B-1----:R-:W-:Y:S05]  /*46e0*/  CALL.REL.NOINC `($__internal_51_$__cuda_sm20_div_s64) ;  /* 0x0000004400687944 */ /* 0x002fea0003c00000 */
[----:B------:R-:W-:Y:S02]  /*46f0*/  IMAD.MOV.U32 R19, RZ, RZ, R3 ;  /* 0x000000ffff137224 */ /* 0x000fe400078e0003 */
[----:B------:R-:W-:Y:S01]  /*4700*/  IMAD.MOV.U32 R18, RZ, RZ, R0 ;  /* 0x000000ffff127224 */ /* 0x000fe200078e0000 */
[----:B------:R-:W-:Y:S06]  /*4710*/  BRA `(.L_x_29961) ;  /* 0x0000000000507947 */ /* 0x000fec0003800000 */
.L_x_29960:
[----:B------:R-:W0:Y:S01]  /*4720*/  I2F.U32.RP R0, R16 ;  /* 0x0000001000007306 */ /* 0x000e220000209000 */
[----:B------:R-:W-:Y:S01]  /*4730*/  ULDC UR4, c[0x0][0x220] ;  /* 0x0000880000047ab9 */ /* 0x000fe20000000800 */
[----:B------:R-:W-:Y:S01]  /*4740*/  ISETP.NE.U32.AND P2, PT, R16, RZ, PT ;  /* 0x000000ff1000720c */ /* 0x000fe20003f45070 */
[----:B------:R-:W-:-:S05]  /*4750*/  IMAD.MOV.U32 R18, RZ, RZ, RZ ;  /* 0x000000ffff127224 */ /* 0x000fca00078e00ff */
[----:B0-----:R-:W0:Y:S02]  /*4760*/  MUFU.RCP R0, R0 ;  /* 0x0000000000007308 */ /* 0x001e240000001000 */
[----:B0-----:R-:W-:-:S06]  /*4770*/  VIADD R6, R0, 0xffffffe ;  /* 0x0ffffffe00067836 */ /* 0x001fcc0000000000 */
[----:B------:R0:W2:Y:S02]  /*4780*/  F2I.FTZ.U32.TRUNC.NTZ R7, R6 ;  /* 0x0000000600077305 */ /* 0x0000a4000021f000 */
[----:B0-----:R-:W-:Y:S02]  /*4790*/  IMAD.MOV.U32 R6, RZ, RZ, RZ ;  /* 0x000000ffff067224 */ /* 0x001fe400078e00ff */
[----:B--2---:R-:W-:-:S04]  /*47a0*/  IMAD.MOV R3, RZ, RZ, -R7 ;  /* 0x000000ffff037224 */ /* 0x004fc800078e0a07 */
        /* <DEDUP_REMOVED lines=11> */
.L_x_29961:
[----:B------:R-:W-:Y:S05]  /*4860*/  BSYNC B1 ;  /* 0x0000000000017941 */ /* 0x000fea0003800000 */
.L_x_29959:
        /* <DEDUP_REMOVED lines=15> */
.L_x_29963:
        /* <DEDUP_REMOVED lines=19> */
.L_x_29964:
[----:B------:R-:W-:Y:S05]  /*4a90*/  BSYNC B1 ;  /* 0x0000000000017941 */ /* 0x000fea0003800000 */
.L_x_29962:
[----:B------:R-:W-:-:S04]  /*4aa0*/  SEL R0, RZ, 0xffffffff, !P0 ;  /* 0xffffffffff007807 */ /* 0x000fc80004000000 */
[----:B------:R-:W-:-:S05]  /*4ab0*/  IADD3 R19, P0, R0, R19, RZ ;  /* 0x0000001300137210 */ /* 0x000fca0007f1e0ff */
[----:B------:R-:W-:-:S08]  /*4ac0*/  IMAD.X R18, R0, 0x1, R18, P0 ;  /* 0x0000000100127824 */ /* 0x000fd000000e0612 */
.L_x_29958:
[----:B------:R-:W-:Y:S05]  /*4ad0*/  BSYNC B0 ;  /* 0x0000000000007941 */ /* 0x000fea0003800000 */
.L_x_29957:
        /* <DEDUP_REMOVED lines=19> */
.L_x_29968:
[----:B------:R-:W0:Y:S01]  /*4c10*/  I2F.U32.RP R0, R24 ;  /* 0x0000001800007306 */ /* 0x000e220000209000 */
[----:B------:R-:W-:Y:S01]  /*4c20*/  ULDC UR4, c[0x0][0x220] ;  /* 0x0000880000047ab9 */ /* 0x000fe20000000800 */
[----:B------:R-:W-:Y:S01]  /*4c30*/  ISETP.NE.U32.AND P2, PT, R24, RZ, PT ;  /* 0x000000ff1800720c */ /* 0x000fe20003f45070 */
[----:B--2---:R-:W-:-:S05]  /*4c40*/  IMAD.MOV.U32 R16, RZ, RZ, RZ ;  /* 0x000000ffff107224 */ /* 0x004fca00078e00ff */
        /* <DEDUP_REMOVED lines=16> */
.L_x_29969:
[----:B------:R-:W-:Y:S05]  /*4d50*/  BSYNC B1 ;  /* 0x0000000000017941 */ /* 0x000fea0003800000 */
.L_x_29967:
        /* <DEDUP_REMOVED lines=15> */
.L_x_29971:
        /* <DEDUP_REMOVED lines=19> */
.L_x_29972:
[----:B------:R-:W-:Y:S05]  /*4f80*/  BSYNC B1 ;  /* 0x0000000000017941 */ /* 0x000fea0003800000 */
.L_x_29970:
[----:B------:R-:W-:-:S04]  /*4f90*/  SEL R0, RZ, 0xffffffff, !P0 ;  /* 0xffffffffff007807 */ /* 0x000fc80004000000 */
[----:B------:R-:W-:-:S05]  /*4fa0*/  IADD3 R17, P0, R0, R17, RZ ;  /* 0x0000001100117210 */ /* 0x000fca0007f1e0ff */
[----:B------:R-:W-:-:S08]  /*4fb0*/  IMAD.X R16, R0, 0x1, R16, P0 ;  /* 0x0000000100107824 */ /* 0x000fd000000e0610 */
.L_x_29966:
[----:B------:R-:W-:Y:S05]  /*4fc0*/  BSYNC B0 ;  /* 0x0000000000007941 */ /* 0x000fea0003800000 */
.L_x_29965:
[----:B------:R-:W0:Y:S01]  /*4fd0*/  LDC.U8 R24, c[0x0][0x244] ;  /* 0x00009100ff187b82 */ /* 0x000e220000000000 */
[-C--:B--2---:R-:W-:Y:S01]  /*4fe0*/  LOP3.LUT R17, R17, R16.reuse, RZ, 0x3c, !PT ;  /* 0x0000001011117212 */ /* 0x084fe200078e3cff */
[----:B------:R-:W-:Y:S03]  /*4ff0*/  BSSY B6, `(.L_x_29973) ;  /* 0x0000104000067945 */ /* 0x000fe60003800000 */
[----:B------:R-:W-:-:S04]  /*5000*/  LOP3.LUT R16, R17, R16, RZ, 0x3c, !PT ;  /* 0x0000001011107212 */ /* 0x000fc800078e3cff */
[----:B------:R-:W-:Y:S01]  /*5010*/  LOP3.LUT R17, R17, R16, RZ, 0x3c, !PT ;  /* 0x0000001011117212 */ /* 0x000fe200078e3cff */
[----:B------:R-:W-:Y:S06]  /*5020*/  @P5 BRA `(.L_x_29974) ;  /* 0x0000001000005947 */ /* 0x000fec0003800000 */
[----:B------:R-:W2:Y:S01]  /*5030*/  S2R R0, SR_TID.X ;  /* 0x0000000000007919 */ /* 0x000ea20000002100 */
[----:B------:R-:W3:Y:S01]  /*5040*/  LDC.64 R8, c[0x0][0x228] ;  /* 0x00008a00ff087b82 */ /* 0x000ee20000000a00 */
[----:B0-----:R-:W-:Y:S01]  /*5050*/  PRMT R2, R24, 0x9910, RZ ;  /* 0x0000991018027816 */ /* 0x001fe200000000ff */
[----:B------:R-:W-:Y:S01]  /*5060*/  ULDC UR4, c[0x0][0x248] ;  /* 0x0000920000047ab9 */ /* 0x000fe20000000800 */
[----:B--2---:R-:W-:-:S04]  /*5070*/  IMAD R0, R29, 0x200, R0 ;  /* 0x000002001d007824 */ /* 0x004fc800078e0200 */
[----:B------:R-:W-:Y:S02]  /*5080*/  IMAD R3, R0, UR4, RZ ;  /* 0x0000000400037c24 */ /* 0x000fe4000f8e02ff */
[----:B------:R-:W-:-:S03]  /*5090*/  IMAD.MOV.U32 R0, RZ, RZ, R2 ;  /* 0x000000ffff007224 */ /* 0x000fc600078e0002 */
[----:B---3--:R-:W-:Y:S02]  /*50a0*/  IADD3 R8, P1, R3, R8, RZ ;  /* 0x0000000803087210 */ /* 0x008fe40007f3e0ff */
        /* <DEDUP_REMOVED lines=14> */
.L_x_29978:
[----:B------:R0:W-:Y:S01]  /*5190*/  STG.E.U8 desc[UR36][R8.64], R4 ;  /* 0x0000000408007986 */ /* 0x0001e2000c101124 */
[----:B------:R-:W-:Y:S01]  /*51a0*/  IMAD.MOV.U32 R2, RZ, RZ, R26 ;  /* 0x000000ffff027224 */ /* 0x000fe200078e001a */
[----:B------:R-:W-:Y:S06]  /*51b0*/  BRA `(.L_x_29974) ;  /* 0x0000000c009c7947 */ /* 0x000fec0003800000 */
.L_x_29977:
        /* <DEDUP_REMOVED lines=9> */
.L_x_29981:
[----:B------:R0:W-:Y:S01]  /*5250*/  STG.E desc[UR36][R8.64], R4 ;  /* 0x0000000408007986 */ /* 0x0001e2000c101924 */
[----:B------:R-:W-:Y:S01]  /*5260*/  IMAD.MOV.U32 R2, RZ, RZ, R26 ;  /* 0x000000ffff027224 */ /* 0x000fe200078e001a */
[----:B------:R-:W-:Y:S06]  /*5270*/  BRA `(.L_x_29974) ;  /* 0x0000000c006c7947 */ /* 0x000fec0003800000 */
.L_x_29980:
[----:B------:R0:W-:Y:S01]  /*5280*/  STG.E.U16 desc[UR36][R8.64], R4 ;  /* 0x0000000408007986 */ /* 0x0001e2000c101524 */
[----:B------:R-:W-:Y:S01]  /*5290*/  IMAD.MOV.U32 R2, RZ, RZ, R26 ;  /* 0x000000ffff027224 */ /* 0x000fe200078e001a */
[----:B------:R-:W-:Y:S06]  /*52a0*/  BRA `(.L_x_29974) ;  /* 0x0000000c00607947 */ /* 0x000fec0003800000 */
.L_x_29976:
        /* <DEDUP_REMOVED lines=10> */
.L_x_29983:
[----:B------:R-:W0:Y:S01]  /*5350*/  I2F.S64 R0, R4 ;  /* 0x0000000400007312 */ /* 0x000e220000301400 */
[----:B------:R-:W-:Y:S01]  /*5360*/  IMAD.MOV.U32 R2, RZ, RZ, R26 ;  /* 0x000000ffff027224 */ /* 0x000fe200078e001a */
[----:B0-----:R-:W-:-:S05]  /*5370*/  F2FP.F16.F32.PACK_AB R0, RZ, R0 ;  /* 0x00000000ff00723e */ /* 0x001fca00000000ff */
[----:B------:R0:W-:Y:S01]  /*5380*/  STG.E.U16 desc[UR36][R8.64], R0 ;  /* 0x0000000008007986 */ /* 0x0001e2000c101524 */
[----:B------:R-:W-:Y:S05]  /*5390*/  BRA `(.L_x_29974) ;  /* 0x0000000c00247947 */ /* 0x000fea0003800000 */
.L_x_29982:
        /* <DEDUP_REMOVED lines=11> */
.L_x_29985:
[----:B------:R-:W0:Y:S01]  /*5450*/  I2F.S64 R4, R4 ;  /* 0x0000000400047312 */ /* 0x000e220000301400 */
[----:B------:R-:W-:Y:S01]  /*5460*/  IMAD.MOV.U32 R2, RZ, RZ, R26 ;  /* 0x000000ffff027224 */ /* 0x000fe200078e001a */
[----:B0-----:R-:W-:-:S04]  /*5470*/  F2FP.F16.F32.PACK_AB R3, RZ, R4 ;  /* 0x00000004ff03723e */ /* 0x001fc800000000ff */
[----:B------:R-:W-:-:S05]  /*5480*/  PRMT R3, R3, 0x5410, RZ ;  /* 0x0000541003037816 */ /* 0x000fca00000000ff */
[----:B------:R0:W-:Y:S01]  /*5490*/  STG.E desc[UR36][R8.64], R3 ;  /* 0x0000000308007986 */ /* 0x0001e2000c101924 */
[----:B------:R-:W-:Y:S05]  /*54a0*/  BRA `(.L_x_29974) ;  /* 0x0000000800e07947 */ /* 0x000fea0003800000 */
.L_x_29984:
[----:B------:R-:W0:Y:S01]  /*54b0*/  I2F.F64.S64 R4, R4 ;  /* 0x0000000400047312 */ /* 0x000e220000301c00 */
[----:B------:R-:W-:Y:S01]  /*54c0*/  IMAD.MOV.U32 R2, RZ, RZ, R26 ;  /* 0x000000ffff027224 */ /* 0x000fe200078e001a */
[----:B0-----:R0:W-:Y:S01]  /*54d0*/  STG.E.64 desc[UR36][R8.64], R4 ;  /* 0x0000000408007986 */ /* 0x0011e2000c101b24 */
[----:B------:R-:W-:Y:S05]  /*54e0*/  BRA `(.L_x_29974) ;  /* 0x0000000800d07947 */ /* 0x000fea0003800000 */
.L_x_29975:
        /* <DEDUP_REMOVED lines=14> */
.L_x_29988:
[----:B------:R-:W0:Y:S01]  /*55d0*/  I2F.F64.S64 R4, R4 ;  /* 0x0000000400047312 */ /* 0x000e220000301c00 */
[----:B------:R-:W-:Y:S01]  /*55e0*/  CS2R R6, SRZ ;  /* 0x0000000000067805 */ /* 0x000fe2000001ff00 */
[----:B------:R-:W-:-:S04]  /*55f0*/  IMAD.MOV.U32 R2, RZ, RZ, R26 ;  /* 0x000000ffff027224 */ /* 0x000fc800078e001a */
[----:B0-----:R0:W-:Y:S01]  /*5600*/  STG.E.128 desc[UR36][R8.64], R4 ;  /* 0x0000000408007986 */ /* 0x0011e2000c101d24 */
[----:B------:R-:W-:Y:S05]  /*5610*/  BRA `(.L_x_29974) ;  /* 0x0000000800847947 */ /* 0x000fea0003800000 */
.L_x_29987:
        /* <DEDUP_REMOVED lines=21> */
.L_x_29992:
[----:B------:R-:W-:Y:S05]  /*5770*/  BSYNC B0 ;  /* 0x0000000000007941 */ /* 0x000fea0003800000 */
.L_x_29991:
[----:B------:R-:W-:Y:S01]  /*5780*/  LOP3.LUT R3, R0, R3, RZ, 0xfc, !PT ;  /* 0x0000000300037212 */ /* 0x000fe200078efcff */
[----:B------:R-:W-:-:S04]  /*5790*/  IMAD.MOV.U32 R2, RZ, RZ, R26 ;  /* 0x000000ffff027224 */ /* 0x000fc800078e001a */
[----:B------:R0:W-:Y:S01]  /*57a0*/  STG.E.U8 desc[UR36][R8.64], R3 ;  /* 0x0000000308007986 */ /* 0x0001e2000c101124 */
[----:B------:R-:W-:Y:S05]  /*57b0*/  BRA `(.L_x_29974) ;  /* 0x00000008001c7947 */ /* 0x000fea0003800000 */
.L_x_29990:
        /* <DEDUP_REMOVED lines=13> */
.L_x_29994:
[----:B------:R-:W-:Y:S01]  /*5890*/  IMAD.MOV.U32 R0, RZ, RZ, 0x7f ;  /* 0x0000007fff007424 */ /* 0x000fe200078e00ff */
[----:B------:R-:W-:-:S04]  /*58a0*/  ISETP.GT.U32.AND P0, PT, R2, 0x7f800000, PT ;  /* 0x7f8000000200780c */ /* 0x000fc80003f04070 */
[----:B------:R-:W-:-:S09]  /*58b0*/  SEL R0, R0, 0x7c, P0 ;  /* 0x0000007c00007807 */ /* 0x000fd20000000000 */
.L_x_29995:
[----:B------:R-:W-:Y:S05]  /*58c0*/  BSYNC B0 ;  /* 0x0000000000007941 */ /* 0x000fea0003800000 */
.L_x_29993:
[----:B------:R-:W-:-:S04]  /*58d0*/  LOP3.LUT R2, R5, 0x80000000, RZ, 0xc0, !PT ;  /* 0x8000000005027812 */ /* 0x000fc800078ec0ff */
[----:B------:R-:W-:Y:S01]  /*58e0*/  SHF.R.U32.HI R3, RZ, 0x18, R2 ;  /* 0x00000018ff037819 */ /* 0x000fe20000011602 */
[----:B------:R-:W-:-:S03]  /*58f0*/  IMAD.MOV.U32 R2, RZ, RZ, R26 ;  /* 0x000000ffff027224 */ /* 0x000fc600078e001a */
[----:B------:R-:W-:-:S05]  /*5900*/  LOP3.LUT R3, R0, R3, RZ, 0xfc, !PT ;  /* 0x0000000300037212 */ /* 0x000fca00078efcff */
[----:B------:R0:W-:Y:S01]  /*5910*/  STG.E.U8 desc[UR36][R8.64], R3 ;  /* 0x0000000308007986 */ /* 0x0001e2000c101124 */
[----:B------:R-:W-:Y:S05]  /*5920*/  BRA `(.L_x_29974) ;  /* 0x0000000400c07947 */ /* 0x000fea0003800000 */
.L_x_29989:
[----:B------:R-:W0:Y:S01]  /*5930*/  I2F.S64 R0, R4 ;  /* 0x0000000400007312 */ /* 0x000e220000301400 */
[----:B------:R-:W-:Y:S01]  /*5940*/  IMAD.MOV.U32 R2, RZ, RZ, R26 ;  /* 0x000000ffff027224 */ /* 0x000fe200078e001a */
[----:B0-----:R-:W-:-:S05]  /*5950*/  F2FP.BF16.F32.PACK_AB R0, RZ, R0 ;  /* 0x00000000ff00723e */ /* 0x001fca00000010ff */
[----:B------:R0:W-:Y:S01]  /*5960*/  STG.E.U16 desc[UR36][R8.64], R0 ;  /* 0x0000000008007986 */ /* 0x0001e2000c101524 */
[----:B------:R-:W-:Y:S05]  /*5970*/  BRA `(.L_x_29974) ;  /* 0x0000000400ac7947 */ /* 0x000fea0003800000 */
.L_x_29986:
        /* <DEDUP_REMOVED lines=11> */
.L_x_29998:
        /* <DEDUP_REMOVED lines=17> */
.L_x_30001:
[----:B------:R-:W-:-:S04]  /*5b40*/  LOP3.LUT R0, R5, 0x80000000, RZ, 0xc0, !PT ;  /* 0x8000000005007812 */ /* 0x000fc800078ec0ff */
[----:B------:R-:W-:-:S04]  /*5b50*/  SHF.R.U32.HI R3, RZ, 0x18, R0 ;  /* 0x00000018ff037819 */ /* 0x000fc80000011600 */
[----:B------:R-:W-:-:S04]  /*5b60*/  LOP3.LUT R2, R2, R3, RZ, 0xfc, !PT ;  /* 0x0000000302027212 */ /* 0x000fc800078efcff */
[----:B------:R-:W-:-:S07]  /*5b70*/  PRMT R0, R2, 0x7610, R0 ;  /* 0x0000761002007816 */ /* 0x000fce0000000000 */
.L_x_30000:
[----:B------:R-:W-:Y:S05]  /*5b80*/  BSYNC B0 ;  /* 0x0000000000007941 */ /* 0x000fea0003800000 */
.L_x_29999:
[----:B------:R0:W-:Y:S01]  /*5b90*/  STG.E.U8 desc[UR36][R8.64], R0 ;  /* 0x0000000008007986 */ /* 0x0001e2000c101124 */
[----:B------:R-:W-:Y:S01]  /*5ba0*/  IMAD.MOV.U32 R2, RZ, RZ, R26 ;  /* 0x000000ffff027224 */ /* 0x000fe200078e001a */
[----:B------:R-:W-:Y:S06]  /*5bb0*/  BRA `(.L_x_29974) ;  /* 0x00000004001c7947 */ /* 0x000fec0003800000 */
.L_x_29997:
        /* <DEDUP_REMOVED lines=17> */
.L_x_30004:
[----:B------:R-:W-:-:S04]  /*5cd0*/  LOP3.LUT R0, R5, 0x80000000, RZ, 0xc0, !PT ;  /* 0x8000000005007812 */ /* 0x000fc800078ec0ff */
[----:B------:R-:W-:-:S04]  /*5ce0*/  SHF.R.U32.HI R3, RZ, 0x18, R0 ;  /* 0x00000018ff037819 */ /* 0x000fc80000011600 */
[----:B------:R-:W-:-:S04]  /*5cf0*/  LOP3.LUT R2, R2, R3, RZ, 0xfc, !PT ;  /* 0x0000000302027212 */ /* 0x000fc800078efcff */
[----:B------:R-:W-:-:S07]  /*5d00*/  PRMT R0, R2, 0x7610, R0 ;  /* 0x0000761002007816 */ /* 0x000fce0000000000 */
.L_x_30003:
[----:B------:R-:W-:Y:S05]  /*5d10*/  BSYNC B0 ;  /* 0x0000000000007941 */ /* 0x000fea0003800000 */
.L_x_30002:
[----:B------:R0:W-:Y:S01]  /*5d20*/  STG.E.U8 desc[UR36][R8.64], R0 ;  /* 0x0000000008007986 */ /* 0x0001e2000c101124 */
[----:B------:R-:W-:Y:S01]  /*5d30*/  IMAD.MOV.U32 R2, RZ, RZ, R26 ;  /* 0x000000ffff027224 */ /* 0x000fe200078e001a */
[----:B------:R-:W-:Y:S06]  /*5d40*/  BRA `(.L_x_29974) ;  /* 0x0000000000b87947 */ /* 0x000fec0003800000 */
.L_x_29996:
        /* <DEDUP_REMOVED lines=23> */
.L_x_29979:
        /* <DEDUP_REMOVED lines=16> */
.L_x_30007:
[----:B------:R-:W-:Y:S01]  /*5fc0*/  IMAD.MOV.U32 R2, RZ, RZ, R26 ;  /* 0x000000ffff027224 */ /* 0x000fe200078e001a */
[----:B------:R-:W-:Y:S06]  /*5fd0*/  BRA `(.L_x_29974) ;  /* 0x0000000000147947 */ /* 0x000fec0003800000 */
.L_x_30006:
[----:B------:R4:W-:Y:S01]  /*5fe0*/  STG.E.64 desc[UR36][R8.64], R4 ;  /* 0x0000000408007986 */ /* 0x0009e2000c101b24 */
[----:B------:R-:W-:Y:S01]  /*5ff0*/  IMAD.MOV.U32 R2, RZ, RZ, R26 ;  /* 0x000000ffff027224 */ /* 0x000fe200078e001a */
[----:B------:R-:W-:Y:S06]  /*6000*/  BRA `(.L_x_29974) ;  /* 0x0000000000087947 */ /* 0x000fec0003800000 */
.L_x_30005:
[----:B------:R2:W-:Y:S01]  /*6010*/  STG.E desc[UR36][R8.64], R4 ;  /* 0x0000000408007986 */ /* 0x0005e2000c101924 */
[----:B------:R-:W-:-:S07]  /*6020*/  IMAD.MOV.U32 R2, RZ, RZ, R26 ;  /* 0x000000ffff027224 */ /* 0x000fce00078e001a */
.L_x_29974:
[----:B------:R-:W-:Y:S05]  /*6030*/  BSYNC B6 ;  /* 0x0000000000067941 */ /* 0x000fea0003800000 */
.L_x_29973:
        /* <DEDUP_REMOVED lines=23> */
.L_x_30013:
[----:B------:R0:W-:Y:S01]  /*61b0*/  STG.E.U8 desc[UR36][R8.64], R22 ;  /* 0x0000001608007986 */ /* 0x0001e2000c101124 */
[----:B------:R-:W-:Y:S05]  /*61c0*/  BRA `(.L_x_30015) ;  /* 0x0000000c004c7947 */ /* 0x000fea0003800000 */
.L_x_30012:
        /* <DEDUP_REMOVED lines=8> */
.L_x_30017:
[----:B------:R0:W-:Y:S01]  /*6250*/  STG.E desc[UR36][R8.64], R22 ;  /* 0x0000001608007986 */ /* 0x0001e2000c101924 */
[----:B------:R-:W-:Y:S05]  /*6260*/  BRA `(.L_x_30015) ;  /* 0x0000000c00247947 */ /* 0x000fea0003800000 */
.L_x_30016:
[----:B------:R0:W-:Y:S01]  /*6270*/  STG.E.U16 desc[UR36][R8.64], R22 ;  /* 0x0000001608007986 */ /* 0x0001e2000c101524 */
[----:B------:R-:W-:Y:S05]  /*6280*/  BRA `(.L_x_30015) ;  /* 0x0000000c001c7947 */ /* 0x000fea0003800000 */
.L_x_30011:
        /* <DEDUP_REMOVED lines=9> */
.L_x_30019:
[----:B------:R-:W0:Y:S02]  /*6320*/  I2F.S64 R0, R22 ;  /* 0x0000001600007312 */ /* 0x000e240000301400 */
[----:B0-----:R-:W-:-:S05]  /*6330*/  F2FP.F16.F32.PACK_AB R0, RZ, R0 ;  /* 0x00000000ff00723e */ /* 0x001fca00000000ff */
[----:B------:R0:W-:Y:S01]  /*6340*/  STG.E.U16 desc[UR36][R8.64], R0 ;  /* 0x0000000008007986 */ /* 0x0001e2000c101524 */
[----:B------:R-:W-:Y:S05]  /*6350*/  BRA `(.L_x_30015) ;  /* 0x0000000800e87947 */ /* 0x000fea0003800000 */
.L_x_30018:
        /* <DEDUP_REMOVED lines=10> */
.L_x_30021:
[----:B------:R-:W0:Y:S02]  /*6400*/  I2F.S64 R22, R22 ;  /* 0x0000001600167312 */ /* 0x000e240000301400 */
[----:B0-----:R-:W-:-:S04]  /*6410*/  F2FP.F16.F32.PACK_AB R3, RZ, R22 ;  /* 0x00000016ff03723e */ /* 0x001fc800000000ff */
[----:B------:R-:W-:-:S05]  /*6420*/  PRMT R3, R3, 0x5410, RZ ;  /* 0x0000541003037816 */ /* 0x000fca00000000ff */
[----:B------:R0:W-:Y:S01]  /*6430*/  STG.E desc[UR36][R8.64], R3 ;  /* 0x0000000308007986 */ /* 0x0001e2000c101924 */
[----:B------:R-:W-:Y:S05]  /*6440*/  BRA `(.L_x_30015) ;  /* 0x0000000800ac7947 */ /* 0x000fea0003800000 */
.L_x_30020:
[----:B------:R-:W0:Y:S02]  /*6450*/  I2F.F64.S64 R22, R22 ;  /* 0x0000001600167312 */ /* 0x000e240000301c00 */
[----:B0-----:R0:W-:Y:S01]  /*6460*/  STG.E.64 desc[UR36][R8.64], R22 ;  /* 0x0000001608007986 */ /* 0x0011e2000c101b24 */
[----:B------:R-:W-:Y:S05]  /*6470*/  BRA `(.L_x_30015) ;  /* 0x0000000800a07947 */ /* 0x000fea0003800000 */
.L_x_30010:
        /* <DEDUP_REMOVED lines=13> */
.L_x_30024:
[----:B------:R-:W0:Y:S01]  /*6550*/  I2F.F64.S64 R4, R22 ;  /* 0x0000001600047312 */ /* 0x000e220000301c00 */
[----:B------:R-:W-:-:S05]  /*6560*/  CS2R R6, SRZ ;  /* 0x0000000000067805 */ /* 0x000fca000001ff00 */
[----:B0-----:R0:W-:Y:S01]  /*6570*/  STG.E.128 desc[UR36][R8.64], R4 ;  /* 0x0000000408007986 */ /* 0x0011e2000c101d24 */
[----:B------:R-:W-:Y:S05]  /*6580*/  BRA `(.L_x_30015) ;  /* 0x00000008005c7947 */ /* 0x000fea0003800000 */
.L_x_30023:
        /* <DEDUP_REMOVED lines=21> */
.L_x_30028:
[----:B------:R-:W-:Y:S05]  /*66e0*/  BSYNC B0 ;  /* 0x0000000000007941 */ /* 0x000fea0003800000 */
.L_x_30027:
[----:B------:R-:W-:-:S05]  /*66f0*/  LOP3.LUT R5, R0, R5, RZ, 0xfc, !PT ;  /* 0x0000000500057212 */ /* 0x000fca00078efcff */
[----:B------:R0:W-:Y:S01]  /*6700*/  STG.E.U8 desc[UR36][R8.64], R5 ;  /* 0x0000000508007986 */ /* 0x0001e2000c101124 */
[----:B------:R-:W-:Y:S05]  /*6710*/  BRA `(.L_x_30015) ;  /* 0x0000000400f87947 */ /* 0x000fea0003800000 */
.L_x_30026:
        /* <DEDUP_REMOVED lines=13> */
.L_x_30030:
[----:B------:R-:W-:Y:S01]  /*67f0*/  IMAD.MOV.U32 R0, RZ, RZ, 0x7f ;  /* 0x0000007fff007424 */ /* 0x000fe200078e00ff */
[----:B------:R-:W-:-:S04]  /*6800*/  ISETP.GT.U32.AND P0, PT, R3, 0x7f800000, PT ;  /* 0x7f8000000300780c */ /* 0x000fc80003f04070 */
[----:B------:R-:W-:-:S09]  /*6810*/  SEL R0, R0, 0x7c, P0 ;  /* 0x0000007c00007807 */ /* 0x000fd20000000000 */
.L_x_30031:
[----:B------:R-:W-:Y:S05]  /*6820*/  BSYNC B0 ;  /* 0x0000000000007941 */ /* 0x000fea0003800000 */
.L_x_30029:
[----:B------:R-:W-:-:S04]  /*6830*/  LOP3.LUT R3, R23, 0x80000000, RZ, 0xc0, !PT ;  /* 0x8000000017037812 */ /* 0x000fc800078ec0ff */
[----:B------:R-:W-:-:S04]  /*6840*/  SHF.R.U32.HI R3, RZ, 0x18, R3 ;  /* 0x00000018ff037819 */ /* 0x000fc80000011603 */
[----:B------:R-:W-:-:S05]  /*6850*/  LOP3.LUT R3, R0, R3, RZ, 0xfc, !PT ;  /* 0x0000000300037212 */ /* 0x000fca00078efcff */
[----:B------:R0:W-:Y:S01]  /*6860*/  STG.E.U8 desc[UR36][R8.64], R3 ;  /* 0x0000000308007986 */ /* 0x0001e2000c101124 */
[----:B------:R-:W-:Y:S05]  /*6870*/  BRA `(.L_x_30015) ;  /* 0x0000000400a07947 */ /* 0x000fea0003800000 */
.L_x_30025:
[----:B------:R-:W0:Y:S02]  /*6880*/  I2F.S64 R0, R22 ;  /* 0x0000001600007312 */ /* 0x000e240000301400 */
[----:B0-----:R-:W-:-:S05]  /*6890*/  F2FP.BF16.F32.PACK_AB R0, RZ, R0 ;  /* 0x00000000ff00723e */ /* 0x001fca00000010ff */
[----:B------:R0:W-:Y:S01]  /*68a0*/  STG.E.U16 desc[UR36][R8.64], R0 ;  /* 0x0000000008007986 */ /* 0x0001e2000c101524 */
[----:B------:R-:W-:Y:S05]  /*68b0*/  BRA `(.L_x_30015) ;  /* 0x0000000400907947 */ /* 0x000fea0003800000 */
.L_x_30022:
        /* <DEDUP_REMOVED lines=10> */
.L_x_30034:
        /* <DEDUP_REMOVED lines=17> */
.L_x_30037:
[----:B------:R-:W-:-:S04]  /*6a70*/  LOP3.LUT R3, R23, 0x80000000, RZ, 0xc0, !PT ;  /* 0x8000000017037812 */ /* 0x000fc800078ec0ff */
[----:B------:R-:W-:-:S04]  /*6a80*/  SHF.R.U32.HI R3, RZ, 0x18, R3 ;  /* 0x00000018ff037819 */ /* 0x000fc80000011603 */
[----:B------:R-:W-:-:S04]  /*6a90*/  LOP3.LUT R0, R0, R3, RZ, 0xfc, !PT ;  /* 0x0000000300007212 */ /* 0x000fc800078efcff */
[----:B------:R-:W-:-:S07]  /*6aa0*/  PRMT R4, R0, 0x7610, R4 ;  /* 0x0000761000047816 */ /* 0x000fce0000000004 */
.L_x_30036:
[----:B------:R-:W-:Y:S05]  /*6ab0*/  BSYNC B0 ;  /* 0x0000000000007941 */ /* 0x000fea0003800000 */
.L_x_30035:
[----:B------:R4:W-:Y:S01]  /*6ac0*/  STG.E.U8 desc[UR36][R8.64], R4 ;  /* 0x0000000408007986 */ /* 0x0009e2000c101124 */
[----:B------:R-:W-:Y:S05]  /*6ad0*/  BRA `(.L_x_30015) ;  /* 0x0000000400087947 */ /* 0x000fea0003800000 */
.L_x_30033:
        /* <DEDUP_REMOVED lines=17> */
.L_x_30040:
[----:B------:R-:W-:-:S04]  /*6bf0*/  LOP3.LUT R3, R23, 0x80000000, RZ, 0xc0, !PT ;  /* 0x8000000017037812 */ /* 0x000fc800078ec0ff */
[----:B------:R-:W-:-:S04]  /*6c00*/  SHF.R.U32.HI R3, RZ, 0x18, R3 ;  /* 0x00000018ff037819 */ /* 0x000fc80000011603 */
[----:B------:R-:W-:-:S04]  /*6c10*/  LOP3.LUT R0, R0, R3, RZ, 0xfc, !PT ;  /* 0x0000000300007212 */ /* 0x000fc800078efcff */
[----:B------:R-:W-:-:S07]  /*6c20*/  PRMT R4, R0, 0x7610, R4 ;  /* 0x0000761000047816 */ /* 0x000fce0000000004 */
.L_x_30039:
[----:B------:R-:W-:Y:S05]  /*6c30*/  BSYNC B0 ;  /* 0x0000000000007941 */ /* 0x000fea0003800000 */
.L_x_30038:
[----:B------:R0:W-:Y:S01]  /*6c40*/  STG.E.U8 desc[UR36][R8.64], R4 ;  /* 0x0000000408007986 */ /* 0x0001e2000c101124 */
[----:B------:R-:W-:Y:S05]  /*6c50*/  BRA `(.L_x_30015) ;  /* 0x0000000000a87947 */ /* 0x000fea0003800000 */
.L_x_30032:
        /* <DEDUP_REMOVED lines=22> */
.L_x_30014:
        /* <DEDUP_REMOVED lines=16> */
.L_x_30043:
[----:B------:R-:W-:Y:S05]  /*6ec0*/  BRA `(.L_x_30015) ;  /* 0x00000000000c7947 */ /* 0x000fea0003800000 */
.L_x_30042:
[----:B------:R3:W-:Y:S01]  /*6ed0*/  STG.E.64 desc[UR36][R8.64], R22 ;  /* 0x0000001608007986 */ /* 0x0007e2000c101b24 */
[----:B------:R-:W-:Y:S05]  /*6ee0*/  BRA `(.L_x_30015) ;  /* 0x0000000000047947 */ /* 0x000fea0003800000 */
.L_x_30041:
[----:B------:R0:W-:Y:S02]  /*6ef0*/  STG.E desc[UR36][R8.64], R22 ;  /* 0x0000001608007986 */ /* 0x0001e4000c101924 */
.L_x_30015:
        /* <DEDUP_REMOVED lines=23> */
.L_x_30047:
[----:B------:R0:W-:Y:S01]  /*7070*/  STG.E.U8 desc[UR36][R8.64], R18 ;  /* 0x0000001208007986 */ /* 0x0001e2000c101124 */
[----:B------:R-:W-:Y:S05]  /*7080*/  BRA `(.L_x_30049) ;  /* 0x0000000c004c7947 */ /* 0x000fea0003800000 */
.L_x_30046:
        /* <DEDUP_REMOVED lines=8> */
.L_x_30051:
[----:B------:R0:W-:Y:S01]  /*7110*/  STG.E desc[UR36][R8.64], R18 ;  /* 0x0000001208007986 */ /* 0x0001e2000c101924 */
[----:B------:R-:W-:Y:S05]  /*7120*/  BRA `(.L_x_30049) ;  /* 0x0000000c00247947 */ /* 0x000fea0003800000 */
.L_x_30050:
[----:B------:R0:W-:Y:S01]  /*7130*/  STG.E.U16 desc[UR36][R8.64], R18 ;  /* 0x0000001208007986 */ /* 0x0001e2000c101524 */
[----:B------:R-:W-:Y:S05]  /*7140*/  BRA `(.L_x_30049) ;  /* 0x0000000c001c7947 */ /* 0x000fea0003800000 */
.L_x_30045:
        /* <DEDUP_REMOVED lines=9> */
.L_x_30053:
[----:B------:R-:W0:Y:S02]  /*71e0*/  I2F.S64 R0, R18 ;  /* 0x0000001200007312 */ /* 0x000e240000301400 */
[----:B0-----:R-:W-:-:S05]  /*71f0*/  F2FP.F16.F32.PACK_AB R0, RZ, R0 ;  /* 0x00000000ff00723e */ /* 0x001fca00000000ff */
[----:B------:R0:W-:Y:S01]  /*7200*/  STG.E.U16 desc[UR36][R8.64], R0 ;  /* 0x0000000008007986 */ /* 0x0001e2000c101524 */
[----:B------:R-:W-:Y:S05]  /*7210*/  BRA `(.L_x_30049) ;  /* 0x0000000800e87947 */ /* 0x000fea0003800000 */
.L_x_30052:
        /* <DEDUP_REMOVED lines=10> */
.L_x_30055:
[----:B------:R-:W0:Y:S02]  /*72c0*/  I2F.S64 R18, R18 ;  /* 0x0000001200127312 */ /* 0x000e240000301400 */
[----:B0-----:R-:W-:-:S04]  /*72d0*/  F2FP.F16.F32.PACK_AB R3, RZ, R18 ;  /* 0x00000012ff03723e */ /* 0x001fc800000000ff */
[----:B------:R-:W-:-:S05]  /*72e0*/  PRMT R3, R3, 0x5410, RZ ;  /* 0x0000541003037816 */ /* 0x000fca00000000ff */
[----:B------:R3:W-:Y:S01]  /*72f0*/  STG.E desc[UR36][R8.64], R3 ;  /* 0x0000000308007986 */ /* 0x0007e2000c101924 */
[----:B------:R-:W-:Y:S05]  /*7300*/  BRA `(.L_x_30049) ;  /* 0x0000000800ac7947 */ /* 0x000fea0003800000 */
.L_x_30054:
[----:B------:R-:W0:Y:S02]  /*7310*/  I2F.F64.S64 R18, R18 ;  /* 0x0000001200127312 */ /* 0x000e240000301c00 */
[----:B0-----:R0:W-:Y:S01]  /*7320*/  STG.E.64 desc[UR36][R8.64], R18 ;  /* 0x0000001208007986 */ /* 0x0011e2000c101b24 */
[----:B------:R-:W-:Y:S05]  /*7330*/  BRA `(.L_x_30049) ;  /* 0x0000000800a07947 */ /* 0x000fea0003800000 */
.L_x_30044:
        /* <DEDUP_REMOVED lines=13> */
.L_x_30058:
[----:B------:R-:W0:Y:S01]  /*7410*/  I2F.F64.S64 R4, R18 ;  /* 0x0000001200047312 */ /* 0x000e220000301c00 */
[----:B------:R-:W-:-:S05]  /*7420*/  CS2R R6, SRZ ;  /* 0x0000000000067805 */ /* 0x000fca000001ff00 */
[----:B0-----:R0:W-:Y:S01]  /*7430*/  STG.E.128 desc[UR36][R8.64], R4 ;  /* 0x0000000408007986 */ /* 0x0011e2000c101d24 */
[----:B------:R-:W-:Y:S05]  /*7440*/  BRA `(.L_x_30049) ;  /* 0x00000008005c7947 */ /* 0x000fea0003800000 */
.L_x_30057:
        /* <DEDUP_REMOVED lines=21> */
.L_x_30062:
[----:B------:R-:W-:Y:S05]  /*75a0*/  BSYNC B0 ;  /* 0x0000000000007941 */ /* 0x000fea0003800000 */
.L_x_30061:
[----:B------:R-:W-:-:S05]  /*75b0*/  LOP3.LUT R5, R0, R5, RZ, 0xfc, !PT ;  /* 0x0000000500057212 */ /* 0x000fca00078efcff */
[----:B------:R0:W-:Y:S01]  /*75c0*/  STG.E.U8 desc[UR36][R8.64], R5 ;  /* 0x0000000508007986 */ /* 0x0001e2000c101124 */
[----:B------:R-:W-:Y:S05]  /*75d0*/  BRA `(.L_x_30049) ;  /* 0x0000000400f87947 */ /* 0x000fea0003800000 */
.L_x_30060:
        /* <DEDUP_REMOVED lines=13> */
.L_x_30064:
[----:B------:R-:W-:Y:S01]  /*76b0*/  IMAD.MOV.U32 R0, RZ, RZ, 0x7f ;  /* 0x0000007fff007424 */ /* 0x000fe200078e00ff */
[----:B------:R-:W-:-:S04]  /*76c0*/  ISETP.GT.U32.AND P0, PT, R3, 0x7f800000, PT ;  /* 0x7f8000000300780c */ /* 0x000fc80003f04070 */
[----:B------:R-:W-:-:S09]  /*76d0*/  SEL R0, R0, 0x7c, P0 ;  /* 0x0000007c00007807 */ /* 0x000fd20000000000 */
.L_x_30065:
[----:B------:R-:W-:Y:S05]  /*76e0*/  BSYNC B0 ;  /* 0x0000000000007941 */ /* 0x000fea0003800000 */
.L_x_30063:
[----:B------:R-:W-:-:S04]  /*76f0*/  LOP3.LUT R3, R19, 0x80000000, RZ, 0xc0, !PT ;  /* 0x8000000013037812 */ /* 0x000fc800078ec0ff */
[----:B------:R-:W-:-:S04]  /*7700*/  SHF.R.U32.HI R3, RZ, 0x18, R3 ;  /* 0x00000018ff037819 */ /* 0x000fc80000011603 */
[----:B------:R-:W-:-:S05]  /*7710*/  LOP3.LUT R3, R0, R3, RZ, 0xfc, !PT ;  /* 0x0000000300037212 */ /* 0x000fca00078efcff */
[----:B------:R0:W-:Y:S01]  /*7720*/  STG.E.U8 desc[UR36][R8.64], R3 ;  /* 0x0000000308007986 */ /* 0x0001e2000c101124 */
[----:B------:R-:W-:Y:S05]  /*7730*/  BRA `(.L_x_30049) ;  /* 0x0000000400a07947 */ /* 0x000fea0003800000 */
.L_x_30059:
[----:B------:R-:W0:Y:S02]  /*7740*/  I2F.S64 R0, R18 ;  /* 0x0000001200007312 */ /* 0x000e240000301400 */
[----:B0-----:R-:W-:-:S05]  /*7750*/  F2FP.BF16.F32.PACK_AB R0, RZ, R0 ;  /* 0x00000000ff00723e */ /* 0x001fca00000010ff */
[----:B------:R0:W-:Y:S01]  /*7760*/  STG.E.U16 desc[UR36][R8.64], R0 ;  /* 0x0000000008007986 */ /* 0x0001e2000c101524 */
[----:B------:R-:W-:Y:S05]  /*7770*/  BRA `(.L_x_30049) ;  /* 0x0000000400907947 */ /* 0x000fea0003800000 */
.L_x_30056:
        /* <DEDUP_REMOVED lines=10> */
.L_x_30068:
        /* <DEDUP_REMOVED lines=17> */
.L_x_30071:
[----:B------:R-:W-:-:S04]  /*7930*/  LOP3.LUT R3, R19, 0x80000000, RZ, 0xc0, !PT ;  /* 0x8000000013037812 */ /* 0x000fc800078ec0ff */
[----:B------:R-:W-:-:S04]  /*7940*/  SHF.R.U32.HI R3, RZ, 0x18, R3 ;  /* 0x00000018ff037819 */ /* 0x000fc80000011603 */
[----:B------:R-:W-:-:S04]  /*7950*/  LOP3.LUT R0, R0, R3, RZ, 0xfc, !PT ;  /* 0x0000000300007212 */ /* 0x000fc800078efcff */
[----:B------:R-:W-:-:S07]  /*7960*/  PRMT R4, R0, 0x7610, R4 ;  /* 0x0000761000047816 */ /* 0x000fce0000000004 */
.L_x_30070:
[----:B------:R-:W-:Y:S05]  /*7970*/  BSYNC B0 ;  /* 0x0000000000007941 */ /* 0x000fea0003800000 */
.L_x_30069:
[----:B------:R0:W-:Y:S01]  /*7980*/  STG.E.U8 desc[UR36][R8.64], R4 ;  /* 0x0000000408007986 */ /* 0x0001e2000c101124 */
[----:B------:R-:W-:Y:S05]  /*7990*/  BRA `(.L_x_30049) ;  /* 0x0000000400087947 */ /* 0x000fea0003800000 */
.L_x_30067:
        /* <DEDUP_REMOVED lines=17> */
.L_x_30074:
[----:B------:R-:W-:-:S04]  /*7ab0*/  LOP3.LUT R3, R19, 0x80000000, RZ, 0xc0, !PT ;  /* 0x8000000013037812 */ /* 0x000fc800078ec0ff */
[----:B------:R-:W-:-:S04]  /*7ac0*/  SHF.R.U32.HI R3, RZ, 0x18, R3 ;  /* 0x00000018ff037819 */ /* 0x000fc80000011603 */
[----:B------:R-:W-:-:S04]  /*7ad0*/  LOP3.LUT R0, R0, R3, RZ, 0xfc, !PT ;  /* 0x0000000300007212 */ /* 0x000fc800078efcff */
[----:B------:R-:W-:-:S07]  /*7ae0*/  PRMT R4, R0, 0x7610, R4 ;  /* 0x0000761000047816 */ /* 0x000fce0000000004 */
.L_x_30073:
[----:B------:R-:W-:Y:S05]  /*7af0*/  BSYNC B0 ;  /* 0x0000000000007941 */ /* 0x000fea0003800000 */
.L_x_30072:
[----:B------:R0:W-:Y:S01]  /*7b00*/  STG.E.U8 desc[UR36][R8.64], R4 ;  /* 0x0000000408007986 */ /* 0x0001e2000c101124 */
[----:B------:R-:W-:Y:S05]  /*7b10*/  BRA `(.L_x_30049) ;  /* 0x0000000000a87947 */ /* 0x000fea0003800000 */
.L_x_30066:
        /* <DEDUP_REMOVED lines=22> */
.L_x_30048:
        /* <DEDUP_REMOVED lines=16> */
.L_x_30077:
[----:B------:R-:W-:Y:S05]  /*7d80*/  BRA `(.L_x_30049) ;  /* 0x00000000000c7947 */ /* 0x000fea0003800000 */
.L_x_30076:
[----:B------:R0:W-:Y:S01]  /*7d90*/  STG.E.64 desc[UR36][R8.64], R18 ;  /* 0x0000001208007986 */ /* 0x0001e2000c101b24 */
[----:B------:R-:W-:Y:S05]  /*7da0*/  BRA `(.L_x_30049) ;  /* 0x0000000000047947 */ /* 0x000fea0003800000 */
.L_x_30075:
[----:B------:R0:W-:Y:S02]  /*7db0*/  STG.E desc[UR36][R8.64], R18 ;  /* 0x0000001208007986 */ /* 0x0001e4000c101924 */
.L_x_30049:
[----:B------:R-:W-:-:S07]  /*7dc0*/  VIADD R2, R2, 0x80 ;  /* 0x0000008002027836 */ /* 0x000fce0000000000 */
.L_x_30009:
[----:B------:R-:W-:Y:S05]  /*7dd0*/  BSYNC B6 ;  /* 0x0000000000067941 */ /* 0x000fea0003800000 */
.L_x_30008:
[----:B------:R-:W-:-:S13]  /*7de0*/  ISETP.GE.AND P0, PT, R2, R27, PT ;  /* 0x0000001b0200720c */ /* 0x000fda0003f06270 */
[----:B------:R-:W-:Y:S05]  /*7df0*/  @P0 EXIT ;  /* 0x000000000000094d */ /* 0x000fea0003800000 */
[----:B0-2-4-:R-:W0:Y:S01]  /*7e00*/  LDC.64 R4, c[0x0][0x228] ;  /* 0x00008a00ff047b82 */ /* 0x015e220000000a00 */
        /* <DEDUP_REMOVED lines=18> */
.L_x_30081:
[----:B------:R-:W-:Y:S01]  /*7f30*/  STG.E.U8 desc[UR36][R2.64], R16 ;  /* 0x0000001002007986 */ /* 0x000fe2000c101124 */
[----:B------:R-:W-:Y:S05]  /*7f40*/  EXIT ;  /* 0x000000000000794d */ /* 0x000fea0003800000 */
.L_x_30080:
        /* <DEDUP_REMOVED lines=8> */
.L_x_30084:
[----:B------:R-:W-:Y:S01]  /*7fd0*/  STG.E desc[UR36][R2.64], R16 ;  /* 0x0000001002007986 */ /* 0x000fe2000c101924 */
[----:B------:R-:W-:Y:S05]  /*7fe0*/  EXIT ;  /* 0x000000000000794d */ /* 0x000fea0003800000 */
.L_x_30083:
[----:B------:R-:W-:Y:S01]  /*7ff0*/  STG.E.U16 desc[UR36][R2.64], R16 ;  /* 0x0000001002007986 */ /* 0x000fe2000c101524 */
[----:B------:R-:W-:Y:S05]  /*8000*/  EXIT ;  /* 0x000000000000794d */ /* 0x000fea0003800000 */
.L_x_30079:
        /* <DEDUP_REMOVED lines=9> */
.L_x_30086:
[----:B------:R-:W0:Y:S02]  /*80a0*/  I2F.S64 R0, R16 ;  /* 0x0000001000007312 */ /* 0x000e240000301400 */
[----:B0-----:R-:W-:-:S05]  /*80b0*/  F2FP.F16.F32.PACK_AB R0, RZ, R0 ;  /* 0x00000000ff00723e */ /* 0x001fca00000000ff */
[----:B------:R-:W-:Y:S01]  /*80c0*/  STG.E.U16 desc[UR36][R2.64], R0 ;  /* 0x0000000002007986 */ /* 0x000fe2000c101524 */
[----:B------:R-:W-:Y:S05]  /*80d0*/  EXIT ;  /* 0x000000000000794d */ /* 0x000fea0003800000 */
.L_x_30085:
        /* <DEDUP_REMOVED lines=10> */
.L_x_30088:
[----:B------:R-:W0:Y:S02]  /*8180*/  I2F.S64 R16, R16 ;  /* 0x0000001000107312 */ /* 0x000e240000301400 */
[----:B0-----:R-:W-:-:S04]  /*8190*/  F2FP.F16.F32.PACK_AB R5, RZ, R16 ;  /* 0x00000010ff05723e */ /* 0x001fc800000000ff */
[----:B------:R-:W-:-:S05]  /*81a0*/  PRMT R5, R5, 0x5410, RZ ;  /* 0x0000541005057816 */ /* 0x000fca00000000ff */
[----:B------:R-:W-:Y:S01]  /*81b0*/  STG.E desc[UR36][R2.64], R5 ;  /* 0x0000000502007986 */ /* 0x000fe2000c101924 */
[----:B------:R-:W-:Y:S05]  /*81c0*/  EXIT ;  /* 0x000000000000794d */ /* 0x000fea0003800000 */
.L_x_30087:
[----:B------:R-:W0:Y:S02]  /*81d0*/  I2F.F64.S64 R16, R16 ;  /* 0x0000001000107312 */ /* 0x000e240000301c00 */
[----:B0-----:R-:W-:Y:S01]  /*81e0*/  STG.E.64 desc[UR36][R2.64], R16 ;  /* 0x0000001002007986 */ /* 0x001fe2000c101b24 */
[----:B------:R-:W-:Y:S05]  /*81f0*/  EXIT ;  /* 0x000000000000794d */ /* 0x000fea0003800000 */
.L_x_30078:
        /* <DEDUP_REMOVED lines=13> */
.L_x_30091:
[----:B------:R-:W0:Y:S01]  /*82d0*/  I2F.F64.S64 R16, R16 ;  /* 0x0000001000107312 */ /* 0x000e220000301c00 */
[----:B------:R-:W-:-:S05]  /*82e0*/  CS2R R18, SRZ ;  /* 0x0000000000127805 */ /* 0x000fca000001ff00 */
[----:B0-----:R-:W-:Y:S01]  /*82f0*/  STG.E.128 desc[UR36][R2.64], R16 ;  /* 0x0000001002007986 */ /* 0x001fe2000c101d24 */
[----:B------:R-:W-:Y:S05]  /*8300*/  EXIT ;  /* 0x000000000000794d */ /* 0x000fea0003800000 */
.L_x_30090:
        /* <DEDUP_REMOVED lines=21> */
.L_x_30095:
[----:B------:R-:W-:Y:S05]  /*8460*/  BSYNC B0 ;  /* 0x0000000000007941 */ /* 0x000fea0003800000 */
.L_x_30094:
[----:B------:R-:W-:-:S05]  /*8470*/  LOP3.LUT R5, R0, R5, RZ, 0xfc, !PT ;  /* 0x0000000500057212 */ /* 0x000fca00078efcff */
[----:B------:R-:W-:Y:S01]  /*8480*/  STG.E.U8 desc[UR36][R2.64], R5 ;  /* 0x0000000502007986 */ /* 0x000fe2000c101124 */
[----:B------:R-:W-:Y:S05]  /*8490*/  EXIT ;  /* 0x000000000000794d */ /* 0x000fea0003800000 */
.L_x_30093:
        /* <DEDUP_REMOVED lines=13> */
.L_x_30097:
[----:B------:R-:W-:Y:S01]  /*8570*/  IMAD.MOV.U32 R0, RZ, RZ, 0x7f ;  /* 0x0000007fff007424 */ /* 0x000fe200078e00ff */
[----:B------:R-:W-:-:S04]  /*8580*/  ISETP.GT.U32.AND P0, PT, R4, 0x7f800000, PT ;  /* 0x7f8000000400780c */ /* 0x000fc80003f04070 */
[----:B------:R-:W-:-:S09]  /*8590*/  SEL R0, R0, 0x7c, P0 ;  /* 0x0000007c00007807 */ /* 0x000fd20000000000 */
.L_x_30098:
[----:B------:R-:W-:Y:S05]  /*85a0*/  BSYNC B0 ;  /* 0x0000000000007941 */ /* 0x000fea0003800000 */
.L_x_30096:
[----:B------:R-:W-:-:S04]  /*85b0*/  LOP3.LUT R4, R17, 0x80000000, RZ, 0xc0, !PT ;  /* 0x8000000011047812 */ /* 0x000fc800078ec0ff */
[----:B------:R-:W-:-:S04]  /*85c0*/  SHF.R.U32.HI R5, RZ, 0x18, R4 ;  /* 0x00000018ff057819 */ /* 0x000fc80000011604 */
[----:B------:R-:W-:-:S05]  /*85d0*/  LOP3.LUT R5, R0, R5, RZ, 0xfc, !PT ;  /* 0x0000000500057212 */ /* 0x000fca00078efcff */
[----:B------:R-:W-:Y:S01]  /*85e0*/  STG.E.U8 desc[UR36][R2.64], R5 ;  /* 0x0000000502007986 */ /* 0x000fe2000c101124 */
[----:B------:R-:W-:Y:S05]  /*85f0*/  EXIT ;  /* 0x000000000000794d */ /* 0x000fea0003800000 */
.L_x_30092:
[----:B------:R-:W0:Y:S02]  /*8600*/  I2F.S64 R0, R16 ;  /* 0x0000001000007312 */ /* 0x000e240000301400 */
[----:B0-----:R-:W-:-:S05]  /*8610*/  F2FP.BF16.F32.PACK_AB R0, RZ, R0 ;  /* 0x00000000ff00723e */ /* 0x001fca00000010ff */
[----:B------:R-:W-:Y:S01]  /*8620*/  STG.E.U16 desc[UR36][R2.64], R0 ;  /* 0x0000000002007986 */ /* 0x000fe2000c101524 */
[----:B------:R-:W-:Y:S05]  /*8630*/  EXIT ;  /* 0x000000000000794d */ /* 0x000fea0003800000 */
.L_x_30089:
        /* <DEDUP_REMOVED lines=10> */
.L_x_30101:
        /* <DEDUP_REMOVED lines=17> */
.L_x_30104:
[----:B------:R-:W-:-:S04]  /*87f0*/  LOP3.LUT R0, R17, 0x80000000, RZ, 0xc0, !PT ;  /* 0x8000000011007812 */ /* 0x000fc800078ec0ff */
[----:B------:R-:W-:-:S04]  /*8800*/  SHF.R.U32.HI R5, RZ, 0x18, R0 ;  /* 0x00000018ff057819 */ /* 0x000fc80000011600 */
[----:B------:R-:W-:-:S04]  /*8810*/  LOP3.LUT R4, R4, R5, RZ, 0xfc, !PT ;  /* 0x0000000504047212 */ /* 0x000fc800078efcff */
[----:B------:R-:W-:-:S07]  /*8820*/  PRMT R0, R4, 0x7610, R0 ;  /* 0x0000761004007816 */ /* 0x000fce0000000000 */
.L_x_30103:
[----:B------:R-:W-:Y:S05]  /*8830*/  BSYNC B0 ;  /* 0x0000000000007941 */ /* 0x000fea0003800000 */
.L_x_30102:
[----:B------:R-:W-:Y:S01]  /*8840*/  STG.E.U8 desc[UR36][R2.64], R0 ;  /* 0x0000000002007986 */ /* 0x000fe2000c101124 */
[----:B------:R-:W-:Y:S05]  /*8850*/  EXIT ;  /* 0x000000000000794d */ /* 0x000fea0003800000 */
.L_x_30100:
        /* <DEDUP_REMOVED lines=17> */
.L_x_30107:
[----:B------:R-:W-:-:S04]  /*8970*/  LOP3.LUT R0, R17, 0x80000000, RZ, 0xc0, !PT ;  /* 0x8000000011007812 */ /* 0x000fc800078ec0ff */
[----:B------:R-:W-:-:S04]  /*8980*/  SHF.R.U32.HI R5, RZ, 0x18, R0 ;  /* 0x00000018ff057819 */ /* 0x000fc80000011600 */
[----:B------:R-:W-:-:S04]  /*8990*/  LOP3.LUT R4, R4, R5, RZ, 0xfc, !PT ;  /* 0x0000000504047212 */ /* 0x000fc800078efcff */
[----:B------:R-:W-:-:S07]  /*89a0*/  PRMT R0, R4, 0x7610, R0 ;  /* 0x0000761004007816 */ /* 0x000fce0000000000 */
.L_x_30106:
[----:B------:R-:W-:Y:S05]  /*89b0*/  BSYNC B0 ;  /* 0x0000000000007941 */ /* 0x000fea0003800000 */
.L_x_30105:
[----:B------:R-:W-:Y:S01]  /*89c0*/  STG.E.U8 desc[UR36][R2.64], R0 ;  /* 0x0000000002007986 */ /* 0x000fe2000c101124 */
[----:B------:R-:W-:Y:S05]  /*89d0*/  EXIT ;  /* 0x000000000000794d */ /* 0x000fea0003800000 */
.L_x_30099:
        /* <DEDUP_REMOVED lines=22> */
.L_x_30082:
        /* <DEDUP_REMOVED lines=16> */
.L_x_30110:
[----:B------:R-:W-:Y:S05]  /*8c40*/  EXIT ;  /* 0x000000000000794d */ /* 0x000fea0003800000 */
.L_x_30109:
[----:B------:R-:W-:Y:S01]  /*8c50*/  STG.E.64 desc[UR36][R2.64], R16 ;  /* 0x0000001002007986 */ /* 0x000fe2000c101b24 */
[----:B------:R-:W-:Y:S05]  /*8c60*/  EXIT ;  /* 0x000000000000794d */ /* 0x000fea0003800000 */
.L_x_30108:
[----:B------:R-:W-:Y:S01]  /*8c70*/  STG.E desc[UR36][R2.64], R16 ;  /* 0x0000001002007986 */ /* 0x000fe2000c101924 */
[----:B------:R-:W-:Y:S05]  /*8c80*/  EXIT ;  /* 0x000000000000794d */ /* 0x000fea0003800000 */
        .weak           $__internal_51_$__cuda_sm20_div_s64
        .type           $__internal_51_$__cuda_sm20_div_s64,@function
        .size           $__internal_51_$__cuda_sm20_div_s64,($__internal_52_$__cuda_sm20_rem_s64 - $__internal_51_$__cuda_sm20_div_s64)
$__internal_51_$__cuda_sm20_div_s64:
[-C--:B------:R-:W-:Y:S02]  /*8c90*/  IADD3 R6, P1, RZ, -R3.reuse, RZ ;  /* 0x80000003ff067210 */ /* 0x080fe40007f3e0ff */
[----:B------:R-:W-:Y:S02]  /*8ca0*/  ISETP.GE.AND P0, PT, R0, RZ, PT ;  /* 0x000000ff0000720c */ /* 0x000fe40003f06270 */
[----:B------:R-:W-:Y:S01]  /*8cb0*/  ISETP.GE.AND P6, PT, R20, RZ, PT ;  /* 0x000000ff1400720c */ /* 0x000fe20003fc6270 */
        /* <DEDUP_REMOVED lines=24> */
[----:B------:R-:W-:Y:S01]  /*8e40*/  IADD3 R14, P1, RZ, -R28, RZ ;  /* 0x8000001cff0e7210 */ /* 0x000fe20007f3e0ff */
[----:B------:R-:W-:Y:S02]  /*8e50*/  IMAD R8, R13, R6, R10 ;  /* 0x000000060d087224 */ /* 0x000fe400078e020a */
[----:B------:R-:W-:-:S04]  /*8e60*/  IMAD.HI.U32 R10, R11, R9, RZ ;  /* 0x000000090b0a7227 */ /* 0x000fc800078e00ff */
[----:B------:R-:W-:-:S04]  /*8e70*/  IMAD.X R8, RZ, RZ, ~R8, P0 ;  /* 0x000000ffff087224 */ /* 0x000fc800000e0e08 */
[----:B------:R-:W-:-:S04]  /*8e80*/  IMAD.WIDE.U32 R10, P0, R11, R8, R10 ;  /* 0x000000080b0a7225 */ /* 0x000fc8000780000a */
[----:B------:R-:W-:Y:S01]  /*8e90*/  IMAD.HI.U32 R11, P2, R13, R9, R10 ;  /* 0x000000090d0b7227 */ /* 0x000fe2000784000a */
[----:B------:R-:W-:-:S03]  /*8ea0*/  SEL R10, R14, R28, !P6 ;  /* 0x0000001c0e0a7207 */ /* 0x000fc60007000000 */
        /* <DEDUP_REMOVED lines=28> */
[----:B------:R-:W-:Y:S01]  /*9070*/  SEL R9, R9, R13, P1 ;  /* 0x0000000d09097207 */ /* 0x000fe20000800000 */
[----:B------:R-:W-:Y:S01]  /*9080*/  IMAD.MOV.U32 R13, RZ, RZ, 0x0 ;  /* 0x00000000ff0d7424 */ /* 0x000fe200078e00ff */
[----:B------:R-:W-:Y:S02]  /*9090*/  SEL R10, R10, R11, P1 ;  /* 0x0000000b0a0a7207 */ /* 0x000fe40000800000 */
[----:B------:R-:W-:Y:S02]  /*90a0*/  ISETP.GE.U32.AND P0, PT, R15, R6, PT ;  /* 0x000000060f00720c */ /* 0x000fe40003f06070 */
[----:B------:R-:W-:Y:S02]  /*90b0*/  SEL R8, R8, R14, P1 ;  /* 0x0000000e08087207 */ /* 0x000fe40000800000 */
[----:B------:R-:W-:-:S02]  /*90c0*/  IADD3 R6, P1, R9, 0x1, RZ ;  /* 0x0000000109067810 */ /* 0x000fc40007f3e0ff */
[----:B------:R-:W-:-:S03]  /*90d0*/  ISETP.GE.U32.AND.EX P0, PT, R10, R7, PT, P0 ;  /* 0x000000070a00720c */ /* 0x000fc60003f06100 */
[----:B------:R-:W-:Y:S01]  /*90e0*/  IMAD.X R7, RZ, RZ, R8, P1 ;  /* 0x000000ffff077224 */ /* 0x000fe200008e0608 */
[----:B------:R-:W-:Y:S02]  /*90f0*/  SEL R6, R6, R9, P0 ;  /* 0x0000000906067207 */ /* 0x000fe40000000000 */
[C---:B------:R-:W-:Y:S02]  /*9100*/  LOP3.LUT R9, R0.reuse, R20, RZ, 0x3c, !PT ;  /* 0x0000001400097212 */ /* 0x040fe400078e3cff */
[----:B------:R-:W-:Y:S02]  /*9110*/  SEL R7, R7, R8, P0 ;  /* 0x0000000807077207 */ /* 0x000fe40000000000 */
[----:B------:R-:W-:Y:S02]  /*9120*/  IADD3 R8, P0, RZ, -R6, RZ ;  /* 0x80000006ff087210 */ /* 0x000fe40007f1e0ff */
[----:B------:R-:W-:Y:S02]  /*9130*/  ISETP.NE.U32.AND P1, PT, R3, RZ, PT ;  /* 0x000000ff0300720c */ /* 0x000fe40003f25070 */
[----:B------:R-:W-:Y:S01]  /*9140*/  ISETP.GE.AND P2, PT, R9, RZ, PT ;  /* 0x000000ff0900720c */ /* 0x000fe20003f46270 */
[----:B------:R-:W-:Y:S01]  /*9150*/  IMAD.X R3, RZ, RZ, ~R7, P0 ;  /* 0x000000ffff037224 */ /* 0x000fe200000e0e07 */
[----:B------:R-:W-:-:S02]  /*9160*/  ISETP.NE.AND.EX P1, PT, R0, RZ, PT, P1 ;  /* 0x000000ff0000720c */ /* 0x000fc40003f25310 */
[----:B------:R-:W-:Y:S02]  /*9170*/  SEL R8, R8, R6, !P2 ;  /* 0x0000000608087207 */ /* 0x000fe40005000000 */
[----:B------:R-:W-:Y:S02]  /*9180*/  SEL R0, R3, R7, !P2 ;  /* 0x0000000703007207 */ /* 0x000fe40005000000 */
[----:B------:R-:W-:Y:S02]  /*9190*/  SEL R3, R8, 0xffffffff, P1 ;  /* 0xffffffff08037807 */ /* 0x000fe40000800000 */
[----:B------:R-:W-:Y:S01]  /*91a0*/  SEL R0, R0, 0xffffffff, P1 ;  /* 0xffffffff00007807 */ /* 0x000fe20000800000 */
[----:B------:R-:W-:Y:S06]  /*91b0*/  RET.REL.NODEC R12 `(_ZN2at6native27unrolled_elementwise_kernelINS0_13AUnaryFunctorIlllZZZNS0_15binary_internal21div_floor_kernel_cudaERNS_18TensorIteratorBaseEENKUlvE_clEvENKUlvE2_clEvEUlllE_EESt5arrayIPcLm2EELi4E23TrivialOffsetCalculatorILi1EjESE_NS0_6memory12LoadWithCastILi1EEENSF_13StoreWithCastILi1EEEEEviT_T0_T2_T3_T4_T5_) ;  /* 0xffffff6c0c907950 */ /* 0x000fec0003c3ffff */
        .weak           $__internal_52_$__cuda_sm20_rem_s64
        .type           $__internal_52_$__cuda_sm20_rem_s64,@function
        .size           $__internal_52_$__cuda_sm20_rem_s64,(.L_x_37730 - $__internal_52_$__cuda_sm20_rem_s64)
$__internal_52_$__cuda_sm20_rem_s64:
[----:B------:R-:W-:Y:S01]  /*91c0*/  IADD3 R6, P1, RZ, -R0, RZ ;  /* 0x80000000ff067210 */ /* 0x000fe20007f3e0ff */
[----:B------:R-:W0:Y:S01]  /*91d0*/  LDC R15, c[0x0][0x220] ;  /* 0x00008800ff0f7b82 */ /* 0x000e220000000800 */
[----:B------:R-:W-:-:S03]  /*91e0*/  ISETP.GE.AND P0, PT, R3, RZ, PT ;  /* 0x000000ff0300720c */ /* 0x000fc60003f06270 */
[----:B------:R-:W-:Y:S01]  /*91f0*/  IMAD.X R7, RZ, RZ, ~R3, P1 ;  /* 0x000000ffff077224 */ /* 0x000fe200008e0e03 */
[----:B------:R-:W-:-:S04]  /*9200*/  SEL R6, R6, R0, !P0 ;  /* 0x0000000006067207 */ /* 0x000fc80004000000 */
[----:B------:R-:W-:-:S04]  /*9210*/  SEL R7, R7, R3, !P0 ;  /* 0x0000000307077207 */ /* 0x000fc80004000000 */
[----:B------:R-:W1:Y:S01]  /*9220*/  I2F.U64.RP R8, R6 ;  /* 0x0000000600087312 */ /* 0x000e620000309000 */
[----:B0-----:R-:W-:-:S07]  /*9230*/  IADD3 R15, P4, RZ, -R15, RZ ;  /* 0x8000000fff0f7210 */ /* 0x001fce0007f9e0ff */
[----:B-1----:R-:W0:Y:S02]  /*9240*/  MUFU.RCP R8, R8 ;  /* 0x0000000800087308 */ /* 0x002e240000001000 */
        /* <DEDUP_REMOVED lines=10> */
[----:B------:R-:W-:-:S04]  /*92f0*/  IMAD.HI.U32 R10, P1, R9, R13, R10 ;  /* 0x0000000d090a7227 */ /* 0x000fc8000782000a */
[CC--:B------:R-:W-:Y:S02]  /*9300*/  IMAD R11, R9.reuse, R12.reuse, RZ ;  /* 0x0000000c090b7224 */ /* 0x0c0fe400078e02ff */
[----:B------:R-:W-:-:S03]  /*9310*/  IMAD.HI.U32 R12, R9, R12, RZ ;  /* 0x0000000c090c7227 */ /* 0x000fc600078e00ff */
[----:B------:R-:W-:Y:S01]  /*9320*/  IADD3 R11, P2, R11, R10, RZ ;  /* 0x0000000a0b0b7210 */ /* 0x000fe20007f5e0ff */
[----:B------:R-:W-:-:S04]  /*9330*/  IMAD.X R12, R12, 0x1, R9, P0 ;  /* 0x000000010c0c7824 */ /* 0x000fc800000e0609 */
[----:B------:R-:W-:Y:S01]  /*9340*/  IMAD.WIDE.U32 R8, R11, R6, RZ ;  /* 0x000000060b087225 */ /* 0x000fe200078e00ff */
[----:B------:R-:W-:Y:S02]  /*9350*/  IADD3.X R12, RZ, RZ, R12, P2, P1 ;  /* 0x000000ffff0c7210 */ /* 0x000fe400017e240c */
[----:B------:R-:W-:Y:S01]  /*9360*/  ISETP.GE.AND P1, PT, R21, RZ, PT ;  /* 0x000000ff1500720c */ /* 0x000fe20003f26270 */
[----:B------:R-:W-:Y:S01]  /*9370*/  IMAD R10, R11, R7, R9 ;  /* 0x000000070b0a7224 */ /* 0x000fe200078e0209 */
[----:B------:R-:W-:-:S03]  /*9380*/  IADD3 R9, P0, RZ, -R8, RZ ;  /* 0x80000008ff097210 */ /* 0x000fc60007f1e0ff */
[----:B------:R-:W-:Y:S02]  /*9390*/  IMAD R8, R12, R6, R10 ;  /* 0x000000060c087224 */ /* 0x000fe400078e020a */
[----:B------:R-:W-:-:S04]  /*93a0*/  IMAD.HI.U32 R10, R11, R9, RZ ;  /* 0x000000090b0a7227 */ /* 0x000fc800078e00ff */
[----:B------:R-:W-:-:S04]  /*93b0*/  IMAD.X R8, RZ, RZ, ~R8, P0 ;  /* 0x000000ffff087224 */ /* 0x000fc800000e0e08 */
[----:B------:R-:W-:-:S04]  /*93c0*/  IMAD.WIDE.U32 R10, P0, R11, R8, R10 ;  /* 0x000000080b0a7225 */ /* 0x000fc8000780000a */
[CC--:B------:R-:W-:Y:S02]  /*93d0*/  IMAD R13, R12.reuse, R8.reuse, RZ ;  /* 0x000000080c0d7224 */ /* 0x0c0fe400078e02ff */
[C---:B------:R-:W-:Y:S02]  /*93e0*/  IMAD.HI.U32 R11, P2, R12.reuse, R9, R10 ;  /* 0x000000090c0b7227 */ /* 0x040fe4000784000a */
[----:B------:R-:W0:Y:S02]  /*93f0*/  LDC R10, c[0x0][0x220] ;  /* 0x00008800ff0a7b82 */ /* 0x000e240000000800 */
[----:B------:R-:W-:Y:S01]  /*9400*/  IMAD.HI.U32 R8, R12, R8, RZ ;  /* 0x000000080c087227 */ /* 0x000fe200078e00ff */
[----:B------:R-:W-:-:S03]  /*9410*/  IADD3 R13, P3, R13, R11, RZ ;  /* 0x0000000b0d0d7210 */ /* 0x000fc60007f7e0ff */
[----:B------:R-:W-:Y:S02]  /*9420*/  IMAD.X R11, RZ, RZ, ~R21, P4 ;  /* 0x000000ffff0b7224 */ /* 0x000fe400020e0e15 */
[----:B------:R-:W-:Y:S02]  /*9430*/  IMAD.X R12, R8, 0x1, R12, P0 ;  /* 0x00000001080c7824 */ /* 0x000fe400000e060c */
[----:B------:R-:W-:Y:S01]  /*9440*/  IMAD.MOV.U32 R9, RZ, RZ, RZ ;  /* 0x000000ffff097224 */ /* 0x000fe200078e00ff */
[----:B------:R-:W-:Y:S02]  /*9450*/  SEL R11, R11, R21, !P1 ;  /* 0x000000150b0b7207 */ /* 0x000fe40004800000 */
[----:B------:R-:W-:Y:S02]  /*9460*/  IADD3.X R12, RZ, RZ, R12, P3, P2 ;  /* 0x000000ffff0c7210 */ /* 0x000fe40001fe440c */
[----:B0-----:R-:W-:Y:S01]  /*9470*/  SEL R10, R15, R10, !P1 ;  /* 0x0000000a0f0a7207 */ /* 0x001fe20004800000 */
[----:B------:R-:W-:-:S04]  /*9480*/  IMAD.MOV.U32 R15, RZ, RZ, 0x0 ;  /* 0x00000000ff0f7424 */ /* 0x000fc800078e00ff */
[----:B------:R-:W-:-:S04]  /*9490*/  IMAD.HI.U32 R8, R13, R10, RZ ;  /* 0x0000000a0d087227 */ /* 0x000fc800078e00ff */
        /* <DEDUP_REMOVED lines=28> */
[----:B------:R-:W-:-:S04]  /*9660*/  ISETP.NE.AND.EX P0, PT, R3, RZ, PT, P0 ;  /* 0x000000ff0300720c */ /* 0x000fc80003f05300 */
[----:B------:R-:W-:Y:S02]  /*9670*/  SEL R3, R0, R7, !P1 ;  /* 0x0000000700037207 */ /* 0x000fe40004800000 */
[----:B------:R-:W-:Y:S02]  /*9680*/  SEL R0, R8, 0xffffffff, P0 ;  /* 0xffffffff08007807 */ /* 0x000fe40000000000 */
[----:B------:R-:W-:Y:S01]  /*9690*/  SEL R3, R3, 0xffffffff, P0 ;  /* 0xffffffff03037807 */ /* 0x000fe20000000000 */
[----:B------:R-:W-:Y:S06]  /*96a0*/  RET.REL.NODEC R14 `(_ZN2at6native27unrolled_elementwise_kernelINS0_13AUnaryFunctorIlllZZZNS0_15binary_internal21div_floor_kernel_cudaERNS_18TensorIteratorBaseEENKUlvE_clEvENKUlvE2_clEvEUlllE_EESt5arrayIPcLm2EELi4E23TrivialOffsetCalculatorILi1EjESE_NS0_6memory12LoadWithCastILi1EEENSF_13StoreWithCastILi1EEEEEviT_T0_T2_T3_T4_T5_) ;  /* 0xffffff680e547950 */ /* 0x000fec0003c3ffff */
.L_x_30111:
        /* <DEDUP_REMOVED lines=13> */
.L_x_37730:


//--------------------- .text._ZN2at6native18elementwise_kernelILi128ELi2EZNS0_22gpu_kernel_impl_nocastINS0_13AUnaryFunctorIlllZZZNS0_15binary_internal21div_floor_kernel_cudaERNS_18TensorIteratorBaseEENKUlvE_clEvENKUlvE2_clEvEUlllE_EEEEvS6_RKT_EUliE_EEviT1_ --------------------------
	.section	.text._ZN2at6native18elementwise_kernelILi128ELi2EZNS0_22gpu_kernel_impl_nocastINS0_13AUnaryFunctorIlllZZZNS0_15binary_internal21div_floor_kernel_cudaERNS_18TensorIteratorBaseEENKUlvE_clEvENKUlvE2_clEvEUlllE_EEEEvS6_RKT_EUliE_EEviT1_,"ax",@progbits
	.align	128
        .global         _ZN2at6native18elementwise_kernelILi128ELi2EZNS0_22gpu_kernel_impl_nocastINS0_13AUnaryFunctorIlllZZZNS0_15binary_internal21div_floor_kernel_cudaERNS_18TensorIteratorBaseEENKUlvE_clEvENKUlvE2_clEvEUlllE_EEEEvS6_RKT_EUliE_EEviT1_
        .type           _ZN2at6native18elementwise_kernelILi128ELi2EZNS0_22gpu_kernel_impl_nocastINS0_13AUnaryFunctorIlllZZZNS0_15binary_internal21div_floor_kernel_cudaERNS_18TensorIteratorBaseEENKUlvE_clEvENKUlvE2_clEvEUlllE_EEEEvS6_RKT_EUliE_EEviT1_,@function
        .size           _ZN2at6native18elementwise_kernelILi128ELi2EZNS0_22gpu_kernel_impl_nocastINS0_13AUnaryFunctorIlllZZZNS0_15binary_internal21div_floor_kernel_cudaERNS_18TensorIteratorBaseEENKUlvE_clEvENKUlvE2_clEvEUlllE_EEEEvS6_RKT_EUliE_EEviT1_,(.L_x_37732 - _ZN2at6native18elementwise_kernelILi128ELi2EZNS0_22gpu_kernel_impl_nocastINS0_13AUnaryFunctorIlllZZZNS0_15binary_internal21div_floor_kernel_cudaERNS_18TensorIteratorBaseEENKUlvE_clEvENKUlvE2_clEvEUlllE_EEEEvS6_RKT_EUliE_EEviT1_)
        .other          _ZN2at6native18elementwise_kernelILi128ELi2EZNS0_22gpu_kernel_impl_nocastINS0_13AUnaryFunctorIlllZZZNS0_15binary_internal21div_floor_kernel_cudaERNS_18TensorIteratorBaseEENKUlvE_clEvENKUlvE2_clEvEUlllE_EEEEvS6_RKT_EUliE_EEviT1_,@"STO_CUDA_ENTRY STV_DEFAULT"
_ZN2at6native18elementwise_kernelILi128ELi2EZNS0_22gpu_kernel_impl_nocastINS0_13AUnaryFunctorIlllZZZNS0_15binary_internal21div_floor_kernel_cudaERNS_18TensorIteratorBaseEENKUlvE_clEvENKUlvE2_clEvEUlllE_EEEEvS6_RKT_EUliE_EEviT1_:
.text._ZN2at6native18elementwise_kernelILi128ELi2EZNS0_22gpu_kernel_impl_nocastINS0_13AUnaryFunctorIlllZZZNS0_15binary_internal21div_floor_kernel_cudaERNS_18TensorIteratorBaseEENKUlvE_clEvENKUlvE2_clEvEUlllE_EEEEvS6_RKT_EUliE_EEviT1_:
        /* <DEDUP_REMOVED lines=11> */
[----:B------:R-:W-:Y:S01]  /*00b0*/  HFMA2.MMA R3, -RZ, RZ, 0, 0 ;  /* 0x00000000ff037435 */ /* 0x000fe200000001ff */
[----:B------:R-:W-:Y:S01]  /*00c0*/  IMAD.MOV.U32 R0, RZ, RZ, RZ ;  /* 0x000000ffff007224 */ /* 0x000fe200078e00ff */
        /* <DEDUP_REMOVED lines=286> */
[----:B------:R-:W-:Y:S01]  /*12b0*/  ULDC.64 UR4, c[0x0][0x400] ;  /* 0x0001000000047ab9 */ /* 0x000fe20000000a00 */
[----:B------:R-:W-:-:S03]  /*12c0*/  @P0 MOV R10, RZ ;  /* 0x000000ff000a0202 */ /* 0x000fc60000000f00 */
[----:B------:R-:W1:Y:S01]  /*12d0*/  @P0 LDC R15, c[0x0][0x33c] ;  /* 0x0000cf00ff0f0b82 */ /* 0x000e620000000800 */
[----:B------:R-:W-:-:S04]  /*12e0*/  IMAD.MOV R4, RZ, RZ, -R11 ;  /* 0x000000ffff047224 */ /* 0x000fc800078e0a0b */
[----:B------:R-:W-:-:S03]  /*12f0*/  IMAD R4, R4, UR10, R5 ;  /* 0x0000000a04047c24 */ /* 0x000fc6000f8e0205 */
        /* <DEDUP_REMOVED lines=9> */
.L_x_30114:
        /* <DEDUP_REMOVED lines=9> */
[----:B------:R-:W-:-:S03]  /*1420*/  ISETP.NE.U32.AND P1, PT, R0, RZ, PT ;  /* 0x000000ff0000720c */ /* 0x000fc60003f25070 */
[----:B------:R-:W-:-:S10]  /*1430*/  IMAD.X R3, RZ, RZ, UR5, P0 ;  /* 0x00000005ff037e24 */ /* 0x000fd400080e06ff */
[----:B------:R-:W-:Y:S05]  /*1440*/  @!P1 BRA `(.L_x_30116) ;  /* 0x0000000000149947 */ /* 0x000fea0003800000 */
[----:B------:R-:W-:Y:S02]  /*1450*/  MOV R11, R4 ;  /* 0x00000004000b7202 */ /* 0x000fe40000000f00 */
[----:B------:R-:W-:Y:S02]  /*1460*/  MOV R10, R5 ;  /* 0x00000005000a7202 */ /* 0x000fe40000000f00 */
[----:B------:R-:W-:-:S07]  /*1470*/  MOV R0, 0x1490 ;  /* 0x0000149000007802 */ /* 0x000fce0000000f00 */
[----:B------:R-:W-:Y:S05]  /*1480*/  CALL.REL.NOINC `($__internal_53_$__cuda_sm20_div_s64) ;  /* 0x0000001c00147944 */ /* 0x000fea0003c00000 */
[----:B------:R-:W-:Y:S05]  /*1490*/  BRA `(.L_x_30117) ;  /* 0x0000000000507947 */ /* 0x000fea0003800000 */
.L_x_30116:
[----:B------:R-:W0:Y:S01]  /*14a0*/  I2F.U32.RP R0, R4 ;  /* 0x0000000400007306 */ /* 0x000e220000209000 */
[----:B------:R-:W-:Y:S01]  /*14b0*/  IADD3 R11, RZ, -R4, RZ ;  /* 0x80000004ff0b7210 */ /* 0x000fe20007ffe0ff */
[----:B------:R-:W-:Y:S01]  /*14c0*/  ULDC UR4, c[0x0][0x428] ;  /* 0x00010a0000047ab9 */ /* 0x000fe20000000800 */
[----:B------:R-:W-:Y:S02]  /*14d0*/  ISETP.NE.U32.AND P3, PT, R4, RZ, PT ;  /* 0x000000ff0400720c */ /* 0x000fe40003f65070 */
[----:B------:R-:W-:-:S03]  /*14e0*/  MOV R15, RZ ;  /* 0x000000ff000f7202 */ /* 0x000fc60000000f00 */
[----:B0-----:R-:W0:Y:S02]  /*14f0*/  MUFU.RCP R0, R0 ;  /* 0x0000000000007308 */ /* 0x001e240000001000 */
[----:B0-----:R-:W-:-:S06]  /*1500*/  VIADD R6, R0, 0xffffffe ;  /* 0x0ffffffe00067836 */ /* 0x001fcc0000000000 */
[----:B------:R0:W1:Y:S02]  /*1510*/  F2I.FTZ.U32.TRUNC.NTZ R7, R6 ;  /* 0x0000000600077305 */ /* 0x000064000021f000 */
[----:B0-----:R-:W-:Y:S01]  /*1520*/  HFMA2.MMA R6, -RZ, RZ, 0, 0 ;  /* 0x00000000ff067435 */ /* 0x001fe200000001ff */
[----:B-1----:R-:W-:-:S09]  /*1530*/  IMAD R11, R11, R7, RZ ;  /* 0x000000070b0b7224 */ /* 0x002fd200078e02ff */
[----:B------:R-:W-:-:S06]  /*1540*/  IMAD.HI.U32 R7, R7, R11, R6 ;  /* 0x0000000b07077227 */ /* 0x000fcc00078e0006 */
[----:B------:R-:W-:-:S04]  /*1550*/  IMAD.HI.U32 R14, R7, UR4, RZ ;  /* 0x00000004070e7c27 */ /* 0x000fc8000f8e00ff */
[----:B------:R-:W-:-:S04]  /*1560*/  IMAD.MOV R7, RZ, RZ, -R14 ;  /* 0x000000ffff077224 */ /* 0x000fc800078e0a0e */
[----:B------:R-:W-:-:S05]  /*1570*/  IMAD R7, R4, R7, UR4 ;  /* 0x0000000404077e24 */ /* 0x000fca000f8e0207 */
[----:B------:R-:W-:-:S13]  /*1580*/  ISETP.GE.U32.AND P0, PT, R7, R4, PT ;  /* 0x000000040700720c */ /* 0x000fda0003f06070 */
[----:B------:R-:W-:Y:S02]  /*1590*/  @P0 IADD3 R7, -R4, R7, RZ ;  /* 0x0000000704070210 */ /* 0x000fe40007ffe1ff */
[----:B------:R-:W-:Y:S02]  /*15a0*/  @P0 IADD3 R14, R14, 0x1, RZ ;  /* 0x000000010e0e0810 */ /* 0x000fe40007ffe0ff */
[----:B------:R-:W-:-:S13]  /*15b0*/  ISETP.GE.U32.AND P2, PT, R7, R4, PT ;  /* 0x000000040700720c */ /* 0x000fda0003f46070 */
[----:B------:R-:W-:Y:S01]  /*15c0*/  @P2 VIADD R14, R14, 0x1 ;  /* 0x000000010e0e2836 */ /* 0x000fe20000000000 */
[----:B------:R-:W-:-:S07]  /*15d0*/  @!P3 LOP3.LUT R14, RZ, R4, RZ, 0x33, !PT ;  /* 0x00000004ff0eb212 */ /* 0x000fce00078e33ff */
.L_x_30117:
[----:B------:R-:W-:Y:S05]  /*15e0*/  BSYNC B1 ;  /* 0x0000000000017941 */ /* 0x000fea0003800000 */
.L_x_30115:
        /* <DEDUP_REMOVED lines=12> */
[----:B------:R-:W-:Y:S05]  /*16b0*/  CALL.REL.NOINC `($__internal_54_$__cuda_sm20_rem_s64) ;  /* 0x0000001c00d87944 */ /* 0x000fea0003c00000 */
[----:B------:R-:W-:-:S04]  /*16c0*/  ISETP.NE.U32.AND P0, PT, R0, RZ, PT ;  /* 0x000000ff0000720c */ /* 0x000fc80003f05070 */
[----:B------:R-:W-:Y:S01]  /*16d0*/  ISETP.NE.AND.EX P0, PT, R4, RZ, PT, P0 ;  /* 0x000000ff0400720c */ /* 0x000fe20003f05300 */
[----:B------:R-:W-:-:S12]  /*16e0*/  BRA `(.L_x_30122) ;  /* 0x00000000004c7947 */ /* 0x000fd80003800000 */
.L_x_30121:
        /* <DEDUP_REMOVED lines=19> */
.L_x_30122:
[----:B------:R-:W-:Y:S05]  /*1820*/  BSYNC B2 ;  /* 0x0000000000027941 */ /* 0x000fea0003800000 */
.L_x_30120:
[----:B------:R-:W-:-:S04]  /*1830*/  SEL R0, RZ, 0xffffffff, !P0 ;  /* 0xffffffffff007807 */ /* 0x000fc80004000000 */
[----:B------:R-:W-:-:S04]  /*1840*/  IADD3 R14, P0, R0, R14, RZ ;  /* 0x0000000e000e7210 */ /* 0x000fc80007f1e0ff */
[----:B------:R-:W-:-:S09]  /*1850*/  IADD3.X R15, R0, R15, RZ, P0, !PT ;  /* 0x0000000f000f7210 */ /* 0x000fd200007fe4ff */
.L_x_30119:
[----:B------:R-:W-:Y:S05]  /*1860*/  BSYNC B1 ;  /* 0x0000000000017941 */ /* 0x000fea0003800000 */
.L_x_30118:
[----:B------:R0:W-:Y:S01]  /*1870*/  STG.E.64 desc[UR6][R2.64], R14 ;  /* 0x0000000e02007986 */ /* 0x0001e2000c101b06 */
[----:B------:R-:W-:-:S05]  /*1880*/  LEA R7, R9, R8, 0x8 ;  /* 0x0000000809077211 */ /* 0x000fca00078e40ff */
[----:B------:R-:W-:-:S07]  /*1890*/  VIADD R7, R7, 0x80 ;  /* 0x0000008007077836 */ /* 0x000fce0000000000 */
.L_x_30113:
[----:B------:R-:W-:Y:S05]  /*18a0*/  BSYNC B0 ;  /* 0x0000000000007941 */ /* 0x000fea0003800000 */
.L_x_30112:
[----:B------:R-:W-:Y:S02]  /*18b0*/  ULDC UR4, c[0x0][0x210] ;  /* 0x0000840000047ab9 */ /* 0x000fe40000000800 */
[----:B------:R-:W-:-:S13]  /*18c0*/  ISETP.GE.AND P0, PT, R7, UR4, PT ;  /* 0x0000000407007c0c */ /* 0x000fda000bf06270 */
[----:B------:R-:W-:Y:S05]  /*18d0*/  @P0 EXIT ;  /* 0x000000000000094d */ /* 0x000fea0003800000 */
[----:B------:R-:W1:Y:S01]  /*18e0*/  LDC R8, c[0x0][0x218] ;  /* 0x00008600ff087b82 */ /* 0x000e620000000800 */
[----:B------:R-:W-:Y:S01]  /*18f0*/  HFMA2.MMA R0, -RZ, RZ, 0, 0 ;  /* 0x00000000ff007435 */ /* 0x000fe200000001ff */
[----:B0-----:R-:W-:Y:S02]  /*1900*/  MOV R3, RZ ;  /* 0x000000ff00037202 */ /* 0x001fe40000000f00 */
[----:B-1----:R-:W-:-:S13]  /*1910*/  ISETP.NE.AND P0, PT, R8, RZ, PT ;  /* 0x000000ff0800720c */ /* 0x002fda0003f05270 */
[----:B------:R-:W-:Y:S05]  /*1920*/  @!P0 BRA `(.L_x_30123) ;  /* 0x0000001000a88947 */ /* 0x000fea0003800000 */
[----:B------:R-:W-:Y:S01]  /*1930*/  MOV R3, R7 ;  /* 0x0000000700037202 */ /* 0x000fe20000000f00 */
        /* <DEDUP_REMOVED lines=297> */
.L_x_30123:
[----:B------:R-:W-:Y:S02]  /*2bd0*/  ULDC.64 UR4, c[0x0][0x418] ;  /* 0x0001060000047ab9 */ /* 0x000fe40000000a00 */
[----:B------:R-:W-:Y:S01]  /*2be0*/  IADD3 R12, P0, R0, UR4, RZ ;  /* 0x00000004000c7c10 */ /* 0x000fe2000ff1e0ff */
[----:B------:R-:W-:-:S04]  /*2bf0*/  ULDC UR4, c[0x0][0x42c] ;  /* 0x00010b0000047ab9 */ /* 0x000fc80000000800 */
[----:B------:R-:W-:-:S06]  /*2c00*/  IMAD.X R13, RZ, RZ, UR5, P0 ;  /* 0x00000005ff0d7e24 */ /* 0x000fcc00080e06ff */
        /* <DEDUP_REMOVED lines=8> */
[----:B------:R-:W-:Y:S01]  /*2c90*/  MOV R11, R12 ;  /* 0x0000000c000b7202 */ /* 0x000fe20000000f00 */
[----:B------:R-:W-:Y:S01]  /*2ca0*/  IMAD.MOV.U32 R10, RZ, RZ, R13 ;  /* 0x000000ffff0a7224 */ /* 0x000fe200078e000d */
[----:B------:R-:W-:-:S07]  /*2cb0*/  MOV R0, 0x2cd0 ;  /* 0x00002cd000007802 */ /* 0x000fce0000000f00 */
[----:B------:R-:W-:Y:S05]  /*2cc0*/  CALL.REL.NOINC `($__internal_53_$__cuda_sm20_div_s64) ;  /* 0x0000000400047944 */ /* 0x000fea0003c00000 */
[----:B------:R-:W-:Y:S02]  /*2cd0*/  MOV R8, R14 ;  /* 0x0000000e00087202 */ /* 0x000fe40000000f00 */
[----:B------:R-:W-:Y:S01]  /*2ce0*/  MOV R9, R15 ;  /* 0x0000000f00097202 */ /* 0x000fe20000000f00 */
[----:B------:R-:W-:Y:S06]  /*2cf0*/  BRA `(.L_x_30126) ;  /* 0x0000000000507947 */ /* 0x000fec0003800000 */
.L_x_30125:
        /* <DEDUP_REMOVED lines=20> */
.L_x_30126:
[----:B------:R-:W-:Y:S05]  /*2e40*/  BSYNC B0 ;  /* 0x0000000000007941 */ /* 0x000fea0003800000 */
.L_x_30124:
        /* <DEDUP_REMOVED lines=9> */
[----:B------:R-:W-:Y:S02]  /*2ee0*/  MOV R0, R12 ;  /* 0x0000000c00007202 */ /* 0x000fe40000000f00 */
[----:B------:R-:W-:-:S07]  /*2ef0*/  MOV R12, 0x2f10 ;  /* 0x00002f10000c7802 */ /* 0x000fce0000000f00 */
[----:B------:R-:W-:Y:S05]  /*2f00*/  CALL.REL.NOINC `($__internal_54_$__cuda_sm20_rem_s64) ;  /* 0x0000000400c47944 */ /* 0x000fea0003c00000 */
[----:B------:R-:W-:-:S04]  /*2f10*/  ISETP.NE.U32.AND P0, PT, R0, RZ, PT ;  /* 0x000000ff0000720c */ /* 0x000fc80003f05070 */
[----:B------:R-:W-:Y:S01]  /*2f20*/  ISETP.NE.AND.EX P0, PT, R4, RZ, PT, P0 ;  /* 0x000000ff0400720c */ /* 0x000fe20003f05300 */
[----:B------:R-:W-:-:S12]  /*2f30*/  BRA `(.L_x_30131) ;  /* 0x00000000004c7947 */ /* 0x000fd80003800000 */
.L_x_30130:
[----:B------:R-:W0:Y:S01]  /*2f40*/  I2F.U32.RP R0, R12 ;  /* 0x0000000c00007306 */ /* 0x000e220000209000 */
[----:B------:R-:W-:Y:S02]  /*2f50*/  IADD3 R7, RZ, -R12, RZ ;  /* 0x8000000cff077210 */ /* 0x000fe40007ffe0ff */
[----:B------:R-:W-:-:S05]  /*2f60*/  ISETP.NE.U32.AND P1, PT, R12, RZ, PT ;  /* 0x000000ff0c00720c */ /* 0x000fca0003f25070 */
        /* <DEDUP_REMOVED lines=10> */
[----:B------:R-:W-:-:S04]  /*3010*/  @P0 IADD3 R7, -R12, R7, RZ ;  /* 0x000000070c070210 */ /* 0x000fc80007ffe1ff */
[----:B------:R-:W-:-:S13]  /*3020*/  ISETP.GE.U32.AND P0, PT, R7, R12, PT ;  /* 0x0000000c0700720c */ /* 0x000fda0003f06070 */
[----:B------:R-:W-:Y:S02]  /*3030*/  @P0 IADD3 R7, -R12, R7, RZ ;  /* 0x000000070c070210 */ /* 0x000fe40007ffe1ff */
[----:B------:R-:W-:-:S04]  /*3040*/  @!P1 LOP3.LUT R7, RZ, R12, RZ, 0x33, !PT ;  /* 0x0000000cff079212 */ /* 0x000fc800078e33ff */
[----:B------:R-:W-:-:S04]  /*3050*/  ISETP.NE.U32.AND P0, PT, R7, RZ, PT ;  /* 0x000000ff0700720c */ /* 0x000fc80003f05070 */
[----:B------:R-:W-:-:S13]  /*3060*/  ISETP.NE.AND.EX P0, PT, RZ, RZ, PT, P0 ;  /* 0x000000ffff00720c */ /* 0x000fda0003f05300 */
.L_x_30131:
[----:B------:R-:W-:Y:S05]  /*3070*/  BSYNC B1 ;  /* 0x0000000000017941 */ /* 0x000fea0003800000 */
.L_x_30129:
[----:B------:R-:W-:-:S04]  /*3080*/  SEL R0, RZ, 0xffffffff, !P0 ;  /* 0xffffffffff007807 */ /* 0x000fc80004000000 */
[----:B------:R-:W-:-:S05]  /*3090*/  IADD3 R8, P0, R0, R8, RZ ;  /* 0x0000000800087210 */ /* 0x000fca0007f1e0ff */
[----:B------:R-:W-:-:S08]  /*30a0*/  IMAD.X R9, R0, 0x1, R9, P0 ;  /* 0x0000000100097824 */ /* 0x000fd000000e0609 */
.L_x_30128:
[----:B------:R-:W-:Y:S05]  /*30b0*/  BSYNC B0 ;  /* 0x0000000000007941 */ /* 0x000fea0003800000 */
.L_x_30127:
[----:B------:R-:W-:Y:S01]  /*30c0*/  STG.E.64 desc[UR6][R2.64], R8 ;  /* 0x0000000802007986 */ /* 0x000fe2000c101b06 */
[----:B------:R-:W-:Y:S05]  /*30d0*/  EXIT ;  /* 0x000000000000794d */ /* 0x000fea0003800000 */
        .weak           $__internal_53_$__cuda_sm20_div_s64
        .type           $__internal_53_$__cuda_sm20_div_s64,@function
        .size           $__internal_53_$__cuda_sm20_div_s64,($__internal_54_$__cuda_sm20_rem_s64 - $__internal_53_$__cuda_sm20_div_s64)
$__internal_53_$__cuda_sm20_div_s64:
[-C--:B------:R-:W-:Y:S01]  /*30e0*/  IADD3 R6, P2, RZ, -R11.reuse, RZ ;  /* 0x8000000bff067210 */ /* 0x080fe20007f5e0ff */
[----:B------:R-:W-:Y:S01]  /*30f0*/  UISETP.GE.AND UP0, UPT, UR9, URZ, UPT ;  /* 0x0000003f0900728c */ /* 0x000fe2000bf06270 */
[----:B------:R-:W-:Y:S01]  /*3100*/  ISETP.GE.AND P0, PT, R10, RZ, PT ;  /* 0x000000ff0a00720c */ /* 0x000fe20003f06270 */
[----:B------:R-:W-:Y:S01]  /*3110*/  UIADD3 UR4, UP1, URZ, -UR8, URZ ;  /* 0x800000083f047290 */ /* 0x000fe2000ff3e03f */
[-C--:B------:R-:W-:Y:S02]  /*3120*/  IADD3.X R7, RZ, ~R10.reuse, RZ, P2, !PT ;  /* 0x8000000aff077210 */ /* 0x080fe400017fe4ff */
[----:B------:R-:W-:Y:S01]  /*3130*/  SEL R6, R6, R11, !P0 ;  /* 0x0000000b06067207 */ /* 0x000fe20004000000 */
[----:B------:R-:W-:Y:S01]  /*3140*/  USEL UR4, UR4, UR8, !UP0 ;  /* 0x0000000804047287 */ /* 0x000fe2000c000000 */
[----:B------:R-:W-:Y:S01]  /*3150*/  SEL R7, R7, R10, !P0 ;  /* 0x0000000a07077207 */ /* 0x000fe20004000000 */
[----:B------:R-:W-:-:S03]  /*3160*/  UIADD3.X UR5, URZ, ~UR9, URZ, UP1, !UPT ;  /* 0x800000093f057290 */ /* 0x000fc60008ffe43f */
[----:B------:R-:W0:Y:S01]  /*3170*/  I2F.U64.RP R18, R6 ;  /* 0x0000000600127312 */ /* 0x000e220000309000 */
[----:B------:R-:W-:-:S07]  /*3180*/  USEL UR5, UR5, UR9, !UP0 ;  /* 0x0000000905057287 */ /* 0x000fce000c000000 */
[----:B0-----:R-:W0:Y:S02]  /*3190*/  MUFU.RCP R18, R18 ;  /* 0x0000001200127308 */ /* 0x001e240000001000 */
[----:B0-----:R-:W-:-:S06]  /*31a0*/  IADD3 R14, R18, 0x1ffffffe, RZ ;  /* 0x1ffffffe120e7810 */ /* 0x001fcc0007ffe0ff */
[----:B------:R-:W0:Y:S02]  /*31b0*/  F2I.U64.TRUNC R14, R14 ;  /* 0x0000000e000e7311 */ /* 0x000e24000020d800 */
[----:B0-----:R-:W-:-:S04]  /*31c0*/  IMAD.WIDE.U32 R16, R14, R6, RZ ;  /* 0x000000060e107225 */ /* 0x001fc800078e00ff */
[----:B------:R-:W-:Y:S01]  /*31d0*/  IMAD R17, R14, R7, R17 ;  /* 0x000000070e117224 */ /* 0x000fe200078e0211 */
[----:B------:R-:W-:-:S03]  /*31e0*/  IADD3 R19, P0, RZ, -R16, RZ ;  /* 0x80000010ff137210 */ /* 0x000fc60007f1e0ff */
[----:B------:R-:W-:Y:S02]  /*31f0*/  IMAD R17, R15, R6, R17 ;  /* 0x000000060f117224 */ /* 0x000fe400078e0211 */
[----:B------:R-:W-:-:S04]  /*3200*/  IMAD.HI.U32 R16, R14, R19, RZ ;  /* 0x000000130e107227 */ /* 0x000fc800078e00ff */
[----:B------:R-:W-:Y:S01]  /*3210*/  IMAD.X R21, RZ, RZ, ~R17, P0 ;  /* 0x000000ffff157224 */ /* 0x000fe200000e0e11 */
        /* <DEDUP_REMOVED lines=13> */
[----:B------:R-:W-:Y:S01]  /*32f0*/  IMAD.X R14, RZ, RZ, ~R15, P0 ;  /* 0x000000ffff0e7224 */ /* 0x000fe200000e0e0f */
[----:B------:R-:W-:-:S03]  /*3300*/  HFMA2.MMA R15, -RZ, RZ, 0, 0 ;  /* 0x00000000ff0f7435 */ /* 0x000fc600000001ff */
[----:B------:R-:W-:-:S04]  /*3310*/  IMAD.WIDE.U32 R16, P0, R17, R14, R16 ;  /* 0x0000000e11107225 */ /* 0x000fc80007800010 */
[----:B------:R-:W-:-:S04]  /*3320*/  IMAD.HI.U32 R17, P2, R19, R21, R16 ;  /* 0x0000001513117227 */ /* 0x000fc80007840010 */
[CC--:B------:R-:W-:Y:S02]  /*3330*/  IMAD R16, R19.reuse, R14.reuse, RZ ;  /* 0x0000000e13107224 */ /* 0x0c0fe400078e02ff */
[----:B------:R-:W-:-:S03]  /*3340*/  IMAD.HI.U32 R14, R19, R14, RZ ;  /* 0x0000000e130e7227 */ /* 0x000fc600078e00ff */
[----:B------:R-:W-:Y:S02]  /*3350*/  IADD3 R17, P3, R16, R17, RZ ;  /* 0x0000001110117210 */ /* 0x000fe40007f7e0ff */
[----:B------:R-:W-:-:S03]  /*3360*/  IADD3.X R19, R14, R19, RZ, P0, !PT ;  /* 0x000000130e137210 */ /* 0x000fc600007fe4ff */
        /* <DEDUP_REMOVED lines=8> */
[----:B------:R-:W-:-:S03]  /*33f0*/  IMAD.WIDE.U32 R14, R17, R6, RZ ;  /* 0x00000006110e7225 */ /* 0x000fc600078e00ff */
[----:B------:R-:W-:Y:S01]  /*3400*/  IADD3.X R19, RZ, R19, RZ, P2, !PT ;  /* 0x00000013ff137210 */ /* 0x000fe200017fe4ff */
[C---:B------:R-:W-:Y:S01]  /*3410*/  IMAD R15, R17.reuse, R7, R15 ;  /* 0x00000007110f7224 */ /* 0x040fe200078e020f */
[----:B------:R-:W-:Y:S02]  /*3420*/  IADD3 R23, P2, -R14, UR4, RZ ;  /* 0x000000040e177c10 */ /* 0x000fe4000ff5e1ff */
[----:B------:R-:W-:Y:S01]  /*3430*/  IADD3 R14, P3, R17, 0x1, RZ ;  /* 0x00000001110e7810 */ /* 0x000fe20007f7e0ff */
[-C--:B------:R-:W-:Y:S01]  /*3440*/  IMAD R15, R19, R6.reuse, R15 ;  /* 0x00000006130f7224 */ /* 0x080fe200078e020f */
[----:B------:R-:W-:-:S03]  /*3450*/  ISETP.GE.U32.AND P0, PT, R23, R6, PT ;  /* 0x000000061700720c */ /* 0x000fc60003f06070 */
[----:B------:R-:W-:Y:S01]  /*3460*/  IMAD.X R16, RZ, RZ, R19, P3 ;  /* 0x000000ffff107224 */ /* 0x000fe200018e0613 */
[----:B------:R-:W-:Y:S02]  /*3470*/  IADD3.X R25, ~R15, UR5, RZ, P2, !PT ;  /* 0x000000050f197c10 */ /* 0x000fe400097fe5ff */
[----:B------:R-:W-:Y:S02]  /*3480*/  IADD3 R15, P2, R23, -R6, RZ ;  /* 0x80000006170f7210 */ /* 0x000fe40007f5e0ff */
[CC--:B------:R-:W-:Y:S02]  /*3490*/  ISETP.GE.U32.AND.EX P0, PT, R25.reuse, R7.reuse, PT, P0 ;  /* 0x000000071900720c */ /* 0x0c0fe40003f06100 */
[----:B------:R-:W-:Y:S02]  /*34a0*/  IADD3.X R21, R25, ~R7, RZ, P2, !PT ;  /* 0x8000000719157210 */ /* 0x000fe400017fe4ff */
[----:B------:R-:W-:Y:S02]  /*34b0*/  SEL R15, R15, R23, P0 ;  /* 0x000000170f0f7207 */ /* 0x000fe40000000000 */
[----:B------:R-:W-:-:S02]  /*34c0*/  SEL R21, R21, R25, P0 ;  /* 0x0000001915157207 */ /* 0x000fc40000000000 */
[----:B------:R-:W-:Y:S02]  /*34d0*/  SEL R17, R14, R17, P0 ;  /* 0x000000110e117207 */ /* 0x000fe40000000000 */
[----:B------:R-:W-:Y:S02]  /*34e0*/  ISETP.GE.U32.AND P2, PT, R15, R6, PT ;  /* 0x000000060f00720c */ /* 0x000fe40003f46070 */
[----:B------:R-:W-:Y:S02]  /*34f0*/  SEL R6, R16, R19, P0 ;  /* 0x0000001310067207 */ /* 0x000fe40000000000 */
[----:B------:R-:W-:Y:S02]  /*3500*/  IADD3 R14, P3, R17, 0x1, RZ ;  /* 0x00000001110e7810 */ /* 0x000fe40007f7e0ff */
[----:B------:R-:W-:Y:S02]  /*3510*/  ISETP.GE.U32.AND.EX P0, PT, R21, R7, PT, P2 ;  /* 0x000000071500720c */ /* 0x000fe40003f06120 */
[----:B------:R-:W-:-:S02]  /*3520*/  IADD3.X R15, RZ, R6, RZ, P3, !PT ;  /* 0x00000006ff0f7210 */ /* 0x000fc40001ffe4ff */
[----:B------:R-:W-:Y:S02]  /*3530*/  SEL R14, R14, R17, P0 ;  /* 0x000000110e0e7207 */ /* 0x000fe40000000000 */
[----:B------:R-:W-:Y:S02]  /*3540*/  LOP3.LUT R16, R10, UR9, RZ, 0x3c, !PT ;  /* 0x000000090a107c12 */ /* 0x000fe4000f8e3cff */
[----:B------:R-:W-:Y:S02]  /*3550*/  SEL R15, R15, R6, P0 ;  /* 0x000000060f0f7207 */ /* 0x000fe40000000000 */
[----:B------:R-:W-:Y:S02]  /*3560*/  IADD3 R7, P3, RZ, -R14, RZ ;  /* 0x8000000eff077210 */ /* 0x000fe40007f7e0ff */
[----:B------:R-:W-:Y:S02]  /*3570*/  ISETP.GE.AND P2, PT, R16, RZ, PT ;  /* 0x000000ff1000720c */ /* 0x000fe40003f46270 */
[----:B------:R-:W-:-:S02]  /*3580*/  IADD3.X R6, RZ, ~R15, RZ, P3, !PT ;  /* 0x8000000fff067210 */ /* 0x000fc40001ffe4ff */
[----:B------:R-:W-:Y:S02]  /*3590*/  ISETP.NE.U32.AND P0, PT, R11, RZ, PT ;  /* 0x000000ff0b00720c */ /* 0x000fe40003f05070 */
[----:B------:R-:W-:Y:S02]  /*35a0*/  SEL R14, R7, R14, !P2 ;  /* 0x0000000e070e7207 */ /* 0x000fe40005000000 */
[----:B------:R-:W-:Y:S01]  /*35b0*/  SEL R15, R6, R15, !P2 ;  /* 0x0000000f060f7207 */ /* 0x000fe20005000000 */
[----:B------:R-:W-:Y:S01]  /*35c0*/  IMAD.MOV.U32 R6, RZ, RZ, R0 ;  /* 0x000000ffff067224 */ /* 0x000fe200078e0000 */
[----:B------:R-:W-:Y:S02]  /*35d0*/  MOV R7, 0x0 ;  /* 0x0000000000077802 */ /* 0x000fe40000000f00 */
[----:B------:R-:W-:-:S04]  /*35e0*/  ISETP.NE.AND.EX P0, PT, R10, RZ, PT, P0 ;  /* 0x000000ff0a00720c */ /* 0x000fc80003f05300 */
[----:B------:R-:W-:Y:S02]  /*35f0*/  SEL R14, R14, 0xffffffff, P0 ;  /* 0xffffffff0e0e7807 */ /* 0x000fe40000000000 */
[----:B------:R-:W-:Y:S01]  /*3600*/  SEL R15, R15, 0xffffffff, P0 ;  /* 0xffffffff0f0f7807 */ /* 0x000fe20000000000 */
[----:B------:R-:W-:Y:S06]  /*3610*/  RET.REL.NODEC R6 `(_ZN2at6native18elementwise_kernelILi128ELi2EZNS0_22gpu_kernel_impl_nocastINS0_13AUnaryFunctorIlllZZZNS0_15binary_internal21div_floor_kernel_cudaERNS_18TensorIteratorBaseEENKUlvE_clEvENKUlvE2_clEvEUlllE_EEEEvS6_RKT_EUliE_EEviT1_) ;  /* 0xffffffc806787950 */ /* 0x000fec0003c3ffff */
        .weak           $__internal_54_$__cuda_sm20_rem_s64
        .type           $__internal_54_$__cuda_sm20_rem_s64,@function
        .size           $__internal_54_$__cuda_sm20_rem_s64,(.L_x_37732 - $__internal_54_$__cuda_sm20_rem_s64)
$__internal_54_$__cuda_sm20_rem_s64:
        /* <DEDUP_REMOVED lines=26> */
[----:B------:R-:W-:Y:S01]  /*37c0*/  IADD3 R11, P4, RZ, -UR8, RZ ;  /* 0x80000008ff0b7c10 */ /* 0x000fe2000ff9e0ff */
[----:B------:R-:W-:Y:S01]  /*37d0*/  IMAD R10, R17, R4, R6 ;  /* 0x00000004110a7224 */ /* 0x000fe200078e0206 */
[----:B------:R-:W-:Y:S01]  /*37e0*/  ISETP.LE.AND P1, PT, RZ, UR9, PT ;  /* 0x00000009ff007c0c */ /* 0x000fe2000bf23270 */
[----:B------:R-:W-:Y:S01]  /*37f0*/  IMAD.HI.U32 R6, R7, R19, RZ ;  /* 0x0000001307067227 */ /* 0x000fe200078e00ff */
[----:B------:R-:W-:Y:S02]  /*3800*/  IADD3.X R16, RZ, ~UR9, RZ, P4, !PT ;  /* 0x80000009ff107c10 */ /* 0x000fe4000a7fe4ff */
[----:B------:R-:W-:-:S02]  /*3810*/  IADD3.X R10, RZ, ~R10, RZ, P0, !PT ;  /* 0x8000000aff0a7210 */ /* 0x000fc400007fe4ff */
[----:B------:R-:W-:-:S03]  /*3820*/  SEL R11, R11, UR8, !P1 ;  /* 0x000000080b0b7c07 */ /* 0x000fc6000c800000 */
[----:B------:R-:W-:-:S04]  /*3830*/  IMAD.WIDE.U32 R6, P0, R7, R10, R6 ;  /* 0x0000000a07067225 */ /* 0x000fc80007800006 */
[----:B------:R-:W-:-:S04]  /*3840*/  IMAD.HI.U32 R18, R17, R10, RZ ;  /* 0x0000000a11127227 */ /* 0x000fc800078e00ff */
[----:B------:R-:W-:-:S04]  /*3850*/  IMAD.HI.U32 R6, P2, R17, R19, R6 ;  /* 0x0000001311067227 */ /* 0x000fc80007840006 */
[----:B------:R-:W-:-:S05]  /*3860*/  IMAD R7, R17, R10, RZ ;  /* 0x0000000a11077224 */ /* 0x000fca00078e02ff */
[----:B------:R-:W-:Y:S01]  /*3870*/  IADD3 R10, P3, R7, R6, RZ ;  /* 0x00000006070a7210 */ /* 0x000fe20007f7e0ff */
[----:B------:R-:W-:Y:S01]  /*3880*/  IMAD.X R7, R18, 0x1, R17, P0 ;  /* 0x0000000112077824 */ /* 0x000fe200000e0611 */
[----:B------:R-:W-:-:S03]  /*3890*/  SEL R17, R16, UR9, !P1 ;  /* 0x0000000910117c07 */ /* 0x000fc6000c800000 */
[----:B------:R-:W-:Y:S01]  /*38a0*/  IMAD.HI.U32 R6, R10, R11, RZ ;  /* 0x0000000b0a067227 */ /* 0x000fe200078e00ff */
[----:B------:R-:W-:Y:S01]  /*38b0*/  IADD3.X R16, RZ, RZ, R7, P3, P2 ;  /* 0x000000ffff107210 */ /* 0x000fe20001fe4407 */
[----:B------:R-:W-:-:S04]  /*38c0*/  HFMA2.MMA R7, -RZ, RZ, 0, 0 ;  /* 0x00000000ff077435 */ /* 0x000fc800000001ff */
[----:B------:R-:W-:-:S04]  /*38d0*/  IMAD R19, R16, R17, RZ ;  /* 0x0000001110137224 */ /* 0x000fc800078e02ff */
[----:B------:R-:W-:-:S04]  /*38e0*/  IMAD.WIDE.U32 R6, R10, R17, R6 ;  /* 0x000000110a067225 */ /* 0x000fc800078e0006 */
[----:B------:R-:W-:-:S04]  /*38f0*/  IMAD.HI.U32 R10, R16, R17, RZ ;  /* 0x00000011100a7227 */ /* 0x000fc800078e00ff */
[----:B------:R-:W-:-:S05]  /*3900*/  IMAD.HI.U32 R6, P0, R16, R11, R6 ;  /* 0x0000000b10067227 */ /* 0x000fca0007800006 */
[----:B------:R-:W-:Y:S02]  /*3910*/  IADD3 R19, P2, R19, R6, RZ ;  /* 0x0000000613137210 */ /* 0x000fe40007f5e0ff */
[----:B------:R-:W-:-:S03]  /*3920*/  IADD3.X R10, R10, RZ, RZ, P0, !PT ;  /* 0x000000ff0a0a7210 */ /* 0x000fc600007fe4ff */
[----:B------:R-:W-:-:S04]  /*3930*/  IMAD.WIDE.U32 R6, R19, R4, RZ ;  /* 0x0000000413067225 */ /* 0x000fc800078e00ff */
[----:B------:R-:W-:Y:S01]  /*3940*/  IMAD.X R21, RZ, RZ, R10, P2 ;  /* 0x000000ffff157224 */ /* 0x000fe200010e060a */
[----:B------:R-:W-:Y:S01]  /*3950*/  IADD3 R23, P2, -R6, R11, RZ ;  /* 0x0000000b06177210 */ /* 0x000fe20007f5e1ff */
[----:B------:R-:W-:-:S03]  /*3960*/  IMAD R19, R19, R5, R7 ;  /* 0x0000000513137224 */ /* 0x000fc600078e0207 */
[-C--:B------:R-:W-:Y:S01]  /*3970*/  ISETP.GE.U32.AND P0, PT, R23, R4.reuse, PT ;  /* 0x000000041700720c */ /* 0x080fe20003f06070 */
[----:B------:R-:W-:-:S05]  /*3980*/  IMAD R6, R21, R4, R19 ;  /* 0x0000000415067224 */ /* 0x000fca00078e0213 */
        /* <DEDUP_REMOVED lines=12> */
[----:B------:R-:W-:Y:S02]  /*3a50*/  IADD3 R7, P2, RZ, -R4, RZ ;  /* 0x80000004ff077210 */ /* 0x000fe40007f5e0ff */
[----:B------:R-:W-:Y:S02]  /*3a60*/  ISETP.NE.U32.AND P0, PT, R0, RZ, PT ;  /* 0x000000ff0000720c */ /* 0x000fe40003f05070 */
[----:B------:R-:W-:Y:S02]  /*3a70*/  IADD3.X R6, RZ, ~R5, RZ, P2, !PT ;  /* 0x80000005ff067210 */ /* 0x000fe400017fe4ff */
[----:B------:R-:W-:Y:S02]  /*3a80*/  ISETP.NE.AND.EX P0, PT, R13, RZ, PT, P0 ;  /* 0x000000ff0d00720c */ /* 0x000fe40003f05300 */
[----:B------:R-:W-:-:S02]  /*3a90*/  MOV R13, 0x0 ;  /* 0x00000000000d7802 */ /* 0x000fc40000000f00 */
[----:B------:R-:W-:Y:S02]  /*3aa0*/  SEL R0, R7, R4, !P1 ;  /* 0x0000000407007207 */ /* 0x000fe40004800000 */
[----:B------:R-:W-:Y:S02]  /*3ab0*/  SEL R4, R6, R5, !P1 ;  /* 0x0000000506047207 */ /* 0x000fe40004800000 */
[----:B------:R-:W-:Y:S02]  /*3ac0*/  SEL R0, R0, 0xffffffff, P0 ;  /* 0xffffffff00007807 */ /* 0x000fe40000000000 */
[----:B------:R-:W-:Y:S01]  /*3ad0*/  SEL R4, R4, 0xffffffff, P0 ;  /* 0xffffffff04047807 */ /* 0x000fe20000000000 */
[----:B------:R-:W-:Y:S06]  /*3ae0*/  RET.REL.NODEC R12 `(_ZN2at6native18elementwise_kernelILi128ELi2EZNS0_22gpu_kernel_impl_nocastINS0_13AUnaryFunctorIlllZZZNS0_15binary_internal21div_floor_kernel_cudaERNS_18TensorIteratorBaseEENKUlvE_clEvENKUlvE2_clEvEUlllE_EEEEvS6_RKT_EUliE_EEviT1_) ;  /* 0xffffffc40c447950 */ /* 0x000fec0003c3ffff */
.L_x_30132:
        /* <DEDUP_REMOVED lines=9> */
.L_x_37732:


//--------------------- .text._ZN2at6native27unrolled_elementwise_kernelINS0_13AUnaryFunctorIlllZZZNS0_15binary_internal21div_floor_kernel_cudaERNS_18TensorIteratorBaseEENKUlvE_clEvENKUlvE2_clEvEUlllE_EESt5arrayIPcLm2EELi4E23TrivialOffsetCalculatorILi1EjESE_NS0_6memory15LoadWithoutCastENSF_16StoreWithoutCastEEEviT_T0_T2_T3_T4_T5_ --------------------------
	.section	.text._ZN2at6native27unrolled_elementwise_kernelINS0_13AUnaryFunctorIlllZZZNS0_15binary_internal21div_floor_kernel_cudaERNS_18TensorIteratorBaseEENKUlvE_clEvENKUlvE2_clEvEUlllE_EESt5arrayIPcLm2EELi4E23TrivialOffsetCalculatorILi1EjESE_NS0_6memory15LoadWithoutCastENSF_16StoreWithoutCastEEEviT_T0_T2_T3_T4_T5_,"ax",@progbits
	.align	128
        .global         _ZN2at6native27unrolled_elementwise_kernelINS0_13AUnaryFunctorIlllZZZNS0_15binary_internal21div_floor_kernel_cudaERNS_18TensorIteratorBaseEENKUlvE_clEvENKUlvE2_clEvEUlllE_EESt5arrayIPcLm2EELi4E23TrivialOffsetCalculatorILi1EjESE_NS0_6memory15LoadWithoutCastENSF_16StoreWithoutCastEEEviT_T0_T2_T3_T4_T5_
        .type           _ZN2at6native27unrolled_elementwise_kernelINS0_13AUnaryFunctorIlllZZZNS0_15binary_internal21div_floor_kernel_cudaERNS_18TensorIteratorBaseEENKUlvE_clEvENKUlvE2_clEvEUlllE_EESt5arrayIPcLm2EELi4E23TrivialOffsetCalculatorILi1EjESE_NS0_6memory15LoadWithoutCastENSF_16StoreWithoutCastEEEviT_T0_T2_T3_T4_T5_,@function
        .size           _ZN2at6native27unrolled_elementwise_kernelINS0_13AUnaryFunctorIlllZZZNS0_15binary_internal21div_floor_kernel_cudaERNS_18TensorIteratorBaseEENKUlvE_clEvENKUlvE2_clEvEUlllE_EESt5arrayIPcLm2EELi4E23TrivialOffsetCalculatorILi1EjESE_NS0_6memory15LoadWithoutCastENSF_16StoreWithoutCastEEEviT_T0_T2_T3_T4_T5_,(.L_x_37734 - _ZN2at6native27unrolled_elementwise_kernelINS0_13AUnaryFunctorIlllZZZNS0_15binary_internal21div_floor_kernel_cudaERNS_18TensorIteratorBaseEENKUlvE_clEvENKUlvE2_clEvEUlllE_EESt5arrayIPcLm2EELi4E23TrivialOffsetCalculatorILi1EjESE_NS0_6memory15LoadWithoutCastENSF_16StoreWithoutCastEEEviT_T0_T2_T3_T4_T5_)
        .other          _ZN2at6native27unrolled_elementwise_kernelINS0_13AUnaryFunctorIlllZZZNS0_15binary_internal21div_floor_kernel_cudaERNS_18TensorIteratorBaseEENKUlvE_clEvENKUlvE2_clEvEUlllE_EESt5arrayIPcLm2EELi4E23TrivialOffsetCalculatorILi1EjESE_NS0_6memory15LoadWithoutCastENSF_16StoreWithoutCastEEEviT_T0_T2_T3_T4_T5_,@"STO_CUDA_ENTRY STV_DEFAULT"
_ZN2at6native27unrolled_elementwise_kernelINS0_13AUnaryFunctorIlllZZZNS0_15binary_internal21div_floor_kernel_cudaERNS_18TensorIteratorBaseEENKUlvE_clEvENKUlvE2_clEvEUlllE_EESt5arrayIPcLm2EELi4E23TrivialOffsetCalculatorILi1EjESE_NS0_6memory15LoadWithoutCastENSF_16StoreWithoutCastEEEviT_T0_T2_T3_T4_T5_:
.text._ZN2at6native27unrolled_elementwise_kernelINS0_13AUnaryFunctorIlllZZZNS0_15binary_internal21div_floor_kernel_cudaERNS_18TensorIteratorBaseEENKUlvE_clEvENKUlvE2_clEvEUlllE_EESt5arrayIPcLm2EELi4E23TrivialOffsetCalculatorILi1EjESE_NS0_6memory15LoadWithoutCastENSF_16StoreWithoutCastEEEviT_T0_T2_T3_T4_T5_:
[----:B------:R-:W-:Y:S01]  /*0000*/  LDC R1, c[0x0][0x28] ;  /* 0x00000a00ff017b82 */ /* 0x000fe20000000800 */
[----:B------:R-:W0:Y:S07]  /*0010*/  S2R R0, SR_CTAID.X ;  /* 0x0000000000007919 */ /* 0x000e2e0000002500 */
[----:B------:R-:W0:Y:S01]  /*0020*/  LDC R3, c[0x0][0x210] ;  /* 0x00008400ff037b82 */ /* 0x000e220000000800 */
[----:B------:R-:W-:Y:S01]  /*0030*/  ULDC.64 UR6, c[0x0][0x208] ;  /* 0x0000820000067ab9 */ /* 0x000fe20000000a00 */
[----:B------:R-:W-:Y:S01]  /*0040*/  ULDC.64 UR8, c[0x0][0x220] ;  /* 0x0000880000087ab9 */ /* 0x000fe20000000a00 */
[----:B------:R-:W1:Y:S01]  /*0050*/  S2R R13, SR_TID.X ;  /* 0x00000000000d7919 */ /* 0x000e620000002100 */
        /* <DEDUP_REMOVED lines=12> */
[----:B------:R-:W-:-:S11]  /*0120*/  CS2R R14, SRZ ;  /* 0x00000000000e7805 */ /* 0x000fd6000001ff00 */
[----:B------:R-:W-:Y:S01]  /*0130*/  @!P3 LEA R21, R0, R13, 0x9 ;  /* 0x0000000d0015b211 */ /* 0x000fe200078e48ff */
[----:B------:R-:W-:Y:S01]  /*0140*/  @!P3 VIADD R13, R13, 0x80 ;  /* 0x000000800d0db836 */ /* 0x000fe20000000000 */
[----:B------:R-:W0:Y:S01]  /*0150*/  @!P3 LDC.64 R10, c[0x0][0x230] ;  /* 0x00008c00ff0abb82 */ /* 0x000e220000000a00 */
[----:B-1----:R-:W-:-:S03]  /*0160*/  @!P0 IMAD.WIDE.U32 R4, R17, 0x8, R4 ;  /* 0x0000000811048825 */ /* 0x002fc600078e0004 */
[----:B------:R-:W-:Y:S02]  /*0170*/  ISETP.GE.AND P2, PT, R13, R2, PT ;  /* 0x000000020d00720c */ /* 0x000fe40003f46270 */
[----:B------:R-:W-:-:S11]  /*0180*/  CS2R R16, SRZ ;  /* 0x0000000000107805 */ /* 0x000fd6000001ff00 */
[----:B------:R-:W1:Y:S01]  /*0190*/  @!P2 LDC.64 R6, c[0x0][0x230] ;  /* 0x00008c00ff06ab82 */ /* 0x000e620000000a00 */
[----:B------:R-:W-:Y:S02]  /*01a0*/  @!P2 IMAD R19, R0, 0x200, R13 ;  /* 0x000002000013a824 */ /* 0x000fe400078e020d */
[----:B0-----:R-:W-:Y:S01]  /*01b0*/  @!P3 IMAD.WIDE.U32 R12, R21, 0x8, R10 ;  /* 0x00000008150cb825 */ /* 0x001fe200078e000a */
[----:B------:R-:W-:Y:S02]  /*01c0*/  CS2R R20, SRZ ;  /* 0x0000000000147805 */ /* 0x000fe4000001ff00 */
[----:B------:R-:W-:Y:S02]  /*01d0*/  CS2R R10, SRZ ;  /* 0x00000000000a7805 */ /* 0x000fe4000001ff00 */
[----:B------:R0:W5:Y:S04]  /*01e0*/  @!P3 LDG.E.64 R16, desc[UR6][R12.64] ;  /* 0x000000060c10b981 */ /* 0x000168000c1e1b00 */
        /* <DEDUP_REMOVED lines=14> */
[----:B------:R-:W-:Y:S05]  /*02d0*/  CALL.REL.NOINC `($__internal_55_$__cuda_sm20_div_s64) ;  /* 0x0000001000f47944 */ /* 0x000fea0003c00000 */
[----:B------:R-:W-:Y:S02]  /*02e0*/  IMAD.MOV.U32 R12, RZ, RZ, R8 ;  /* 0x000000ffff0c7224 */ /* 0x000fe400078e0008 */
[----:B------:R-:W-:Y:S01]  /*02f0*/  IMAD.MOV.U32 R13, RZ, RZ, R4 ;  /* 0x000000ffff0d7224 */ /* 0x000fe200078e0004 */
[----:B------:R-:W-:Y:S06]  /*0300*/  BRA `(.L_x_30137) ;  /* 0x0000000000507947 */ /* 0x000fec0003800000 */
.L_x_30136:
[----:B------:R-:W0:Y:S01]  /*0310*/  I2F.U32.RP R6, R10 ;  /* 0x0000000a00067306 */ /* 0x000e220000209000 */
[----:B------:R-:W-:Y:S01]  /*0320*/  ULDC UR4, c[0x0][0x220] ;  /* 0x0000880000047ab9 */ /* 0x000fe20000000800 */
[----:B------:R-:W-:Y:S02]  /*0330*/  ISETP.NE.U32.AND P4, PT, R10, RZ, PT ;  /* 0x000000ff0a00720c */ /* 0x000fe40003f85070 */
[----:B------:R-:W-:-:S04]  /*0340*/  MOV R13, RZ ;  /* 0x000000ff000d7202 */ /* 0x000fc80000000f00 */
[----:B0-----:R-:W0:Y:S02]  /*0350*/  MUFU.RCP R6, R6 ;  /* 0x0000000600067308 */ /* 0x001e240000001000 */
[----:B0-----:R-:W-:-:S06]  /*0360*/  VIADD R4, R6, 0xffffffe ;  /* 0x0ffffffe06047836 */ /* 0x001fcc0000000000 */
[----:B------:R0:W1:Y:S02]  /*0370*/  F2I.FTZ.U32.TRUNC.NTZ R5, R4 ;  /* 0x0000000400057305 */ /* 0x000064000021f000 */
[----:B0-----:R-:W-:Y:S01]  /*0380*/  HFMA2.MMA R4, -RZ, RZ, 0, 0 ;  /* 0x00000000ff047435 */ /* 0x001fe200000001ff */
[----:B-1----:R-:W-:-:S04]  /*0390*/  IMAD.MOV R7, RZ, RZ, -R5 ;  /* 0x000000ffff077224 */ /* 0x002fc800078e0a05 */
[----:B------:R-:W-:-:S05]  /*03a0*/  IMAD R7, R7, R10, RZ ;  /* 0x0000000a07077224 */ /* 0x000fca00078e02ff */
        /* <DEDUP_REMOVED lines=10> */
.L_x_30137:
[----:B------:R-:W-:Y:S05]  /*0450*/  BSYNC B1 ;  /* 0x0000000000017941 */ /* 0x000fea0003800000 */
.L_x_30135:
        /* <DEDUP_REMOVED lines=11> */
[----:B------:R-:W-:Y:S05]  /*0510*/  CALL.REL.NOINC `($__internal_56_$__cuda_sm20_rem_s64) ;  /* 0x0000001400b07944 */ /* 0x000fea0003c00000 */
[----:B------:R-:W-:-:S04]  /*0520*/  ISETP.NE.U32.AND P0, PT, R8, RZ, PT ;  /* 0x000000ff0800720c */ /* 0x000fc80003f05070 */
[----:B------:R-:W-:Y:S01]  /*0530*/  ISETP.NE.AND.EX P0, PT, R9, RZ, PT, P0 ;  /* 0x000000ff0900720c */ /* 0x000fe20003f05300 */
[----:B------:R-:W-:-:S12]  /*0540*/  BRA `(.L_x_30140) ;  /* 0x00000000004c7947 */ /* 0x000fd80003800000 */
.L_x_30139:
        /* <DEDUP_REMOVED lines=19> */
.L_x_30140:
[----:B------:R-:W-:Y:S05]  /*0680*/  BSYNC B1 ;  /* 0x0000000000017941 */ /* 0x000fea0003800000 */
.L_x_30138:
[----:B------:R-:W-:-:S04]  /*0690*/  SEL R4, RZ, 0xffffffff, !P0 ;  /* 0xffffffffff047807 */ /* 0x000fc80004000000 */
[----:B------:R-:W-:-:S05]  /*06a0*/  IADD3 R12, P0, R4, R12, RZ ;  /* 0x0000000c040c7210 */ /* 0x000fca0007f1e0ff */
[----:B------:R-:W-:-:S08]  /*06b0*/  IMAD.X R13, R4, 0x1, R13, P0 ;  /* 0x00000001040d7824 */ /* 0x000fd000000e060d */
.L_x_30134:
[----:B------:R-:W-:Y:S05]  /*06c0*/  BSYNC B0 ;  /* 0x0000000000007941 */ /* 0x000fea0003800000 */
.L_x_30133:
        /* <DEDUP_REMOVED lines=12> */
[----:B------:R-:W-:Y:S05]  /*0790*/  CALL.REL.NOINC `($__internal_55_$__cuda_sm20_div_s64) ;  /* 0x0000000c00c47944 */ /* 0x000fea0003c00000 */
[----:B------:R-:W-:Y:S02]  /*07a0*/  IMAD.MOV.U32 R10, RZ, RZ, R8 ;  /* 0x000000ffff0a7224 */ /* 0x000fe400078e0008 */
[----:B------:R-:W-:Y:S01]  /*07b0*/  IMAD.MOV.U32 R11, RZ, RZ, R4 ;  /* 0x000000ffff0b7224 */ /* 0x000fe200078e0004 */
[----:B------:R-:W-:Y:S06]  /*07c0*/  BRA `(.L_x_30145) ;  /* 0x0000000000507947 */ /* 0x000fec0003800000 */
.L_x_30144:
[----:B------:R-:W0:Y:S01]  /*07d0*/  I2F.U32.RP R4, R20 ;  /* 0x0000001400047306 */ /* 0x000e220000209000 */
[----:B------:R-:W-:Y:S01]  /*07e0*/  ULDC UR4, c[0x0][0x220] ;  /* 0x0000880000047ab9 */ /* 0x000fe20000000800 */
[----:B------:R-:W-:Y:S01]  /*07f0*/  ISETP.NE.U32.AND P4, PT, R20, RZ, PT ;  /* 0x000000ff1400720c */ /* 0x000fe20003f85070 */
[----:B------:R-:W-:-:S05]  /*0800*/  IMAD.MOV.U32 R11, RZ, RZ, RZ ;  /* 0x000000ffff0b7224 */ /* 0x000fca00078e00ff */
[----:B0-----:R-:W0:Y:S02]  /*0810*/  MUFU.RCP R4, R4 ;  /* 0x0000000400047308 */ /* 0x001e240000001000 */
[----:B0-----:R-:W-:-:S06]  /*0820*/  IADD3 R6, R4, 0xffffffe, RZ ;  /* 0x0ffffffe04067810 */ /* 0x001fcc0007ffe0ff */
        /* <DEDUP_REMOVED lines=9> */
[----:B------:R-:W-:Y:S01]  /*08c0*/  @P0 IMAD.IADD R7, R7, 0x1, -R20 ;  /* 0x0000000107070824 */ /* 0x000fe200078e0a14 */
[----:B------:R-:W-:-:S04]  /*08d0*/  @P0 IADD3 R10, R10, 0x1, RZ ;  /* 0x000000010a0a0810 */ /* 0x000fc80007ffe0ff */
[----:B------:R-:W-:-:S13]  /*08e0*/  ISETP.GE.U32.AND P3, PT, R7, R20, PT ;  /* 0x000000140700720c */ /* 0x000fda0003f66070 */
[----:B------:R-:W-:Y:S01]  /*08f0*/  @P3 VIADD R10, R10, 0x1 ;  /* 0x000000010a0a3836 */ /* 0x000fe20000000000 */
[----:B------:R-:W-:-:S07]  /*0900*/  @!P4 LOP3.LUT R10, RZ, R20, RZ, 0x33, !PT ;  /* 0x00000014ff0ac212 */ /* 0x000fce00078e33ff */
.L_x_30145:
[----:B------:R-:W-:Y:S05]  /*0910*/  BSYNC B1 ;  /* 0x0000000000017941 */ /* 0x000fea0003800000 */
.L_x_30143:
        /* <DEDUP_REMOVED lines=15> */
.L_x_30147:
        /* <DEDUP_REMOVED lines=19> */
.L_x_30148:
[----:B------:R-:W-:Y:S05]  /*0b40*/  BSYNC B1 ;  /* 0x0000000000017941 */ /* 0x000fea0003800000 */
.L_x_30146:
[----:B------:R-:W-:-:S04]  /*0b50*/  SEL R4, RZ, 0xffffffff, !P0 ;  /* 0xffffffffff047807 */ /* 0x000fc80004000000 */
[----:B------:R-:W-:-:S05]  /*0b60*/  IADD3 R10, P0, R4, R10, RZ ;  /* 0x0000000a040a7210 */ /* 0x000fca0007f1e0ff */
[----:B------:R-:W-:-:S08]  /*0b70*/  IMAD.X R11, R4, 0x1, R11, P0 ;  /* 0x00000001040b7824 */ /* 0x000fd000000e060b */
.L_x_30142:
[----:B------:R-:W-:Y:S05]  /*0b80*/  BSYNC B0 ;  /* 0x0000000000007941 */ /* 0x000fea0003800000 */
.L_x_30141:
        /* <DEDUP_REMOVED lines=13> */
[----:B------:R-:W-:Y:S01]  /*0c60*/  MOV R20, R8 ;  /* 0x0000000800147202 */ /* 0x000fe20000000f00 */
[----:B------:R-:W-:Y:S01]  /*0c70*/  IMAD.MOV.U32 R21, RZ, RZ, R4 ;  /* 0x000000ffff157224 */ /* 0x000fe200078e0004 */
[----:B------:R-:W-:Y:S06]  /*0c80*/  BRA `(.L_x_30153) ;  /* 0x0000000000507947 */ /* 0x000fec0003800000 */
.L_x_30152:
[----:B------:R-:W0:Y:S01]  /*0c90*/  I2F.U32.RP R4, R16 ;  /* 0x0000001000047306 */ /* 0x000e220000209000 */
[----:B------:R-:W-:Y:S01]  /*0ca0*/  ULDC UR4, c[0x0][0x220] ;  /* 0x0000880000047ab9 */ /* 0x000fe20000000800 */
[----:B------:R-:W-:Y:S01]  /*0cb0*/  ISETP.NE.U32.AND P4, PT, R16, RZ, PT ;  /* 0x000000ff1000720c */ /* 0x000fe20003f85070 */
[----:B------:R-:W-:-:S05]  /*0cc0*/  IMAD.MOV.U32 R21, RZ, RZ, RZ ;  /* 0x000000ffff157224 */ /* 0x000fca00078e00ff */
[----:B0-----:R-:W0:Y:S02]  /*0cd0*/  MUFU.RCP R4, R4 ;  /* 0x0000000400047308 */ /* 0x001e240000001000 */
[----:B0-----:R-:W-:-:S06]  /*0ce0*/  VIADD R6, R4, 0xffffffe ;  /* 0x0ffffffe04067836 */ /* 0x001fcc0000000000 */
[----:B------:R0:W1:Y:S02]  /*0cf0*/  F2I.FTZ.U32.TRUNC.NTZ R7, R6 ;  /* 0x0000000600077305 */ /* 0x000064000021f000 */
[----:B0-----:R-:W-:Y:S02]  /*0d00*/  IMAD.MOV.U32 R6, RZ, RZ, RZ ;  /* 0x000000ffff067224 */ /* 0x001fe400078e00ff */
[----:B-1----:R-:W-:-:S04]  /*0d10*/  IMAD.MOV R9, RZ, RZ, -R7 ;  /* 0x000000ffff097224 */ /* 0x002fc800078e0a07 */
[----:B------:R-:W-:-:S04]  /*0d20*/  IMAD R9, R9, R16, RZ ;  /* 0x0000001009097224 */ /* 0x000fc800078e02ff */
[----:B------:R-:W-:-:S06]  /*0d30*/  IMAD.HI.U32 R7, R7, R9, R6 ;  /* 0x0000000907077227 */ /* 0x000fcc00078e0006 */
[----:B------:R-:W-:-:S05]  /*0d40*/  IMAD.HI.U32 R20, R7, UR4, RZ ;  /* 0x0000000407147c27 */ /* 0x000fca000f8e00ff */
[----:B------:R-:W-:-:S05]  /*0d50*/  IADD3 R7, -R20, RZ, RZ ;  /* 0x000000ff14077210 */ /* 0x000fca0007ffe1ff */
[----:B------:R-:W-:-:S05]  /*0d60*/  IMAD R7, R16, R7, UR4 ;  /* 0x0000000410077e24 */ /* 0x000fca000f8e0207 */
[----:B------:R-:W-:-:S13]  /*0d70*/  ISETP.GE.U32.AND P0, PT, R7, R16, PT ;  /* 0x000000100700720c */ /* 0x000fda0003f06070 */
[----:B------:R-:W-:Y:S02]  /*0d80*/  @P0 IMAD.IADD R7, R7, 0x1, -R16 ;  /* 0x0000000107070824 */ /* 0x000fe400078e0a10 */
[----:B------:R-:W-:-:S03]  /*0d90*/  @P0 VIADD R20, R20, 0x1 ;  /* 0x0000000114140836 */ /* 0x000fc60000000000 */
[----:B------:R-:W-:-:S13]  /*0da0*/  ISETP.GE.U32.AND P3, PT, R7, R16, PT ;  /* 0x000000100700720c */ /* 0x000fda0003f66070 */
[----:B------:R-:W-:Y:S01]  /*0db0*/  @P3 VIADD R20, R20, 0x1 ;  /* 0x0000000114143836 */ /* 0x000fe20000000000 */
[----:B------:R-:W-:-:S07]  /*0dc0*/  @!P4 LOP3.LUT R20, RZ, R16, RZ, 0x33, !PT ;  /* 0x00000010ff14c212 */ /* 0x000fce00078e33ff */
.L_x_30153:
[----:B------:R-:W-:Y:S05]  /*0dd0*/  BSYNC B1 ;  /* 0x0000000000017941 */ /* 0x000fea0003800000 */
.L_x_30151:
        /* <DEDUP_REMOVED lines=11> */
[----:B------:R-:W-:Y:S05]  /*0e90*/  CALL.REL.NOINC `($__internal_56_$__cuda_sm20_rem_s64) ;  /* 0x0000000c00507944 */ /* 0x000fea0003c00000 */
[----:B------:R-:W-:-:S04]  /*0ea0*/  ISETP.NE.U32.AND P0, PT, R8, RZ, PT ;  /* 0x000000ff0800720c */ /* 0x000fc80003f05070 */
[----:B------:R-:W-:Y:S01]  /*0eb0*/  ISETP.NE.AND.EX P0, PT, R9, RZ, PT, P0 ;  /* 0x000000ff0900720c */ /* 0x000fe20003f05300 */
[----:B------:R-:W-:-:S12]  /*0ec0*/  BRA `(.L_x_30156) ;  /* 0x00000000004c7947 */ /* 0x000fd80003800000 */
.L_x_30155:
        /* <DEDUP_REMOVED lines=19> */
.L_x_30156:
[----:B------:R-:W-:Y:S05]  /*1000*/  BSYNC B1 ;  /* 0x0000000000017941 */ /* 0x000fea0003800000 */
.L_x_30154:
[----:B------:R-:W-:-:S04]  /*1010*/  SEL R4, RZ, 0xffffffff, !P0 ;  /* 0xffffffffff047807 */ /* 0x000fc80004000000 */
[----:B------:R-:W-:-:S05]  /*1020*/  IADD3 R20, P0, R4, R20, RZ ;  /* 0x0000001404147210 */ /* 0x000fca0007f1e0ff */
[----:B------:R-:W-:-:S08]  /*1030*/  IMAD.X R21, R4, 0x1, R21, P0 ;  /* 0x0000000104157824 */ /* 0x000fd000000e0615 */
.L_x_30150:
[----:B------:R-:W-:Y:S05]  /*1040*/  BSYNC B0 ;  /* 0x0000000000007941 */ /* 0x000fea0003800000 */
.L_x_30149:
        /* <DEDUP_REMOVED lines=9> */
[----:B------:R-:W-:Y:S01]  /*10e0*/  MOV R22, R14 ;  /* 0x0000000e00167202 */ /* 0x000fe20000000f00 */
[----:B------:R-:W-:Y:S01]  /*10f0*/  IMAD.MOV.U32 R25, RZ, RZ, R15 ;  /* 0x000000ffff197224 */ /* 0x000fe200078e000f */
[----:B------:R-:W-:-:S07]  /*1100*/  MOV R18, 0x1120 ;  /* 0x0000112000127802 */ /* 0x000fce0000000f00 */
[----:B------:R-:W-:Y:S05]  /*1110*/  CALL.REL.NOINC `($__internal_55_$__cuda_sm20_div_s64) ;  /* 0x0000000400647944 */ /* 0x000fea0003c00000 */
[----:B------:R-:W-:Y:S02]  /*1120*/  IMAD.MOV.U32 R16, RZ, RZ, R8 ;  /* 0x000000ffff107224 */ /* 0x000fe400078e0008 */
[----:B------:R-:W-:Y:S01]  /*1130*/  IMAD.MOV.U32 R17, RZ, RZ, R4 ;  /* 0x000000ffff117224 */ /* 0x000fe200078e0004 */
[----:B------:R-:W-:Y:S06]  /*1140*/  BRA `(.L_x_30161) ;  /* 0x0000000000507947 */ /* 0x000fec0003800000 */
.L_x_30160:
[----:B------:R-:W0:Y:S01]  /*1150*/  I2F.U32.RP R4, R14 ;  /* 0x0000000e00047306 */ /* 0x000e220000209000 */
[----:B------:R-:W-:Y:S01]  /*1160*/  ULDC UR4, c[0x0][0x220] ;  /* 0x0000880000047ab9 */ /* 0x000fe20000000800 */
[----:B------:R-:W-:Y:S01]  /*1170*/  ISETP.NE.U32.AND P4, PT, R14, RZ, PT ;  /* 0x000000ff0e00720c */ /* 0x000fe20003f85070 */
[----:B------:R-:W-:-:S05]  /*1180*/  IMAD.MOV.U32 R17, RZ, RZ, RZ ;  /* 0x000000ffff117224 */ /* 0x000fca00078e00ff */
[----:B0-----:R-:W0:Y:S02]  /*1190*/  MUFU.RCP R4, R4 ;  /* 0x0000000400047308 */ /* 0x001e240000001000 */
[----:B0-----:R-:W-:-:S06]  /*11a0*/  VIADD R6, R4, 0xffffffe ;  /* 0x0ffffffe04067836 */ /* 0x001fcc0000000000 */
[----:B------:R0:W1:Y:S02]  /*11b0*/  F2I.FTZ.U32.TRUNC.NTZ R7, R6 ;  /* 0x0000000600077305 */ /* 0x000064000021f000 */
[----:B0-----:R-:W-:Y:S01]  /*11c0*/  IMAD.MOV.U32 R6, RZ, RZ, RZ ;  /* 0x000000ffff067224 */ /* 0x001fe200078e00ff */
[----:B-1----:R-:W-:-:S05]  /*11d0*/  IADD3 R9, RZ, -R7, RZ ;  /* 0x80000007ff097210 */ /* 0x002fca0007ffe0ff */
        /* <DEDUP_REMOVED lines=9> */
[----:B------:R-:W-:Y:S02]  /*1270*/  @P3 IADD3 R16, R16, 0x1, RZ ;  /* 0x0000000110103810 */ /* 0x000fe40007ffe0ff */
[----:B------:R-:W-:-:S07]  /*1280*/  @!P4 LOP3.LUT R16, RZ, R14, RZ, 0x33, !PT ;  /* 0x0000000eff10c212 */ /* 0x000fce00078e33ff */
.L_x_30161:
[----:B------:R-:W-:Y:S05]  /*1290*/  BSYNC B1 ;  /* 0x0000000000017941 */ /* 0x000fea0003800000 */
.L_x_30159:
        /* <DEDUP_REMOVED lines=15> */
.L_x_30163:
        /* <DEDUP_REMOVED lines=19> */
.L_x_30164:
[----:B------:R-:W-:Y:S05]  /*14c0*/  BSYNC B1 ;  /* 0x0000000000017941 */ /* 0x000fea0003800000 */
.L_x_30162:
[----:B------:R-:W-:-:S04]  /*14d0*/  SEL R4, RZ, 0xffffffff, !P0 ;  /* 0xffffffffff047807 */ /* 0x000fc80004000000 */
[----:B------:R-:W-:-:S04]  /*14e0*/  IADD3 R16, P0, R4, R16, RZ ;  /* 0x0000001004107210 */ /* 0x000fc80007f1e0ff */
[----:B------:R-:W-:-:S09]  /*14f0*/  IADD3.X R17, R4, R17, RZ, P0, !PT ;  /* 0x0000001104117210 */ /* 0x000fd200007fe4ff */
.L_x_30158:
[----:B------:R-:W-:Y:S05]  /*1500*/  BSYNC B0 ;  /* 0x0000000000007941 */ /* 0x000fea0003800000 */
.L_x_30157:
        /* <DEDUP_REMOVED lines=9> */
[----:B------:R-:W-:Y:S02]  /*15a0*/  IMAD R7, R0, 0x200, R3 ;  /* 0x0000020000077824 */ /* 0x000fe400078e0203 */
[----:B------:R-:W-:-:S05]  /*15b0*/  VIADD R3, R3, 0x80 ;  /* 0x0000008003037836 */ /* 0x000fca0000000000 */
[----:B------:R-:W-:-:S13]  /*15c0*/  ISETP.GE.AND P0, PT, R3, R2, PT ;  /* 0x000000020300720c */ /* 0x000fda0003f06270 */
[----:B------:R-:W-:Y:S01]  /*15d0*/  @!P0 LEA R9, R0, R3, 0x9 ;  /* 0x0000000300098211 */ /* 0x000fe200078e48ff */
[----:B------:R-:W-:Y:S02]  /*15e0*/  @!P0 VIADD R3, R3, 0x80 ;  /* 0x0000008003038836 */ /* 0x000fe40000000000 */
[----:B0-----:R-:W-:-:S04]  /*15f0*/  IMAD.WIDE.U32 R6, R7, 0x8, R4 ;  /* 0x0000000807067825 */ /* 0x001fc800078e0004 */
[----:B------:R-:W-:Y:S01]  /*1600*/  @!P0 IMAD.WIDE.U32 R4, R9, 0x8, R4 ;  /* 0x0000000809048825 */ /* 0x000fe200078e0004 */
[----:B-----5:R1:W-:Y:S04]  /*1610*/  STG.E.64 desc[UR6][R6.64], R10 ;  /* 0x0000000a06007986 */ /* 0x0203e8000c101b06 */
[----:B------:R1:W-:Y:S02]  /*1620*/  @!P0 STG.E.64 desc[UR6][R4.64], R20 ;  /* 0x0000001404008986 */ /* 0x0003e4000c101b06 */
.L_x_30166:
[----:B------:R-:W-:Y:S05]  /*1630*/  BSYNC B0 ;  /* 0x0000000000007941 */ /* 0x000fea0003800000 */
.L_x_30165:
[----:B------:R-:W-:-:S13]  /*1640*/  ISETP.GE.AND P0, PT, R3, R2, PT ;  /* 0x000000020300720c */ /* 0x000fda0003f06270 */
[----:B------:R-:W-:Y:S05]  /*1650*/  @P0 EXIT ;  /* 0x000000000000094d */ /* 0x000fea0003800000 */
[----:B01----:R-:W0:Y:S01]  /*1660*/  LDC.64 R4, c[0x0][0x228] ;  /* 0x00008a00ff047b82 */ /* 0x003e220000000a00 */
[----:B------:R-:W-:-:S04]  /*1670*/  IMAD R3, R0, 0x200, R3 ;  /* 0x0000020000037824 */ /* 0x000fc800078e0203 */
[----:B0-----:R-:W-:-:S05]  /*1680*/  IMAD.WIDE.U32 R2, R3, 0x8, R4 ;  /* 0x0000000803027825 */ /* 0x001fca00078e0004 */
[----:B-----5:R-:W-:Y:S01]  /*1690*/  STG.E.64 desc[UR6][R2.64], R16 ;  /* 0x0000001002007986 */ /* 0x020fe2000c101b06 */
[----:B------:R-:W-:Y:S05]  /*16a0*/  EXIT ;  /* 0x000000000000794d */ /* 0x000fea0003800000 */
        .weak           $__internal_55_$__cuda_sm20_div_s64
        .type           $__internal_55_$__cuda_sm20_div_s64,@function
        .size           $__internal_55_$__cuda_sm20_div_s64,($__internal_56_$__cuda_sm20_rem_s64 - $__internal_55_$__cuda_sm20_div_s64)
$__internal_55_$__cuda_sm20_div_s64:
        /* <DEDUP_REMOVED lines=21> */
[-C--:B------:R-:W-:Y:S02]  /*1800*/  IMAD R4, R29, R6.reuse, RZ ;  /* 0x000000061d047224 */ /* 0x080fe400078e02ff */
[----:B------:R-:W-:-:S04]  /*1810*/  IMAD.WIDE.U32 R8, P0, R28, R6, R8 ;  /* 0x000000061c087225 */ /* 0x000fc80007800008 */
[----:B------:R-:W-:-:S04]  /*1820*/  IMAD.HI.U32 R6, R29, R6, RZ ;  /* 0x000000061d067227 */ /* 0x000fc800078e00ff */
[----:B------:R-:W-:-:S04]  /*1830*/  IMAD.HI.U32 R7, P3, R29, R7, R8 ;  /* 0x000000071d077227 */ /* 0x000fc80007860008 */
[----:B------:R-:W-:Y:S01]  /*1840*/  IMAD.X R6, R6, 0x1, R29, P0 ;  /* 0x0000000106067824 */ /* 0x000fe200000e061d */
[----:B------:R-:W-:-:S04]  /*1850*/  IADD3 R9, P4, R4, R7, RZ ;  /* 0x0000000704097210 */ /* 0x000fc80007f9e0ff */
[----:B------:R-:W-:Y:S01]  /*1860*/  IADD3.X R7, RZ, RZ, R6, P4, P3 ;  /* 0x000000ffff077210 */ /* 0x000fe200027e6406 */
[----:B------:R-:W-:-:S04]  /*1870*/  IMAD.WIDE.U32 R28, R9, R26, RZ ;  /* 0x0000001a091c7225 */ /* 0x000fc800078e00ff */
[----:B------:R-:W-:Y:S01]  /*1880*/  IMAD R6, R9, R27, R29 ;  /* 0x0000001b09067224 */ /* 0x000fe200078e021d */
[----:B------:R-:W-:-:S03]  /*1890*/  IADD3 R4, P0, RZ, -R28, RZ ;  /* 0x8000001cff047210 */ /* 0x000fc60007f1e0ff */
[----:B------:R-:W-:Y:S02]  /*18a0*/  IMAD R6, R7, R26, R6 ;  /* 0x0000001a07067224 */ /* 0x000fe400078e0206 */
[----:B------:R-:W-:-:S03]  /*18b0*/  IMAD.HI.U32 R8, R9, R4, RZ ;  /* 0x0000000409087227 */ /* 0x000fc600078e00ff */
[----:B------:R-:W-:-:S05]  /*18c0*/  IADD3.X R6, RZ, ~R6, RZ, P0, !PT ;  /* 0x80000006ff067210 */ /* 0x000fca00007fe4ff */
        /* <DEDUP_REMOVED lines=14> */
[----:B------:R-:W-:Y:S01]  /*19b0*/  IMAD.X R4, RZ, RZ, R4, P0 ;  /* 0x000000ffff047224 */ /* 0x000fe200000e0604 */
[C---:B------:R-:W-:Y:S01]  /*19c0*/  IADD3 R19, P4, R8.reuse, 0x1, RZ ;  /* 0x0000000108137810 */ /* 0x040fe20007f9e0ff */
[----:B------:R-:W-:-:S03]  /*19d0*/  IMAD.WIDE.U32 R6, R8, R26, RZ ;  /* 0x0000001a08067225 */ /* 0x000fc600078e00ff */
[----:B------:R-:W-:Y:S01]  /*19e0*/  IADD3.X R4, RZ, R4, RZ, P3, !PT ;  /* 0x00000004ff047210 */ /* 0x000fe20001ffe4ff */
[----:B------:R-:W-:Y:S01]  /*19f0*/  IMAD R9, R8, R27, R7 ;  /* 0x0000001b08097224 */ /* 0x000fe200078e0207 */
[----:B------:R-:W-:-:S03]  /*1a00*/  IADD3 R7, P3, -R6, UR4, RZ ;  /* 0x0000000406077c10 */ /* 0x000fc6000ff7e1ff */
[-C--:B------:R-:W-:Y:S01]  /*1a10*/  IMAD R6, R4, R26.reuse, R9 ;  /* 0x0000001a04067224 */ /* 0x080fe200078e0209 */
[----:B------:R-:W-:Y:S01]  /*1a20*/  ISETP.GE.U32.AND P0, PT, R7, R26, PT ;  /* 0x0000001a0700720c */ /* 0x000fe20003f06070 */
[----:B------:R-:W-:-:S03]  /*1a30*/  IMAD.X R23, RZ, RZ, R4, P4 ;  /* 0x000000ffff177224 */ /* 0x000fc600020e0604 */
[----:B------:R-:W-:Y:S02]  /*1a40*/  IADD3.X R6, ~R6, UR5, RZ, P3, !PT ;  /* 0x0000000506067c10 */ /* 0x000fe40009ffe5ff */
[----:B------:R-:W-:Y:S02]  /*1a50*/  IADD3 R24, P3, R7, -R26, RZ ;  /* 0x8000001a07187210 */ /* 0x000fe40007f7e0ff */
[----:B------:R-:W-:-:S03]  /*1a60*/  ISETP.GE.U32.AND.EX P0, PT, R6, R27, PT, P0 ;  /* 0x0000001b0600720c */ /* 0x000fc60003f06100 */
[----:B------:R-:W-:Y:S01]  /*1a70*/  IMAD.X R9, R6, 0x1, ~R27, P3 ;  /* 0x0000000106097824 */ /* 0x000fe200018e0e1b */
[----:B------:R-:W-:Y:S02]  /*1a80*/  SEL R7, R24, R7, P0 ;  /* 0x0000000718077207 */ /* 0x000fe40000000000 */
[----:B------:R-:W-:Y:S02]  /*1a90*/  SEL R19, R19, R8, P0 ;  /* 0x0000000813137207 */ /* 0x000fe40000000000 */
[----:B------:R-:W-:Y:S02]  /*1aa0*/  SEL R9, R9, R6, P0 ;  /* 0x0000000609097207 */ /* 0x000fe40000000000 */
[----:B------:R-:W-:Y:S02]  /*1ab0*/  ISETP.GE.U32.AND P3, PT, R7, R26, PT ;  /* 0x0000001a0700720c */ /* 0x000fe40003f66070 */
[----:B------:R-:W-:Y:S02]  /*1ac0*/  SEL R23, R23, R4, P0 ;  /* 0x0000000417177207 */ /* 0x000fe40000000000 */
[----:B------:R-:W-:-:S02]  /*1ad0*/  IADD3 R4, P0, R19, 0x1, RZ ;  /* 0x0000000113047810 */ /* 0x000fc40007f1e0ff */
[----:B------:R-:W-:Y:S02]  /*1ae0*/  ISETP.GE.U32.AND.EX P3, PT, R9, R27, PT, P3 ;  /* 0x0000001b0900720c */ /* 0x000fe40003f66130 */
[----:B------:R-:W-:Y:S01]  /*1af0*/  LOP3.LUT R7, R25, UR9, RZ, 0x3c, !PT ;  /* 0x0000000919077c12 */ /* 0x000fe2000f8e3cff */
[----:B------:R-:W-:Y:S01]  /*1b00*/  IMAD.X R6, RZ, RZ, R23, P0 ;  /* 0x000000ffff067224 */ /* 0x000fe200000e0617 */
[----:B------:R-:W-:Y:S01]  /*1b10*/  SEL R4, R4, R19, P3 ;  /* 0x0000001304047207 */ /* 0x000fe20001800000 */
[----:B------:R-:W-:Y:S01]  /*1b20*/  IMAD.MOV.U32 R19, RZ, RZ, 0x0 ;  /* 0x00000000ff137424 */ /* 0x000fe200078e00ff */
[----:B------:R-:W-:Y:S02]  /*1b30*/  ISETP.GE.AND P4, PT, R7, RZ, PT ;  /* 0x000000ff0700720c */ /* 0x000fe40003f86270 */
[----:B------:R-:W-:Y:S02]  /*1b40*/  SEL R6, R6, R23, P3 ;  /* 0x0000001706067207 */ /* 0x000fe40001800000 */
[----:B------:R-:W-:-:S02]  /*1b50*/  IADD3 R9, P3, RZ, -R4, RZ ;  /* 0x80000004ff097210 */ /* 0x000fc40007f7e0ff */
[----:B------:R-:W-:Y:S02]  /*1b60*/  ISETP.NE.U32.AND P0, PT, R22, RZ, PT ;  /* 0x000000ff1600720c */ /* 0x000fe40003f05070 */
[----:B------:R-:W-:Y:S02]  /*1b70*/  IADD3.X R7, RZ, ~R6, RZ, P3, !PT ;  /* 0x80000006ff077210 */ /* 0x000fe40001ffe4ff */
[----:B------:R-:W-:Y:S02]  /*1b80*/  SEL R8, R9, R4, !P4 ;  /* 0x0000000409087207 */ /* 0x000fe40006000000 */
[----:B------:R-:W-:Y:S02]  /*1b90*/  ISETP.NE.AND.EX P0, PT, R25, RZ, PT, P0 ;  /* 0x000000ff1900720c */ /* 0x000fe40003f05300 */
[----:B------:R-:W-:Y:S02]  /*1ba0*/  SEL R4, R7, R6, !P4 ;  /* 0x0000000607047207 */ /* 0x000fe40006000000 */
[----:B------:R-:W-:-:S02]  /*1bb0*/  SEL R8, R8, 0xffffffff, P0 ;  /* 0xffffffff08087807 */ /* 0x000fc40000000000 */
[----:B------:R-:W-:Y:S01]  /*1bc0*/  SEL R4, R4, 0xffffffff, P0 ;  /* 0xffffffff04047807 */ /* 0x000fe20000000000 */
[----:B------:R-:W-:Y:S06]  /*1bd0*/  RET.REL.NODEC R18 `(_ZN2at6native27unrolled_elementwise_kernelINS0_13AUnaryFunctorIlllZZZNS0_15binary_internal21div_floor_kernel_cudaERNS_18TensorIteratorBaseEENKUlvE_clEvENKUlvE2_clEvEUlllE_EESt5arrayIPcLm2EELi4E23TrivialOffsetCalculatorILi1EjESE_NS0_6memory15LoadWithoutCastENSF_16StoreWithoutCastEEEviT_T0_T2_T3_T4_T5_) ;  /* 0xffffffe412087950 */ /* 0x000fec0003c3ffff */
        .weak           $__internal_56_$__cuda_sm20_rem_s64
        .type           $__internal_56_$__cuda_sm20_rem_s64,@function
        .size           $__internal_56_$__cuda_sm20_rem_s64,(.L_x_37734 - $__internal_56_$__cuda_sm20_rem_s64)
$__internal_56_$__cuda_sm20_rem_s64:
        /* <DEDUP_REMOVED lines=30> */
[----:B------:R-:W-:-:S04]  /*1dc0*/  IMAD.X R24, RZ, RZ, ~R24, P0 ;  /* 0x000000ffff187224 */ /* 0x000fc800000e0e18 */
[----:B------:R-:W-:-:S04]  /*1dd0*/  IMAD.WIDE.U32 R22, P0, R23, R24, R22 ;  /* 0x0000001817167225 */ /* 0x000fc80007800016 */
[----:B------:R-:W-:Y:S01]  /*1de0*/  IMAD.HI.U32 R23, P3, R9, R8, R22 ;  /* 0x0000000809177227 */ /* 0x000fe20007860016 */
[----:B------:R-:W-:-:S03]  /*1df0*/  IADD3 R8, P4, RZ, -UR8, RZ ;  /* 0x80000008ff087c10 */ /* 0x000fc6000ff9e0ff */
[----:B------:R-:W-:Y:S01]  /*1e00*/  IMAD.HI.U32 R22, R9, R24, RZ ;  /* 0x0000001809167227 */ /* 0x000fe200078e00ff */
[----:B------:R-:W-:-:S03]  /*1e10*/  SEL R8, R8, UR8, !P2 ;  /* 0x0000000808087c07 */ /* 0x000fc6000d000000 */
[----:B------:R-:W-:Y:S01]  /*1e20*/  IMAD R24, R9, R24, RZ ;  /* 0x0000001809187224 */ /* 0x000fe200078e02ff */
[----:B------:R-:W-:Y:S01]  /*1e30*/  IADD3.X R22, R22, R9, RZ, P0, !PT ;  /* 0x0000000916167210 */ /* 0x000fe200007fe4ff */
[----:B------:R-:W-:-:S03]  /*1e40*/  IMAD.X R9, RZ, RZ, ~UR9, P4 ;  /* 0x80000009ff097e24 */ /* 0x000fc6000a0e06ff */
[----:B------:R-:W-:Y:S02]  /*1e50*/  IADD3 R23, P0, R24, R23, RZ ;  /* 0x0000001718177210 */ /* 0x000fe40007f1e0ff */
[----:B------:R-:W-:Y:S02]  /*1e60*/  SEL R9, R9, UR9, !P2 ;  /* 0x0000000909097c07 */ /* 0x000fe4000d000000 */
[----:B------:R-:W-:Y:S01]  /*1e70*/  IADD3.X R22, RZ, RZ, R22, P0, P3 ;  /* 0x000000ffff167210 */ /* 0x000fe200007e6416 */
[----:B------:R-:W-:-:S04]  /*1e80*/  IMAD.HI.U32 R24, R23, R8, RZ ;  /* 0x0000000817187227 */ /* 0x000fc800078e00ff */
[----:B------:R-:W-:-:S04]  /*1e90*/  IMAD.WIDE.U32 R24, R23, R9, R24 ;  /* 0x0000000917187225 */ /* 0x000fc800078e0018 */
[----:B------:R-:W-:-:S04]  /*1ea0*/  IMAD.HI.U32 R23, P0, R22, R8, R24 ;  /* 0x0000000816177227 */ /* 0x000fc80007800018 */
[CC--:B------:R-:W-:Y:S02]  /*1eb0*/  IMAD R24, R22.reuse, R9.reuse, RZ ;  /* 0x0000000916187224 */ /* 0x0c0fe400078e02ff */
[----:B------:R-:W-:-:S03]  /*1ec0*/  IMAD.HI.U32 R22, R22, R9, RZ ;  /* 0x0000000916167227 */ /* 0x000fc600078e00ff */
[----:B------:R-:W-:-:S05]  /*1ed0*/  IADD3 R23, P3, R24, R23, RZ ;  /* 0x0000001718177210 */ /* 0x000fca0007f7e0ff */
[----:B------:R-:W-:-:S04]  /*1ee0*/  IMAD.WIDE.U32 R24, R23, R18, RZ ;  /* 0x0000001217187225 */ /* 0x000fc800078e00ff */
[----:B------:R-:W-:Y:S01]  /*1ef0*/  IMAD R23, R23, R19, R25 ;  /* 0x0000001317177224 */ /* 0x000fe200078e0219 */
[----:B------:R-:W-:Y:S01]  /*1f00*/  IADD3 R25, P4, -R24, R8, RZ ;  /* 0x0000000818197210 */ /* 0x000fe20007f9e1ff */
[----:B------:R-:W-:-:S03]  /*1f10*/  IMAD.X R8, RZ, RZ, R22, P0 ;  /* 0x000000ffff087224 */ /* 0x000fc600000e0616 */
[----:B------:R-:W-:Y:S02]  /*1f20*/  ISETP.GE.U32.AND P0, PT, R25, R18, PT ;  /* 0x000000121900720c */ /* 0x000fe40003f06070 */
[----:B------:R-:W-:-:S05]  /*1f30*/  IADD3.X R8, RZ, R8, RZ, P3, !PT ;  /* 0x00000008ff087210 */ /* 0x000fca0001ffe4ff */
[----:B------:R-:W-:-:S04]  /*1f40*/  IMAD R8, R8, R18, R23 ;  /* 0x0000001208087224 */ /* 0x000fc800078e0217 */
[----:B------:R-:W-:Y:S01]  /*1f50*/  IMAD.X R9, R9, 0x1, ~R8, P4 ;  /* 0x0000000109097824 */ /* 0x000fe200020e0e08 */
[----:B------:R-:W-:-:S04]  /*1f60*/  IADD3 R8, P3, R25, -R18, RZ ;  /* 0x8000001219087210 */ /* 0x000fc80007f7e0ff */
[----:B------:R-:W-:-:S04]  /*1f70*/  ISETP.GE.U32.AND.EX P0, PT, R9, R19, PT, P0 ;  /* 0x000000130900720c */ /* 0x000fc80003f06100 */
[----:B------:R-:W-:Y:S01]  /*1f80*/  SEL R25, R8, R25, P0 ;  /* 0x0000001908197207 */ /* 0x000fe20000000000 */
[----:B------:R-:W-:-:S05]  /*1f90*/  IMAD.X R8, R9, 0x1, ~R19, P3 ;  /* 0x0000000109087824 */ /* 0x000fca00018e0e13 */
        /* <DEDUP_REMOVED lines=9> */
[----:B------:R-:W-:Y:S01]  /*2030*/  IMAD.MOV.U32 R6, RZ, RZ, R4 ;  /* 0x000000ffff067224 */ /* 0x000fe200078e0004 */
[----:B------:R-:W-:Y:S02]  /*2040*/  IADD3.X R19, RZ, ~R18, RZ, P3, !PT ;  /* 0x80000012ff137210 */ /* 0x000fe40001ffe4ff */
[----:B------:R-:W-:Y:S01]  /*2050*/  ISETP.NE.AND.EX P0, PT, R7, RZ, PT, P0 ;  /* 0x000000ff0700720c */ /* 0x000fe20003f05300 */
[----:B------:R-:W-:Y:S01]  /*2060*/  IMAD.MOV.U32 R7, RZ, RZ, 0x0 ;  /* 0x00000000ff077424 */ /* 0x000fe200078e00ff */
[----:B------:R-:W-:-:S02]  /*2070*/  SEL R8, R9, R8, !P2 ;  /* 0x0000000809087207 */ /* 0x000fc40005000000 */
[----:B------:R-:W-:Y:S02]  /*2080*/  SEL R9, R19, R18, !P2 ;  /* 0x0000001213097207 */ /* 0x000fe40005000000 */
[----:B------:R-:W-:Y:S02]  /*2090*/  SEL R8, R8, 0xffffffff, P0 ;  /* 0xffffffff08087807 */ /* 0x000fe40000000000 */
[----:B------:R-:W-:Y:S01]  /*20a0*/  SEL R9, R9, 0xffffffff, P0 ;  /* 0xffffffff09097807 */ /* 0x000fe20000000000 */
[----:B------:R-:W-:Y:S06]  /*20b0*/  RET.REL.NODEC R6 `(_ZN2at6native27unrolled_elementwise_kernelINS0_13AUnaryFunctorIlllZZZNS0_15binary_internal21div_floor_kernel_cudaERNS_18TensorIteratorBaseEENKUlvE_clEvENKUlvE2_clEvEUlllE_EESt5arrayIPcLm2EELi4E23TrivialOffsetCalculatorILi1EjESE_NS0_6memory15LoadWithoutCastENSF_16StoreWithoutCastEEEviT_T0_T2_T3_T4_T5_) ;  /* 0xffffffdc06d07950 */ /* 0x000fec0003c3ffff */
.L_x_30167:
        /* <DEDUP_REMOVED lines=12> */
.L_x_37734:


//--------------------- .text._ZN2at6native29vectorized_elementwise_kernelILi2ENS0_13AUnaryFunctorIlllZZZNS0_15binary_internal21div_floor_kernel_cudaERNS_18TensorIteratorBaseEENKUlvE_clEvENKUlvE2_clEvEUlllE_EESt5arrayIPcLm2EEEEviT0_T1_ --------------------------
	.section	.text._ZN2at6native29vectorized_elementwise_kernelILi2ENS0_13AUnaryFunctorIlllZZZNS0_15binary_internal21div_floor_kernel_cudaERNS_18TensorIteratorBaseEENKUlvE_clEvENKUlvE2_clEvEUlllE_EESt5arrayIPcLm2EEEEviT0_T1_,"ax",@progbits
	.align	128
        .global         _ZN2at6native29vectorized_elementwise_kernelILi2ENS0_13AUnaryFunctorIlllZZZNS0_15binary_internal21div_floor_kernel_cudaERNS_18TensorIteratorBaseEENKUlvE_clEvENKUlvE2_clEvEUlllE_EESt5arrayIPcLm2EEEEviT0_T1_
        .type           _ZN2at6native29vectorized_elementwise_kernelILi2ENS0_13AUnaryFunctorIlllZZZNS0_15binary_internal21div_floor_kernel_cudaERNS_18TensorIteratorBaseEENKUlvE_clEvENKUlvE2_clEvEUlllE_EESt5arrayIPcLm2EEEEviT0_T1_,@function
        .size           _ZN2at6native29vectorized_elementwise_kernelILi2ENS0_13AUnaryFunctorIlllZZZNS0_15binary_internal21div_floor_kernel_cudaERNS_18TensorIteratorBaseEENKUlvE_clEvENKUlvE2_clEvEUlllE_EESt5arrayIPcLm2EEEEviT0_T1_,(.L_x_37736 - _ZN2at6native29vectorized_elementwise_kernelILi2ENS0_13AUnaryFunctorIlllZZZNS0_15binary_internal21div_floor_kernel_cudaERNS_18TensorIteratorBaseEENKUlvE_clEvENKUlvE2_clEvEUlllE_EESt5arrayIPcLm2EEEEviT0_T1_)
        .other          _ZN2at6native29vectorized_elementwise_kernelILi2ENS0_13AUnaryFunctorIlllZZZNS0_15binary_internal21div_floor_kernel_cudaERNS_18TensorIteratorBaseEENKUlvE_clEvENKUlvE2_clEvEUlllE_EESt5arrayIPcLm2EEEEviT0_T1_,@"STO_CUDA_ENTRY STV_DEFAULT"
_ZN2at6native29vectorized_elementwise_kernelILi2ENS0_13AUnaryFunctorIlllZZZNS0_15binary_internal21div_floor_kernel_cudaERNS_18TensorIteratorBaseEENKUlvE_clEvENKUlvE2_clEvEUlllE_EESt5arrayIPcLm2EEEEviT0_T1_:
.text._ZN2at6native29vectorized_elementwise_kernelILi2ENS0_13AUnaryFunctorIlllZZZNS0_15binary_internal21div_floor_kernel_cudaERNS_18TensorIteratorBaseEENKUlvE_clEvENKUlvE2_clEvEUlllE_EESt5arrayIPcLm2EEEEviT0_T1_:
[----:B------:R-:W-:Y:S01]  /*0000*/  LDC R1, c[0x0][0x28] ;  /* 0x00000a00ff017b82 */ /* 0x000fe20000000800 */
[----:B------:R-:W0:Y:S01]  /*0010*/  S2R R0, SR_CTAID.X ;  /* 0x0000000000007919 */ /* 0x000e220000002500 */
[----:B------:R-:W-:Y:S01]  /*0020*/  ULDC UR4, c[0x0][0x210] ;  /* 0x0000840000047ab9 */ /* 0x000fe20000000800 */
[----:B------:R-:W-:Y:S01]  /*0030*/  ULDC.64 UR8, c[0x0][0x208] ;  /* 0x0000820000087ab9 */ /* 0x000fe20000000a00 */
[----:B------:R-:W-:Y:S01]  /*0040*/  ULDC.64 UR6, c[0x0][0x220] ;  /* 0x0000880000067ab9 */ /* 0x000fe20000000a00 */
[----:B0-----:R-:W-:-:S05]  /*0050*/  IMAD.SHL.U32 R0, R0, 0x400, RZ ;  /* 0x0000040000007824 */ /* 0x001fca00078e00ff */
[----:B------:R-:W-:-:S04]  /*0060*/  IADD3 R2, -R0, UR4, RZ ;  /* 0x0000000400027c10 */ /* 0x000fc8000fffe1ff */
[----:B------:R-:W-:-:S13]  /*0070*/  ISETP.GE.U32.AND P0, PT, R2, 0x400, PT ;  /* 0x000004000200780c */ /* 0x000fda0003f06070 */
[----:B------:R-:W-:Y:S05]  /*0080*/  @!P0 BRA `(.L_x_30168) ;  /* 0x0000002400a08947 */ /* 0x000fea0003800000 */
[----:B------:R-:W0:Y:S01]  /*0090*/  S2R R2, SR_TID.X ;  /* 0x0000000000027919 */ /* 0x000e220000002100 */
[----:B------:R-:W1:Y:S01]  /*00a0*/  LDC.64 R4, c[0x0][0x230] ;  /* 0x00008c00ff047b82 */ /* 0x000e620000000a00 */
[----:B------:R-:W-:Y:S01]  /*00b0*/  ULDC UR4, c[0x0][0x224] ;  /* 0x0000890000047ab9 */ /* 0x000fe20000000800 */
[----:B-1----:R-:W-:-:S04]  /*00c0*/  IMAD.WIDE R4, R0, 0x8, R4 ;  /* 0x0000000800047825 */ /* 0x002fc800078e0204 */
        /* <DEDUP_REMOVED lines=12> */
[----:B-----5:R-:W-:Y:S05]  /*0190*/  CALL.REL.NOINC `($__internal_57_$__cuda_sm20_div_s64) ;  /* 0x0000005000b87944 */ /* 0x020fea0003c00000 */
[----:B------:R-:W-:Y:S01]  /*01a0*/  IMAD.MOV.U32 R27, RZ, RZ, R3 ;  /* 0x000000ffff1b7224 */ /* 0x000fe200078e0003 */
[----:B------:R-:W-:Y:S01]  /*01b0*/  MOV R30, R5 ;  /* 0x00000005001e7202 */ /* 0x000fe20000000f00 */
[----:B------:R-:W-:Y:S06]  /*01c0*/  BRA `(.L_x_30171) ;  /* 0x0000000000507947 */ /* 0x000fec0003800000 */
.L_x_30170:
[----:B------:R-:W0:Y:S01]  /*01d0*/  I2F.U32.RP R3, R16 ;  /* 0x0000001000037306 */ /* 0x000e220000209000 */
[----:B------:R-:W-:Y:S01]  /*01e0*/  IMAD.MOV R7, RZ, RZ, -R16 ;  /* 0x000000ffff077224 */ /* 0x000fe200078e0a10 */
[----:B------:R-:W-:Y:S01]  /*01f0*/  ULDC UR4, c[0x0][0x220] ;  /* 0x0000880000047ab9 */ /* 0x000fe20000000800 */
[----:B------:R-:W-:Y:S01]  /*0200*/  ISETP.NE.U32.AND P3, PT, R16, RZ, PT ;  /* 0x000000ff1000720c */ /* 0x000fe20003f65070 */
[----:B------:R-:W-:-:S04]  /*0210*/  IMAD.MOV.U32 R30, RZ, RZ, RZ ;  /* 0x000000ffff1e7224 */ /* 0x000fc800078e00ff */
[----:B0-----:R-:W0:Y:S02]  /*0220*/  MUFU.RCP R3, R3 ;  /* 0x0000000300037308 */ /* 0x001e240000001000 */
[----:B0-----:R-:W-:-:S06]  /*0230*/  VIADD R4, R3, 0xffffffe ;  /* 0x0ffffffe03047836 */ /* 0x001fcc0000000000 */
[----:B------:R0:W1:Y:S02]  /*0240*/  F2I.FTZ.U32.TRUNC.NTZ R5, R4 ;  /* 0x0000000400057305 */ /* 0x000064000021f000 */
[----:B0-----:R-:W-:Y:S02]  /*0250*/  IMAD.MOV.U32 R4, RZ, RZ, RZ ;  /* 0x000000ffff047224 */ /* 0x001fe400078e00ff */
[----:B-1----:R-:W-:-:S04]  /*0260*/  IMAD R7, R7, R5, RZ ;  /* 0x0000000507077224 */ /* 0x002fc800078e02ff */
[----:B------:R-:W-:-:S06]  /*0270*/  IMAD.HI.U32 R5, R5, R7, R4 ;  /* 0x0000000705057227 */ /* 0x000fcc00078e0004 */
[----:B------:R-:W-:-:S04]  /*0280*/  IMAD.HI.U32 R27, R5, UR4, RZ ;  /* 0x00000004051b7c27 */ /* 0x000fc8000f8e00ff */
[----:B------:R-:W-:-:S04]  /*0290*/  IMAD.MOV R5, RZ, RZ, -R27 ;  /* 0x000000ffff057224 */ /* 0x000fc800078e0a1b */
[----:B------:R-:W-:-:S05]  /*02a0*/  IMAD R3, R16, R5, UR4 ;  /* 0x0000000410037e24 */ /* 0x000fca000f8e0205 */
[----:B------:R-:W-:-:S13]  /*02b0*/  ISETP.GE.U32.AND P1, PT, R3, R16, PT ;  /* 0x000000100300720c */ /* 0x000fda0003f26070 */
[----:B------:R-:W-:Y:S01]  /*02c0*/  @P1 IADD3 R3, -R16, R3, RZ ;  /* 0x0000000310031210 */ /* 0x000fe20007ffe1ff */
[----:B------:R-:W-:-:S03]  /*02d0*/  @P1 VIADD R27, R27, 0x1 ;  /* 0x000000011b1b1836 */ /* 0x000fc60000000000 */
[----:B------:R-:W-:-:S13]  /*02e0*/  ISETP.GE.U32.AND P2, PT, R3, R16, PT ;  /* 0x000000100300720c */ /* 0x000fda0003f46070 */
[----:B------:R-:W-:Y:S01]  /*02f0*/  @P2 VIADD R27, R27, 0x1 ;  /* 0x000000011b1b2836 */ /* 0x000fe20000000000 */
[----:B------:R-:W-:-:S07]  /*0300*/  @!P3 LOP3.LUT R27, RZ, R16, RZ, 0x33, !PT ;  /* 0x00000010ff1bb212 */ /* 0x000fce00078e33ff */
.L_x_30171:
[----:B------:R-:W-:Y:S05]  /*0310*/  BSYNC B0 ;  /* 0x0000000000007941 */ /* 0x000fea0003800000 */
.L_x_30169:
        /* <DEDUP_REMOVED lines=12> */
[----:B-----5:R-:W-:Y:S05]  /*03e0*/  CALL.REL.NOINC `($__internal_58_$__cuda_sm20_rem_s64) ;  /* 0x0000005400747944 */ /* 0x020fea0003c00000 */
[----:B------:R-:W-:-:S04]  /*03f0*/  ISETP.NE.U32.AND P0, PT, R3, RZ, PT ;  /* 0x000000ff0300720c */ /* 0x000fc80003f05070 */
[----:B------:R-:W-:Y:S01]  /*0400*/  ISETP.NE.AND.EX P0, PT, R4, RZ, PT, P0 ;  /* 0x000000ff0400720c */ /* 0x000fe20003f05300 */
[----:B------:R-:W-:-:S12]  /*0410*/  BRA `(.L_x_30176) ;  /* 0x00000000004c7947 */ /* 0x000fd80003800000 */
.L_x_30175:
        /* <DEDUP_REMOVED lines=13> */
[----:B------:R-:W-:-:S04]  /*04f0*/  @P0 IADD3 R7, -R16, R7, RZ ;  /* 0x0000000710070210 */ /* 0x000fc80007ffe1ff */
[----:B------:R-:W-:-:S13]  /*0500*/  ISETP.GE.U32.AND P0, PT, R7, R16, PT ;  /* 0x000000100700720c */ /* 0x000fda0003f06070 */
[----:B------:R-:W-:Y:S01]  /*0510*/  @P0 IMAD.IADD R7, R7, 0x1, -R16 ;  /* 0x0000000107070824 */ /* 0x000fe200078e0a10 */
[----:B------:R-:W-:-:S04]  /*0520*/  @!P1 LOP3.LUT R7, RZ, R16, RZ, 0x33, !PT ;  /* 0x00000010ff079212 */ /* 0x000fc800078e33ff */
[----:B------:R-:W-:-:S04]  /*0530*/  ISETP.NE.U32.AND P0, PT, R7, RZ, PT ;  /* 0x000000ff0700720c */ /* 0x000fc80003f05070 */
[----:B------:R-:W-:-:S13]  /*0540*/  ISETP.NE.AND.EX P0, PT, RZ, RZ, PT, P0 ;  /* 0x000000ffff00720c */ /* 0x000fda0003f05300 */
.L_x_30176:
[----:B------:R-:W-:Y:S05]  /*0550*/  BSYNC B1 ;  /* 0x0000000000017941 */ /* 0x000fea0003800000 */
.L_x_30174:
[----:B------:R-:W-:-:S04]  /*0560*/  SEL R3, RZ, 0xffffffff, !P0 ;  /* 0xffffffffff037807 */ /* 0x000fc80004000000 */
[----:B------:R-:W-:-:S05]  /*0570*/  IADD3 R27, P0, R3, R27, RZ ;  /* 0x0000001b031b7210 */ /* 0x000fca0007f1e0ff */
[----:B------:R-:W-:-:S08]  /*0580*/  IMAD.X R30, R3, 0x1, R30, P0 ;  /* 0x00000001031e7824 */ /* 0x000fd000000e061e */
.L_x_30173:
[----:B------:R-:W-:Y:S05]  /*0590*/  BSYNC B0 ;  /* 0x0000000000007941 */ /* 0x000fea0003800000 */
.L_x_30172:
        /* <DEDUP_REMOVED lines=10> */
[----:B-----5:R-:W-:Y:S05]  /*0640*/  CALL.REL.NOINC `($__internal_57_$__cuda_sm20_div_s64) ;  /* 0x0000004c008c7944 */ /* 0x020fea0003c00000 */
[----:B------:R-:W-:Y:S02]  /*0650*/  IMAD.MOV.U32 R27, RZ, RZ, R3 ;  /* 0x000000ffff1b7224 */ /* 0x000fe400078e0003 */
[----:B------:R-:W-:Y:S01]  /*0660*/  IMAD.MOV.U32 R30, RZ, RZ, R5 ;  /* 0x000000ffff1e7224 */ /* 0x000fe200078e0005 */
[----:B------:R-:W-:Y:S06]  /*0670*/  BRA `(.L_x_30179) ;  /* 0x0000000000507947 */ /* 0x000fec0003800000 */
.L_x_30178:
[----:B------:R-:W0:Y:S01]  /*0680*/  I2F.U32.RP R3, R18 ;  /* 0x0000001200037306 */ /* 0x000e220000209000 */
[----:B------:R-:W-:Y:S01]  /*0690*/  IADD3 R7, RZ, -R18, RZ ;  /* 0x80000012ff077210 */ /* 0x000fe20007ffe0ff */
        /* <DEDUP_REMOVED lines=18> */
.L_x_30179:
[----:B------:R-:W-:Y:S05]  /*07c0*/  BSYNC B0 ;  /* 0x0000000000007941 */ /* 0x000fea0003800000 */
.L_x_30177:
        /* <DEDUP_REMOVED lines=12> */
[----:B-----5:R-:W-:Y:S05]  /*0890*/  CALL.REL.NOINC `($__internal_58_$__cuda_sm20_rem_s64) ;  /* 0x0000005000487944 */ /* 0x020fea0003c00000 */
[----:B------:R-:W-:-:S04]  /*08a0*/  ISETP.NE.U32.AND P0, PT, R3, RZ, PT ;  /* 0x000000ff0300720c */ /* 0x000fc80003f05070 */
[----:B------:R-:W-:Y:S01]  /*08b0*/  ISETP.NE.AND.EX P0, PT, R4, RZ, PT, P0 ;  /* 0x000000ff0400720c */ /* 0x000fe20003f05300 */
[----:B------:R-:W-:-:S12]  /*08c0*/  BRA `(.L_x_30184) ;  /* 0x00000000004c7947 */ /* 0x000fd80003800000 */
.L_x_30183:
        /* <DEDUP_REMOVED lines=13> */
[----:B------:R-:W-:-:S05]  /*09a0*/  @P0 IMAD.IADD R7, R7, 0x1, -R18 ;  /* 0x0000000107070824 */ /* 0x000fca00078e0a12 */
[----:B------:R-:W-:-:S13]  /*09b0*/  ISETP.GE.U32.AND P0, PT, R7, R18, PT ;  /* 0x000000120700720c */ /* 0x000fda0003f06070 */
[----:B------:R-:W-:Y:S01]  /*09c0*/  @P0 IMAD.IADD R7, R7, 0x1, -R18 ;  /* 0x0000000107070824 */ /* 0x000fe200078e0a12 */
[----:B------:R-:W-:-:S04]  /*09d0*/  @!P1 LOP3.LUT R7, RZ, R18, RZ, 0x33, !PT ;  /* 0x00000012ff079212 */ /* 0x000fc800078e33ff */
[----:B------:R-:W-:-:S04]  /*09e0*/  ISETP.NE.U32.AND P0, PT, R7, RZ, PT ;  /* 0x000000ff0700720c */ /* 0x000fc80003f05070 */
[----:B------:R-:W-:-:S13]  /*09f0*/  ISETP.NE.AND.EX P0, PT, RZ, RZ, PT, P0 ;  /* 0x000000ffff00720c */ /* 0x000fda0003f05300 */
.L_x_30184:
[----:B------:R-:W-:Y:S05]  /*0a00*/  BSYNC B1 ;  /* 0x0000000000017941 */ /* 0x000fea0003800000 */
.L_x_30182:
[----:B------:R-:W-:-:S04]  /*0a10*/  SEL R3, RZ, 0xffffffff, !P0 ;  /* 0xffffffffff037807 */ /* 0x000fc80004000000 */
[----:B------:R-:W-:-:S04]  /*0a20*/  IADD3 R27, P0, R3, R27, RZ ;  /* 0x0000001b031b7210 */ /* 0x000fc80007f1e0ff */
[----:B------:R-:W-:-:S09]  /*0a30*/  IADD3.X R30, R3, R30, RZ, P0, !PT ;  /* 0x0000001e031e7210 */ /* 0x000fd200007fe4ff */
.L_x_30181:
[----:B------:R-:W-:Y:S05]  /*0a40*/  BSYNC B0 ;  /* 0x0000000000007941 */ /* 0x000fea0003800000 */
.L_x_30180:
[----:B------:R-:W-:Y:S01]  /*0a50*/  ULDC UR4, c[0x0][0x224] ;  /* 0x0000890000047ab9 */ /* 0x000fe20000000800 */
[----:B------:R-:W-:Y:S01]  /*0a60*/  BSSY B0, `(.L_x_30185) ;  /* 0x0000021000007945 */ /* 0x000fe20003800000 */
[----:B-----5:R-:W-:Y:S01]  /*0a70*/  LOP3.LUT R3, R21, UR4, RZ, 0xfc, !PT ;  /* 0x0000000415037c12 */ /* 0x020fe2000f8efcff */
[----:B------:R-:W-:Y:S02]  /*0a80*/  IMAD.MOV.U32 R18, RZ, RZ, R27 ;  /* 0x000000ffff127224 */ /* 0x000fe400078e001b */
[----:B------:R-:W-:Y:S01]  /*0a90*/  IMAD.MOV.U32 R19, RZ, RZ, R30 ;  /* 0x000000ffff137224 */ /* 0x000fe200078e001e */
[----:B------:R-:W-:-:S13]  /*0aa0*/  ISETP.NE.U32.AND P0, PT, R3, RZ, PT ;  /* 0x000000ff0300720c */ /* 0x000fda0003f05070 */
[----:B------:R-:W-:Y:S05]  /*0ab0*/  @!P0 BRA `(.L_x_30186) ;  /* 0x00000000001c8947 */ /* 0x000fea0003800000 */
[----:B------:R-:W-:Y:S01]  /*0ac0*/  IMAD.MOV.U32 R26, RZ, RZ, R20 ;  /* 0x000000ffff1a7224 */ /* 0x000fe200078e0014 */
[----:B------:R-:W-:Y:S01]  /*0ad0*/  MOV R4, 0xb00 ;  /* 0x00000b0000047802 */ /* 0x000fe20000000f00 */
[----:B------:R-:W-:-:S07]  /*0ae0*/  IMAD.MOV.U32 R27, RZ, RZ, R21 ;  /* 0x000000ffff1b7224 */ /* 0x000fce00078e0015 */
[----:B------:R-:W-:Y:S05]  /*0af0*/  CALL.REL.NOINC `($__internal_57_$__cuda_sm20_div_s64) ;  /* 0x0000004800607944 */ /* 0x000fea0003c00000 */
[----:B------:R-:W-:Y:S01]  /*0b00*/  MOV R27, R3 ;  /* 0x00000003001b7202 */ /* 0x000fe20000000f00 */
[----:B------:R-:W-:Y:S01]  /*0b10*/  IMAD.MOV.U32 R30, RZ, RZ, R5 ;  /* 0x000000ffff1e7224 */ /* 0x000fe200078e0005 */
[----:B------:R-:W-:Y:S06]  /*0b20*/  BRA `(.L_x_30187) ;  /* 0x0000000000507947 */ /* 0x000fec0003800000 */
.L_x_30186:
        /* <DEDUP_REMOVED lines=20> */
.L_x_30187:
[----:B------:R-:W-:Y:S05]  /*0c70*/  BSYNC B0 ;  /* 0x0000000000007941 */ /* 0x000fea0003800000 */
.L_x_30185:
        /* <DEDUP_REMOVED lines=12> */
[----:B------:R-:W-:Y:S05]  /*0d40*/  CALL.REL.NOINC `($__internal_58_$__cuda_sm20_rem_s64) ;  /* 0x0000004c001c7944 */ /* 0x000fea0003c00000 */
[----:B------:R-:W-:-:S04]  /*0d50*/  ISETP.NE.U32.AND P0, PT, R3, RZ, PT ;  /* 0x000000ff0300720c */ /* 0x000fc80003f05070 */
[----:B------:R-:W-:Y:S01]  /*0d60*/  ISETP.NE.AND.EX P0, PT, R4, RZ, PT, P0 ;  /* 0x000000ff0400720c */ /* 0x000fe20003f05300 */
[----:B------:R-:W-:-:S12]  /*0d70*/  BRA `(.L_x_30192) ;  /* 0x00000000004c7947 */ /* 0x000fd80003800000 */
.L_x_30191:
        /* <DEDUP_REMOVED lines=19> */
.L_x_30192:
[----:B------:R-:W-:Y:S05]  /*0eb0*/  BSYNC B1 ;  /* 0x0000000000017941 */ /* 0x000fea0003800000 */
.L_x_30190:
[----:B------:R-:W-:-:S04]  /*0ec0*/  SEL R3, RZ, 0xffffffff, !P0 ;  /* 0xffffffffff037807 */ /* 0x000fc80004000000 */
[----:B------:R-:W-:-:S05]  /*0ed0*/  IADD3 R27, P0, R3, R27, RZ ;  /* 0x0000001b031b7210 */ /* 0x000fca0007f1e0ff */
[----:B------:R-:W-:-:S08]  /*0ee0*/  IMAD.X R30, R3, 0x1, R30, P0 ;  /* 0x00000001031e7824 */ /* 0x000fd000000e061e */
.L_x_30189:
[----:B------:R-:W-:Y:S05]  /*0ef0*/  BSYNC B0 ;  /* 0x0000000000007941 */ /* 0x000fea0003800000 */
.L_x_30188:
        /* <DEDUP_REMOVED lines=10> */
[----:B------:R-:W-:Y:S05]  /*0fa0*/  CALL.REL.NOINC `($__internal_57_$__cuda_sm20_div_s64) ;  /* 0x0000004400347944 */ /* 0x000fea0003c00000 */
[----:B------:R-:W-:Y:S02]  /*0fb0*/  IMAD.MOV.U32 R27, RZ, RZ, R3 ;  /* 0x000000ffff1b7224 */ /* 0x000fe400078e0003 */
[----:B------:R-:W-:Y:S01]  /*0fc0*/  IMAD.MOV.U32 R30, RZ, RZ, R5 ;  /* 0x000000ffff1e7224 */ /* 0x000fe200078e0005 */
[----:B------:R-:W-:Y:S06]  /*0fd0*/  BRA `(.L_x_30195) ;  /* 0x0000000000507947 */ /* 0x000fec0003800000 */
.L_x_30194:
[----:B------:R-:W0:Y:S01]  /*0fe0*/  I2F.U32.RP R3, R22 ;  /* 0x0000001600037306 */ /* 0x000e220000209000 */
[----:B------:R-:W-:Y:S01]  /*0ff0*/  IMAD.MOV R7, RZ, RZ, -R22 ;  /* 0x000000ffff077224 */ /* 0x000fe200078e0a16 */
[----:B------:R-:W-:Y:S01]  /*1000*/  ULDC UR4, c[0x0][0x220] ;  /* 0x0000880000047ab9 */ /* 0x000fe20000000800 */
[----:B------:R-:W-:Y:S01]  /*1010*/  ISETP.NE.U32.AND P3, PT, R22, RZ, PT ;  /* 0x000000ff1600720c */ /* 0x000fe20003f65070 */
[----:B------:R-:W-:-:S04]  /*1020*/  IMAD.MOV.U32 R30, RZ, RZ, RZ ;  /* 0x000000ffff1e7224 */ /* 0x000fc800078e00ff */
[----:B0-----:R-:W0:Y:S02]  /*1030*/  MUFU.RCP R3, R3 ;  /* 0x0000000300037308 */ /* 0x001e240000001000 */
[----:B0-----:R-:W-:-:S06]  /*1040*/  IADD3 R4, R3, 0xffffffe, RZ ;  /* 0x0ffffffe03047810 */ /* 0x001fcc0007ffe0ff */
        /* <DEDUP_REMOVED lines=13> */
.L_x_30195:
[----:B------:R-:W-:Y:S05]  /*1120*/  BSYNC B0 ;  /* 0x0000000000007941 */ /* 0x000fea0003800000 */
.L_x_30193:
        /* <DEDUP_REMOVED lines=12> */
[----:B------:R-:W-:Y:S05]  /*11f0*/  CALL.REL.NOINC `($__internal_58_$__cuda_sm20_rem_s64) ;  /* 0x0000004400f07944 */ /* 0x000fea0003c00000 */
[----:B------:R-:W-:-:S04]  /*1200*/  ISETP.NE.U32.AND P0, PT, R3, RZ, PT ;  /* 0x000000ff0300720c */ /* 0x000fc80003f05070 */
[----:B------:R-:W-:Y:S01]  /*1210*/  ISETP.NE.AND.EX P0, PT, R4, RZ, PT, P0 ;  /* 0x000000ff0400720c */ /* 0x000fe20003f05300 */
[----:B------:R-:W-:-:S12]  /*1220*/  BRA `(.L_x_30200) ;  /* 0x00000000004c7947 */ /* 0x000fd80003800000 */
.L_x_30199:
        /* <DEDUP_REMOVED lines=15> */
[----:B------:R-:W-:Y:S02]  /*1320*/  @P0 IADD3 R7, -R22, R7, RZ ;  /* 0x0000000716070210 */ /* 0x000fe40007ffe1ff */
[----:B------:R-:W-:-:S04]  /*1330*/  @!P1 LOP3.LUT R7, RZ, R22, RZ, 0x33, !PT ;  /* 0x00000016ff079212 */ /* 0x000fc800078e33ff */
[----:B------:R-:W-:-:S04]  /*1340*/  ISETP.NE.U32.AND P0, PT, R7, RZ, PT ;  /* 0x000000ff0700720c */ /* 0x000fc80003f05070 */
[----:B------:R-:W-:-:S13]  /*1350*/  ISETP.NE.AND.EX P0, PT, RZ, RZ, PT, P0 ;  /* 0x000000ffff00720c */ /* 0x000fda0003f05300 */
.L_x_30200:
[----:B------:R-:W-:Y:S05]  /*1360*/  BSYNC B1 ;  /* 0x0000000000017941 */ /* 0x000fea0003800000 */
.L_x_30198:
[----:B------:R-:W-:-:S04]  /*1370*/  SEL R3, RZ, 0xffffffff, !P0 ;  /* 0xffffffffff037807 */ /* 0x000fc80004000000 */
[----:B------:R-:W-:-:S05]  /*1380*/  IADD3 R27, P0, R3, R27, RZ ;  /* 0x0000001b031b7210 */ /* 0x000fca0007f1e0ff */
[----:B------:R-:W-:-:S08]  /*1390*/  IMAD.X R30, R3, 0x1, R30, P0 ;  /* 0x00000001031e7824 */ /* 0x000fd000000e061e */
.L_x_30197:
[----:B------:R-:W-:Y:S05]  /*13a0*/  BSYNC B0 ;  /* 0x0000000000007941 */ /* 0x000fea0003800000 */
.L_x_30196:
        /* <DEDUP_REMOVED lines=10> */
[----:B------:R-:W-:Y:S05]  /*1450*/  CALL.REL.NOINC `($__internal_57_$__cuda_sm20_div_s64) ;  /* 0x0000004000087944 */ /* 0x000fea0003c00000 */
[----:B------:R-:W-:Y:S02]  /*1460*/  IMAD.MOV.U32 R27, RZ, RZ, R3 ;  /* 0x000000ffff1b7224 */ /* 0x000fe400078e0003 */
[----:B------:R-:W-:Y:S01]  /*1470*/  IMAD.MOV.U32 R30, RZ, RZ, R5 ;  /* 0x000000ffff1e7224 */ /* 0x000fe200078e0005 */
[----:B------:R-:W-:Y:S06]  /*1480*/  BRA `(.L_x_30203) ;  /* 0x0000000000507947 */ /* 0x000fec0003800000 */
.L_x_30202:
[----:B------:R-:W0:Y:S01]  /*1490*/  I2F.U32.RP R3, R8 ;  /* 0x0000000800037306 */ /* 0x000e220000209000 */
[----:B------:R-:W-:Y:S01]  /*14a0*/  IMAD.MOV R7, RZ, RZ, -R8 ;  /* 0x000000ffff077224 */ /* 0x000fe200078e0a08 */
        /* <DEDUP_REMOVED lines=18> */
.L_x_30203:
[----:B------:R-:W-:Y:S05]  /*15d0*/  BSYNC B0 ;  /* 0x0000000000007941 */ /* 0x000fea0003800000 */
.L_x_30201:
        /* <DEDUP_REMOVED lines=16> */
.L_x_30207:
        /* <DEDUP_REMOVED lines=19> */
.L_x_30208:
[----:B------:R-:W-:Y:S05]  /*1810*/  BSYNC B1 ;  /* 0x0000000000017941 */ /* 0x000fea0003800000 */
.L_x_30206:
[----:B------:R-:W-:-:S04]  /*1820*/  SEL R3, RZ, 0xffffffff, !P0 ;  /* 0xffffffffff037807 */ /* 0x000fc80004000000 */
[----:B------:R-:W-:-:S05]  /*1830*/  IADD3 R27, P0, R3, R27, RZ ;  /* 0x0000001b031b7210 */ /* 0x000fca0007f1e0ff */
[----:B------:R-:W-:-:S08]  /*1840*/  IMAD.X R30, R3, 0x1, R30, P0 ;  /* 0x00000001031e7824 */ /* 0x000fd000000e061e */
.L_x_30205:
[----:B------:R-:W-:Y:S05]  /*1850*/  BSYNC B0 ;  /* 0x0000000000007941 */ /* 0x000fea0003800000 */
.L_x_30204:
        /* <DEDUP_REMOVED lines=11> */
[----:B------:R-:W-:Y:S01]  /*1910*/  IMAD.MOV.U32 R27, RZ, RZ, R3 ;  /* 0x000000ffff1b7224 */ /* 0x000fe200078e0003 */
[----:B------:R-:W-:Y:S01]  /*1920*/  MOV R30, R5 ;  /* 0x00000005001e7202 */ /* 0x000fe20000000f00 */
[----:B------:R-:W-:Y:S06]  /*1930*/  BRA `(.L_x_30211) ;  /* 0x0000000000507947 */ /* 0x000fec0003800000 */
.L_x_30210:
        /* <DEDUP_REMOVED lines=20> */
.L_x_30211:
[----:B------:R-:W-:Y:S05]  /*1a80*/  BSYNC B0 ;  /* 0x0000000000007941 */ /* 0x000fea0003800000 */
.L_x_30209:
        /* <DEDUP_REMOVED lines=12> */
[----:B------:R-:W-:Y:S05]  /*1b50*/  CALL.REL.NOINC `($__internal_58_$__cuda_sm20_rem_s64) ;  /* 0x0000003c00987944 */ /* 0x000fea0003c00000 */
[----:B------:R-:W-:-:S04]  /*1b60*/  ISETP.NE.U32.AND P0, PT, R3, RZ, PT ;  /* 0x000000ff0300720c */ /* 0x000fc80003f05070 */
[----:B------:R-:W-:Y:S01]  /*1b70*/  ISETP.NE.AND.EX P0, PT, R4, RZ, PT, P0 ;  /* 0x000000ff0400720c */ /* 0x000fe20003f05300 */
[----:B------:R-:W-:-:S12]  /*1b80*/  BRA `(.L_x_30216) ;  /* 0x00000000004c7947 */ /* 0x000fd80003800000 */
.L_x_30215:
        /* <DEDUP_REMOVED lines=19> */
.L_x_30216:
[----:B------:R-:W-:Y:S05]  /*1cc0*/  BSYNC B1 ;  /* 0x0000000000017941 */ /* 0x000fea0003800000 */
.L_x_30214:
[----:B------:R-:W-:-:S04]  /*1cd0*/  SEL R3, RZ, 0xffffffff, !P0 ;  /* 0xffffffffff037807 */ /* 0x000fc80004000000 */
[----:B------:R-:W-:-:S05]  /*1ce0*/  IADD3 R27, P0, R3, R27, RZ ;  /* 0x0000001b031b7210 */ /* 0x000fca0007f1e0ff */
[----:B------:R-:W-:-:S08]  /*1cf0*/  IMAD.X R30, R3, 0x1, R30, P0 ;  /* 0x00000001031e7824 */ /* 0x000fd000000e061e */
.L_x_30213:
[----:B------:R-:W-:Y:S05]  /*1d00*/  BSYNC B0 ;  /* 0x0000000000007941 */ /* 0x000fea0003800000 */
.L_x_30212:
        /* <DEDUP_REMOVED lines=10> */
[----:B------:R-:W-:Y:S05]  /*1db0*/  CALL.REL.NOINC `($__internal_57_$__cuda_sm20_div_s64) ;  /* 0x0000003400b07944 */ /* 0x000fea0003c00000 */
[----:B------:R-:W-:Y:S02]  /*1dc0*/  IMAD.MOV.U32 R27, RZ, RZ, R3 ;  /* 0x000000ffff1b7224 */ /* 0x000fe400078e0003 */
[----:B------:R-:W-:Y:S01]  /*1dd0*/  IMAD.MOV.U32 R30, RZ, RZ, R5 ;  /* 0x000000ffff1e7224 */ /* 0x000fe200078e0005 */
[----:B------:R-:W-:Y:S06]  /*1de0*/  BRA `(.L_x_30219) ;  /* 0x0000000000507947 */ /* 0x000fec0003800000 */
.L_x_30218:
        /* <DEDUP_REMOVED lines=20> */
.L_x_30219:
[----:B------:R-:W-:Y:S05]  /*1f30*/  BSYNC B0 ;  /* 0x0000000000007941 */ /* 0x000fea0003800000 */
.L_x_30217:
        /* <DEDUP_REMOVED lines=16> */
.L_x_30223:
        /* <DEDUP_REMOVED lines=19> */
.L_x_30224:
[----:B------:R-:W-:Y:S05]  /*2170*/  BSYNC B1 ;  /* 0x0000000000017941 */ /* 0x000fea0003800000 */
.L_x_30222:
[----:B------:R-:W-:-:S04]  /*2180*/  SEL R3, RZ, 0xffffffff, !P0 ;  /* 0xffffffffff037807 */ /* 0x000fc80004000000 */
[----:B------:R-:W-:-:S04]  /*2190*/  IADD3 R27, P0, R3, R27, RZ ;  /* 0x0000001b031b7210 */ /* 0x000fc80007f1e0ff */
[----:B------:R-:W-:-:S09]  /*21a0*/  IADD3.X R30, R3, R30, RZ, P0, !PT ;  /* 0x0000001e031e7210 */ /* 0x000fd200007fe4ff */
.L_x_30221:
[----:B------:R-:W-:Y:S05]  /*21b0*/  BSYNC B0 ;  /* 0x0000000000007941 */ /* 0x000fea0003800000 */
.L_x_30220:
        /* <DEDUP_REMOVED lines=14> */
.L_x_30226:
        /* <DEDUP_REMOVED lines=20> */
.L_x_30227:
[----:B------:R-:W-:Y:S05]  /*23e0*/  BSYNC B0 ;  /* 0x0000000000007941 */ /* 0x000fea0003800000 */
.L_x_30225:
        /* <DEDUP_REMOVED lines=16> */
.L_x_30231:
        /* <DEDUP_REMOVED lines=19> */
.L_x_30232:
[----:B------:R-:W-:Y:S05]  /*2620*/  BSYNC B1 ;  /* 0x0000000000017941 */ /* 0x000fea0003800000 */
.L_x_30230:
[----:B------:R-:W-:-:S04]  /*2630*/  SEL R3, RZ, 0xffffffff, !P0 ;  /* 0xffffffffff037807 */ /* 0x000fc80004000000 */
[----:B------:R-:W-:-:S05]  /*2640*/  IADD3 R27, P0, R3, R27, RZ ;  /* 0x0000001b031b7210 */ /* 0x000fca0007f1e0ff */
[----:B------:R-:W-:-:S08]  /*2650*/  IMAD.X R30, R3, 0x1, R30, P0 ;  /* 0x00000001031e7824 */ /* 0x000fd000000e061e */
.L_x_30229:
[----:B------:R-:W-:Y:S05]  /*2660*/  BSYNC B0 ;  /* 0x0000000000007941 */ /* 0x000fea0003800000 */
.L_x_30228:
[----:B------:R-:W0:Y:S01]  /*2670*/  LDC.64 R4, c[0x0][0x228] ;  /* 0x00008a00ff047b82 */ /* 0x000e220000000a00 */
[----:B------:R-:W-:Y:S01]  /*2680*/  IMAD.MOV.U32 R14, RZ, RZ, R27 ;  /* 0x000000ffff0e7224 */ /* 0x000fe200078e001b */
[----:B------:R-:W-:Y:S01]  /*2690*/  MOV R15, R30 ;  /* 0x0000001e000f7202 */ /* 0x000fe20000000f00 */
[----:B0-----:R-:W-:-:S04]  /*26a0*/  IMAD.WIDE.U32 R4, R0, 0x8, R4 ;  /* 0x0000000800047825 */ /* 0x001fc800078e0004 */
[----:B------:R-:W-:-:S05]  /*26b0*/  IMAD.WIDE R4, R2, 0x10, R4 ;  /* 0x0000001002047825 */ /* 0x000fca00078e0204 */
[----:B------:R-:W-:Y:S04]  /*26c0*/  STG.E.128 desc[UR8][R4.64], R16 ;  /* 0x0000001004007986 */ /* 0x000fe8000c101d08 */
[----:B------:R-:W-:Y:S04]  /*26d0*/  STG.E.128 desc[UR8][R4.64+0x800], R20 ;  /* 0x0008001404007986 */ /* 0x000fe8000c101d08 */
[----:B------:R-:W-:Y:S04]  /*26e0*/  STG.E.128 desc[UR8][R4.64+0x1000], R8 ;  /* 0x0010000804007986 */ /* 0x000fe8000c101d08 */
[----:B------:R-:W-:Y:S01]  /*26f0*/  STG.E.128 desc[UR8][R4.64+0x1800], R12 ;  /* 0x0018000c04007986 */ /* 0x000fe2000c101d08 */
[----:B------:R-:W-:Y:S05]  /*2700*/  EXIT ;  /* 0x000000000000794d */ /* 0x000fea0003800000 */
.L_x_30168:
[----:B------:R-:W0:Y:S01]  /*2710*/  S2R R3, SR_TID.X ;  /* 0x0000000000037919 */ /* 0x000e220000002100 */
[----:B------:R-:W-:Y:S02]  /*2720*/  CS2R R14, SRZ ;  /* 0x00000000000e7805 */ /* 0x000fe4000001ff00 */
[----:B0-----:R-:W-:Y:S01]  /*2730*/  ISETP.GE.AND P0, PT, R3, R2, PT ;  /* 0x000000020300720c */ /* 0x001fe20003f06270 */
[----:B------:R-:W-:-:S12]  /*2740*/  IMAD.MOV.U32 R11, RZ, RZ, R3 ;  /* 0x000000ffff0b7224 */ /* 0x000fd800078e0003 */
[----:B------:R-:W-:-:S05]  /*2750*/  @!P0 VIADD R3, R11, 0x80 ;  /* 0x000000800b038836 */ /* 0x000fca0000000000 */
[----:B------:R-:W-:-:S13]  /*2760*/  ISETP.GE.AND P6, PT, R3, R2, PT ;  /* 0x000000020300720c */ /* 0x000fda0003fc6270 */
[----:B------:R-:W-:Y:S01]  /*2770*/  @!P6 IMAD.IADD R5, R0, 0x1, R3 ;  /* 0x000000010005e824 */ /* 0x000fe200078e0203 */
[----:B------:R-:W0:Y:S01]  /*2780*/  @!P6 LDC.64 R8, c[0x0][0x230] ;  /* 0x00008c00ff08eb82 */ /* 0x000e220000000a00 */
[----:B------:R-:W-:-:S05]  /*2790*/  @!P6 VIADD R3, R3, 0x80 ;  /* 0x000000800303e836 */ /* 0x000fca0000000000 */
[----:B------:R-:W-:-:S13]  /*27a0*/  ISETP.GE.AND P5, PT, R3, R2, PT ;  /* 0x000000020300720c */ /* 0x000fda0003fa6270 */
[----:B------:R-:W-:Y:S01]  /*27b0*/  @!P5 IADD3 R23, R0, R3, RZ ;  /* 0x000000030017d210 */ /* 0x000fe20007ffe0ff */
[----:B------:R-:W-:Y:S01]  /*27c0*/  @!P5 VIADD R3, R3, 0x80 ;  /* 0x000000800303d836 */ /* 0x000fe20000000000 */
[----:B------:R-:W1:Y:S01]  /*27d0*/  @!P5 LDC.64 R16, c[0x0][0x230] ;  /* 0x00008c00ff10db82 */ /* 0x000e620000000a00 */
[----:B0-----:R-:W-:-:S03]  /*27e0*/  @!P6 IMAD.WIDE.U32 R8, R5, 0x8, R8 ;  /* 0x000000080508e825 */ /* 0x001fc600078e0008 */
[C---:B------:R-:W-:Y:S02]  /*27f0*/  ISETP.GE.AND P4, PT, R3.reuse, R2, PT ;  /* 0x000000020300720c */ /* 0x040fe40003f86270 */
[----:B------:R0:W5:Y:S02]  /*2800*/  @!P6 LDG.E.64 R14, desc[UR8][R8.64] ;  /* 0x00000008080ee981 */ /* 0x000164000c1e1b00 */
[----:B------:R-:W2:Y:S09]  /*2810*/  @!P0 LDC.64 R4, c[0x0][0x230] ;  /* 0x00008c00ff048b82 */ /* 0x000eb20000000a00 */
[----:B------:R-:W-:Y:S01]  /*2820*/  @!P4 IMAD.IADD R27, R0, 0x1, R3 ;  /* 0x00000001001bc824 */ /* 0x000fe200078e0203 */
[----:B------:R-:W3:Y:S01]  /*2830*/  @!P4 LDC.64 R24, c[0x0][0x230] ;  /* 0x00008c00ff18cb82 */ /* 0x000ee20000000a00 */
        /* <DEDUP_REMOVED lines=10> */
[----:B------:R-:W-:Y:S01]  /*28e0*/  @!P1 IMAD.IADD R35, R0, 0x1, R3 ;  /* 0x0000000100239824 */ /* 0x000fe200078e0203 */
[----:B------:R-:W2:Y:S01]  /*28f0*/  @!P1 LDC.64 R12, c[0x0][0x230] ;  /* 0x00008c00ff0c9b82 */ /* 0x000ea20000000a00 */
[----:B------:R-:W-:-:S05]  /*2900*/  @!P1 VIADD R3, R3, 0x80 ;  /* 0x0000008003039836 */ /* 0x000fca0000000000 */
[----:B------:R-:W-:-:S13]  /*2910*/  ISETP.GE.AND P6, PT, R3, R2, PT ;  /* 0x000000020300720c */ /* 0x000fda0003fc6270 */
[----:B------:R-:W2:Y:S01]  /*2920*/  @!P6 LDC.64 R6, c[0x0][0x230] ;  /* 0x00008c00ff06eb82 */ /* 0x000ea20000000a00 */
[----:B0-----:R-:W-:Y:S01]  /*2930*/  CS2R R8, SRZ ;  /* 0x0000000000087805 */ /* 0x001fe2000001ff00 */
[----:B-1----:R-:W-:Y:S01]  /*2940*/  @!P5 IMAD.WIDE.U32 R22, R23, 0x8, R16 ;  /* 0x000000081716d825 */ /* 0x002fe200078e0010 */
[----:B------:R-:W-:-:S03]  /*2950*/  @!P6 IADD3 R29, R0, R3, RZ ;  /* 0x00000003001de210 */ /* 0x000fc60007ffe0ff */
[----:B------:R-:W-:Y:S01]  /*2960*/  @!P0 IMAD.IADD R3, R0, 0x1, R11 ;  /* 0x0000000100038824 */ /* 0x000fe200078e020b */
[----:B------:R0:W5:Y:S01]  /*2970*/  @!P5 LDG.E.64 R8, desc[UR8][R22.64] ;  /* 0x000000081608d981 */ /* 0x000162000c1e1b00 */
[----:B---3--:R-:W-:Y:S01]  /*2980*/  @!P4 IMAD.WIDE.U32 R24, R27, 0x8, R24 ;  /* 0x000000081b18c825 */ /* 0x008fe200078e0018 */
[----:B------:R-:W-:-:S03]  /*2990*/  CS2R R16, SRZ ;  /* 0x0000000000107805 */ /* 0x000fc6000001ff00 */
[----:B----4-:R-:W-:Y:S01]  /*29a0*/  @!P3 IMAD.WIDE.U32 R20, R31, 0x8, R20 ;  /* 0x000000081f14b825 */ /* 0x010fe200078e0014 */
[----:B------:R-:W-:Y:S02]  /*29b0*/  CS2R R30, SRZ ;  /* 0x00000000001e7805 */ /* 0x000fe4000001ff00 */
[----:B------:R1:W5:Y:S01]  /*29c0*/  @!P4 LDG.E.64 R16, desc[UR8][R24.64] ;  /* 0x000000081810c981 */ /* 0x000362000c1e1b00 */
[----:B--2---:R-:W-:Y:S01]  /*29d0*/  @!P2 IMAD.WIDE.U32 R18, R33, 0x8, R18 ;  /* 0x000000082112a825 */ /* 0x004fe200078e0012 */
[----:B------:R-:W-:Y:S02]  /*29e0*/  CS2R R32, SRZ ;  /* 0x0000000000207805 */ /* 0x000fe4000001ff00 */
[----:B0-----:R-:W-:Y:S01]  /*29f0*/  CS2R R22, SRZ ;  /* 0x0000000000167805 */ /* 0x001fe2000001ff00 */
[----:B------:R-:W-:Y:S01]  /*2a00*/  @!P1 IMAD.WIDE.U32 R26, R35, 0x8, R12 ;  /* 0x00000008231a9825 */ /* 0x000fe200078e000c */
[----:B------:R-:W-:Y:S02]  /*2a10*/  CS2R R34, SRZ ;  /* 0x0000000000227805 */ /* 0x000fe4000001ff00 */
[----:B------:R-:W-:Y:S01]  /*2a20*/  CS2R R12, SRZ ;  /* 0x00000000000c7805 */ /* 0x000fe2000001ff00 */
[----:B------:R1:W5:Y:S01]  /*2a30*/  @!P3 LDG.E.64 R32, desc[UR8][R20.64] ;  /* 0x000000081420b981 */ /* 0x000362000c1e1b00 */
[----:B------:R-:W-:-:S03]  /*2a40*/  @!P6 IMAD.WIDE.U32 R6, R29, 0x8, R6 ;  /* 0x000000081d06e825 */ /* 0x000fc600078e0006 */
[----:B------:R1:W5:Y:S01]  /*2a50*/  @!P2 LDG.E.64 R34, desc[UR8][R18.64] ;  /* 0x000000081222a981 */ /* 0x000362000c1e1b00 */
[----:B------:R-:W-:-:S03]  /*2a60*/  @!P0 IMAD.WIDE.U32 R4, R3, 0x8, R4 ;  /* 0x0000000803048825 */ /* 0x000fc600078e0004 */
        /* <DEDUP_REMOVED lines=13> */
[----:B------:R-:W-:Y:S05]  /*2b40*/  CALL.REL.NOINC `($__internal_57_$__cuda_sm20_div_s64) ;  /* 0x00000028004c7944 */ /* 0x000fea0003c00000 */
[----:B------:R-:W-:Y:S01]  /*2b50*/  IMAD.MOV.U32 R20, RZ, RZ, R3 ;  /* 0x000000ffff147224 */ /* 0x000fe200078e0003 */
[----:B------:R-:W-:Y:S01]  /*2b60*/  MOV R21, R5 ;  /* 0x0000000500157202 */ /* 0x000fe20000000f00 */
[----:B------:R-:W-:Y:S06]  /*2b70*/  BRA `(.L_x_30237) ;  /* 0x0000000000507947 */ /* 0x000fec0003800000 */
.L_x_30236:
[----:B------:R-:W0:Y:S01]  /*2b80*/  I2F.U32.RP R3, R12 ;  /* 0x0000000c00037306 */ /* 0x000e220000209000 */
[----:B------:R-:W-:Y:S01]  /*2b90*/  ULDC UR4, c[0x0][0x220] ;  /* 0x0000880000047ab9 */ /* 0x000fe20000000800 */
[----:B------:R-:W-:Y:S01]  /*2ba0*/  ISETP.NE.U32.AND P4, PT, R12, RZ, PT ;  /* 0x000000ff0c00720c */ /* 0x000fe20003f85070 */
[----:B-1----:R-:W-:-:S05]  /*2bb0*/  IMAD.MOV.U32 R21, RZ, RZ, RZ ;  /* 0x000000ffff157224 */ /* 0x002fca00078e00ff */
[----:B0-----:R-:W0:Y:S02]  /*2bc0*/  MUFU.RCP R3, R3 ;  /* 0x0000000300037308 */ /* 0x001e240000001000 */
[----:B0-----:R-:W-:-:S06]  /*2bd0*/  VIADD R4, R3, 0xffffffe ;  /* 0x0ffffffe03047836 */ /* 0x001fcc0000000000 */
        /* <DEDUP_REMOVED lines=9> */
[----:B------:R-:W-:Y:S01]  /*2c70*/  @P1 IADD3 R3, R3, -R12, RZ ;  /* 0x8000000c03031210 */ /* 0x000fe20007ffe0ff */
[----:B------:R-:W-:-:S03]  /*2c80*/  @P1 VIADD R20, R20, 0x1 ;  /* 0x0000000114141836 */ /* 0x000fc60000000000 */
[----:B------:R-:W-:-:S13]  /*2c90*/  ISETP.GE.U32.AND P2, PT, R3, R12, PT ;  /* 0x0000000c0300720c */ /* 0x000fda0003f46070 */
[----:B------:R-:W-:Y:S01]  /*2ca0*/  @P2 VIADD R20, R20, 0x1 ;  /* 0x0000000114142836 */ /* 0x000fe20000000000 */
[----:B------:R-:W-:-:S07]  /*2cb0*/  @!P4 LOP3.LUT R20, RZ, R12, RZ, 0x33, !PT ;  /* 0x0000000cff14c212 */ /* 0x000fce00078e33ff */
.L_x_30237:
[----:B------:R-:W-:Y:S05]  /*2cc0*/  BSYNC B1 ;  /* 0x0000000000017941 */ /* 0x000fea0003800000 */
.L_x_30235:
        /* <DEDUP_REMOVED lines=15> */
.L_x_30239:
        /* <DEDUP_REMOVED lines=19> */
.L_x_30240:
[----:B------:R-:W-:Y:S05]  /*2ef0*/  BSYNC B1 ;  /* 0x0000000000017941 */ /* 0x000fea0003800000 */
.L_x_30238:
[----:B------:R-:W-:-:S04]  /*2f00*/  SEL R3, RZ, 0xffffffff, !P1 ;  /* 0xffffffffff037807 */ /* 0x000fc80004800000 */
[----:B------:R-:W-:-:S05]  /*2f10*/  IADD3 R20, P1, R3, R20, RZ ;  /* 0x0000001403147210 */ /* 0x000fca0007f3e0ff */
[----:B------:R-:W-:-:S08]  /*2f20*/  IMAD.X R21, R3, 0x1, R21, P1 ;  /* 0x0000000103157824 */ /* 0x000fd000008e0615 */
.L_x_30234:
[----:B------:R-:W-:Y:S05]  /*2f30*/  BSYNC B0 ;  /* 0x0000000000007941 */ /* 0x000fea0003800000 */
.L_x_30233:
[----:B-----5:R-:W-:Y:S01]  /*2f40*/  VIADD R13, R11, 0x80 ;  /* 0x000000800b0d7836 */ /* 0x020fe20000000000 */
[----:B------:R-:W-:Y:S04]  /*2f50*/  BSSY B0, `(.L_x_30241) ;  /* 0x000004a000007945 */ /* 0x000fe80003800000 */
[----:B------:R-:W-:-:S13]  /*2f60*/  ISETP.GE.AND P1, PT, R13, R2, PT ;  /* 0x000000020d00720c */ /* 0x000fda0003f26270 */
[----:B------:R-:W-:Y:S05]  /*2f70*/  @P1 BRA `(.L_x_30242) ;  /* 0x00000004001c1947 */ /* 0x000fea0003800000 */
[----:B------:R-:W-:Y:S01]  /*2f80*/  ULDC UR4, c[0x0][0x224] ;  /* 0x0000890000047ab9 */ /* 0x000fe20000000800 */
[----:B------:R-:W-:Y:S01]  /*2f90*/  BSSY B1, `(.L_x_30243) ;  /* 0x000001f000017945 */ /* 0x000fe20003800000 */
[----:B------:R-:W-:-:S04]  /*2fa0*/  LOP3.LUT R3, R15, UR4, RZ, 0xfc, !PT ;  /* 0x000000040f037c12 */ /* 0x000fc8000f8efcff */
[----:B------:R-:W-:-:S13]  /*2fb0*/  ISETP.NE.U32.AND P3, PT, R3, RZ, PT ;  /* 0x000000ff0300720c */ /* 0x000fda0003f65070 */
[----:B------:R-:W-:Y:S05]  /*2fc0*/  @!P3 BRA `(.L_x_30244) ;  /* 0x00000000001cb947 */ /* 0x000fea0003800000 */
[----:B-1----:R-:W-:Y:S01]  /*2fd0*/  IMAD.MOV.U32 R26, RZ, RZ, R14 ;  /* 0x000000ffff1a7224 */ /* 0x002fe200078e000e */
[----:B------:R-:W-:Y:S02]  /*2fe0*/  MOV R27, R15 ;  /* 0x0000000f001b7202 */ /* 0x000fe40000000f00 */
[----:B------:R-:W-:-:S07]  /*2ff0*/  MOV R4, 0x3010 ;  /* 0x0000301000047802 */ /* 0x000fce0000000f00 */
[----:B------:R-:W-:Y:S05]  /*3000*/  CALL.REL.NOINC `($__internal_57_$__cuda_sm20_div_s64) ;  /* 0x00000024001c7944 */ /* 0x000fea0003c00000 */
[----:B------:R-:W-:Y:S02]  /*3010*/  IMAD.MOV.U32 R18, RZ, RZ, R3 ;  /* 0x000000ffff127224 */ /* 0x000fe400078e0003 */
[----:B------:R-:W-:Y:S01]  /*3020*/  IMAD.MOV.U32 R19, RZ, RZ, R5 ;  /* 0x000000ffff137224 */ /* 0x000fe200078e0005 */
[----:B------:R-:W-:Y:S06]  /*3030*/  BRA `(.L_x_30245) ;  /* 0x0000000000507947 */ /* 0x000fec0003800000 */
.L_x_30244:
[----:B------:R-:W0:Y:S01]  /*3040*/  I2F.U32.RP R3, R14 ;  /* 0x0000000e00037306 */ /* 0x000e220000209000 */
[----:B------:R-:W-:Y:S01]  /*3050*/  ULDC UR4, c[0x0][0x220] ;  /* 0x0000880000047ab9 */ /* 0x000fe20000000800 */
[----:B------:R-:W-:Y:S02]  /*3060*/  ISETP.NE.U32.AND P4, PT, R14, RZ, PT ;  /* 0x000000ff0e00720c */ /* 0x000fe40003f85070 */
[----:B-1----:R-:W-:-:S04]  /*3070*/  MOV R19, RZ ;  /* 0x000000ff00137202 */ /* 0x002fc80000000f00 */
        /* <DEDUP_REMOVED lines=16> */
.L_x_30245:
[----:B------:R-:W-:Y:S05]  /*3180*/  BSYNC B1 ;  /* 0x0000000000017941 */ /* 0x000fea0003800000 */
.L_x_30243:
        /* <DEDUP_REMOVED lines=15> */
.L_x_30247:
        /* <DEDUP_REMOVED lines=19> */
.L_x_30248:
[----:B------:R-:W-:Y:S05]  /*33b0*/  BSYNC B1 ;  /* 0x0000000000017941 */ /* 0x000fea0003800000 */
.L_x_30246:
[----:B------:R-:W-:-:S04]  /*33c0*/  SEL R3, RZ, 0xffffffff, !P1 ;  /* 0xffffffffff037807 */ /* 0x000fc80004800000 */
[----:B------:R-:W-:-:S05]  /*33d0*/  IADD3 R18, P1, R3, R18, RZ ;  /* 0x0000001203127210 */ /* 0x000fca0007f3e0ff */
[----:B------:R-:W-:-:S08]  /*33e0*/  IMAD.X R19, R3, 0x1, R19, P1 ;  /* 0x0000000103137824 */ /* 0x000fd000008e0613 */
.L_x_30242:
[----:B------:R-:W-:Y:S05]  /*33f0*/  BSYNC B0 ;  /* 0x0000000000007941 */ /* 0x000fea0003800000 */
.L_x_30241:
[----:B------:R-:W-:Y:S01]  /*3400*/  IADD3 R3, R11, 0x100, RZ ;  /* 0x000001000b037810 */ /* 0x000fe20007ffe0ff */
[----:B------:R-:W-:Y:S03]  /*3410*/  BSSY B0, `(.L_x_30249) ;  /* 0x000004a000007945 */ /* 0x000fe60003800000 */
        /* <DEDUP_REMOVED lines=8> */
[----:B------:R-:W-:Y:S01]  /*34a0*/  MOV R4, 0x34d0 ;  /* 0x000034d000047802 */ /* 0x000fe20000000f00 */
[----:B------:R-:W-:-:S07]  /*34b0*/  IMAD.MOV.U32 R27, RZ, RZ, R9 ;  /* 0x000000ffff1b7224 */ /* 0x000fce00078e0009 */
[----:B------:R-:W-:Y:S05]  /*34c0*/  CALL.REL.NOINC `($__internal_57_$__cuda_sm20_div_s64) ;  /* 0x0000001c00ec7944 */ /* 0x000fea0003c00000 */
[----:B------:R-:W-:Y:S02]  /*34d0*/  IMAD.MOV.U32 R14, RZ, RZ, R3 ;  /* 0x000000ffff0e7224 */ /* 0x000fe400078e0003 */
[----:B------:R-:W-:Y:S01]  /*34e0*/  IMAD.MOV.U32 R15, RZ, RZ, R5 ;  /* 0x000000ffff0f7224 */ /* 0x000fe200078e0005 */
[----:B------:R-:W-:Y:S06]  /*34f0*/  BRA `(.L_x_30253) ;  /* 0x0000000000507947 */ /* 0x000fec0003800000 */
.L_x_30252:
[----:B------:R-:W0:Y:S01]  /*3500*/  I2F.U32.RP R3, R8 ;  /* 0x0000000800037306 */ /* 0x000e220000209000 */
[----:B------:R-:W-:Y:S01]  /*3510*/  ULDC UR4, c[0x0][0x220] ;  /* 0x0000880000047ab9 */ /* 0x000fe20000000800 */
[----:B------:R-:W-:Y:S01]  /*3520*/  ISETP.NE.U32.AND P4, PT, R8, RZ, PT ;  /* 0x000000ff0800720c */ /* 0x000fe20003f85070 */
[----:B------:R-:W-:-:S05]  /*3530*/  IMAD.MOV.U32 R15, RZ, RZ, RZ ;  /* 0x000000ffff0f7224 */ /* 0x000fca00078e00ff */
[----:B0-----:R-:W1:Y:S02]  /*3540*/  MUFU.RCP R3, R3 ;  /* 0x0000000300037308 */ /* 0x001e640000001000 */
[----:B-1----:R-:W-:-:S06]  /*3550*/  IADD3 R4, R3, 0xffffffe, RZ ;  /* 0x0ffffffe03047810 */ /* 0x002fcc0007ffe0ff */
        /* <DEDUP_REMOVED lines=14> */
.L_x_30253:
[----:B------:R-:W-:Y:S05]  /*3640*/  BSYNC B1 ;  /* 0x0000000000017941 */ /* 0x000fea0003800000 */
.L_x_30251:
        /* <DEDUP_REMOVED lines=15> */
.L_x_30255:
        /* <DEDUP_REMOVED lines=19> */
.L_x_30256:
[----:B------:R-:W-:Y:S05]  /*3870*/  BSYNC B1 ;  /* 0x0000000000017941 */ /* 0x000fea0003800000 */
.L_x_30254:
[----:B------:R-:W-:-:S04]  /*3880*/  SEL R3, RZ, 0xffffffff, !P1 ;  /* 0xffffffffff037807 */ /* 0x000fc80004800000 */
[----:B------:R-:W-:-:S05]  /*3890*/  IADD3 R14, P1, R3, R14, RZ ;  /* 0x0000000e030e7210 */ /* 0x000fca0007f3e0ff */
[----:B------:R-:W-:-:S08]  /*38a0*/  IMAD.X R15, R3, 0x1, R15, P1 ;  /* 0x00000001030f7824 */ /* 0x000fd000008e060f */
.L_x_30250:
[----:B------:R-:W-:Y:S05]  /*38b0*/  BSYNC B0 ;  /* 0x0000000000007941 */ /* 0x000fea0003800000 */
.L_x_30249:
[----:B------:R-:W-:Y:S01]  /*38c0*/  VIADD R3, R11, 0x180 ;  /* 0x000001800b037836 */ /* 0x000fe20000000000 */
        /* <DEDUP_REMOVED lines=12> */
[----:B------:R-:W-:Y:S01]  /*3990*/  MOV R8, R3 ;  /* 0x0000000300087202 */ /* 0x000fe20000000f00 */
[----:B------:R-:W-:Y:S01]  /*39a0*/  IMAD.MOV.U32 R9, RZ, RZ, R5 ;  /* 0x000000ffff097224 */ /* 0x000fe200078e0005 */
[----:B------:R-:W-:Y:S06]  /*39b0*/  BRA `(.L_x_30261) ;  /* 0x0000000000507947 */ /* 0x000fec0003800000 */
.L_x_30260:
[----:B------:R-:W0:Y:S01]  /*39c0*/  I2F.U32.RP R3, R16 ;  /* 0x0000001000037306 */ /* 0x000e220000209000 */
[----:B------:R-:W-:Y:S01]  /*39d0*/  ULDC UR4, c[0x0][0x220] ;  /* 0x0000880000047ab9 */ /* 0x000fe20000000800 */
[----:B------:R-:W-:Y:S01]  /*39e0*/  ISETP.NE.U32.AND P4, PT, R16, RZ, PT ;  /* 0x000000ff1000720c */ /* 0x000fe20003f85070 */
[----:B------:R-:W-:-:S05]  /*39f0*/  IMAD.MOV.U32 R9, RZ, RZ, RZ ;  /* 0x000000ffff097224 */ /* 0x000fca00078e00ff */
[----:B0-----:R-:W1:Y:S02]  /*3a00*/  MUFU.RCP R3, R3 ;  /* 0x0000000300037308 */ /* 0x001e640000001000 */
[----:B-1----:R-:W-:-:S06]  /*3a10*/  VIADD R4, R3, 0xffffffe ;  /* 0x0ffffffe03047836 */ /* 0x002fcc0000000000 */
        /* <DEDUP_REMOVED lines=14> */
.L_x_30261:
[----:B------:R-:W-:Y:S05]  /*3b00*/  BSYNC B1 ;  /* 0x0000000000017941 */ /* 0x000fea0003800000 */
.L_x_30259:
        /* <DEDUP_REMOVED lines=15> */
.L_x_30263:
        /* <DEDUP_REMOVED lines=19> */
.L_x_30264:
[----:B------:R-:W-:Y:S05]  /*3d30*/  BSYNC B1 ;  /* 0x0000000000017941 */ /* 0x000fea0003800000 */
.L_x_30262:
[----:B------:R-:W-:-:S04]  /*3d40*/  SEL R3, RZ, 0xffffffff, !P1 ;  /* 0xffffffffff037807 */ /* 0x000fc80004800000 */
[----:B------:R-:W-:-:S05]  /*3d50*/  IADD3 R8, P1, R3, R8, RZ ;  /* 0x0000000803087210 */ /* 0x000fca0007f3e0ff */
[----:B------:R-:W-:-:S08]  /*3d60*/  IMAD.X R9, R3, 0x1, R9, P1 ;  /* 0x0000000103097824 */ /* 0x000fd000008e0609 */
.L_x_30258:
[----:B------:R-:W-:Y:S05]  /*3d70*/  BSYNC B0 ;  /* 0x0000000000007941 */ /* 0x000fea0003800000 */
.L_x_30257:
        /* <DEDUP_REMOVED lines=9> */
[----:B-1----:R-:W-:Y:S01]  /*3e10*/  MOV R26, R32 ;  /* 0x00000020001a7202 */ /* 0x002fe20000000f00 */
[----:B------:R-:W-:Y:S01]  /*3e20*/  IMAD.MOV.U32 R27, RZ, RZ, R33 ;  /* 0x000000ffff1b7224 */ /* 0x000fe200078e0021 */
[----:B------:R-:W-:-:S07]  /*3e30*/  MOV R4, 0x3e50 ;  /* 0x00003e5000047802 */ /* 0x000fce0000000f00 */
[----:B------:R-:W-:Y:S05]  /*3e40*/  CALL.REL.NOINC `($__internal_57_$__cuda_sm20_div_s64) ;  /* 0x00000014008c7944 */ /* 0x000fea0003c00000 */
[----:B------:R-:W-:Y:S02]  /*3e50*/  IMAD.MOV.U32 R16, RZ, RZ, R3 ;  /* 0x000000ffff107224 */ /* 0x000fe400078e0003 */
[----:B------:R-:W-:Y:S01]  /*3e60*/  IMAD.MOV.U32 R17, RZ, RZ, R5 ;  /* 0x000000ffff117224 */ /* 0x000fe200078e0005 */
[----:B------:R-:W-:Y:S06]  /*3e70*/  BRA `(.L_x_30269) ;  /* 0x0000000000507947 */ /* 0x000fec0003800000 */
.L_x_30268:
[----:B------:R-:W0:Y:S01]  /*3e80*/  I2F.U32.RP R3, R32 ;  /* 0x0000002000037306 */ /* 0x000e220000209000 */
[----:B------:R-:W-:Y:S01]  /*3e90*/  ULDC UR4, c[0x0][0x220] ;  /* 0x0000880000047ab9 */ /* 0x000fe20000000800 */
[----:B------:R-:W-:Y:S01]  /*3ea0*/  ISETP.NE.U32.AND P4, PT, R32, RZ, PT ;  /* 0x000000ff2000720c */ /* 0x000fe20003f85070 */
[----:B------:R-:W-:-:S05]  /*3eb0*/  IMAD.MOV.U32 R17, RZ, RZ, RZ ;  /* 0x000000ffff117224 */ /* 0x000fca00078e00ff */
[----:B0-----:R-:W1:Y:S02]  /*3ec0*/  MUFU.RCP R3, R3 ;  /* 0x0000000300037308 */ /* 0x001e640000001000 */
[----:B-1----:R-:W-:-:S06]  /*3ed0*/  VIADD R4, R3, 0xffffffe ;  /* 0x0ffffffe03047836 */ /* 0x002fcc0000000000 */
        /* <DEDUP_REMOVED lines=14> */
.L_x_30269:
[----:B------:R-:W-:Y:S05]  /*3fc0*/  BSYNC B1 ;  /* 0x0000000000017941 */ /* 0x000fea0003800000 */
.L_x_30267:
        /* <DEDUP_REMOVED lines=15> */
.L_x_30271:
        /* <DEDUP_REMOVED lines=19> */
.L_x_30272:
[----:B------:R-:W-:Y:S05]  /*41f0*/  BSYNC B1 ;  /* 0x0000000000017941 */ /* 0x000fea0003800000 */
.L_x_30270:
[----:B------:R-:W-:-:S04]  /*4200*/  SEL R3, RZ, 0xffffffff, !P1 ;  /* 0xffffffffff037807 */ /* 0x000fc80004800000 */
[----:B------:R-:W-:-:S04]  /*4210*/  IADD3 R16, P1, R3, R16, RZ ;  /* 0x0000001003107210 */ /* 0x000fc80007f3e0ff */
[----:B------:R-:W-:-:S09]  /*4220*/  IADD3.X R17, R3, R17, RZ, P1, !PT ;  /* 0x0000001103117210 */ /* 0x000fd20000ffe4ff */
.L_x_30266:
[----:B------:R-:W-:Y:S05]  /*4230*/  BSYNC B0 ;  /* 0x0000000000007941 */ /* 0x000fea0003800000 */
.L_x_30265:
[----:B------:R-:W-:Y:S01]  /*4240*/  VIADD R3, R11, 0x280 ;  /* 0x000002800b037836 */ /* 0x000fe20000000000 */
[----:B------:R-:W-:Y:S01]  /*4250*/  BSSY B0, `(.L_x_30273) ;  /* 0x000004c000007945 */ /* 0x000fe20003800000 */
[----:B------:R-:W-:Y:S02]  /*4260*/  IMAD.MOV.U32 R32, RZ, RZ, R16 ;  /* 0x000000ffff207224 */ /* 0x000fe400078e0010 */
        /* <DEDUP_REMOVED lines=15> */
.L_x_30276:
[----:B------:R-:W0:Y:S01]  /*4360*/  I2F.U32.RP R3, R34 ;  /* 0x0000002200037306 */ /* 0x000e220000209000 */
[----:B------:R-:W-:Y:S01]  /*4370*/  ULDC UR4, c[0x0][0x220] ;  /* 0x0000880000047ab9 */ /* 0x000fe20000000800 */
[----:B------:R-:W-:Y:S02]  /*4380*/  ISETP.NE.U32.AND P4, PT, R34, RZ, PT ;  /* 0x000000ff2200720c */ /* 0x000fe40003f85070 */
[----:B------:R-:W-:-:S04]  /*4390*/  MOV R17, RZ ;  /* 0x000000ff00117202 */ /* 0x000fc80000000f00 */
[----:B0-----:R-:W1:Y:S02]  /*43a0*/  MUFU.RCP R3, R3 ;  /* 0x0000000300037308 */ /* 0x001e640000001000 */
[----:B-1----:R-:W-:-:S06]  /*43b0*/  VIADD R4, R3, 0xffffffe ;  /* 0x0ffffffe03047836 */ /* 0x002fcc0000000000 */
        /* <DEDUP_REMOVED lines=14> */
.L_x_30277:
[----:B------:R-:W-:Y:S05]  /*44a0*/  BSYNC B1 ;  /* 0x0000000000017941 */ /* 0x000fea0003800000 */
.L_x_30275:
        /* <DEDUP_REMOVED lines=15> */
.L_x_30279:
        /* <DEDUP_REMOVED lines=19> */
.L_x_30280:
[----:B------:R-:W-:Y:S05]  /*46d0*/  BSYNC B1 ;  /* 0x0000000000017941 */ /* 0x000fea0003800000 */
.L_x_30278:
[----:B------:R-:W-:-:S04]  /*46e0*/  SEL R3, RZ, 0xffffffff, !P1 ;  /* 0xffffffffff037807 */ /* 0x000fc80004800000 */
[----:B------:R-:W-:-:S05]  /*46f0*/  IADD3 R16, P1, R3, R16, RZ ;  /* 0x0000001003107210 */ /* 0x000fca0007f3e0ff */
[----:B------:R-:W-:-:S08]  /*4700*/  IMAD.X R17, R3, 0x1, R17, P1 ;  /* 0x0000000103117824 */ /* 0x000fd000008e0611 */
.L_x_30274:
[----:B------:R-:W-:Y:S05]  /*4710*/  BSYNC B0 ;  /* 0x0000000000007941 */ /* 0x000fea0003800000 */
.L_x_30273:
[----:B------:R-:W-:Y:S01]  /*4720*/  IADD3 R3, R11, 0x300, RZ ;  /* 0x000003000b037810 */ /* 0x000fe20007ffe0ff */
[----:B------:R-:W-:Y:S01]  /*4730*/  BSSY B0, `(.L_x_30281) ;  /* 0x000004c000007945 */ /* 0x000fe20003800000 */
[----:B------:R-:W-:Y:S02]  /*4740*/  IMAD.MOV.U32 R34, RZ, RZ, R16 ;  /* 0x000000ffff227224 */ /* 0x000fe400078e0010 */
[----:B------:R-:W-:Y:S01]  /*4750*/  ISETP.GE.AND P1, PT, R3, R2, PT ;  /* 0x000000020300720c */ /* 0x000fe20003f26270 */
[----:B------:R-:W-:-:S12]  /*4760*/  IMAD.MOV.U32 R35, RZ, RZ, R17 ;  /* 0x000000ffff237224 */ /* 0x000fd800078e0011 */
        /* <DEDUP_REMOVED lines=13> */
.L_x_30284:
        /* <DEDUP_REMOVED lines=20> */
.L_x_30285:
[----:B------:R-:W-:Y:S05]  /*4980*/  BSYNC B1 ;  /* 0x0000000000017941 */ /* 0x000fea0003800000 */
.L_x_30283:
        /* <DEDUP_REMOVED lines=15> */
.L_x_30287:
        /* <DEDUP_REMOVED lines=19> */
.L_x_30288:
[----:B------:R-:W-:Y:S05]  /*4bb0*/  BSYNC B1 ;  /* 0x0000000000017941 */ /* 0x000fea0003800000 */
.L_x_30286:
[----:B------:R-:W-:-:S04]  /*4bc0*/  SEL R3, RZ, 0xffffffff, !P1 ;  /* 0xffffffffff037807 */ /* 0x000fc80004800000 */
[----:B------:R-:W-:-:S05]  /*4bd0*/  IADD3 R16, P1, R3, R16, RZ ;  /* 0x0000001003107210 */ /* 0x000fca0007f3e0ff */
[----:B------:R-:W-:-:S08]  /*4be0*/  IMAD.X R17, R3, 0x1, R17, P1 ;  /* 0x0000000103117824 */ /* 0x000fd000008e0611 */
.L_x_30282:
[----:B------:R-:W-:Y:S05]  /*4bf0*/  BSYNC B0 ;  /* 0x0000000000007941 */ /* 0x000fea0003800000 */
.L_x_30281:
        /* <DEDUP_REMOVED lines=16> */
.L_x_30292:
        /* <DEDUP_REMOVED lines=20> */
.L_x_30293:
[----:B------:R-:W-:Y:S05]  /*4e40*/  BSYNC B1 ;  /* 0x0000000000017941 */ /* 0x000fea0003800000 */
.L_x_30291:
        /* <DEDUP_REMOVED lines=15> */
.L_x_30295:
        /* <DEDUP_REMOVED lines=19> */
.L_x_30296:
[----:B------:R-:W-:Y:S05]  /*5070*/  BSYNC B1 ;  /* 0x0000000000017941 */ /* 0x000fea0003800000 */
.L_x_30294:
[----:B------:R-:W-:-:S04]  /*5080*/  SEL R3, RZ, 0xffffffff, !P1 ;  /* 0xffffffffff037807 */ /* 0x000fc80004800000 */
[----:B------:R-:W-:-:S04]  /*5090*/  IADD3 R10, P1, R3, R10, RZ ;  /* 0x0000000a030a7210 */ /* 0x000fc80007f3e0ff */
[----:B------:R-:W-:-:S09]  /*50a0*/  IADD3.X R23, R3, R23, RZ, P1, !PT ;  /* 0x0000001703177210 */ /* 0x000fd20000ffe4ff */
.L_x_30290:
[----:B------:R-:W-:Y:S05]  /*50b0*/  BSYNC B0 ;  /* 0x0000000000007941 */ /* 0x000fea0003800000 */
.L_x_30289:
[----:B-1----:R-:W0:Y:S01]  /*50c0*/  @!P0 LDC.64 R4, c[0x0][0x228] ;  /* 0x00008a00ff048b82 */ /* 0x002e220000000a00 */
[----:B------:R-:W-:Y:S01]  /*50d0*/  @!P0 IMAD.IADD R3, R0, 0x1, R11 ;  /* 0x0000000100038824 */ /* 0x000fe200078e020b */
[----:B------:R-:W-:Y:S01]  /*50e0*/  BSSY B0, `(.L_x_30297) ;  /* 0x0000031000007945 */ /* 0x000fe20003800000 */
[----:B------:R-:W-:-:S03]  /*50f0*/  @!P0 IMAD.MOV.U32 R11, RZ, RZ, R13 ;  /* 0x000000ffff0b8224 */ /* 0x000fc600078e000d */
[----:B------:R-:W-:Y:S01]  /*5100*/  BSSY B1, `(.L_x_30298) ;  /* 0x0000028000017945 */ /* 0x000fe20003800000 */
[----:B------:R-:W-:Y:S02]  /*5110*/  IMAD.MOV.U32 R22, RZ, RZ, R10 ;  /* 0x000000ffff167224 */ /* 0x000fe400078e000a */
[----:B0-----:R-:W-:-:S05]  /*5120*/  @!P0 IMAD.WIDE.U32 R4, R3, 0x8, R4 ;  /* 0x0000000803048825 */ /* 0x001fca00078e0004 */
[----:B------:R0:W-:Y:S01]  /*5130*/  @!P0 STG.E.64 desc[UR8][R4.64], R20 ;  /* 0x0000001404008986 */ /* 0x0001e2000c101b08 */
[----:B------:R-:W-:-:S13]  /*5140*/  ISETP.GE.AND P0, PT, R11, R2, PT ;  /* 0x000000020b00720c */ /* 0x000fda0003f06270 */
[----:B0-----:R-:W-:Y:S05]  /*5150*/  @P0 BRA `(.L_x_30299) ;  /* 0x0000000000300947 */ /* 0x001fea0003800000 */
[----:B------:R-:W0:Y:S01]  /*5160*/  LDC.64 R4, c[0x0][0x228] ;  /* 0x00008a00ff047b82 */ /* 0x000e220000000a00 */
[----:B------:R-:W-:Y:S01]  /*5170*/  IMAD.IADD R3, R0, 0x1, R11 ;  /* 0x0000000100037824 */ /* 0x000fe200078e020b */
[----:B------:R-:W-:-:S04]  /*5180*/  IADD3 R11, R11, 0x80, RZ ;  /* 0x000000800b0b7810 */ /* 0x000fc80007ffe0ff */
        /* <DEDUP_REMOVED lines=9> */
.L_x_30299:
[----:B------:R-:W-:-:S13]  /*5220*/  ISETP.GE.AND P0, PT, R11, R2, PT ;  /* 0x000000020b00720c */ /* 0x000fda0003f06270 */
[----:B------:R-:W-:Y:S05]  /*5230*/  @P0 BRA `(.L_x_30301) ;  /* 0x0000000000300947 */ /* 0x000fea0003800000 */
[----:B0-----:R-:W0:Y:S01]  /*5240*/  LDC.64 R4, c[0x0][0x228] ;  /* 0x00008a00ff047b82 */ /* 0x001e220000000a00 */
[----:B------:R-:W-:Y:S02]  /*5250*/  IMAD.IADD R3, R0, 0x1, R11 ;  /* 0x0000000100037824 */ /* 0x000fe400078e020b */
[----:B------:R-:W-:Y:S02]  /*5260*/  VIADD R11, R11, 0x80 ;  /* 0x000000800b0b7836 */ /* 0x000fe40000000000 */
[----:B0-----:R-:W-:-:S05]  /*5270*/  IMAD.WIDE.U32 R4, R3, 0x8, R4 ;  /* 0x0000000803047825 */ /* 0x001fca00078e0004 */
[----:B------:R1:W-:Y:S02]  /*5280*/  STG.E.64 desc[UR8][R4.64], R8 ;  /* 0x0000000804007986 */ /* 0x0003e4000c101b08 */
.L_x_30300:
[----:B------:R-:W-:-:S13]  /*5290*/  ISETP.GE.AND P0, PT, R11, R2, PT ;  /* 0x000000020b00720c */ /* 0x000fda0003f06270 */
[----:B------:R-:W-:Y:S05]  /*52a0*/  @P0 BRA `(.L_x_30302) ;  /* 0x0000000000340947 */ /* 0x000fea0003800000 */
[----:B01----:R-:W0:Y:S01]  /*52b0*/  LDC.64 R4, c[0x0][0x228] ;  /* 0x00008a00ff047b82 */ /* 0x003e220000000a00 */
[----:B------:R-:W-:Y:S01]  /*52c0*/  IADD3 R3, R0, R11, RZ ;  /* 0x0000000b00037210 */ /* 0x000fe20007ffe0ff */
[----:B------:R-:W-:-:S04]  /*52d0*/  VIADD R11, R11, 0x80 ;  /* 0x000000800b0b7836 */ /* 0x000fc80000000000 */
[----:B0-----:R-:W-:-:S05]  /*52e0*/  IMAD.WIDE.U32 R4, R3, 0x8, R4 ;  /* 0x0000000803047825 */ /* 0x001fca00078e0004 */
[----:B------:R1:W-:Y:S02]  /*52f0*/  STG.E.64 desc[UR8][R4.64], R32 ;  /* 0x0000002004007986 */ /* 0x0003e4000c101b08 */
.L_x_30301:
        /* <DEDUP_REMOVED lines=8> */
.L_x_30302:
[----:B------:R-:W-:Y:S05]  /*5380*/  BSYNC B1 ;  /* 0x0000000000017941 */ /* 0x000fea0003800000 */
.L_x_30298:
[----:B------:R-:W-:-:S13]  /*5390*/  ISETP.GE.AND P0, PT, R11, R2, PT ;  /* 0x000000020b00720c */ /* 0x000fda0003f06270 */
[----:B012---:R-:W0:Y:S01]  /*53a0*/  @!P0 LDC.64 R4, c[0x0][0x228] ;  /* 0x00008a00ff048b82 */ /* 0x007e220000000a00 */
[----:B------:R-:W-:Y:S01]  /*53b0*/  @!P0 IADD3 R3, R0, R11, RZ ;  /* 0x0000000b00038210 */ /* 0x000fe20007ffe0ff */
[----:B------:R-:W-:-:S04]  /*53c0*/  @!P0 VIADD R11, R11, 0x80 ;  /* 0x000000800b0b8836 */ /* 0x000fc80000000000 */
[----:B0-----:R-:W-:-:S05]  /*53d0*/  @!P0 IMAD.WIDE.U32 R4, R3, 0x8, R4 ;  /* 0x0000000803048825 */ /* 0x001fca00078e0004 */
[----:B------:R2:W-:Y:S02]  /*53e0*/  @!P0 STG.E.64 desc[UR8][R4.64], R16 ;  /* 0x0000001004008986 */ /* 0x0005e4000c101b08 */
.L_x_30303:
[----:B------:R-:W-:Y:S05]  /*53f0*/  BSYNC B0 ;  /* 0x0000000000007941 */ /* 0x000fea0003800000 */
.L_x_30297:
[----:B------:R-:W-:Y:S05]  /*5400*/  WARPSYNC.ALL ;  /* 0x0000000000007948 */ /* 0x000fea0003800000 */
[----:B------:R-:W-:-:S13]  /*5410*/  ISETP.GE.AND P0, PT, R11, R2, PT ;  /* 0x000000020b00720c */ /* 0x000fda0003f06270 */
[----:B------:R-:W-:Y:S05]  /*5420*/  @P0 EXIT ;  /* 0x000000000000094d */ /* 0x000fea0003800000 */
[----:B------:R-:W3:Y:S01]  /*5430*/  LDC.64 R2, c[0x0][0x228] ;  /* 0x00008a00ff027b82 */ /* 0x000ee20000000a00 */
[----:B------:R-:W-:-:S04]  /*5440*/  IMAD.IADD R11, R0, 0x1, R11 ;  /* 0x00000001000b7824 */ /* 0x000fc800078e020b */
[----:B---3--:R-:W-:-:S05]  /*5450*/  IMAD.WIDE.U32 R2, R11, 0x8, R2 ;  /* 0x000000080b027825 */ /* 0x008fca00078e0002 */
[----:B------:R-:W-:Y:S01]  /*5460*/  STG.E.64 desc[UR8][R2.64], R22 ;  /* 0x0000001602007986 */ /* 0x000fe2000c101b08 */
[----:B------:R-:W-:Y:S05]  /*5470*/  EXIT ;  /* 0x000000000000794d */ /* 0x000fea0003800000 */
        .weak           $__internal_57_$__cuda_sm20_div_s64
        .type           $__internal_57_$__cuda_sm20_div_s64,@function
        .size           $__internal_57_$__cuda_sm20_div_s64,($__internal_58_$__cuda_sm20_rem_s64 - $__internal_57_$__cuda_sm20_div_s64)
$__internal_57_$__cuda_sm20_div_s64:
        /* <DEDUP_REMOVED lines=13> */
[----:B------:R0:W1:Y:S02]  /*5550*/  F2I.U64.TRUNC R28, R7 ;  /* 0x00000007001c7311 */ /* 0x000064000020d800 */
[----:B0-----:R-:W-:Y:S02]  /*5560*/  IMAD.MOV.U32 R7, RZ, RZ, RZ ;  /* 0x000000ffff077224 */ /* 0x001fe400078e00ff */
[----:B-1----:R-:W-:-:S04]  /*5570*/  IMAD.WIDE.U32 R36, R28, R24, RZ ;  /* 0x000000181c247225 */ /* 0x002fc800078e00ff */
        /* <DEDUP_REMOVED lines=24> */
[----:B------:R-:W-:-:S04]  /*5700*/  IMAD.X R3, R6, 0x1, R3, P4 ;  /* 0x0000000106037824 */ /* 0x000fc800020e0603 */
        /* <DEDUP_REMOVED lines=10> */
[----:B------:R-:W-:Y:S01]  /*57b0*/  IMAD R5, R6, R25, R29 ;  /* 0x0000001906057224 */ /* 0x000fe200078e021d */
[----:B------:R-:W-:-:S03]  /*57c0*/  IADD3 R7, P2, -R28, UR4, RZ ;  /* 0x000000041c077c10 */ /* 0x000fc6000ff5e1ff */
[-C--:B------:R-:W-:Y:S01]  /*57d0*/  IMAD R5, R3, R24.reuse, R5 ;  /* 0x0000001803057224 */ /* 0x080fe200078e0205 */
[CC--:B------:R-:W-:Y:S02]  /*57e0*/  ISETP.GE.U32.AND P1, PT, R7.reuse, R24.reuse, PT ;  /* 0x000000180700720c */ /* 0x0c0fe40003f26070 */
[----:B------:R-:W-:Y:S02]  /*57f0*/  IADD3 R28, P4, R7, -R24, RZ ;  /* 0x80000018071c7210 */ /* 0x000fe40007f9e0ff */
[----:B------:R-:W-:-:S04]  /*5800*/  IADD3.X R5, ~R5, UR5, RZ, P2, !PT ;  /* 0x0000000505057c10 */ /* 0x000fc800097fe5ff */
        /* <DEDUP_REMOVED lines=10> */
[----:B------:R-:W-:Y:S02]  /*58b0*/  ISETP.GE.U32.AND.EX P1, PT, R24, R25, PT, P5 ;  /* 0x000000191800720c */ /* 0x000fe40003f26150 */
[----:B------:R-:W-:Y:S01]  /*58c0*/  LOP3.LUT R5, R27, UR7, RZ, 0x3c, !PT ;  /* 0x000000071b057c12 */ /* 0x000fe2000f8e3cff */
[----:B------:R-:W-:Y:S01]  /*58d0*/  IMAD.X R3, RZ, RZ, R6, P2 ;  /* 0x000000ffff037224 */ /* 0x000fe200010e0606 */
[----:B------:R-:W-:Y:S01]  /*58e0*/  SEL R28, R28, R7, P1 ;  /* 0x000000071c1c7207 */ /* 0x000fe20000800000 */
[----:B------:R-:W-:Y:S01]  /*58f0*/  IMAD.MOV.U32 R7, RZ, RZ, 0x0 ;  /* 0x00000000ff077424 */ /* 0x000fe200078e00ff */
[----:B------:R-:W-:-:S02]  /*5900*/  ISETP.NE.U32.AND P2, PT, R26, RZ, PT ;  /* 0x000000ff1a00720c */ /* 0x000fc40003f45070 */
[----:B------:R-:W-:Y:S02]  /*5910*/  SEL R6, R3, R6, P1 ;  /* 0x0000000603067207 */ /* 0x000fe40000800000 */
[----:B------:R-:W-:Y:S02]  /*5920*/  IADD3 R3, P4, RZ, -R28, RZ ;  /* 0x8000001cff037210 */ /* 0x000fe40007f9e0ff */
[----:B------:R-:W-:Y:S02]  /*5930*/  ISETP.GE.AND P1, PT, R5, RZ, PT ;  /* 0x000000ff0500720c */ /* 0x000fe40003f26270 */
[-C--:B------:R-:W-:Y:S02]  /*5940*/  IADD3.X R5, RZ, ~R6.reuse, RZ, P4, !PT ;  /* 0x80000006ff057210 */ /* 0x080fe400027fe4ff */
[----:B------:R-:W-:Y:S02]  /*5950*/  ISETP.NE.AND.EX P2, PT, R27, RZ, PT, P2 ;  /* 0x000000ff1b00720c */ /* 0x000fe40003f45320 */
[----:B------:R-:W-:Y:S01]  /*5960*/  SEL R5, R5, R6, !P1 ;  /* 0x0000000605057207 */ /* 0x000fe20004800000 */
[----:B------:R-:W-:Y:S01]  /*5970*/  IMAD.MOV.U32 R6, RZ, RZ, R4 ;  /* 0x000000ffff067224 */ /* 0x000fe200078e0004 */
[----:B------:R-:W-:-:S02]  /*5980*/  SEL R3, R3, R28, !P1 ;  /* 0x0000001c03037207 */ /* 0x000fc40004800000 */
[----:B------:R-:W-:Y:S02]  /*5990*/  SEL R5, R5, 0xffffffff, P2 ;  /* 0xffffffff05057807 */ /* 0x000fe40001000000 */
[----:B------:R-:W-:Y:S01]  /*59a0*/  SEL R3, R3, 0xffffffff, P2 ;  /* 0xffffffff03037807 */ /* 0x000fe20001000000 */
[----:B------:R-:W-:Y:S06]  /*59b0*/  RET.REL.NODEC R6 `(_ZN2at6native29vectorized_elementwise_kernelILi2ENS0_13AUnaryFunctorIlllZZZNS0_15binary_internal21div_floor_kernel_cudaERNS_18TensorIteratorBaseEENKUlvE_clEvENKUlvE2_clEvEUlllE_EESt5arrayIPcLm2EEEEviT0_T1_) ;  /* 0xffffffa406907950 */ /* 0x000fec0003c3ffff */
        .weak           $__internal_58_$__cuda_sm20_rem_s64
        .type           $__internal_58_$__cuda_sm20_rem_s64,@function
        .size           $__internal_58_$__cuda_sm20_rem_s64,(.L_x_37736 - $__internal_58_$__cuda_sm20_rem_s64)
$__internal_58_$__cuda_sm20_rem_s64:
        /* <DEDUP_REMOVED lines=8> */
[----:B------:R0:W1:Y:S02]  /*5a40*/  F2I.U64.TRUNC R38, R25 ;  /* 0x0000001900267311 */ /* 0x000064000020d800 */
[----:B0-----:R-:W-:Y:S02]  /*5a50*/  IMAD.MOV.U32 R25, RZ, RZ, 0x0 ;  /* 0x00000000ff197424 */ /* 0x001fe400078e00ff */
        /* <DEDUP_REMOVED lines=20> */
[----:B------:R-:W-:-:S03]  /*5ba0*/  IMAD.HI.U32 R28, R29, R6, RZ ;  /* 0x000000061d1c7227 */ /* 0x000fc600078e00ff */
[----:B------:R-:W-:-:S05]  /*5bb0*/  IADD3.X R26, RZ, ~R26, RZ, P1, !PT ;  /* 0x8000001aff1a7210 */ /* 0x000fca0000ffe4ff */
[----:B------:R-:W-:-:S04]  /*5bc0*/  IMAD.WIDE.U32 R28, P1, R29, R26, R28 ;  /* 0x0000001a1d1c7225 */ /* 0x000fc8000782001c */
[C---:B------:R-:W-:Y:S02]  /*5bd0*/  IMAD R3, R5.reuse, R26, RZ ;  /* 0x0000001a05037224 */ /* 0x040fe400078e02ff */
[----:B------:R-:W-:-:S04]  /*5be0*/  IMAD.HI.U32 R6, P3, R5, R6, R28 ;  /* 0x0000000605067227 */ /* 0x000fc8000786001c */
[----:B------:R-:W-:-:S04]  /*5bf0*/  IMAD.HI.U32 R28, R5, R26, RZ ;  /* 0x0000001a051c7227 */ /* 0x000fc800078e00ff */
[----:B------:R-:W-:Y:S01]  /*5c00*/  IMAD.X R28, R28, 0x1, R5, P1 ;  /* 0x000000011c1c7824 */ /* 0x000fe200008e0605 */
[----:B------:R-:W-:Y:S02]  /*5c10*/  IADD3 R3, P1, R3, R6, RZ ;  /* 0x0000000603037210 */ /* 0x000fe40007f3e0ff */
[----:B------:R-:W-:Y:S02]  /*5c20*/  IADD3 R6, P4, RZ, -UR6, RZ ;  /* 0x80000006ff067c10 */ /* 0x000fe4000ff9e0ff */
[----:B------:R-:W-:Y:S02]  /*5c30*/  IADD3.X R28, RZ, RZ, R28, P1, P3 ;  /* 0x000000ffff1c7210 */ /* 0x000fe40000fe641c */
[----:B------:R-:W-:Y:S01]  /*5c40*/  SEL R6, R6, UR6, !P2 ;  /* 0x0000000606067c07 */ /* 0x000fe2000d000000 */
[----:B------:R-:W-:-:S04]  /*5c50*/  IMAD.X R5, RZ, RZ, ~UR7, P4 ;  /* 0x80000007ff057e24 */ /* 0x000fc8000a0e06ff */
[----:B------:R-:W-:Y:S01]  /*5c60*/  IMAD.HI.U32 R38, R3, R6, RZ ;  /* 0x0000000603267227 */ /* 0x000fe200078e00ff */
[----:B------:R-:W-:-:S05]  /*5c70*/  SEL R5, R5, UR7, !P2 ;  /* 0x0000000705057c07 */ /* 0x000fca000d000000 */
[----:B------:R-:W-:-:S04]  /*5c80*/  IMAD.WIDE.U32 R38, R3, R5, R38 ;  /* 0x0000000503267225 */ /* 0x000fc800078e0026 */
[C---:B------:R-:W-:Y:S02]  /*5c90*/  IMAD R3, R28.reuse, R5, RZ ;  /* 0x000000051c037224 */ /* 0x040fe400078e02ff */
[----:B------:R-:W-:-:S04]  /*5ca0*/  IMAD.HI.U32 R26, P1, R28, R6, R38 ;  /* 0x000000061c1a7227 */ /* 0x000fc80007820026 */
[----:B------:R-:W-:Y:S01]  /*5cb0*/  IMAD.HI.U32 R28, R28, R5, RZ ;  /* 0x000000051c1c7227 */ /* 0x000fe200078e00ff */
[----:B------:R-:W-:-:S04]  /*5cc0*/  IADD3 R3, P3, R3, R26, RZ ;  /* 0x0000001a03037210 */ /* 0x000fc80007f7e0ff */
[----:B------:R-:W-:Y:S01]  /*5cd0*/  IADD3.X R26, R28, RZ, RZ, P1, !PT ;  /* 0x000000ff1c1a7210 */ /* 0x000fe20000ffe4ff */
[----:B------:R-:W-:-:S04]  /*5ce0*/  IMAD.WIDE.U32 R38, R3, R36, RZ ;  /* 0x0000002403267225 */ /* 0x000fc800078e00ff */
[----:B------:R-:W-:Y:S01]  /*5cf0*/  IMAD R3, R3, R37, R39 ;  /* 0x0000002503037224 */ /* 0x000fe200078e0227 */
[----:B------:R-:W-:Y:S01]  /*5d00*/  IADD3 R6, P4, -R38, R6, RZ ;  /* 0x0000000626067210 */ /* 0x000fe20007f9e1ff */
[----:B------:R-:W-:-:S03]  /*5d10*/  IMAD.X R26, RZ, RZ, R26, P3 ;  /* 0x000000ffff1a7224 */ /* 0x000fc600018e061a */
[-C--:B------:R-:W-:Y:S01]  /*5d20*/  ISETP.GE.U32.AND P1, PT, R6, R36.reuse, PT ;  /* 0x000000240600720c */ /* 0x080fe20003f26070 */
[-C--:B------:R-:W-:Y:S01]  /*5d30*/  IMAD R26, R26, R36.reuse, R3 ;  /* 0x000000241a1a7224 */ /* 0x080fe200078e0203 */
[----:B------:R-:W-:-:S03]  /*5d40*/  IADD3 R3, P3, R6, -R36, RZ ;  /* 0x8000002406037210 */ /* 0x000fc60007f7e0ff */
[----:B------:R-:W-:-:S05]  /*5d50*/  IMAD.X R5, R5, 0x1, ~R26, P4 ;  /* 0x0000000105057824 */ /* 0x000fca00020e0e1a */
[----:B------:R-:W-:-:S04]  /*5d60*/  ISETP.GE.U32.AND.EX P1, PT, R5, R37, PT, P1 ;  /* 0x000000250500720c */ /* 0x000fc80003f26110 */
[----:B------:R-:W-:Y:S01]  /*5d70*/  SEL R3, R3, R6, P1 ;  /* 0x0000000603037207 */ /* 0x000fe20000800000 */
[----:B------:R-:W-:-:S03]  /*5d80*/  IMAD.X R6, R5, 0x1, ~R37, P3 ;  /* 0x0000000105067824 */ /* 0x000fc600018e0e25 */
[CC--:B------:R-:W-:Y:S02]  /*5d90*/  IADD3 R26, P3, R3.reuse, -R36.reuse, RZ ;  /* 0x80000024031a7210 */ /* 0x0c0fe40007f7e0ff */
[----:B------:R-:W-:Y:S02]  /*5da0*/  SEL R6, R6, R5, P1 ;  /* 0x0000000506067207 */ /* 0x000fe40000800000 */
[----:B------:R-:W-:-:S04]  /*5db0*/  ISETP.GE.U32.AND P1, PT, R3, R36, PT ;  /* 0x000000240300720c */ /* 0x000fc80003f26070 */
[CC--:B------:R-:W-:Y:S02]  /*5dc0*/  ISETP.GE.U32.AND.EX P1, PT, R6.reuse, R37.reuse, PT, P1 ;  /* 0x000000250600720c */ /* 0x0c0fe40003f26110 */
[----:B------:R-:W-:Y:S02]  /*5dd0*/  IADD3.X R37, R6, ~R37, RZ, P3, !PT ;  /* 0x8000002506257210 */ /* 0x000fe40001ffe4ff */
[----:B------:R-:W-:Y:S02]  /*5de0*/  SEL R26, R26, R3, P1 ;  /* 0x000000031a1a7207 */ /* 0x000fe40000800000 */
[----:B------:R-:W-:Y:S02]  /*5df0*/  SEL R37, R37, R6, P1 ;  /* 0x0000000625257207 */ /* 0x000fe40000800000 */
[----:B------:R-:W-:Y:S02]  /*5e00*/  IADD3 R3, P3, RZ, -R26, RZ ;  /* 0x8000001aff037210 */ /* 0x000fe40007f7e0ff */
[----:B------:R-:W-:-:S02]  /*5e10*/  ISETP.NE.U32.AND P1, PT, R4, RZ, PT ;  /* 0x000000ff0400720c */ /* 0x000fc40003f25070 */
[----:B------:R-:W-:Y:S01]  /*5e20*/  SEL R3, R3, R26, !P2 ;  /* 0x0000001a03037207 */ /* 0x000fe20005000000 */
[----:B------:R-:W-:Y:S01]  /*5e30*/  IMAD.X R4, RZ, RZ, ~R37, P3 ;  /* 0x000000ffff047224 */ /* 0x000fe200018e0e25 */
[----:B------:R-:W-:-:S04]  /*5e40*/  ISETP.NE.AND.EX P1, PT, R7, RZ, PT, P1 ;  /* 0x000000ff0700720c */ /* 0x000fc80003f25310 */
[----:B------:R-:W-:Y:S02]  /*5e50*/  SEL R4, R4, R37, !P2 ;  /* 0x0000002504047207 */ /* 0x000fe40005000000 */
[----:B------:R-:W-:Y:S02]  /*5e60*/  SEL R3, R3, 0xffffffff, P1 ;  /* 0xffffffff03037807 */ /* 0x000fe40000800000 */
[----:B------:R-:W-:Y:S01]  /*5e70*/  SEL R4, R4, 0xffffffff, P1 ;  /* 0xffffffff04047807 */ /* 0x000fe20000800000 */
[----:B------:R-:W-:Y:S06]  /*5e80*/  RET.REL.NODEC R24 `(_ZN2at6native29vectorized_elementwise_kernelILi2ENS0_13AUnaryFunctorIlllZZZNS0_15binary_internal21div_floor_kernel_cudaERNS_18TensorIteratorBaseEENKUlvE_clEvENKUlvE2_clEvEUlllE_EESt5arrayIPcLm2EEEEviT0_T1_) ;  /* 0xffffffa0185c7950 */ /* 0x000fec0003c3ffff */
.L_x_30304:
        /* <DEDUP_REMOVED lines=15> */
.L_x_37736:


//--------------------- .text._ZN2at6native29vectorized_elementwise_kernelILi4ENS0_13AUnaryFunctorIlllZZZNS0_15binary_internal21div_floor_kernel_cudaERNS_18TensorIteratorBaseEENKUlvE_clEvENKUlvE2_clEvEUlllE_EESt5arrayIPcLm2EEEEviT0_T1_ --------------------------
	.section	.text._ZN2at6native29vectorized_elementwise_kernelILi4ENS0_13AUnaryFunctorIlllZZZNS0_15binary_internal21div_floor_kernel_cudaERNS_18TensorIteratorBaseEENKUlvE_clEvENKUlvE2_clEvEUlllE_EESt5arrayIPcLm2EEEEviT0_T1_,"ax",@progbits
	.align	128
        .global         _ZN2at6native29vectorized_elementwise_kernelILi4ENS0_13AUnaryFunctorIlllZZZNS0_15binary_internal21div_floor_kernel_cudaERNS_18TensorIteratorBaseEENKUlvE_clEvENKUlvE2_clEvEUlllE_EESt5arrayIPcLm2EEEEviT0_T1_
        .type           _ZN2at6native29vectorized_elementwise_kernelILi4ENS0_13AUnaryFunctorIlllZZZNS0_15binary_internal21div_floor_kernel_cudaERNS_18TensorIteratorBaseEENKUlvE_clEvENKUlvE2_clEvEUlllE_EESt5arrayIPcLm2EEEEviT0_T1_,@function
        .size           _ZN2at6native29vectorized_elementwise_kernelILi4ENS0_13AUnaryFunctorIlllZZZNS0_15binary_internal21div_floor_kernel_cudaERNS_18TensorIteratorBaseEENKUlvE_clEvENKUlvE2_clEvEUlllE_EESt5arrayIPcLm2EEEEviT0_T1_,(.L_x_37738 - _ZN2at6native29vectorized_elementwise_kernelILi4ENS0_13AUnaryFunctorIlllZZZNS0_15binary_internal21div_floor_kernel_cudaERNS_18TensorIteratorBaseEENKUlvE_clEvENKUlvE2_clEvEUlllE_EESt5arrayIPcLm2EEEEviT0_T1_)
        .other          _ZN2at6native29vectorized_elementwise_kernelILi4ENS0_13AUnaryFunctorIlllZZZNS0_15binary_internal21div_floor_kernel_cudaERNS_18TensorIteratorBaseEENKUlvE_clEvENKUlvE2_clEvEUlllE_EESt5arrayIPcLm2EEEEviT0_T1_,@"STO_CUDA_ENTRY STV_DEFAULT"
_ZN2at6native29vectorized_elementwise_kernelILi4ENS0_13AUnaryFunctorIlllZZZNS0_15binary_internal21div_floor_kernel_cudaERNS_18TensorIteratorBaseEENKUlvE_clEvENKUlvE2_clEvEUlllE_EESt5arrayIPcLm2EEEEviT0_T1_:
.text._ZN2at6native29vectorized_elementwise_kernelILi4ENS0_13AUnaryFunctorIlllZZZNS0_15binary_internal21div_floor_kernel_cudaERNS_18TensorIteratorBaseEENKUlvE_clEvENKUlvE2_clEvEUlllE_EESt5arrayIPcLm2EEEEviT0_T1_:
        /* <DEDUP_REMOVED lines=25> */
[----:B-----5:R-:W-:Y:S05]  /*0190*/  CALL.REL.NOINC `($__internal_59_$__cuda_sm20_div_s64) ;  /* 0x0000005000b87944 */ /* 0x020fea0003c00000 */
[----:B------:R-:W-:Y:S01]  /*01a0*/  IMAD.MOV.U32 R27, RZ, RZ, R3 ;  /* 0x000000ffff1b7224 */ /* 0x000fe200078e0003 */
[----:B------:R-:W-:Y:S01]  /*01b0*/  MOV R30, R5 ;  /* 0x00000005001e7202 */ /* 0x000fe20000000f00 */
[----:B------:R-:W-:Y:S06]  /*01c0*/  BRA `(.L_x_30308) ;  /* 0x0000000000507947 */ /* 0x000fec0003800000 */
.L_x_30307:
        /* <DEDUP_REMOVED lines=20> */
.L_x_30308:
[----:B------:R-:W-:Y:S05]  /*0310*/  BSYNC B0 ;  /* 0x0000000000007941 */ /* 0x000fea0003800000 */
.L_x_30306:
        /* <DEDUP_REMOVED lines=12> */
[----:B-----5:R-:W-:Y:S05]  /*03e0*/  CALL.REL.NOINC `($__internal_60_$__cuda_sm20_rem_s64) ;  /* 0x0000005400747944 */ /* 0x020fea0003c00000 */
[----:B------:R-:W-:-:S04]  /*03f0*/  ISETP.NE.U32.AND P0, PT, R3, RZ, PT ;  /* 0x000000ff0300720c */ /* 0x000fc80003f05070 */
[----:B------:R-:W-:Y:S01]  /*0400*/  ISETP.NE.AND.EX P0, PT, R4, RZ, PT, P0 ;  /* 0x000000ff0400720c */ /* 0x000fe20003f05300 */
[----:B------:R-:W-:-:S12]  /*0410*/  BRA `(.L_x_30313) ;  /* 0x00000000004c7947 */ /* 0x000fd80003800000 */
.L_x_30312:
        /* <DEDUP_REMOVED lines=19> */
.L_x_30313:
[----:B------:R-:W-:Y:S05]  /*0550*/  BSYNC B1 ;  /* 0x0000000000017941 */ /* 0x000fea0003800000 */
.L_x_30311:
[----:B------:R-:W-:-:S04]  /*0560*/  SEL R3, RZ, 0xffffffff, !P0 ;  /* 0xffffffffff037807 */ /* 0x000fc80004000000 */
[----:B------:R-:W-:-:S05]  /*0570*/  IADD3 R27, P0, R3, R27, RZ ;  /* 0x0000001b031b7210 */ /* 0x000fca0007f1e0ff */
[----:B------:R-:W-:-:S08]  /*0580*/  IMAD.X R30, R3, 0x1, R30, P0 ;  /* 0x00000001031e7824 */ /* 0x000fd000000e061e */
.L_x_30310:
[----:B------:R-:W-:Y:S05]  /*0590*/  BSYNC B0 ;  /* 0x0000000000007941 */ /* 0x000fea0003800000 */
.L_x_30309:
        /* <DEDUP_REMOVED lines=10> */
[----:B-----5:R-:W-:Y:S05]  /*0640*/  CALL.REL.NOINC `($__internal_59_$__cuda_sm20_div_s64) ;  /* 0x0000004c008c7944 */ /* 0x020fea0003c00000 */
[----:B------:R-:W-:Y:S02]  /*0650*/  IMAD.MOV.U32 R27, RZ, RZ, R3 ;  /* 0x000000ffff1b7224 */ /* 0x000fe400078e0003 */
[----:B------:R-:W-:Y:S01]  /*0660*/  IMAD.MOV.U32 R30, RZ, RZ, R5 ;  /* 0x000000ffff1e7224 */ /* 0x000fe200078e0005 */
[----:B------:R-:W-:Y:S06]  /*0670*/  BRA `(.L_x_30316) ;  /* 0x0000000000507947 */ /* 0x000fec0003800000 */
.L_x_30315:
        /* <DEDUP_REMOVED lines=20> */
.L_x_30316:
[----:B------:R-:W-:Y:S05]  /*07c0*/  BSYNC B0 ;  /* 0x0000000000007941 */ /* 0x000fea0003800000 */
.L_x_30314:
        /* <DEDUP_REMOVED lines=12> */
[----:B-----5:R-:W-:Y:S05]  /*0890*/  CALL.REL.NOINC `($__internal_60_$__cuda_sm20_rem_s64) ;  /* 0x0000005000487944 */ /* 0x020fea0003c00000 */
[----:B------:R-:W-:-:S04]  /*08a0*/  ISETP.NE.U32.AND P0, PT, R3, RZ, PT ;  /* 0x000000ff0300720c */ /* 0x000fc80003f05070 */
[----:B------:R-:W-:Y:S01]  /*08b0*/  ISETP.NE.AND.EX P0, PT, R4, RZ, PT, P0 ;  /* 0x000000ff0400720c */ /* 0x000fe20003f05300 */
[----:B------:R-:W-:-:S12]  /*08c0*/  BRA `(.L_x_30321) ;  /* 0x00000000004c7947 */ /* 0x000fd80003800000 */
.L_x_30320:
        /* <DEDUP_REMOVED lines=19> */
.L_x_30321:
[----:B------:R-:W-:Y:S05]  /*0a00*/  BSYNC B1 ;  /* 0x0000000000017941 */ /* 0x000fea0003800000 */
.L_x_30319:
[----:B------:R-:W-:-:S04]  /*0a10*/  SEL R3, RZ, 0xffffffff, !P0 ;  /* 0xffffffffff037807 */ /* 0x000fc80004000000 */
[----:B------:R-:W-:-:S04]  /*0a20*/  IADD3 R27, P0, R3, R27, RZ ;  /* 0x0000001b031b7210 */ /* 0x000fc80007f1e0ff */
[----:B------:R-:W-:-:S09]  /*0a30*/  IADD3.X R30, R3, R30, RZ, P0, !PT ;  /* 0x0000001e031e7210 */ /* 0x000fd200007fe4ff */
.L_x_30318:
[----:B------:R-:W-:Y:S05]  /*0a40*/  BSYNC B0 ;  /* 0x0000000000007941 */ /* 0x000fea0003800000 */
.L_x_30317:
        /* <DEDUP_REMOVED lines=10> */
[----:B------:R-:W-:Y:S05]  /*0af0*/  CALL.REL.NOINC `($__internal_59_$__cuda_sm20_div_s64) ;  /* 0x0000004800607944 */ /* 0x000fea0003c00000 */
[----:B------:R-:W-:Y:S01]  /*0b00*/  MOV R27, R3 ;  /* 0x00000003001b7202 */ /* 0x000fe20000000f00 */
[----:B------:R-:W-:Y:S01]  /*0b10*/  IMAD.MOV.U32 R30, RZ, RZ, R5 ;  /* 0x000000ffff1e7224 */ /* 0x000fe200078e0005 */
[----:B------:R-:W-:Y:S06]  /*0b20*/  BRA `(.L_x_30324) ;  /* 0x0000000000507947 */ /* 0x000fec0003800000 */
.L_x_30323:
        /* <DEDUP_REMOVED lines=20> */
.L_x_30324:
[----:B------:R-:W-:Y:S05]  /*0c70*/  BSYNC B0 ;  /* 0x0000000000007941 */ /* 0x000fea0003800000 */
.L_x_30322:
        /* <DEDUP_REMOVED lines=12> */
[----:B------:R-:W-:Y:S05]  /*0d40*/  CALL.REL.NOINC `($__internal_60_$__cuda_sm20_rem_s64) ;  /* 0x0000004c001c7944 */ /* 0x000fea0003c00000 */
[----:B------:R-:W-:-:S04]  /*0d50*/  ISETP.NE.U32.AND P0, PT, R3, RZ, PT ;  /* 0x000000ff0300720c */ /* 0x000fc80003f05070 */
[----:B------:R-:W-:Y:S01]  /*0d60*/  ISETP.NE.AND.EX P0, PT, R4, RZ, PT, P0 ;  /* 0x000000ff0400720c */ /* 0x000fe20003f05300 */
[----:B------:R-:W-:-:S12]  /*0d70*/  BRA `(.L_x_30329) ;  /* 0x00000000004c7947 */ /* 0x000fd80003800000 */
.L_x_30328:
        /* <DEDUP_REMOVED lines=19> */
.L_x_30329:
[----:B------:R-:W-:Y:S05]  /*0eb0*/  BSYNC B1 ;  /* 0x0000000000017941 */ /* 0x000fea0003800000 */
.L_x_30327:
[----:B------:R-:W-:-:S04]  /*0ec0*/  SEL R3, RZ, 0xffffffff, !P0 ;  /* 0xffffffffff037807 */ /* 0x000fc80004000000 */
[----:B------:R-:W-:-:S05]  /*0ed0*/  IADD3 R27, P0, R3, R27, RZ ;  /* 0x0000001b031b7210 */ /* 0x000fca0007f1e0ff */
[----:B------:R-:W-:-:S08]  /*0ee0*/  IMAD.X R30, R3, 0x1, R30, P0 ;  /* 0x00000001031e7824 */ /* 0x000fd000000e061e */
.L_x_30326:
[----:B------:R-:W-:Y:S05]  /*0ef0*/  BSYNC B0 ;  /* 0x0000000000007941 */ /* 0x000fea0003800000 */
.L_x_30325:
        /* <DEDUP_REMOVED lines=10> */
[----:B------:R-:W-:Y:S05]  /*0fa0*/  CALL.REL.NOINC `($__internal_59_$__cuda_sm20_div_s64) ;  /* 0x0000004400347944 */ /* 0x000fea0003c00000 */
[----:B------:R-:W-:Y:S02]  /*0fb0*/  IMAD.MOV.U32 R27, RZ, RZ, R3 ;  /* 0x000000ffff1b7224 */ /* 0x000fe400078e0003 */
[----:B------:R-:W-:Y:S01]  /*0fc0*/  IMAD.MOV.U32 R30, RZ, RZ, R5 ;  /* 0x000000ffff1e7224 */ /* 0x000fe200078e0005 */
[----:B------:R-:W-:Y:S06]  /*0fd0*/  BRA `(.L_x_30332) ;  /* 0x0000000000507947 */ /* 0x000fec0003800000 */
.L_x_30331:
        /* <DEDUP_REMOVED lines=20> */
.L_x_30332:
[----:B------:R-:W-:Y:S05]  /*1120*/  BSYNC B0 ;  /* 0x0000000000007941 */ /* 0x000fea0003800000 */
.L_x_30330:
        /* <DEDUP_REMOVED lines=12> */
[----:B------:R-:W-:Y:S05]  /*11f0*/  CALL.REL.NOINC `($__internal_60_$__cuda_sm20_rem_s64) ;  /* 0x0000004400f07944 */ /* 0x000fea0003c00000 */
[----:B------:R-:W-:-:S04]  /*1200*/  ISETP.NE.U32.AND P0, PT, R3, RZ, PT ;  /* 0x000000ff0300720c */ /* 0x000fc80003f05070 */
[----:B------:R-:W-:Y:S01]  /*1210*/  ISETP.NE.AND.EX P0, PT, R4, RZ, PT, P0 ;  /* 0x000000ff0400720c */ /* 0x000fe20003f05300 */
[----:B------:R-:W-:-:S12]  /*1220*/  BRA `(.L_x_30337) ;  /* 0x00000000004c7947 */ /* 0x000fd80003800000 */
.L_x_30336:
        /* <DEDUP_REMOVED lines=19> */
.L_x_30337:
[----:B------:R-:W-:Y:S05]  /*1360*/  BSYNC B1 ;  /* 0x0000000000017941 */ /* 0x000fea0003800000 */
.L_x_30335:
[----:B------:R-:W-:-:S04]  /*1370*/  SEL R3, RZ, 0xffffffff, !P0 ;  /* 0xffffffffff037807 */ /* 0x000fc80004000000 */
[----:B------:R-:W-:-:S05]  /*1380*/  IADD3 R27, P0, R3, R27, RZ ;  /* 0x0000001b031b7210 */ /* 0x000fca0007f1e0ff */
[----:B------:R-:W-:-:S08]  /*1390*/  IMAD.X R30, R3, 0x1, R30, P0 ;  /* 0x00000001031e7824 */ /* 0x000fd000000e061e */
.L_x_30334:
[----:B------:R-:W-:Y:S05]  /*13a0*/  BSYNC B0 ;  /* 0x0000000000007941 */ /* 0x000fea0003800000 */
.L_x_30333:
        /* <DEDUP_REMOVED lines=10> */
[----:B------:R-:W-:Y:S05]  /*1450*/  CALL.REL.NOINC `($__internal_59_$__cuda_sm20_div_s64) ;  /* 0x0000004000087944 */ /* 0x000fea0003c00000 */
[----:B------:R-:W-:Y:S02]  /*1460*/  IMAD.MOV.U32 R27, RZ, RZ, R3 ;  /* 0x000000ffff1b7224 */ /* 0x000fe400078e0003 */
[----:B------:R-:W-:Y:S01]  /*1470*/  IMAD.MOV.U32 R30, RZ, RZ, R5 ;  /* 0x000000ffff1e7224 */ /* 0x000fe200078e0005 */
[----:B------:R-:W-:Y:S06]  /*1480*/  BRA `(.L_x_30340) ;  /* 0x0000000000507947 */ /* 0x000fec0003800000 */
.L_x_30339:
        /* <DEDUP_REMOVED lines=20> */
.L_x_30340:
[----:B------:R-:W-:Y:S05]  /*15d0*/  BSYNC B0 ;  /* 0x0000000000007941 */ /* 0x000fea0003800000 */
.L_x_30338:
        /* <DEDUP_REMOVED lines=16> */
.L_x_30344:
        /* <DEDUP_REMOVED lines=19> */
.L_x_30345:
[----:B------:R-:W-:Y:S05]  /*1810*/  BSYNC B1 ;  /* 0x0000000000017941 */ /* 0x000fea0003800000 */
.L_x_30343:
[----:B------:R-:W-:-:S04]  /*1820*/  SEL R3, RZ, 0xffffffff, !P0 ;  /* 0xffffffffff037807 */ /* 0x000fc80004000000 */
[----:B------:R-:W-:-:S05]  /*1830*/  IADD3 R27, P0, R3, R27, RZ ;  /* 0x0000001b031b7210 */ /* 0x000fca0007f1e0ff */
[----:B------:R-:W-:-:S08]  /*1840*/  IMAD.X R30, R3, 0x1, R30, P0 ;  /* 0x00000001031e7824 */ /* 0x000fd000000e061e */
.L_x_30342:
[----:B------:R-:W-:Y:S05]  /*1850*/  BSYNC B0 ;  /* 0x0000000000007941 */ /* 0x000fea0003800000 */
.L_x_30341:
        /* <DEDUP_REMOVED lines=11> */
[----:B------:R-:W-:Y:S01]  /*1910*/  IMAD.MOV.U32 R27, RZ, RZ, R3 ;  /* 0x000000ffff1b7224 */ /* 0x000fe200078e0003 */
[----:B------:R-:W-:Y:S01]  /*1920*/  MOV R30, R5 ;  /* 0x00000005001e7202 */ /* 0x000fe20000000f00 */
[----:B------:R-:W-:Y:S06]  /*1930*/  BRA `(.L_x_30348) ;  /* 0x0000000000507947 */ /* 0x000fec0003800000 */
.L_x_30347:
        /* <DEDUP_REMOVED lines=20> */
.L_x_30348:
[----:B------:R-:W-:Y:S05]  /*1a80*/  BSYNC B0 ;  /* 0x0000000000007941 */ /* 0x000fea0003800000 */
.L_x_30346:
        /* <DEDUP_REMOVED lines=12> */
[----:B------:R-:W-:Y:S05]  /*1b50*/  CALL.REL.NOINC `($__internal_60_$__cuda_sm20_rem_s64) ;  /* 0x0000003c00987944 */ /* 0x000fea0003c00000 */
[----:B------:R-:W-:-:S04]  /*1b60*/  ISETP.NE.U32.AND P0, PT, R3, RZ, PT ;  /* 0x000000ff0300720c */ /* 0x000fc80003f05070 */
[----:B------:R-:W-:Y:S01]  /*1b70*/  ISETP.NE.AND.EX P0, PT, R4, RZ, PT, P0 ;  /* 0x000000ff0400720c */ /* 0x000fe20003f05300 */
[----:B------:R-:W-:-:S12]  /*1b80*/  BRA `(.L_x_30353) ;  /* 0x00000000004c7947 */ /* 0x000fd80003800000 */
.L_x_30352:
        /* <DEDUP_REMOVED lines=19> */
.L_x_30353:
[----:B------:R-:W-:Y:S05]  /*1cc0*/  BSYNC B1 ;  /* 0x0000000000017941 */ /* 0x000fea0003800000 */
.L_x_30351:
[----:B------:R-:W-:-:S04]  /*1cd0*/  SEL R3, RZ, 0xffffffff, !P0 ;  /* 0xffffffffff037807 */ /* 0x000fc80004000000 */
[----:B------:R-:W-:-:S05]  /*1ce0*/  IADD3 R27, P0, R3, R27, RZ ;  /* 0x0000001b031b7210 */ /* 0x000fca0007f1e0ff */
[----:B------:R-:W-:-:S08]  /*1cf0*/  IMAD.X R30, R3, 0x1, R30, P0 ;  /* 0x00000001031e7824 */ /* 0x000fd000000e061e */
.L_x_30350:
[----:B------:R-:W-:Y:S05]  /*1d00*/  BSYNC B0 ;  /* 0x0000000000007941 */ /* 0x000fea0003800000 */
.L_x_30349:
        /* <DEDUP_REMOVED lines=10> */
[----:B------:R-:W-:Y:S05]  /*1db0*/  CALL.REL.NOINC `($__internal_59_$__cuda_sm20_div_s64) ;  /* 0x0000003400b07944 */ /* 0x000fea0003c00000 */
[----:B------:R-:W-:Y:S02]  /*1dc0*/  IMAD.MOV.U32 R27, RZ, RZ, R3 ;  /* 0x000000ffff1b7224 */ /* 0x000fe400078e0003 */
[----:B------:R-:W-:Y:S01]  /*1dd0*/  IMAD.MOV.U32 R30, RZ, RZ, R5 ;  /* 0x000000ffff1e7224 */ /* 0x000fe200078e0005 */
[----:B------:R-:W-:Y:S06]  /*1de0*/  BRA `(.L_x_30356) ;  /* 0x0000000000507947 */ /* 0x000fec0003800000 */
.L_x_30355:
        /* <DEDUP_REMOVED lines=20> */
.L_x_30356:
[----:B------:R-:W-:Y:S05]  /*1f30*/  BSYNC B0 ;  /* 0x0000000000007941 */ /* 0x000fea0003800000 */
.L_x_30354:
        /* <DEDUP_REMOVED lines=16> */
.L_x_30360:
        /* <DEDUP_REMOVED lines=19> */
.L_x_30361:
[----:B------:R-:W-:Y:S05]  /*2170*/  BSYNC B1 ;  /* 0x0000000000017941 */ /* 0x000fea0003800000 */
.L_x_30359:
[----:B------:R-:W-:-:S04]  /*2180*/  SEL R3, RZ, 0xffffffff, !P0 ;  /* 0xffffffffff037807 */ /* 0x000fc80004000000 */
[----:B------:R-:W-:-:S04]  /*2190*/  IADD3 R27, P0, R3, R27, RZ ;  /* 0x0000001b031b7210 */ /* 0x000fc80007f1e0ff */
[----:B------:R-:W-:-:S09]  /*21a0*/  IADD3.X R30, R3, R30, RZ, P0, !PT ;  /* 0x0000001e031e7210 */ /* 0x000fd200007fe4ff */
.L_x_30358:
[----:B------:R-:W-:Y:S05]  /*21b0*/  BSYNC B0 ;  /* 0x0000000000007941 */ /* 0x000fea0003800000 */
.L_x_30357:
        /* <DEDUP_REMOVED lines=14> */
.L_x_30363:
        /* <DEDUP_REMOVED lines=20> */
.L_x_30364:
[----:B------:R-:W-:Y:S05]  /*23e0*/  BSYNC B0 ;  /* 0x0000000000007941 */ /* 0x000fea0003800000 */
.L_x_30362:
        /* <DEDUP_REMOVED lines=16> */
.L_x_30368:
        /* <DEDUP_REMOVED lines=19> */
.L_x_30369:
[----:B------:R-:W-:Y:S05]  /*2620*/  BSYNC B1 ;  /* 0x0000000000017941 */ /* 0x000fea0003800000 */
.L_x_30367:
[----:B------:R-:W-:-:S04]  /*2630*/  SEL R3, RZ, 0xffffffff, !P0 ;  /* 0xffffffffff037807 */ /* 0x000fc80004000000 */
[----:B------:R-:W-:-:S05]  /*2640*/  IADD3 R27, P0, R3, R27, RZ ;  /* 0x0000001b031b7210 */ /* 0x000fca0007f1e0ff */
[----:B------:R-:W-:-:S08]  /*2650*/  IMAD.X R30, R3, 0x1, R30, P0 ;  /* 0x00000001031e7824 */ /* 0x000fd000000e061e */
.L_x_30366:
[----:B------:R-:W-:Y:S05]  /*2660*/  BSYNC B0 ;  /* 0x0000000000007941 */ /* 0x000fea0003800000 */
.L_x_30365:
        /* <DEDUP_REMOVED lines=10> */
.L_x_30305:
        /* <DEDUP_REMOVED lines=67> */
[----:B------:R-:W-:Y:S05]  /*2b40*/  CALL.REL.NOINC `($__internal_59_$__cuda_sm20_div_s64) ;  /* 0x00000028004c7944 */ /* 0x000fea0003c00000 */
[----:B------:R-:W-:Y:S01]  /*2b50*/  IMAD.MOV.U32 R20, RZ, RZ, R3 ;  /* 0x000000ffff147224 */ /* 0x000fe200078e0003 */
[----:B------:R-:W-:Y:S01]  /*2b60*/  MOV R21, R5 ;  /* 0x0000000500157202 */ /* 0x000fe20000000f00 */
[----:B------:R-:W-:Y:S06]  /*2b70*/  BRA `(.L_x_30374) ;  /* 0x0000000000507947 */ /* 0x000fec0003800000 */
.L_x_30373:
        /* <DEDUP_REMOVED lines=20> */
.L_x_30374:
[----:B------:R-:W-:Y:S05]  /*2cc0*/  BSYNC B1 ;  /* 0x0000000000017941 */ /* 0x000fea0003800000 */
.L_x_30372:
        /* <DEDUP_REMOVED lines=15> */
.L_x_30376:
        /* <DEDUP_REMOVED lines=19> */
.L_x_30377:
[----:B------:R-:W-:Y:S05]  /*2ef0*/  BSYNC B1 ;  /* 0x0000000000017941 */ /* 0x000fea0003800000 */
.L_x_30375:
[----:B------:R-:W-:-:S04]  /*2f00*/  SEL R3, RZ, 0xffffffff, !P1 ;  /* 0xffffffffff037807 */ /* 0x000fc80004800000 */
[----:B------:R-:W-:-:S05]  /*2f10*/  IADD3 R20, P1, R3, R20, RZ ;  /* 0x0000001403147210 */ /* 0x000fca0007f3e0ff */
[----:B------:R-:W-:-:S08]  /*2f20*/  IMAD.X R21, R3, 0x1, R21, P1 ;  /* 0x0000000103157824 */ /* 0x000fd000008e0615 */
.L_x_30371:
[----:B------:R-:W-:Y:S05]  /*2f30*/  BSYNC B0 ;  /* 0x0000000000007941 */ /* 0x000fea0003800000 */
.L_x_30370:
        /* <DEDUP_REMOVED lines=12> */
[----:B------:R-:W-:Y:S05]  /*3000*/  CALL.REL.NOINC `($__internal_59_$__cuda_sm20_div_s64) ;  /* 0x00000024001c7944 */ /* 0x000fea0003c00000 */
[----:B------:R-:W-:Y:S02]  /*3010*/  IMAD.MOV.U32 R18, RZ, RZ, R3 ;  /* 0x000000ffff127224 */ /* 0x000fe400078e0003 */
[----:B------:R-:W-:Y:S01]  /*3020*/  IMAD.MOV.U32 R19, RZ, RZ, R5 ;  /* 0x000000ffff137224 */ /* 0x000fe200078e0005 */
[----:B------:R-:W-:Y:S06]  /*3030*/  BRA `(.L_x_30382) ;  /* 0x0000000000507947 */ /* 0x000fec0003800000 */
.L_x_30381:
        /* <DEDUP_REMOVED lines=20> */
.L_x_30382:
[----:B------:R-:W-:Y:S05]  /*3180*/  BSYNC B1 ;  /* 0x0000000000017941 */ /* 0x000fea0003800000 */
.L_x_30380:
        /* <DEDUP_REMOVED lines=15> */
.L_x_30384:
        /* <DEDUP_REMOVED lines=19> */
.L_x_30385:
[----:B------:R-:W-:Y:S05]  /*33b0*/  BSYNC B1 ;  /* 0x0000000000017941 */ /* 0x000fea0003800000 */
.L_x_30383:
[----:B------:R-:W-:-:S04]  /*33c0*/  SEL R3, RZ, 0xffffffff, !P1 ;  /* 0xffffffffff037807 */ /* 0x000fc80004800000 */
[----:B------:R-:W-:-:S05]  /*33d0*/  IADD3 R18, P1, R3, R18, RZ ;  /* 0x0000001203127210 */ /* 0x000fca0007f3e0ff */
[----:B------:R-:W-:-:S08]  /*33e0*/  IMAD.X R19, R3, 0x1, R19, P1 ;  /* 0x0000000103137824 */ /* 0x000fd000008e0613 */
.L_x_30379:
[----:B------:R-:W-:Y:S05]  /*33f0*/  BSYNC B0 ;  /* 0x0000000000007941 */ /* 0x000fea0003800000 */
.L_x_30378:
        /* <DEDUP_REMOVED lines=12> */
[----:B------:R-:W-:Y:S05]  /*34c0*/  CALL.REL.NOINC `($__internal_59_$__cuda_sm20_div_s64) ;  /* 0x0000001c00ec7944 */ /* 0x000fea0003c00000 */
[----:B------:R-:W-:Y:S02]  /*34d0*/  IMAD.MOV.U32 R14, RZ, RZ, R3 ;  /* 0x000000ffff0e7224 */ /* 0x000fe400078e0003 */
[----:B------:R-:W-:Y:S01]  /*34e0*/  IMAD.MOV.U32 R15, RZ, RZ, R5 ;  /* 0x000000ffff0f7224 */ /* 0x000fe200078e0005 */
[----:B------:R-:W-:Y:S06]  /*34f0*/  BRA `(.L_x_30390) ;  /* 0x0000000000507947 */ /* 0x000fec0003800000 */
.L_x_30389:
        /* <DEDUP_REMOVED lines=20> */
.L_x_30390:
[----:B------:R-:W-:Y:S05]  /*3640*/  BSYNC B1 ;  /* 0x0000000000017941 */ /* 0x000fea0003800000 */
.L_x_30388:
        /* <DEDUP_REMOVED lines=15> */
.L_x_30392:
        /* <DEDUP_REMOVED lines=19> */
.L_x_30393:
[----:B------:R-:W-:Y:S05]  /*3870*/  BSYNC B1 ;  /* 0x0000000000017941 */ /* 0x000fea0003800000 */
.L_x_30391:
[----:B------:R-:W-:-:S04]  /*3880*/  SEL R3, RZ, 0xffffffff, !P1 ;  /* 0xffffffffff037807 */ /* 0x000fc80004800000 */
[----:B------:R-:W-:-:S05]  /*3890*/  IADD3 R14, P1, R3, R14, RZ ;  /* 0x0000000e030e7210 */ /* 0x000fca0007f3e0ff */
[----:B------:R-:W-:-:S08]  /*38a0*/  IMAD.X R15, R3, 0x1, R15, P1 ;  /* 0x00000001030f7824 */ /* 0x000fd000008e060f */
.L_x_30387:
[----:B------:R-:W-:Y:S05]  /*38b0*/  BSYNC B0 ;  /* 0x0000000000007941 */ /* 0x000fea0003800000 */
.L_x_30386:
        /* <DEDUP_REMOVED lines=13> */
[----:B------:R-:W-:Y:S01]  /*3990*/  MOV R8, R3 ;  /* 0x0000000300087202 */ /* 0x000fe20000000f00 */
[----:B------:R-:W-:Y:S01]  /*39a0*/  IMAD.MOV.U32 R9, RZ, RZ, R5 ;  /* 0x000000ffff097224 */ /* 0x000fe200078e0005 */
[----:B------:R-:W-:Y:S06]  /*39b0*/  BRA `(.L_x_30398) ;  /* 0x0000000000507947 */ /* 0x000fec0003800000 */
.L_x_30397:
        /* <DEDUP_REMOVED lines=20> */
.L_x_30398:
[----:B------:R-:W-:Y:S05]  /*3b00*/  BSYNC B1 ;  /* 0x0000000000017941 */ /* 0x000fea0003800000 */
.L_x_30396:
        /* <DEDUP_REMOVED lines=15> */
.L_x_30400:
        /* <DEDUP_REMOVED lines=19> */
.L_x_30401:
[----:B------:R-:W-:Y:S05]  /*3d30*/  BSYNC B1 ;  /* 0x0000000000017941 */ /* 0x000fea0003800000 */
.L_x_30399:
[----:B------:R-:W-:-:S04]  /*3d40*/  SEL R3, RZ, 0xffffffff, !P1 ;  /* 0xffffffffff037807 */ /* 0x000fc80004800000 */
[----:B------:R-:W-:-:S05]  /*3d50*/  IADD3 R8, P1, R3, R8, RZ ;  /* 0x0000000803087210 */ /* 0x000fca0007f3e0ff */
[----:B------:R-:W-:-:S08]  /*3d60*/  IMAD.X R9, R3, 0x1, R9, P1 ;  /* 0x0000000103097824 */ /* 0x000fd000008e0609 */
.L_x_30395:
[----:B------:R-:W-:Y:S05]  /*3d70*/  BSYNC B0 ;  /* 0x0000000000007941 */ /* 0x000fea0003800000 */
.L_x_30394:
        /* <DEDUP_REMOVED lines=12> */
[----:B------:R-:W-:Y:S05]  /*3e40*/  CALL.REL.NOINC `($__internal_59_$__cuda_sm20_div_s64) ;  /* 0x00000014008c7944 */ /* 0x000fea0003c00000 */
[----:B------:R-:W-:Y:S02]  /*3e50*/  IMAD.MOV.U32 R16, RZ, RZ, R3 ;  /* 0x000000ffff107224 */ /* 0x000fe400078e0003 */
[----:B------:R-:W-:Y:S01]  /*3e60*/  IMAD.MOV.U32 R17, RZ, RZ, R5 ;  /* 0x000000ffff117224 */ /* 0x000fe200078e0005 */
[----:B------:R-:W-:Y:S06]  /*3e70*/  BRA `(.L_x_30406) ;  /* 0x0000000000507947 */ /* 0x000fec0003800000 */
.L_x_30405:
        /* <DEDUP_REMOVED lines=20> */
.L_x_30406:
[----:B------:R-:W-:Y:S05]  /*3fc0*/  BSYNC B1 ;  /* 0x0000000000017941 */ /* 0x000fea0003800000 */
.L_x_30404:
        /* <DEDUP_REMOVED lines=15> */
.L_x_30408:
        /* <DEDUP_REMOVED lines=19> */
.L_x_30409:
[----:B------:R-:W-:Y:S05]  /*41f0*/  BSYNC B1 ;  /* 0x0000000000017941 */ /* 0x000fea0003800000 */
.L_x_30407:
[----:B------:R-:W-:-:S04]  /*4200*/  SEL R3, RZ, 0xffffffff, !P1 ;  /* 0xffffffffff037807 */ /* 0x000fc80004800000 */
[----:B------:R-:W-:-:S04]  /*4210*/  IADD3 R16, P1, R3, R16, RZ ;  /* 0x0000001003107210 */ /* 0x000fc80007f3e0ff */
[----:B------:R-:W-:-:S09]  /*4220*/  IADD3.X R17, R3, R17, RZ, P1, !PT ;  /* 0x0000001103117210 */ /* 0x000fd20000ffe4ff */
.L_x_30403:
[----:B------:R-:W-:Y:S05]  /*4230*/  BSYNC B0 ;  /* 0x0000000000007941 */ /* 0x000fea0003800000 */
.L_x_30402:
        /* <DEDUP_REMOVED lines=18> */
.L_x_30413:
        /* <DEDUP_REMOVED lines=20> */
.L_x_30414:
[----:B------:R-:W-:Y:S05]  /*44a0*/  BSYNC B1 ;  /* 0x0000000000017941 */ /* 0x000fea0003800000 */
.L_x_30412:
        /* <DEDUP_REMOVED lines=15> */
.L_x_30416:
        /* <DEDUP_REMOVED lines=19> */
.L_x_30417:
[----:B------:R-:W-:Y:S05]  /*46d0*/  BSYNC B1 ;  /* 0x0000000000017941 */ /* 0x000fea0003800000 */
.L_x_30415:
[----:B------:R-:W-:-:S04]  /*46e0*/  SEL R3, RZ, 0xffffffff, !P1 ;  /* 0xffffffffff037807 */ /* 0x000fc80004800000 */
[----:B------:R-:W-:-:S05]  /*46f0*/  IADD3 R16, P1, R3, R16, RZ ;  /* 0x0000001003107210 */ /* 0x000fca0007f3e0ff */
[----:B------:R-:W-:-:S08]  /*4700*/  IMAD.X R17, R3, 0x1, R17, P1 ;  /* 0x0000000103117824 */ /* 0x000fd000008e0611 */
.L_x_30411:
[----:B------:R-:W-:Y:S05]  /*4710*/  BSYNC B0 ;  /* 0x0000000000007941 */ /* 0x000fea0003800000 */
.L_x_30410:
        /* <DEDUP_REMOVED lines=18> */
.L_x_30421:
        /* <DEDUP_REMOVED lines=20> */
.L_x_30422:
[----:B------:R-:W-:Y:S05]  /*4980*/  BSYNC B1 ;  /* 0x0000000000017941 */ /* 0x000fea0003800000 */
.L_x_30420:
        /* <DEDUP_REMOVED lines=15> */
.L_x_30424:
        /* <DEDUP_REMOVED lines=19> */
.L_x_30425:
[----:B------:R-:W-:Y:S05]  /*4bb0*/  BSYNC B1 ;  /* 0x0000000000017941 */ /* 0x000fea0003800000 */
.L_x_30423:
[----:B------:R-:W-:-:S04]  /*4bc0*/  SEL R3, RZ, 0xffffffff, !P1 ;  /* 0xffffffffff037807 */ /* 0x000fc80004800000 */
[----:B------:R-:W-:-:S05]  /*4bd0*/  IADD3 R16, P1, R3, R16, RZ ;  /* 0x0000001003107210 */ /* 0x000fca0007f3e0ff */
[----:B------:R-:W-:-:S08]  /*4be0*/  IMAD.X R17, R3, 0x1, R17, P1 ;  /* 0x0000000103117824 */ /* 0x000fd000008e0611 */
.L_x_30419:
[----:B------:R-:W-:Y:S05]  /*4bf0*/  BSYNC B0 ;  /* 0x0000000000007941 */ /* 0x000fea0003800000 */
.L_x_30418:
        /* <DEDUP_REMOVED lines=16> */
.L_x_30429:
        /* <DEDUP_REMOVED lines=20> */
.L_x_30430:
[----:B------:R-:W-:Y:S05]  /*4e40*/  BSYNC B1 ;  /* 0x0000000000017941 */ /* 0x000fea0003800000 */
.L_x_30428:
        /* <DEDUP_REMOVED lines=15> */
.L_x_30432:
        /* <DEDUP_REMOVED lines=19> */
.L_x_30433:
[----:B------:R-:W-:Y:S05]  /*5070*/  BSYNC B1 ;  /* 0x0000000000017941 */ /* 0x000fea0003800000 */
.L_x_30431:
[----:B------:R-:W-:-:S04]  /*5080*/  SEL R3, RZ, 0xffffffff, !P1 ;  /* 0xffffffffff037807 */ /* 0x000fc80004800000 */
[----:B------:R-:W-:-:S04]  /*5090*/  IADD3 R10, P1, R3, R10, RZ ;  /* 0x0000000a030a7210 */ /* 0x000fc80007f3e0ff */
[----:B------:R-:W-:-:S09]  /*50a0*/  IADD3.X R23, R3, R23, RZ, P1, !PT ;  /* 0x0000001703177210 */ /* 0x000fd20000ffe4ff */
.L_x_30427:
[----:B------:R-:W-:Y:S05]  /*50b0*/  BSYNC B0 ;  /* 0x0000000000007941 */ /* 0x000fea0003800000 */
.L_x_30426:
        /* <DEDUP_REMOVED lines=22> */
.L_x_30436:
[----:B------:R-:W-:-:S13]  /*5220*/  ISETP.GE.AND P0, PT, R11, R2, PT ;  /* 0x000000020b00720c */ /* 0x000fda0003f06270 */
[----:B------:R-:W-:Y:S05]  /*5230*/  @P0 BRA `(.L_x_30438) ;  /* 0x0000000000300947 */ /* 0x000fea0003800000 */
[----:B0-----:R-:W0:Y:S01]  /*5240*/  LDC.64 R4, c[0x0][0x228] ;  /* 0x00008a00ff047b82 */ /* 0x001e220000000a00 */
[----:B------:R-:W-:Y:S02]  /*5250*/  IMAD.IADD R3, R0, 0x1, R11 ;  /* 0x0000000100037824 */ /* 0x000fe400078e020b */
[----:B------:R-:W-:Y:S02]  /*5260*/  VIADD R11, R11, 0x80 ;  /* 0x000000800b0b7836 */ /* 0x000fe40000000000 */
[----:B0-----:R-:W-:-:S05]  /*5270*/  IMAD.WIDE.U32 R4, R3, 0x8, R4 ;  /* 0x0000000803047825 */ /* 0x001fca00078e0004 */
[----:B------:R1:W-:Y:S02]  /*5280*/  STG.E.64 desc[UR8][R4.64], R8 ;  /* 0x0000000804007986 */ /* 0x0003e4000c101b08 */
.L_x_30437:
[----:B------:R-:W-:-:S13]  /*5290*/  ISETP.GE.AND P0, PT, R11, R2, PT ;  /* 0x000000020b00720c */ /* 0x000fda0003f06270 */
[----:B------:R-:W-:Y:S05]  /*52a0*/  @P0 BRA `(.L_x_30439) ;  /* 0x0000000000340947 */ /* 0x000fea0003800000 */
[----:B01----:R-:W0:Y:S01]  /*52b0*/  LDC.64 R4, c[0x0][0x228] ;  /* 0x00008a00ff047b82 */ /* 0x003e220000000a00 */
[----:B------:R-:W-:Y:S01]  /*52c0*/  IADD3 R3, R0, R11, RZ ;  /* 0x0000000b00037210 */ /* 0x000fe20007ffe0ff */
[----:B------:R-:W-:-:S04]  /*52d0*/  VIADD R11, R11, 0x80 ;  /* 0x000000800b0b7836 */ /* 0x000fc80000000000 */
[----:B0-----:R-:W-:-:S05]  /*52e0*/  IMAD.WIDE.U32 R4, R3, 0x8, R4 ;  /* 0x0000000803047825 */ /* 0x001fca00078e0004 */
[----:B------:R1:W-:Y:S02]  /*52f0*/  STG.E.64 desc[UR8][R4.64], R32 ;  /* 0x0000002004007986 */ /* 0x0003e4000c101b08 */
.L_x_30438:
        /* <DEDUP_REMOVED lines=8> */
.L_x_30439:
[----:B------:R-:W-:Y:S05]  /*5380*/  BSYNC B1 ;  /* 0x0000000000017941 */ /* 0x000fea0003800000 */
.L_x_30435:
[----:B------:R-:W-:-:S13]  /*5390*/  ISETP.GE.AND P0, PT, R11, R2, PT ;  /* 0x000000020b00720c */ /* 0x000fda0003f06270 */
[----:B012---:R-:W0:Y:S01]  /*53a0*/  @!P0 LDC.64 R4, c[0x0][0x228] ;  /* 0x00008a00ff048b82 */ /* 0x007e220000000a00 */
[----:B------:R-:W-:Y:S01]  /*53b0*/  @!P0 IADD3 R3, R0, R11, RZ ;  /* 0x0000000b00038210 */ /* 0x000fe20007ffe0ff */
[----:B------:R-:W-:-:S04]  /*53c0*/  @!P0 VIADD R11, R11, 0x80 ;  /* 0x000000800b0b8836 */ /* 0x000fc80000000000 */
[----:B0-----:R-:W-:-:S05]  /*53d0*/  @!P0 IMAD.WIDE.U32 R4, R3, 0x8, R4 ;  /* 0x0000000803048825 */ /* 0x001fca00078e0004 */
[----:B------:R2:W-:Y:S02]  /*53e0*/  @!P0 STG.E.64 desc[UR8][R4.64], R16 ;  /* 0x0000001004008986 */ /* 0x0005e4000c101b08 */
.L_x_30440:
[----:B------:R-:W-:Y:S05]  /*53f0*/  BSYNC B0 ;  /* 0x0000000000007941 */ /* 0x000fea0003800000 */
.L_x_30434:
        /* <DEDUP_REMOVED lines=8> */
        .weak           $__internal_59_$__cuda_sm20_div_s64
        .type           $__internal_59_$__cuda_sm20_div_s64,@function
        .size           $__internal_59_$__cuda_sm20_div_s64,($__internal_60_$__cuda_sm20_rem_s64 - $__internal_59_$__cuda_sm20_div_s64)
$__internal_59_$__cuda_sm20_div_s64:
        /* <DEDUP_REMOVED lines=83> */
[----:B------:R-:W-:Y:S06]  /*59b0*/  RET.REL.NODEC R6 `(_ZN2at6native29vectorized_elementwise_kernelILi4ENS0_13AUnaryFunctorIlllZZZNS0_15binary_internal21div_floor_kernel_cudaERNS_18TensorIteratorBaseEENKUlvE_clEvENKUlvE2_clEvEUlllE_EESt5arrayIPcLm2EEEEviT0_T1_) ;  /* 0xffffffa406907950 */ /* 0x000fec0003c3ffff */
        .weak           $__internal_60_$__cuda_sm20_rem_s64
        .type           $__internal_60_$__cuda_sm20_rem_s64,@function
        .size           $__internal_60_$__cuda_sm20_rem_s64,(.L_x_37738 - $__internal_60_$__cuda_sm20_rem_s64)
$__internal_60_$__cuda_sm20_rem_s64:
        /* <DEDUP_REMOVED lines=76> */
[----:B------:R-:W-:Y:S06]  /*5e80*/  RET.REL.NODEC R24 `(_ZN2at6native29vectorized_elementwise_kernelILi4ENS0_13AUnaryFunctorIlllZZZNS0_15binary_internal21div_floor_kernel_cudaERNS_18TensorIteratorBaseEENKUlvE_clEvENKUlvE2_clEvEUlllE_EESt5arrayIPcLm2EEEEviT0_T1_) ;  /* 0xffffffa0185c7950 */ /* 0x000fec0003c3ffff */
.L_x_30441:
        /* <DEDUP_REMOVED lines=15> */
.L_x_37738:


//--------------------- .text._ZN2at6native29vectorized_elementwise_kernelILi8ENS0_13AUnaryFunctorIlllZZZNS0_15binary_internal21div_floor_kernel_cudaERNS_18TensorIteratorBaseEENKUlvE_clEvENKUlvE2_clEvEUlllE_EESt5arrayIPcLm2EEEEviT0_T1_ --------------------------
	.section	.text._ZN2at6native29vectorized_elementwise_kernelILi8ENS0_13AUnaryFunctorIlllZZZNS0_15binary_internal21div_floor_kernel_cudaERNS_18TensorIteratorBaseEENKUlvE_clEvENKUlvE2_clEvEUlllE_EESt5arrayIPcLm2EEEEviT0_T1_,"ax",@progbits
	.align	128
        .global         _ZN2at6native29vectorized_elementwise_kernelILi8ENS0_13AUnaryFunctorIlllZZZNS0_15binary_internal21div_floor_kernel_cudaERNS_18TensorIteratorBaseEENKUlvE_clEvENKUlvE2_clEvEUlllE_EESt5arrayIPcLm2EEEEviT0_T1_
        .type           _ZN2at6native29vectorized_elementwise_kernelILi8ENS0_13AUnaryFunctorIlllZZZNS0_15binary_internal21div_floor_kernel_cudaERNS_18TensorIteratorBaseEENKUlvE_clEvENKUlvE2_clEvEUlllE_EESt5arrayIPcLm2EEEEviT0_T1_,@function
        .size           _ZN2at6native29vectorized_elementwise_kernelILi8ENS0_13AUnaryFunctorIlllZZZNS0_15binary_internal21div_floor_kernel_cudaERNS_18TensorIteratorBaseEENKUlvE_clEvENKUlvE2_clEvEUlllE_EESt5arrayIPcLm2EEEEviT0_T1_,(.L_x_37740 - _ZN2at6native29vectorized_elementwise_kernelILi8ENS0_13AUnaryFunctorIlllZZZNS0_15binary_internal21div_floor_kernel_cudaERNS_18TensorIteratorBaseEENKUlvE_clEvENKUlvE2_clEvEUlllE_EESt5arrayIPcLm2EEEEviT0_T1_)
        .other          _ZN2at6native29vectorized_elementwise_kernelILi8ENS0_13AUnaryFunctorIlllZZZNS0_15binary_internal21div_floor_kernel_cudaERNS_18TensorIteratorBaseEENKUlvE_clEvENKUlvE2_clEvEUlllE_EESt5arrayIPcLm2EEEEviT0_T1_,@"STO_CUDA_ENTRY STV_DEFAULT"
_ZN2at6native29vectorized_elementwise_kernelILi8ENS0_13AUnaryFunctorIlllZZZNS0_15binary_internal21div_floor_kernel_cudaERNS_18TensorIteratorBaseEENKUlvE_clEvENKUlvE2_clEvEUlllE_EESt5arrayIPcLm2EEEEviT0_T1_:
.text._ZN2at6native29vectorized_elementwise_kernelILi8ENS0_13AUnaryFunctorIlllZZZNS0_15binary_internal21div_floor_kernel_cudaERNS_18TensorIteratorBaseEENKUlvE_clEvENKUlvE2_clEvEUlllE_EESt5arrayIPcLm2EEEEviT0_T1_:
        /* <DEDUP_REMOVED lines=25> */
[----:B-----5:R-:W-:Y:S05]  /*0190*/  CALL.REL.NOINC `($__internal_61_$__cuda_sm20_div_s64) ;  /* 0x0000005000b87944 */ /* 0x020fea0003c00000 */
[----:B------:R-:W-:Y:S01]  /*01a0*/  IMAD.MOV.U32 R27, RZ, RZ, R3 ;  /* 0x000000ffff1b7224 */ /* 0x000fe200078e0003 */
[----:B------:R-:W-:Y:S01]  /*01b0*/  MOV R30, R5 ;  /* 0x00000005001e7202 */ /* 0x000fe20000000f00 */
[----:B------:R-:W-:Y:S06]  /*01c0*/  BRA `(.L_x_30445) ;  /* 0x0000000000507947 */ /* 0x000fec0003800000 */
.L_x_30444:
        /* <DEDUP_REMOVED lines=20> */
.L_x_30445:
[----:B------:R-:W-:Y:S05]  /*0310*/  BSYNC B0 ;  /* 0x0000000000007941 */ /* 0x000fea0003800000 */
.L_x_30443:
        /* <DEDUP_REMOVED lines=12> */
[----:B-----5:R-:W-:Y:S05]  /*03e0*/  CALL.REL.NOINC `($__internal_62_$__cuda_sm20_rem_s64) ;  /* 0x0000005400747944 */ /* 0x020fea0003c00000 */
[----:B------:R-:W-:-:S04]  /*03f0*/  ISETP.NE.U32.AND P0, PT, R3, RZ, PT ;  /* 0x000000ff0300720c */ /* 0x000fc80003f05070 */
[----:B------:R-:W-:Y:S01]  /*0400*/  ISETP.NE.AND.EX P0, PT, R4, RZ, PT, P0 ;  /* 0x000000ff0400720c */ /* 0x000fe20003f05300 */
[----:B------:R-:W-:-:S12]  /*0410*/  BRA `(.L_x_30450) ;  /* 0x00000000004c7947 */ /* 0x000fd80003800000 */
.L_x_30449:
        /* <DEDUP_REMOVED lines=19> */
.L_x_30450:
[----:B------:R-:W-:Y:S05]  /*0550*/  BSYNC B1 ;  /* 0x0000000000017941 */ /* 0x000fea0003800000 */
.L_x_30448:
[----:B------:R-:W-:-:S04]  /*0560*/  SEL R3, RZ, 0xffffffff, !P0 ;  /* 0xffffffffff037807 */ /* 0x000fc80004000000 */
[----:B------:R-:W-:-:S05]  /*0570*/  IADD3 R27, P0, R3, R27, RZ ;  /* 0x0000001b031b7210 */ /* 0x000fca0007f1e0ff */
[----:B------:R-:W-:-:S08]  /*0580*/  IMAD.X R30, R3, 0x1, R30, P0 ;  /* 0x00000001031e7824 */ /* 0x000fd000000e061e */
.L_x_30447:
[----:B------:R-:W-:Y:S05]  /*0590*/  BSYNC B0 ;  /* 0x0000000000007941 */ /* 0x000fea0003800000 */
.L_x_30446:
        /* <DEDUP_REMOVED lines=10> */
[----:B-----5:R-:W-:Y:S05]  /*0640*/  CALL.REL.NOINC `($__internal_61_$__cuda_sm20_div_s64) ;  /* 0x0000004c008c7944 */ /* 0x020fea0003c00000 */
[----:B------:R-:W-:Y:S02]  /*0650*/  IMAD.MOV.U32 R27, RZ, RZ, R3 ;  /* 0x000000ffff1b7224 */ /* 0x000fe400078e0003 */
[----:B------:R-:W-:Y:S01]  /*0660*/  IMAD.MOV.U32 R30, RZ, RZ, R5 ;  /* 0x000000ffff1e7224 */ /* 0x000fe200078e0005 */
[----:B------:R-:W-:Y:S06]  /*0670*/  BRA `(.L_x_30453) ;  /* 0x0000000000507947 */ /* 0x000fec0003800000 */
.L_x_30452:
        /* <DEDUP_REMOVED lines=20> */
.L_x_30453:
[----:B------:R-:W-:Y:S05]  /*07c0*/  BSYNC B0 ;  /* 0x0000000000007941 */ /* 0x000fea0003800000 */
.L_x_30451:
        /* <DEDUP_REMOVED lines=12> */
[----:B-----5:R-:W-:Y:S05]  /*0890*/  CALL.REL.NOINC `($__internal_62_$__cuda_sm20_rem_s64) ;  /* 0x0000005000487944 */ /* 0x020fea0003c00000 */
[----:B------:R-:W-:-:S04]  /*08a0*/  ISETP.NE.U32.AND P0, PT, R3, RZ, PT ;  /* 0x000000ff0300720c */ /* 0x000fc80003f05070 */
[----:B------:R-:W-:Y:S01]  /*08b0*/  ISETP.NE.AND.EX P0, PT, R4, RZ, PT, P0 ;  /* 0x000000ff0400720c */ /* 0x000fe20003f05300 */
[----:B------:R-:W-:-:S12]  /*08c0*/  BRA `(.L_x_30458) ;  /* 0x00000000004c7947 */ /* 0x000fd80003800000 */
.L_x_30457:
        /* <DEDUP_REMOVED lines=19> */
.L_x_30458:
[----:B------:R-:W-:Y:S05]  /*0a00*/  BSYNC B1 ;  /* 0x0000000000017941 */ /* 0x000fea0003800000 */
.L_x_30456:
[----:B------:R-:W-:-:S04]  /*0a10*/  SEL R3, RZ, 0xffffffff, !P0 ;  /* 0xffffffffff037807 */ /* 0x000fc80004000000 */
[----:B------:R-:W-:-:S04]  /*0a20*/  IADD3 R27, P0, R3, R27, RZ ;  /* 0x0000001b031b7210 */ /* 0x000fc80007f1e0ff */
[----:B------:R-:W-:-:S09]  /*0a30*/  IADD3.X R30, R3, R30, RZ, P0, !PT ;  /* 0x0000001e031e7210 */ /* 0x000fd200007fe4ff */
.L_x_30455:
[----:B------:R-:W-:Y:S05]  /*0a40*/  BSYNC B0 ;  /* 0x0000000000007941 */ /* 0x000fea0003800000 */
.L_x_30454:
        /* <DEDUP_REMOVED lines=10> */
[----:B------:R-:W-:Y:S05]  /*0af0*/  CALL.REL.NOINC `($__internal_61_$__cuda_sm20_div_s64) ;  /* 0x0000004800607944 */ /* 0x000fea0003c00000 */
[----:B------:R-:W-:Y:S01]  /*0b00*/  MOV R27, R3 ;  /* 0x00000003001b7202 */ /* 0x000fe20000000f00 */
[----:B------:R-:W-:Y:S01]  /*0b10*/  IMAD.MOV.U32 R30, RZ, RZ, R5 ;  /* 0x000000ffff1e7224 */ /* 0x000fe200078e0005 */
[----:B------:R-:W-:Y:S06]  /*0b20*/  BRA `(.L_x_30461) ;  /* 0x0000000000507947 */ /* 0x000fec0003800000 */
.L_x_30460:
        /* <DEDUP_REMOVED lines=20> */
.L_x_30461:
[----:B------:R-:W-:Y:S05]  /*0c70*/  BSYNC B0 ;  /* 0x0000000000007941 */ /* 0x000fea0003800000 */
.L_x_30459:
        /* <DEDUP_REMOVED lines=12> */
[----:B------:R-:W-:Y:S05]  /*0d40*/  CALL.REL.NOINC `($__internal_62_$__cuda_sm20_rem_s64) ;  /* 0x0000004c001c7944 */ /* 0x000fea0003c00000 */
[----:B------:R-:W-:-:S04]  /*0d50*/  ISETP.NE.U32.AND P0, PT, R3, RZ, PT ;  /* 0x000000ff0300720c */ /* 0x000fc80003f05070 */
[----:B------:R-:W-:Y:S01]  /*0d60*/  ISETP.NE.AND.EX P0, PT, R4, RZ, PT, P0 ;  /* 0x000000ff0400720c */ /* 0x000fe20003f05300 */
[----:B------:R-:W-:-:S12]  /*0d70*/  BRA `(.L_x_30466) ;  /* 0x00000000004c7947 */ /* 0x000fd80003800000 */
.L_x_30465:
        /* <DEDUP_REMOVED lines=19> */
.L_x_30466:
[----:B------:R-:W-:Y:S05]  /*0eb0*/  BSYNC B1 ;  /* 0x0000000000017941 */ /* 0x000fea0003800000 */
.L_x_30464:
[----:B------:R-:W-:-:S04]  /*0ec0*/  SEL R3, RZ, 0xffffffff, !P0 ;  /* 0xffffffffff037807 */ /* 0x000fc80004000000 */
[----:B------:R-:W-:-:S05]  /*0ed0*/  IADD3 R27, P0, R3, R27, RZ ;  /* 0x0000001b031b7210 */ /* 0x000fca0007f1e0ff */
[----:B------:R-:W-:-:S08]  /*0ee0*/  IMAD.X R30, R3, 0x1, R30, P0 ;  /* 0x00000001031e7824 */ /* 0x000fd000000e061e */
.L_x_30463:
[----:B------:R-:W-:Y:S05]  /*0ef0*/  BSYNC B0 ;  /* 0x0000000000007941 */ /* 0x000fea0003800000 */
.L_x_30462:
        /* <DEDUP_REMOVED lines=10> */
[----:B------:R-:W-:Y:S05]  /*0fa0*/  CALL.REL.NOINC `($__internal_61_$__cuda_sm20_div_s64) ;  /* 0x0000004400347944 */ /* 0x000fea0003c00000 */
[----:B------:R-:W-:Y:S02]  /*0fb0*/  IMAD.MOV.U32 R27, RZ, RZ, R3 ;  /* 0x000000ffff1b7224 */ /* 0x000fe400078e0003 */
[----:B------:R-:W-:Y:S01]  /*0fc0*/  IMAD.MOV.U32 R30, RZ, RZ, R5 ;  /* 0x000000ffff1e7224 */ /* 0x000fe200078e0005 */
[----:B------:R-:W-:Y:S06]  /*0fd0*/  BRA `(.L_x_30469) ;  /* 0x0000000000507947 */ /* 0x000fec0003800000 */
.L_x_30468:
        /* <DEDUP_REMOVED lines=20> */
.L_x_30469:
[----:B------:R-:W-:Y:S05]  /*1120*/  BSYNC B0 ;  /* 0x0000000000007941 */ /* 0x000fea0003800000 */
.L_x_30467:
        /* <DEDUP_REMOVED lines=12> */
[----:B------:R-:W-:Y:S05]  /*11f0*/  CALL.REL.NOINC `($__internal_62_$__cuda_sm20_rem_s64) ;  /* 0x0000004400f07944 */ /* 0x000fea0003c00000 */
[----:B------:R-:W-:-:S04]  /*1200*/  ISETP.NE.U32.AND P0, PT, R3, RZ, PT ;  /* 0x000000ff0300720c */ /* 0x000fc80003f05070 */
[----:B------:R-:W-:Y:S01]  /*1210*/  ISETP.NE.AND.EX P0, PT, R4, RZ, PT, P0 ;  /* 0x000000ff0400720c */ /* 0x000fe20003f05300 */
[----:B------:R-:W-:-:S12]  /*1220*/  BRA `(.L_x_30474) ;  /* 0x00000000004c7947 */ /* 0x000fd80003800000 */
.L_x_30473:
        /* <DEDUP_REMOVED lines=19> */
.L_x_30474:
[----:B------:R-:W-:Y:S05]  /*1360*/  BSYNC B1 ;  /* 0x0000000000017941 */ /* 0x000fea0003800000 */
.L_x_30472:
[----:B------:R-:W-:-:S04]  /*1370*/  SEL R3, RZ, 0xffffffff, !P0 ;  /* 0xffffffffff037807 */ /* 0x000fc80004000000 */
[----:B------:R-:W-:-:S05]  /*1380*/  IADD3 R27, P0, R3, R27, RZ ;  /* 0x0000001b031b7210 */ /* 0x000fca0007f1e0ff */
[----:B------:R-:W-:-:S08]  /*1390*/  IMAD.X R30, R3, 0x1, R30, P0 ;  /* 0x00000001031e7824 */ /* 0x000fd000000e061e */
.L_x_30471:
[----:B------:R-:W-:Y:S05]  /*13a0*/  BSYNC B0 ;  /* 0x0000000000007941 */ /* 0x000fea0003800000 */
.L_x_30470:
        /* <DEDUP_REMOVED lines=10> */
[----:B------:R-:W-:Y:S05]  /*1450*/  CALL.REL.NOINC `($__internal_61_$__cuda_sm20_div_s64) ;  /* 0x0000004000087944 */ /* 0x000fea0003c00000 */
[----:B------:R-:W-:Y:S02]  /*1460*/  IMAD.MOV.U32 R27, RZ, RZ, R3 ;  /* 0x000000ffff1b7224 */ /* 0x000fe400078e0003 */
[----:B------:R-:W-:Y:S01]  /*1470*/  IMAD.MOV.U32 R30, RZ, RZ, R5 ;  /* 0x000000ffff1e7224 */ /* 0x000fe200078e0005 */
[----:B------:R-:W-:Y:S06]  /*1480*/  BRA `(.L_x_30477) ;  /* 0x0000000000507947 */ /* 0x000fec0003800000 */
.L_x_30476:
        /* <DEDUP_REMOVED lines=20> */
.L_x_30477:
[----:B------:R-:W-:Y:S05]  /*15d0*/  BSYNC B0 ;  /* 0x0000000000007941 */ /* 0x000fea0003800000 */
.L_x_30475:
        /* <DEDUP_REMOVED lines=16> */
.L_x_30481:
        /* <DEDUP_REMOVED lines=19> */
.L_x_30482:
[----:B------:R-:W-:Y:S05]  /*1810*/  BSYNC B1 ;  /* 0x0000000000017941 */ /* 0x000fea0003800000 */
.L_x_30480:
[----:B------:R-:W-:-:S04]  /*1820*/  SEL R3, RZ, 0xffffffff, !P0 ;  /* 0xffffffffff037807 */ /* 0x000fc80004000000 */
[----:B------:R-:W-:-:S05]  /*1830*/  IADD3 R27, P0, R3, R27, RZ ;  /* 0x0000001b031b7210 */ /* 0x000fca0007f1e0ff */
[----:B------:R-:W-:-:S08]  /*1840*/  IMAD.X R30, R3, 0x1, R30, P0 ;  /* 0x00000001031e7824 */ /* 0x000fd000000e061e */
.L_x_30479:
[----:B------:R-:W-:Y:S05]  /*1850*/  BSYNC B0 ;  /* 0x0000000000007941 */ /* 0x000fea0003800000 */
.L_x_30478:
        /* <DEDUP_REMOVED lines=11> */
[----:B------:R-:W-:Y:S01]  /*1910*/  IMAD.MOV.U32 R27, RZ, RZ, R3 ;  /* 0x000000ffff1b7224 */ /* 0x000fe200078e0003 */
[----:B------:R-:W-:Y:S01]  /*1920*/  MOV R30, R5 ;  /* 0x00000005001e7202 */ /* 0x000fe20000000f00 */
[----:B------:R-:W-:Y:S06]  /*1930*/  BRA `(.L_x_30485) ;  /* 0x0000000000507947 */ /* 0x000fec0003800000 */
.L_x_30484:
        /* <DEDUP_REMOVED lines=20> */
.L_x_30485:
[----:B------:R-:W-:Y:S05]  /*1a80*/  BSYNC B0 ;  /* 0x0000000000007941 */ /* 0x000fea0003800000 */
.L_x_30483:
        /* <DEDUP_REMOVED lines=12> */
[----:B------:R-:W-:Y:S05]  /*1b50*/  CALL.REL.NOINC `($__internal_62_$__cuda_sm20_rem_s64) ;  /* 0x0000003c00987944 */ /* 0x000fea0003c00000 */
[----:B------:R-:W-:-:S04]  /*1b60*/  ISETP.NE.U32.AND P0, PT, R3, RZ, PT ;  /* 0x000000ff0300720c */ /* 0x000fc80003f05070 */
[----:B------:R-:W-:Y:S01]  /*1b70*/  ISETP.NE.AND.EX P0, PT, R4, RZ, PT, P0 ;  /* 0x000000ff0400720c */ /* 0x000fe20003f05300 */
[----:B------:R-:W-:-:S12]  /*1b80*/  BRA `(.L_x_30490) ;  /* 0x00000000004c7947 */ /* 0x000fd80003800000 */
.L_x_30489:
        /* <DEDUP_REMOVED lines=19> */
.L_x_30490:
[----:B------:R-:W-:Y:S05]  /*1cc0*/  BSYNC B1 ;  /* 0x0000000000017941 */ /* 0x000fea0003800000 */
.L_x_30488:
[----:B------:R-:W-:-:S04]  /*1cd0*/  SEL R3, RZ, 0xffffffff, !P0 ;  /* 0xffffffffff037807 */ /* 0x000fc80004000000 */
[----:B------:R-:W-:-:S05]  /*1ce0*/  IADD3 R27, P0, R3, R27, RZ ;  /* 0x0000001b031b7210 */ /* 0x000fca0007f1e0ff */
[----:B------:R-:W-:-:S08]  /*1cf0*/  IMAD.X R30, R3, 0x1, R30, P0 ;  /* 0x00000001031e7824 */ /* 0x000fd000000e061e */
.L_x_30487:
[----:B------:R-:W-:Y:S05]  /*1d00*/  BSYNC B0 ;  /* 0x0000000000007941 */ /* 0x000fea0003800000 */
.L_x_30486:
        /* <DEDUP_REMOVED lines=10> */
[----:B------:R-:W-:Y:S05]  /*1db0*/  CALL.REL.NOINC `($__internal_61_$__cuda_sm20_div_s64) ;  /* 0x0000003400b07944 */ /* 0x000fea0003c00000 */
[----:B------:R-:W-:Y:S02]  /*1dc0*/  IMAD.MOV.U32 R27, RZ, RZ, R3 ;  /* 0x000000ffff1b7224 */ /* 0x000fe400078e0003 */
[----:B------:R-:W-:Y:S01]  /*1dd0*/  IMAD.MOV.U32 R30, RZ, RZ, R5 ;  /* 0x000000ffff1e7224 */ /* 0x000fe200078e0005 */
[----:B------:R-:W-:Y:S06]  /*1de0*/  BRA `(.L_x_30493) ;  /* 0x0000000000507947 */ /* 0x000fec0003800000 */
.L_x_30492:
        /* <DEDUP_REMOVED lines=20> */
.L_x_30493:
[----:B------:R-:W-:Y:S05]  /*1f30*/  BSYNC B0 ;  /* 0x0000000000007941 */ /* 0x000fea0003800000 */
.L_x_30491:
        /* <DEDUP_REMOVED lines=16> */
.L_x_30497:
        /* <DEDUP_REMOVED lines=19> */
.L_x_30498:
[----:B------:R-:W-:Y:S05]  /*2170*/  BSYNC B1 ;  /* 0x0000000000017941 */ /* 0x000fea0003800000 */
.L_x_30496:
[----:B------:R-:W-:-:S04]  /*2180*/  SEL R3, RZ, 0xffffffff, !P0 ;  /* 0xffffffffff037807 */ /* 0x000fc80004000000 */
[----:B------:R-:W-:-:S04]  /*2190*/  IADD3 R27, P0, R3, R27, RZ ;  /* 0x0000001b031b7210 */ /* 0x000fc80007f1e0ff */
[----:B------:R-:W-:-:S09]  /*21a0*/  IADD3.X R30, R3, R30, RZ, P0, !PT ;  /* 0x0000001e031e7210 */ /* 0x000fd200007fe4ff */
.L_x_30495:
[----:B------:R-:W-:Y:S05]  /*21b0*/  BSYNC B0 ;  /* 0x0000000000007941 */ /* 0x000fea0003800000 */
.L_x_30494:
        /* <DEDUP_REMOVED lines=14> */
.L_x_30500:
        /* <DEDUP_REMOVED lines=20> */
.L_x_30501:
[----:B------:R-:W-:Y:S05]  /*23e0*/  BSYNC B0 ;  /* 0x0000000000007941 */ /* 0x000fea0003800000 */
.L_x_30499:
        /* <DEDUP_REMOVED lines=16> */
.L_x_30505:
        /* <DEDUP_REMOVED lines=19> */
.L_x_30506:
[----:B------:R-:W-:Y:S05]  /*2620*/  BSYNC B1 ;  /* 0x0000000000017941 */ /* 0x000fea0003800000 */
.L_x_30504:
[----:B------:R-:W-:-:S04]  /*2630*/  SEL R3, RZ, 0xffffffff, !P0 ;  /* 0xffffffffff037807 */ /* 0x000fc80004000000 */
[----:B------:R-:W-:-:S05]  /*2640*/  IADD3 R27, P0, R3, R27, RZ ;  /* 0x0000001b031b7210 */ /* 0x000fca0007f1e0ff */
[----:B------:R-:W-:-:S08]  /*2650*/  IMAD.X R30, R3, 0x1, R30, P0 ;  /* 0x00000001031e7824 */ /* 0x000fd000000e061e */
.L_x_30503:
[----:B------:R-:W-:Y:S05]  /*2660*/  BSYNC B0 ;  /* 0x0000000000007941 */ /* 0x000fea0003800000 */
.L_x_30502:
        /* <DEDUP_REMOVED lines=10> */
.L_x_30442:
        /* <DEDUP_REMOVED lines=67> */
[----:B------:R-:W-:Y:S05]  /*2b40*/  CALL.REL.NOINC `($__internal_61_$__cuda_sm20_div_s64) ;  /* 0x00000028004c7944 */ /* 0x000fea0003c00000 */
[----:B------:R-:W-:Y:S01]  /*2b50*/  IMAD.MOV.U32 R20, RZ, RZ, R3 ;  /* 0x000000ffff147224 */ /* 0x000fe200078e0003 */
[----:B------:R-:W-:Y:S01]  /*2b60*/  MOV R21, R5 ;  /* 0x0000000500157202 */ /* 0x000fe20000000f00 */
[----:B------:R-:W-:Y:S06]  /*2b70*/  BRA `(.L_x_30511) ;  /* 0x0000000000507947 */ /* 0x000fec0003800000 */
.L_x_30510:
        /* <DEDUP_REMOVED lines=20> */
.L_x_30511:
[----:B------:R-:W-:Y:S05]  /*2cc0*/  BSYNC B1 ;  /* 0x0000000000017941 */ /* 0x000fea0003800000 */
.L_x_30509:
        /* <DEDUP_REMOVED lines=15> */
.L_x_30513:
        /* <DEDUP_REMOVED lines=19> */
.L_x_30514:
[----:B------:R-:W-:Y:S05]  /*2ef0*/  BSYNC B1 ;  /* 0x0000000000017941 */ /* 0x000fea0003800000 */
.L_x_30512:
[----:B------:R-:W-:-:S04]  /*2f00*/  SEL R3, RZ, 0xffffffff, !P1 ;  /* 0xffffffffff037807 */ /* 0x000fc80004800000 */
[----:B------:R-:W-:-:S05]  /*2f10*/  IADD3 R20, P1, R3, R20, RZ ;  /* 0x0000001403147210 */ /* 0x000fca0007f3e0ff */
[----:B------:R-:W-:-:S08]  /*2f20*/  IMAD.X R21, R3, 0x1, R21, P1 ;  /* 0x0000000103157824 */ /* 0x000fd000008e0615 */
.L_x_30508:
[----:B------:R-:W-:Y:S05]  /*2f30*/  BSYNC B0 ;  /* 0x0000000000007941 */ /* 0x000fea0003800000 */
.L_x_30507:
        /* <DEDUP_REMOVED lines=12> */
[----:B------:R-:W-:Y:S05]  /*3000*/  CALL.REL.NOINC `($__internal_61_$__cuda_sm20_div_s64) ;  /* 0x00000024001c7944 */ /* 0x000fea0003c00000 */
[----:B------:R-:W-:Y:S02]  /*3010*/  IMAD.MOV.U32 R18, RZ, RZ, R3 ;  /* 0x000000ffff127224 */ /* 0x000fe400078e0003 */
[----:B------:R-:W-:Y:S01]  /*3020*/  IMAD.MOV.U32 R19, RZ, RZ, R5 ;  /* 0x000000ffff137224 */ /* 0x000fe200078e0005 */
[----:B------:R-:W-:Y:S06]  /*3030*/  BRA `(.L_x_30519) ;  /* 0x0000000000507947 */ /* 0x000fec0003800000 */
.L_x_30518:
        /* <DEDUP_REMOVED lines=20> */
.L_x_30519:
[----:B------:R-:W-:Y:S05]  /*3180*/  BSYNC B1 ;  /* 0x0000000000017941 */ /* 0x000fea0003800000 */
.L_x_30517:
        /* <DEDUP_REMOVED lines=15> */
.L_x_30521:
        /* <DEDUP_REMOVED lines=19> */
.L_x_30522:
[----:B------:R-:W-:Y:S05]  /*33b0*/  BSYNC B1 ;  /* 0x0000000000017941 */ /* 0x000fea0003800000 */
.L_x_30520:
[----:B------:R-:W-:-:S04]  /*33c0*/  SEL R3, RZ, 0xffffffff, !P1 ;  /* 0xffffffffff037807 */ /* 0x000fc80004800000 */
[----:B------:R-:W-:-:S05]  /*33d0*/  IADD3 R18, P1, R3, R18, RZ ;  /* 0x0000001203127210 */ /* 0x000fca0007f3e0ff */
[----:B------:R-:W-:-:S08]  /*33e0*/  IMAD.X R19, R3, 0x1, R19, P1 ;  /* 0x0000000103137824 */ /* 0x000fd000008e0613 */
.L_x_30516:
[----:B------:R-:W-:Y:S05]  /*33f0*/  BSYNC B0 ;  /* 0x0000000000007941 */ /* 0x000fea0003800000 */
.L_x_30515:
        /* <DEDUP_REMOVED lines=12> */
[----:B------:R-:W-:Y:S05]  /*34c0*/  CALL.REL.NOINC `($__internal_61_$__cuda_sm20_div_s64) ;  /* 0x0000001c00ec7944 */ /* 0x000fea0003c00000 */
[----:B------:R-:W-:Y:S02]  /*34d0*/  IMAD.MOV.U32 R14, RZ, RZ, R3 ;  /* 0x000000ffff0e7224 */ /* 0x000fe400078e0003 */
[----:B------:R-:W-:Y:S01]  /*34e0*/  IMAD.MOV.U32 R15, RZ, RZ, R5 ;  /* 0x000000ffff0f7224 */ /* 0x000fe200078e0005 */
[----:B------:R-:W-:Y:S06]  /*34f0*/  BRA `(.L_x_30527) ;  /* 0x0000000000507947 */ /* 0x000fec0003800000 */
.L_x_30526:
        /* <DEDUP_REMOVED lines=20> */
.L_x_30527:
[----:B------:R-:W-:Y:S05]  /*3640*/  BSYNC B1 ;  /* 0x0000000000017941 */ /* 0x000fea0003800000 */
.L_x_30525:
        /* <DEDUP_REMOVED lines=15> */
.L_x_30529:
        /* <DEDUP_REMOVED lines=19> */
.L_x_30530:
[----:B------:R-:W-:Y:S05]  /*3870*/  BSYNC B1 ;  /* 0x0000000000017941 */ /* 0x000fea0003800000 */
.L_x_30528:
[----:B------:R-:W-:-:S04]  /*3880*/  SEL R3, RZ, 0xffffffff, !P1 ;  /* 0xffffffffff037807 */ /* 0x000fc80004800000 */
[----:B------:R-:W-:-:S05]  /*3890*/  IADD3 R14, P1, R3, R14, RZ ;  /* 0x0000000e030e7210 */ /* 0x000fca0007f3e0ff */
[----:B------:R-:W-:-:S08]  /*38a0*/  IMAD.X R15, R3, 0x1, R15, P1 ;  /* 0x00000001030f7824 */ /* 0x000fd000008e060f */
.L_x_30524:
[----:B------:R-:W-:Y:S05]  /*38b0*/  BSYNC B0 ;  /* 0x0000000000007941 */ /* 0x000fea0003800000 */
.L_x_30523:
        /* <DEDUP_REMOVED lines=13> */
[----:B------:R-:W-:Y:S01]  /*3990*/  MOV R8, R3 ;  /* 0x0000000300087202 */ /* 0x000fe20000000f00 */
[----:B------:R-:W-:Y:S01]  /*39a0*/  IMAD.MOV.U32 R9, RZ, RZ, R5 ;  /* 0x000000ffff097224 */ /* 0x000fe200078e0005 */
[----:B------:R-:W-:Y:S06]  /*39b0*/  BRA `(.L_x_30535) ;  /* 0x0000000000507947 */ /* 0x000fec0003800000 */
.L_x_30534:
        /* <DEDUP_REMOVED lines=20> */
.L_x_30535:
[----:B------:R-:W-:Y:S05]  /*3b00*/  BSYNC B1 ;  /* 0x0000000000017941 */ /* 0x000fea0003800000 */
.L_x_30533:
        /* <DEDUP_REMOVED lines=15> */
.L_x_30537:
        /* <DEDUP_REMOVED lines=19> */
.L_x_30538:
[----:B------:R-:W-:Y:S05]  /*3d30*/  BSYNC B1 ;  /* 0x0000000000017941 */ /* 0x000fea0003800000 */
.L_x_30536:
[----:B------:R-:W-:-:S04]  /*3d40*/  SEL R3, RZ, 0xffffffff, !P1 ;  /* 0xffffffffff037807 */ /* 0x000fc80004800000 */
[----:B------:R-:W-:-:S05]  /*3d50*/  IADD3 R8, P1, R3, R8, RZ ;  /* 0x0000000803087210 */ /* 0x000fca0007f3e0ff */
[----:B------:R-:W-:-:S08]  /*3d60*/  IMAD.X R9, R3, 0x1, R9, P1 ;  /* 0x0000000103097824 */ /* 0x000fd000008e0609 */
.L_x_30532:
[----:B------:R-:W-:Y:S05]  /*3d70*/  BSYNC B0 ;  /* 0x0000000000007941 */ /* 0x000fea0003800000 */
.L_x_30531:
        /* <DEDUP_REMOVED lines=12> */
[----:B------:R-:W-:Y:S05]  /*3e40*/  CALL.REL.NOINC `($__internal_61_$__cuda_sm20_div_s64) ;  /* 0x00000014008c7944 */ /* 0x000fea0003c00000 */
[----:B------:R-:W-:Y:S02]  /*3e50*/  IMAD.MOV.U32 R16, RZ, RZ, R3 ;  /* 0x000000ffff107224 */ /* 0x000fe400078e0003 */
[----:B------:R-:W-:Y:S01]  /*3e60*/  IMAD.MOV.U32 R17, RZ, RZ, R5 ;  /* 0x000000ffff117224 */ /* 0x000fe200078e0005 */
[----:B------:R-:W-:Y:S06]  /*3e70*/  BRA `(.L_x_30543) ;  /* 0x0000000000507947 */ /* 0x000fec0003800000 */
.L_x_30542:
        /* <DEDUP_REMOVED lines=20> */
.L_x_30543:
[----:B------:R-:W-:Y:S05]  /*3fc0*/  BSYNC B1 ;  /* 0x0000000000017941 */ /* 0x000fea0003800000 */
.L_x_30541:
        /* <DEDUP_REMOVED lines=15> */
.L_x_30545:
        /* <DEDUP_REMOVED lines=19> */
.L_x_30546:
[----:B------:R-:W-:Y:S05]  /*41f0*/  BSYNC B1 ;  /* 0x0000000000017941 */ /* 0x000fea0003800000 */
.L_x_30544:
[----:B------:R-:W-:-:S04]  /*4200*/  SEL R3, RZ, 0xffffffff, !P1 ;  /* 0xffffffffff037807 */ /* 0x000fc80004800000 */
[----:B------:R-:W-:-:S04]  /*4210*/  IADD3 R16, P1, R3, R16, RZ ;  /* 0x0000001003107210 */ /* 0x000fc80007f3e0ff */
[----:B------:R-:W-:-:S09]  /*4220*/  IADD3.X R17, R3, R17, RZ, P1, !PT ;  /* 0x0000001103117210 */ /* 0x000fd20000ffe4ff */
.L_x_30540:
[----:B------:R-:W-:Y:S05]  /*4230*/  BSYNC B0 ;  /* 0x0000000000007941 */ /* 0x000fea0003800000 */
.L_x_30539:
        /* <DEDUP_REMOVED lines=18> */
.L_x_30550:
        /* <DEDUP_REMOVED lines=20> */
.L_x_30551:
[----:B------:R-:W-:Y:S05]  /*44a0*/  BSYNC B1 ;  /* 0x0000000000017941 */ /* 0x000fea0003800000 */
.L_x_30549:
        /* <DEDUP_REMOVED lines=15> */
.L_x_30553:
        /* <DEDUP_REMOVED lines=19> */
.L_x_30554:
[----:B------:R-:W-:Y:S05]  /*46d0*/  BSYNC B1 ;  /* 0x0000000000017941 */ /* 0x000fea0003800000 */
.L_x_30552:
[----:B------:R-:W-:-:S04]  /*46e0*/  SEL R3, RZ, 0xffffffff, !P1 ;  /* 0xffffffffff037807 */ /* 0x000fc80004800000 */
[----:B------:R-:W-:-:S05]  /*46f0*/  IADD3 R16, P1, R3, R16, RZ ;  /* 0x0000001003107210 */ /* 0x000fca0007f3e0ff */
[----:B------:R-:W-:-:S08]  /*4700*/  IMAD.X R17, R3, 0x1, R17, P1 ;  /* 0x0000000103117824 */ /* 0x000fd000008e0611 */
.L_x_30548:
[----:B------:R-:W-:Y:S05]  /*4710*/  BSYNC B0 ;  /* 0x0000000000007941 */ /* 0x000fea0003800000 */
.L_x_30547:
        /* <DEDUP_REMOVED lines=18> */
.L_x_30558:
        /* <DEDUP_REMOVED lines=20> */
.L_x_30559:
[----:B------:R-:W-:Y:S05]  /*4980*/  BSYNC B1 ;  /* 0x0000000000017941 */ /* 0x000fea0003800000 */
.L_x_30557:
        /* <DEDUP_REMOVED lines=15> */
.L_x_30561:
        /* <DEDUP_REMOVED lines=19> */
.L_x_30562:
[----:B------:R-:W-:Y:S05]  /*4bb0*/  BSYNC B1 ;  /* 0x0000000000017941 */ /* 0x000fea0003800000 */
.L_x_30560:
[----:B------:R-:W-:-:S04]  /*4bc0*/  SEL R3, RZ, 0xffffffff, !P1 ;  /* 0xffffffffff037807 */ /* 0x000fc80004800000 */
[----:B------:R-:W-:-:S05]  /*4bd0*/  IADD3 R16, P1, R3, R16, RZ ;  /* 0x0000001003107210 */ /* 0x000fca0007f3e0ff */
[----:B------:R-:W-:-:S08]  /*4be0*/  IMAD.X R17, R3, 0x1, R17, P1 ;  /* 0x0000000103117824 */ /* 0x000fd000008e0611 */
.L_x_30556:
[----:B------:R-:W-:Y:S05]  /*4bf0*/  BSYNC B0 ;  /* 0x0000000000007941 */ /* 0x000fea0003800000 */
.L_x_30555:
        /* <DEDUP_REMOVED lines=16> */
.L_x_30566:
        /* <DEDUP_REMOVED lines=20> */
.L_x_30567:
[----:B------:R-:W-:Y:S05]  /*4e40*/  BSYNC B1 ;  /* 0x0000000000017941 */ /* 0x000fea0003800000 */
.L_x_30565:
        /* <DEDUP_REMOVED lines=15> */
.L_x_30569:
        /* <DEDUP_REMOVED lines=19> */
.L_x_30570:
[----:B------:R-:W-:Y:S05]  /*5070*/  BSYNC B1 ;  /* 0x0000000000017941 */ /* 0x000fea0003800000 */
.L_x_30568:
[----:B------:R-:W-:-:S04]  /*5080*/  SEL R3, RZ, 0xffffffff, !P1 ;  /* 0xffffffffff037807 */ /* 0x000fc80004800000 */
[----:B------:R-:W-:-:S04]  /*5090*/  IADD3 R10, P1, R3, R10, RZ ;  /* 0x0000000a030a7210 */ /* 0x000fc80007f3e0ff */
[----:B------:R-:W-:-:S09]  /*50a0*/  IADD3.X R23, R3, R23, RZ, P1, !PT ;  /* 0x0000001703177210 */ /* 0x000fd20000ffe4ff */
.L_x_30564:
[----:B------:R-:W-:Y:S05]  /*50b0*/  BSYNC B0 ;  /* 0x0000000000007941 */ /* 0x000fea0003800000 */
.L_x_30563:
        /* <DEDUP_REMOVED lines=22> */
.L_x_30573:
[----:B------:R-:W-:-:S13]  /*5220*/  ISETP.GE.AND P0, PT, R11, R2, PT ;  /* 0x000000020b00720c */ /* 0x000fda0003f06270 */
[----:B------:R-:W-:Y:S05]  /*5230*/  @P0 BRA `(.L_x_30575) ;  /* 0x0000000000300947 */ /* 0x000fea0003800000 */
[----:B0-----:R-:W0:Y:S01]  /*5240*/  LDC.64 R4, c[0x0][0x228] ;  /* 0x00008a00ff047b82 */ /* 0x001e220000000a00 */
[----:B------:R-:W-:Y:S02]  /*5250*/  IMAD.IADD R3, R0, 0x1, R11 ;  /* 0x0000000100037824 */ /* 0x000fe400078e020b */
[----:B------:R-:W-:Y:S02]  /*5260*/  VIADD R11, R11, 0x80 ;  /* 0x000000800b0b7836 */ /* 0x000fe40000000000 */
[----:B0-----:R-:W-:-:S05]  /*5270*/  IMAD.WIDE.U32 R4, R3, 0x8, R4 ;  /* 0x0000000803047825 */ /* 0x001fca00078e0004 */
[----:B------:R1:W-:Y:S02]  /*5280*/  STG.E.64 desc[UR8][R4.64], R8 ;  /* 0x0000000804007986 */ /* 0x0003e4000c101b08 */
.L_x_30574:
[----:B------:R-:W-:-:S13]  /*5290*/  ISETP.GE.AND P0, PT, R11, R2, PT ;  /* 0x000000020b00720c */ /* 0x000fda0003f06270 */
[----:B------:R-:W-:Y:S05]  /*52a0*/  @P0 BRA `(.L_x_30576) ;  /* 0x0000000000340947 */ /* 0x000fea0003800000 */
[----:B01----:R-:W0:Y:S01]  /*52b0*/  LDC.64 R4, c[0x0][0x228] ;  /* 0x00008a00ff047b82 */ /* 0x003e220000000a00 */
[----:B------:R-:W-:Y:S01]  /*52c0*/  IADD3 R3, R0, R11, RZ ;  /* 0x0000000b00037210 */ /* 0x000fe20007ffe0ff */
[----:B------:R-:W-:-:S04]  /*52d0*/  VIADD R11, R11, 0x80 ;  /* 0x000000800b0b7836 */ /* 0x000fc80000000000 */
[----:B0-----:R-:W-:-:S05]  /*52e0*/  IMAD.WIDE.U32 R4, R3, 0x8, R4 ;  /* 0x0000000803047825 */ /* 0x001fca00078e0004 */
[----:B------:R1:W-:Y:S02]  /*52f0*/  STG.E.64 desc[UR8][R4.64], R32 ;  /* 0x0000002004007986 */ /* 0x0003e4000c101b08 */
.L_x_30575:
        /* <DEDUP_REMOVED lines=8> */
.L_x_30576:
[----:B------:R-:W-:Y:S05]  /*5380*/  BSYNC B1 ;  /* 0x0000000000017941 */ /* 0x000fea0003800000 */
.L_x_30572:
[----:B------:R-:W-:-:S13]  /*5390*/  ISETP.GE.AND P0, PT, R11, R2, PT ;  /* 0x000000020b00720c */ /* 0x000fda0003f06270 */
[----:B012---:R-:W0:Y:S01]  /*53a0*/  @!P0 LDC.64 R4, c[0x0][0x228] ;  /* 0x00008a00ff048b82 */ /* 0x007e220000000a00 */
[----:B------:R-:W-:Y:S01]  /*53b0*/  @!P0 IADD3 R3, R0, R11, RZ ;  /* 0x0000000b00038210 */ /* 0x000fe20007ffe0ff */
[----:B------:R-:W-:-:S04]  /*53c0*/  @!P0 VIADD R11, R11, 0x80 ;  /* 0x000000800b0b8836 */ /* 0x000fc80000000000 */
[----:B0-----:R-:W-:-:S05]  /*53d0*/  @!P0 IMAD.WIDE.U32 R4, R3, 0x8, R4 ;  /* 0x0000000803048825 */ /* 0x001fca00078e0004 */
[----:B------:R2:W-:Y:S02]  /*53e0*/  @!P0 STG.E.64 desc[UR8][R4.64], R16 ;  /* 0x0000001004008986 */ /* 0x0005e4000c101b08 */
.L_x_30577:
[----:B------:R-:W-:Y:S05]  /*53f0*/  BSYNC B0 ;  /* 0x0000000000007941 */ /* 0x000fea0003800000 */
.L_x_30571:
        /* <DEDUP_REMOVED lines=8> */
        .weak           $__internal_61_$__cuda_sm20_div_s64
        .type           $__internal_61_$__cuda_sm20_div_s64,@function
        .size           $__internal_61_$__cuda_sm20_div_s64,($__internal_62_$__cuda_sm20_rem_s64 - $__internal_61_$__cuda_sm20_div_s64)
$__internal_61_$__cuda_sm20_div_s64:
        /* <DEDUP_REMOVED lines=83> */
[----:B------:R-:W-:Y:S06]  /*59b0*/  RET.REL.NODEC R6 `(_ZN2at6native29vectorized_elementwise_kernelILi8ENS0_13AUnaryFunctorIlllZZZNS0_15binary_internal21div_floor_kernel_cudaERNS_18TensorIteratorBaseEENKUlvE_clEvENKUlvE2_clEvEUlllE_EESt5arrayIPcLm2EEEEviT0_T1_) ;  /* 0xffffffa406907950 */ /* 0x000fec0003c3ffff */
        .weak           $__internal_62_$__cuda_sm20_rem_s64
        .type           $__internal_62_$__cuda_sm20_rem_s64,@function
        .size           $__internal_62_$__cuda_sm20_rem_s64,(.L_x_37740 - $__internal_62_$__cuda_sm20_rem_s64)
$__internal_62_$__cuda_sm20_rem_s64:
        /* <DEDUP_REMOVED lines=76> */
[----:B------:R-:W-:Y:S06]  /*5e80*/  RET.REL.NODEC R24 `(_ZN2at6native29vectorized_elementwise_kernelILi8ENS0_13AUnaryFunctorIlllZZZNS0_15binary_internal21div_floor_kernel_cudaERNS_18TensorIteratorBaseEENKUlvE_clEvENKUlvE2_clEvEUlllE_EESt5arrayIPcLm2EEEEviT0_T1_) ;  /* 0xffffffa0185c7950 */ /* 0x000fec0003c3ffff */
.L_x_30578:
        /* <DEDUP_REMOVED lines=15> */
.L_x_37740:


//--------------------- .text._ZN2at6native18elementwise_kernelILi128ELi4EZNS0_15gpu_kernel_implINS0_13BinaryFunctorIiiiZZZNS0_15binary_internal21div_floor_kernel_cudaERNS_18TensorIteratorBaseEENKUlvE_clEvENKUlvE1_clEvEUliiE_EEEEvS6_RKT_EUliE_EEviT1_ --------------------------
	.section	.text._ZN2at6native18elementwise_kernelILi128ELi4EZNS0_15gpu_kernel_implINS0_13BinaryFunctorIiiiZZZNS0_15binary_internal21div_floor_kernel_cudaERNS_18TensorIteratorBaseEENKUlvE_clEvENKUlvE1_clEvEUliiE_EEEEvS6_RKT_EUliE_EEviT1_,"ax",@progbits
	.align	128
        .global         _ZN2at6native18elementwise_kernelILi128ELi4EZNS0_15gpu_kernel_implINS0_13BinaryFunctorIiiiZZZNS0_15binary_internal21div_floor_kernel_cudaERNS_18TensorIteratorBaseEENKUlvE_clEvENKUlvE1_clEvEUliiE_EEEEvS6_RKT_EUliE_EEviT1_
        .type           _ZN2at6native18elementwise_kernelILi128ELi4EZNS0_15gpu_kernel_implINS0_13BinaryFunctorIiiiZZZNS0_15binary_internal21div_floor_kernel_cudaERNS_18TensorIteratorBaseEENKUlvE_clEvENKUlvE1_clEvEUliiE_EEEEvS6_RKT_EUliE_EEviT1_,@function
        .size           _ZN2at6native18elementwise_kernelILi128ELi4EZNS0_15gpu_kernel_implINS0_13BinaryFunctorIiiiZZZNS0_15binary_internal21div_floor_kernel_cudaERNS_18TensorIteratorBaseEENKUlvE_clEvENKUlvE1_clEvEUliiE_EEEEvS6_RKT_EUliE_EEviT1_,(.L_x_37916 - _ZN2at6native18elementwise_kernelILi128ELi4EZNS0_15gpu_kernel_implINS0_13BinaryFunctorIiiiZZZNS0_15binary_internal21div_floor_kernel_cudaERNS_18TensorIteratorBaseEENKUlvE_clEvENKUlvE1_clEvEUliiE_EEEEvS6_RKT_EUliE_EEviT1_)
        .other          _ZN2at6native18elementwise_kernelILi128ELi4EZNS0_15gpu_kernel_implINS0_13BinaryFunctorIiiiZZZNS0_15binary_internal21div_floor_kernel_cudaERNS_18TensorIteratorBaseEENKUlvE_clEvENKUlvE1_clEvEUliiE_EEEEvS6_RKT_EUliE_EEviT1_,@"STO_CUDA_ENTRY STV_DEFAULT"
_ZN2at6native18elementwise_kernelILi128ELi4EZNS0_15gpu_kernel_implINS0_13BinaryFunctorIiiiZZZNS0_15binary_internal21div_floor_kernel_cudaERNS_18TensorIteratorBaseEENKUlvE_clEvENKUlvE1_clEvEUliiE_EEEEvS6_RKT_EUliE_EEviT1_:
.text._ZN2at6native18elementwise_kernelILi128ELi4EZNS0_15gpu_kernel_implINS0_13BinaryFunctorIiiiZZZNS0_15binary_internal21div_floor_kernel_cudaERNS_18TensorIteratorBaseEENKUlvE_clEvENKUlvE1_clEvEUliiE_EEEEvS6_RKT_EUliE_EEviT1_:
        /* <DEDUP_REMOVED lines=365> */
.L_x_30581:
        /* <DEDUP_REMOVED lines=20> */
.L_x_30585:
[----:B------:R0:W5:Y:S01]  /*1810*/  LDG.E.U8 R19, desc[UR36][R2.64] ;  /* 0x0000002402137981 */ /* 0x000162000c1e1100 */
[----:B------:R-:W-:Y:S05]  /*1820*/  BRA `(.L_x_30587) ;  /* 0x0000000c00347947 */ /* 0x000fea0003800000 */
.L_x_30584:
        /* <DEDUP_REMOVED lines=8> */
.L_x_30589:
[----:B------:R0:W5:Y:S01]  /*18b0*/  LDG.E R19, desc[UR36][R2.64] ;  /* 0x0000002402137981 */ /* 0x000162000c1e1900 */
[----:B------:R-:W-:Y:S05]  /*18c0*/  BRA `(.L_x_30587) ;  /* 0x0000000c000c7947 */ /* 0x000fea0003800000 */
.L_x_30588:
[----:B------:R0:W5:Y:S01]  /*18d0*/  LDG.E.S16 R19, desc[UR36][R2.64] ;  /* 0x0000002402137981 */ /* 0x000162000c1e1700 */
[----:B------:R-:W-:Y:S05]  /*18e0*/  BRA `(.L_x_30587) ;  /* 0x0000000c00047947 */ /* 0x000fea0003800000 */
.L_x_30583:
        /* <DEDUP_REMOVED lines=9> */
.L_x_30591:
[----:B------:R-:W2:Y:S02]  /*1980*/  LDG.E.U16 R2, desc[UR36][R2.64] ;  /* 0x0000002402027981 */ /* 0x000ea4000c1e1500 */
[----:B--2---:R-:W-:-:S06]  /*1990*/  HADD2.F32 R19, -RZ, R2.H0_H0 ;  /* 0x20000002ff137230 */ /* 0x004fcc0000004100 */
[----:B------:R-:W0:Y:S01]  /*19a0*/  F2I.FTZ.TRUNC.NTZ R19, R19 ;  /* 0x0000001300137305 */ /* 0x000e22000021f100 */
[----:B------:R-:W-:Y:S05]  /*19b0*/  BRA `(.L_x_30587) ;  /* 0x0000000800d07947 */ /* 0x000fea0003800000 */
.L_x_30590:
        /* <DEDUP_REMOVED lines=9> */
.L_x_30593:
[----:B------:R-:W2:Y:S02]  /*1a50*/  LDG.E.U16 R2, desc[UR36][R2.64] ;  /* 0x0000002402027981 */ /* 0x000ea4000c1e1500 */
[----:B--2---:R-:W-:-:S06]  /*1a60*/  HADD2.F32 R19, -RZ, R2.H0_H0 ;  /* 0x20000002ff137230 */ /* 0x004fcc0000004100 */
[----:B------:R-:W0:Y:S01]  /*1a70*/  F2I.FTZ.TRUNC.NTZ R19, R19 ;  /* 0x0000001300137305 */ /* 0x000e22000021f100 */
[----:B------:R-:W-:Y:S05]  /*1a80*/  BRA `(.L_x_30587) ;  /* 0x00000008009c7947 */ /* 0x000fea0003800000 */
.L_x_30592:
[----:B------:R-:W2:Y:S02]  /*1a90*/  LDG.E.64 R2, desc[UR36][R2.64] ;  /* 0x0000002402027981 */ /* 0x000ea4000c1e1b00 */
[----:B--2---:R0:W1:Y:S01]  /*1aa0*/  F2I.F64.TRUNC R19, R2 ;  /* 0x0000000200137311 */ /* 0x004062000030d100 */
[----:B------:R-:W-:Y:S05]  /*1ab0*/  BRA `(.L_x_30587) ;  /* 0x0000000800907947 */ /* 0x000fea0003800000 */
.L_x_30582:
        /* <DEDUP_REMOVED lines=12> */
.L_x_30596:
[----:B------:R-:W2:Y:S02]  /*1b80*/  LDG.E.64 R2, desc[UR36][R2.64] ;  /* 0x0000002402027981 */ /* 0x000ea4000c1e1b00 */
[----:B--2---:R0:W1:Y:S01]  /*1b90*/  F2I.F64.TRUNC R19, R2 ;  /* 0x0000000200137311 */ /* 0x004062000030d100 */
[----:B------:R-:W-:Y:S05]  /*1ba0*/  BRA `(.L_x_30587) ;  /* 0x0000000800547947 */ /* 0x000fea0003800000 */
.L_x_30595:
        /* <DEDUP_REMOVED lines=25> */
[----:B------:R0:W1:Y:S01]  /*1d40*/  F2I.FTZ.TRUNC.NTZ R19, R5 ;  /* 0x0000000500137305 */ /* 0x000062000021f100 */
[----:B------:R-:W-:Y:S05]  /*1d50*/  BRA `(.L_x_30587) ;  /* 0x0000000400e87947 */ /* 0x000fea0003800000 */
.L_x_30598:
        /* <DEDUP_REMOVED lines=12> */
[----:B------:R0:W1:Y:S01]  /*1e20*/  F2I.FTZ.TRUNC.NTZ R19, R4 ;  /* 0x0000000400137305 */ /* 0x000062000021f100 */
[----:B------:R-:W-:Y:S05]  /*1e30*/  BRA `(.L_x_30587) ;  /* 0x0000000400b07947 */ /* 0x000fea0003800000 */
.L_x_30597:
[----:B------:R-:W2:Y:S02]  /*1e40*/  LDG.E.U16 R19, desc[UR36][R2.64] ;  /* 0x0000002402137981 */ /* 0x000ea4000c1e1500 */
[----:B--2---:R-:W-:-:S06]  /*1e50*/  IMAD.U32 R19, R19, 0x10000, RZ ;  /* 0x0001000013137824 */ /* 0x004fcc00078e00ff */
[----:B------:R-:W0:Y:S01]  /*1e60*/  F2I.FTZ.TRUNC.NTZ R19, R19 ;  /* 0x0000001300137305 */ /* 0x000e22000021f100 */
[----:B------:R-:W-:Y:S05]  /*1e70*/  BRA `(.L_x_30587) ;  /* 0x0000000400a07947 */ /* 0x000fea0003800000 */
.L_x_30594:
        /* <DEDUP_REMOVED lines=10> */
.L_x_30601:
        /* <DEDUP_REMOVED lines=21> */
.L_x_30605:
[----:B------:R-:W-:Y:S05]  /*2070*/  BSYNC B1 ;  /* 0x0000000000017941 */ /* 0x000fea0003800000 */
.L_x_30604:
[----:B------:R-:W-:Y:S01]  /*2080*/  IMAD.SHL.U32 R2, R2, 0x100000, RZ ;  /* 0x0010000002027824 */ /* 0x000fe200078e00ff */
[----:B------:R-:W-:-:S04]  /*2090*/  LEA R0, R0, 0x3b800000, 0x17 ;  /* 0x3b80000000007811 */ /* 0x000fc800078eb8ff */
[----:B------:R-:W-:-:S07]  /*20a0*/  LOP3.LUT R19, R0, R2, R19, 0xfe, !PT ;  /* 0x0000000200137212 */ /* 0x000fce00078efe13 */
.L_x_30603:
[----:B------:R-:W-:Y:S05]  /*20b0*/  BSYNC B0 ;  /* 0x0000000000007941 */ /* 0x000fea0003800000 */
.L_x_30602:
[----:B------:R-:W1:Y:S01]  /*20c0*/  F2I.FTZ.TRUNC.NTZ R19, R19 ;  /* 0x0000001300137305 */ /* 0x000e62000021f100 */
[----:B------:R-:W-:Y:S05]  /*20d0*/  BRA `(.L_x_30587) ;  /* 0x0000000400087947 */ /* 0x000fea0003800000 */
.L_x_30600:
        /* <DEDUP_REMOVED lines=21> */
.L_x_30609:
[----:B------:R-:W-:Y:S05]  /*2230*/  BSYNC B1 ;  /* 0x0000000000017941 */ /* 0x000fea0003800000 */
.L_x_30608:
[----:B------:R-:W-:Y:S01]  /*2240*/  IMAD.SHL.U32 R2, R2, 0x200000, RZ ;  /* 0x0020000002027824 */ /* 0x000fe200078e00ff */
[----:B------:R-:W-:-:S04]  /*2250*/  LEA R0, R0, 0x37800000, 0x17 ;  /* 0x3780000000007811 */ /* 0x000fc800078eb8ff */
[----:B------:R-:W-:-:S07]  /*2260*/  LOP3.LUT R19, R0, R2, R19, 0xfe, !PT ;  /* 0x0000000200137212 */ /* 0x000fce00078efe13 */
.L_x_30607:
[----:B------:R-:W-:Y:S05]  /*2270*/  BSYNC B0 ;  /* 0x0000000000007941 */ /* 0x000fea0003800000 */
.L_x_30606:
[----:B------:R-:W2:Y:S01]  /*2280*/  F2I.FTZ.TRUNC.NTZ R19, R19 ;  /* 0x0000001300137305 */ /* 0x000ea2000021f100 */
[----:B------:R-:W-:Y:S05]  /*2290*/  BRA `(.L_x_30587) ;  /* 0x0000000000987947 */ /* 0x000fea0003800000 */
.L_x_30599:
        /* <DEDUP_REMOVED lines=14> */
.L_x_30613:
[----:B------:R-:W-:Y:S05]  /*2380*/  BSYNC B0 ;  /* 0x0000000000007941 */ /* 0x000fea0003800000 */
.L_x_30612:
[----:B------:R-:W4:Y:S01]  /*2390*/  F2I.FTZ.TRUNC.NTZ R19, R19 ;  /* 0x0000001300137305 */ /* 0x000f22000021f100 */
[----:B------:R-:W-:Y:S05]  /*23a0*/  BRA `(.L_x_30587) ;  /* 0x0000000000547947 */ /* 0x000fea0003800000 */
.L_x_30586:
        /* <DEDUP_REMOVED lines=13> */
[----:B------:R-:W-:Y:S02]  /*2480*/  IMAD.MOV.U32 R13, RZ, RZ, RZ ;  /* 0x000000ffff0d7224 */ /* 0x000fe400078e00ff */
[----:B------:R-:W-:-:S07]  /*2490*/  IMAD.MOV.U32 R19, RZ, RZ, RZ ;  /* 0x000000ffff137224 */ /* 0x000fce00078e00ff */
[----:B------:R-:W-:-:S07]  /*24a0*/  LEPC R20, `(.L_x_30614) ;  /* 0x000000001014794e */ /* 0x000fce0000000000 */
[----:B0-----:R-:W-:Y:S05]  /*24b0*/  CALL.ABS.NOINC R2 ;  /* 0x0000000002007343 */ /* 0x001fea0003c00000 */
.L_x_30614:
[----:B------:R-:W-:Y:S05]  /*24c0*/  BRA `(.L_x_30587) ;  /* 0x00000000000c7947 */ /* 0x000fea0003800000 */
.L_x_30611:
[----:B------:R0:W5:Y:S01]  /*24d0*/  LDG.E R19, desc[UR36][R2.64] ;  /* 0x0000002402137981 */ /* 0x000162000c1e1900 */
[----:B------:R-:W-:Y:S05]  /*24e0*/  BRA `(.L_x_30587) ;  /* 0x0000000000047947 */ /* 0x000fea0003800000 */
.L_x_30610:
[----:B------:R3:W5:Y:S02]  /*24f0*/  LDG.E R19, desc[UR36][R2.64] ;  /* 0x0000002402137981 */ /* 0x000764000c1e1900 */
.L_x_30587:
[----:B0-----:R-:W0:Y:S01]  /*2500*/  LDC.U8 R4, c[0x0][0x493] ;  /* 0x000124c0ff047b82 */ /* 0x001e220000000000 */
[----:B------:R-:W-:Y:S02]  /*2510*/  ULDC.64 UR4, c[0x0][0x488] ;  /* 0x0001220000047ab9 */ /* 0x000fe40000000a00 */
[----:B---3--:R-:W-:-:S05]  /*2520*/  IADD3 R2, P1, R22, UR4, RZ ;  /* 0x0000000416027c10 */ /* 0x008fca000ff3e0ff */
        /* <DEDUP_REMOVED lines=14> */
.L_x_30618:
[----:B------:R0:W5:Y:S01]  /*2610*/  LDG.E.U8 R22, desc[UR36][R2.64] ;  /* 0x0000002402167981 */ /* 0x000162000c1e1100 */
[----:B------:R-:W-:Y:S05]  /*2620*/  BRA `(.L_x_30620) ;  /* 0x0000000c00347947 */ /* 0x000fea0003800000 */
.L_x_30617:
        /* <DEDUP_REMOVED lines=8> */
.L_x_30622:
[----:B------:R3:W5:Y:S01]  /*26b0*/  LDG.E R22, desc[UR36][R2.64] ;  /* 0x0000002402167981 */ /* 0x000762000c1e1900 */
[----:B------:R-:W-:Y:S05]  /*26c0*/  BRA `(.L_x_30620) ;  /* 0x0000000c000c7947 */ /* 0x000fea0003800000 */
.L_x_30621:
[----:B------:R0:W5:Y:S01]  /*26d0*/  LDG.E.S16 R22, desc[UR36][R2.64] ;  /* 0x0000002402167981 */ /* 0x000162000c1e1700 */
[----:B------:R-:W-:Y:S05]  /*26e0*/  BRA `(.L_x_30620) ;  /* 0x0000000c00047947 */ /* 0x000fea0003800000 */
.L_x_30616:
[----:B------:R-:W-:-:S13]  /*26f0*/  ISETP.GT.AND P0, PT, R0, 0x6, PT ;  /* 0x000000060000780c */ /* 0x000fda0003f04270 */
[----:B------:R-:W-:Y:S05]  /*2700*/  @P0 BRA `(.L_x_30623) ;  /* 0x00000000002c0947 */ /* 0x000fea0003800000 */
[----:B------:R-:W-:-:S13]  /*2710*/  ISETP.NE.AND P0, PT, R0, 0x5, PT ;  /* 0x000000050000780c */ /* 0x000fda0003f05270 */
[----:B------:R-:W-:Y:S05]  /*2720*/  @!P0 BRA `(.L_x_30624) ;  /* 0x0000000000148947 */ /* 0x000fea0003800000 */
[----:B------:R-:W-:-:S13]  /*2730*/  ISETP.NE.AND P0, PT, R0, 0x6, PT ;  /* 0x000000060000780c */ /* 0x000fda0003f05270 */
[----:B------:R-:W-:Y:S05]  /*2740*/  @P0 BRA `(.L_x_30619) ;  /* 0x0000000800980947 */ /* 0x000fea0003800000 */
[----:B------:R-:W3:Y:S02]  /*2750*/  LDG.E R2, desc[UR36][R2.64] ;  /* 0x0000002402027981 */ /* 0x000ee4000c1e1900 */
[----:B---3--:R0:W3:Y:S01]  /*2760*/  F2I.FTZ.TRUNC.NTZ R22, R2 ;  /* 0x0000000200167305 */ /* 0x0080e2000021f100 */
[----:B------:R-:W-:Y:S05]  /*2770*/  BRA `(.L_x_30620) ;  /* 0x0000000800e07947 */ /* 0x000fea0003800000 */
.L_x_30624:
[----:B------:R-:W3:Y:S02]  /*2780*/  LDG.E.U16 R2, desc[UR36][R2.64] ;  /* 0x0000002402027981 */ /* 0x000ee4000c1e1500 */
[----:B---3--:R-:W-:-:S06]  /*2790*/  HADD2.F32 R22, -RZ, R2.H0_H0 ;  /* 0x20000002ff167230 */ /* 0x008fcc0000004100 */
[----:B------:R-:W0:Y:S01]  /*27a0*/  F2I.FTZ.TRUNC.NTZ R22, R22 ;  /* 0x0000001600167305 */ /* 0x000e22000021f100 */
[----:B------:R-:W-:Y:S05]  /*27b0*/  BRA `(.L_x_30620) ;  /* 0x0000000800d07947 */ /* 0x000fea0003800000 */
.L_x_30623:
[----:B------:R-:W-:-:S13]  /*27c0*/  ISETP.NE.AND P0, PT, R0, 0x7, PT ;  /* 0x000000070000780c */ /* 0x000fda0003f05270 */
[----:B------:R-:W-:Y:S05]  /*27d0*/  @!P0 BRA `(.L_x_30625) ;  /* 0x00000000002c8947 */ /* 0x000fea0003800000 */
[----:B------:R-:W-:-:S13]  /*27e0*/  ISETP.NE.AND P0, PT, R0, 0x8, PT ;  /* 0x000000080000780c */ /* 0x000fda0003f05270 */
[----:B------:R-:W-:Y:S05]  /*27f0*/  @!P0 BRA `(.L_x_30626) ;  /* 0x0000000000148947 */ /* 0x000fea0003800000 */
[----:B------:R-:W-:-:S13]  /*2800*/  ISETP.NE.AND P0, PT, R0, 0x9, PT ;  /* 0x000000090000780c */ /* 0x000fda0003f05270 */
[----:B------:R-:W-:Y:S05]  /*2810*/  @P0 BRA `(.L_x_30619) ;  /* 0x0000000800640947 */ /* 0x000fea0003800000 */
[----:B------:R-:W3:Y:S02]  /*2820*/  LDG.E R2, desc[UR36][R2.64] ;  /* 0x0000002402027981 */ /* 0x000ee4000c1e1900 */
[----:B---3--:R0:W3:Y:S01]  /*2830*/  F2I.FTZ.TRUNC.NTZ R22, R2 ;  /* 0x0000000200167305 */ /* 0x0080e2000021f100 */
[----:B------:R-:W-:Y:S05]  /*2840*/  BRA `(.L_x_30620) ;  /* 0x0000000800ac7947 */ /* 0x000fea0003800000 */
.L_x_30626:
[----:B------:R-:W3:Y:S02]  /*2850*/  LDG.E.U16 R2, desc[UR36][R2.64] ;  /* 0x0000002402027981 */ /* 0x000ee4000c1e1500 */
[----:B---3--:R-:W-:-:S06]  /*2860*/  HADD2.F32 R22, -RZ, R2.H0_H0 ;  /* 0x20000002ff167230 */ /* 0x008fcc0000004100 */
[----:B------:R-:W0:Y:S01]  /*2870*/  F2I.FTZ.TRUNC.NTZ R22, R22 ;  /* 0x0000001600167305 */ /* 0x000e22000021f100 */
[----:B------:R-:W-:Y:S05]  /*2880*/  BRA `(.L_x_30620) ;  /* 0x00000008009c7947 */ /* 0x000fea0003800000 */
.L_x_30625:
[----:B------:R-:W3:Y:S02]  /*2890*/  LDG.E.64 R2, desc[UR36][R2.64] ;  /* 0x0000002402027981 */ /* 0x000ee4000c1e1b00 */
[----:B---3--:R0:W3:Y:S01]  /*28a0*/  F2I.F64.TRUNC R22, R2 ;  /* 0x0000000200167311 */ /* 0x0080e2000030d100 */
[----:B------:R-:W-:Y:S05]  /*28b0*/  BRA `(.L_x_30620) ;  /* 0x0000000800907947 */ /* 0x000fea0003800000 */
.L_x_30615:
        /* <DEDUP_REMOVED lines=8> */
[----:B------:R-:W3:Y:S02]  /*2940*/  LDG.E.U8 R2, desc[UR36][R2.64] ;  /* 0x0000002402027981 */ /* 0x000ee4000c1e1100 */
[----:B---3--:R-:W-:-:S04]  /*2950*/  ISETP.NE.AND P0, PT, R2, RZ, PT ;  /* 0x000000ff0200720c */ /* 0x008fc80003f05270 */
[----:B------:R-:W-:Y:S01]  /*2960*/  SEL R22, RZ, 0x1, !P0 ;  /* 0x00000001ff167807 */ /* 0x000fe20004000000 */
[----:B------:R-:W-:Y:S08]  /*2970*/  BRA `(.L_x_30620) ;  /* 0x0000000800607947 */ /* 0x000ff00003800000 */
.L_x_30629:
[----:B------:R-:W3:Y:S02]  /*2980*/  LDG.E.64 R2, desc[UR36][R2.64] ;  /* 0x0000002402027981 */ /* 0x000ee4000c1e1b00 */
[----:B---3--:R0:W3:Y:S01]  /*2990*/  F2I.F64.TRUNC R22, R2 ;  /* 0x0000000200167311 */ /* 0x0080e2000030d100 */
[----:B------:R-:W-:Y:S05]  /*29a0*/  BRA `(.L_x_30620) ;  /* 0x0000000800547947 */ /* 0x000fea0003800000 */
.L_x_30628:
        /* <DEDUP_REMOVED lines=25> */
[----:B------:R0:W3:Y:S01]  /*2b40*/  F2I.FTZ.TRUNC.NTZ R22, R5 ;  /* 0x0000000500167305 */ /* 0x0000e2000021f100 */
[----:B------:R-:W-:Y:S05]  /*2b50*/  BRA `(.L_x_30620) ;  /* 0x0000000400e87947 */ /* 0x000fea0003800000 */
.L_x_30631:
        /* <DEDUP_REMOVED lines=12> */
[----:B------:R0:W3:Y:S01]  /*2c20*/  F2I.FTZ.TRUNC.NTZ R22, R4 ;  /* 0x0000000400167305 */ /* 0x0000e2000021f100 */
[----:B------:R-:W-:Y:S05]  /*2c30*/  BRA `(.L_x_30620) ;  /* 0x0000000400b07947 */ /* 0x000fea0003800000 */
.L_x_30630:
[----:B------:R-:W3:Y:S02]  /*2c40*/  LDG.E.U16 R22, desc[UR36][R2.64] ;  /* 0x0000002402167981 */ /* 0x000ee4000c1e1500 */
[----:B---3--:R-:W-:-:S06]  /*2c50*/  IMAD.U32 R22, R22, 0x10000, RZ ;  /* 0x0001000016167824 */ /* 0x008fcc00078e00ff */
[----:B------:R-:W0:Y:S01]  /*2c60*/  F2I.FTZ.TRUNC.NTZ R22, R22 ;  /* 0x0000001600167305 */ /* 0x000e22000021f100 */
[----:B------:R-:W-:Y:S05]  /*2c70*/  BRA `(.L_x_30620) ;  /* 0x0000000400a07947 */ /* 0x000fea0003800000 */
.L_x_30627:
        /* <DEDUP_REMOVED lines=10> */
.L_x_30634:
        /* <DEDUP_REMOVED lines=21> */
.L_x_30638:
[----:B------:R-:W-:Y:S05]  /*2e70*/  BSYNC B1 ;  /* 0x0000000000017941 */ /* 0x000fea0003800000 */
.L_x_30637:
[----:B------:R-:W-:Y:S01]  /*2e80*/  IMAD.SHL.U32 R2, R2, 0x100000, RZ ;  /* 0x0010000002027824 */ /* 0x000fe200078e00ff */
[----:B------:R-:W-:-:S04]  /*2e90*/  LEA R3, R0, 0x3b800000, 0x17 ;  /* 0x3b80000000037811 */ /* 0x000fc800078eb8ff */
[----:B------:R-:W-:-:S07]  /*2ea0*/  LOP3.LUT R22, R3, R2, R22, 0xfe, !PT ;  /* 0x0000000203167212 */ /* 0x000fce00078efe16 */
.L_x_30636:
[----:B------:R-:W-:Y:S05]  /*2eb0*/  BSYNC B0 ;  /* 0x0000000000007941 */ /* 0x000fea0003800000 */
.L_x_30635:
[----:B------:R-:W0:Y:S01]  /*2ec0*/  F2I.FTZ.TRUNC.NTZ R22, R22 ;  /* 0x0000001600167305 */ /* 0x000e22000021f100 */
[----:B------:R-:W-:Y:S05]  /*2ed0*/  BRA `(.L_x_30620) ;  /* 0x0000000400087947 */ /* 0x000fea0003800000 */
.L_x_30633:
        /* <DEDUP_REMOVED lines=21> */
.L_x_30642:
[----:B------:R-:W-:Y:S05]  /*3030*/  BSYNC B1 ;  /* 0x0000000000017941 */ /* 0x000fea0003800000 */
.L_x_30641:
[----:B------:R-:W-:Y:S01]  /*3040*/  IMAD.SHL.U32 R2, R2, 0x200000, RZ ;  /* 0x0020000002027824 */ /* 0x000fe200078e00ff */
[----:B------:R-:W-:-:S04]  /*3050*/  LEA R3, R0, 0x37800000, 0x17 ;  /* 0x3780000000037811 */ /* 0x000fc800078eb8ff */
[----:B------:R-:W-:-:S07]  /*3060*/  LOP3.LUT R22, R3, R2, R22, 0xfe, !PT ;  /* 0x0000000203167212 */ /* 0x000fce00078efe16 */
.L_x_30640:
[----:B------:R-:W-:Y:S05]  /*3070*/  BSYNC B0 ;  /* 0x0000000000007941 */ /* 0x000fea0003800000 */
.L_x_30639:
[----:B------:R-:W0:Y:S01]  /*3080*/  F2I.FTZ.TRUNC.NTZ R22, R22 ;  /* 0x0000001600167305 */ /* 0x000e22000021f100 */
[----:B------:R-:W-:Y:S05]  /*3090*/  BRA `(.L_x_30620) ;  /* 0x0000000000987947 */ /* 0x000fea0003800000 */
.L_x_30632:
        /* <DEDUP_REMOVED lines=14> */
.L_x_30646:
[----:B------:R-:W-:Y:S05]  /*3180*/  BSYNC B0 ;  /* 0x0000000000007941 */ /* 0x000fea0003800000 */
.L_x_30645:
[----:B------:R-:W0:Y:S01]  /*3190*/  F2I.FTZ.TRUNC.NTZ R22, R22 ;  /* 0x0000001600167305 */ /* 0x000e22000021f100 */
[----:B------:R-:W-:Y:S05]  /*31a0*/  BRA `(.L_x_30620) ;  /* 0x0000000000547947 */ /* 0x000fea0003800000 */
.L_x_30619:
        /* <DEDUP_REMOVED lines=16> */
[----:B012-45:R-:W-:Y:S05]  /*32b0*/  CALL.ABS.NOINC R2 ;  /* 0x0000000002007343 */ /* 0x037fea0003c00000 */
.L_x_30647:
[----:B------:R-:W-:Y:S05]  /*32c0*/  BRA `(.L_x_30620) ;  /* 0x00000000000c7947 */ /* 0x000fea0003800000 */
.L_x_30644:
[----:B------:R0:W5:Y:S01]  /*32d0*/  LDG.E R22, desc[UR36][R2.64] ;  /* 0x0000002402167981 */ /* 0x000162000c1e1900 */
[----:B------:R-:W-:Y:S05]  /*32e0*/  BRA `(.L_x_30620) ;  /* 0x0000000000047947 */ /* 0x000fea0003800000 */
.L_x_30643:
[----:B------:R0:W5:Y:S02]  /*32f0*/  LDG.E R22, desc[UR36][R2.64] ;  /* 0x0000002402167981 */ /* 0x000164000c1e1900 */
.L_x_30620:
[-C--:B0--3-5:R-:W-:Y:S01]  /*3300*/  IABS R0, R22.reuse ;  /* 0x0000001600007213 */ /* 0x0a9fe20000000000 */
[----:B------:R-:W-:Y:S01]  /*3310*/  BSSY B0, `(.L_x_30648) ;  /* 0x0000029000007945 */ /* 0x000fe20003800000 */
[----:B-12-4-:R-:W-:Y:S02]  /*3320*/  IABS R6, R19 ;  /* 0x0000001300067213 */ /* 0x016fe40000000000 */
[----:B------:R-:W0:Y:S01]  /*3330*/  I2F.RP R4, R0 ;  /* 0x0000000000047306 */ /* 0x000e220000209400 */
[----:B------:R-:W-:-:S07]  /*3340*/  IABS R7, R22 ;  /* 0x0000001600077213 */ /* 0x000fce0000000000 */
        /* <DEDUP_REMOVED lines=11> */
[----:B------:R-:W-:-:S03]  /*3400*/  LOP3.LUT R2, R22, R19, RZ, 0x3c, !PT ;  /* 0x0000001316027212 */ /* 0x000fc600078e3cff */
        /* <DEDUP_REMOVED lines=25> */
.L_x_30649:
[----:B------:R-:W-:Y:S05]  /*35a0*/  BSYNC B0 ;  /* 0x0000000000007941 */ /* 0x000fea0003800000 */
.L_x_30648:
        /* <DEDUP_REMOVED lines=11> */
.L_x_30653:
[----:B------:R0:W-:Y:S01]  /*3660*/  STG.E.U8 desc[UR36][R16.64], R2 ;  /* 0x0000000210007986 */ /* 0x0001e2000c101124 */
[----:B------:R-:W-:Y:S05]  /*3670*/  BRA `(.L_x_30655) ;  /* 0x0000000c00507947 */ /* 0x000fea0003800000 */
.L_x_30652:
[----:B------:R-:W-:-:S13]  /*3680*/  ISETP.NE.AND P0, PT, R4, 0x2, PT ;  /* 0x000000020400780c */ /* 0x000fda0003f05270 */
[----:B------:R-:W-:Y:S05]  /*3690*/  @!P0 BRA `(.L_x_30656) ;  /* 0x0000000000248947 */ /* 0x000fea0003800000 */
[----:B------:R-:W-:-:S13]  /*36a0*/  ISETP.NE.AND P0, PT, R4, 0x3, PT ;  /* 0x000000030400780c */ /* 0x000fda0003f05270 */
[----:B------:R-:W-:Y:S05]  /*36b0*/  @!P0 BRA `(.L_x_30657) ;  /* 0x0000000000148947 */ /* 0x000fea0003800000 */
[----:B------:R-:W-:-:S13]  /*36c0*/  ISETP.NE.AND P0, PT, R4, 0x4, PT ;  /* 0x000000040400780c */ /* 0x000fda0003f05270 */
[----:B------:R-:W-:Y:S05]  /*36d0*/  @P0 BRA `(.L_x_30654) ;  /* 0x0000000800e40947 */ /* 0x000fea0003800000 */
[----:B------:R-:W-:-:S05]  /*36e0*/  SHF.R.S32.HI R3, RZ, 0x1f, R2 ;  /* 0x0000001fff037819 */ /* 0x000fca0000011402 */
[----:B------:R0:W-:Y:S01]  /*36f0*/  STG.E.64 desc[UR36][R16.64], R2 ;  /* 0x0000000210007986 */ /* 0x0001e2000c101b24 */
[----:B------:R-:W-:Y:S05]  /*3700*/  BRA `(.L_x_30655) ;  /* 0x0000000c002c7947 */ /* 0x000fea0003800000 */
.L_x_30657:
[----:B------:R0:W-:Y:S01]  /*3710*/  STG.E desc[UR36][R16.64], R2 ;  /* 0x0000000210007986 */ /* 0x0001e2000c101924 */
[----:B------:R-:W-:Y:S05]  /*3720*/  BRA `(.L_x_30655) ;  /* 0x0000000c00247947 */ /* 0x000fea0003800000 */
.L_x_30656:
[----:B------:R0:W-:Y:S01]  /*3730*/  STG.E.U16 desc[UR36][R16.64], R2 ;  /* 0x0000000210007986 */ /* 0x0001e2000c101524 */
[----:B------:R-:W-:Y:S05]  /*3740*/  BRA `(.L_x_30655) ;  /* 0x0000000c001c7947 */ /* 0x000fea0003800000 */
.L_x_30651:
[----:B------:R-:W-:-:S13]  /*3750*/  ISETP.GT.AND P0, PT, R4, 0x6, PT ;  /* 0x000000060400780c */ /* 0x000fda0003f04270 */
[----:B------:R-:W-:Y:S05]  /*3760*/  @P0 BRA `(.L_x_30658) ;  /* 0x00000000002c0947 */ /* 0x000fea0003800000 */
[----:B------:R-:W-:-:S13]  /*3770*/  ISETP.NE.AND P0, PT, R4, 0x5, PT ;  /* 0x000000050400780c */ /* 0x000fda0003f05270 */
[----:B------:R-:W-:Y:S05]  /*3780*/  @!P0 BRA `(.L_x_30659) ;  /* 0x0000000000148947 */ /* 0x000fea0003800000 */
[----:B------:R-:W-:-:S13]  /*3790*/  ISETP.NE.AND P0, PT, R4, 0x6, PT ;  /* 0x000000060400780c */ /* 0x000fda0003f05270 */
[----:B------:R-:W-:Y:S05]  /*37a0*/  @P0 BRA `(.L_x_30654) ;  /* 0x0000000800b00947 */ /* 0x000fea0003800000 */
[----:B------:R-:W-:-:S05]  /*37b0*/  I2FP.F32.S32 R3, R2 ;  /* 0x0000000200037245 */ /* 0x000fca0000201400 */
[----:B------:R0:W-:Y:S01]  /*37c0*/  STG.E desc[UR36][R16.64], R3 ;  /* 0x0000000310007986 */ /* 0x0001e2000c101924 */
[----:B------:R-:W-:Y:S05]  /*37d0*/  BRA `(.L_x_30655) ;  /* 0x0000000800f87947 */ /* 0x000fea0003800000 */
.L_x_30659:
[----:B------:R-:W-:-:S04]  /*37e0*/  I2FP.F32.S32 R0, R2 ;  /* 0x0000000200007245 */ /* 0x000fc80000201400 */
[----:B------:R-:W-:-:S05]  /*37f0*/  F2FP.F16.F32.PACK_AB R0, RZ, R0 ;  /* 0x00000000ff00723e */ /* 0x000fca00000000ff */
[----:B------:R0:W-:Y:S01]  /*3800*/  STG.E.U16 desc[UR36][R16.64], R0 ;  /* 0x0000000010007986 */ /* 0x0001e2000c101524 */
[----:B------:R-:W-:Y:S05]  /*3810*/  BRA `(.L_x_30655) ;  /* 0x0000000800e87947 */ /* 0x000fea0003800000 */
.L_x_30658:
[----:B------:R-:W-:-:S13]  /*3820*/  ISETP.NE.AND P0, PT, R4, 0x7, PT ;  /* 0x000000070400780c */ /* 0x000fda0003f05270 */
[----:B------:R-:W-:Y:S05]  /*3830*/  @!P0 BRA `(.L_x_30660) ;  /* 0x0000000000348947 */ /* 0x000fea0003800000 */
[----:B------:R-:W-:-:S13]  /*3840*/  ISETP.NE.AND P0, PT, R4, 0x8, PT ;  /* 0x000000080400780c */ /* 0x000fda0003f05270 */
[----:B------:R-:W-:Y:S05]  /*3850*/  @!P0 BRA `(.L_x_30661) ;  /* 0x0000000000188947 */ /* 0x000fea0003800000 */
[----:B------:R-:W-:-:S13]  /*3860*/  ISETP.NE.AND P0, PT, R4, 0x9, PT ;  /* 0x000000090400780c */ /* 0x000fda0003f05270 */
[----:B------:R-:W-:Y:S05]  /*3870*/  @P0 BRA `(.L_x_30654) ;  /* 0x00000008007c0947 */ /* 0x000fea0003800000 */
[----:B------:R-:W-:Y:S01]  /*3880*/  I2FP.F32.S32 R2, R2 ;  /* 0x0000000200027245 */ /* 0x000fe20000201400 */
[----:B------:R-:W-:-:S05]  /*3890*/  IMAD.MOV.U32 R3, RZ, RZ, RZ ;  /* 0x000000ffff037224 */ /* 0x000fca00078e00ff */
[----:B------:R0:W-:Y:S01]  /*38a0*/  STG.E.64 desc[UR36][R16.64], R2 ;  /* 0x0000000210007986 */ /* 0x0001e2000c101b24 */
[----:B------:R-:W-:Y:S05]  /*38b0*/  BRA `(.L_x_30655) ;  /* 0x0000000800c07947 */ /* 0x000fea0003800000 */
.L_x_30661:
[----:B------:R-:W-:-:S04]  /*38c0*/  I2FP.F32.S32 R2, R2 ;  /* 0x0000000200027245 */ /* 0x000fc80000201400 */
[----:B------:R-:W-:-:S04]  /*38d0*/  F2FP.F16.F32.PACK_AB R3, RZ, R2 ;  /* 0x00000002ff03723e */ /* 0x000fc800000000ff */
[----:B------:R-:W-:-:S05]  /*38e0*/  PRMT R3, R3, 0x5410, RZ ;  /* 0x0000541003037816 */ /* 0x000fca00000000ff */
[----:B------:R0:W-:Y:S01]  /*38f0*/  STG.E desc[UR36][R16.64], R3 ;  /* 0x0000000310007986 */ /* 0x0001e2000c101924 */
[----:B------:R-:W-:Y:S05]  /*3900*/  BRA `(.L_x_30655) ;  /* 0x0000000800ac7947 */ /* 0x000fea0003800000 */
.L_x_30660:
[----:B------:R-:W0:Y:S02]  /*3910*/  I2F.F64 R2, R2 ;  /* 0x0000000200027312 */ /* 0x000e240000201c00 */
[----:B0-----:R0:W-:Y:S01]  /*3920*/  STG.E.64 desc[UR36][R16.64], R2 ;  /* 0x0000000210007986 */ /* 0x0011e2000c101b24 */
[----:B------:R-:W-:Y:S05]  /*3930*/  BRA `(.L_x_30655) ;  /* 0x0000000800a07947 */ /* 0x000fea0003800000 */
.L_x_30650:
        /* <DEDUP_REMOVED lines=8> */
[----:B------:R-:W-:-:S04]  /*39c0*/  ISETP.NE.AND P0, PT, R2, RZ, PT ;  /* 0x000000ff0200720c */ /* 0x000fc80003f05270 */
[----:B------:R-:W-:-:S05]  /*39d0*/  SEL R3, RZ, 0x1, !P0 ;  /* 0x00000001ff037807 */ /* 0x000fca0004000000 */
[----:B------:R4:W-:Y:S01]  /*39e0*/  STG.E.U8 desc[UR36][R16.64], R3 ;  /* 0x0000000310007986 */ /* 0x0009e2000c101124 */
[----:B------:R-:W-:Y:S05]  /*39f0*/  BRA `(.L_x_30655) ;  /* 0x0000000800707947 */ /* 0x000fea0003800000 */
.L_x_30664:
[----:B------:R-:W0:Y:S01]  /*3a00*/  I2F.F64 R4, R2 ;  /* 0x0000000200047312 */ /* 0x000e220000201c00 */
[----:B------:R-:W-:-:S05]  /*3a10*/  CS2R R6, SRZ ;  /* 0x0000000000067805 */ /* 0x000fca000001ff00 */
[----:B0-----:R3:W-:Y:S01]  /*3a20*/  STG.E.128 desc[UR36][R16.64], R4 ;  /* 0x0000000410007986 */ /* 0x0017e2000c101d24 */
[----:B------:R-:W-:Y:S05]  /*3a30*/  BRA `(.L_x_30655) ;  /* 0x0000000800607947 */ /* 0x000fea0003800000 */
.L_x_30663:
[----:B------:R-:W-:-:S13]  /*3a40*/  ISETP.NE.AND P0, PT, R4, 0xf, PT ;  /* 0x0000000f0400780c */ /* 0x000fda0003f05270 */
[----:B------:R-:W-:Y:S05]  /*3a50*/  @!P0 BRA `(.L_x_30665) ;  /* 0x0000000000b48947 */ /* 0x000fea0003800000 */
[----:B------:R-:W-:-:S13]  /*3a60*/  ISETP.NE.AND P0, PT, R4, 0x17, PT ;  /* 0x000000170400780c */ /* 0x000fda0003f05270 */
[----:B------:R-:W-:Y:S05]  /*3a70*/  @!P0 BRA `(.L_x_30666) ;  /* 0x0000000000548947 */ /* 0x000fea0003800000 */
[----:B------:R-:W-:-:S13]  /*3a80*/  ISETP.NE.AND P0, PT, R4, 0x18, PT ;  /* 0x000000180400780c */ /* 0x000fda0003f05270 */
[----:B------:R-:W-:Y:S05]  /*3a90*/  @P0 BRA `(.L_x_30654) ;  /* 0x0000000400f40947 */ /* 0x000fea0003800000 */
[----:B------:R-:W-:Y:S01]  /*3aa0*/  I2FP.F32.S32 R5, R2 ;  /* 0x0000000200057245 */ /* 0x000fe20000201400 */
[----:B------:R-:W-:Y:S03]  /*3ab0*/  BSSY B0, `(.L_x_30667) ;  /* 0x000000e000007945 */ /* 0x000fe60003800000 */
        /* <DEDUP_REMOVED lines=13> */
.L_x_30668:
[----:B------:R-:W-:Y:S05]  /*3b90*/  BSYNC B0 ;  /* 0x0000000000007941 */ /* 0x000fea0003800000 */
.L_x_30667:
[----:B------:R-:W-:-:S05]  /*3ba0*/  LOP3.LUT R3, R0, R3, RZ, 0xfc, !PT ;  /* 0x0000000300037212 */ /* 0x000fca00078efcff */
[----:B------:R0:W-:Y:S01]  /*3bb0*/  STG.E.U8 desc[UR36][R16.64], R3 ;  /* 0x0000000310007986 */ /* 0x0001e2000c101124 */
[----:B------:R-:W-:Y:S05]  /*3bc0*/  BRA `(.L_x_30655) ;  /* 0x0000000400fc7947 */ /* 0x000fea0003800000 */
.L_x_30666:
[----:B------:R-:W-:Y:S01]  /*3bd0*/  I2FP.F32.S32 R3, R2 ;  /* 0x0000000200037245 */ /* 0x000fe20000201400 */
[----:B------:R-:W-:Y:S03]  /*3be0*/  BSSY B0, `(.L_x_30669) ;  /* 0x000000f000007945 */ /* 0x000fe60003800000 */
        /* <DEDUP_REMOVED lines=11> */
.L_x_30670:
[----:B------:R-:W-:Y:S01]  /*3ca0*/  IMAD.MOV.U32 R0, RZ, RZ, 0x7f ;  /* 0x0000007fff007424 */ /* 0x000fe200078e00ff */
[----:B------:R-:W-:-:S04]  /*3cb0*/  ISETP.GT.U32.AND P0, PT, R2, 0x7f800000, PT ;  /* 0x7f8000000200780c */ /* 0x000fc80003f04070 */
[----:B------:R-:W-:-:S09]  /*3cc0*/  SEL R0, R0, 0x7c, P0 ;  /* 0x0000007c00007807 */ /* 0x000fd20000000000 */
.L_x_30671:
[----:B------:R-:W-:Y:S05]  /*3cd0*/  BSYNC B0 ;  /* 0x0000000000007941 */ /* 0x000fea0003800000 */
.L_x_30669:
[----:B------:R-:W-:-:S04]  /*3ce0*/  LOP3.LUT R2, R3, 0x80000000, RZ, 0xc0, !PT ;  /* 0x8000000003027812 */ /* 0x000fc800078ec0ff */
[----:B------:R-:W-:-:S04]  /*3cf0*/  SHF.R.U32.HI R3, RZ, 0x18, R2 ;  /* 0x00000018ff037819 */ /* 0x000fc80000011602 */
[----:B------:R-:W-:-:S05]  /*3d00*/  LOP3.LUT R3, R0, R3, RZ, 0xfc, !PT ;  /* 0x0000000300037212 */ /* 0x000fca00078efcff */
[----:B------:R1:W-:Y:S01]  /*3d10*/  STG.E.U8 desc[UR36][R16.64], R3 ;  /* 0x0000000310007986 */ /* 0x0003e2000c101124 */
[----:B------:R-:W-:Y:S05]  /*3d20*/  BRA `(.L_x_30655) ;  /* 0x0000000400a47947 */ /* 0x000fea0003800000 */
.L_x_30665:
[----:B------:R-:W-:-:S04]  /*3d30*/  I2FP.F32.S32 R0, R2 ;  /* 0x0000000200007245 */ /* 0x000fc80000201400 */
[----:B------:R-:W-:-:S05]  /*3d40*/  F2FP.BF16.F32.PACK_AB R0, RZ, R0 ;  /* 0x00000000ff00723e */ /* 0x000fca00000010ff */
[----:B------:R2:W-:Y:S01]  /*3d50*/  STG.E.U16 desc[UR36][R16.64], R0 ;  /* 0x0000000010007986 */ /* 0x0005e2000c101524 */
[----:B------:R-:W-:Y:S05]  /*3d60*/  BRA `(.L_x_30655) ;  /* 0x0000000400947947 */ /* 0x000fea0003800000 */
.L_x_30662:
        /* <DEDUP_REMOVED lines=10> */
.L_x_30674:
[----:B------:R-:W-:Y:S01]  /*3e10*/  I2FP.F32.S32 R3, R2 ;  /* 0x0000000200037245 */ /* 0x000fe20000201400 */
[----:B------:R-:W-:Y:S01]  /*3e20*/  BSSY B0, `(.L_x_30675) ;  /* 0x0000014000007945 */ /* 0x000fe20003800000 */
[----:B------:R-:W-:Y:S02]  /*3e30*/  IMAD.MOV.U32 R8, RZ, RZ, 0x80 ;  /* 0x00000080ff087424 */ /* 0x000fe400078e00ff */
        /* <DEDUP_REMOVED lines=14> */
.L_x_30677:
[----:B------:R-:W-:-:S04]  /*3f20*/  LOP3.LUT R2, R3, 0x80000000, RZ, 0xc0, !PT ;  /* 0x8000000003027812 */ /* 0x000fc800078ec0ff */
[----:B------:R-:W-:-:S04]  /*3f30*/  SHF.R.U32.HI R3, RZ, 0x18, R2 ;  /* 0x00000018ff037819 */ /* 0x000fc80000011602 */
[----:B------:R-:W-:-:S04]  /*3f40*/  LOP3.LUT R0, R0, R3, RZ, 0xfc, !PT ;  /* 0x0000000300007212 */ /* 0x000fc800078efcff */
[----:B------:R-:W-:-:S07]  /*3f50*/  PRMT R8, R0, 0x7610, R8 ;  /* 0x0000761000087816 */ /* 0x000fce0000000008 */
.L_x_30676:
[----:B------:R-:W-:Y:S05]  /*3f60*/  BSYNC B0 ;  /* 0x0000000000007941 */ /* 0x000fea0003800000 */
.L_x_30675:
[----:B------:R0:W-:Y:S01]  /*3f70*/  STG.E.U8 desc[UR36][R16.64], R8 ;  /* 0x0000000810007986 */ /* 0x0001e2000c101124 */
[----:B------:R-:W-:Y:S05]  /*3f80*/  BRA `(.L_x_30655) ;  /* 0x00000004000c7947 */ /* 0x000fea0003800000 */
.L_x_30673:
        /* <DEDUP_REMOVED lines=17> */
.L_x_30680:
[----:B------:R-:W-:-:S04]  /*40a0*/  LOP3.LUT R2, R3, 0x80000000, RZ, 0xc0, !PT ;  /* 0x8000000003027812 */ /* 0x000fc800078ec0ff */
[----:B------:R-:W-:-:S04]  /*40b0*/  SHF.R.U32.HI R3, RZ, 0x18, R2 ;  /* 0x00000018ff037819 */ /* 0x000fc80000011602 */
[----:B------:R-:W-:-:S04]  /*40c0*/  LOP3.LUT R0, R0, R3, RZ, 0xfc, !PT ;  /* 0x0000000300007212 */ /* 0x000fc800078efcff */
[----:B------:R-:W-:-:S07]  /*40d0*/  PRMT R8, R0, 0x7610, R8 ;  /* 0x0000761000087816 */ /* 0x000fce0000000008 */
.L_x_30679:
[----:B------:R-:W-:Y:S05]  /*40e0*/  BSYNC B0 ;  /* 0x0000000000007941 */ /* 0x000fea0003800000 */
.L_x_30678:
[----:B------:R0:W-:Y:S01]  /*40f0*/  STG.E.U8 desc[UR36][R16.64], R8 ;  /* 0x0000000810007986 */ /* 0x0001e2000c101124 */
[----:B------:R-:W-:Y:S05]  /*4100*/  BRA `(.L_x_30655) ;  /* 0x0000000000ac7947 */ /* 0x000fea0003800000 */
.L_x_30672:
[----:B------:R-:W-:-:S13]  /*4110*/  ISETP.NE.AND P0, PT, R4, 0x1c, PT ;  /* 0x0000001c0400780c */ /* 0x000fda0003f05270 */
[----:B------:R-:W-:Y:S05]  /*4120*/  @!P0 BRA `(.L_x_30681) ;  /* 0x0000000000a08947 */ /* 0x000fea0003800000 */
[----:B------:R-:W-:-:S13]  /*4130*/  ISETP.NE.AND P0, PT, R4, 0x1d, PT ;  /* 0x0000001d0400780c */ /* 0x000fda0003f05270 */
[----:B------:R-:W-:Y:S05]  /*4140*/  @!P0 BRA `(.L_x_30682) ;  /* 0x00000000008c8947 */ /* 0x000fea0003800000 */
[----:B------:R-:W-:-:S13]  /*4150*/  ISETP.NE.AND P0, PT, R4, 0x2c, PT ;  /* 0x0000002c0400780c */ /* 0x000fda0003f05270 */
[----:B------:R-:W-:Y:S05]  /*4160*/  @P0 BRA `(.L_x_30654) ;  /* 0x0000000000400947 */ /* 0x000fea0003800000 */
[----:B------:R-:W-:-:S04]  /*4170*/  I2FP.F32.S32 R3, R2 ;  /* 0x0000000200037245 */ /* 0x000fc80000201400 */
        /* <DEDUP_REMOVED lines=15> */
.L_x_30654:
        /* <DEDUP_REMOVED lines=16> */
.L_x_30683:
[----:B------:R-:W-:Y:S05]  /*4370*/  BRA `(.L_x_30655) ;  /* 0x0000000000107947 */ /* 0x000fea0003800000 */
.L_x_30682:
[----:B------:R-:W-:-:S05]  /*4380*/  SHF.R.S32.HI R3, RZ, 0x1f, R2 ;  /* 0x0000001fff037819 */ /* 0x000fca0000011402 */
[----:B------:R0:W-:Y:S01]  /*4390*/  STG.E.64 desc[UR36][R16.64], R2 ;  /* 0x0000000210007986 */ /* 0x0001e2000c101b24 */
[----:B------:R-:W-:Y:S05]  /*43a0*/  BRA `(.L_x_30655) ;  /* 0x0000000000047947 */ /* 0x000fea0003800000 */
.L_x_30681:
[----:B------:R0:W-:Y:S02]  /*43b0*/  STG.E desc[UR36][R16.64], R2 ;  /* 0x0000000210007986 */ /* 0x0001e4000c101924 */
.L_x_30655:
[----:B------:R-:W-:-:S04]  /*43c0*/  IMAD R18, R18, 0x200, R23 ;  /* 0x0000020012127824 */ /* 0x000fc800078e0217 */
[----:B------:R-:W-:-:S07]  /*43d0*/  VIADD R19, R18, 0x80 ;  /* 0x0000008012137836 */ /* 0x000fce0000000000 */
.L_x_30580:
[----:B------:R-:W-:Y:S05]  /*43e0*/  BSYNC B6 ;  /* 0x0000000000067941 */ /* 0x000fea0003800000 */
.L_x_30579:
        /* <DEDUP_REMOVED lines=358> */
.L_x_30686:
        /* <DEDUP_REMOVED lines=20> */
.L_x_30690:
[----:B------:R0:W5:Y:S01]  /*5b90*/  LDG.E.U8 R18, desc[UR36][R2.64] ;  /* 0x0000002402127981 */ /* 0x000162000c1e1100 */
[----:B------:R-:W-:Y:S05]  /*5ba0*/  BRA `(.L_x_30692) ;  /* 0x0000000c00347947 */ /* 0x000fea0003800000 */
.L_x_30689:
        /* <DEDUP_REMOVED lines=8> */
.L_x_30694:
[----:B------:R0:W5:Y:S01]  /*5c30*/  LDG.E R18, desc[UR36][R2.64] ;  /* 0x0000002402127981 */ /* 0x000162000c1e1900 */
[----:B------:R-:W-:Y:S05]  /*5c40*/  BRA `(.L_x_30692) ;  /* 0x0000000c000c7947 */ /* 0x000fea0003800000 */
.L_x_30693:
[----:B------:R0:W5:Y:S01]  /*5c50*/  LDG.E.S16 R18, desc[UR36][R2.64] ;  /* 0x0000002402127981 */ /* 0x000162000c1e1700 */
[----:B------:R-:W-:Y:S05]  /*5c60*/  BRA `(.L_x_30692) ;  /* 0x0000000c00047947 */ /* 0x000fea0003800000 */
.L_x_30688:
        /* <DEDUP_REMOVED lines=9> */
.L_x_30696:
[----:B------:R-:W2:Y:S02]  /*5d00*/  LDG.E.U16 R2, desc[UR36][R2.64] ;  /* 0x0000002402027981 */ /* 0x000ea4000c1e1500 */
[----:B--2---:R-:W-:-:S06]  /*5d10*/  HADD2.F32 R18, -RZ, R2.H0_H0 ;  /* 0x20000002ff127230 */ /* 0x004fcc0000004100 */
[----:B------:R-:W0:Y:S01]  /*5d20*/  F2I.FTZ.TRUNC.NTZ R18, R18 ;  /* 0x0000001200127305 */ /* 0x000e22000021f100 */
[----:B------:R-:W-:Y:S05]  /*5d30*/  BRA `(.L_x_30692) ;  /* 0x0000000800d07947 */ /* 0x000fea0003800000 */
.L_x_30695:
        /* <DEDUP_REMOVED lines=9> */
.L_x_30698:
[----:B------:R-:W2:Y:S02]  /*5dd0*/  LDG.E.U16 R2, desc[UR36][R2.64] ;  /* 0x0000002402027981 */ /* 0x000ea4000c1e1500 */
[----:B--2---:R-:W-:-:S06]  /*5de0*/  HADD2.F32 R18, -RZ, R2.H0_H0 ;  /* 0x20000002ff127230 */ /* 0x004fcc0000004100 */
[----:B------:R-:W0:Y:S01]  /*5df0*/  F2I.FTZ.TRUNC.NTZ R18, R18 ;  /* 0x0000001200127305 */ /* 0x000e22000021f100 */
[----:B------:R-:W-:Y:S05]  /*5e00*/  BRA `(.L_x_30692) ;  /* 0x00000008009c7947 */ /* 0x000fea0003800000 */
.L_x_30697:
[----:B------:R-:W2:Y:S02]  /*5e10*/  LDG.E.64 R2, desc[UR36][R2.64] ;  /* 0x0000002402027981 */ /* 0x000ea4000c1e1b00 */
[----:B--2---:R0:W1:Y:S01]  /*5e20*/  F2I.F64.TRUNC R18, R2 ;  /* 0x0000000200127311 */ /* 0x004062000030d100 */
[----:B------:R-:W-:Y:S05]  /*5e30*/  BRA `(.L_x_30692) ;  /* 0x0000000800907947 */ /* 0x000fea0003800000 */
.L_x_30687:
        /* <DEDUP_REMOVED lines=12> */
.L_x_30701:
[----:B------:R-:W2:Y:S02]  /*5f00*/  LDG.E.64 R2, desc[UR36][R2.64] ;  /* 0x0000002402027981 */ /* 0x000ea4000c1e1b00 */
[----:B--2---:R0:W1:Y:S01]  /*5f10*/  F2I.F64.TRUNC R18, R2 ;  /* 0x0000000200127311 */ /* 0x004062000030d100 */
[----:B------:R-:W-:Y:S05]  /*5f20*/  BRA `(.L_x_30692) ;  /* 0x0000000800547947 */ /* 0x000fea0003800000 */
.L_x_30700:
        /* <DEDUP_REMOVED lines=27> */
.L_x_30703:
        /* <DEDUP_REMOVED lines=14> */
.L_x_30702:
[----:B------:R-:W2:Y:S02]  /*61c0*/  LDG.E.U16 R18, desc[UR36][R2.64] ;  /* 0x0000002402127981 */ /* 0x000ea4000c1e1500 */
[----:B--2---:R-:W-:-:S06]  /*61d0*/  IMAD.U32 R18, R18, 0x10000, RZ ;  /* 0x0001000012127824 */ /* 0x004fcc00078e00ff */
[----:B------:R-:W0:Y:S01]  /*61e0*/  F2I.FTZ.TRUNC.NTZ R18, R18 ;  /* 0x0000001200127305 */ /* 0x000e22000021f100 */
[----:B------:R-:W-:Y:S05]  /*61f0*/  BRA `(.L_x_30692) ;  /* 0x0000000400a07947 */ /* 0x000fea0003800000 */
.L_x_30699:
        /* <DEDUP_REMOVED lines=10> */
.L_x_30706:
        /* <DEDUP_REMOVED lines=21> */
.L_x_30710:
[----:B------:R-:W-:Y:S05]  /*63f0*/  BSYNC B1 ;  /* 0x0000000000017941 */ /* 0x000fea0003800000 */
.L_x_30709:
[----:B------:R-:W-:Y:S01]  /*6400*/  IMAD.SHL.U32 R2, R2, 0x100000, RZ ;  /* 0x0010000002027824 */ /* 0x000fe200078e00ff */
[----:B------:R-:W-:-:S04]  /*6410*/  LEA R3, R0, 0x3b800000, 0x17 ;  /* 0x3b80000000037811 */ /* 0x000fc800078eb8ff */
[----:B------:R-:W-:-:S07]  /*6420*/  LOP3.LUT R18, R3, R2, R18, 0xfe, !PT ;  /* 0x0000000203127212 */ /* 0x000fce00078efe12 */
.L_x_30708:
[----:B------:R-:W-:Y:S05]  /*6430*/  BSYNC B0 ;  /* 0x0000000000007941 */ /* 0x000fea0003800000 */
.L_x_30707:
[----:B------:R-:W1:Y:S01]  /*6440*/  F2I.FTZ.TRUNC.NTZ R18, R18 ;  /* 0x0000001200127305 */ /* 0x000e62000021f100 */
[----:B------:R-:W-:Y:S05]  /*6450*/  BRA `(.L_x_30692) ;  /* 0x0000000400087947 */ /* 0x000fea0003800000 */
.L_x_30705:
        /* <DEDUP_REMOVED lines=21> */
.L_x_30714:
[----:B------:R-:W-:Y:S05]  /*65b0*/  BSYNC B1 ;  /* 0x0000000000017941 */ /* 0x000fea0003800000 */
.L_x_30713:
[----:B------:R-:W-:Y:S01]  /*65c0*/  IMAD.SHL.U32 R2, R2, 0x200000, RZ ;  /* 0x0020000002027824 */ /* 0x000fe200078e00ff */
[----:B------:R-:W-:-:S04]  /*65d0*/  LEA R3, R0, 0x37800000, 0x17 ;  /* 0x3780000000037811 */ /* 0x000fc800078eb8ff */
[----:B------:R-:W-:-:S07]  /*65e0*/  LOP3.LUT R18, R3, R2, R18, 0xfe, !PT ;  /* 0x0000000203127212 */ /* 0x000fce00078efe12 */
.L_x_30712:
[----:B------:R-:W-:Y:S05]  /*65f0*/  BSYNC B0 ;  /* 0x0000000000007941 */ /* 0x000fea0003800000 */
.L_x_30711:
[----:B------:R-:W2:Y:S01]  /*6600*/  F2I.FTZ.TRUNC.NTZ R18, R18 ;  /* 0x0000001200127305 */ /* 0x000ea2000021f100 */
[----:B------:R-:W-:Y:S05]  /*6610*/  BRA `(.L_x_30692) ;  /* 0x0000000000987947 */ /* 0x000fea0003800000 */
.L_x_30704:
        /* <DEDUP_REMOVED lines=14> */
.L_x_30718:
[----:B------:R-:W-:Y:S05]  /*6700*/  BSYNC B0 ;  /* 0x0000000000007941 */ /* 0x000fea0003800000 */
.L_x_30717:
[----:B------:R-:W4:Y:S01]  /*6710*/  F2I.FTZ.TRUNC.NTZ R18, R18 ;  /* 0x0000001200127305 */ /* 0x000f22000021f100 */
[----:B------:R-:W-:Y:S05]  /*6720*/  BRA `(.L_x_30692) ;  /* 0x0000000000547947 */ /* 0x000fea0003800000 */
.L_x_30691:
        /* <DEDUP_REMOVED lines=17> */
.L_x_30719:
[----:B------:R-:W-:Y:S05]  /*6840*/  BRA `(.L_x_30692) ;  /* 0x00000000000c7947 */ /* 0x000fea0003800000 */
.L_x_30716:
[----:B------:R3:W5:Y:S01]  /*6850*/  LDG.E R18, desc[UR36][R2.64] ;  /* 0x0000002402127981 */ /* 0x000762000c1e1900 */
[----:B------:R-:W-:Y:S05]  /*6860*/  BRA `(.L_x_30692) ;  /* 0x0000000000047947 */ /* 0x000fea0003800000 */
.L_x_30715:
[----:B------:R0:W5:Y:S02]  /*6870*/  LDG.E R18, desc[UR36][R2.64] ;  /* 0x0000002402127981 */ /* 0x000164000c1e1900 */
.L_x_30692:
        /* <DEDUP_REMOVED lines=17> */
.L_x_30723:
[----:B------:R0:W5:Y:S01]  /*6990*/  LDG.E.U8 R23, desc[UR36][R2.64] ;  /* 0x0000002402177981 */ /* 0x000162000c1e1100 */
[----:B------:R-:W-:Y:S05]  /*69a0*/  BRA `(.L_x_30725) ;  /* 0x0000000c00347947 */ /* 0x000fea0003800000 */
.L_x_30722:
        /* <DEDUP_REMOVED lines=8> */
.L_x_30727:
[----:B------:R0:W5:Y:S01]  /*6a30*/  LDG.E R23, desc[UR36][R2.64] ;  /* 0x0000002402177981 */ /* 0x000162000c1e1900 */
[----:B------:R-:W-:Y:S05]  /*6a40*/  BRA `(.L_x_30725) ;  /* 0x0000000c000c7947 */ /* 0x000fea0003800000 */
.L_x_30726:
[----:B------:R0:W5:Y:S01]  /*6a50*/  LDG.E.S16 R23, desc[UR36][R2.64] ;  /* 0x0000002402177981 */ /* 0x000162000c1e1700 */
[----:B------:R-:W-:Y:S05]  /*6a60*/  BRA `(.L_x_30725) ;  /* 0x0000000c00047947 */ /* 0x000fea0003800000 */
.L_x_30721:
        /* <DEDUP_REMOVED lines=9> */
.L_x_30729:
[----:B------:R-:W3:Y:S02]  /*6b00*/  LDG.E.U16 R2, desc[UR36][R2.64] ;  /* 0x0000002402027981 */ /* 0x000ee4000c1e1500 */
[----:B---3--:R-:W-:-:S06]  /*6b10*/  HADD2.F32 R23, -RZ, R2.H0_H0 ;  /* 0x20000002ff177230 */ /* 0x008fcc0000004100 */
[----:B------:R-:W0:Y:S01]  /*6b20*/  F2I.FTZ.TRUNC.NTZ R23, R23 ;  /* 0x0000001700177305 */ /* 0x000e22000021f100 */
[----:B------:R-:W-:Y:S05]  /*6b30*/  BRA `(.L_x_30725) ;  /* 0x0000000800d07947 */ /* 0x000fea0003800000 */
.L_x_30728:
        /* <DEDUP_REMOVED lines=9> */
.L_x_30731:
[----:B------:R-:W3:Y:S02]  /*6bd0*/  LDG.E.U16 R2, desc[UR36][R2.64] ;  /* 0x0000002402027981 */ /* 0x000ee4000c1e1500 */
[----:B---3--:R-:W-:-:S06]  /*6be0*/  HADD2.F32 R23, -RZ, R2.H0_H0 ;  /* 0x20000002ff177230 */ /* 0x008fcc0000004100 */
[----:B------:R-:W0:Y:S01]  /*6bf0*/  F2I.FTZ.TRUNC.NTZ R23, R23 ;  /* 0x0000001700177305 */ /* 0x000e22000021f100 */
[----:B------:R-:W-:Y:S05]  /*6c00*/  BRA `(.L_x_30725) ;  /* 0x00000008009c7947 */ /* 0x000fea0003800000 */
.L_x_30730:
[----:B------:R-:W3:Y:S02]  /*6c10*/  LDG.E.64 R2, desc[UR36][R2.64] ;  /* 0x0000002402027981 */ /* 0x000ee4000c1e1b00 */
[----:B---3--:R0:W3:Y:S01]  /*6c20*/  F2I.F64.TRUNC R23, R2 ;  /* 0x0000000200177311 */ /* 0x0080e2000030d100 */
[----:B------:R-:W-:Y:S05]  /*6c30*/  BRA `(.L_x_30725) ;  /* 0x0000000800907947 */ /* 0x000fea0003800000 */
.L_x_30720:
        /* <DEDUP_REMOVED lines=12> */
.L_x_30734:
[----:B------:R-:W3:Y:S02]  /*6d00*/  LDG.E.64 R2, desc[UR36][R2.64] ;  /* 0x0000002402027981 */ /* 0x000ee4000c1e1b00 */
[----:B---3--:R0:W3:Y:S01]  /*6d10*/  F2I.F64.TRUNC R23, R2 ;  /* 0x0000000200177311 */ /* 0x0080e2000030d100 */
[----:B------:R-:W-:Y:S05]  /*6d20*/  BRA `(.L_x_30725) ;  /* 0x0000000800547947 */ /* 0x000fea0003800000 */
.L_x_30733:
        /* <DEDUP_REMOVED lines=27> */
.L_x_30736:
        /* <DEDUP_REMOVED lines=14> */
.L_x_30735:
[----:B------:R-:W3:Y:S02]  /*6fc0*/  LDG.E.U16 R23, desc[UR36][R2.64] ;  /* 0x0000002402177981 */ /* 0x000ee4000c1e1500 */
[----:B---3--:R-:W-:-:S06]  /*6fd0*/  IMAD.U32 R23, R23, 0x10000, RZ ;  /* 0x0001000017177824 */ /* 0x008fcc00078e00ff */
[----:B------:R-:W0:Y:S01]  /*6fe0*/  F2I.FTZ.TRUNC.NTZ R23, R23 ;  /* 0x0000001700177305 */ /* 0x000e22000021f100 */
[----:B------:R-:W-:Y:S05]  /*6ff0*/  BRA `(.L_x_30725) ;  /* 0x0000000400a07947 */ /* 0x000fea0003800000 */
.L_x_30732:
        /* <DEDUP_REMOVED lines=10> */
.L_x_30739:
        /* <DEDUP_REMOVED lines=21> */
.L_x_30743:
[----:B------:R-:W-:Y:S05]  /*71f0*/  BSYNC B1 ;  /* 0x0000000000017941 */ /* 0x000fea0003800000 */
.L_x_30742:
[----:B------:R-:W-:Y:S01]  /*7200*/  IMAD.SHL.U32 R2, R2, 0x100000, RZ ;  /* 0x0010000002027824 */ /* 0x000fe200078e00ff */
[----:B------:R-:W-:-:S04]  /*7210*/  LEA R0, R0, 0x3b800000, 0x17 ;  /* 0x3b80000000007811 */ /* 0x000fc800078eb8ff */
[----:B------:R-:W-:-:S07]  /*7220*/  LOP3.LUT R23, R0, R2, R23, 0xfe, !PT ;  /* 0x0000000200177212 */ /* 0x000fce00078efe17 */
.L_x_30741:
[----:B------:R-:W-:Y:S05]  /*7230*/  BSYNC B0 ;  /* 0x0000000000007941 */ /* 0x000fea0003800000 */
.L_x_30740:
[----:B------:R-:W0:Y:S01]  /*7240*/  F2I.FTZ.TRUNC.NTZ R23, R23 ;  /* 0x0000001700177305 */ /* 0x000e22000021f100 */
[----:B------:R-:W-:Y:S05]  /*7250*/  BRA `(.L_x_30725) ;  /* 0x0000000400087947 */ /* 0x000fea0003800000 */
.L_x_30738:
        /* <DEDUP_REMOVED lines=21> */
.L_x_30747:
[----:B------:R-:W-:Y:S05]  /*73b0*/  BSYNC B1 ;  /* 0x0000000000017941 */ /* 0x000fea0003800000 */
.L_x_30746:
[----:B------:R-:W-:Y:S01]  /*73c0*/  IMAD.SHL.U32 R2, R2, 0x200000, RZ ;  /* 0x0020000002027824 */ /* 0x000fe200078e00ff */
[----:B------:R-:W-:-:S04]  /*73d0*/  LEA R0, R0, 0x37800000, 0x17 ;  /* 0x3780000000007811 */ /* 0x000fc800078eb8ff */
[----:B------:R-:W-:-:S07]  /*73e0*/  LOP3.LUT R23, R0, R2, R23, 0xfe, !PT ;  /* 0x0000000200177212 */ /* 0x000fce00078efe17 */
.L_x_30745:
[----:B------:R-:W-:Y:S05]  /*73f0*/  BSYNC B0 ;  /* 0x0000000000007941 */ /* 0x000fea0003800000 */
.L_x_30744:
[----:B------:R-:W0:Y:S01]  /*7400*/  F2I.FTZ.TRUNC.NTZ R23, R23 ;  /* 0x0000001700177305 */ /* 0x000e22000021f100 */
[----:B------:R-:W-:Y:S05]  /*7410*/  BRA `(.L_x_30725) ;  /* 0x0000000000987947 */ /* 0x000fea0003800000 */
.L_x_30737:
        /* <DEDUP_REMOVED lines=14> */
.L_x_30751:
[----:B------:R-:W-:Y:S05]  /*7500*/  BSYNC B0 ;  /* 0x0000000000007941 */ /* 0x000fea0003800000 */
.L_x_30750:
[----:B------:R-:W0:Y:S01]  /*7510*/  F2I.FTZ.TRUNC.NTZ R23, R23 ;  /* 0x0000001700177305 */ /* 0x000e22000021f100 */
[----:B------:R-:W-:Y:S05]  /*7520*/  BRA `(.L_x_30725) ;  /* 0x0000000000547947 */ /* 0x000fea0003800000 */
.L_x_30724:
        /* <DEDUP_REMOVED lines=17> */
.L_x_30752:
[----:B------:R-:W-:Y:S05]  /*7640*/  BRA `(.L_x_30725) ;  /* 0x00000000000c7947 */ /* 0x000fea0003800000 */
.L_x_30749:
[----:B------:R0:W5:Y:S01]  /*7650*/  LDG.E R23, desc[UR36][R2.64] ;  /* 0x0000002402177981 */ /* 0x000162000c1e1900 */
[----:B------:R-:W-:Y:S05]  /*7660*/  BRA `(.L_x_30725) ;  /* 0x0000000000047947 */ /* 0x000fea0003800000 */
.L_x_30748:
[----:B------:R0:W5:Y:S02]  /*7670*/  LDG.E R23, desc[UR36][R2.64] ;  /* 0x0000002402177981 */ /* 0x000164000c1e1900 */
.L_x_30725:
        /* <DEDUP_REMOVED lines=19> */
[----:B------:R-:W0:Y:S01]  /*77b0*/  LDC.U8 R6, c[0x0][0x491] ;  /* 0x00012440ff067b82 */ /* 0x000e220000000000 */
[----:B------:R-:W-:Y:S02]  /*77c0*/  LOP3.LUT R2, RZ, R23, RZ, 0x33, !PT ;  /* 0x00000017ff027212 */ /* 0x000fe400078e33ff */
[----:B------:R-:W-:-:S13]  /*77d0*/  ISETP.GT.U32.AND P2, PT, R0, R5, PT ;  /* 0x000000050000720c */ /* 0x000fda0003f44070 */
[----:B------:R-:W-:Y:S02]  /*77e0*/  @!P2 IMAD.IADD R5, R5, 0x1, -R0 ;  /* 0x000000010505a824 */ /* 0x000fe400078e0a00 */
[----:B------:R-:W-:Y:S01]  /*77f0*/  @!P2 VIADD R3, R3, 0x1 ;  /* 0x000000010303a836 */ /* 0x000fe20000000000 */
[----:B------:R-:W-:Y:S02]  /*7800*/  ISETP.NE.AND P2, PT, R23, RZ, PT ;  /* 0x000000ff1700720c */ /* 0x000fe40003f45270 */
[----:B------:R-:W-:Y:S02]  /*7810*/  ISETP.GE.U32.AND P1, PT, R5, R0, PT ;  /* 0x000000000500720c */ /* 0x000fe40003f26070 */
[----:B0-----:R-:W-:-:S11]  /*7820*/  PRMT R4, R6, 0x9910, RZ ;  /* 0x0000991006047816 */ /* 0x001fd600000000ff */
        /* <DEDUP_REMOVED lines=15> */
.L_x_30754:
[----:B------:R-:W-:Y:S05]  /*7920*/  BSYNC B0 ;  /* 0x0000000000007941 */ /* 0x000fea0003800000 */
.L_x_30753:
        /* <DEDUP_REMOVED lines=11> */
.L_x_30758:
[----:B------:R0:W-:Y:S01]  /*79e0*/  STG.E.U8 desc[UR36][R16.64], R9 ;  /* 0x0000000910007986 */ /* 0x0001e2000c101124 */
[----:B------:R-:W-:Y:S05]  /*79f0*/  BRA `(.L_x_30760) ;  /* 0x0000000c00587947 */ /* 0x000fea0003800000 */
.L_x_30757:
[----:B------:R-:W-:-:S13]  /*7a00*/  ISETP.NE.AND P0, PT, R4, 0x2, PT ;  /* 0x000000020400780c */ /* 0x000fda0003f05270 */
[----:B------:R-:W-:Y:S05]  /*7a10*/  @!P0 BRA `(.L_x_30761) ;  /* 0x0000000000288947 */ /* 0x000fea0003800000 */
[----:B------:R-:W-:-:S13]  /*7a20*/  ISETP.NE.AND P0, PT, R4, 0x3, PT ;  /* 0x000000030400780c */ /* 0x000fda0003f05270 */
[----:B------:R-:W-:Y:S05]  /*7a30*/  @!P0 BRA `(.L_x_30762) ;  /* 0x0000000000188947 */ /* 0x000fea0003800000 */
[----:B------:R-:W-:-:S13]  /*7a40*/  ISETP.NE.AND P0, PT, R4, 0x4, PT ;  /* 0x000000040400780c */ /* 0x000fda0003f05270 */
[----:B------:R-:W-:Y:S05]  /*7a50*/  @P0 BRA `(.L_x_30759) ;  /* 0x0000000800e80947 */ /* 0x000fea0003800000 */
[--C-:B------:R-:W-:Y:S01]  /*7a60*/  SHF.R.S32.HI R3, RZ, 0x1f, R9.reuse ;  /* 0x0000001fff037819 */ /* 0x100fe20000011409 */
[----:B------:R-:W-:-:S05]  /*7a70*/  IMAD.MOV.U32 R2, RZ, RZ, R9 ;  /* 0x000000ffff027224 */ /* 0x000fca00078e0009 */
[----:B------:R0:W-:Y:S01]  /*7a80*/  STG.E.64 desc[UR36][R16.64], R2 ;  /* 0x0000000210007986 */ /* 0x0001e2000c101b24 */
[----:B------:R-:W-:Y:S05]  /*7a90*/  BRA `(.L_x_30760) ;  /* 0x0000000c00307947 */ /* 0x000fea0003800000 */
.L_x_30762:
[----:B------:R0:W-:Y:S01]  /*7aa0*/  STG.E desc[UR36][R16.64], R9 ;  /* 0x0000000910007986 */ /* 0x0001e2000c101924 */
[----:B------:R-:W-:Y:S05]  /*7ab0*/  BRA `(.L_x_30760) ;  /* 0x0000000c00287947 */ /* 0x000fea0003800000 */
.L_x_30761:
[----:B------:R0:W-:Y:S01]  /*7ac0*/  STG.E.U16 desc[UR36][R16.64], R9 ;  /* 0x0000000910007986 */ /* 0x0001e2000c101524 */
[----:B------:R-:W-:Y:S05]  /*7ad0*/  BRA `(.L_x_30760) ;  /* 0x0000000c00207947 */ /* 0x000fea0003800000 */
.L_x_30756:
        /* <DEDUP_REMOVED lines=9> */
.L_x_30764:
[----:B------:R-:W-:-:S04]  /*7b70*/  I2FP.F32.S32 R0, R9 ;  /* 0x0000000900007245 */ /* 0x000fc80000201400 */
[----:B------:R-:W-:-:S05]  /*7b80*/  F2FP.F16.F32.PACK_AB R0, RZ, R0 ;  /* 0x00000000ff00723e */ /* 0x000fca00000000ff */
[----:B------:R0:W-:Y:S01]  /*7b90*/  STG.E.U16 desc[UR36][R16.64], R0 ;  /* 0x0000000010007986 */ /* 0x0001e2000c101524 */
[----:B------:R-:W-:Y:S05]  /*7ba0*/  BRA `(.L_x_30760) ;  /* 0x0000000800ec7947 */ /* 0x000fea0003800000 */
.L_x_30763:
        /* <DEDUP_REMOVED lines=10> */
.L_x_30766:
[----:B------:R-:W-:-:S04]  /*7c50*/  I2FP.F32.S32 R9, R9 ;  /* 0x0000000900097245 */ /* 0x000fc80000201400 */
[----:B------:R-:W-:-:S04]  /*7c60*/  F2FP.F16.F32.PACK_AB R3, RZ, R9 ;  /* 0x00000009ff03723e */ /* 0x000fc800000000ff */
[----:B------:R-:W-:-:S05]  /*7c70*/  PRMT R3, R3, 0x5410, RZ ;  /* 0x0000541003037816 */ /* 0x000fca00000000ff */
[----:B------:R0:W-:Y:S01]  /*7c80*/  STG.E desc[UR36][R16.64], R3 ;  /* 0x0000000310007986 */ /* 0x0001e2000c101924 */
[----:B------:R-:W-:Y:S05]  /*7c90*/  BRA `(.L_x_30760) ;  /* 0x0000000800b07947 */ /* 0x000fea0003800000 */
.L_x_30765:
[----:B------:R-:W0:Y:S02]  /*7ca0*/  I2F.F64 R2, R9 ;  /* 0x0000000900027312 */ /* 0x000e240000201c00 */
[----:B0-----:R0:W-:Y:S01]  /*7cb0*/  STG.E.64 desc[UR36][R16.64], R2 ;  /* 0x0000000210007986 */ /* 0x0011e2000c101b24 */
[----:B------:R-:W-:Y:S05]  /*7cc0*/  BRA `(.L_x_30760) ;  /* 0x0000000800a47947 */ /* 0x000fea0003800000 */
.L_x_30755:
        /* <DEDUP_REMOVED lines=12> */
.L_x_30769:
[----:B------:R-:W0:Y:S01]  /*7d90*/  I2F.F64 R4, R9 ;  /* 0x0000000900047312 */ /* 0x000e220000201c00 */
[----:B------:R-:W-:-:S05]  /*7da0*/  CS2R R6, SRZ ;  /* 0x0000000000067805 */ /* 0x000fca000001ff00 */
[----:B0-----:R0:W-:Y:S01]  /*7db0*/  STG.E.128 desc[UR36][R16.64], R4 ;  /* 0x0000000410007986 */ /* 0x0011e2000c101d24 */
[----:B------:R-:W-:Y:S05]  /*7dc0*/  BRA `(.L_x_30760) ;  /* 0x0000000800647947 */ /* 0x000fea0003800000 */
.L_x_30768:
        /* <DEDUP_REMOVED lines=21> */
.L_x_30773:
[----:B------:R-:W-:Y:S05]  /*7f20*/  BSYNC B0 ;  /* 0x0000000000007941 */ /* 0x000fea0003800000 */
.L_x_30772:
[----:B------:R-:W-:-:S05]  /*7f30*/  LOP3.LUT R3, R0, R3, RZ, 0xfc, !PT ;  /* 0x0000000300037212 */ /* 0x000fca00078efcff */
[----:B------:R0:W-:Y:S01]  /*7f40*/  STG.E.U8 desc[UR36][R16.64], R3 ;  /* 0x0000000310007986 */ /* 0x0001e2000c101124 */
[----:B------:R-:W-:Y:S05]  /*7f50*/  BRA `(.L_x_30760) ;  /* 0x0000000800007947 */ /* 0x000fea0003800000 */
.L_x_30771:
        /* <DEDUP_REMOVED lines=13> */
.L_x_30775:
[----:B------:R-:W-:Y:S01]  /*8030*/  IMAD.MOV.U32 R0, RZ, RZ, 0x7f ;  /* 0x0000007fff007424 */ /* 0x000fe200078e00ff */
[----:B------:R-:W-:-:S04]  /*8040*/  ISETP.GT.U32.AND P0, PT, R2, 0x7f800000, PT ;  /* 0x7f8000000200780c */ /* 0x000fc80003f04070 */
[----:B------:R-:W-:-:S09]  /*8050*/  SEL R0, R0, 0x7c, P0 ;  /* 0x0000007c00007807 */ /* 0x000fd20000000000 */
.L_x_30776:
[----:B------:R-:W-:Y:S05]  /*8060*/  BSYNC B0 ;  /* 0x0000000000007941 */ /* 0x000fea0003800000 */
.L_x_30774:
[----:B------:R-:W-:-:S04]  /*8070*/  LOP3.LUT R2, R9, 0x80000000, RZ, 0xc0, !PT ;  /* 0x8000000009027812 */ /* 0x000fc800078ec0ff */
[----:B------:R-:W-:-:S04]  /*8080*/  SHF.R.U32.HI R3, RZ, 0x18, R2 ;  /* 0x00000018ff037819 */ /* 0x000fc80000011602 */
[----:B------:R-:W-:-:S05]  /*8090*/  LOP3.LUT R3, R0, R3, RZ, 0xfc, !PT ;  /* 0x0000000300037212 */ /* 0x000fca00078efcff */
[----:B------:R0:W-:Y:S01]  /*80a0*/  STG.E.U8 desc[UR36][R16.64], R3 ;  /* 0x0000000310007986 */ /* 0x0001e2000c101124 */
[----:B------:R-:W-:Y:S05]  /*80b0*/  BRA `(.L_x_30760) ;  /* 0x0000000400a87947 */ /* 0x000fea0003800000 */
.L_x_30770:
[----:B------:R-:W-:-:S04]  /*80c0*/  I2FP.F32.S32 R0, R9 ;  /* 0x0000000900007245 */ /* 0x000fc80000201400 */
[----:B------:R-:W-:-:S05]  /*80d0*/  F2FP.BF16.F32.PACK_AB R0, RZ, R0 ;  /* 0x00000000ff00723e */ /* 0x000fca00000010ff */
[----:B------:R0:W-:Y:S01]  /*80e0*/  STG.E.U16 desc[UR36][R16.64], R0 ;  /* 0x0000000010007986 */ /* 0x0001e2000c101524 */
[----:B------:R-:W-:Y:S05]  /*80f0*/  BRA `(.L_x_30760) ;  /* 0x0000000400987947 */ /* 0x000fea0003800000 */
.L_x_30767:
        /* <DEDUP_REMOVED lines=10> */
.L_x_30779:
        /* <DEDUP_REMOVED lines=17> */
.L_x_30782:
[----:B------:R-:W-:-:S04]  /*82b0*/  LOP3.LUT R2, R9, 0x80000000, RZ, 0xc0, !PT ;  /* 0x8000000009027812 */ /* 0x000fc800078ec0ff */
[----:B------:R-:W-:-:S04]  /*82c0*/  SHF.R.U32.HI R3, RZ, 0x18, R2 ;  /* 0x00000018ff037819 */ /* 0x000fc80000011602 */
[----:B------:R-:W-:-:S04]  /*82d0*/  LOP3.LUT R0, R0, R3, RZ, 0xfc, !PT ;  /* 0x0000000300007212 */ /* 0x000fc800078efcff */
[----:B------:R-:W-:-:S07]  /*82e0*/  PRMT R8, R0, 0x7610, R8 ;  /* 0x0000761000087816 */ /* 0x000fce0000000008 */
.L_x_30781:
[----:B------:R-:W-:Y:S05]  /*82f0*/  BSYNC B0 ;  /* 0x0000000000007941 */ /* 0x000fea0003800000 */
.L_x_30780:
[----:B------:R3:W-:Y:S01]  /*8300*/  STG.E.U8 desc[UR36][R16.64], R8 ;  /* 0x0000000810007986 */ /* 0x0007e2000c101124 */
[----:B------:R-:W-:Y:S05]  /*8310*/  BRA `(.L_x_30760) ;  /* 0x0000000400107947 */ /* 0x000fea0003800000 */
.L_x_30778:
        /* <DEDUP_REMOVED lines=17> */
.L_x_30785:
[----:B------:R-:W-:-:S04]  /*8430*/  LOP3.LUT R2, R9, 0x80000000, RZ, 0xc0, !PT ;  /* 0x8000000009027812 */ /* 0x000fc800078ec0ff */
[----:B------:R-:W-:-:S04]  /*8440*/  SHF.R.U32.HI R3, RZ, 0x18, R2 ;  /* 0x00000018ff037819 */ /* 0x000fc80000011602 */
[----:B------:R-:W-:-:S04]  /*8450*/  LOP3.LUT R0, R0, R3, RZ, 0xfc, !PT ;  /* 0x0000000300007212 */ /* 0x000fc800078efcff */
[----:B------:R-:W-:-:S07]  /*8460*/  PRMT R8, R0, 0x7610, R8 ;  /* 0x0000761000087816 */ /* 0x000fce0000000008 */
.L_x_30784:
[----:B------:R-:W-:Y:S05]  /*8470*/  BSYNC B0 ;  /* 0x0000000000007941 */ /* 0x000fea0003800000 */
.L_x_30783:
[----:B------:R0:W-:Y:S01]  /*8480*/  STG.E.U8 desc[UR36][R16.64], R8 ;  /* 0x0000000810007986 */ /* 0x0001e2000c101124 */
[----:B------:R-:W-:Y:S05]  /*8490*/  BRA `(.L_x_30760) ;  /* 0x0000000000b07947 */ /* 0x000fea0003800000 */
.L_x_30777:
[----:B------:R-:W-:-:S13]  /*84a0*/  ISETP.NE.AND P0, PT, R4, 0x1c, PT ;  /* 0x0000001c0400780c */ /* 0x000fda0003f05270 */
[----:B------:R-:W-:Y:S05]  /*84b0*/  @!P0 BRA `(.L_x_30786) ;  /* 0x0000000000a48947 */ /* 0x000fea0003800000 */
[----:B------:R-:W-:-:S13]  /*84c0*/  ISETP.NE.AND P0, PT, R4, 0x1d, PT ;  /* 0x0000001d0400780c */ /* 0x000fda0003f05270 */
[----:B------:R-:W-:Y:S05]  /*84d0*/  @!P0 BRA `(.L_x_30787) ;  /* 0x00000000008c8947 */ /* 0x000fea0003800000 */
[----:B------:R-:W-:-:S13]  /*84e0*/  ISETP.NE.AND P0, PT, R4, 0x2c, PT ;  /* 0x0000002c0400780c */ /* 0x000fda0003f05270 */
[----:B------:R-:W-:Y:S05]  /*84f0*/  @P0 BRA `(.L_x_30759) ;  /* 0x0000000000400947 */ /* 0x000fea0003800000 */
[----:B------:R-:W-:Y:S01]  /*8500*/  I2FP.F32.S32 R9, R9 ;  /* 0x0000000900097245 */ /* 0x000fe20000201400 */
        /* <DEDUP_REMOVED lines=15> */
.L_x_30759:
        /* <DEDUP_REMOVED lines=16> */
.L_x_30788:
[----:B------:R-:W-:Y:S05]  /*8700*/  BRA `(.L_x_30760) ;  /* 0x0000000000147947 */ /* 0x000fea0003800000 */
.L_x_30787:
[--C-:B------:R-:W-:Y:S01]  /*8710*/  SHF.R.S32.HI R3, RZ, 0x1f, R9.reuse ;  /* 0x0000001fff037819 */ /* 0x100fe20000011409 */
[----:B------:R-:W-:-:S05]  /*8720*/  IMAD.MOV.U32 R2, RZ, RZ, R9 ;  /* 0x000000ffff027224 */ /* 0x000fca00078e0009 */
[----:B------:R2:W-:Y:S01]  /*8730*/  STG.E.64 desc[UR36][R16.64], R2 ;  /* 0x0000000210007986 */ /* 0x0005e2000c101b24 */
[----:B------:R-:W-:Y:S05]  /*8740*/  BRA `(.L_x_30760) ;  /* 0x0000000000047947 */ /* 0x000fea0003800000 */
.L_x_30786:
[----:B------:R0:W-:Y:S02]  /*8750*/  STG.E desc[UR36][R16.64], R9 ;  /* 0x0000000910007986 */ /* 0x0001e4000c101924 */
.L_x_30760:
[----:B------:R-:W-:-:S07]  /*8760*/  VIADD R19, R19, 0x80 ;  /* 0x0000008013137836 */ /* 0x000fce0000000000 */
.L_x_30685:
[----:B------:R-:W-:Y:S05]  /*8770*/  BSYNC B6 ;  /* 0x0000000000067941 */ /* 0x000fea0003800000 */
.L_x_30684:
        /* <DEDUP_REMOVED lines=358> */
.L_x_30791:
        /* <DEDUP_REMOVED lines=20> */
.L_x_30795:
[----:B------:R0:W5:Y:S01]  /*9f20*/  LDG.E.U8 R18, desc[UR36][R2.64] ;  /* 0x0000002402127981 */ /* 0x000162000c1e1100 */
[----:B------:R-:W-:Y:S05]  /*9f30*/  BRA `(.L_x_30797) ;  /* 0x0000000c00347947 */ /* 0x000fea0003800000 */
.L_x_30794:
        /* <DEDUP_REMOVED lines=8> */
.L_x_30799:
[----:B------:R0:W5:Y:S01]  /*9fc0*/  LDG.E R18, desc[UR36][R2.64] ;  /* 0x0000002402127981 */ /* 0x000162000c1e1900 */
[----:B------:R-:W-:Y:S05]  /*9fd0*/  BRA `(.L_x_30797) ;  /* 0x0000000c000c7947 */ /* 0x000fea0003800000 */
.L_x_30798:
[----:B------:R0:W5:Y:S01]  /*9fe0*/  LDG.E.S16 R18, desc[UR36][R2.64] ;  /* 0x0000002402127981 */ /* 0x000162000c1e1700 */
[----:B------:R-:W-:Y:S05]  /*9ff0*/  BRA `(.L_x_30797) ;  /* 0x0000000c00047947 */ /* 0x000fea0003800000 */
.L_x_30793:
        /* <DEDUP_REMOVED lines=9> */
.L_x_30801:
[----:B------:R-:W2:Y:S02]  /*a090*/  LDG.E.U16 R2, desc[UR36][R2.64] ;  /* 0x0000002402027981 */ /* 0x000ea4000c1e1500 */
[----:B--2---:R-:W-:-:S06]  /*a0a0*/  HADD2.F32 R18, -RZ, R2.H0_H0 ;  /* 0x20000002ff127230 */ /* 0x004fcc0000004100 */
[----:B------:R-:W0:Y:S01]  /*a0b0*/  F2I.FTZ.TRUNC.NTZ R18, R18 ;  /* 0x0000001200127305 */ /* 0x000e22000021f100 */
[----:B------:R-:W-:Y:S05]  /*a0c0*/  BRA `(.L_x_30797) ;  /* 0x0000000800d07947 */ /* 0x000fea0003800000 */
.L_x_30800:
[----:B------:R-:W-:-:S13]  /*a0d0*/  ISETP.NE.AND P0, PT, R4, 0x7, PT ;  /* 0x000000070400780c */ /* 0x000fda0003f05270 */
[----:B------:R-:W-:Y:S05]  /*a0e0*/  @!P0 BRA `(.L_x_30802) ;  /* 0x00000000002c8947 */ /* 0x000fea0003800000 */
[----:B------:R-:W-:-:S13]  /*a0f0*/  ISETP.NE.AND P0, PT, R4, 0x8, PT ;  /* 0x000000080400780c */ /* 0x000fda0003f05270 */
[----:B------:R-:W-:Y:S05]  /*a100*/  @!P0 BRA `(.L_x_30803) ;  /* 0x0000000000148947 */ /* 0x000fea0003800000 */
[----:B------:R-:W-:-:S13]  /*a110*/  ISETP.NE.AND P0, PT, R4, 0x9, PT ;  /* 0x000000090400780c */ /* 0x000fda0003f05270 */
[----:B------:R-:W-:Y:S05]  /*a120*/  @P0 BRA `(.L_x_30796) ;  /* 0x0000000800640947 */ /* 0x000fea0003800000 */
[----:B------:R-:W2:Y:S02]  /*a130*/  LDG.E R2, desc[UR36][R2.64] ;  /* 0x0000002402027981 */ /* 0x000ea4000c1e1900 */
[----:B--2---:R4:W0:Y:S01]  /*a140*/  F2I.FTZ.TRUNC.NTZ R18, R2 ;  /* 0x0000000200127305 */ /* 0x004822000021f100 */
[----:B------:R-:W-:Y:S05]  /*a150*/  BRA `(.L_x_30797) ;  /* 0x0000000800ac7947 */ /* 0x000fea0003800000 */
.L_x_30803:
[----:B------:R-:W2:Y:S02]  /*a160*/  LDG.E.U16 R2, desc[UR36][R2.64] ;  /* 0x0000002402027981 */ /* 0x000ea4000c1e1500 */
[----:B--2---:R-:W-:-:S06]  /*a170*/  HADD2.F32 R18, -RZ, R2.H0_H0 ;  /* 0x20000002ff127230 */ /* 0x004fcc0000004100 */
[----:B------:R-:W3:Y:S01]  /*a180*/  F2I.FTZ.TRUNC.NTZ R18, R18 ;  /* 0x0000001200127305 */ /* 0x000ee2000021f100 */
[----:B------:R-:W-:Y:S05]  /*a190*/  BRA `(.L_x_30797) ;  /* 0x00000008009c7947 */ /* 0x000fea0003800000 */
.L_x_30802:
[----:B------:R-:W2:Y:S02]  /*a1a0*/  LDG.E.64 R2, desc[UR36][R2.64] ;  /* 0x0000002402027981 */ /* 0x000ea4000c1e1b00 */
[----:B--2---:R0:W1:Y:S01]  /*a1b0*/  F2I.F64.TRUNC R18, R2 ;  /* 0x0000000200127311 */ /* 0x004062000030d100 */
[----:B------:R-:W-:Y:S05]  /*a1c0*/  BRA `(.L_x_30797) ;  /* 0x0000000800907947 */ /* 0x000fea0003800000 */
.L_x_30792:
        /* <DEDUP_REMOVED lines=12> */
.L_x_30806:
[----:B------:R-:W2:Y:S02]  /*a290*/  LDG.E.64 R2, desc[UR36][R2.64] ;  /* 0x0000002402027981 */ /* 0x000ea4000c1e1b00 */
[----:B--2---:R0:W1:Y:S01]  /*a2a0*/  F2I.F64.TRUNC R18, R2 ;  /* 0x0000000200127311 */ /* 0x004062000030d100 */
[----:B------:R-:W-:Y:S05]  /*a2b0*/  BRA `(.L_x_30797) ;  /* 0x0000000800547947 */ /* 0x000fea0003800000 */
.L_x_30805:
        /* <DEDUP_REMOVED lines=27> */
.L_x_30808:
        /* <DEDUP_REMOVED lines=14> */
.L_x_30807:
[----:B------:R-:W2:Y:S02]  /*a550*/  LDG.E.U16 R18, desc[UR36][R2.64] ;  /* 0x0000002402127981 */ /* 0x000ea4000c1e1500 */
[----:B--2---:R-:W-:-:S06]  /*a560*/  IMAD.U32 R18, R18, 0x10000, RZ ;  /* 0x0001000012127824 */ /* 0x004fcc00078e00ff */
[----:B------:R-:W0:Y:S01]  /*a570*/  F2I.FTZ.TRUNC.NTZ R18, R18 ;  /* 0x0000001200127305 */ /* 0x000e22000021f100 */
[----:B------:R-:W-:Y:S05]  /*a580*/  BRA `(.L_x_30797) ;  /* 0x0000000400a07947 */ /* 0x000fea0003800000 */
.L_x_30804:
        /* <DEDUP_REMOVED lines=10> */
.L_x_30811:
        /* <DEDUP_REMOVED lines=21> */
.L_x_30815:
[----:B------:R-:W-:Y:S05]  /*a780*/  BSYNC B1 ;  /* 0x0000000000017941 */ /* 0x000fea0003800000 */
.L_x_30814:
[----:B------:R-:W-:Y:S01]  /*a790*/  IMAD.SHL.U32 R2, R2, 0x100000, RZ ;  /* 0x0010000002027824 */ /* 0x000fe200078e00ff */
[----:B------:R-:W-:-:S04]  /*a7a0*/  LEA R3, R0, 0x3b800000, 0x17 ;  /* 0x3b80000000037811 */ /* 0x000fc800078eb8ff */
[----:B------:R-:W-:-:S07]  /*a7b0*/  LOP3.LUT R18, R3, R2, R18, 0xfe, !PT ;  /* 0x0000000203127212 */ /* 0x000fce00078efe12 */
.L_x_30813:
[----:B------:R-:W-:Y:S05]  /*a7c0*/  BSYNC B0 ;  /* 0x0000000000007941 */ /* 0x000fea0003800000 */
.L_x_30812:
[----:B------:R-:W0:Y:S01]  /*a7d0*/  F2I.FTZ.TRUNC.NTZ R18, R18 ;  /* 0x0000001200127305 */ /* 0x000e22000021f100 */
[----:B------:R-:W-:Y:S05]  /*a7e0*/  BRA `(.L_x_30797) ;  /* 0x0000000400087947 */ /* 0x000fea0003800000 */
.L_x_30810:
        /* <DEDUP_REMOVED lines=21> */
.L_x_30819:
[----:B------:R-:W-:Y:S05]  /*a940*/  BSYNC B1 ;  /* 0x0000000000017941 */ /* 0x000fea0003800000 */
.L_x_30818:
[----:B------:R-:W-:Y:S01]  /*a950*/  IMAD.SHL.U32 R2, R2, 0x200000, RZ ;  /* 0x0020000002027824 */ /* 0x000fe200078e00ff */
[----:B------:R-:W-:-:S04]  /*a960*/  LEA R3, R0, 0x37800000, 0x17 ;  /* 0x3780000000037811 */ /* 0x000fc800078eb8ff */
[----:B------:R-:W-:-:S07]  /*a970*/  LOP3.LUT R18, R3, R2, R18, 0xfe, !PT ;  /* 0x0000000203127212 */ /* 0x000fce00078efe12 */
.L_x_30817:
[----:B------:R-:W-:Y:S05]  /*a980*/  BSYNC B0 ;  /* 0x0000000000007941 */ /* 0x000fea0003800000 */
.L_x_30816:
[----:B------:R-:W0:Y:S01]  /*a990*/  F2I.FTZ.TRUNC.NTZ R18, R18 ;  /* 0x0000001200127305 */ /* 0x000e22000021f100 */
[----:B------:R-:W-:Y:S05]  /*a9a0*/  BRA `(.L_x_30797) ;  /* 0x0000000000987947 */ /* 0x000fea0003800000 */
.L_x_30809:
        /* <DEDUP_REMOVED lines=14> */
.L_x_30823:
[----:B------:R-:W-:Y:S05]  /*aa90*/  BSYNC B0 ;  /* 0x0000000000007941 */ /* 0x000fea0003800000 */
.L_x_30822:
[----:B------:R-:W0:Y:S01]  /*aaa0*/  F2I.FTZ.TRUNC.NTZ R18, R18 ;  /* 0x0000001200127305 */ /* 0x000e22000021f100 */
[----:B------:R-:W-:Y:S05]  /*aab0*/  BRA `(.L_x_30797) ;  /* 0x0000000000547947 */ /* 0x000fea0003800000 */
.L_x_30796:
        /* <DEDUP_REMOVED lines=17> */
.L_x_30824:
[----:B------:R-:W-:Y:S05]  /*abd0*/  BRA `(.L_x_30797) ;  /* 0x00000000000c7947 */ /* 0x000fea0003800000 */
.L_x_30821:
[----:B------:R0:W5:Y:S01]  /*abe0*/  LDG.E R18, desc[UR36][R2.64] ;  /* 0x0000002402127981 */ /* 0x000162000c1e1900 */
[----:B------:R-:W-:Y:S05]  /*abf0*/  BRA `(.L_x_30797) ;  /* 0x0000000000047947 */ /* 0x000fea0003800000 */
.L_x_30820:
[----:B------:R0:W5:Y:S02]  /*ac00*/  LDG.E R18, desc[UR36][R2.64] ;  /* 0x0000002402127981 */ /* 0x000164000c1e1900 */
.L_x_30797:
        /* <DEDUP_REMOVED lines=17> */
.L_x_30828:
[----:B------:R0:W5:Y:S01]  /*ad20*/  LDG.E.U8 R23, desc[UR36][R2.64] ;  /* 0x0000002402177981 */ /* 0x000162000c1e1100 */
[----:B------:R-:W-:Y:S05]  /*ad30*/  BRA `(.L_x_30830) ;  /* 0x0000000c00347947 */ /* 0x000fea0003800000 */
.L_x_30827:
        /* <DEDUP_REMOVED lines=8> */
.L_x_30832:
[----:B------:R0:W5:Y:S01]  /*adc0*/  LDG.E R23, desc[UR36][R2.64] ;  /* 0x0000002402177981 */ /* 0x000162000c1e1900 */
[----:B------:R-:W-:Y:S05]  /*add0*/  BRA `(.L_x_30830) ;  /* 0x0000000c000c7947 */ /* 0x000fea0003800000 */
.L_x_30831:
[----:B------:R0:W5:Y:S01]  /*ade0*/  LDG.E.S16 R23, desc[UR36][R2.64] ;  /* 0x0000002402177981 */ /* 0x000162000c1e1700 */
[----:B------:R-:W-:Y:S05]  /*adf0*/  BRA `(.L_x_30830) ;  /* 0x0000000c00047947 */ /* 0x000fea0003800000 */
.L_x_30826:
[----:B------:R-:W-:-:S13]  /*ae00*/  ISETP.GT.AND P0, PT, R0, 0x6, PT ;  /* 0x000000060000780c */ /* 0x000fda0003f04270 */
[----:B------:R-:W-:Y:S05]  /*ae10*/  @P0 BRA `(.L_x_30833) ;  /* 0x00000000002c0947 */ /* 0x000fea0003800000 */
[----:B------:R-:W-:-:S13]  /*ae20*/  ISETP.NE.AND P0, PT, R0, 0x5, PT ;  /* 0x000000050000780c */ /* 0x000fda0003f05270 */
[----:B------:R-:W-:Y:S05]  /*ae30*/  @!P0 BRA `(.L_x_30834) ;  /* 0x0000000000148947 */ /* 0x000fea0003800000 */
[----:B------:R-:W-:-:S13]  /*ae40*/  ISETP.NE.AND P0, PT, R0, 0x6, PT ;  /* 0x000000060000780c */ /* 0x000fda0003f05270 */
[----:B------:R-:W-:Y:S05]  /*ae50*/  @P0 BRA `(.L_x_30829) ;  /* 0x0000000800980947 */ /* 0x000fea0003800000 */
[----:B------:R-:W4:Y:S02]  /*ae60*/  LDG.E R2, desc[UR36][R2.64] ;  /* 0x0000002402027981 */ /* 0x000f24000c1e1900 */
[----:B----4-:R0:W1:Y:S01]  /*ae70*/  F2I.FTZ.TRUNC.NTZ R23, R2 ;  /* 0x0000000200177305 */ /* 0x010062000021f100 */
[----:B------:R-:W-:Y:S05]  /*ae80*/  BRA `(.L_x_30830) ;  /* 0x0000000800e07947 */ /* 0x000fea0003800000 */
.L_x_30834:
[----:B------:R-:W4:Y:S02]  /*ae90*/  LDG.E.U16 R2, desc[UR36][R2.64] ;  /* 0x0000002402027981 */ /* 0x000f24000c1e1500 */
[----:B----4-:R-:W-:-:S06]  /*aea0*/  HADD2.F32 R23, -RZ, R2.H0_H0 ;  /* 0x20000002ff177230 */ /* 0x010fcc0000004100 */
[----:B------:R-:W0:Y:S01]  /*aeb0*/  F2I.FTZ.TRUNC.NTZ R23, R23 ;  /* 0x0000001700177305 */ /* 0x000e22000021f100 */
[----:B------:R-:W-:Y:S05]  /*aec0*/  BRA `(.L_x_30830) ;  /* 0x0000000800d07947 */ /* 0x000fea0003800000 */
.L_x_30833:
[----:B------:R-:W-:-:S13]  /*aed0*/  ISETP.NE.AND P0, PT, R0, 0x7, PT ;  /* 0x000000070000780c */ /* 0x000fda0003f05270 */
[----:B------:R-:W-:Y:S05]  /*aee0*/  @!P0 BRA `(.L_x_30835) ;  /* 0x00000000002c8947 */ /* 0x000fea0003800000 */
[----:B------:R-:W-:-:S13]  /*aef0*/  ISETP.NE.AND P0, PT, R0, 0x8, PT ;  /* 0x000000080000780c */ /* 0x000fda0003f05270 */
[----:B------:R-:W-:Y:S05]  /*af00*/  @!P0 BRA `(.L_x_30836) ;  /* 0x0000000000148947 */ /* 0x000fea0003800000 */
[----:B------:R-:W-:-:S13]  /*af10*/  ISETP.NE.AND P0, PT, R0, 0x9, PT ;  /* 0x000000090000780c */ /* 0x000fda0003f05270 */
[----:B------:R-:W-:Y:S05]  /*af20*/  @P0 BRA `(.L_x_30829) ;  /* 0x0000000800640947 */ /* 0x000fea0003800000 */
[----:B------:R-:W4:Y:S02]  /*af30*/  LDG.E R2, desc[UR36][R2.64] ;  /* 0x0000002402027981 */ /* 0x000f24000c1e1900 */
[----:B----4-:R0:W1:Y:S01]  /*af40*/  F2I.FTZ.TRUNC.NTZ R23, R2 ;  /* 0x0000000200177305 */ /* 0x010062000021f100 */
[----:B------:R-:W-:Y:S05]  /*af50*/  BRA `(.L_x_30830) ;  /* 0x0000000800ac7947 */ /* 0x000fea0003800000 */
.L_x_30836:
[----:B------:R-:W4:Y:S02]  /*af60*/  LDG.E.U16 R2, desc[UR36][R2.64] ;  /* 0x0000002402027981 */ /* 0x000f24000c1e1500 */
[----:B----4-:R-:W-:-:S06]  /*af70*/  HADD2.F32 R23, -RZ, R2.H0_H0 ;  /* 0x20000002ff177230 */ /* 0x010fcc0000004100 */
[----:B------:R-:W0:Y:S01]  /*af80*/  F2I.FTZ.TRUNC.NTZ R23, R23 ;  /* 0x0000001700177305 */ /* 0x000e22000021f100 */
[----:B------:R-:W-:Y:S05]  /*af90*/  BRA `(.L_x_30830) ;  /* 0x00000008009c7947 */ /* 0x000fea0003800000 */
.L_x_30835:
[----:B------:R-:W4:Y:S02]  /*afa0*/  LDG.E.64 R2, desc[UR36][R2.64] ;  /* 0x0000002402027981 */ /* 0x000f24000c1e1b00 */
[----:B----4-:R0:W1:Y:S01]  /*afb0*/  F2I.F64.TRUNC R23, R2 ;  /* 0x0000000200177311 */ /* 0x010062000030d100 */
[----:B------:R-:W-:Y:S05]  /*afc0*/  BRA `(.L_x_30830) ;  /* 0x0000000800907947 */ /* 0x000fea0003800000 */
.L_x_30825:
        /* <DEDUP_REMOVED lines=10> */
[----:B------:R-:W-:Y:S01]  /*b070*/  SEL R23, RZ, 0x1, !P0 ;  /* 0x00000001ff177807 */ /* 0x000fe20004000000 */
[----:B------:R-:W-:Y:S08]  /*b080*/  BRA `(.L_x_30830) ;  /* 0x0000000800607947 */ /* 0x000ff00003800000 */
.L_x_30839:
[----:B------:R-:W4:Y:S02]  /*b090*/  LDG.E.64 R2, desc[UR36][R2.64] ;  /* 0x0000002402027981 */ /* 0x000f24000c1e1b00 */
[----:B----4-:R0:W1:Y:S01]  /*b0a0*/  F2I.F64.TRUNC R23, R2 ;  /* 0x0000000200177311 */ /* 0x010062000030d100 */
[----:B------:R-:W-:Y:S05]  /*b0b0*/  BRA `(.L_x_30830) ;  /* 0x0000000800547947 */ /* 0x000fea0003800000 */
.L_x_30838:
        /* <DEDUP_REMOVED lines=27> */
.L_x_30841:
        /* <DEDUP_REMOVED lines=14> */
.L_x_30840:
[----:B------:R-:W4:Y:S02]  /*b350*/  LDG.E.U16 R23, desc[UR36][R2.64] ;  /* 0x0000002402177981 */ /* 0x000f24000c1e1500 */
[----:B----4-:R-:W-:-:S06]  /*b360*/  IMAD.U32 R23, R23, 0x10000, RZ ;  /* 0x0001000017177824 */ /* 0x010fcc00078e00ff */
[----:B------:R-:W0:Y:S01]  /*b370*/  F2I.FTZ.TRUNC.NTZ R23, R23 ;  /* 0x0000001700177305 */ /* 0x000e22000021f100 */
[----:B------:R-:W-:Y:S05]  /*b380*/  BRA `(.L_x_30830) ;  /* 0x0000000400a07947 */ /* 0x000fea0003800000 */
.L_x_30837:
        /* <DEDUP_REMOVED lines=10> */
.L_x_30844:
        /* <DEDUP_REMOVED lines=21> */
.L_x_30848:
[----:B------:R-:W-:Y:S05]  /*b580*/  BSYNC B1 ;  /* 0x0000000000017941 */ /* 0x000fea0003800000 */
.L_x_30847:
[----:B------:R-:W-:Y:S01]  /*b590*/  IMAD.SHL.U32 R2, R2, 0x100000, RZ ;  /* 0x0010000002027824 */ /* 0x000fe200078e00ff */
[----:B------:R-:W-:-:S04]  /*b5a0*/  LEA R0, R0, 0x3b800000, 0x17 ;  /* 0x3b80000000007811 */ /* 0x000fc800078eb8ff */
[----:B------:R-:W-:-:S07]  /*b5b0*/  LOP3.LUT R23, R0, R2, R23, 0xfe, !PT ;  /* 0x0000000200177212 */ /* 0x000fce00078efe17 */
.L_x_30846:
[----:B------:R-:W-:Y:S05]  /*b5c0*/  BSYNC B0 ;  /* 0x0000000000007941 */ /* 0x000fea0003800000 */
.L_x_30845:
[----:B------:R-:W4:Y:S01]  /*b5d0*/  F2I.FTZ.TRUNC.NTZ R23, R23 ;  /* 0x0000001700177305 */ /* 0x000f22000021f100 */
[----:B------:R-:W-:Y:S05]  /*b5e0*/  BRA `(.L_x_30830) ;  /* 0x0000000400087947 */ /* 0x000fea0003800000 */
.L_x_30843:
        /* <DEDUP_REMOVED lines=21> */
.L_x_30852:
[----:B------:R-:W-:Y:S05]  /*b740*/  BSYNC B1 ;  /* 0x0000000000017941 */ /* 0x000fea0003800000 */
.L_x_30851:
[----:B------:R-:W-:Y:S01]  /*b750*/  IMAD.SHL.U32 R2, R2, 0x200000, RZ ;  /* 0x0020000002027824 */ /* 0x000fe200078e00ff */
[----:B------:R-:W-:-:S04]  /*b760*/  LEA R0, R0, 0x37800000, 0x17 ;  /* 0x3780000000007811 */ /* 0x000fc800078eb8ff */
[----:B------:R-:W-:-:S07]  /*b770*/  LOP3.LUT R23, R0, R2, R23, 0xfe, !PT ;  /* 0x0000000200177212 */ /* 0x000fce00078efe17 */
.L_x_30850:
[----:B------:R-:W-:Y:S05]  /*b780*/  BSYNC B0 ;  /* 0x0000000000007941 */ /* 0x000fea0003800000 */
.L_x_30849:
[----:B------:R-:W0:Y:S01]  /*b790*/  F2I.FTZ.TRUNC.NTZ R23, R23 ;  /* 0x0000001700177305 */ /* 0x000e22000021f100 */
[----:B------:R-:W-:Y:S05]  /*b7a0*/  BRA `(.L_x_30830) ;  /* 0x0000000000987947 */ /* 0x000fea0003800000 */
.L_x_30842:
        /* <DEDUP_REMOVED lines=14> */
.L_x_30856:
[----:B------:R-:W-:Y:S05]  /*b890*/  BSYNC B0 ;  /* 0x0000000000007941 */ /* 0x000fea0003800000 */
.L_x_30855:
[----:B------:R-:W0:Y:S01]  /*b8a0*/  F2I.FTZ.TRUNC.NTZ R23, R23 ;  /* 0x0000001700177305 */ /* 0x000e22000021f100 */
[----:B------:R-:W-:Y:S05]  /*b8b0*/  BRA `(.L_x_30830) ;  /* 0x0000000000547947 */ /* 0x000fea0003800000 */
.L_x_30829:
        /* <DEDUP_REMOVED lines=16> */
[----:B0-23-5:R-:W-:Y:S05]  /*b9c0*/  CALL.ABS.NOINC R2 ;  /* 0x0000000002007343 */ /* 0x02dfea0003c00000 */
.L_x_30857:
[----:B------:R-:W-:Y:S05]  /*b9d0*/  BRA `(.L_x_30830) ;  /* 0x00000000000c7947 */ /* 0x000fea0003800000 */
.L_x_30854:
[----:B------:R0:W5:Y:S01]  /*b9e0*/  LDG.E R23, desc[UR36][R2.64] ;  /* 0x0000002402177981 */ /* 0x000162000c1e1900 */
[----:B------:R-:W-:Y:S05]  /*b9f0*/  BRA `(.L_x_30830) ;  /* 0x0000000000047947 */ /* 0x000fea0003800000 */
.L_x_30853:
[----:B------:R0:W5:Y:S02]  /*ba00*/  LDG.E R23, desc[UR36][R2.64] ;  /* 0x0000002402177981 */ /* 0x000164000c1e1900 */
.L_x_30830:
[-C--:B01--45:R-:W-:Y:S01]  /*ba10*/  IABS R0, R23.reuse ;  /* 0x0000001700007213 */ /* 0x0b3fe20000000000 */
[----:B------:R-:W-:Y:S01]  /*ba20*/  BSSY B0, `(.L_x_30858) ;  /* 0x0000029000007945 */ /* 0x000fe20003800000 */
[----:B--23--:R-:W-:Y:S02]  /*ba30*/  IABS R6, R18 ;  /* 0x0000001200067213 */ /* 0x00cfe40000000000 */
        /* <DEDUP_REMOVED lines=39> */
.L_x_30859:
[----:B------:R-:W-:Y:S05]  /*bcb0*/  BSYNC B0 ;  /* 0x0000000000007941 */ /* 0x000fea0003800000 */
.L_x_30858:
        /* <DEDUP_REMOVED lines=11> */
.L_x_30863:
[----:B------:R4:W-:Y:S01]  /*bd70*/  STG.E.U8 desc[UR36][R16.64], R9 ;  /* 0x0000000910007986 */ /* 0x0009e2000c101124 */
[----:B------:R-:W-:Y:S05]  /*bd80*/  BRA `(.L_x_30865) ;  /* 0x0000000c00587947 */ /* 0x000fea0003800000 */
.L_x_30862:
        /* <DEDUP_REMOVED lines=10> */
.L_x_30867:
[----:B------:R2:W-:Y:S01]  /*be30*/  STG.E desc[UR36][R16.64], R9 ;  /* 0x0000000910007986 */ /* 0x0005e2000c101924 */
[----:B------:R-:W-:Y:S05]  /*be40*/  BRA `(.L_x_30865) ;  /* 0x0000000c00287947 */ /* 0x000fea0003800000 */
.L_x_30866:
[----:B------:R0:W-:Y:S01]  /*be50*/  STG.E.U16 desc[UR36][R16.64], R9 ;  /* 0x0000000910007986 */ /* 0x0001e2000c101524 */
[----:B------:R-:W-:Y:S05]  /*be60*/  BRA `(.L_x_30865) ;  /* 0x0000000c00207947 */ /* 0x000fea0003800000 */
.L_x_30861:
        /* <DEDUP_REMOVED lines=9> */
.L_x_30869:
[----:B------:R-:W-:-:S04]  /*bf00*/  I2FP.F32.S32 R0, R9 ;  /* 0x0000000900007245 */ /* 0x000fc80000201400 */
[----:B------:R-:W-:-:S05]  /*bf10*/  F2FP.F16.F32.PACK_AB R0, RZ, R0 ;  /* 0x00000000ff00723e */ /* 0x000fca00000000ff */
[----:B------:R0:W-:Y:S01]  /*bf20*/  STG.E.U16 desc[UR36][R16.64], R0 ;  /* 0x0000000010007986 */ /* 0x0001e2000c101524 */
[----:B------:R-:W-:Y:S05]  /*bf30*/  BRA `(.L_x_30865) ;  /* 0x0000000800ec7947 */ /* 0x000fea0003800000 */
.L_x_30868:
        /* <DEDUP_REMOVED lines=10> */
.L_x_30871:
[----:B------:R-:W-:-:S04]  /*bfe0*/  I2FP.F32.S32 R9, R9 ;  /* 0x0000000900097245 */ /* 0x000fc80000201400 */
[----:B------:R-:W-:-:S04]  /*bff0*/  F2FP.F16.F32.PACK_AB R3, RZ, R9 ;  /* 0x00000009ff03723e */ /* 0x000fc800000000ff */
[----:B------:R-:W-:-:S05]  /*c000*/  PRMT R3, R3, 0x5410, RZ ;  /* 0x0000541003037816 */ /* 0x000fca00000000ff */
[----:B------:R0:W-:Y:S01]  /*c010*/  STG.E desc[UR36][R16.64], R3 ;  /* 0x0000000310007986 */ /* 0x0001e2000c101924 */
[----:B------:R-:W-:Y:S05]  /*c020*/  BRA `(.L_x_30865) ;  /* 0x0000000800b07947 */ /* 0x000fea0003800000 */
.L_x_30870:
[----:B------:R-:W0:Y:S02]  /*c030*/  I2F.F64 R2, R9 ;  /* 0x0000000900027312 */ /* 0x000e240000201c00 */
[----:B0-----:R0:W-:Y:S01]  /*c040*/  STG.E.64 desc[UR36][R16.64], R2 ;  /* 0x0000000210007986 */ /* 0x0011e2000c101b24 */
[----:B------:R-:W-:Y:S05]  /*c050*/  BRA `(.L_x_30865) ;  /* 0x0000000800a47947 */ /* 0x000fea0003800000 */
.L_x_30860:
        /* <DEDUP_REMOVED lines=12> */
.L_x_30874:
[----:B------:R-:W0:Y:S01]  /*c120*/  I2F.F64 R4, R9 ;  /* 0x0000000900047312 */ /* 0x000e220000201c00 */
[----:B------:R-:W-:-:S05]  /*c130*/  CS2R R6, SRZ ;  /* 0x0000000000067805 */ /* 0x000fca000001ff00 */
[----:B0-----:R0:W-:Y:S01]  /*c140*/  STG.E.128 desc[UR36][R16.64], R4 ;  /* 0x0000000410007986 */ /* 0x0011e2000c101d24 */
[----:B------:R-:W-:Y:S05]  /*c150*/  BRA `(.L_x_30865) ;  /* 0x0000000800647947 */ /* 0x000fea0003800000 */
.L_x_30873:
        /* <DEDUP_REMOVED lines=21> */
.L_x_30878:
[----:B------:R-:W-:Y:S05]  /*c2b0*/  BSYNC B0 ;  /* 0x0000000000007941 */ /* 0x000fea0003800000 */
.L_x_30877:
[----:B------:R-:W-:-:S05]  /*c2c0*/  LOP3.LUT R3, R0, R3, RZ, 0xfc, !PT ;  /* 0x0000000300037212 */ /* 0x000fca00078efcff */
[----:B------:R0:W-:Y:S01]  /*c2d0*/  STG.E.U8 desc[UR36][R16.64], R3 ;  /* 0x0000000310007986 */ /* 0x0001e2000c101124 */
[----:B------:R-:W-:Y:S05]  /*c2e0*/  BRA `(.L_x_30865) ;  /* 0x0000000800007947 */ /* 0x000fea0003800000 */
.L_x_30876:
        /* <DEDUP_REMOVED lines=13> */
.L_x_30880:
[----:B------:R-:W-:Y:S01]  /*c3c0*/  IMAD.MOV.U32 R0, RZ, RZ, 0x7f ;  /* 0x0000007fff007424 */ /* 0x000fe200078e00ff */
[----:B------:R-:W-:-:S04]  /*c3d0*/  ISETP.GT.U32.AND P0, PT, R2, 0x7f800000, PT ;  /* 0x7f8000000200780c */ /* 0x000fc80003f04070 */
[----:B------:R-:W-:-:S09]  /*c3e0*/  SEL R0, R0, 0x7c, P0 ;  /* 0x0000007c00007807 */ /* 0x000fd20000000000 */
.L_x_30881:
[----:B------:R-:W-:Y:S05]  /*c3f0*/  BSYNC B0 ;  /* 0x0000000000007941 */ /* 0x000fea0003800000 */
.L_x_30879:
[----:B------:R-:W-:-:S04]  /*c400*/  LOP3.LUT R2, R9, 0x80000000, RZ, 0xc0, !PT ;  /* 0x8000000009027812 */ /* 0x000fc800078ec0ff */
[----:B------:R-:W-:-:S04]  /*c410*/  SHF.R.U32.HI R3, RZ, 0x18, R2 ;  /* 0x00000018ff037819 */ /* 0x000fc80000011602 */
[----:B------:R-:W-:-:S05]  /*c420*/  LOP3.LUT R3, R0, R3, RZ, 0xfc, !PT ;  /* 0x0000000300037212 */ /* 0x000fca00078efcff */
[----:B------:R0:W-:Y:S01]  /*c430*/  STG.E.U8 desc[UR36][R16.64], R3 ;  /* 0x0000000310007986 */ /* 0x0001e2000c101124 */
[----:B------:R-:W-:Y:S05]  /*c440*/  BRA `(.L_x_30865) ;  /* 0x0000000400a87947 */ /* 0x000fea0003800000 */
.L_x_30875:
[----:B------:R-:W-:-:S04]  /*c450*/  I2FP.F32.S32 R0, R9 ;  /* 0x0000000900007245 */ /* 0x000fc80000201400 */
[----:B------:R-:W-:-:S05]  /*c460*/  F2FP.BF16.F32.PACK_AB R0, RZ, R0 ;  /* 0x00000000ff00723e */ /* 0x000fca00000010ff */
[----:B------:R0:W-:Y:S01]  /*c470*/  STG.E.U16 desc[UR36][R16.64], R0 ;  /* 0x0000000010007986 */ /* 0x0001e2000c101524 */
[----:B------:R-:W-:Y:S05]  /*c480*/  BRA `(.L_x_30865) ;  /* 0x0000000400987947 */ /* 0x000fea0003800000 */
.L_x_30872:
        /* <DEDUP_REMOVED lines=10> */
.L_x_30884:
        /* <DEDUP_REMOVED lines=17> */
.L_x_30887:
[----:B------:R-:W-:-:S04]  /*c640*/  LOP3.LUT R2, R9, 0x80000000, RZ, 0xc0, !PT ;  /* 0x8000000009027812 */ /* 0x000fc800078ec0ff */
[----:B------:R-:W-:-:S04]  /*c650*/  SHF.R.U32.HI R3, RZ, 0x18, R2 ;  /* 0x00000018ff037819 */ /* 0x000fc80000011602 */
[----:B------:R-:W-:-:S04]  /*c660*/  LOP3.LUT R0, R0, R3, RZ, 0xfc, !PT ;  /* 0x0000000300007212 */ /* 0x000fc800078efcff */
[----:B------:R-:W-:-:S07]  /*c670*/  PRMT R8, R0, 0x7610, R8 ;  /* 0x0000761000087816 */ /* 0x000fce0000000008 */
.L_x_30886:
[----:B------:R-:W-:Y:S05]  /*c680*/  BSYNC B0 ;  /* 0x0000000000007941 */ /* 0x000fea0003800000 */
.L_x_30885:
[----:B------:R0:W-:Y:S01]  /*c690*/  STG.E.U8 desc[UR36][R16.64], R8 ;  /* 0x0000000810007986 */ /* 0x0001e2000c101124 */
[----:B------:R-:W-:Y:S05]  /*c6a0*/  BRA `(.L_x_30865) ;  /* 0x0000000400107947 */ /* 0x000fea0003800000 */
.L_x_30883:
        /* <DEDUP_REMOVED lines=17> */
.L_x_30890:
[----:B------:R-:W-:-:S04]  /*c7c0*/  LOP3.LUT R2, R9, 0x80000000, RZ, 0xc0, !PT ;  /* 0x8000000009027812 */ /* 0x000fc800078ec0ff */
[----:B------:R-:W-:-:S04]  /*c7d0*/  SHF.R.U32.HI R3, RZ, 0x18, R2 ;  /* 0x00000018ff037819 */ /* 0x000fc80000011602 */
[----:B------:R-:W-:-:S04]  /*c7e0*/  LOP3.LUT R0, R0, R3, RZ, 0xfc, !PT ;  /* 0x0000000300007212 */ /* 0x000fc800078efcff */
[----:B------:R-:W-:-:S07]  /*c7f0*/  PRMT R8, R0, 0x7610, R8 ;  /* 0x0000761000087816 */ /* 0x000fce0000000008 */
.L_x_30889:
[----:B------:R-:W-:Y:S05]  /*c800*/  BSYNC B0 ;  /* 0x0000000000007941 */ /* 0x000fea0003800000 */
.L_x_30888:
[----:B------:R0:W-:Y:S01]  /*c810*/  STG.E.U8 desc[UR36][R16.64], R8 ;  /* 0x0000000810007986 */ /* 0x0001e2000c101124 */
[----:B------:R-:W-:Y:S05]  /*c820*/  BRA `(.L_x_30865) ;  /* 0x0000000000b07947 */ /* 0x000fea0003800000 */
.L_x_30882:
        /* <DEDUP_REMOVED lines=22> */
.L_x_30864:
        /* <DEDUP_REMOVED lines=16> */
.L_x_30893:
[----:B------:R-:W-:Y:S05]  /*ca90*/  BRA `(.L_x_30865) ;  /* 0x0000000000147947 */ /* 0x000fea0003800000 */
.L_x_30892:
[--C-:B------:R-:W-:Y:S01]  /*caa0*/  SHF.R.S32.HI R3, RZ, 0x1f, R9.reuse ;  /* 0x0000001fff037819 */ /* 0x100fe20000011409 */
[----:B------:R-:W-:-:S05]  /*cab0*/  IMAD.MOV.U32 R2, RZ, RZ, R9 ;  /* 0x000000ffff027224 */ /* 0x000fca00078e0009 */
[----:B------:R0:W-:Y:S01]  /*cac0*/  STG.E.64 desc[UR36][R16.64], R2 ;  /* 0x0000000210007986 */ /* 0x0001e2000c101b24 */
[----:B------:R-:W-:Y:S05]  /*cad0*/  BRA `(.L_x_30865) ;  /* 0x0000000000047947 */ /* 0x000fea0003800000 */
.L_x_30891:
[----:B------:R0:W-:Y:S02]  /*cae0*/  STG.E desc[UR36][R16.64], R9 ;  /* 0x0000000910007986 */ /* 0x0001e4000c101924 */
.L_x_30865:
[----:B------:R-:W-:-:S07]  /*caf0*/  VIADD R19, R19, 0x80 ;  /* 0x0000008013137836 */ /* 0x000fce0000000000 */
.L_x_30790:
[----:B------:R-:W-:Y:S05]  /*cb00*/  BSYNC B6 ;  /* 0x0000000000067941 */ /* 0x000fea0003800000 */
.L_x_30789:
        /* <DEDUP_REMOVED lines=357> */
.L_x_30894:
        /* <DEDUP_REMOVED lines=20> */
.L_x_30898:
[----:B------:R0:W5:Y:S01]  /*e2a0*/  LDG.E.U8 R19, desc[UR36][R2.64] ;  /* 0x0000002402137981 */ /* 0x000162000c1e1100 */
[----:B------:R-:W-:Y:S05]  /*e2b0*/  BRA `(.L_x_30900) ;  /* 0x0000000c00347947 */ /* 0x000fea0003800000 */
.L_x_30897:
        /* <DEDUP_REMOVED lines=8> */
.L_x_30902:
[----:B------:R0:W5:Y:S01]  /*e340*/  LDG.E R19, desc[UR36][R2.64] ;  /* 0x0000002402137981 */ /* 0x000162000c1e1900 */
[----:B------:R-:W-:Y:S05]  /*e350*/  BRA `(.L_x_30900) ;  /* 0x0000000c000c7947 */ /* 0x000fea0003800000 */
.L_x_30901:
[----:B------:R0:W5:Y:S01]  /*e360*/  LDG.E.S16 R19, desc[UR36][R2.64] ;  /* 0x0000002402137981 */ /* 0x000162000c1e1700 */
[----:B------:R-:W-:Y:S05]  /*e370*/  BRA `(.L_x_30900) ;  /* 0x0000000c00047947 */ /* 0x000fea0003800000 */
.L_x_30896:
        /* <DEDUP_REMOVED lines=9> */
.L_x_30904:
[----:B------:R-:W2:Y:S02]  /*e410*/  LDG.E.U16 R2, desc[UR36][R2.64] ;  /* 0x0000002402027981 */ /* 0x000ea4000c1e1500 */
[----:B--2---:R-:W-:-:S06]  /*e420*/  HADD2.F32 R19, -RZ, R2.H0_H0 ;  /* 0x20000002ff137230 */ /* 0x004fcc0000004100 */
[----:B------:R-:W0:Y:S01]  /*e430*/  F2I.FTZ.TRUNC.NTZ R19, R19 ;  /* 0x0000001300137305 */ /* 0x000e22000021f100 */
[----:B------:R-:W-:Y:S05]  /*e440*/  BRA `(.L_x_30900) ;  /* 0x0000000800d07947 */ /* 0x000fea0003800000 */
.L_x_30903:
        /* <DEDUP_REMOVED lines=9> */
.L_x_30906:
[----:B------:R-:W2:Y:S02]  /*e4e0*/  LDG.E.U16 R2, desc[UR36][R2.64] ;  /* 0x0000002402027981 */ /* 0x000ea4000c1e1500 */
[----:B--2---:R-:W-:-:S06]  /*e4f0*/  HADD2.F32 R19, -RZ, R2.H0_H0 ;  /* 0x20000002ff137230 */ /* 0x004fcc0000004100 */
[----:B------:R-:W0:Y:S01]  /*e500*/  F2I.FTZ.TRUNC.NTZ R19, R19 ;  /* 0x0000001300137305 */ /* 0x000e22000021f100 */
[----:B------:R-:W-:Y:S05]  /*e510*/  BRA `(.L_x_30900) ;  /* 0x00000008009c7947 */ /* 0x000fea0003800000 */
.L_x_30905:
[----:B------:R-:W2:Y:S02]  /*e520*/  LDG.E.64 R2, desc[UR36][R2.64] ;  /* 0x0000002402027981 */ /* 0x000ea4000c1e1b00 */
[----:B--2---:R0:W1:Y:S01]  /*e530*/  F2I.F64.TRUNC R19, R2 ;  /* 0x0000000200137311 */ /* 0x004062000030d100 */
[----:B------:R-:W-:Y:S05]  /*e540*/  BRA `(.L_x_30900) ;  /* 0x0000000800907947 */ /* 0x000fea0003800000 */
.L_x_30895:
        /* <DEDUP_REMOVED lines=12> */
.L_x_30909:
[----:B------:R-:W2:Y:S02]  /*e610*/  LDG.E.64 R2, desc[UR36][R2.64] ;  /* 0x0000002402027981 */ /* 0x000ea4000c1e1b00 */
[----:B--2---:R0:W1:Y:S01]  /*e620*/  F2I.F64.TRUNC R19, R2 ;  /* 0x0000000200137311 */ /* 0x004062000030d100 */
[----:B------:R-:W-:Y:S05]  /*e630*/  BRA `(.L_x_30900) ;  /* 0x0000000800547947 */ /* 0x000fea0003800000 */
.L_x_30908:
        /* <DEDUP_REMOVED lines=27> */
.L_x_30911:
        /* <DEDUP_REMOVED lines=14> */
.L_x_30910:
[----:B------:R-:W2:Y:S02]  /*e8d0*/  LDG.E.U16 R19, desc[UR36][R2.64] ;  /* 0x0000002402137981 */ /* 0x000ea4000c1e1500 */
[----:B--2---:R-:W-:-:S06]  /*e8e0*/  IMAD.U32 R19, R19, 0x10000, RZ ;  /* 0x0001000013137824 */ /* 0x004fcc00078e00ff */
[----:B------:R-:W4:Y:S01]  /*e8f0*/  F2I.FTZ.TRUNC.NTZ R19, R19 ;  /* 0x0000001300137305 */ /* 0x000f22000021f100 */
[----:B------:R-:W-:Y:S05]  /*e900*/  BRA `(.L_x_30900) ;  /* 0x0000000400a07947 */ /* 0x000fea0003800000 */
.L_x_30907:
        /* <DEDUP_REMOVED lines=10> */
.L_x_30914:
        /* <DEDUP_REMOVED lines=21> */
.L_x_30918:
[----:B------:R-:W-:Y:S05]  /*eb00*/  BSYNC B1 ;  /* 0x0000000000017941 */ /* 0x000fea0003800000 */
.L_x_30917:
[----:B------:R-:W-:Y:S01]  /*eb10*/  IMAD.SHL.U32 R2, R2, 0x100000, RZ ;  /* 0x0010000002027824 */ /* 0x000fe200078e00ff */
[----:B------:R-:W-:-:S04]  /*eb20*/  LEA R0, R0, 0x3b800000, 0x17 ;  /* 0x3b80000000007811 */ /* 0x000fc800078eb8ff */
[----:B------:R-:W-:-:S07]  /*eb30*/  LOP3.LUT R19, R0, R2, R19, 0xfe, !PT ;  /* 0x0000000200137212 */ /* 0x000fce00078efe13 */
.L_x_30916:
[----:B------:R-:W-:Y:S05]  /*eb40*/  BSYNC B0 ;  /* 0x0000000000007941 */ /* 0x000fea0003800000 */
.L_x_30915:
[----:B------:R-:W0:Y:S01]  /*eb50*/  F2I.FTZ.TRUNC.NTZ R19, R19 ;  /* 0x0000001300137305 */ /* 0x000e22000021f100 */
[----:B------:R-:W-:Y:S05]  /*eb60*/  BRA `(.L_x_30900) ;  /* 0x0000000400087947 */ /* 0x000fea0003800000 */
.L_x_30913:
        /* <DEDUP_REMOVED lines=21> */
.L_x_30922:
[----:B------:R-:W-:Y:S05]  /*ecc0*/  BSYNC B1 ;  /* 0x0000000000017941 */ /* 0x000fea0003800000 */
.L_x_30921:
[----:B------:R-:W-:Y:S01]  /*ecd0*/  IMAD.SHL.U32 R2, R2, 0x200000, RZ ;  /* 0x0020000002027824 */ /* 0x000fe200078e00ff */
[----:B------:R-:W-:-:S04]  /*ece0*/  LEA R0, R0, 0x37800000, 0x17 ;  /* 0x3780000000007811 */ /* 0x000fc800078eb8ff */
[----:B------:R-:W-:-:S07]  /*ecf0*/  LOP3.LUT R19, R0, R2, R19, 0xfe, !PT ;  /* 0x0000000200137212 */ /* 0x000fce00078efe13 */
.L_x_30920:
[----:B------:R-:W-:Y:S05]  /*ed00*/  BSYNC B0 ;  /* 0x0000000000007941 */ /* 0x000fea0003800000 */
.L_x_30919:
[----:B------:R-:W0:Y:S01]  /*ed10*/  F2I.FTZ.TRUNC.NTZ R19, R19 ;  /* 0x0000001300137305 */ /* 0x000e22000021f100 */
[----:B------:R-:W-:Y:S05]  /*ed20*/  BRA `(.L_x_30900) ;  /* 0x0000000000987947 */ /* 0x000fea0003800000 */
.L_x_30912:
        /* <DEDUP_REMOVED lines=14> */
.L_x_30926:
[----:B------:R-:W-:Y:S05]  /*ee10*/  BSYNC B0 ;  /* 0x0000000000007941 */ /* 0x000fea0003800000 */
.L_x_30925:
[----:B------:R-:W0:Y:S01]  /*ee20*/  F2I.FTZ.TRUNC.NTZ R19, R19 ;  /* 0x0000001300137305 */ /* 0x000e22000021f100 */
[----:B------:R-:W-:Y:S05]  /*ee30*/  BRA `(.L_x_30900) ;  /* 0x0000000000547947 */ /* 0x000fea0003800000 */
.L_x_30899:
        /* <DEDUP_REMOVED lines=17> */
.L_x_30927:
[----:B------:R-:W-:Y:S05]  /*ef50*/  BRA `(.L_x_30900) ;  /* 0x00000000000c7947 */ /* 0x000fea0003800000 */
.L_x_30924:
[----:B------:R0:W5:Y:S01]  /*ef60*/  LDG.E R19, desc[UR36][R2.64] ;  /* 0x0000002402137981 */ /* 0x000162000c1e1900 */
[----:B------:R-:W-:Y:S05]  /*ef70*/  BRA `(.L_x_30900) ;  /* 0x0000000000047947 */ /* 0x000fea0003800000 */
.L_x_30923:
[----:B------:R0:W5:Y:S02]  /*ef80*/  LDG.E R19, desc[UR36][R2.64] ;  /* 0x0000002402137981 */ /* 0x000164000c1e1900 */
.L_x_30900:
[----:B--2---:R-:W2:Y:S01]  /*ef90*/  LDC.U8 R4, c[0x0][0x493] ;  /* 0x000124c0ff047b82 */ /* 0x004ea20000000000 */
[----:B------:R-:W-:Y:S02]  /*efa0*/  ULDC.64 UR4, c[0x0][0x488] ;  /* 0x0001220000047ab9 */ /* 0x000fe40000000a00 */
[----:B0-----:R-:W-:-:S05]  /*efb0*/  IADD3 R2, P0, R18, UR4, RZ ;  /* 0x0000000412027c10 */ /* 0x001fca000ff1e0ff */
[----:B------:R-:W-:Y:S01]  /*efc0*/  IMAD.X R3, RZ, RZ, UR5, P0 ;  /* 0x00000005ff037e24 */ /* 0x000fe200080e06ff */
[----:B--2---:R-:W-:-:S04]  /*efd0*/  PRMT R0, R4, 0x9910, RZ ;  /* 0x0000991004007816 */ /* 0x004fc800000000ff */
        /* <DEDUP_REMOVED lines=12> */
.L_x_30931:
[----:B------:R0:W5:Y:S01]  /*f0a0*/  LDG.E.U8 R18, desc[UR36][R2.64] ;  /* 0x0000002402127981 */ /* 0x000162000c1e1100 */
[----:B------:R-:W-:Y:S05]  /*f0b0*/  BRA `(.L_x_30933) ;  /* 0x0000000c00347947 */ /* 0x000fea0003800000 */
.L_x_30930:
        /* <DEDUP_REMOVED lines=8> */
.L_x_30935:
[----:B------:R0:W5:Y:S01]  /*f140*/  LDG.E R18, desc[UR36][R2.64] ;  /* 0x0000002402127981 */ /* 0x000162000c1e1900 */
[----:B------:R-:W-:Y:S05]  /*f150*/  BRA `(.L_x_30933) ;  /* 0x0000000c000c7947 */ /* 0x000fea0003800000 */
.L_x_30934:
[----:B------:R0:W5:Y:S01]  /*f160*/  LDG.E.S16 R18, desc[UR36][R2.64] ;  /* 0x0000002402127981 */ /* 0x000162000c1e1700 */
[----:B------:R-:W-:Y:S05]  /*f170*/  BRA `(.L_x_30933) ;  /* 0x0000000c00047947 */ /* 0x000fea0003800000 */
.L_x_30929:
        /* <DEDUP_REMOVED lines=9> */
.L_x_30937:
[----:B------:R-:W2:Y:S02]  /*f210*/  LDG.E.U16 R2, desc[UR36][R2.64] ;  /* 0x0000002402027981 */ /* 0x000ea4000c1e1500 */
[----:B--2---:R-:W-:-:S06]  /*f220*/  HADD2.F32 R18, -RZ, R2.H0_H0 ;  /* 0x20000002ff127230 */ /* 0x004fcc0000004100 */
[----:B------:R-:W0:Y:S01]  /*f230*/  F2I.FTZ.TRUNC.NTZ R18, R18 ;  /* 0x0000001200127305 */ /* 0x000e22000021f100 */
[----:B------:R-:W-:Y:S05]  /*f240*/  BRA `(.L_x_30933) ;  /* 0x0000000800d07947 */ /* 0x000fea0003800000 */
.L_x_30936:
        /* <DEDUP_REMOVED lines=9> */
.L_x_30939:
[----:B------:R-:W2:Y:S02]  /*f2e0*/  LDG.E.U16 R2, desc[UR36][R2.64] ;  /* 0x0000002402027981 */ /* 0x000ea4000c1e1500 */
[----:B--2---:R-:W-:-:S06]  /*f2f0*/  HADD2.F32 R18, -RZ, R2.H0_H0 ;  /* 0x20000002ff127230 */ /* 0x004fcc0000004100 */
[----:B------:R-:W0:Y:S01]  /*f300*/  F2I.FTZ.TRUNC.NTZ R18, R18 ;  /* 0x0000001200127305 */ /* 0x000e22000021f100 */
[----:B------:R-:W-:Y:S05]  /*f310*/  BRA `(.L_x_30933) ;  /* 0x00000008009c7947 */ /* 0x000fea0003800000 */
.L_x_30938:
[----:B------:R-:W2:Y:S02]  /*f320*/  LDG.E.64 R2, desc[UR36][R2.64] ;  /* 0x0000002402027981 */ /* 0x000ea4000c1e1b00 */
[----:B--2---:R0:W2:Y:S01]  /*f330*/  F2I.F64.TRUNC R18, R2 ;  /* 0x0000000200127311 */ /* 0x0040a2000030d100 */
[----:B------:R-:W-:Y:S05]  /*f340*/  BRA `(.L_x_30933) ;  /* 0x0000000800907947 */ /* 0x000fea0003800000 */
.L_x_30928:
        /* <DEDUP_REMOVED lines=12> */
.L_x_30942:
[----:B------:R-:W2:Y:S02]  /*f410*/  LDG.E.64 R2, desc[UR36][R2.64] ;  /* 0x0000002402027981 */ /* 0x000ea4000c1e1b00 */
[----:B--2---:R0:W2:Y:S01]  /*f420*/  F2I.F64.TRUNC R18, R2 ;  /* 0x0000000200127311 */ /* 0x0040a2000030d100 */
[----:B------:R-:W-:Y:S05]  /*f430*/  BRA `(.L_x_30933) ;  /* 0x0000000800547947 */ /* 0x000fea0003800000 */
.L_x_30941:
        /* <DEDUP_REMOVED lines=25> */
[----:B------:R0:W2:Y:S01]  /*f5d0*/  F2I.FTZ.TRUNC.NTZ R18, R5 ;  /* 0x0000000500127305 */ /* 0x0000a2000021f100 */
[----:B------:R-:W-:Y:S05]  /*f5e0*/  BRA `(.L_x_30933) ;  /* 0x0000000400e87947 */ /* 0x000fea0003800000 */
.L_x_30944:
        /* <DEDUP_REMOVED lines=12> */
[----:B------:R0:W2:Y:S01]  /*f6b0*/  F2I.FTZ.TRUNC.NTZ R18, R4 ;  /* 0x0000000400127305 */ /* 0x0000a2000021f100 */
[----:B------:R-:W-:Y:S05]  /*f6c0*/  BRA `(.L_x_30933) ;  /* 0x0000000400b07947 */ /* 0x000fea0003800000 */
.L_x_30943:
[----:B------:R-:W2:Y:S02]  /*f6d0*/  LDG.E.U16 R18, desc[UR36][R2.64] ;  /* 0x0000002402127981 */ /* 0x000ea4000c1e1500 */
[----:B--2---:R-:W-:-:S06]  /*f6e0*/  IMAD.U32 R18, R18, 0x10000, RZ ;  /* 0x0001000012127824 */ /* 0x004fcc00078e00ff */
[----:B------:R-:W0:Y:S01]  /*f6f0*/  F2I.FTZ.TRUNC.NTZ R18, R18 ;  /* 0x0000001200127305 */ /* 0x000e22000021f100 */
[----:B------:R-:W-:Y:S05]  /*f700*/  BRA `(.L_x_30933) ;  /* 0x0000000400a07947 */ /* 0x000fea0003800000 */
.L_x_30940:
        /* <DEDUP_REMOVED lines=10> */
.L_x_30947:
        /* <DEDUP_REMOVED lines=21> */
.L_x_30951:
[----:B------:R-:W-:Y:S05]  /*f900*/  BSYNC B1 ;  /* 0x0000000000017941 */ /* 0x000fea0003800000 */
.L_x_30950:
[----:B------:R-:W-:Y:S01]  /*f910*/  IMAD.SHL.U32 R2, R2, 0x100000, RZ ;  /* 0x0010000002027824 */ /* 0x000fe200078e00ff */
[----:B------:R-:W-:-:S04]  /*f920*/  LEA R3, R0, 0x3b800000, 0x17 ;  /* 0x3b80000000037811 */ /* 0x000fc800078eb8ff */
[----:B------:R-:W-:-:S07]  /*f930*/  LOP3.LUT R18, R3, R2, R18, 0xfe, !PT ;  /* 0x0000000203127212 */ /* 0x000fce00078efe12 */
.L_x_30949:
[----:B------:R-:W-:Y:S05]  /*f940*/  BSYNC B0 ;  /* 0x0000000000007941 */ /* 0x000fea0003800000 */
.L_x_30948:
[----:B------:R-:W0:Y:S01]  /*f950*/  F2I.FTZ.TRUNC.NTZ R18, R18 ;  /* 0x0000001200127305 */ /* 0x000e22000021f100 */
[----:B------:R-:W-:Y:S05]  /*f960*/  BRA `(.L_x_30933) ;  /* 0x0000000400087947 */ /* 0x000fea0003800000 */
.L_x_30946:
        /* <DEDUP_REMOVED lines=21> */
.L_x_30955:
[----:B------:R-:W-:Y:S05]  /*fac0*/  BSYNC B1 ;  /* 0x0000000000017941 */ /* 0x000fea0003800000 */
.L_x_30954:
[----:B------:R-:W-:Y:S01]  /*fad0*/  IMAD.SHL.U32 R2, R2, 0x200000, RZ ;  /* 0x0020000002027824 */ /* 0x000fe200078e00ff */
[----:B------:R-:W-:-:S04]  /*fae0*/  LEA R3, R0, 0x37800000, 0x17 ;  /* 0x3780000000037811 */ /* 0x000fc800078eb8ff */
[----:B------:R-:W-:-:S07]  /*faf0*/  LOP3.LUT R18, R3, R2, R18, 0xfe, !PT ;  /* 0x0000000203127212 */ /* 0x000fce00078efe12 */
.L_x_30953:
[----:B------:R-:W-:Y:S05]  /*fb00*/  BSYNC B0 ;  /* 0x0000000000007941 */ /* 0x000fea0003800000 */
.L_x_30952:
[----:B------:R-:W0:Y:S01]  /*fb10*/  F2I.FTZ.TRUNC.NTZ R18, R18 ;  /* 0x0000001200127305 */ /* 0x000e22000021f100 */
[----:B------:R-:W-:Y:S05]  /*fb20*/  BRA `(.L_x_30933) ;  /* 0x0000000000987947 */ /* 0x000fea0003800000 */
.L_x_30945:
        /* <DEDUP_REMOVED lines=14> */
.L_x_30959:
[----:B------:R-:W-:Y:S05]  /*fc10*/  BSYNC B0 ;  /* 0x0000000000007941 */ /* 0x000fea0003800000 */
.L_x_30958:
[----:B------:R-:W0:Y:S01]  /*fc20*/  F2I.FTZ.TRUNC.NTZ R18, R18 ;  /* 0x0000001200127305 */ /* 0x000e22000021f100 */
[----:B------:R-:W-:Y:S05]  /*fc30*/  BRA `(.L_x_30933) ;  /* 0x0000000000547947 */ /* 0x000fea0003800000 */
.L_x_30932:
        /* <DEDUP_REMOVED lines=17> */
.L_x_30960:
[----:B------:R-:W-:Y:S05]  /*fd50*/  BRA `(.L_x_30933) ;  /* 0x00000000000c7947 */ /* 0x000fea0003800000 */
.L_x_30957:
[----:B------:R0:W5:Y:S01]  /*fd60*/  LDG.E R18, desc[UR36][R2.64] ;  /* 0x0000002402127981 */ /* 0x000162000c1e1900 */
[----:B------:R-:W-:Y:S05]  /*fd70*/  BRA `(.L_x_30933) ;  /* 0x0000000000047947 */ /* 0x000fea0003800000 */
.L_x_30956:
[----:B------:R0:W5:Y:S02]  /*fd80*/  LDG.E R18, desc[UR36][R2.64] ;  /* 0x0000002402127981 */ /* 0x000164000c1e1900 */
.L_x_30933:
[-C--:B0-2--5:R-:W-:Y:S01]  /*fd90*/  IABS R5, R18.reuse ;  /* 0x0000001200057213 */ /* 0x0a5fe20000000000 */
[----:B------:R-:W-:Y:S01]  /*fda0*/  BSSY B0, `(.L_x_30961) ;  /* 0x000002a000007945 */ /* 0x000fe20003800000 */
[----:B-1-34-:R-:W-:Y:S02]  /*fdb0*/  IABS R6, R19 ;  /* 0x0000001300067213 */ /* 0x01afe40000000000 */
[----:B------:R-:W0:Y:S01]  /*fdc0*/  I2F.RP R0, R5 ;  /* 0x0000000500007306 */ /* 0x000e220000209400 */
[----:B------:R-:W-:-:S07]  /*fdd0*/  IABS R8, R18 ;  /* 0x0000001200087213 */ /* 0x000fce0000000000 */
        /* <DEDUP_REMOVED lines=8> */
[----:B------:R-:W-:Y:S01]  /*fe60*/  IMAD.HI.U32 R3, R3, R7, R2 ;  /* 0x0000000703037227 */ /* 0x000fe200078e0002 */
[----:B------:R-:W0:Y:S01]  /*fe70*/  LDC.U8 R6, c[0x0][0x491] ;  /* 0x00012440ff067b82 */ /* 0x000e220000000000 */
[----:B------:R-:W-:-:S04]  /*fe80*/  LOP3.LUT R2, R19, R18, RZ, 0x3c, !PT ;  /* 0x0000001213027212 */ /* 0x000fc800078e3cff */
[----:B------:R-:W-:Y:S01]  /*fe90*/  IMAD.HI.U32 R3, R3, R4, RZ ;  /* 0x0000000403037227 */ /* 0x000fe200078e00ff */
[----:B------:R-:W-:Y:S02]  /*fea0*/  ISETP.GE.AND P0, PT, R2, RZ, PT ;  /* 0x000000ff0200720c */ /* 0x000fe40003f06270 */
[----:B------:R-:W-:Y:S01]  /*feb0*/  LOP3.LUT R2, R18, R19, RZ, 0x3c, !PT ;  /* 0x0000001312027212 */ /* 0x000fe200078e3cff */
[----:B------:R-:W-:-:S03]  /*fec0*/  IMAD R0, R3, R0, R4 ;  /* 0x0000000003007224 */ /* 0x000fc600078e0204 */
[----:B------:R-:W-:Y:S02]  /*fed0*/  ISETP.GT.AND P3, PT, R2, -0x1, PT ;  /* 0xffffffff0200780c */ /* 0x000fe40003f64270 */
[----:B------:R-:W-:Y:S02]  /*fee0*/  ISETP.GT.U32.AND P2, PT, R5, R0, PT ;  /* 0x000000000500720c */ /* 0x000fe40003f44070 */
[----:B0-----:R-:W-:-:S11]  /*fef0*/  PRMT R4, R6, 0x9910, RZ ;  /* 0x0000991006047816 */ /* 0x001fd600000000ff */
        /* <DEDUP_REMOVED lines=20> */
.L_x_30962:
[----:B------:R-:W-:Y:S05]  /*10040*/  BSYNC B0 ;  /* 0x0000000000007941 */ /* 0x000fea0003800000 */
.L_x_30961:
        /* <DEDUP_REMOVED lines=11> */
.L_x_30966:
[----:B------:R-:W-:Y:S01]  /*10100*/  STG.E.U8 desc[UR36][R16.64], R2 ;  /* 0x0000000210007986 */ /* 0x000fe2000c101124 */
[----:B------:R-:W-:Y:S05]  /*10110*/  EXIT ;  /* 0x000000000000794d */ /* 0x000fea0003800000 */
.L_x_30965:
[----:B------:R-:W-:-:S13]  /*10120*/  ISETP.NE.AND P0, PT, R4, 0x2, PT ;  /* 0x000000020400780c */ /* 0x000fda0003f05270 */
[----:B------:R-:W-:Y:S05]  /*10130*/  @!P0 BRA `(.L_x_30968) ;  /* 0x0000000000248947 */ /* 0x000fea0003800000 */
[----:B------:R-:W-:-:S13]  /*10140*/  ISETP.NE.AND P0, PT, R4, 0x3, PT ;  /* 0x000000030400780c */ /* 0x000fda0003f05270 */
[----:B------:R-:W-:Y:S05]  /*10150*/  @!P0 BRA `(.L_x_30969) ;  /* 0x0000000000148947 */ /* 0x000fea0003800000 */
[----:B------:R-:W-:-:S13]  /*10160*/  ISETP.NE.AND P0, PT, R4, 0x4, PT ;  /* 0x000000040400780c */ /* 0x000fda0003f05270 */
[----:B------:R-:W-:Y:S05]  /*10170*/  @P0 BRA `(.L_x_30967) ;  /* 0x0000000800e40947 */ /* 0x000fea0003800000 */
[----:B------:R-:W-:-:S05]  /*10180*/  SHF.R.S32.HI R3, RZ, 0x1f, R2 ;  /* 0x0000001fff037819 */ /* 0x000fca0000011402 */
[----:B------:R-:W-:Y:S01]  /*10190*/  STG.E.64 desc[UR36][R16.64], R2 ;  /* 0x0000000210007986 */ /* 0x000fe2000c101b24 */
[----:B------:R-:W-:Y:S05]  /*101a0*/  EXIT ;  /* 0x000000000000794d */ /* 0x000fea0003800000 */
.L_x_30969:
[----:B------:R-:W-:Y:S01]  /*101b0*/  STG.E desc[UR36][R16.64], R2 ;  /* 0x0000000210007986 */ /* 0x000fe2000c101924 */
[----:B------:R-:W-:Y:S05]  /*101c0*/  EXIT ;  /* 0x000000000000794d */ /* 0x000fea0003800000 */
.L_x_30968:
[----:B------:R-:W-:Y:S01]  /*101d0*/  STG.E.U16 desc[UR36][R16.64], R2 ;  /* 0x0000000210007986 */ /* 0x000fe2000c101524 */
[----:B------:R-:W-:Y:S05]  /*101e0*/  EXIT ;  /* 0x000000000000794d */ /* 0x000fea0003800000 */
.L_x_30964:
[----:B------:R-:W-:-:S13]  /*101f0*/  ISETP.GT.AND P0, PT, R4, 0x6, PT ;  /* 0x000000060400780c */ /* 0x000fda0003f04270 */
[----:B------:R-:W-:Y:S05]  /*10200*/  @P0 BRA `(.L_x_30970) ;  /* 0x00000000002c0947 */ /* 0x000fea0003800000 */
[----:B------:R-:W-:-:S13]  /*10210*/  ISETP.NE.AND P0, PT, R4, 0x5, PT ;  /* 0x000000050400780c */ /* 0x000fda0003f05270 */
[----:B------:R-:W-:Y:S05]  /*10220*/  @!P0 BRA `(.L_x_30971) ;  /* 0x0000000000148947 */ /* 0x000fea0003800000 */
[----:B------:R-:W-:-:S13]  /*10230*/  ISETP.NE.AND P0, PT, R4, 0x6, PT ;  /* 0x000000060400780c */ /* 0x000fda0003f05270 */
[----:B------:R-:W-:Y:S05]  /*10240*/  @P0 BRA `(.L_x_30967) ;  /* 0x0000000800b00947 */ /* 0x000fea0003800000 */
[----:B------:R-:W-:-:S05]  /*10250*/  I2FP.F32.S32 R3, R2 ;  /* 0x0000000200037245 */ /* 0x000fca0000201400 */
[----:B------:R-:W-:Y:S01]  /*10260*/  STG.E desc[UR36][R16.64], R3 ;  /* 0x0000000310007986 */ /* 0x000fe2000c101924 */
[----:B------:R-:W-:Y:S05]  /*10270*/  EXIT ;  /* 0x000000000000794d */ /* 0x000fea0003800000 */
.L_x_30971:
[----:B------:R-:W-:-:S04]  /*10280*/  I2FP.F32.S32 R0, R2 ;  /* 0x0000000200007245 */ /* 0x000fc80000201400 */
[----:B------:R-:W-:-:S05]  /*10290*/  F2FP.F16.F32.PACK_AB R0, RZ, R0 ;  /* 0x00000000ff00723e */ /* 0x000fca00000000ff */
[----:B------:R-:W-:Y:S01]  /*102a0*/  STG.E.U16 desc[UR36][R16.64], R0 ;  /* 0x0000000010007986 */ /* 0x000fe2000c101524 */
[----:B------:R-:W-:Y:S05]  /*102b0*/  EXIT ;  /* 0x000000000000794d */ /* 0x000fea0003800000 */
.L_x_30970:
        /* <DEDUP_REMOVED lines=8> */
[----:B------:R-:W-:Y:S01]  /*10340*/  STG.E.64 desc[UR36][R16.64], R2 ;  /* 0x0000000210007986 */ /* 0x000fe2000c101b24 */
[----:B------:R-:W-:Y:S05]  /*10350*/  EXIT ;  /* 0x000000000000794d */ /* 0x000fea0003800000 */
.L_x_30973:
[----:B------:R-:W-:-:S04]  /*10360*/  I2FP.F32.S32 R2, R2 ;  /* 0x0000000200027245 */ /* 0x000fc80000201400 */
[----:B------:R-:W-:-:S04]  /*10370*/  F2FP.F16.F32.PACK_AB R3, RZ, R2 ;  /* 0x00000002ff03723e */ /* 0x000fc800000000ff */
[----:B------:R-:W-:-:S05]  /*10380*/  PRMT R3, R3, 0x5410, RZ ;  /* 0x0000541003037816 */ /* 0x000fca00000000ff */
[----:B------:R-:W-:Y:S01]  /*10390*/  STG.E desc[UR36][R16.64], R3 ;  /* 0x0000000310007986 */ /* 0x000fe2000c101924 */
[----:B------:R-:W-:Y:S05]  /*103a0*/  EXIT ;  /* 0x000000000000794d */ /* 0x000fea0003800000 */
.L_x_30972:
[----:B------:R-:W0:Y:S02]  /*103b0*/  I2F.F64 R2, R2 ;  /* 0x0000000200027312 */ /* 0x000e240000201c00 */
[----:B0-----:R-:W-:Y:S01]  /*103c0*/  STG.E.64 desc[UR36][R16.64], R2 ;  /* 0x0000000210007986 */ /* 0x001fe2000c101b24 */
[----:B------:R-:W-:Y:S05]  /*103d0*/  EXIT ;  /* 0x000000000000794d */ /* 0x000fea0003800000 */
.L_x_30963:
        /* <DEDUP_REMOVED lines=10> */
[----:B------:R-:W-:Y:S01]  /*10480*/  STG.E.U8 desc[UR36][R16.64], R3 ;  /* 0x0000000310007986 */ /* 0x000fe2000c101124 */
[----:B------:R-:W-:Y:S05]  /*10490*/  EXIT ;  /* 0x000000000000794d */ /* 0x000fea0003800000 */
.L_x_30976:
[----:B------:R-:W0:Y:S01]  /*104a0*/  I2F.F64 R4, R2 ;  /* 0x0000000200047312 */ /* 0x000e220000201c00 */
[----:B------:R-:W-:-:S05]  /*104b0*/  CS2R R6, SRZ ;  /* 0x0000000000067805 */ /* 0x000fca000001ff00 */
[----:B0-----:R-:W-:Y:S01]  /*104c0*/  STG.E.128 desc[UR36][R16.64], R4 ;  /* 0x0000000410007986 */ /* 0x001fe2000c101d24 */
[----:B------:R-:W-:Y:S05]  /*104d0*/  EXIT ;  /* 0x000000000000794d */ /* 0x000fea0003800000 */
.L_x_30975:
        /* <DEDUP_REMOVED lines=21> */
.L_x_30980:
[----:B------:R-:W-:Y:S05]  /*10630*/  BSYNC B0 ;  /* 0x0000000000007941 */ /* 0x000fea0003800000 */
.L_x_30979:
[----:B------:R-:W-:-:S05]  /*10640*/  LOP3.LUT R3, R0, R3, RZ, 0xfc, !PT ;  /* 0x0000000300037212 */ /* 0x000fca00078efcff */
[----:B------:R-:W-:Y:S01]  /*10650*/  STG.E.U8 desc[UR36][R16.64], R3 ;  /* 0x0000000310007986 */ /* 0x000fe2000c101124 */
[----:B------:R-:W-:Y:S05]  /*10660*/  EXIT ;  /* 0x000000000000794d */ /* 0x000fea0003800000 */
.L_x_30978:
        /* <DEDUP_REMOVED lines=13> */
.L_x_30982:
[----:B------:R-:W-:Y:S01]  /*10740*/  IMAD.MOV.U32 R0, RZ, RZ, 0x7f ;  /* 0x0000007fff007424 */ /* 0x000fe200078e00ff */
[----:B------:R-:W-:-:S04]  /*10750*/  ISETP.GT.U32.AND P0, PT, R2, 0x7f800000, PT ;  /* 0x7f8000000200780c */ /* 0x000fc80003f04070 */
[----:B------:R-:W-:-:S09]  /*10760*/  SEL R0, R0, 0x7c, P0 ;  /* 0x0000007c00007807 */ /* 0x000fd20000000000 */
.L_x_30983:
[----:B------:R-:W-:Y:S05]  /*10770*/  BSYNC B0 ;  /* 0x0000000000007941 */ /* 0x000fea0003800000 */
.L_x_30981:
[----:B------:R-:W-:-:S04]  /*10780*/  LOP3.LUT R2, R3, 0x80000000, RZ, 0xc0, !PT ;  /* 0x8000000003027812 */ /* 0x000fc800078ec0ff */
[----:B------:R-:W-:-:S04]  /*10790*/  SHF.R.U32.HI R3, RZ, 0x18, R2 ;  /* 0x00000018ff037819 */ /* 0x000fc80000011602 */
[----:B------:R-:W-:-:S05]  /*107a0*/  LOP3.LUT R3, R0, R3, RZ, 0xfc, !PT ;  /* 0x0000000300037212 */ /* 0x000fca00078efcff */
[----:B------:R-:W-:Y:S01]  /*107b0*/  STG.E.U8 desc[UR36][R16.64], R3 ;  /* 0x0000000310007986 */ /* 0x000fe2000c101124 */
[----:B------:R-:W-:Y:S05]  /*107c0*/  EXIT ;  /* 0x000000000000794d */ /* 0x000fea0003800000 */
.L_x_30977:
[----:B------:R-:W-:-:S04]  /*107d0*/  I2FP.F32.S32 R0, R2 ;  /* 0x0000000200007245 */ /* 0x000fc80000201400 */
[----:B------:R-:W-:-:S05]  /*107e0*/  F2FP.BF16.F32.PACK_AB R0, RZ, R0 ;  /* 0x00000000ff00723e */ /* 0x000fca00000010ff */
[----:B------:R-:W-:Y:S01]  /*107f0*/  STG.E.U16 desc[UR36][R16.64], R0 ;  /* 0x0000000010007986 */ /* 0x000fe2000c101524 */
[----:B------:R-:W-:Y:S05]  /*10800*/  EXIT ;  /* 0x000000000000794d */ /* 0x000fea0003800000 */
.L_x_30974:
        /* <DEDUP_REMOVED lines=10> */
.L_x_30986:
        /* <DEDUP_REMOVED lines=17> */
.L_x_30989:
[----:B------:R-:W-:-:S04]  /*109c0*/  LOP3.LUT R2, R3, 0x80000000, RZ, 0xc0, !PT ;  /* 0x8000000003027812 */ /* 0x000fc800078ec0ff */
[----:B------:R-:W-:-:S04]  /*109d0*/  SHF.R.U32.HI R3, RZ, 0x18, R2 ;  /* 0x00000018ff037819 */ /* 0x000fc80000011602 */
[----:B------:R-:W-:-:S04]  /*109e0*/  LOP3.LUT R0, R0, R3, RZ, 0xfc, !PT ;  /* 0x0000000300007212 */ /* 0x000fc800078efcff */
[----:B------:R-:W-:-:S07]  /*109f0*/  PRMT R8, R0, 0x7610, R8 ;  /* 0x0000761000087816 */ /* 0x000fce0000000008 */
.L_x_30988:
[----:B------:R-:W-:Y:S05]  /*10a00*/  BSYNC B0 ;  /* 0x0000000000007941 */ /* 0x000fea0003800000 */
.L_x_30987:
[----:B------:R-:W-:Y:S01]  /*10a10*/  STG.E.U8 desc[UR36][R16.64], R8 ;  /* 0x0000000810007986 */ /* 0x000fe2000c101124 */
[----:B------:R-:W-:Y:S05]  /*10a20*/  EXIT ;  /* 0x000000000000794d */ /* 0x000fea0003800000 */
.L_x_30985:
        /* <DEDUP_REMOVED lines=17> */
.L_x_30992:
[----:B------:R-:W-:-:S04]  /*10b40*/  LOP3.LUT R2, R3, 0x80000000, RZ, 0xc0, !PT ;  /* 0x8000000003027812 */ /* 0x000fc800078ec0ff */
[----:B------:R-:W-:-:S04]  /*10b50*/  SHF.R.U32.HI R3, RZ, 0x18, R2 ;  /* 0x00000018ff037819 */ /* 0x000fc80000011602 */
[----:B------:R-:W-:-:S04]  /*10b60*/  LOP3.LUT R0, R0, R3, RZ, 0xfc, !PT ;  /* 0x0000000300007212 */ /* 0x000fc800078efcff */
[----:B------:R-:W-:-:S07]  /*10b70*/  PRMT R8, R0, 0x7610, R8 ;  /* 0x0000761000087816 */ /* 0x000fce0000000008 */
.L_x_30991:
[----:B------:R-:W-:Y:S05]  /*10b80*/  BSYNC B0 ;  /* 0x0000000000007941 */ /* 0x000fea0003800000 */
.L_x_30990:
[----:B------:R-:W-:Y:S01]  /*10b90*/  STG.E.U8 desc[UR36][R16.64], R8 ;  /* 0x0000000810007986 */ /* 0x000fe2000c101124 */
[----:B------:R-:W-:Y:S05]  /*10ba0*/  EXIT ;  /* 0x000000000000794d */ /* 0x000fea0003800000 */
.L_x_30984:
        /* <DEDUP_REMOVED lines=22> */
.L_x_30967:
        /* <DEDUP_REMOVED lines=16> */
.L_x_30995:
[----:B------:R-:W-:Y:S05]  /*10e10*/  EXIT ;  /* 0x000000000000794d */ /* 0x000fea0003800000 */
.L_x_30994:
[----:B------:R-:W-:-:S05]  /*10e20*/  SHF.R.S32.HI R3, RZ, 0x1f, R2 ;  /* 0x0000001fff037819 */ /* 0x000fca0000011402 */
[----:B------:R-:W-:Y:S01]  /*10e30*/  STG.E.64 desc[UR36][R16.64], R2 ;  /* 0x0000000210007986 */ /* 0x000fe2000c101b24 */
[----:B------:R-:W-:Y:S05]  /*10e40*/  EXIT ;  /* 0x000000000000794d */ /* 0x000fea0003800000 */
.L_x_30993:
[----:B------:R-:W-:Y:S01]  /*10e50*/  STG.E desc[UR36][R16.64], R2 ;  /* 0x0000000210007986 */ /* 0x000fe2000c101924 */
[----:B------:R-:W-:Y:S05]  /*10e60*/  EXIT ;  /* 0x000000000000794d */ /* 0x000fea0003800000 */
.L_x_30996:
        /* <DEDUP_REMOVED lines=9> */
.L_x_37916:


//--------------------- .text._ZN2at6native27unrolled_elementwise_kernelINS0_13BinaryFunctorIiiiZZZNS0_15binary_internal21div_floor_kernel_cudaERNS_18TensorIteratorBaseEENKUlvE_clEvENKUlvE1_clEvEUliiE_EESt5arrayIPcLm3EELi4E23TrivialOffsetCalculatorILi2EjESD_ILi1EjENS0_6memory12LoadWithCastILi2EEENSG_13StoreWithCastILi1EEEEEviT_T0_T2_T3_T4_T5_ --------------------------
	.section	.text._ZN2at6native27unrolled_elementwise_kernelINS0_13BinaryFunctorIiiiZZZNS0_15binary_internal21div_floor_kernel_cudaERNS_18TensorIteratorBaseEENKUlvE_clEvENKUlvE1_clEvEUliiE_EESt5arrayIPcLm3EELi4E23TrivialOffsetCalculatorILi2EjESD_ILi1EjENS0_6memory12LoadWithCastILi2EEENSG_13StoreWithCastILi1EEEEEviT_T0_T2_T3_T4_T5_,"ax",@progbits
	.align	128
        .global         _ZN2at6native27unrolled_elementwise_kernelINS0_13BinaryFunctorIiiiZZZNS0_15binary_internal21div_floor_kernel_cudaERNS_18TensorIteratorBaseEENKUlvE_clEvENKUlvE1_clEvEUliiE_EESt5arrayIPcLm3EELi4E23TrivialOffsetCalculatorILi2EjESD_ILi1EjENS0_6memory12LoadWithCastILi2EEENSG_13StoreWithCastILi1EEEEEviT_T0_T2_T3_T4_T5_
        .type           _ZN2at6native27unrolled_elementwise_kernelINS0_13BinaryFunctorIiiiZZZNS0_15binary_internal21div_floor_kernel_cudaERNS_18TensorIteratorBaseEENKUlvE_clEvENKUlvE1_clEvEUliiE_EESt5arrayIPcLm3EELi4E23TrivialOffsetCalculatorILi2EjESD_ILi1EjENS0_6memory12LoadWithCastILi2EEENSG_13StoreWithCastILi1EEEEEviT_T0_T2_T3_T4_T5_,@function
        .size           _ZN2at6native27unrolled_elementwise_kernelINS0_13BinaryFunctorIiiiZZZNS0_15binary_internal21div_floor_kernel_cudaERNS_18TensorIteratorBaseEENKUlvE_clEvENKUlvE1_clEvEUliiE_EESt5arrayIPcLm3EELi4E23TrivialOffsetCalculatorILi2EjESD_ILi1EjENS0_6memory12LoadWithCastILi2EEENSG_13StoreWithCastILi1EEEEEviT_T0_T2_T3_T4_T5_,(.L_x_37917 - _ZN2at6native27unrolled_elementwise_kernelINS0_13BinaryFunctorIiiiZZZNS0_15binary_internal21div_floor_kernel_cudaERNS_18TensorIteratorBaseEENKUlvE_clEvENKUlvE1_clEvEUliiE_EESt5arrayIPcLm3EELi4E23TrivialOffsetCalculatorILi2EjESD_ILi1EjENS0_6memory12LoadWithCastILi2EEENSG_13StoreWithCastILi1EEEEEviT_T0_T2_T3_T4_T5_)
        .other          _ZN2at6native27unrolled_elementwise_kernelINS0_13BinaryFunctorIiiiZZZNS0_15binary_internal21div_floor_kernel_cudaERNS_18TensorIteratorBaseEENKUlvE_clEvENKUlvE1_clEvEUliiE_EESt5arrayIPcLm3EELi4E23TrivialOffsetCalculatorILi2EjESD_ILi1EjENS0_6memory12LoadWithCastILi2EEENSG_13StoreWithCastILi1EEEEEviT_T0_T2_T3_T4_T5_,@"STO_CUDA_ENTRY STV_DEFAULT"
_ZN2at6native27unrolled_elementwise_kernelINS0_13BinaryFunctorIiiiZZZNS0_15binary_internal21div_floor_kernel_cudaERNS_18TensorIteratorBaseEENKUlvE_clEvENKUlvE1_clEvEUliiE_EESt5arrayIPcLm3EELi4E23TrivialOffsetCalculatorILi2EjESD_ILi1EjENS0_6memory12LoadWithCastILi2EEENSG_13StoreWithCastILi1EEEEEviT_T0_T2_T3_T4_T5_:
.text._ZN2at6native27unrolled_elementwise_kernelINS0_13BinaryFunctorIiiiZZZNS0_15binary_internal21div_floor_kernel_cudaERNS_18TensorIteratorBaseEENKUlvE_clEvENKUlvE1_clEvEUliiE_EESt5arrayIPcLm3EELi4E23TrivialOffsetCalculatorILi2EjESD_ILi1EjENS0_6memory12LoadWithCastILi2EEENSG_13StoreWithCastILi1EEEEEviT_T0_T2_T3_T4_T5_:
        /* <DEDUP_REMOVED lines=33> */
.L_x_31002:
[----:B------:R3:W5:Y:S01]  /*0210*/  LDG.E.U8 R28, desc[UR36][R4.64] ;  /* 0x00000024041c7981 */ /* 0x000762000c1e1100 */
[----:B------:R-:W-:Y:S05]  /*0220*/  BRA `(.L_x_31004) ;  /* 0x0000000c00387947 */ /* 0x000fea0003800000 */
.L_x_31001:
        /* <DEDUP_REMOVED lines=8> */
.L_x_31006:
[----:B------:R1:W5:Y:S01]  /*02b0*/  LDG.E R28, desc[UR36][R4.64] ;  /* 0x00000024041c7981 */ /* 0x000362000c1e1900 */
[----:B------:R-:W-:Y:S05]  /*02c0*/  BRA `(.L_x_31004) ;  /* 0x0000000c00107947 */ /* 0x000fea0003800000 */
.L_x_31005:
[----:B------:R2:W5:Y:S01]  /*02d0*/  LDG.E.S16 R28, desc[UR36][R4.64] ;  /* 0x00000024041c7981 */ /* 0x000562000c1e1700 */
[----:B------:R-:W-:Y:S05]  /*02e0*/  BRA `(.L_x_31004) ;  /* 0x0000000c00087947 */ /* 0x000fea0003800000 */
.L_x_31000:
        /* <DEDUP_REMOVED lines=9> */
.L_x_31008:
[----:B------:R-:W2:Y:S02]  /*0380*/  LDG.E.U16 R4, desc[UR36][R4.64] ;  /* 0x0000002404047981 */ /* 0x000ea4000c1e1500 */
[----:B--2---:R-:W-:-:S06]  /*0390*/  HADD2.F32 R28, -RZ, R4.H0_H0 ;  /* 0x20000004ff1c7230 */ /* 0x004fcc0000004100 */
[----:B------:R-:W0:Y:S01]  /*03a0*/  F2I.FTZ.TRUNC.NTZ R28, R28 ;  /* 0x0000001c001c7305 */ /* 0x000e22000021f100 */
[----:B------:R-:W-:Y:S05]  /*03b0*/  BRA `(.L_x_31004) ;  /* 0x0000000800d47947 */ /* 0x000fea0003800000 */
.L_x_31007:
        /* <DEDUP_REMOVED lines=9> */
.L_x_31010:
[----:B------:R-:W2:Y:S02]  /*0450*/  LDG.E.U16 R4, desc[UR36][R4.64] ;  /* 0x0000002404047981 */ /* 0x000ea4000c1e1500 */
[----:B--2---:R-:W-:-:S06]  /*0460*/  HADD2.F32 R28, -RZ, R4.H0_H0 ;  /* 0x20000004ff1c7230 */ /* 0x004fcc0000004100 */
[----:B------:R-:W0:Y:S01]  /*0470*/  F2I.FTZ.TRUNC.NTZ R28, R28 ;  /* 0x0000001c001c7305 */ /* 0x000e22000021f100 */
[----:B------:R-:W-:Y:S05]  /*0480*/  BRA `(.L_x_31004) ;  /* 0x0000000800a07947 */ /* 0x000fea0003800000 */
.L_x_31009:
[----:B------:R-:W2:Y:S02]  /*0490*/  LDG.E.64 R28, desc[UR36][R4.64] ;  /* 0x00000024041c7981 */ /* 0x000ea4000c1e1b00 */
[----:B--2---:R0:W1:Y:S01]  /*04a0*/  F2I.F64.TRUNC R28, R28 ;  /* 0x0000001c001c7311 */ /* 0x004062000030d100 */
[----:B------:R-:W-:Y:S05]  /*04b0*/  BRA `(.L_x_31004) ;  /* 0x0000000800947947 */ /* 0x000fea0003800000 */
.L_x_30999:
        /* <DEDUP_REMOVED lines=12> */
.L_x_31013:
[----:B------:R-:W2:Y:S02]  /*0580*/  LDG.E.64 R4, desc[UR36][R4.64] ;  /* 0x0000002404047981 */ /* 0x000ea4000c1e1b00 */
[----:B--2---:R0:W1:Y:S01]  /*0590*/  F2I.F64.TRUNC R28, R4 ;  /* 0x00000004001c7311 */ /* 0x004062000030d100 */
[----:B------:R-:W-:Y:S05]  /*05a0*/  BRA `(.L_x_31004) ;  /* 0x0000000800587947 */ /* 0x000fea0003800000 */
.L_x_31012:
        /* <DEDUP_REMOVED lines=27> */
.L_x_31015:
        /* <DEDUP_REMOVED lines=12> */
[----:B------:R-:W-:-:S04]  /*0820*/  LOP3.LUT R0, R3, 0x80000000, R0, 0xf8, !PT ;  /* 0x8000000003007812 */ /* 0x000fc800078ef800 */
[----:B------:R0:W1:Y:S01]  /*0830*/  F2I.FTZ.TRUNC.NTZ R28, R0 ;  /* 0x00000000001c7305 */ /* 0x000062000021f100 */
[----:B------:R-:W-:Y:S05]  /*0840*/  BRA `(.L_x_31004) ;  /* 0x0000000400b07947 */ /* 0x000fea0003800000 */
.L_x_31014:
[----:B------:R-:W2:Y:S02]  /*0850*/  LDG.E.U16 R28, desc[UR36][R4.64] ;  /* 0x00000024041c7981 */ /* 0x000ea4000c1e1500 */
[----:B--2---:R-:W-:-:S06]  /*0860*/  IMAD.U32 R28, R28, 0x10000, RZ ;  /* 0x000100001c1c7824 */ /* 0x004fcc00078e00ff */
[----:B------:R-:W0:Y:S01]  /*0870*/  F2I.FTZ.TRUNC.NTZ R28, R28 ;  /* 0x0000001c001c7305 */ /* 0x000e22000021f100 */
[----:B------:R-:W-:Y:S05]  /*0880*/  BRA `(.L_x_31004) ;  /* 0x0000000400a07947 */ /* 0x000fea0003800000 */
.L_x_31011:
        /* <DEDUP_REMOVED lines=10> */
.L_x_31018:
        /* <DEDUP_REMOVED lines=21> */
.L_x_31022:
[----:B------:R-:W-:Y:S05]  /*0a80*/  BSYNC B1 ;  /* 0x0000000000017941 */ /* 0x000fea0003800000 */
.L_x_31021:
[----:B------:R-:W-:Y:S01]  /*0a90*/  IMAD.SHL.U32 R3, R3, 0x100000, RZ ;  /* 0x0010000003037824 */ /* 0x000fe200078e00ff */
[----:B------:R-:W-:-:S04]  /*0aa0*/  LEA R5, R0, 0x3b800000, 0x17 ;  /* 0x3b80000000057811 */ /* 0x000fc800078eb8ff */
[----:B------:R-:W-:-:S07]  /*0ab0*/  LOP3.LUT R28, R5, R3, R28, 0xfe, !PT ;  /* 0x00000003051c7212 */ /* 0x000fce00078efe1c */
.L_x_31020:
[----:B------:R-:W-:Y:S05]  /*0ac0*/  BSYNC B0 ;  /* 0x0000000000007941 */ /* 0x000fea0003800000 */
.L_x_31019:
[----:B------:R-:W0:Y:S01]  /*0ad0*/  F2I.FTZ.TRUNC.NTZ R28, R28 ;  /* 0x0000001c001c7305 */ /* 0x000e22000021f100 */
[----:B------:R-:W-:Y:S05]  /*0ae0*/  BRA `(.L_x_31004) ;  /* 0x0000000400087947 */ /* 0x000fea0003800000 */
.L_x_31017:
        /* <DEDUP_REMOVED lines=21> */
.L_x_31026:
[----:B------:R-:W-:Y:S05]  /*0c40*/  BSYNC B1 ;  /* 0x0000000000017941 */ /* 0x000fea0003800000 */
.L_x_31025:
[----:B------:R-:W-:Y:S01]  /*0c50*/  IMAD.SHL.U32 R3, R3, 0x200000, RZ ;  /* 0x0020000003037824 */ /* 0x000fe200078e00ff */
[----:B------:R-:W-:-:S04]  /*0c60*/  LEA R5, R0, 0x37800000, 0x17 ;  /* 0x3780000000057811 */ /* 0x000fc800078eb8ff */
[----:B------:R-:W-:-:S07]  /*0c70*/  LOP3.LUT R28, R5, R3, R28, 0xfe, !PT ;  /* 0x00000003051c7212 */ /* 0x000fce00078efe1c */
.L_x_31024:
[----:B------:R-:W-:Y:S05]  /*0c80*/  BSYNC B0 ;  /* 0x0000000000007941 */ /* 0x000fea0003800000 */
.L_x_31023:
[----:B------:R-:W0:Y:S01]  /*0c90*/  F2I.FTZ.TRUNC.NTZ R28, R28 ;  /* 0x0000001c001c7305 */ /* 0x000e22000021f100 */
[----:B------:R-:W-:Y:S05]  /*0ca0*/  BRA `(.L_x_31004) ;  /* 0x0000000000987947 */ /* 0x000fea0003800000 */
.L_x_31016:
        /* <DEDUP_REMOVED lines=14> */
.L_x_31030:
[----:B------:R-:W-:Y:S05]  /*0d90*/  BSYNC B0 ;  /* 0x0000000000007941 */ /* 0x000fea0003800000 */
.L_x_31029:
[----:B------:R-:W0:Y:S01]  /*0da0*/  F2I.FTZ.TRUNC.NTZ R28, R28 ;  /* 0x0000001c001c7305 */ /* 0x000e22000021f100 */
[----:B------:R-:W-:Y:S05]  /*0db0*/  BRA `(.L_x_31004) ;  /* 0x0000000000547947 */ /* 0x000fea0003800000 */
.L_x_31003:
        /* <DEDUP_REMOVED lines=17> */
.L_x_31031:
[----:B------:R-:W-:Y:S05]  /*0ed0*/  BRA `(.L_x_31004) ;  /* 0x00000000000c7947 */ /* 0x000fea0003800000 */
.L_x_31028:
[----:B------:R0:W5:Y:S01]  /*0ee0*/  LDG.E R28, desc[UR36][R4.64] ;  /* 0x00000024041c7981 */ /* 0x000162000c1e1900 */
[----:B------:R-:W-:Y:S05]  /*0ef0*/  BRA `(.L_x_31004) ;  /* 0x0000000000047947 */ /* 0x000fea0003800000 */
.L_x_31027:
[----:B------:R0:W5:Y:S02]  /*0f00*/  LDG.E R28, desc[UR36][R4.64] ;  /* 0x00000024041c7981 */ /* 0x000164000c1e1900 */
.L_x_31004:
        /* <DEDUP_REMOVED lines=18> */
.L_x_31035:
[----:B------:R1:W5:Y:S01]  /*1030*/  LDG.E.U8 R24, desc[UR36][R4.64] ;  /* 0x0000002404187981 */ /* 0x000362000c1e1100 */
[----:B------:R-:W-:Y:S05]  /*1040*/  BRA `(.L_x_31037) ;  /* 0x0000000c00347947 */ /* 0x000fea0003800000 */
.L_x_31034:
        /* <DEDUP_REMOVED lines=8> */
.L_x_31039:
[----:B------:R3:W5:Y:S01]  /*10d0*/  LDG.E R24, desc[UR36][R4.64] ;  /* 0x0000002404187981 */ /* 0x000762000c1e1900 */
[----:B------:R-:W-:Y:S05]  /*10e0*/  BRA `(.L_x_31037) ;  /* 0x0000000c000c7947 */ /* 0x000fea0003800000 */
.L_x_31038:
[----:B------:R2:W5:Y:S01]  /*10f0*/  LDG.E.S16 R24, desc[UR36][R4.64] ;  /* 0x0000002404187981 */ /* 0x000562000c1e1700 */
[----:B------:R-:W-:Y:S05]  /*1100*/  BRA `(.L_x_31037) ;  /* 0x0000000c00047947 */ /* 0x000fea0003800000 */
.L_x_31033:
        /* <DEDUP_REMOVED lines=9> */
.L_x_31041:
[----:B------:R-:W2:Y:S02]  /*11a0*/  LDG.E.U16 R4, desc[UR36][R4.64] ;  /* 0x0000002404047981 */ /* 0x000ea4000c1e1500 */
[----:B--2---:R-:W-:-:S06]  /*11b0*/  HADD2.F32 R24, -RZ, R4.H0_H0 ;  /* 0x20000004ff187230 */ /* 0x004fcc0000004100 */
[----:B------:R-:W0:Y:S01]  /*11c0*/  F2I.FTZ.TRUNC.NTZ R24, R24 ;  /* 0x0000001800187305 */ /* 0x000e22000021f100 */
[----:B------:R-:W-:Y:S05]  /*11d0*/  BRA `(.L_x_31037) ;  /* 0x0000000800d07947 */ /* 0x000fea0003800000 */
.L_x_31040:
        /* <DEDUP_REMOVED lines=9> */
.L_x_31043:
[----:B------:R-:W2:Y:S02]  /*1270*/  LDG.E.U16 R4, desc[UR36][R4.64] ;  /* 0x0000002404047981 */ /* 0x000ea4000c1e1500 */
[----:B--2---:R-:W-:-:S06]  /*1280*/  HADD2.F32 R24, -RZ, R4.H0_H0 ;  /* 0x20000004ff187230 */ /* 0x004fcc0000004100 */
[----:B------:R-:W0:Y:S01]  /*1290*/  F2I.FTZ.TRUNC.NTZ R24, R24 ;  /* 0x0000001800187305 */ /* 0x000e22000021f100 */
[----:B------:R-:W-:Y:S05]  /*12a0*/  BRA `(.L_x_31037) ;  /* 0x00000008009c7947 */ /* 0x000fea0003800000 */
.L_x_31042:
[----:B------:R-:W2:Y:S02]  /*12b0*/  LDG.E.64 R24, desc[UR36][R4.64] ;  /* 0x0000002404187981 */ /* 0x000ea4000c1e1b00 */
[----:B--2---:R0:W1:Y:S01]  /*12c0*/  F2I.F64.TRUNC R24, R24 ;  /* 0x0000001800187311 */ /* 0x004062000030d100 */
[----:B------:R-:W-:Y:S05]  /*12d0*/  BRA `(.L_x_31037) ;  /* 0x0000000800907947 */ /* 0x000fea0003800000 */
.L_x_31032:
        /* <DEDUP_REMOVED lines=12> */
.L_x_31046:
[----:B------:R-:W2:Y:S02]  /*13a0*/  LDG.E.64 R4, desc[UR36][R4.64] ;  /* 0x0000002404047981 */ /* 0x000ea4000c1e1b00 */
[----:B--2---:R0:W1:Y:S01]  /*13b0*/  F2I.F64.TRUNC R24, R4 ;  /* 0x0000000400187311 */ /* 0x004062000030d100 */
[----:B------:R-:W-:Y:S05]  /*13c0*/  BRA `(.L_x_31037) ;  /* 0x0000000800547947 */ /* 0x000fea0003800000 */
.L_x_31045:
        /* <DEDUP_REMOVED lines=27> */
.L_x_31048:
        /* <DEDUP_REMOVED lines=14> */
.L_x_31047:
[----:B------:R-:W2:Y:S02]  /*1660*/  LDG.E.U16 R24, desc[UR36][R4.64] ;  /* 0x0000002404187981 */ /* 0x000ea4000c1e1500 */
[----:B--2---:R-:W-:-:S06]  /*1670*/  IMAD.U32 R24, R24, 0x10000, RZ ;  /* 0x0001000018187824 */ /* 0x004fcc00078e00ff */
[----:B------:R-:W0:Y:S01]  /*1680*/  F2I.FTZ.TRUNC.NTZ R24, R24 ;  /* 0x0000001800187305 */ /* 0x000e22000021f100 */
[----:B------:R-:W-:Y:S05]  /*1690*/  BRA `(.L_x_31037) ;  /* 0x0000000400a07947 */ /* 0x000fea0003800000 */
.L_x_31044:
        /* <DEDUP_REMOVED lines=10> */
.L_x_31051:
        /* <DEDUP_REMOVED lines=21> */
.L_x_31055:
[----:B------:R-:W-:Y:S05]  /*1890*/  BSYNC B1 ;  /* 0x0000000000017941 */ /* 0x000fea0003800000 */
.L_x_31054:
[----:B------:R-:W-:Y:S01]  /*18a0*/  IMAD.SHL.U32 R3, R3, 0x100000, RZ ;  /* 0x0010000003037824 */ /* 0x000fe200078e00ff */
[----:B------:R-:W-:-:S04]  /*18b0*/  LEA R5, R0, 0x3b800000, 0x17 ;  /* 0x3b80000000057811 */ /* 0x000fc800078eb8ff */
[----:B------:R-:W-:-:S07]  /*18c0*/  LOP3.LUT R24, R5, R3, R24, 0xfe, !PT ;  /* 0x0000000305187212 */ /* 0x000fce00078efe18 */
.L_x_31053:
[----:B------:R-:W-:Y:S05]  /*18d0*/  BSYNC B0 ;  /* 0x0000000000007941 */ /* 0x000fea0003800000 */
.L_x_31052:
[----:B------:R-:W0:Y:S01]  /*18e0*/  F2I.FTZ.TRUNC.NTZ R24, R24 ;  /* 0x0000001800187305 */ /* 0x000e22000021f100 */
[----:B------:R-:W-:Y:S05]  /*18f0*/  BRA `(.L_x_31037) ;  /* 0x0000000400087947 */ /* 0x000fea0003800000 */
.L_x_31050:
        /* <DEDUP_REMOVED lines=21> */
.L_x_31059:
[----:B------:R-:W-:Y:S05]  /*1a50*/  BSYNC B1 ;  /* 0x0000000000017941 */ /* 0x000fea0003800000 */
.L_x_31058:
[----:B------:R-:W-:Y:S01]  /*1a60*/  IMAD.SHL.U32 R3, R3, 0x200000, RZ ;  /* 0x0020000003037824 */ /* 0x000fe200078e00ff */
[----:B------:R-:W-:-:S04]  /*1a70*/  LEA R5, R0, 0x37800000, 0x17 ;  /* 0x3780000000057811 */ /* 0x000fc800078eb8ff */
[----:B------:R-:W-:-:S07]  /*1a80*/  LOP3.LUT R24, R5, R3, R24, 0xfe, !PT ;  /* 0x0000000305187212 */ /* 0x000fce00078efe18 */
.L_x_31057:
[----:B------:R-:W-:Y:S05]  /*1a90*/  BSYNC B0 ;  /* 0x0000000000007941 */ /* 0x000fea0003800000 */
.L_x_31056:
[----:B------:R-:W0:Y:S01]  /*1aa0*/  F2I.FTZ.TRUNC.NTZ R24, R24 ;  /* 0x0000001800187305 */ /* 0x000e22000021f100 */
[----:B------:R-:W-:Y:S05]  /*1ab0*/  BRA `(.L_x_31037) ;  /* 0x0000000000987947 */ /* 0x000fea0003800000 */
.L_x_31049:
        /* <DEDUP_REMOVED lines=14> */
.L_x_31063:
[----:B------:R-:W-:Y:S05]  /*1ba0*/  BSYNC B0 ;  /* 0x0000000000007941 */ /* 0x000fea0003800000 */
.L_x_31062:
[----:B------:R-:W0:Y:S01]  /*1bb0*/  F2I.FTZ.TRUNC.NTZ R24, R24 ;  /* 0x0000001800187305 */ /* 0x000e22000021f100 */
[----:B------:R-:W-:Y:S05]  /*1bc0*/  BRA `(.L_x_31037) ;  /* 0x0000000000547947 */ /* 0x000fea0003800000 */
.L_x_31036:
        /* <DEDUP_REMOVED lines=16> */
[----:B0----5:R-:W-:Y:S05]  /*1cd0*/  CALL.ABS.NOINC R14 ;  /* 0x000000000e007343 */ /* 0x021fea0003c00000 */
.L_x_31064:
[----:B------:R-:W-:Y:S05]  /*1ce0*/  BRA `(.L_x_31037) ;  /* 0x00000000000c7947 */ /* 0x000fea0003800000 */
.L_x_31061:
[----:B------:R0:W5:Y:S01]  /*1cf0*/  LDG.E R24, desc[UR36][R4.64] ;  /* 0x0000002404187981 */ /* 0x000162000c1e1900 */
[----:B------:R-:W-:Y:S05]  /*1d00*/  BRA `(.L_x_31037) ;  /* 0x0000000000047947 */ /* 0x000fea0003800000 */
.L_x_31060:
[----:B------:R0:W5:Y:S02]  /*1d10*/  LDG.E R24, desc[UR36][R4.64] ;  /* 0x0000002404187981 */ /* 0x000164000c1e1900 */
.L_x_31037:
[----:B------:R-:W2:Y:S02]  /*1d20*/  S2R R17, SR_TID.X ;  /* 0x0000000000117919 */ /* 0x000ea40000002100 */
[----:B--2---:R-:W-:-:S07]  /*1d30*/  VIADD R17, R17, 0x80 ;  /* 0x0000008011117836 */ /* 0x004fce0000000000 */
.L_x_30998:
[----:B------:R-:W-:Y:S05]  /*1d40*/  BSYNC B6 ;  /* 0x0000000000067941 */ /* 0x000fea0003800000 */
.L_x_30997:
[----:B------:R-:W-:Y:S01]  /*1d50*/  ISETP.GE.AND P0, PT, R17, R16, PT ;  /* 0x000000101100720c */ /* 0x000fe20003f06270 */
[----:B------:R-:W-:Y:S01]  /*1d60*/  BSSY B6, `(.L_x_31065) ;  /* 0x00001c7000067945 */ /* 0x000fe20003800000 */
[----:B------:R-:W-:-:S11]  /*1d70*/  IMAD.MOV.U32 R29, RZ, RZ, RZ ;  /* 0x000000ffff1d7224 */ /* 0x000fd600078e00ff */
        /* <DEDUP_REMOVED lines=20> */
.L_x_31070:
[----:B------:R0:W5:Y:S01]  /*1ec0*/  LDG.E.U8 R18, desc[UR36][R4.64] ;  /* 0x0000002404127981 */ /* 0x000162000c1e1100 */
[----:B------:R-:W-:Y:S05]  /*1ed0*/  BRA `(.L_x_31072) ;  /* 0x0000000c00347947 */ /* 0x000fea0003800000 */
.L_x_31069:
        /* <DEDUP_REMOVED lines=8> */
.L_x_31074:
[----:B------:R0:W5:Y:S01]  /*1f60*/  LDG.E R18, desc[UR36][R4.64] ;  /* 0x0000002404127981 */ /* 0x000162000c1e1900 */
[----:B------:R-:W-:Y:S05]  /*1f70*/  BRA `(.L_x_31072) ;  /* 0x0000000c000c7947 */ /* 0x000fea0003800000 */
.L_x_31073:
[----:B------:R0:W5:Y:S01]  /*1f80*/  LDG.E.S16 R18, desc[UR36][R4.64] ;  /* 0x0000002404127981 */ /* 0x000162000c1e1700 */
[----:B------:R-:W-:Y:S05]  /*1f90*/  BRA `(.L_x_31072) ;  /* 0x0000000c00047947 */ /* 0x000fea0003800000 */
.L_x_31068:
        /* <DEDUP_REMOVED lines=9> */
.L_x_31076:
[----:B------:R-:W2:Y:S02]  /*2030*/  LDG.E.U16 R4, desc[UR36][R4.64] ;  /* 0x0000002404047981 */ /* 0x000ea4000c1e1500 */
[----:B--2---:R-:W-:-:S06]  /*2040*/  HADD2.F32 R18, -RZ, R4.H0_H0 ;  /* 0x20000004ff127230 */ /* 0x004fcc0000004100 */
[----:B------:R-:W0:Y:S01]  /*2050*/  F2I.FTZ.TRUNC.NTZ R18, R18 ;  /* 0x0000001200127305 */ /* 0x000e22000021f100 */
[----:B------:R-:W-:Y:S05]  /*2060*/  BRA `(.L_x_31072) ;  /* 0x0000000800d07947 */ /* 0x000fea0003800000 */
.L_x_31075:
        /* <DEDUP_REMOVED lines=9> */
.L_x_31078:
[----:B------:R-:W2:Y:S02]  /*2100*/  LDG.E.U16 R4, desc[UR36][R4.64] ;  /* 0x0000002404047981 */ /* 0x000ea4000c1e1500 */
[----:B--2---:R-:W-:-:S06]  /*2110*/  HADD2.F32 R18, -RZ, R4.H0_H0 ;  /* 0x20000004ff127230 */ /* 0x004fcc0000004100 */
[----:B------:R-:W0:Y:S01]  /*2120*/  F2I.FTZ.TRUNC.NTZ R18, R18 ;  /* 0x0000001200127305 */ /* 0x000e22000021f100 */
[----:B------:R-:W-:Y:S05]  /*2130*/  BRA `(.L_x_31072) ;  /* 0x00000008009c7947 */ /* 0x000fea0003800000 */
.L_x_31077:
[----:B------:R-:W2:Y:S02]  /*2140*/  LDG.E.64 R4, desc[UR36][R4.64] ;  /* 0x0000002404047981 */ /* 0x000ea4000c1e1b00 */
[----:B--2---:R0:W1:Y:S01]  /*2150*/  F2I.F64.TRUNC R18, R4 ;  /* 0x0000000400127311 */ /* 0x004062000030d100 */
[----:B------:R-:W-:Y:S05]  /*2160*/  BRA `(.L_x_31072) ;  /* 0x0000000800907947 */ /* 0x000fea0003800000 */
.L_x_31067:
        /* <DEDUP_REMOVED lines=12> */
.L_x_31081:
[----:B------:R-:W2:Y:S02]  /*2230*/  LDG.E.64 R4, desc[UR36][R4.64] ;  /* 0x0000002404047981 */ /* 0x000ea4000c1e1b00 */
[----:B--2---:R0:W1:Y:S01]  /*2240*/  F2I.F64.TRUNC R18, R4 ;  /* 0x0000000400127311 */ /* 0x004062000030d100 */
[----:B------:R-:W-:Y:S05]  /*2250*/  BRA `(.L_x_31072) ;  /* 0x0000000800547947 */ /* 0x000fea0003800000 */
.L_x_31080:
        /* <DEDUP_REMOVED lines=27> */
.L_x_31083:
        /* <DEDUP_REMOVED lines=12> */
[----:B------:R3:W4:Y:S01]  /*24d0*/  F2I.FTZ.TRUNC.NTZ R18, R0 ;  /* 0x0000000000127305 */ /* 0x000722000021f100 */
[----:B------:R-:W-:Y:S05]  /*24e0*/  BRA `(.L_x_31072) ;  /* 0x0000000400b07947 */ /* 0x000fea0003800000 */
.L_x_31082:
[----:B------:R-:W2:Y:S02]  /*24f0*/  LDG.E.U16 R18, desc[UR36][R4.64] ;  /* 0x0000002404127981 */ /* 0x000ea4000c1e1500 */
[----:B--2---:R-:W-:-:S06]  /*2500*/  IMAD.U32 R18, R18, 0x10000, RZ ;  /* 0x0001000012127824 */ /* 0x004fcc00078e00ff */
[----:B------:R-:W2:Y:S01]  /*2510*/  F2I.FTZ.TRUNC.NTZ R18, R18 ;  /* 0x0000001200127305 */ /* 0x000ea2000021f100 */
[----:B------:R-:W-:Y:S05]  /*2520*/  BRA `(.L_x_31072) ;  /* 0x0000000400a07947 */ /* 0x000fea0003800000 */
.L_x_31079:
        /* <DEDUP_REMOVED lines=10> */
.L_x_31086:
        /* <DEDUP_REMOVED lines=21> */
.L_x_31090:
[----:B------:R-:W-:Y:S05]  /*2720*/  BSYNC B1 ;  /* 0x0000000000017941 */ /* 0x000fea0003800000 */
.L_x_31089:
[----:B------:R-:W-:Y:S01]  /*2730*/  IMAD.SHL.U32 R3, R3, 0x100000, RZ ;  /* 0x0010000003037824 */ /* 0x000fe200078e00ff */
[----:B------:R-:W-:-:S04]  /*2740*/  LEA R5, R0, 0x3b800000, 0x17 ;  /* 0x3b80000000057811 */ /* 0x000fc800078eb8ff */
[----:B------:R-:W-:-:S07]  /*2750*/  LOP3.LUT R18, R5, R3, R18, 0xfe, !PT ;  /* 0x0000000305127212 */ /* 0x000fce00078efe12 */
.L_x_31088:
[----:B------:R-:W-:Y:S05]  /*2760*/  BSYNC B0 ;  /* 0x0000000000007941 */ /* 0x000fea0003800000 */
.L_x_31087:
[----:B------:R-:W0:Y:S01]  /*2770*/  F2I.FTZ.TRUNC.NTZ R18, R18 ;  /* 0x0000001200127305 */ /* 0x000e22000021f100 */
[----:B------:R-:W-:Y:S05]  /*2780*/  BRA `(.L_x_31072) ;  /* 0x0000000400087947 */ /* 0x000fea0003800000 */
.L_x_31085:
        /* <DEDUP_REMOVED lines=21> */
.L_x_31094:
[----:B------:R-:W-:Y:S05]  /*28e0*/  BSYNC B1 ;  /* 0x0000000000017941 */ /* 0x000fea0003800000 */
.L_x_31093:
[----:B------:R-:W-:Y:S01]  /*28f0*/  IMAD.SHL.U32 R3, R3, 0x200000, RZ ;  /* 0x0020000003037824 */ /* 0x000fe200078e00ff */
[----:B------:R-:W-:-:S04]  /*2900*/  LEA R5, R0, 0x37800000, 0x17 ;  /* 0x3780000000057811 */ /* 0x000fc800078eb8ff */
[----:B------:R-:W-:-:S07]  /*2910*/  LOP3.LUT R18, R5, R3, R18, 0xfe, !PT ;  /* 0x0000000305127212 */ /* 0x000fce00078efe12 */
.L_x_31092:
[----:B------:R-:W-:Y:S05]  /*2920*/  BSYNC B0 ;  /* 0x0000000000007941 */ /* 0x000fea0003800000 */
.L_x_31091:
[----:B------:R-:W0:Y:S01]  /*2930*/  F2I.FTZ.TRUNC.NTZ R18, R18 ;  /* 0x0000001200127305 */ /* 0x000e22000021f100 */
[----:B------:R-:W-:Y:S05]  /*2940*/  BRA `(.L_x_31072) ;  /* 0x0000000000987947 */ /* 0x000fea0003800000 */
.L_x_31084:
        /* <DEDUP_REMOVED lines=14> */
.L_x_31098:
[----:B------:R-:W-:Y:S05]  /*2a30*/  BSYNC B0 ;  /* 0x0000000000007941 */ /* 0x000fea0003800000 */
.L_x_31097:
[----:B------:R-:W0:Y:S01]  /*2a40*/  F2I.FTZ.TRUNC.NTZ R18, R18 ;  /* 0x0000001200127305 */ /* 0x000e22000021f100 */
[----:B------:R-:W-:Y:S05]  /*2a50*/  BRA `(.L_x_31072) ;  /* 0x0000000000547947 */ /* 0x000fea0003800000 */
.L_x_31071:
        /* <DEDUP_REMOVED lines=17> */
.L_x_31099:
[----:B------:R-:W-:Y:S05]  /*2b70*/  BRA `(.L_x_31072) ;  /* 0x00000000000c7947 */ /* 0x000fea0003800000 */
.L_x_31096:
[----:B------:R0:W5:Y:S01]  /*2b80*/  LDG.E R18, desc[UR36][R4.64] ;  /* 0x0000002404127981 */ /* 0x000162000c1e1900 */
[----:B------:R-:W-:Y:S05]  /*2b90*/  BRA `(.L_x_31072) ;  /* 0x0000000000047947 */ /* 0x000fea0003800000 */
.L_x_31095:
[----:B------:R0:W5:Y:S02]  /*2ba0*/  LDG.E R18, desc[UR36][R4.64] ;  /* 0x0000002404127981 */ /* 0x000164000c1e1900 */
.L_x_31072:
        /* <DEDUP_REMOVED lines=18> */
.L_x_31103:
[----:B------:R0:W5:Y:S01]  /*2cd0*/  LDG.E.U8 R29, desc[UR36][R4.64] ;  /* 0x00000024041d7981 */ /* 0x000162000c1e1100 */
[----:B------:R-:W-:Y:S05]  /*2ce0*/  BRA `(.L_x_31105) ;  /* 0x0000000c00347947 */ /* 0x000fea0003800000 */
.L_x_31102:
        /* <DEDUP_REMOVED lines=8> */
.L_x_31107:
[----:B------:R0:W5:Y:S01]  /*2d70*/  LDG.E R29, desc[UR36][R4.64] ;  /* 0x00000024041d7981 */ /* 0x000162000c1e1900 */
[----:B------:R-:W-:Y:S05]  /*2d80*/  BRA `(.L_x_31105) ;  /* 0x0000000c000c7947 */ /* 0x000fea0003800000 */
.L_x_31106:
[----:B------:R0:W5:Y:S01]  /*2d90*/  LDG.E.S16 R29, desc[UR36][R4.64] ;  /* 0x00000024041d7981 */ /* 0x000162000c1e1700 */
[----:B------:R-:W-:Y:S05]  /*2da0*/  BRA `(.L_x_31105) ;  /* 0x0000000c00047947 */ /* 0x000fea0003800000 */
.L_x_31101:
        /* <DEDUP_REMOVED lines=9> */
.L_x_31109:
[----:B------:R-:W3:Y:S02]  /*2e40*/  LDG.E.U16 R4, desc[UR36][R4.64] ;  /* 0x0000002404047981 */ /* 0x000ee4000c1e1500 */
[----:B---3--:R-:W-:-:S06]  /*2e50*/  HADD2.F32 R29, -RZ, R4.H0_H0 ;  /* 0x20000004ff1d7230 */ /* 0x008fcc0000004100 */
[----:B------:R-:W0:Y:S01]  /*2e60*/  F2I.FTZ.TRUNC.NTZ R29, R29 ;  /* 0x0000001d001d7305 */ /* 0x000e22000021f100 */
[----:B------:R-:W-:Y:S05]  /*2e70*/  BRA `(.L_x_31105) ;  /* 0x0000000800d07947 */ /* 0x000fea0003800000 */
.L_x_31108:
        /* <DEDUP_REMOVED lines=9> */
.L_x_31111:
[----:B------:R-:W3:Y:S02]  /*2f10*/  LDG.E.U16 R4, desc[UR36][R4.64] ;  /* 0x0000002404047981 */ /* 0x000ee4000c1e1500 */
[----:B---3--:R-:W-:-:S06]  /*2f20*/  HADD2.F32 R29, -RZ, R4.H0_H0 ;  /* 0x20000004ff1d7230 */ /* 0x008fcc0000004100 */
[----:B------:R-:W0:Y:S01]  /*2f30*/  F2I.FTZ.TRUNC.NTZ R29, R29 ;  /* 0x0000001d001d7305 */ /* 0x000e22000021f100 */
[----:B------:R-:W-:Y:S05]  /*2f40*/  BRA `(.L_x_31105) ;  /* 0x00000008009c7947 */ /* 0x000fea0003800000 */
.L_x_31110:
[----:B------:R-:W3:Y:S02]  /*2f50*/  LDG.E.64 R4, desc[UR36][R4.64] ;  /* 0x0000002404047981 */ /* 0x000ee4000c1e1b00 */
[----:B---3--:R0:W3:Y:S01]  /*2f60*/  F2I.F64.TRUNC R29, R4 ;  /* 0x00000004001d7311 */ /* 0x0080e2000030d100 */
[----:B------:R-:W-:Y:S05]  /*2f70*/  BRA `(.L_x_31105) ;  /* 0x0000000800907947 */ /* 0x000fea0003800000 */
.L_x_31100:
        /* <DEDUP_REMOVED lines=12> */
.L_x_31114:
[----:B------:R-:W3:Y:S02]  /*3040*/  LDG.E.64 R4, desc[UR36][R4.64] ;  /* 0x0000002404047981 */ /* 0x000ee4000c1e1b00 */
[----:B---3--:R0:W3:Y:S01]  /*3050*/  F2I.F64.TRUNC R29, R4 ;  /* 0x00000004001d7311 */ /* 0x0080e2000030d100 */
[----:B------:R-:W-:Y:S05]  /*3060*/  BRA `(.L_x_31105) ;  /* 0x0000000800547947 */ /* 0x000fea0003800000 */
.L_x_31113:
        /* <DEDUP_REMOVED lines=27> */
.L_x_31116:
        /* <DEDUP_REMOVED lines=12> */
[----:B------:R0:W3:Y:S01]  /*32e0*/  F2I.FTZ.TRUNC.NTZ R29, R0 ;  /* 0x00000000001d7305 */ /* 0x0000e2000021f100 */
[----:B------:R-:W-:Y:S05]  /*32f0*/  BRA `(.L_x_31105) ;  /* 0x0000000400b07947 */ /* 0x000fea0003800000 */
.L_x_31115:
[----:B------:R-:W3:Y:S02]  /*3300*/  LDG.E.U16 R29, desc[UR36][R4.64] ;  /* 0x00000024041d7981 */ /* 0x000ee4000c1e1500 */
[----:B---3--:R-:W-:-:S06]  /*3310*/  IMAD.U32 R29, R29, 0x10000, RZ ;  /* 0x000100001d1d7824 */ /* 0x008fcc00078e00ff */
[----:B------:R-:W0:Y:S01]  /*3320*/  F2I.FTZ.TRUNC.NTZ R29, R29 ;  /* 0x0000001d001d7305 */ /* 0x000e22000021f100 */
[----:B------:R-:W-:Y:S05]  /*3330*/  BRA `(.L_x_31105) ;  /* 0x0000000400a07947 */ /* 0x000fea0003800000 */
.L_x_31112:
        /* <DEDUP_REMOVED lines=10> */
.L_x_31119:
        /* <DEDUP_REMOVED lines=21> */
.L_x_31123:
[----:B------:R-:W-:Y:S05]  /*3530*/  BSYNC B1 ;  /* 0x0000000000017941 */ /* 0x000fea0003800000 */
.L_x_31122:
[----:B------:R-:W-:Y:S01]  /*3540*/  IMAD.SHL.U32 R3, R3, 0x100000, RZ ;  /* 0x0010000003037824 */ /* 0x000fe200078e00ff */
[----:B------:R-:W-:-:S04]  /*3550*/  LEA R0, R0, 0x3b800000, 0x17 ;  /* 0x3b80000000007811 */ /* 0x000fc800078eb8ff */
[----:B------:R-:W-:-:S07]  /*3560*/  LOP3.LUT R29, R0, R3, R29, 0xfe, !PT ;  /* 0x00000003001d7212 */ /* 0x000fce00078efe1d */
.L_x_31121:
[----:B------:R-:W-:Y:S05]  /*3570*/  BSYNC B0 ;  /* 0x0000000000007941 */ /* 0x000fea0003800000 */
.L_x_31120:
[----:B------:R-:W3:Y:S01]  /*3580*/  F2I.FTZ.TRUNC.NTZ R29, R29 ;  /* 0x0000001d001d7305 */ /* 0x000ee2000021f100 */
[----:B------:R-:W-:Y:S05]  /*3590*/  BRA `(.L_x_31105) ;  /* 0x0000000400087947 */ /* 0x000fea0003800000 */
.L_x_31118:
        /* <DEDUP_REMOVED lines=21> */
.L_x_31127:
[----:B------:R-:W-:Y:S05]  /*36f0*/  BSYNC B1 ;  /* 0x0000000000017941 */ /* 0x000fea0003800000 */
.L_x_31126:
[----:B------:R-:W-:Y:S01]  /*3700*/  IMAD.SHL.U32 R3, R3, 0x200000, RZ ;  /* 0x0020000003037824 */ /* 0x000fe200078e00ff */
[----:B------:R-:W-:-:S04]  /*3710*/  LEA R0, R0, 0x37800000, 0x17 ;  /* 0x3780000000007811 */ /* 0x000fc800078eb8ff */
[----:B------:R-:W-:-:S07]  /*3720*/  LOP3.LUT R29, R0, R3, R29, 0xfe, !PT ;  /* 0x00000003001d7212 */ /* 0x000fce00078efe1d */
.L_x_31125:
[----:B------:R-:W-:Y:S05]  /*3730*/  BSYNC B0 ;  /* 0x0000000000007941 */ /* 0x000fea0003800000 */
.L_x_31124:
[----:B------:R-:W0:Y:S01]  /*3740*/  F2I.FTZ.TRUNC.NTZ R29, R29 ;  /* 0x0000001d001d7305 */ /* 0x000e22000021f100 */
[----:B------:R-:W-:Y:S05]  /*3750*/  BRA `(.L_x_31105) ;  /* 0x0000000000987947 */ /* 0x000fea0003800000 */
.L_x_31117:
        /* <DEDUP_REMOVED lines=14> */
.L_x_31131:
[----:B------:R-:W-:Y:S05]  /*3840*/  BSYNC B0 ;  /* 0x0000000000007941 */ /* 0x000fea0003800000 */
.L_x_31130:
[----:B------:R-:W0:Y:S01]  /*3850*/  F2I.FTZ.TRUNC.NTZ R29, R29 ;  /* 0x0000001d001d7305 */ /* 0x000e22000021f100 */
[----:B------:R-:W-:Y:S05]  /*3860*/  BRA `(.L_x_31105) ;  /* 0x0000000000547947 */ /* 0x000fea0003800000 */
.L_x_31104:
        /* <DEDUP_REMOVED lines=17> */
.L_x_31132:
[----:B------:R-:W-:Y:S05]  /*3980*/  BRA `(.L_x_31105) ;  /* 0x00000000000c7947 */ /* 0x000fea0003800000 */
.L_x_31129:
[----:B------:R0:W5:Y:S01]  /*3990*/  LDG.E R29, desc[UR36][R4.64] ;  /* 0x00000024041d7981 */ /* 0x000162000c1e1900 */
[----:B------:R-:W-:Y:S05]  /*39a0*/  BRA `(.L_x_31105) ;  /* 0x0000000000047947 */ /* 0x000fea0003800000 */
.L_x_31128:
[----:B------:R0:W5:Y:S02]  /*39b0*/  LDG.E R29, desc[UR36][R4.64] ;  /* 0x00000024041d7981 */ /* 0x000164000c1e1900 */
.L_x_31105:
[----:B------:R-:W-:-:S07]  /*39c0*/  VIADD R17, R17, 0x80 ;  /* 0x0000008011117836 */ /* 0x000fce0000000000 */
.L_x_31066:
[----:B------:R-:W-:Y:S05]  /*39d0*/  BSYNC B6 ;  /* 0x0000000000067941 */ /* 0x000fea0003800000 */
.L_x_31065:
[----:B------:R-:W-:Y:S01]  /*39e0*/  ISETP.GE.AND P0, PT, R17, R16, PT ;  /* 0x000000101100720c */ /* 0x000fe20003f06270 */
[----:B------:R-:W-:Y:S01]  /*39f0*/  BSSY B6, `(.L_x_31133) ;  /* 0x00001c9000067945 */ /* 0x000fe20003800000 */
[----:B------:R-:W-:Y:S01]  /*3a00*/  CS2R R26, SRZ ;  /* 0x00000000001a7805 */ /* 0x000fe2000001ff00 */
[----:B------:R-:W-:-:S10]  /*3a10*/  IMAD.MOV.U32 R22, RZ, RZ, RZ ;  /* 0x000000ffff167224 */ /* 0x000fd400078e00ff */
        /* <DEDUP_REMOVED lines=20> */
.L_x_31138:
[----:B------:R0:W5:Y:S01]  /*3b60*/  LDG.E.U8 R22, desc[UR36][R4.64] ;  /* 0x0000002404167981 */ /* 0x000162000c1e1100 */
[----:B------:R-:W-:Y:S05]  /*3b70*/  BRA `(.L_x_31140) ;  /* 0x0000000c00347947 */ /* 0x000fea0003800000 */
.L_x_31137:
        /* <DEDUP_REMOVED lines=8> */
.L_x_31142:
[----:B------:R0:W5:Y:S01]  /*3c00*/  LDG.E R22, desc[UR36][R4.64] ;  /* 0x0000002404167981 */ /* 0x000162000c1e1900 */
[----:B------:R-:W-:Y:S05]  /*3c10*/  BRA `(.L_x_31140) ;  /* 0x0000000c000c7947 */ /* 0x000fea0003800000 */
.L_x_31141:
[----:B------:R0:W5:Y:S01]  /*3c20*/  LDG.E.S16 R22, desc[UR36][R4.64] ;  /* 0x0000002404167981 */ /* 0x000162000c1e1700 */
[----:B------:R-:W-:Y:S05]  /*3c30*/  BRA `(.L_x_31140) ;  /* 0x0000000c00047947 */ /* 0x000fea0003800000 */
.L_x_31136:
[----:B------:R-:W-:-:S13]  /*3c40*/  ISETP.GT.AND P0, PT, R0, 0x6, PT ;  /* 0x000000060000780c */ /* 0x000fda0003f04270 */
[----:B------:R-:W-:Y:S05]  /*3c50*/  @P0 BRA `(.L_x_31143) ;  /* 0x00000000002c0947 */ /* 0x000fea0003800000 */
[----:B------:R-:W-:-:S13]  /*3c60*/  ISETP.NE.AND P0, PT, R0, 0x5, PT ;  /* 0x000000050000780c */ /* 0x000fda0003f05270 */
[----:B------:R-:W-:Y:S05]  /*3c70*/  @!P0 BRA `(.L_x_31144) ;  /* 0x0000000000148947 */ /* 0x000fea0003800000 */
[----:B------:R-:W-:-:S13]  /*3c80*/  ISETP.NE.AND P0, PT, R0, 0x6, PT ;  /* 0x000000060000780c */ /* 0x000fda0003f05270 */
[----:B------:R-:W-:Y:S05]  /*3c90*/  @P0 BRA `(.L_x_31139) ;  /* 0x0000000800980947 */ /* 0x000fea0003800000 */
[----:B------:R-:W3:Y:S02]  /*3ca0*/  LDG.E R4, desc[UR36][R4.64] ;  /* 0x0000002404047981 */ /* 0x000ee4000c1e1900 */
[----:B---3--:R0:W1:Y:S01]  /*3cb0*/  F2I.FTZ.TRUNC.NTZ R22, R4 ;  /* 0x0000000400167305 */ /* 0x008062000021f100 */
[----:B------:R-:W-:Y:S05]  /*3cc0*/  BRA `(.L_x_31140) ;  /* 0x0000000800e07947 */ /* 0x000fea0003800000 */
.L_x_31144:
[----:B------:R-:W3:Y:S02]  /*3cd0*/  LDG.E.U16 R4, desc[UR36][R4.64] ;  /* 0x0000002404047981 */ /* 0x000ee4000c1e1500 */
[----:B---3--:R-:W-:-:S06]  /*3ce0*/  HADD2.F32 R22, -RZ, R4.H0_H0 ;  /* 0x20000004ff167230 */ /* 0x008fcc0000004100 */
[----:B------:R-:W0:Y:S01]  /*3cf0*/  F2I.FTZ.TRUNC.NTZ R22, R22 ;  /* 0x0000001600167305 */ /* 0x000e22000021f100 */
[----:B------:R-:W-:Y:S05]  /*3d00*/  BRA `(.L_x_31140) ;  /* 0x0000000800d07947 */ /* 0x000fea0003800000 */
.L_x_31143:
[----:B------:R-:W-:-:S13]  /*3d10*/  ISETP.NE.AND P0, PT, R0, 0x7, PT ;  /* 0x000000070000780c */ /* 0x000fda0003f05270 */
[----:B------:R-:W-:Y:S05]  /*3d20*/  @!P0 BRA `(.L_x_31145) ;  /* 0x00000000002c8947 */ /* 0x000fea0003800000 */
[----:B------:R-:W-:-:S13]  /*3d30*/  ISETP.NE.AND P0, PT, R0, 0x8, PT ;  /* 0x000000080000780c */ /* 0x000fda0003f05270 */
[----:B------:R-:W-:Y:S05]  /*3d40*/  @!P0 BRA `(.L_x_31146) ;  /* 0x0000000000148947 */ /* 0x000fea0003800000 */
[----:B------:R-:W-:-:S13]  /*3d50*/  ISETP.NE.AND P0, PT, R0, 0x9, PT ;  /* 0x000000090000780c */ /* 0x000fda0003f05270 */
[----:B------:R-:W-:Y:S05]  /*3d60*/  @P0 BRA `(.L_x_31139) ;  /* 0x0000000800640947 */ /* 0x000fea0003800000 */
[----:B------:R-:W3:Y:S02]  /*3d70*/  LDG.E R4, desc[UR36][R4.64] ;  /* 0x0000002404047981 */ /* 0x000ee4000c1e1900 */
[----:B---3--:R0:W1:Y:S01]  /*3d80*/  F2I.FTZ.TRUNC.NTZ R22, R4 ;  /* 0x0000000400167305 */ /* 0x008062000021f100 */
[----:B------:R-:W-:Y:S05]  /*3d90*/  BRA `(.L_x_31140) ;  /* 0x0000000800ac7947 */ /* 0x000fea0003800000 */
.L_x_31146:
[----:B------:R-:W3:Y:S02]  /*3da0*/  LDG.E.U16 R4, desc[UR36][R4.64] ;  /* 0x0000002404047981 */ /* 0x000ee4000c1e1500 */
[----:B---3--:R-:W-:-:S06]  /*3db0*/  HADD2.F32 R22, -RZ, R4.H0_H0 ;  /* 0x20000004ff167230 */ /* 0x008fcc0000004100 */
[----:B------:R-:W0:Y:S01]  /*3dc0*/  F2I.FTZ.TRUNC.NTZ R22, R22 ;  /* 0x0000001600167305 */ /* 0x000e22000021f100 */
[----:B------:R-:W-:Y:S05]  /*3dd0*/  BRA `(.L_x_31140) ;  /* 0x00000008009c7947 */ /* 0x000fea0003800000 */
.L_x_31145:
[----:B------:R-:W3:Y:S02]  /*3de0*/  LDG.E.64 R4, desc[UR36][R4.64] ;  /* 0x0000002404047981 */ /* 0x000ee4000c1e1b00 */
[----:B---3--:R0:W1:Y:S01]  /*3df0*/  F2I.F64.TRUNC R22, R4 ;  /* 0x0000000400167311 */ /* 0x008062000030d100 */
[----:B------:R-:W-:Y:S05]  /*3e00*/  BRA `(.L_x_31140) ;  /* 0x0000000800907947 */ /* 0x000fea0003800000 */
.L_x_31135:
        /* <DEDUP_REMOVED lines=12> */
.L_x_31149:
[----:B------:R-:W3:Y:S02]  /*3ed0*/  LDG.E.64 R4, desc[UR36][R4.64] ;  /* 0x0000002404047981 */ /* 0x000ee4000c1e1b00 */
[----:B---3--:R0:W1:Y:S01]  /*3ee0*/  F2I.F64.TRUNC R22, R4 ;  /* 0x0000000400167311 */ /* 0x008062000030d100 */
[----:B------:R-:W-:Y:S05]  /*3ef0*/  BRA `(.L_x_31140) ;  /* 0x0000000800547947 */ /* 0x000fea0003800000 */
.L_x_31148:
        /* <DEDUP_REMOVED lines=27> */
.L_x_31151:
        /* <DEDUP_REMOVED lines=12> */
[----:B------:R4:W0:Y:S01]  /*4170*/  F2I.FTZ.TRUNC.NTZ R22, R0 ;  /* 0x0000000000167305 */ /* 0x000822000021f100 */
[----:B------:R-:W-:Y:S05]  /*4180*/  BRA `(.L_x_31140) ;  /* 0x0000000400b07947 */ /* 0x000fea0003800000 */
.L_x_31150:
[----:B------:R-:W3:Y:S02]  /*4190*/  LDG.E.U16 R22, desc[UR36][R4.64] ;  /* 0x0000002404167981 */ /* 0x000ee4000c1e1500 */
[----:B---3--:R-:W-:-:S06]  /*41a0*/  IMAD.U32 R22, R22, 0x10000, RZ ;  /* 0x0001000016167824 */ /* 0x008fcc00078e00ff */
[----:B------:R-:W3:Y:S01]  /*41b0*/  F2I.FTZ.TRUNC.NTZ R22, R22 ;  /* 0x0000001600167305 */ /* 0x000ee2000021f100 */
[----:B------:R-:W-:Y:S05]  /*41c0*/  BRA `(.L_x_31140) ;  /* 0x0000000400a07947 */ /* 0x000fea0003800000 */
.L_x_31147:
        /* <DEDUP_REMOVED lines=10> */
.L_x_31154:
        /* <DEDUP_REMOVED lines=21> */
.L_x_31158:
[----:B------:R-:W-:Y:S05]  /*43c0*/  BSYNC B1 ;  /* 0x0000000000017941 */ /* 0x000fea0003800000 */
.L_x_31157:
[----:B------:R-:W-:Y:S01]  /*43d0*/  IMAD.SHL.U32 R3, R3, 0x100000, RZ ;  /* 0x0010000003037824 */ /* 0x000fe200078e00ff */
[----:B------:R-:W-:-:S04]  /*43e0*/  LEA R5, R0, 0x3b800000, 0x17 ;  /* 0x3b80000000057811 */ /* 0x000fc800078eb8ff */
[----:B------:R-:W-:-:S07]  /*43f0*/  LOP3.LUT R22, R5, R3, R22, 0xfe, !PT ;  /* 0x0000000305167212 */ /* 0x000fce00078efe16 */
.L_x_31156:
[----:B------:R-:W-:Y:S05]  /*4400*/  BSYNC B0 ;  /* 0x0000000000007941 */ /* 0x000fea0003800000 */
.L_x_31155:
[----:B------:R-:W0:Y:S01]  /*4410*/  F2I.FTZ.TRUNC.NTZ R22, R22 ;  /* 0x0000001600167305 */ /* 0x000e22000021f100 */
[----:B------:R-:W-:Y:S05]  /*4420*/  BRA `(.L_x_31140) ;  /* 0x0000000400087947 */ /* 0x000fea0003800000 */
.L_x_31153:
        /* <DEDUP_REMOVED lines=21> */
.L_x_31162:
[----:B------:R-:W-:Y:S05]  /*4580*/  BSYNC B1 ;  /* 0x0000000000017941 */ /* 0x000fea0003800000 */
.L_x_31161:
[----:B------:R-:W-:Y:S01]  /*4590*/  IMAD.SHL.U32 R3, R3, 0x200000, RZ ;  /* 0x0020000003037824 */ /* 0x000fe200078e00ff */
[----:B------:R-:W-:-:S04]  /*45a0*/  LEA R5, R0, 0x37800000, 0x17 ;  /* 0x3780000000057811 */ /* 0x000fc800078eb8ff */
[----:B------:R-:W-:-:S07]  /*45b0*/  LOP3.LUT R22, R5, R3, R22, 0xfe, !PT ;  /* 0x0000000305167212 */ /* 0x000fce00078efe16 */
.L_x_31160:
[----:B------:R-:W-:Y:S05]  /*45c0*/  BSYNC B0 ;  /* 0x0000000000007941 */ /* 0x000fea0003800000 */
.L_x_31159:
[----:B------:R-:W0:Y:S01]  /*45d0*/  F2I.FTZ.TRUNC.NTZ R22, R22 ;  /* 0x0000001600167305 */ /* 0x000e22000021f100 */
[----:B------:R-:W-:Y:S05]  /*45e0*/  BRA `(.L_x_31140) ;  /* 0x0000000000987947 */ /* 0x000fea0003800000 */
.L_x_31152:
        /* <DEDUP_REMOVED lines=14> */
.L_x_31166:
[----:B------:R-:W-:Y:S05]  /*46d0*/  BSYNC B0 ;  /* 0x0000000000007941 */ /* 0x000fea0003800000 */
.L_x_31165:
[----:B------:R-:W0:Y:S01]  /*46e0*/  F2I.FTZ.TRUNC.NTZ R22, R22 ;  /* 0x0000001600167305 */ /* 0x000e22000021f100 */
[----:B------:R-:W-:Y:S05]  /*46f0*/  BRA `(.L_x_31140) ;  /* 0x0000000000547947 */ /* 0x000fea0003800000 */
.L_x_31139:
        /* <DEDUP_REMOVED lines=16> */
[----:B0-2--5:R-:W-:Y:S05]  /*4800*/  CALL.ABS.NOINC R14 ;  /* 0x000000000e007343 */ /* 0x025fea0003c00000 */
.L_x_31167:
[----:B------:R-:W-:Y:S05]  /*4810*/  BRA `(.L_x_31140) ;  /* 0x00000000000c7947 */ /* 0x000fea0003800000 */
.L_x_31164:
[----:B------:R0:W5:Y:S01]  /*4820*/  LDG.E R22, desc[UR36][R4.64] ;  /* 0x0000002404167981 */ /* 0x000162000c1e1900 */
[----:B------:R-:W-:Y:S05]  /*4830*/  BRA `(.L_x_31140) ;  /* 0x0000000000047947 */ /* 0x000fea0003800000 */
.L_x_31163:
[----:B------:R0:W5:Y:S02]  /*4840*/  LDG.E R22, desc[UR36][R4.64] ;  /* 0x0000002404167981 */ /* 0x000164000c1e1900 */
.L_x_31140:
[----:B------:R-:W4:Y:S01]  /*4850*/  LDC.U8 R3, c[0x0][0x235] ;  /* 0x00008d40ff037b82 */ /* 0x000f220000000000 */
[----:B------:R-:W-:Y:S02]  /*4860*/  ULDC UR4, c[0x0][0x23c] ;  /* 0x00008f0000047ab9 */ /* 0x000fe40000000800 */
[----:B------:R-:W-:-:S05]  /*4870*/  IMAD R23, R23, UR4, RZ ;  /* 0x0000000417177c24 */ /* 0x000fca000f8e02ff */
[----:B0-----:R-:W0:Y:S01]  /*4880*/  LDC.64 R4, c[0x0][0x228] ;  /* 0x00008a00ff047b82 */ /* 0x001e220000000a00 */
[----:B----4-:R-:W-:-:S04]  /*4890*/  PRMT R0, R3, 0x9910, RZ ;  /* 0x0000991003007816 */ /* 0x010fc800000000ff */
        /* <DEDUP_REMOVED lines=14> */
.L_x_31171:
[----:B------:R0:W5:Y:S01]  /*4980*/  LDG.E.U8 R27, desc[UR36][R4.64] ;  /* 0x00000024041b7981 */ /* 0x000162000c1e1100 */
[----:B------:R-:W-:Y:S05]  /*4990*/  BRA `(.L_x_31173) ;  /* 0x0000000c00347947 */ /* 0x000fea0003800000 */
.L_x_31170:
        /* <DEDUP_REMOVED lines=8> */
.L_x_31175:
[----:B------:R0:W5:Y:S01]  /*4a20*/  LDG.E R27, desc[UR36][R4.64] ;  /* 0x00000024041b7981 */ /* 0x000162000c1e1900 */
[----:B------:R-:W-:Y:S05]  /*4a30*/  BRA `(.L_x_31173) ;  /* 0x0000000c000c7947 */ /* 0x000fea0003800000 */
.L_x_31174:
[----:B------:R0:W5:Y:S01]  /*4a40*/  LDG.E.S16 R27, desc[UR36][R4.64] ;  /* 0x00000024041b7981 */ /* 0x000162000c1e1700 */
[----:B------:R-:W-:Y:S05]  /*4a50*/  BRA `(.L_x_31173) ;  /* 0x0000000c00047947 */ /* 0x000fea0003800000 */
.L_x_31169:
[----:B------:R-:W-:-:S13]  /*4a60*/  ISETP.GT.AND P0, PT, R0, 0x6, PT ;  /* 0x000000060000780c */ /* 0x000fda0003f04270 */
[----:B------:R-:W-:Y:S05]  /*4a70*/  @P0 BRA `(.L_x_31176) ;  /* 0x00000000002c0947 */ /* 0x000fea0003800000 */
[----:B------:R-:W-:-:S13]  /*4a80*/  ISETP.NE.AND P0, PT, R0, 0x5, PT ;  /* 0x000000050000780c */ /* 0x000fda0003f05270 */
[----:B------:R-:W-:Y:S05]  /*4a90*/  @!P0 BRA `(.L_x_31177) ;  /* 0x0000000000148947 */ /* 0x000fea0003800000 */
[----:B------:R-:W-:-:S13]  /*4aa0*/  ISETP.NE.AND P0, PT, R0, 0x6, PT ;  /* 0x000000060000780c */ /* 0x000fda0003f05270 */
[----:B------:R-:W-:Y:S05]  /*4ab0*/  @P0 BRA `(.L_x_31172) ;  /* 0x0000000800980947 */ /* 0x000fea0003800000 */
[----:B------:R-:W4:Y:S02]  /*4ac0*/  LDG.E R4, desc[UR36][R4.64] ;  /* 0x0000002404047981 */ /* 0x000f24000c1e1900 */
[----:B----4-:R0:W4:Y:S01]  /*4ad0*/  F2I.FTZ.TRUNC.NTZ R27, R4 ;  /* 0x00000004001b7305 */ /* 0x010122000021f100 */
[----:B------:R-:W-:Y:S05]  /*4ae0*/  BRA `(.L_x_31173) ;  /* 0x0000000800e07947 */ /* 0x000fea0003800000 */
.L_x_31177:
[----:B------:R-:W4:Y:S02]  /*4af0*/  LDG.E.U16 R4, desc[UR36][R4.64] ;  /* 0x0000002404047981 */ /* 0x000f24000c1e1500 */
[----:B----4-:R-:W-:-:S06]  /*4b00*/  HADD2.F32 R27, -RZ, R4.H0_H0 ;  /* 0x20000004ff1b7230 */ /* 0x010fcc0000004100 */
[----:B------:R-:W0:Y:S01]  /*4b10*/  F2I.FTZ.TRUNC.NTZ R27, R27 ;  /* 0x0000001b001b7305 */ /* 0x000e22000021f100 */
[----:B------:R-:W-:Y:S05]  /*4b20*/  BRA `(.L_x_31173) ;  /* 0x0000000800d07947 */ /* 0x000fea0003800000 */
.L_x_31176:
[----:B------:R-:W-:-:S13]  /*4b30*/  ISETP.NE.AND P0, PT, R0, 0x7, PT ;  /* 0x000000070000780c */ /* 0x000fda0003f05270 */
[----:B------:R-:W-:Y:S05]  /*4b40*/  @!P0 BRA `(.L_x_31178) ;  /* 0x00000000002c8947 */ /* 0x000fea0003800000 */
[----:B------:R-:W-:-:S13]  /*4b50*/  ISETP.NE.AND P0, PT, R0, 0x8, PT ;  /* 0x000000080000780c */ /* 0x000fda0003f05270 */
[----:B------:R-:W-:Y:S05]  /*4b60*/  @!P0 BRA `(.L_x_31179) ;  /* 0x0000000000148947 */ /* 0x000fea0003800000 */
[----:B------:R-:W-:-:S13]  /*4b70*/  ISETP.NE.AND P0, PT, R0, 0x9, PT ;  /* 0x000000090000780c */ /* 0x000fda0003f05270 */
[----:B------:R-:W-:Y:S05]  /*4b80*/  @P0 BRA `(.L_x_31172) ;  /* 0x0000000800640947 */ /* 0x000fea0003800000 */
[----:B------:R-:W4:Y:S02]  /*4b90*/  LDG.E R4, desc[UR36][R4.64] ;  /* 0x0000002404047981 */ /* 0x000f24000c1e1900 */
[----:B----4-:R0:W4:Y:S01]  /*4ba0*/  F2I.FTZ.TRUNC.NTZ R27, R4 ;  /* 0x00000004001b7305 */ /* 0x010122000021f100 */
[----:B------:R-:W-:Y:S05]  /*4bb0*/  BRA `(.L_x_31173) ;  /* 0x0000000800ac7947 */ /* 0x000fea0003800000 */
.L_x_31179:
[----:B------:R-:W4:Y:S02]  /*4bc0*/  LDG.E.U16 R4, desc[UR36][R4.64] ;  /* 0x0000002404047981 */ /* 0x000f24000c1e1500 */
[----:B----4-:R-:W-:-:S06]  /*4bd0*/  HADD2.F32 R27, -RZ, R4.H0_H0 ;  /* 0x20000004ff1b7230 */ /* 0x010fcc0000004100 */
[----:B------:R-:W0:Y:S01]  /*4be0*/  F2I.FTZ.TRUNC.NTZ R27, R27 ;  /* 0x0000001b001b7305 */ /* 0x000e22000021f100 */
[----:B------:R-:W-:Y:S05]  /*4bf0*/  BRA `(.L_x_31173) ;  /* 0x00000008009c7947 */ /* 0x000fea0003800000 */
.L_x_31178:
[----:B------:R-:W4:Y:S02]  /*4c00*/  LDG.E.64 R4, desc[UR36][R4.64] ;  /* 0x0000002404047981 */ /* 0x000f24000c1e1b00 */
[----:B----4-:R0:W4:Y:S01]  /*4c10*/  F2I.F64.TRUNC R27, R4 ;  /* 0x00000004001b7311 */ /* 0x010122000030d100 */
[----:B------:R-:W-:Y:S05]  /*4c20*/  BRA `(.L_x_31173) ;  /* 0x0000000800907947 */ /* 0x000fea0003800000 */
.L_x_31168:
        /* <DEDUP_REMOVED lines=12> */
.L_x_31182:
[----:B------:R-:W4:Y:S02]  /*4cf0*/  LDG.E.64 R4, desc[UR36][R4.64] ;  /* 0x0000002404047981 */ /* 0x000f24000c1e1b00 */
[----:B----4-:R0:W4:Y:S01]  /*4d00*/  F2I.F64.TRUNC R27, R4 ;  /* 0x00000004001b7311 */ /* 0x010122000030d100 */
[----:B------:R-:W-:Y:S05]  /*4d10*/  BRA `(.L_x_31173) ;  /* 0x0000000800547947 */ /* 0x000fea0003800000 */
.L_x_31181:
        /* <DEDUP_REMOVED lines=25> */
[----:B------:R0:W4:Y:S01]  /*4eb0*/  F2I.FTZ.TRUNC.NTZ R27, R7 ;  /* 0x00000007001b7305 */ /* 0x000122000021f100 */
[----:B------:R-:W-:Y:S05]  /*4ec0*/  BRA `(.L_x_31173) ;  /* 0x0000000400e87947 */ /* 0x000fea0003800000 */
.L_x_31184:
        /* <DEDUP_REMOVED lines=14> */
.L_x_31183:
[----:B------:R-:W4:Y:S02]  /*4fb0*/  LDG.E.U16 R27, desc[UR36][R4.64] ;  /* 0x00000024041b7981 */ /* 0x000f24000c1e1500 */
[----:B----4-:R-:W-:-:S06]  /*4fc0*/  IMAD.U32 R27, R27, 0x10000, RZ ;  /* 0x000100001b1b7824 */ /* 0x010fcc00078e00ff */
[----:B------:R-:W0:Y:S01]  /*4fd0*/  F2I.FTZ.TRUNC.NTZ R27, R27 ;  /* 0x0000001b001b7305 */ /* 0x000e22000021f100 */
[----:B------:R-:W-:Y:S05]  /*4fe0*/  BRA `(.L_x_31173) ;  /* 0x0000000400a07947 */ /* 0x000fea0003800000 */
.L_x_31180:
        /* <DEDUP_REMOVED lines=10> */
.L_x_31187:
        /* <DEDUP_REMOVED lines=21> */
.L_x_31191:
[----:B------:R-:W-:Y:S05]  /*51e0*/  BSYNC B1 ;  /* 0x0000000000017941 */ /* 0x000fea0003800000 */
.L_x_31190:
[----:B------:R-:W-:Y:S01]  /*51f0*/  IMAD.SHL.U32 R3, R3, 0x100000, RZ ;  /* 0x0010000003037824 */ /* 0x000fe200078e00ff */
[----:B------:R-:W-:-:S04]  /*5200*/  LEA R0, R0, 0x3b800000, 0x17 ;  /* 0x3b80000000007811 */ /* 0x000fc800078eb8ff */
[----:B------:R-:W-:-:S07]  /*5210*/  LOP3.LUT R27, R0, R3, R27, 0xfe, !PT ;  /* 0x00000003001b7212 */ /* 0x000fce00078efe1b */
.L_x_31189:
[----:B------:R-:W-:Y:S05]  /*5220*/  BSYNC B0 ;  /* 0x0000000000007941 */ /* 0x000fea0003800000 */
.L_x_31188:
[----:B------:R-:W4:Y:S01]  /*5230*/  F2I.FTZ.TRUNC.NTZ R27, R27 ;  /* 0x0000001b001b7305 */ /* 0x000f22000021f100 */
[----:B------:R-:W-:Y:S05]  /*5240*/  BRA `(.L_x_31173) ;  /* 0x0000000400087947 */ /* 0x000fea0003800000 */
.L_x_31186:
        /* <DEDUP_REMOVED lines=21> */
.L_x_31195:
[----:B------:R-:W-:Y:S05]  /*53a0*/  BSYNC B1 ;  /* 0x0000000000017941 */ /* 0x000fea0003800000 */
.L_x_31194:
[----:B------:R-:W-:Y:S01]  /*53b0*/  IMAD.SHL.U32 R3, R3, 0x200000, RZ ;  /* 0x0020000003037824 */ /* 0x000fe200078e00ff */
[----:B------:R-:W-:-:S04]  /*53c0*/  LEA R0, R0, 0x37800000, 0x17 ;  /* 0x3780000000007811 */ /* 0x000fc800078eb8ff */
[----:B------:R-:W-:-:S07]  /*53d0*/  LOP3.LUT R27, R0, R3, R27, 0xfe, !PT ;  /* 0x00000003001b7212 */ /* 0x000fce00078efe1b */
.L_x_31193:
[----:B------:R-:W-:Y:S05]  /*53e0*/  BSYNC B0 ;  /* 0x0000000000007941 */ /* 0x000fea0003800000 */
.L_x_31192:
[----:B------:R-:W0:Y:S01]  /*53f0*/  F2I.FTZ.TRUNC.NTZ R27, R27 ;  /* 0x0000001b001b7305 */ /* 0x000e22000021f100 */
[----:B------:R-:W-:Y:S05]  /*5400*/  BRA `(.L_x_31173) ;  /* 0x0000000000987947 */ /* 0x000fea0003800000 */
.L_x_31185:
        /* <DEDUP_REMOVED lines=14> */
.L_x_31199:
[----:B------:R-:W-:Y:S05]  /*54f0*/  BSYNC B0 ;  /* 0x0000000000007941 */ /* 0x000fea0003800000 */
.L_x_31198:
[----:B------:R-:W0:Y:S01]  /*5500*/  F2I.FTZ.TRUNC.NTZ R27, R27 ;  /* 0x0000001b001b7305 */ /* 0x000e22000021f100 */
[----:B------:R-:W-:Y:S05]  /*5510*/  BRA `(.L_x_31173) ;  /* 0x0000000000547947 */ /* 0x000fea0003800000 */
.L_x_31172:
        /* <DEDUP_REMOVED lines=17> */
.L_x_31200:
[----:B------:R-:W-:Y:S05]  /*5630*/  BRA `(.L_x_31173) ;  /* 0x00000000000c7947 */ /* 0x000fea0003800000 */
.L_x_31197:
[----:B------:R0:W5:Y:S01]  /*5640*/  LDG.E R27, desc[UR36][R4.64] ;  /* 0x00000024041b7981 */ /* 0x000162000c1e1900 */
[----:B------:R-:W-:Y:S05]  /*5650*/  BRA `(.L_x_31173) ;  /* 0x0000000000047947 */ /* 0x000fea0003800000 */
.L_x_31196:
[----:B------:R0:W5:Y:S02]  /*5660*/  LDG.E R27, desc[UR36][R4.64] ;  /* 0x00000024041b7981 */ /* 0x000164000c1e1900 */
.L_x_31173:
[----:B------:R-:W-:-:S07]  /*5670*/  VIADD R17, R17, 0x80 ;  /* 0x0000008011117836 */ /* 0x000fce0000000000 */
.L_x_31134:
[----:B------:R-:W-:Y:S05]  /*5680*/  BSYNC B6 ;  /* 0x0000000000067941 */ /* 0x000fea0003800000 */
.L_x_31133:
[----:B------:R-:W-:Y:S01]  /*5690*/  ISETP.GE.AND P0, PT, R17, R16, PT ;  /* 0x000000101100720c */ /* 0x000fe20003f06270 */
[----:B------:R-:W-:Y:S01]  /*56a0*/  BSSY B6, `(.L_x_31201) ;  /* 0x00001c6000067945 */ /* 0x000fe20003800000 */
[----:B0-----:R-:W-:-:S11]  /*56b0*/  IMAD.MOV.U32 R25, RZ, RZ, RZ ;  /* 0x000000ffff197224 */ /* 0x001fd600078e00ff */
[----:B------:R-:W-:Y:S05]  /*56c0*/  @P0 BRA `(.L_x_31202) ;  /* 0x0000001c000c0947 */ /* 0x000fea0003800000 */
[----:B-1-34-:R-:W0:Y:S01]  /*56d0*/  LDC.64 R4, c[0x0][0x220] ;  /* 0x00008800ff047b82 */ /* 0x01ae220000000a00 */
        /* <DEDUP_REMOVED lines=18> */
.L_x_31206:
[----:B------:R0:W5:Y:S01]  /*5800*/  LDG.E.U8 R25, desc[UR36][R4.64] ;  /* 0x0000002404197981 */ /* 0x000162000c1e1100 */
[----:B------:R-:W-:Y:S05]  /*5810*/  BRA `(.L_x_31208) ;  /* 0x0000000c00347947 */ /* 0x000fea0003800000 */
.L_x_31205:
        /* <DEDUP_REMOVED lines=8> */
.L_x_31210:
[----:B------:R4:W5:Y:S01]  /*58a0*/  LDG.E R25, desc[UR36][R4.64] ;  /* 0x0000002404197981 */ /* 0x000962000c1e1900 */
[----:B------:R-:W-:Y:S05]  /*58b0*/  BRA `(.L_x_31208) ;  /* 0x0000000c000c7947 */ /* 0x000fea0003800000 */
.L_x_31209:
[----:B------:R3:W5:Y:S01]  /*58c0*/  LDG.E.S16 R25, desc[UR36][R4.64] ;  /* 0x0000002404197981 */ /* 0x000762000c1e1700 */
[----:B------:R-:W-:Y:S05]  /*58d0*/  BRA `(.L_x_31208) ;  /* 0x0000000c00047947 */ /* 0x000fea0003800000 */
.L_x_31204:
        /* <DEDUP_REMOVED lines=9> */
.L_x_31212:
[----:B------:R-:W3:Y:S02]  /*5970*/  LDG.E.U16 R4, desc[UR36][R4.64] ;  /* 0x0000002404047981 */ /* 0x000ee4000c1e1500 */
[----:B---3--:R-:W-:-:S06]  /*5980*/  HADD2.F32 R25, -RZ, R4.H0_H0 ;  /* 0x20000004ff197230 */ /* 0x008fcc0000004100 */
[----:B------:R-:W0:Y:S01]  /*5990*/  F2I.FTZ.TRUNC.NTZ R25, R25 ;  /* 0x0000001900197305 */ /* 0x000e22000021f100 */
[----:B------:R-:W-:Y:S05]  /*59a0*/  BRA `(.L_x_31208) ;  /* 0x0000000800d07947 */ /* 0x000fea0003800000 */
.L_x_31211:
        /* <DEDUP_REMOVED lines=9> */
.L_x_31214:
[----:B------:R-:W3:Y:S02]  /*5a40*/  LDG.E.U16 R4, desc[UR36][R4.64] ;  /* 0x0000002404047981 */ /* 0x000ee4000c1e1500 */
[----:B---3--:R-:W-:-:S06]  /*5a50*/  HADD2.F32 R25, -RZ, R4.H0_H0 ;  /* 0x20000004ff197230 */ /* 0x008fcc0000004100 */
[----:B------:R-:W0:Y:S01]  /*5a60*/  F2I.FTZ.TRUNC.NTZ R25, R25 ;  /* 0x0000001900197305 */ /* 0x000e22000021f100 */
[----:B------:R-:W-:Y:S05]  /*5a70*/  BRA `(.L_x_31208) ;  /* 0x00000008009c7947 */ /* 0x000fea0003800000 */
.L_x_31213:
[----:B------:R-:W3:Y:S02]  /*5a80*/  LDG.E.64 R4, desc[UR36][R4.64] ;  /* 0x0000002404047981 */ /* 0x000ee4000c1e1b00 */
[----:B---3--:R0:W1:Y:S01]  /*5a90*/  F2I.F64.TRUNC R25, R4 ;  /* 0x0000000400197311 */ /* 0x008062000030d100 */
[----:B------:R-:W-:Y:S05]  /*5aa0*/  BRA `(.L_x_31208) ;  /* 0x0000000800907947 */ /* 0x000fea0003800000 */
.L_x_31203:
        /* <DEDUP_REMOVED lines=12> */
.L_x_31217:
[----:B------:R-:W3:Y:S02]  /*5b70*/  LDG.E.64 R4, desc[UR36][R4.64] ;  /* 0x0000002404047981 */ /* 0x000ee4000c1e1b00 */
[----:B---3--:R0:W1:Y:S01]  /*5b80*/  F2I.F64.TRUNC R25, R4 ;  /* 0x0000000400197311 */ /* 0x008062000030d100 */
[----:B------:R-:W-:Y:S05]  /*5b90*/  BRA `(.L_x_31208) ;  /* 0x0000000800547947 */ /* 0x000fea0003800000 */
.L_x_31216:
        /* <DEDUP_REMOVED lines=27> */
.L_x_31219:
        /* <DEDUP_REMOVED lines=14> */
.L_x_31218:
[----:B------:R-:W3:Y:S02]  /*5e30*/  LDG.E.U16 R25, desc[UR36][R4.64] ;  /* 0x0000002404197981 */ /* 0x000ee4000c1e1500 */
[----:B---3--:R-:W-:-:S06]  /*5e40*/  IMAD.U32 R25, R25, 0x10000, RZ ;  /* 0x0001000019197824 */ /* 0x008fcc00078e00ff */
[----:B------:R-:W0:Y:S01]  /*5e50*/  F2I.FTZ.TRUNC.NTZ R25, R25 ;  /* 0x0000001900197305 */ /* 0x000e22000021f100 */
[----:B------:R-:W-:Y:S05]  /*5e60*/  BRA `(.L_x_31208) ;  /* 0x0000000400a07947 */ /* 0x000fea0003800000 */
.L_x_31215:
        /* <DEDUP_REMOVED lines=10> */
.L_x_31222:
        /* <DEDUP_REMOVED lines=21> */
.L_x_31226:
[----:B------:R-:W-:Y:S05]  /*6060*/  BSYNC B1 ;  /* 0x0000000000017941 */ /* 0x000fea0003800000 */
.L_x_31225:
[----:B------:R-:W-:Y:S01]  /*6070*/  IMAD.SHL.U32 R3, R3, 0x100000, RZ ;  /* 0x0010000003037824 */ /* 0x000fe200078e00ff */
[----:B------:R-:W-:-:S04]  /*6080*/  LEA R0, R0, 0x3b800000, 0x17 ;  /* 0x3b80000000007811 */ /* 0x000fc800078eb8ff */
[----:B------:R-:W-:-:S07]  /*6090*/  LOP3.LUT R25, R0, R3, R25, 0xfe, !PT ;  /* 0x0000000300197212 */ /* 0x000fce00078efe19 */
.L_x_31224:
[----:B------:R-:W-:Y:S05]  /*60a0*/  BSYNC B0 ;  /* 0x0000000000007941 */ /* 0x000fea0003800000 */
.L_x_31223:
[----:B------:R-:W0:Y:S01]  /*60b0*/  F2I.FTZ.TRUNC.NTZ R25, R25 ;  /* 0x0000001900197305 */ /* 0x000e22000021f100 */
[----:B------:R-:W-:Y:S05]  /*60c0*/  BRA `(.L_x_31208) ;  /* 0x0000000400087947 */ /* 0x000fea0003800000 */
.L_x_31221:
        /* <DEDUP_REMOVED lines=21> */
.L_x_31230:
[----:B------:R-:W-:Y:S05]  /*6220*/  BSYNC B1 ;  /* 0x0000000000017941 */ /* 0x000fea0003800000 */
.L_x_31229:
[----:B------:R-:W-:Y:S01]  /*6230*/  IMAD.SHL.U32 R3, R3, 0x200000, RZ ;  /* 0x0020000003037824 */ /* 0x000fe200078e00ff */
[----:B------:R-:W-:-:S04]  /*6240*/  LEA R0, R0, 0x37800000, 0x17 ;  /* 0x3780000000007811 */ /* 0x000fc800078eb8ff */
[----:B------:R-:W-:-:S07]  /*6250*/  LOP3.LUT R25, R0, R3, R25, 0xfe, !PT ;  /* 0x0000000300197212 */ /* 0x000fce00078efe19 */
.L_x_31228:
[----:B------:R-:W-:Y:S05]  /*6260*/  BSYNC B0 ;  /* 0x0000000000007941 */ /* 0x000fea0003800000 */
.L_x_31227:
[----:B------:R-:W0:Y:S01]  /*6270*/  F2I.FTZ.TRUNC.NTZ R25, R25 ;  /* 0x0000001900197305 */ /* 0x000e22000021f100 */
[----:B------:R-:W-:Y:S05]  /*6280*/  BRA `(.L_x_31208) ;  /* 0x0000000000987947 */ /* 0x000fea0003800000 */
.L_x_31220:
        /* <DEDUP_REMOVED lines=14> */
.L_x_31234:
[----:B------:R-:W-:Y:S05]  /*6370*/  BSYNC B0 ;  /* 0x0000000000007941 */ /* 0x000fea0003800000 */
.L_x_31233:
[----:B------:R-:W0:Y:S01]  /*6380*/  F2I.FTZ.TRUNC.NTZ R25, R25 ;  /* 0x0000001900197305 */ /* 0x000e22000021f100 */
[----:B------:R-:W-:Y:S05]  /*6390*/  BRA `(.L_x_31208) ;  /* 0x0000000000547947 */ /* 0x000fea0003800000 */
.L_x_31207:
        /* <DEDUP_REMOVED lines=17> */
.L_x_31235:
[----:B------:R-:W-:Y:S05]  /*64b0*/  BRA `(.L_x_31208) ;  /* 0x00000000000c7947 */ /* 0x000fea0003800000 */
.L_x_31232:
[----:B------:R0:W5:Y:S01]  /*64c0*/  LDG.E R25, desc[UR36][R4.64] ;  /* 0x0000002404197981 */ /* 0x000162000c1e1900 */
[----:B------:R-:W-:Y:S05]  /*64d0*/  BRA `(.L_x_31208) ;  /* 0x0000000000047947 */ /* 0x000fea0003800000 */
.L_x_31231:
[----:B------:R0:W5:Y:S02]  /*64e0*/  LDG.E R25, desc[UR36][R4.64] ;  /* 0x0000002404197981 */ /* 0x000164000c1e1900 */
.L_x_31208:
[----:B------:R-:W2:Y:S01]  /*64f0*/  LDC.U8 R3, c[0x0][0x235] ;  /* 0x00008d40ff037b82 */ /* 0x000ea20000000000 */
[----:B------:R-:W-:Y:S02]  /*6500*/  ULDC UR4, c[0x0][0x23c] ;  /* 0x00008f0000047ab9 */ /* 0x000fe40000000800 */
[----:B------:R-:W-:-:S05]  /*6510*/  IMAD R17, R17, UR4, RZ ;  /* 0x0000000411117c24 */ /* 0x000fca000f8e02ff */
[----:B01-34-:R-:W0:Y:S01]  /*6520*/  LDC.64 R4, c[0x0][0x228] ;  /* 0x00008a00ff047b82 */ /* 0x01be220000000a00 */
        /* <DEDUP_REMOVED lines=15> */
.L_x_31239:
[----:B------:R0:W5:Y:S01]  /*6620*/  LDG.E.U8 R26, desc[UR36][R4.64] ;  /* 0x00000024041a7981 */ /* 0x000162000c1e1100 */
[----:B------:R-:W-:Y:S05]  /*6630*/  BRA `(.L_x_31202) ;  /* 0x0000000c00307947 */ /* 0x000fea0003800000 */
.L_x_31238:
        /* <DEDUP_REMOVED lines=8> */
.L_x_31242:
[----:B------:R0:W5:Y:S01]  /*66c0*/  LDG.E R26, desc[UR36][R4.64] ;  /* 0x00000024041a7981 */ /* 0x000162000c1e1900 */
[----:B------:R-:W-:Y:S05]  /*66d0*/  BRA `(.L_x_31202) ;  /* 0x0000000c00087947 */ /* 0x000fea0003800000 */
.L_x_31241:
[----:B------:R0:W5:Y:S01]  /*66e0*/  LDG.E.S16 R26, desc[UR36][R4.64] ;  /* 0x00000024041a7981 */ /* 0x000162000c1e1700 */
[----:B------:R-:W-:Y:S05]  /*66f0*/  BRA `(.L_x_31202) ;  /* 0x0000000c00007947 */ /* 0x000fea0003800000 */
.L_x_31237:
        /* <DEDUP_REMOVED lines=9> */
.L_x_31244:
[----:B------:R-:W2:Y:S02]  /*6790*/  LDG.E.U16 R4, desc[UR36][R4.64] ;  /* 0x0000002404047981 */ /* 0x000ea4000c1e1500 */
[----:B--2---:R-:W-:-:S06]  /*67a0*/  HADD2.F32 R26, -RZ, R4.H0_H0 ;  /* 0x20000004ff1a7230 */ /* 0x004fcc0000004100 */
[----:B------:R-:W0:Y:S01]  /*67b0*/  F2I.FTZ.TRUNC.NTZ R26, R26 ;  /* 0x0000001a001a7305 */ /* 0x000e22000021f100 */
[----:B------:R-:W-:Y:S05]  /*67c0*/  BRA `(.L_x_31202) ;  /* 0x0000000800cc7947 */ /* 0x000fea0003800000 */
.L_x_31243:
        /* <DEDUP_REMOVED lines=9> */
.L_x_31246:
[----:B------:R-:W2:Y:S02]  /*6860*/  LDG.E.U16 R4, desc[UR36][R4.64] ;  /* 0x0000002404047981 */ /* 0x000ea4000c1e1500 */
[----:B--2---:R-:W-:-:S06]  /*6870*/  HADD2.F32 R26, -RZ, R4.H0_H0 ;  /* 0x20000004ff1a7230 */ /* 0x004fcc0000004100 */
[----:B------:R-:W0:Y:S01]  /*6880*/  F2I.FTZ.TRUNC.NTZ R26, R26 ;  /* 0x0000001a001a7305 */ /* 0x000e22000021f100 */
[----:B------:R-:W-:Y:S05]  /*6890*/  BRA `(.L_x_31202) ;  /* 0x0000000800987947 */ /* 0x000fea0003800000 */
.L_x_31245:
[----:B------:R-:W2:Y:S02]  /*68a0*/  LDG.E.64 R4, desc[UR36][R4.64] ;  /* 0x0000002404047981 */ /* 0x000ea4000c1e1b00 */
[----:B--2---:R0:W1:Y:S01]  /*68b0*/  F2I.F64.TRUNC R26, R4 ;  /* 0x00000004001a7311 */ /* 0x004062000030d100 */
[----:B------:R-:W-:Y:S05]  /*68c0*/  BRA `(.L_x_31202) ;  /* 0x00000008008c7947 */ /* 0x000fea0003800000 */
.L_x_31236:
        /* <DEDUP_REMOVED lines=12> */
.L_x_31249:
[----:B------:R-:W2:Y:S02]  /*6990*/  LDG.E.64 R4, desc[UR36][R4.64] ;  /* 0x0000002404047981 */ /* 0x000ea4000c1e1b00 */
[----:B--2---:R0:W1:Y:S01]  /*69a0*/  F2I.F64.TRUNC R26, R4 ;  /* 0x00000004001a7311 */ /* 0x004062000030d100 */
[----:B------:R-:W-:Y:S05]  /*69b0*/  BRA `(.L_x_31202) ;  /* 0x0000000800507947 */ /* 0x000fea0003800000 */
.L_x_31248:
        /* <DEDUP_REMOVED lines=27> */
.L_x_31251:
        /* <DEDUP_REMOVED lines=14> */
.L_x_31250:
[----:B------:R-:W2:Y:S02]  /*6c50*/  LDG.E.U16 R26, desc[UR36][R4.64] ;  /* 0x00000024041a7981 */ /* 0x000ea4000c1e1500 */
[----:B--2---:R-:W-:-:S06]  /*6c60*/  IMAD.U32 R26, R26, 0x10000, RZ ;  /* 0x000100001a1a7824 */ /* 0x004fcc00078e00ff */
[----:B------:R-:W0:Y:S01]  /*6c70*/  F2I.FTZ.TRUNC.NTZ R26, R26 ;  /* 0x0000001a001a7305 */ /* 0x000e22000021f100 */
[----:B------:R-:W-:Y:S05]  /*6c80*/  BRA `(.L_x_31202) ;  /* 0x00000004009c7947 */ /* 0x000fea0003800000 */
.L_x_31247:
        /* <DEDUP_REMOVED lines=10> */
.L_x_31254:
        /* <DEDUP_REMOVED lines=21> */
.L_x_31258:
[----:B------:R-:W-:Y:S05]  /*6e80*/  BSYNC B1 ;  /* 0x0000000000017941 */ /* 0x000fea0003800000 */
.L_x_31257:
[----:B------:R-:W-:Y:S01]  /*6e90*/  IMAD.SHL.U32 R3, R3, 0x100000, RZ ;  /* 0x0010000003037824 */ /* 0x000fe200078e00ff */
[----:B------:R-:W-:-:S04]  /*6ea0*/  LEA R5, R0, 0x3b800000, 0x17 ;  /* 0x3b80000000057811 */ /* 0x000fc800078eb8ff */
[----:B------:R-:W-:-:S07]  /*6eb0*/  LOP3.LUT R26, R5, R3, R26, 0xfe, !PT ;  /* 0x00000003051a7212 */ /* 0x000fce00078efe1a */
.L_x_31256:
[----:B------:R-:W-:Y:S05]  /*6ec0*/  BSYNC B0 ;  /* 0x0000000000007941 */ /* 0x000fea0003800000 */
.L_x_31255:
[----:B------:R-:W0:Y:S01]  /*6ed0*/  F2I.FTZ.TRUNC.NTZ R26, R26 ;  /* 0x0000001a001a7305 */ /* 0x000e22000021f100 */
[----:B------:R-:W-:Y:S05]  /*6ee0*/  BRA `(.L_x_31202) ;  /* 0x0000000400047947 */ /* 0x000fea0003800000 */
.L_x_31253:
        /* <DEDUP_REMOVED lines=21> */
.L_x_31262:
[----:B------:R-:W-:Y:S05]  /*7040*/  BSYNC B1 ;  /* 0x0000000000017941 */ /* 0x000fea0003800000 */
.L_x_31261:
[----:B------:R-:W-:Y:S01]  /*7050*/  IMAD.SHL.U32 R3, R3, 0x200000, RZ ;  /* 0x0020000003037824 */ /* 0x000fe200078e00ff */
[----:B------:R-:W-:-:S04]  /*7060*/  LEA R5, R0, 0x37800000, 0x17 ;  /* 0x3780000000057811 */ /* 0x000fc800078eb8ff */
[----:B------:R-:W-:-:S07]  /*7070*/  LOP3.LUT R26, R5, R3, R26, 0xfe, !PT ;  /* 0x00000003051a7212 */ /* 0x000fce00078efe1a */
.L_x_31260:
[----:B------:R-:W-:Y:S05]  /*7080*/  BSYNC B0 ;  /* 0x0000000000007941 */ /* 0x000fea0003800000 */
.L_x_31259:
[----:B------:R-:W0:Y:S01]  /*7090*/  F2I.FTZ.TRUNC.NTZ R26, R26 ;  /* 0x0000001a001a7305 */ /* 0x000e22000021f100 */
[----:B------:R-:W-:Y:S05]  /*70a0*/  BRA `(.L_x_31202) ;  /* 0x0000000000947947 */ /* 0x000fea0003800000 */
.L_x_31252:
        /* <DEDUP_REMOVED lines=14> */
.L_x_31266:
[----:B------:R-:W-:Y:S05]  /*7190*/  BSYNC B0 ;  /* 0x0000000000007941 */ /* 0x000fea0003800000 */
.L_x_31265:
[----:B------:R-:W0:Y:S01]  /*71a0*/  F2I.FTZ.TRUNC.NTZ R26, R26 ;  /* 0x0000001a001a7305 */ /* 0x000e22000021f100 */
[----:B------:R-:W-:Y:S05]  /*71b0*/  BRA `(.L_x_31202) ;  /* 0x0000000000507947 */ /* 0x000fea0003800000 */
.L_x_31240:
        /* <DEDUP_REMOVED lines=16> */
.L_x_31267:
[----:B------:R-:W-:Y:S05]  /*72c0*/  BRA `(.L_x_31202) ;  /* 0x00000000000c7947 */ /* 0x000fea0003800000 */
.L_x_31264:
[----:B------:R0:W5:Y:S01]  /*72d0*/  LDG.E R26, desc[UR36][R4.64] ;  /* 0x00000024041a7981 */ /* 0x000162000c1e1900 */
[----:B------:R-:W-:Y:S05]  /*72e0*/  BRA `(.L_x_31202) ;  /* 0x0000000000047947 */ /* 0x000fea0003800000 */
.L_x_31263:
[----:B------:R0:W5:Y:S02]  /*72f0*/  LDG.E R26, desc[UR36][R4.64] ;  /* 0x00000024041a7981 */ /* 0x000164000c1e1900 */
.L_x_31202:
[----:B------:R-:W-:Y:S05]  /*7300*/  BSYNC B6 ;  /* 0x0000000000067941 */ /* 0x000fea0003800000 */
.L_x_31201:
        /* <DEDUP_REMOVED lines=11> */
[----:B-----5:R-:W-:Y:S02]  /*73c0*/  IABS R3, R24 ;  /* 0x0000001800037213 */ /* 0x020fe40000000000 */
[----:B------:R-:W-:Y:S02]  /*73d0*/  IABS R8, R28 ;  /* 0x0000001c00087213 */ /* 0x000fe40000000000 */
        /* <DEDUP_REMOVED lines=15> */
[----:B------:R-:W-:Y:S02]  /*74d0*/  ISETP.GE.AND P4, PT, R0, RZ, PT ;  /* 0x000000ff0000720c */ /* 0x000fe40003f86270 */
[----:B------:R-:W-:-:S09]  /*74e0*/  LOP3.LUT R0, R24, R28, RZ, 0x3c, !PT ;  /* 0x0000001c18007212 */ /* 0x000fd200078e3cff */
        /* <DEDUP_REMOVED lines=20> */
.L_x_31269:
[----:B------:R-:W-:Y:S05]  /*7630*/  BSYNC B0 ;  /* 0x0000000000007941 */ /* 0x000fea0003800000 */
.L_x_31268:
[----:B------:R-:W-:Y:S04]  /*7640*/  BSSY B0, `(.L_x_31270) ;  /* 0x0000029000007945 */ /* 0x000fe80003800000 */
[----:B------:R-:W-:Y:S05]  /*7650*/  @P3 BRA `(.L_x_31271) ;  /* 0x00000000009c3947 */ /* 0x000fea0003800000 */
[-C--:B-----5:R-:W-:Y:S02]  /*7660*/  IABS R3, R29.reuse ;  /* 0x0000001d00037213 */ /* 0x0a0fe40000000000 */
        /* <DEDUP_REMOVED lines=38> */
.L_x_31271:
[----:B------:R-:W-:Y:S05]  /*78d0*/  BSYNC B0 ;  /* 0x0000000000007941 */ /* 0x000fea0003800000 */
.L_x_31270:
        /* <DEDUP_REMOVED lines=41> */
.L_x_31273:
[----:B------:R-:W-:Y:S05]  /*7b70*/  BSYNC B0 ;  /* 0x0000000000007941 */ /* 0x000fea0003800000 */
.L_x_31272:
        /* <DEDUP_REMOVED lines=41> */
.L_x_31275:
[----:B------:R-:W-:Y:S05]  /*7e10*/  BSYNC B0 ;  /* 0x0000000000007941 */ /* 0x000fea0003800000 */
.L_x_31274:
        /* <DEDUP_REMOVED lines=22> */
.L_x_31281:
[----:B------:R0:W-:Y:S01]  /*7f80*/  STG.E.U8 desc[UR36][R8.64], R0 ;  /* 0x0000000008007986 */ /* 0x0001e2000c101124 */
[----:B------:R-:W-:Y:S01]  /*7f90*/  IMAD.MOV.U32 R23, RZ, RZ, R19 ;  /* 0x000000ffff177224 */ /* 0x000fe200078e0013 */
[----:B------:R-:W-:Y:S06]  /*7fa0*/  BRA `(.L_x_31277) ;  /* 0x0000000c00a87947 */ /* 0x000fec0003800000 */
.L_x_31280:
[----:B------:R-:W-:-:S13]  /*7fb0*/  ISETP.NE.AND P0, PT, R3, 0x2, PT ;  /* 0x000000020300780c */ /* 0x000fda0003f05270 */
[----:B------:R-:W-:Y:S05]  /*7fc0*/  @!P0 BRA `(.L_x_31283) ;  /* 0x0000000000308947 */ /* 0x000fea0003800000 */
[----:B------:R-:W-:-:S13]  /*7fd0*/  ISETP.NE.AND P0, PT, R3, 0x3, PT ;  /* 0x000000030300780c */ /* 0x000fda0003f05270 */
[----:B------:R-:W-:Y:S05]  /*7fe0*/  @!P0 BRA `(.L_x_31284) ;  /* 0x00000000001c8947 */ /* 0x000fea0003800000 */
[----:B------:R-:W-:-:S13]  /*7ff0*/  ISETP.NE.AND P0, PT, R3, 0x4, PT ;  /* 0x000000040300780c */ /* 0x000fda0003f05270 */
[----:B------:R-:W-:Y:S05]  /*8000*/  @P0 BRA `(.L_x_31282) ;  /* 0x0000000c002c0947 */ /* 0x000fea0003800000 */
[--C-:B------:R-:W-:Y:S01]  /*8010*/  SHF.R.S32.HI R5, RZ, 0x1f, R0.reuse ;  /* 0x0000001fff057819 */ /* 0x100fe20000011400 */
[----:B------:R-:W-:Y:S02]  /*8020*/  IMAD.MOV.U32 R4, RZ, RZ, R0 ;  /* 0x000000ffff047224 */ /* 0x000fe400078e0000 */
[----:B------:R-:W-:-:S03]  /*8030*/  IMAD.MOV.U32 R23, RZ, RZ, R19 ;  /* 0x000000ffff177224 */ /* 0x000fc600078e0013 */
[----:B------:R0:W-:Y:S01]  /*8040*/  STG.E.64 desc[UR36][R8.64], R4 ;  /* 0x0000000408007986 */ /* 0x0001e2000c101b24 */
[----:B------:R-:W-:Y:S05]  /*8050*/  BRA `(.L_x_31277) ;  /* 0x0000000c007c7947 */ /* 0x000fea0003800000 */
.L_x_31284:
[----:B------:R0:W-:Y:S01]  /*8060*/  STG.E desc[UR36][R8.64], R0 ;  /* 0x0000000008007986 */ /* 0x0001e2000c101924 */
[----:B------:R-:W-:Y:S01]  /*8070*/  IMAD.MOV.U32 R23, RZ, RZ, R19 ;  /* 0x000000ffff177224 */ /* 0x000fe200078e0013 */
[----:B------:R-:W-:Y:S06]  /*8080*/  BRA `(.L_x_31277) ;  /* 0x0000000c00707947 */ /* 0x000fec0003800000 */
.L_x_31283:
[----:B------:R0:W-:Y:S01]  /*8090*/  STG.E.U16 desc[UR36][R8.64], R0 ;  /* 0x0000000008007986 */ /* 0x0001e2000c101524 */
[----:B------:R-:W-:Y:S01]  /*80a0*/  IMAD.MOV.U32 R23, RZ, RZ, R19 ;  /* 0x000000ffff177224 */ /* 0x000fe200078e0013 */
[----:B------:R-:W-:Y:S06]  /*80b0*/  BRA `(.L_x_31277) ;  /* 0x0000000c00647947 */ /* 0x000fec0003800000 */
.L_x_31279:
[----:B------:R-:W-:-:S13]  /*80c0*/  ISETP.GT.AND P0, PT, R3, 0x6, PT ;  /* 0x000000060300780c */ /* 0x000fda0003f04270 */
[----:B------:R-:W-:Y:S05]  /*80d0*/  @P0 BRA `(.L_x_31285) ;  /* 0x0000000000340947 */ /* 0x000fea0003800000 */
[----:B------:R-:W-:-:S13]  /*80e0*/  ISETP.NE.AND P0, PT, R3, 0x5, PT ;  /* 0x000000050300780c */ /* 0x000fda0003f05270 */
[----:B------:R-:W-:Y:S05]  /*80f0*/  @!P0 BRA `(.L_x_31286) ;  /* 0x0000000000188947 */ /* 0x000fea0003800000 */
[----:B------:R-:W-:-:S13]  /*8100*/  ISETP.NE.AND P0, PT, R3, 0x6, PT ;  /* 0x000000060300780c */ /* 0x000fda0003f05270 */
[----:B------:R-:W-:Y:S05]  /*8110*/  @P0 BRA `(.L_x_31282) ;  /* 0x0000000800e80947 */ /* 0x000fea0003800000 */
[----:B------:R-:W-:Y:S01]  /*8120*/  I2FP.F32.S32 R3, R0 ;  /* 0x0000000000037245 */ /* 0x000fe20000201400 */
[----:B------:R-:W-:-:S04]  /*8130*/  IMAD.MOV.U32 R23, RZ, RZ, R19 ;  /* 0x000000ffff177224 */ /* 0x000fc800078e0013 */
[----:B------:R1:W-:Y:S01]  /*8140*/  STG.E desc[UR36][R8.64], R3 ;  /* 0x0000000308007986 */ /* 0x0003e2000c101924 */
[----:B------:R-:W-:Y:S05]  /*8150*/  BRA `(.L_x_31277) ;  /* 0x0000000c003c7947 */ /* 0x000fea0003800000 */
.L_x_31286:
[----:B------:R-:W-:Y:S01]  /*8160*/  I2FP.F32.S32 R0, R0 ;  /* 0x0000000000007245 */ /* 0x000fe20000201400 */
[----:B------:R-:W-:-:S03]  /*8170*/  IMAD.MOV.U32 R23, RZ, RZ, R19 ;  /* 0x000000ffff177224 */ /* 0x000fc600078e0013 */
[----:B------:R-:W-:-:S05]  /*8180*/  F2FP.F16.F32.PACK_AB R0, RZ, R0 ;  /* 0x00000000ff00723e */ /* 0x000fca00000000ff */
[----:B------:R0:W-:Y:S01]  /*8190*/  STG.E.U16 desc[UR36][R8.64], R0 ;  /* 0x0000000008007986 */ /* 0x0001e2000c101524 */
[----:B------:R-:W-:Y:S05]  /*81a0*/  BRA `(.L_x_31277) ;  /* 0x0000000c00287947 */ /* 0x000fea0003800000 */
.L_x_31285:
[----:B------:R-:W-:-:S13]  /*81b0*/  ISETP.NE.AND P0, PT, R3, 0x7, PT ;  /* 0x000000070300780c */ /* 0x000fda0003f05270 */
[----:B------:R-:W-:Y:S05]  /*81c0*/  @!P0 BRA `(.L_x_31287) ;  /* 0x00000000003c8947 */ /* 0x000fea0003800000 */
[----:B------:R-:W-:-:S13]  /*81d0*/  ISETP.NE.AND P0, PT, R3, 0x8, PT ;  /* 0x000000080300780c */ /* 0x000fda0003f05270 */
[----:B------:R-:W-:Y:S05]  /*81e0*/  @!P0 BRA `(.L_x_31288) ;  /* 0x00000000001c8947 */ /* 0x000fea0003800000 */
[----:B------:R-:W-:-:S13]  /*81f0*/  ISETP.NE.AND P0, PT, R3, 0x9, PT ;  /* 0x000000090300780c */ /* 0x000fda0003f05270 */
[----:B------:R-:W-:Y:S05]  /*8200*/  @P0 BRA `(.L_x_31282) ;  /* 0x0000000800ac0947 */ /* 0x000fea0003800000 */
[----:B------:R-:W-:Y:S01]  /*8210*/  I2FP.F32.S32 R4, R0 ;  /* 0x0000000000047245 */ /* 0x000fe20000201400 */
[----:B------:R-:W-:Y:S02]  /*8220*/  IMAD.MOV.U32 R5, RZ, RZ, RZ ;  /* 0x000000ffff057224 */ /* 0x000fe400078e00ff */
[----:B------:R-:W-:-:S03]  /*8230*/  IMAD.MOV.U32 R23, RZ, RZ, R19 ;  /* 0x000000ffff177224 */ /* 0x000fc600078e0013 */
[----:B------:R2:W-:Y:S01]  /*8240*/  STG.E.64 desc[UR36][R8.64], R4 ;  /* 0x0000000408007986 */ /* 0x0005e2000c101b24 */
[----:B------:R-:W-:Y:S05]  /*8250*/  BRA `(.L_x_31277) ;  /* 0x0000000800fc7947 */ /* 0x000fea0003800000 */
.L_x_31288:
[----:B------:R-:W-:Y:S01]  /*8260*/  I2FP.F32.S32 R0, R0 ;  /* 0x0000000000007245 */ /* 0x000fe20000201400 */
[----:B------:R-:W-:-:S03]  /*8270*/  IMAD.MOV.U32 R23, RZ, RZ, R19 ;  /* 0x000000ffff177224 */ /* 0x000fc600078e0013 */
[----:B------:R-:W-:-:S04]  /*8280*/  F2FP.F16.F32.PACK_AB R3, RZ, R0 ;  /* 0x00000000ff03723e */ /* 0x000fc800000000ff */
[----:B------:R-:W-:-:S05]  /*8290*/  PRMT R3, R3, 0x5410, RZ ;  /* 0x0000541003037816 */ /* 0x000fca00000000ff */
[----:B------:R3:W-:Y:S01]  /*82a0*/  STG.E desc[UR36][R8.64], R3 ;  /* 0x0000000308007986 */ /* 0x0007e2000c101924 */
[----:B------:R-:W-:Y:S05]  /*82b0*/  BRA `(.L_x_31277) ;  /* 0x0000000800e47947 */ /* 0x000fea0003800000 */
.L_x_31287:
[----:B------:R-:W0:Y:S01]  /*82c0*/  I2F.F64 R4, R0 ;  /* 0x0000000000047312 */ /* 0x000e220000201c00 */
[----:B------:R-:W-:Y:S01]  /*82d0*/  IMAD.MOV.U32 R23, RZ, RZ, R19 ;  /* 0x000000ffff177224 */ /* 0x000fe200078e0013 */
[----:B0-----:R4:W-:Y:S01]  /*82e0*/  STG.E.64 desc[UR36][R8.64], R4 ;  /* 0x0000000408007986 */ /* 0x0019e2000c101b24 */
[----:B------:R-:W-:Y:S05]  /*82f0*/  BRA `(.L_x_31277) ;  /* 0x0000000800d47947 */ /* 0x000fea0003800000 */
.L_x_31278:
        /* <DEDUP_REMOVED lines=8> */
[----:B------:R-:W-:Y:S01]  /*8380*/  ISETP.NE.AND P0, PT, R0, RZ, PT ;  /* 0x000000ff0000720c */ /* 0x000fe20003f05270 */
[----:B------:R-:W-:-:S03]  /*8390*/  IMAD.MOV.U32 R23, RZ, RZ, R19 ;  /* 0x000000ffff177224 */ /* 0x000fc600078e0013 */
[----:B------:R-:W-:-:S05]  /*83a0*/  SEL R3, RZ, 0x1, !P0 ;  /* 0x00000001ff037807 */ /* 0x000fca0004000000 */
[----:B------:R0:W-:Y:S01]  /*83b0*/  STG.E.U8 desc[UR36][R8.64], R3 ;  /* 0x0000000308007986 */ /* 0x0001e2000c101124 */
[----:B------:R-:W-:Y:S05]  /*83c0*/  BRA `(.L_x_31277) ;  /* 0x0000000800a07947 */ /* 0x000fea0003800000 */
.L_x_31291:
[----:B------:R-:W0:Y:S01]  /*83d0*/  I2F.F64 R4, R0 ;  /* 0x0000000000047312 */ /* 0x000e220000201c00 */
[----:B------:R-:W-:Y:S01]  /*83e0*/  CS2R R6, SRZ ;  /* 0x0000000000067805 */ /* 0x000fe2000001ff00 */
[----:B------:R-:W-:-:S04]  /*83f0*/  IMAD.MOV.U32 R23, RZ, RZ, R19 ;  /* 0x000000ffff177224 */ /* 0x000fc800078e0013 */
[----:B0-----:R0:W-:Y:S01]  /*8400*/  STG.E.128 desc[UR36][R8.64], R4 ;  /* 0x0000000408007986 */ /* 0x0011e2000c101d24 */
[----:B------:R-:W-:Y:S05]  /*8410*/  BRA `(.L_x_31277) ;  /* 0x00000008008c7947 */ /* 0x000fea0003800000 */
.L_x_31290:
        /* <DEDUP_REMOVED lines=21> */
.L_x_31295:
[----:B------:R-:W-:Y:S05]  /*8570*/  BSYNC B0 ;  /* 0x0000000000007941 */ /* 0x000fea0003800000 */
.L_x_31294:
[----:B------:R-:W-:Y:S01]  /*8580*/  LOP3.LUT R5, R0, R5, RZ, 0xfc, !PT ;  /* 0x0000000500057212 */ /* 0x000fe200078efcff */
[----:B------:R-:W-:-:S04]  /*8590*/  IMAD.MOV.U32 R23, RZ, RZ, R19 ;  /* 0x000000ffff177224 */ /* 0x000fc800078e0013 */
[----:B------:R0:W-:Y:S01]  /*85a0*/  STG.E.U8 desc[UR36][R8.64], R5 ;  /* 0x0000000508007986 */ /* 0x0001e2000c101124 */
[----:B------:R-:W-:Y:S05]  /*85b0*/  BRA `(.L_x_31277) ;  /* 0x0000000800247947 */ /* 0x000fea0003800000 */
.L_x_31293:
        /* <DEDUP_REMOVED lines=13> */
.L_x_31297:
[----:B------:R-:W-:Y:S01]  /*8690*/  IMAD.MOV.U32 R0, RZ, RZ, 0x7f ;  /* 0x0000007fff007424 */ /* 0x000fe200078e00ff */
[----:B------:R-:W-:-:S04]  /*86a0*/  ISETP.GT.U32.AND P0, PT, R3, 0x7f800000, PT ;  /* 0x7f8000000300780c */ /* 0x000fc80003f04070 */
[----:B------:R-:W-:-:S09]  /*86b0*/  SEL R0, R0, 0x7c, P0 ;  /* 0x0000007c00007807 */ /* 0x000fd20000000000 */
.L_x_31298:
[----:B------:R-:W-:Y:S05]  /*86c0*/  BSYNC B0 ;  /* 0x0000000000007941 */ /* 0x000fea0003800000 */
.L_x_31296:
[----:B------:R-:W-:Y:S01]  /*86d0*/  LOP3.LUT R3, R5, 0x80000000, RZ, 0xc0, !PT ;  /* 0x8000000005037812 */ /* 0x000fe200078ec0ff */
[----:B------:R-:W-:-:S03]  /*86e0*/  IMAD.MOV.U32 R23, RZ, RZ, R19 ;  /* 0x000000ffff177224 */ /* 0x000fc600078e0013 */
[----:B------:R-:W-:-:S04]  /*86f0*/  SHF.R.U32.HI R3, RZ, 0x18, R3 ;  /* 0x00000018ff037819 */ /* 0x000fc80000011603 */
[----:B------:R-:W-:-:S05]  /*8700*/  LOP3.LUT R3, R0, R3, RZ, 0xfc, !PT ;  /* 0x0000000300037212 */ /* 0x000fca00078efcff */
[----:B------:R0:W-:Y:S01]  /*8710*/  STG.E.U8 desc[UR36][R8.64], R3 ;  /* 0x0000000308007986 */ /* 0x0001e2000c101124 */
[----:B------:R-:W-:Y:S05]  /*8720*/  BRA `(.L_x_31277) ;  /* 0x0000000400c87947 */ /* 0x000fea0003800000 */
.L_x_31292:
[----:B------:R-:W-:Y:S01]  /*8730*/  I2FP.F32.S32 R0, R0 ;  /* 0x0000000000007245 */ /* 0x000fe20000201400 */
[----:B------:R-:W-:-:S03]  /*8740*/  IMAD.MOV.U32 R23, RZ, RZ, R19 ;  /* 0x000000ffff177224 */ /* 0x000fc600078e0013 */
[----:B------:R-:W-:-:S05]  /*8750*/  F2FP.BF16.F32.PACK_AB R0, RZ, R0 ;  /* 0x00000000ff00723e */ /* 0x000fca00000010ff */
[----:B------:R0:W-:Y:S01]  /*8760*/  STG.E.U16 desc[UR36][R8.64], R0 ;  /* 0x0000000008007986 */ /* 0x0001e2000c101524 */
[----:B------:R-:W-:Y:S05]  /*8770*/  BRA `(.L_x_31277) ;  /* 0x0000000400b47947 */ /* 0x000fea0003800000 */
.L_x_31289:
        /* <DEDUP_REMOVED lines=11> */
.L_x_31301:
        /* <DEDUP_REMOVED lines=17> */
.L_x_31304:
[----:B------:R-:W-:-:S04]  /*8940*/  LOP3.LUT R3, R5, 0x80000000, RZ, 0xc0, !PT ;  /* 0x8000000005037812 */ /* 0x000fc800078ec0ff */
[----:B------:R-:W-:-:S04]  /*8950*/  SHF.R.U32.HI R3, RZ, 0x18, R3 ;  /* 0x00000018ff037819 */ /* 0x000fc80000011603 */
[----:B------:R-:W-:-:S04]  /*8960*/  LOP3.LUT R0, R0, R3, RZ, 0xfc, !PT ;  /* 0x0000000300007212 */ /* 0x000fc800078efcff */
[----:B------:R-:W-:-:S07]  /*8970*/  PRMT R4, R0, 0x7610, R4 ;  /* 0x0000761000047816 */ /* 0x000fce0000000004 */
.L_x_31303:
[----:B------:R-:W-:Y:S05]  /*8980*/  BSYNC B0 ;  /* 0x0000000000007941 */ /* 0x000fea0003800000 */
.L_x_31302:
[----:B------:R0:W-:Y:S01]  /*8990*/  STG.E.U8 desc[UR36][R8.64], R4 ;  /* 0x0000000408007986 */ /* 0x0001e2000c101124 */
[----:B------:R-:W-:Y:S01]  /*89a0*/  IMAD.MOV.U32 R23, RZ, RZ, R19 ;  /* 0x000000ffff177224 */ /* 0x000fe200078e0013 */
[----:B------:R-:W-:Y:S06]  /*89b0*/  BRA `(.L_x_31277) ;  /* 0x0000000400247947 */ /* 0x000fec0003800000 */
.L_x_31300:
        /* <DEDUP_REMOVED lines=17> */
.L_x_31307:
[----:B------:R-:W-:-:S04]  /*8ad0*/  LOP3.LUT R3, R5, 0x80000000, RZ, 0xc0, !PT ;  /* 0x8000000005037812 */ /* 0x000fc800078ec0ff */
[----:B------:R-:W-:-:S04]  /*8ae0*/  SHF.R.U32.HI R3, RZ, 0x18, R3 ;  /* 0x00000018ff037819 */ /* 0x000fc80000011603 */
[----:B------:R-:W-:-:S04]  /*8af0*/  LOP3.LUT R0, R0, R3, RZ, 0xfc, !PT ;  /* 0x0000000300007212 */ /* 0x000fc800078efcff */
[----:B------:R-:W-:-:S07]  /*8b00*/  PRMT R4, R0, 0x7610, R4 ;  /* 0x0000761000047816 */ /* 0x000fce0000000004 */
.L_x_31306:
[----:B------:R-:W-:Y:S05]  /*8b10*/  BSYNC B0 ;  /* 0x0000000000007941 */ /* 0x000fea0003800000 */
.L_x_31305:
[----:B------:R0:W-:Y:S01]  /*8b20*/  STG.E.U8 desc[UR36][R8.64], R4 ;  /* 0x0000000408007986 */ /* 0x0001e2000c101124 */
[----:B------:R-:W-:Y:S01]  /*8b30*/  IMAD.MOV.U32 R23, RZ, RZ, R19 ;  /* 0x000000ffff177224 */ /* 0x000fe200078e0013 */
[----:B------:R-:W-:Y:S06]  /*8b40*/  BRA `(.L_x_31277) ;  /* 0x0000000000c07947 */ /* 0x000fec0003800000 */
.L_x_31299:
[----:B------:R-:W-:-:S13]  /*8b50*/  ISETP.NE.AND P0, PT, R3, 0x1c, PT ;  /* 0x0000001c0300780c */ /* 0x000fda0003f05270 */
[----:B------:R-:W-:Y:S05]  /*8b60*/  @!P0 BRA `(.L_x_31308) ;  /* 0x0000000000b08947 */ /* 0x000fea0003800000 */
[----:B------:R-:W-:-:S13]  /*8b70*/  ISETP.NE.AND P0, PT, R3, 0x1d, PT ;  /* 0x0000001d0300780c */ /* 0x000fda0003f05270 */
[----:B------:R-:W-:Y:S05]  /*8b80*/  @!P0 BRA `(.L_x_31309) ;  /* 0x0000000000948947 */ /* 0x000fea0003800000 */
[----:B------:R-:W-:-:S13]  /*8b90*/  ISETP.NE.AND P0, PT, R3, 0x2c, PT ;  /* 0x0000002c0300780c */ /* 0x000fda0003f05270 */
[----:B------:R-:W-:Y:S05]  /*8ba0*/  @P0 BRA `(.L_x_31282) ;  /* 0x0000000000440947 */ /* 0x000fea0003800000 */
[----:B------:R-:W-:Y:S01]  /*8bb0*/  I2FP.F32.S32 R4, R0 ;  /* 0x0000000000047245 */ /* 0x000fe20000201400 */
        /* <DEDUP_REMOVED lines=16> */
.L_x_31282:
        /* <DEDUP_REMOVED lines=16> */
.L_x_31310:
[----:B------:R-:W-:Y:S01]  /*8dc0*/  IMAD.MOV.U32 R23, RZ, RZ, R19 ;  /* 0x000000ffff177224 */ /* 0x000fe200078e0013 */
[----:B------:R-:W-:Y:S06]  /*8dd0*/  BRA `(.L_x_31277) ;  /* 0x00000000001c7947 */ /* 0x000fec0003800000 */
.L_x_31309:
[--C-:B------:R-:W-:Y:S01]  /*8de0*/  SHF.R.S32.HI R5, RZ, 0x1f, R0.reuse ;  /* 0x0000001fff057819 */ /* 0x100fe20000011400 */
[----:B------:R-:W-:Y:S02]  /*8df0*/  IMAD.MOV.U32 R4, RZ, RZ, R0 ;  /* 0x000000ffff047224 */ /* 0x000fe400078e0000 */
[----:B------:R-:W-:-:S03]  /*8e00*/  IMAD.MOV.U32 R23, RZ, RZ, R19 ;  /* 0x000000ffff177224 */ /* 0x000fc600078e0013 */
[----:B------:R0:W-:Y:S01]  /*8e10*/  STG.E.64 desc[UR36][R8.64], R4 ;  /* 0x0000000408007986 */ /* 0x0001e2000c101b24 */
[----:B------:R-:W-:Y:S05]  /*8e20*/  BRA `(.L_x_31277) ;  /* 0x0000000000087947 */ /* 0x000fea0003800000 */
.L_x_31308:
[----:B------:R0:W-:Y:S01]  /*8e30*/  STG.E desc[UR36][R8.64], R0 ;  /* 0x0000000008007986 */ /* 0x0001e2000c101924 */
[----:B------:R-:W-:-:S07]  /*8e40*/  IMAD.MOV.U32 R23, RZ, RZ, R19 ;  /* 0x000000ffff177224 */ /* 0x000fce00078e0013 */
.L_x_31277:
[----:B------:R-:W-:Y:S05]  /*8e50*/  BSYNC B6 ;  /* 0x0000000000067941 */ /* 0x000fea0003800000 */
.L_x_31276:
[----:B------:R-:W-:Y:S01]  /*8e60*/  ISETP.GE.AND P0, PT, R23, R16, PT ;  /* 0x000000101700720c */ /* 0x000fe20003f06270 */
[----:B------:R-:W-:-:S12]  /*8e70*/  BSSY B6, `(.L_x_31311) ;  /* 0x00001d8000067945 */ /* 0x000fd80003800000 */
[----:B------:R-:W-:Y:S05]  /*8e80*/  @P0 BRA `(.L_x_31312) ;  /* 0x0000001c00580947 */ /* 0x000fea0003800000 */
[----:B0-2-4-:R-:W0:Y:S01]  /*8e90*/  LDC.64 R4, c[0x0][0x218] ;  /* 0x00008600ff047b82 */ /* 0x015e220000000a00 */
[----:B------:R-:W-:Y:S01]  /*8ea0*/  IMAD R0, R2, 0x200, R23 ;  /* 0x0000020002007824 */ /* 0x000fe200078e0217 */
[----:B------:R-:W-:Y:S01]  /*8eb0*/  PRMT R6, R17, 0x9910, RZ ;  /* 0x0000991011067816 */ /* 0x000fe200000000ff */
[----:B------:R-:W-:Y:S02]  /*8ec0*/  ULDC UR4, c[0x0][0x244] ;  /* 0x0000910000047ab9 */ /* 0x000fe40000000800 */
[----:B-1-3--:R-:W-:Y:S02]  /*8ed0*/  IMAD R3, R0, UR4, RZ ;  /* 0x0000000400037c24 */ /* 0x00afe4000f8e02ff */
        /* <DEDUP_REMOVED lines=15> */
.L_x_31316:
[----:B-----5:R0:W-:Y:S01]  /*8fd0*/  STG.E.U8 desc[UR36][R4.64], R24 ;  /* 0x0000001804007986 */ /* 0x0201e2000c101124 */
[----:B------:R-:W-:Y:S05]  /*8fe0*/  BRA `(.L_x_31318) ;  /* 0x0000000c00487947 */ /* 0x000fea0003800000 */
.L_x_31315:
[----:B------:R-:W-:-:S13]  /*8ff0*/  ISETP.NE.AND P0, PT, R0, 0x2, PT ;  /* 0x000000020000780c */ /* 0x000fda0003f05270 */
[----:B------:R-:W-:Y:S05]  /*9000*/  @!P0 BRA `(.L_x_31319) ;  /* 0x0000000000248947 */ /* 0x000fea0003800000 */
[----:B------:R-:W-:-:S13]  /*9010*/  ISETP.NE.AND P0, PT, R0, 0x3, PT ;  /* 0x000000030000780c */ /* 0x000fda0003f05270 */
[----:B------:R-:W-:Y:S05]  /*9020*/  @!P0 BRA `(.L_x_31320) ;  /* 0x0000000000148947 */ /* 0x000fea0003800000 */
[----:B------:R-:W-:-:S13]  /*9030*/  ISETP.NE.AND P0, PT, R0, 0x4, PT ;  /* 0x000000040000780c */ /* 0x000fda0003f05270 */
[----:B------:R-:W-:Y:S05]  /*9040*/  @P0 BRA `(.L_x_31317) ;  /* 0x0000000800dc0947 */ /* 0x000fea0003800000 */
[----:B-----5:R-:W-:-:S05]  /*9050*/  SHF.R.S32.HI R25, RZ, 0x1f, R24 ;  /* 0x0000001fff197819 */ /* 0x020fca0000011418 */
[----:B------:R0:W-:Y:S01]  /*9060*/  STG.E.64 desc[UR36][R4.64], R24 ;  /* 0x0000001804007986 */ /* 0x0001e2000c101b24 */
[----:B------:R-:W-:Y:S05]  /*9070*/  BRA `(.L_x_31318) ;  /* 0x0000000c00247947 */ /* 0x000fea0003800000 */
.L_x_31320:
[----:B-----5:R0:W-:Y:S01]  /*9080*/  STG.E desc[UR36][R4.64], R24 ;  /* 0x0000001804007986 */ /* 0x0201e2000c101924 */
[----:B------:R-:W-:Y:S05]  /*9090*/  BRA `(.L_x_31318) ;  /* 0x0000000c001c7947 */ /* 0x000fea0003800000 */
.L_x_31319:
[----:B-----5:R0:W-:Y:S01]  /*90a0*/  STG.E.U16 desc[UR36][R4.64], R24 ;  /* 0x0000001804007986 */ /* 0x0201e2000c101524 */
[----:B------:R-:W-:Y:S05]  /*90b0*/  BRA `(.L_x_31318) ;  /* 0x0000000c00147947 */ /* 0x000fea0003800000 */
.L_x_31314:
[----:B------:R-:W-:-:S13]  /*90c0*/  ISETP.GT.AND P0, PT, R0, 0x6, PT ;  /* 0x000000060000780c */ /* 0x000fda0003f04270 */
[----:B------:R-:W-:Y:S05]  /*90d0*/  @P0 BRA `(.L_x_31321) ;  /* 0x00000000002c0947 */ /* 0x000fea0003800000 */
[----:B------:R-:W-:-:S13]  /*90e0*/  ISETP.NE.AND P0, PT, R0, 0x5, PT ;  /* 0x000000050000780c */ /* 0x000fda0003f05270 */
[----:B------:R-:W-:Y:S05]  /*90f0*/  @!P0 BRA `(.L_x_31322) ;  /* 0x0000000000148947 */ /* 0x000fea0003800000 */
[----:B------:R-:W-:-:S13]  /*9100*/  ISETP.NE.AND P0, PT, R0, 0x6, PT ;  /* 0x000000060000780c */ /* 0x000fda0003f05270 */
[----:B------:R-:W-:Y:S05]  /*9110*/  @P0 BRA `(.L_x_31317) ;  /* 0x0000000800a80947 */ /* 0x000fea0003800000 */
[----:B-----5:R-:W-:-:S05]  /*9120*/  I2FP.F32.S32 R3, R24 ;  /* 0x0000001800037245 */ /* 0x020fca0000201400 */
[----:B------:R1:W-:Y:S01]  /*9130*/  STG.E desc[UR36][R4.64], R3 ;  /* 0x0000000304007986 */ /* 0x0003e2000c101924 */
[----:B------:R-:W-:Y:S05]  /*9140*/  BRA `(.L_x_31318) ;  /* 0x0000000800f07947 */ /* 0x000fea0003800000 */
.L_x_31322:
[----:B-----5:R-:W-:-:S04]  /*9150*/  I2FP.F32.S32 R0, R24 ;  /* 0x0000001800007245 */ /* 0x020fc80000201400 */
[----:B------:R-:W-:-:S05]  /*9160*/  F2FP.F16.F32.PACK_AB R0, RZ, R0 ;  /* 0x00000000ff00723e */ /* 0x000fca00000000ff */
[----:B------:R0:W-:Y:S01]  /*9170*/  STG.E.U16 desc[UR36][R4.64], R0 ;  /* 0x0000000004007986 */ /* 0x0001e2000c101524 */
[----:B------:R-:W-:Y:S05]  /*9180*/  BRA `(.L_x_31318) ;  /* 0x0000000800e07947 */ /* 0x000fea0003800000 */
.L_x_31321:
[----:B------:R-:W-:-:S13]  /*9190*/  ISETP.NE.AND P0, PT, R0, 0x7, PT ;  /* 0x000000070000780c */ /* 0x000fda0003f05270 */
[----:B------:R-:W-:Y:S05]  /*91a0*/  @!P0 BRA `(.L_x_31323) ;  /* 0x0000000000348947 */ /* 0x000fea0003800000 */
[----:B------:R-:W-:-:S13]  /*91b0*/  ISETP.NE.AND P0, PT, R0, 0x8, PT ;  /* 0x000000080000780c */ /* 0x000fda0003f05270 */
[----:B------:R-:W-:Y:S05]  /*91c0*/  @!P0 BRA `(.L_x_31324) ;  /* 0x0000000000188947 */ /* 0x000fea0003800000 */
[----:B------:R-:W-:-:S13]  /*91d0*/  ISETP.NE.AND P0, PT, R0, 0x9, PT ;  /* 0x000000090000780c */ /* 0x000fda0003f05270 */
[----:B------:R-:W-:Y:S05]  /*91e0*/  @P0 BRA `(.L_x_31317) ;  /* 0x0000000800740947 */ /* 0x000fea0003800000 */
[----:B-----5:R-:W-:Y:S01]  /*91f0*/  I2FP.F32.S32 R24, R24 ;  /* 0x0000001800187245 */ /* 0x020fe20000201400 */
[----:B------:R-:W-:-:S05]  /*9200*/  IMAD.MOV.U32 R25, RZ, RZ, RZ ;  /* 0x000000ffff197224 */ /* 0x000fca00078e00ff */
[----:B------:R2:W-:Y:S01]  /*9210*/  STG.E.64 desc[UR36][R4.64], R24 ;  /* 0x0000001804007986 */ /* 0x0005e2000c101b24 */
[----:B------:R-:W-:Y:S05]  /*9220*/  BRA `(.L_x_31318) ;  /* 0x0000000800b87947 */ /* 0x000fea0003800000 */
.L_x_31324:
[----:B-----5:R-:W-:-:S04]  /*9230*/  I2FP.F32.S32 R24, R24 ;  /* 0x0000001800187245 */ /* 0x020fc80000201400 */
[----:B------:R-:W-:-:S04]  /*9240*/  F2FP.F16.F32.PACK_AB R3, RZ, R24 ;  /* 0x00000018ff03723e */ /* 0x000fc800000000ff */
[----:B------:R-:W-:-:S05]  /*9250*/  PRMT R3, R3, 0x5410, RZ ;  /* 0x0000541003037816 */ /* 0x000fca00000000ff */
[----:B------:R3:W-:Y:S01]  /*9260*/  STG.E desc[UR36][R4.64], R3 ;  /* 0x0000000304007986 */ /* 0x0007e2000c101924 */
[----:B------:R-:W-:Y:S05]  /*9270*/  BRA `(.L_x_31318) ;  /* 0x0000000800a47947 */ /* 0x000fea0003800000 */
.L_x_31323:
[----:B-----5:R-:W0:Y:S02]  /*9280*/  I2F.F64 R24, R24 ;  /* 0x0000001800187312 */ /* 0x020e240000201c00 */
[----:B0-----:R4:W-:Y:S01]  /*9290*/  STG.E.64 desc[UR36][R4.64], R24 ;  /* 0x0000001804007986 */ /* 0x0019e2000c101b24 */
[----:B------:R-:W-:Y:S05]  /*92a0*/  BRA `(.L_x_31318) ;  /* 0x0000000800987947 */ /* 0x000fea0003800000 */
.L_x_31313:
        /* <DEDUP_REMOVED lines=8> */
[----:B-----5:R-:W-:-:S04]  /*9330*/  ISETP.NE.AND P0, PT, R24, RZ, PT ;  /* 0x000000ff1800720c */ /* 0x020fc80003f05270 */
[----:B------:R-:W-:-:S05]  /*9340*/  SEL R3, RZ, 0x1, !P0 ;  /* 0x00000001ff037807 */ /* 0x000fca0004000000 */
[----:B------:R0:W-:Y:S01]  /*9350*/  STG.E.U8 desc[UR36][R4.64], R3 ;  /* 0x0000000304007986 */ /* 0x0001e2000c101124 */
[----:B------:R-:W-:Y:S05]  /*9360*/  BRA `(.L_x_31318) ;  /* 0x0000000800687947 */ /* 0x000fea0003800000 */
.L_x_31327:
[----:B-----5:R-:W0:Y:S01]  /*9370*/  I2F.F64 R24, R24 ;  /* 0x0000001800187312 */ /* 0x020e220000201c00 */
[----:B------:R-:W-:-:S05]  /*9380*/  CS2R R26, SRZ ;  /* 0x00000000001a7805 */ /* 0x000fca000001ff00 */
[----:B0-----:R0:W-:Y:S01]  /*9390*/  STG.E.128 desc[UR36][R4.64], R24 ;  /* 0x0000001804007986 */ /* 0x0011e2000c101d24 */
[----:B------:R-:W-:Y:S05]  /*93a0*/  BRA `(.L_x_31318) ;  /* 0x0000000800587947 */ /* 0x000fea0003800000 */
.L_x_31326:
[----:B------:R-:W-:-:S13]  /*93b0*/  ISETP.NE.AND P0, PT, R0, 0xf, PT ;  /* 0x0000000f0000780c */ /* 0x000fda0003f05270 */
[----:B------:R-:W-:Y:S05]  /*93c0*/  @!P0 BRA `(.L_x_31328) ;  /* 0x0000000000b48947 */ /* 0x000fea0003800000 */
[----:B------:R-:W-:-:S13]  /*93d0*/  ISETP.NE.AND P0, PT, R0, 0x17, PT ;  /* 0x000000170000780c */ /* 0x000fda0003f05270 */
[----:B------:R-:W-:Y:S05]  /*93e0*/  @!P0 BRA `(.L_x_31329) ;  /* 0x0000000000548947 */ /* 0x000fea0003800000 */
[----:B------:R-:W-:-:S13]  /*93f0*/  ISETP.NE.AND P0, PT, R0, 0x18, PT ;  /* 0x000000180000780c */ /* 0x000fda0003f05270 */
[----:B------:R-:W-:Y:S05]  /*9400*/  @P0 BRA `(.L_x_31317) ;  /* 0x0000000400ec0947 */ /* 0x000fea0003800000 */
[----:B-----5:R-:W-:Y:S01]  /*9410*/  I2FP.F32.S32 R9, R24 ;  /* 0x0000001800097245 */ /* 0x020fe20000201400 */
        /* <DEDUP_REMOVED lines=14> */
.L_x_31331:
[----:B------:R-:W-:Y:S05]  /*9500*/  BSYNC B0 ;  /* 0x0000000000007941 */ /* 0x000fea0003800000 */
.L_x_31330:
[----:B------:R-:W-:-:S05]  /*9510*/  LOP3.LUT R7, R0, R7, RZ, 0xfc, !PT ;  /* 0x0000000700077212 */ /* 0x000fca00078efcff */
[----:B------:R0:W-:Y:S01]  /*9520*/  STG.E.U8 desc[UR36][R4.64], R7 ;  /* 0x0000000704007986 */ /* 0x0001e2000c101124 */
[----:B------:R-:W-:Y:S05]  /*9530*/  BRA `(.L_x_31318) ;  /* 0x0000000400f47947 */ /* 0x000fea0003800000 */
.L_x_31329:
[----:B-----5:R-:W-:Y:S01]  /*9540*/  I2FP.F32.S32 R7, R24 ;  /* 0x0000001800077245 */ /* 0x020fe20000201400 */
        /* <DEDUP_REMOVED lines=12> */
.L_x_31333:
[----:B------:R-:W-:Y:S01]  /*9610*/  IMAD.MOV.U32 R0, RZ, RZ, 0x7f ;  /* 0x0000007fff007424 */ /* 0x000fe200078e00ff */
[----:B------:R-:W-:-:S04]  /*9620*/  ISETP.GT.U32.AND P0, PT, R3, 0x7f800000, PT ;  /* 0x7f8000000300780c */ /* 0x000fc80003f04070 */
[----:B------:R-:W-:-:S09]  /*9630*/  SEL R0, R0, 0x7c, P0 ;  /* 0x0000007c00007807 */ /* 0x000fd20000000000 */
.L_x_31334:
[----:B------:R-:W-:Y:S05]  /*9640*/  BSYNC B0 ;  /* 0x0000000000007941 */ /* 0x000fea0003800000 */
.L_x_31332:
[----:B------:R-:W-:-:S04]  /*9650*/  LOP3.LUT R3, R7, 0x80000000, RZ, 0xc0, !PT ;  /* 0x8000000007037812 */ /* 0x000fc800078ec0ff */
[----:B------:R-:W-:-:S04]  /*9660*/  SHF.R.U32.HI R3, RZ, 0x18, R3 ;  /* 0x00000018ff037819 */ /* 0x000fc80000011603 */
[----:B------:R-:W-:-:S05]  /*9670*/  LOP3.LUT R3, R0, R3, RZ, 0xfc, !PT ;  /* 0x0000000300037212 */ /* 0x000fca00078efcff */
[----:B------:R0:W-:Y:S01]  /*9680*/  STG.E.U8 desc[UR36][R4.64], R3 ;  /* 0x0000000304007986 */ /* 0x0001e2000c101124 */
[----:B------:R-:W-:Y:S05]  /*9690*/  BRA `(.L_x_31318) ;  /* 0x00000004009c7947 */ /* 0x000fea0003800000 */
.L_x_31328:
[----:B-----5:R-:W-:-:S04]  /*96a0*/  I2FP.F32.S32 R0, R24 ;  /* 0x0000001800007245 */ /* 0x020fc80000201400 */
[----:B------:R-:W-:-:S05]  /*96b0*/  F2FP.BF16.F32.PACK_AB R0, RZ, R0 ;  /* 0x00000000ff00723e */ /* 0x000fca00000010ff */
[----:B------:R0:W-:Y:S01]  /*96c0*/  STG.E.U16 desc[UR36][R4.64], R0 ;  /* 0x0000000004007986 */ /* 0x0001e2000c101524 */
[----:B------:R-:W-:Y:S05]  /*96d0*/  BRA `(.L_x_31318) ;  /* 0x00000004008c7947 */ /* 0x000fea0003800000 */
.L_x_31325:
        /* <DEDUP_REMOVED lines=10> */
.L_x_31337:
[----:B-----5:R-:W-:Y:S01]  /*9780*/  I2FP.F32.S32 R7, R24 ;  /* 0x0000001800077245 */ /* 0x020fe20000201400 */
        /* <DEDUP_REMOVED lines=16> */
.L_x_31340:
[----:B------:R-:W-:-:S04]  /*9890*/  LOP3.LUT R0, R7, 0x80000000, RZ, 0xc0, !PT ;  /* 0x8000000007007812 */ /* 0x000fc800078ec0ff */
[----:B------:R-:W-:-:S04]  /*98a0*/  SHF.R.U32.HI R0, RZ, 0x18, R0 ;  /* 0x00000018ff007819 */ /* 0x000fc80000011600 */
[----:B------:R-:W-:-:S07]  /*98b0*/  LOP3.LUT R0, R3, R0, RZ, 0xfc, !PT ;  /* 0x0000000003007212 */ /* 0x000fce00078efcff */
.L_x_31339:
[----:B------:R-:W-:Y:S05]  /*98c0*/  BSYNC B0 ;  /* 0x0000000000007941 */ /* 0x000fea0003800000 */
.L_x_31338:
[----:B------:R0:W-:Y:S01]  /*98d0*/  STG.E.U8 desc[UR36][R4.64], R0 ;  /* 0x0000000004007986 */ /* 0x0001e2000c101124 */
[----:B------:R-:W-:Y:S05]  /*98e0*/  BRA `(.L_x_31318) ;  /* 0x0000000400087947 */ /* 0x000fea0003800000 */
.L_x_31336:
        /* <DEDUP_REMOVED lines=17> */
.L_x_31343:
[----:B------:R-:W-:-:S04]  /*9a00*/  LOP3.LUT R0, R7, 0x80000000, RZ, 0xc0, !PT ;  /* 0x8000000007007812 */ /* 0x000fc800078ec0ff */
[----:B------:R-:W-:-:S04]  /*9a10*/  SHF.R.U32.HI R0, RZ, 0x18, R0 ;  /* 0x00000018ff007819 */ /* 0x000fc80000011600 */
[----:B------:R-:W-:-:S07]  /*9a20*/  LOP3.LUT R0, R3, R0, RZ, 0xfc, !PT ;  /* 0x0000000003007212 */ /* 0x000fce00078efcff */
.L_x_31342:
[----:B------:R-:W-:Y:S05]  /*9a30*/  BSYNC B0 ;  /* 0x0000000000007941 */ /* 0x000fea0003800000 */
.L_x_31341:
[----:B------:R0:W-:Y:S01]  /*9a40*/  STG.E.U8 desc[UR36][R4.64], R0 ;  /* 0x0000000004007986 */ /* 0x0001e2000c101124 */
[----:B------:R-:W-:Y:S05]  /*9a50*/  BRA `(.L_x_31318) ;  /* 0x0000000000ac7947 */ /* 0x000fea0003800000 */
.L_x_31335:
[----:B------:R-:W-:-:S13]  /*9a60*/  ISETP.NE.AND P0, PT, R0, 0x1c, PT ;  /* 0x0000001c0000780c */ /* 0x000fda0003f05270 */
[----:B------:R-:W-:Y:S05]  /*9a70*/  @!P0 BRA `(.L_x_31344) ;  /* 0x0000000000a08947 */ /* 0x000fea0003800000 */
[----:B------:R-:W-:-:S13]  /*9a80*/  ISETP.NE.AND P0, PT, R0, 0x1d, PT ;  /* 0x0000001d0000780c */ /* 0x000fda0003f05270 */
[----:B------:R-:W-:Y:S05]  /*9a90*/  @!P0 BRA `(.L_x_31345) ;  /* 0x00000000008c8947 */ /* 0x000fea0003800000 */
[----:B------:R-:W-:-:S13]  /*9aa0*/  ISETP.NE.AND P0, PT, R0, 0x2c, PT ;  /* 0x0000002c0000780c */ /* 0x000fda0003f05270 */
[----:B------:R-:W-:Y:S05]  /*9ab0*/  @P0 BRA `(.L_x_31317) ;  /* 0x0000000000400947 */ /* 0x000fea0003800000 */
[----:B-----5:R-:W-:-:S04]  /*9ac0*/  I2FP.F32.S32 R24, R24 ;  /* 0x0000001800187245 */ /* 0x020fc80000201400 */
        /* <DEDUP_REMOVED lines=15> */
.L_x_31317:
        /* <DEDUP_REMOVED lines=16> */
.L_x_31346:
[----:B------:R-:W-:Y:S05]  /*9cc0*/  BRA `(.L_x_31318) ;  /* 0x0000000000107947 */ /* 0x000fea0003800000 */
.L_x_31345:
[----:B-----5:R-:W-:-:S05]  /*9cd0*/  SHF.R.S32.HI R25, RZ, 0x1f, R24 ;  /* 0x0000001fff197819 */ /* 0x020fca0000011418 */
[----:B------:R0:W-:Y:S01]  /*9ce0*/  STG.E.64 desc[UR36][R4.64], R24 ;  /* 0x0000001804007986 */ /* 0x0001e2000c101b24 */
[----:B------:R-:W-:Y:S05]  /*9cf0*/  BRA `(.L_x_31318) ;  /* 0x0000000000047947 */ /* 0x000fea0003800000 */
.L_x_31344:
[----:B-----5:R0:W-:Y:S02]  /*9d00*/  STG.E desc[UR36][R4.64], R24 ;  /* 0x0000001804007986 */ /* 0x0201e4000c101924 */
.L_x_31318:
[----:B------:R-:W-:-:S05]  /*9d10*/  VIADD R23, R23, 0x80 ;  /* 0x0000008017177836 */ /* 0x000fca0000000000 */
[----:B------:R-:W-:-:S13]  /*9d20*/  ISETP.GE.AND P0, PT, R23, R16, PT ;  /* 0x000000101700720c */ /* 0x000fda0003f06270 */
[----:B------:R-:W-:Y:S05]  /*9d30*/  @P0 BRA `(.L_x_31312) ;  /* 0x0000000c00ac0947 */ /* 0x000fea0003800000 */
[----:B------:R-:W5:Y:S01]  /*9d40*/  LDC.64 R8, c[0x0][0x218] ;  /* 0x00008600ff087b82 */ /* 0x000f620000000a00 */
[----:B0-----:R-:W-:Y:S01]  /*9d50*/  IMAD R0, R2, 0x200, R23 ;  /* 0x0000020002007824 */ /* 0x001fe200078e0217 */
[----:B-1234-:R-:W-:Y:S01]  /*9d60*/  PRMT R4, R17, 0x9910, RZ ;  /* 0x0000991011047816 */ /* 0x01efe200000000ff */
        /* <DEDUP_REMOVED lines=17> */
.L_x_31350:
[----:B------:R0:W-:Y:S01]  /*9e80*/  STG.E.U8 desc[UR36][R8.64], R18 ;  /* 0x0000001208007986 */ /* 0x0001e2000c101124 */
[----:B------:R-:W-:Y:S05]  /*9e90*/  BRA `(.L_x_31352) ;  /* 0x0000000c00507947 */ /* 0x000fea0003800000 */
.L_x_31349:
        /* <DEDUP_REMOVED lines=9> */
.L_x_31354:
[----:B------:R0:W-:Y:S01]  /*9f30*/  STG.E desc[UR36][R8.64], R18 ;  /* 0x0000001208007986 */ /* 0x0001e2000c101924 */
[----:B------:R-:W-:Y:S05]  /*9f40*/  BRA `(.L_x_31352) ;  /* 0x0000000c00247947 */ /* 0x000fea0003800000 */
.L_x_31353:
[----:B------:R0:W-:Y:S01]  /*9f50*/  STG.E.U16 desc[UR36][R8.64], R18 ;  /* 0x0000001208007986 */ /* 0x0001e2000c101524 */
[----:B------:R-:W-:Y:S05]  /*9f60*/  BRA `(.L_x_31352) ;  /* 0x0000000c001c7947 */ /* 0x000fea0003800000 */
.L_x_31348:
        /* <DEDUP_REMOVED lines=9> */
.L_x_31356:
[----:B------:R-:W-:-:S04]  /*a000*/  I2FP.F32.S32 R0, R18 ;  /* 0x0000001200007245 */ /* 0x000fc80000201400 */
[----:B------:R-:W-:-:S05]  /*a010*/  F2FP.F16.F32.PACK_AB R0, RZ, R0 ;  /* 0x00000000ff00723e */ /* 0x000fca00000000ff */
[----:B------:R4:W-:Y:S01]  /*a020*/  STG.E.U16 desc[UR36][R8.64], R0 ;  /* 0x0000000008007986 */ /* 0x0009e2000c101524 */
[----:B------:R-:W-:Y:S05]  /*a030*/  BRA `(.L_x_31352) ;  /* 0x0000000800e87947 */ /* 0x000fea0003800000 */
.L_x_31355:
        /* <DEDUP_REMOVED lines=10> */
.L_x_31358:
[----:B------:R-:W-:-:S04]  /*a0e0*/  I2FP.F32.S32 R18, R18 ;  /* 0x0000001200127245 */ /* 0x000fc80000201400 */
[----:B------:R-:W-:-:S04]  /*a0f0*/  F2FP.F16.F32.PACK_AB R3, RZ, R18 ;  /* 0x00000012ff03723e */ /* 0x000fc800000000ff */
[----:B------:R-:W-:-:S05]  /*a100*/  PRMT R3, R3, 0x5410, RZ ;  /* 0x0000541003037816 */ /* 0x000fca00000000ff */
[----:B------:R2:W-:Y:S01]  /*a110*/  STG.E desc[UR36][R8.64], R3 ;  /* 0x0000000308007986 */ /* 0x0005e2000c101924 */
[----:B------:R-:W-:Y:S05]  /*a120*/  BRA `(.L_x_31352) ;  /* 0x0000000800ac7947 */ /* 0x000fea0003800000 */
.L_x_31357:
[----:B------:R-:W0:Y:S02]  /*a130*/  I2F.F64 R18, R18 ;  /* 0x0000001200127312 */ /* 0x000e240000201c00 */
[----:B0-----:R0:W-:Y:S01]  /*a140*/  STG.E.64 desc[UR36][R8.64], R18 ;  /* 0x0000001208007986 */ /* 0x0011e2000c101b24 */
[----:B------:R-:W-:Y:S05]  /*a150*/  BRA `(.L_x_31352) ;  /* 0x0000000800a07947 */ /* 0x000fea0003800000 */
.L_x_31347:
        /* <DEDUP_REMOVED lines=12> */
.L_x_31361:
[----:B------:R-:W0:Y:S01]  /*a220*/  I2F.F64 R4, R18 ;  /* 0x0000001200047312 */ /* 0x000e220000201c00 */
[----:B------:R-:W-:-:S05]  /*a230*/  CS2R R6, SRZ ;  /* 0x0000000000067805 */ /* 0x000fca000001ff00 */
[----:B0-----:R0:W-:Y:S01]  /*a240*/  STG.E.128 desc[UR36][R8.64], R4 ;  /* 0x0000000408007986 */ /* 0x0011e2000c101d24 */
[----:B------:R-:W-:Y:S05]  /*a250*/  BRA `(.L_x_31352) ;  /* 0x0000000800607947 */ /* 0x000fea0003800000 */
.L_x_31360:
        /* <DEDUP_REMOVED lines=21> */
.L_x_31365:
[----:B------:R-:W-:Y:S05]  /*a3b0*/  BSYNC B0 ;  /* 0x0000000000007941 */ /* 0x000fea0003800000 */
.L_x_31364:
[----:B------:R-:W-:-:S05]  /*a3c0*/  LOP3.LUT R5, R0, R5, RZ, 0xfc, !PT ;  /* 0x0000000500057212 */ /* 0x000fca00078efcff */
[----:B------:R0:W-:Y:S01]  /*a3d0*/  STG.E.U8 desc[UR36][R8.64], R5 ;  /* 0x0000000508007986 */ /* 0x0001e2000c101124 */
[----:B------:R-:W-:Y:S05]  /*a3e0*/  BRA `(.L_x_31352) ;  /* 0x0000000400fc7947 */ /* 0x000fea0003800000 */
.L_x_31363:
        /* <DEDUP_REMOVED lines=13> */
.L_x_31367:
[----:B------:R-:W-:Y:S01]  /*a4c0*/  IMAD.MOV.U32 R0, RZ, RZ, 0x7f ;  /* 0x0000007fff007424 */ /* 0x000fe200078e00ff */
[----:B------:R-:W-:-:S04]  /*a4d0*/  ISETP.GT.U32.AND P0, PT, R3, 0x7f800000, PT ;  /* 0x7f8000000300780c */ /* 0x000fc80003f04070 */
[----:B------:R-:W-:-:S09]  /*a4e0*/  SEL R0, R0, 0x7c, P0 ;  /* 0x0000007c00007807 */ /* 0x000fd20000000000 */
.L_x_31368:
[----:B------:R-:W-:Y:S05]  /*a4f0*/  BSYNC B0 ;  /* 0x0000000000007941 */ /* 0x000fea0003800000 */
.L_x_31366:
[----:B------:R-:W-:-:S04]  /*a500*/  LOP3.LUT R3, R5, 0x80000000, RZ, 0xc0, !PT ;  /* 0x8000000005037812 */ /* 0x000fc800078ec0ff */
[----:B------:R-:W-:-:S04]  /*a510*/  SHF.R.U32.HI R3, RZ, 0x18, R3 ;  /* 0x00000018ff037819 */ /* 0x000fc80000011603 */
[----:B------:R-:W-:-:S05]  /*a520*/  LOP3.LUT R3, R0, R3, RZ, 0xfc, !PT ;  /* 0x0000000300037212 */ /* 0x000fca00078efcff */
[----:B------:R0:W-:Y:S01]  /*a530*/  STG.E.U8 desc[UR36][R8.64], R3 ;  /* 0x0000000308007986 */ /* 0x0001e2000c101124 */
[----:B------:R-:W-:Y:S05]  /*a540*/  BRA `(.L_x_31352) ;  /* 0x0000000400a47947 */ /* 0x000fea0003800000 */
.L_x_31362:
[----:B------:R-:W-:-:S04]  /*a550*/  I2FP.F32.S32 R0, R18 ;  /* 0x0000001200007245 */ /* 0x000fc80000201400 */
[----:B------:R-:W-:-:S05]  /*a560*/  F2FP.BF16.F32.PACK_AB R0, RZ, R0 ;  /* 0x00000000ff00723e */ /* 0x000fca00000010ff */
[----:B------:R0:W-:Y:S01]  /*a570*/  STG.E.U16 desc[UR36][R8.64], R0 ;  /* 0x0000000008007986 */ /* 0x0001e2000c101524 */
[----:B------:R-:W-:Y:S05]  /*a580*/  BRA `(.L_x_31352) ;  /* 0x0000000400947947 */ /* 0x000fea0003800000 */
.L_x_31359:
        /* <DEDUP_REMOVED lines=10> */
.L_x_31371:
        /* <DEDUP_REMOVED lines=17> */
.L_x_31374:
[----:B------:R-:W-:-:S04]  /*a740*/  LOP3.LUT R3, R5, 0x80000000, RZ, 0xc0, !PT ;  /* 0x8000000005037812 */ /* 0x000fc800078ec0ff */
[----:B------:R-:W-:-:S04]  /*a750*/  SHF.R.U32.HI R3, RZ, 0x18, R3 ;  /* 0x00000018ff037819 */ /* 0x000fc80000011603 */
[----:B------:R-:W-:-:S04]  /*a760*/  LOP3.LUT R0, R0, R3, RZ, 0xfc, !PT ;  /* 0x0000000300007212 */ /* 0x000fc800078efcff */
[----:B------:R-:W-:-:S07]  /*a770*/  PRMT R4, R0, 0x7610, R4 ;  /* 0x0000761000047816 */ /* 0x000fce0000000004 */
.L_x_31373:
[----:B------:R-:W-:Y:S05]  /*a780*/  BSYNC B0 ;  /* 0x0000000000007941 */ /* 0x000fea0003800000 */
.L_x_31372:
[----:B------:R0:W-:Y:S01]  /*a790*/  STG.E.U8 desc[UR36][R8.64], R4 ;  /* 0x0000000408007986 */ /* 0x0001e2000c101124 */
[----:B------:R-:W-:Y:S05]  /*a7a0*/  BRA `(.L_x_31352) ;  /* 0x00000004000c7947 */ /* 0x000fea0003800000 */
.L_x_31370:
        /* <DEDUP_REMOVED lines=17> */
.L_x_31377:
[----:B------:R-:W-:-:S04]  /*a8c0*/  LOP3.LUT R3, R5, 0x80000000, RZ, 0xc0, !PT ;  /* 0x8000000005037812 */ /* 0x000fc800078ec0ff */
[----:B------:R-:W-:-:S04]  /*a8d0*/  SHF.R.U32.HI R3, RZ, 0x18, R3 ;  /* 0x00000018ff037819 */ /* 0x000fc80000011603 */
[----:B------:R-:W-:-:S04]  /*a8e0*/  LOP3.LUT R0, R0, R3, RZ, 0xfc, !PT ;  /* 0x0000000300007212 */ /* 0x000fc800078efcff */
[----:B------:R-:W-:-:S07]  /*a8f0*/  PRMT R4, R0, 0x7610, R4 ;  /* 0x0000761000047816 */ /* 0x000fce0000000004 */
.L_x_31376:
[----:B------:R-:W-:Y:S05]  /*a900*/  BSYNC B0 ;  /* 0x0000000000007941 */ /* 0x000fea0003800000 */
.L_x_31375:
[----:B------:R0:W-:Y:S01]  /*a910*/  STG.E.U8 desc[UR36][R8.64], R4 ;  /* 0x0000000408007986 */ /* 0x0001e2000c101124 */
[----:B------:R-:W-:Y:S05]  /*a920*/  BRA `(.L_x_31352) ;  /* 0x0000000000ac7947 */ /* 0x000fea0003800000 */
.L_x_31369:
        /* <DEDUP_REMOVED lines=22> */
.L_x_31351:
        /* <DEDUP_REMOVED lines=16> */
.L_x_31380:
[----:B------:R-:W-:Y:S05]  /*ab90*/  BRA `(.L_x_31352) ;  /* 0x0000000000107947 */ /* 0x000fea0003800000 */
.L_x_31379:
[----:B------:R-:W-:-:S05]  /*aba0*/  SHF.R.S32.HI R19, RZ, 0x1f, R18 ;  /* 0x0000001fff137819 */ /* 0x000fca0000011412 */
[----:B------:R0:W-:Y:S01]  /*abb0*/  STG.E.64 desc[UR36][R8.64], R18 ;  /* 0x0000001208007986 */ /* 0x0001e2000c101b24 */
[----:B------:R-:W-:Y:S05]  /*abc0*/  BRA `(.L_x_31352) ;  /* 0x0000000000047947 */ /* 0x000fea0003800000 */
.L_x_31378:
[----:B------:R0:W-:Y:S02]  /*abd0*/  STG.E desc[UR36][R8.64], R18 ;  /* 0x0000001208007986 */ /* 0x0001e4000c101924 */
.L_x_31352:
[----:B------:R-:W-:-:S07]  /*abe0*/  VIADD R23, R23, 0x80 ;  /* 0x0000008017177836 */ /* 0x000fce0000000000 */
.L_x_31312:
[----:B------:R-:W-:Y:S05]  /*abf0*/  BSYNC B6 ;  /* 0x0000000000067941 */ /* 0x000fea0003800000 */
.L_x_31311:
        /* <DEDUP_REMOVED lines=21> */
.L_x_31384:
[----:B-----5:R-:W-:Y:S01]  /*ad50*/  STG.E.U8 desc[UR36][R2.64], R22 ;  /* 0x0000001602007986 */ /* 0x020fe2000c101124 */
[----:B------:R-:W-:Y:S05]  /*ad60*/  EXIT ;  /* 0x000000000000794d */ /* 0x000fea0003800000 */
.L_x_31383:
[----:B------:R-:W-:-:S13]  /*ad70*/  ISETP.NE.AND P0, PT, R0, 0x2, PT ;  /* 0x000000020000780c */ /* 0x000fda0003f05270 */
[----:B------:R-:W-:Y:S05]  /*ad80*/  @!P0 BRA `(.L_x_31386) ;  /* 0x0000000000248947 */ /* 0x000fea0003800000 */
[----:B------:R-:W-:-:S13]  /*ad90*/  ISETP.NE.AND P0, PT, R0, 0x3, PT ;  /* 0x000000030000780c */ /* 0x000fda0003f05270 */
[----:B------:R-:W-:Y:S05]  /*ada0*/  @!P0 BRA `(.L_x_31387) ;  /* 0x0000000000148947 */ /* 0x000fea0003800000 */
[----:B------:R-:W-:-:S13]  /*adb0*/  ISETP.NE.AND P0, PT, R0, 0x4, PT ;  /* 0x000000040000780c */ /* 0x000fda0003f05270 */
[----:B------:R-:W-:Y:S05]  /*adc0*/  @P0 BRA `(.L_x_31385) ;  /* 0x0000000800e40947 */ /* 0x000fea0003800000 */
[----:B-----5:R-:W-:-:S05]  /*add0*/  SHF.R.S32.HI R23, RZ, 0x1f, R22 ;  /* 0x0000001fff177819 */ /* 0x020fca0000011416 */
[----:B------:R-:W-:Y:S01]  /*ade0*/  STG.E.64 desc[UR36][R2.64], R22 ;  /* 0x0000001602007986 */ /* 0x000fe2000c101b24 */
[----:B------:R-:W-:Y:S05]  /*adf0*/  EXIT ;  /* 0x000000000000794d */ /* 0x000fea0003800000 */
.L_x_31387:
[----:B-----5:R-:W-:Y:S01]  /*ae00*/  STG.E desc[UR36][R2.64], R22 ;  /* 0x0000001602007986 */ /* 0x020fe2000c101924 */
[----:B------:R-:W-:Y:S05]  /*ae10*/  EXIT ;  /* 0x000000000000794d */ /* 0x000fea0003800000 */
.L_x_31386:
[----:B-----5:R-:W-:Y:S01]  /*ae20*/  STG.E.U16 desc[UR36][R2.64], R22 ;  /* 0x0000001602007986 */ /* 0x020fe2000c101524 */
[----:B------:R-:W-:Y:S05]  /*ae30*/  EXIT ;  /* 0x000000000000794d */ /* 0x000fea0003800000 */
.L_x_31382:
[----:B------:R-:W-:-:S13]  /*ae40*/  ISETP.GT.AND P0, PT, R0, 0x6, PT ;  /* 0x000000060000780c */ /* 0x000fda0003f04270 */
[----:B------:R-:W-:Y:S05]  /*ae50*/  @P0 BRA `(.L_x_31388) ;  /* 0x00000000002c0947 */ /* 0x000fea0003800000 */
[----:B------:R-:W-:-:S13]  /*ae60*/  ISETP.NE.AND P0, PT, R0, 0x5, PT ;  /* 0x000000050000780c */ /* 0x000fda0003f05270 */
[----:B------:R-:W-:Y:S05]  /*ae70*/  @!P0 BRA `(.L_x_31389) ;  /* 0x0000000000148947 */ /* 0x000fea0003800000 */
[----:B------:R-:W-:-:S13]  /*ae80*/  ISETP.NE.AND P0, PT, R0, 0x6, PT ;  /* 0x000000060000780c */ /* 0x000fda0003f05270 */
[----:B------:R-:W-:Y:S05]  /*ae90*/  @P0 BRA `(.L_x_31385) ;  /* 0x0000000800b00947 */ /* 0x000fea0003800000 */
[----:B-----5:R-:W-:-:S05]  /*aea0*/  I2FP.F32.S32 R5, R22 ;  /* 0x0000001600057245 */ /* 0x020fca0000201400 */
[----:B------:R-:W-:Y:S01]  /*aeb0*/  STG.E desc[UR36][R2.64], R5 ;  /* 0x0000000502007986 */ /* 0x000fe2000c101924 */
[----:B------:R-:W-:Y:S05]  /*aec0*/  EXIT ;  /* 0x000000000000794d */ /* 0x000fea0003800000 */
.L_x_31389:
[----:B-----5:R-:W-:-:S04]  /*aed0*/  I2FP.F32.S32 R0, R22 ;  /* 0x0000001600007245 */ /* 0x020fc80000201400 */
[----:B------:R-:W-:-:S05]  /*aee0*/  F2FP.F16.F32.PACK_AB R0, RZ, R0 ;  /* 0x00000000ff00723e */ /* 0x000fca00000000ff */
[----:B------:R-:W-:Y:S01]  /*aef0*/  STG.E.U16 desc[UR36][R2.64], R0 ;  /* 0x0000000002007986 */ /* 0x000fe2000c101524 */
[----:B------:R-:W-:Y:S05]  /*af00*/  EXIT ;  /* 0x000000000000794d */ /* 0x000fea0003800000 */
.L_x_31388:
        /* <DEDUP_REMOVED lines=8> */
[----:B------:R-:W-:Y:S01]  /*af90*/  STG.E.64 desc[UR36][R2.64], R22 ;  /* 0x0000001602007986 */ /* 0x000fe2000c101b24 */
[----:B------:R-:W-:Y:S05]  /*afa0*/  EXIT ;  /* 0x000000000000794d */ /* 0x000fea0003800000 */
.L_x_31391:
[----:B-----5:R-:W-:-:S04]  /*afb0*/  I2FP.F32.S32 R22, R22 ;  /* 0x0000001600167245 */ /* 0x020fc80000201400 */
[----:B------:R-:W-:-:S04]  /*afc0*/  F2FP.F16.F32.PACK_AB R5, RZ, R22 ;  /* 0x00000016ff05723e */ /* 0x000fc800000000ff */
[----:B------:R-:W-:-:S05]  /*afd0*/  PRMT R5, R5, 0x5410, RZ ;  /* 0x0000541005057816 */ /* 0x000fca00000000ff */
[----:B------:R-:W-:Y:S01]  /*afe0*/  STG.E desc[UR36][R2.64], R5 ;  /* 0x0000000502007986 */ /* 0x000fe2000c101924 */
[----:B------:R-:W-:Y:S05]  /*aff0*/  EXIT ;  /* 0x000000000000794d */ /* 0x000fea0003800000 */
.L_x_31390:
[----:B-----5:R-:W0:Y:S02]  /*b000*/  I2F.F64 R22, R22 ;  /* 0x0000001600167312 */ /* 0x020e240000201c00 */
[----:B0-----:R-:W-:Y:S01]  /*b010*/  STG.E.64 desc[UR36][R2.64], R22 ;  /* 0x0000001602007986 */ /* 0x001fe2000c101b24 */
[----:B------:R-:W-:Y:S05]  /*b020*/  EXIT ;  /* 0x000000000000794d */ /* 0x000fea0003800000 */
.L_x_31381:
        /* <DEDUP_REMOVED lines=10> */
[----:B------:R-:W-:Y:S01]  /*b0d0*/  STG.E.U8 desc[UR36][R2.64], R5 ;  /* 0x0000000502007986 */ /* 0x000fe2000c101124 */
[----:B------:R-:W-:Y:S05]  /*b0e0*/  EXIT ;  /* 0x000000000000794d */ /* 0x000fea0003800000 */
.L_x_31394:
[----:B-----5:R-:W0:Y:S01]  /*b0f0*/  I2F.F64 R4, R22 ;  /* 0x0000001600047312 */ /* 0x020e220000201c00 */
[----:B------:R-:W-:-:S05]  /*b100*/  CS2R R6, SRZ ;  /* 0x0000000000067805 */ /* 0x000fca000001ff00 */
[----:B0-----:R-:W-:Y:S01]  /*b110*/  STG.E.128 desc[UR36][R2.64], R4 ;  /* 0x0000000402007986 */ /* 0x001fe2000c101d24 */
[----:B------:R-:W-:Y:S05]  /*b120*/  EXIT ;  /* 0x000000000000794d */ /* 0x000fea0003800000 */
.L_x_31393:
        /* <DEDUP_REMOVED lines=21> */
.L_x_31398:
[----:B------:R-:W-:Y:S05]  /*b280*/  BSYNC B0 ;  /* 0x0000000000007941 */ /* 0x000fea0003800000 */
.L_x_31397:
[----:B------:R-:W-:-:S05]  /*b290*/  LOP3.LUT R5, R0, R5, RZ, 0xfc, !PT ;  /* 0x0000000500057212 */ /* 0x000fca00078efcff */
[----:B------:R-:W-:Y:S01]  /*b2a0*/  STG.E.U8 desc[UR36][R2.64], R5 ;  /* 0x0000000502007986 */ /* 0x000fe2000c101124 */
[----:B------:R-:W-:Y:S05]  /*b2b0*/  EXIT ;  /* 0x000000000000794d */ /* 0x000fea0003800000 */
.L_x_31396:
        /* <DEDUP_REMOVED lines=13> */
.L_x_31400:
[----:B------:R-:W-:Y:S01]  /*b390*/  IMAD.MOV.U32 R0, RZ, RZ, 0x7f ;  /* 0x0000007fff007424 */ /* 0x000fe200078e00ff */
[----:B------:R-:W-:-:S04]  /*b3a0*/  ISETP.GT.U32.AND P0, PT, R4, 0x7f800000, PT ;  /* 0x7f8000000400780c */ /* 0x000fc80003f04070 */
[----:B------:R-:W-:-:S09]  /*b3b0*/  SEL R0, R0, 0x7c, P0 ;  /* 0x0000007c00007807 */ /* 0x000fd20000000000 */
.L_x_31401:
[----:B------:R-:W-:Y:S05]  /*b3c0*/  BSYNC B0 ;  /* 0x0000000000007941 */ /* 0x000fea0003800000 */
.L_x_31399:
[----:B------:R-:W-:-:S04]  /*b3d0*/  LOP3.LUT R4, R5, 0x80000000, RZ, 0xc0, !PT ;  /* 0x8000000005047812 */ /* 0x000fc800078ec0ff */
[----:B------:R-:W-:-:S04]  /*b3e0*/  SHF.R.U32.HI R5, RZ, 0x18, R4 ;  /* 0x00000018ff057819 */ /* 0x000fc80000011604 */
[----:B------:R-:W-:-:S05]  /*b3f0*/  LOP3.LUT R5, R0, R5, RZ, 0xfc, !PT ;  /* 0x0000000500057212 */ /* 0x000fca00078efcff */
[----:B------:R-:W-:Y:S01]  /*b400*/  STG.E.U8 desc[UR36][R2.64], R5 ;  /* 0x0000000502007986 */ /* 0x000fe2000c101124 */
[----:B------:R-:W-:Y:S05]  /*b410*/  EXIT ;  /* 0x000000000000794d */ /* 0x000fea0003800000 */
.L_x_31395:
[----:B-----5:R-:W-:-:S04]  /*b420*/  I2FP.F32.S32 R0, R22 ;  /* 0x0000001600007245 */ /* 0x020fc80000201400 */
[----:B------:R-:W-:-:S05]  /*b430*/  F2FP.BF16.F32.PACK_AB R0, RZ, R0 ;  /* 0x00000000ff00723e */ /* 0x000fca00000010ff */
[----:B------:R-:W-:Y:S01]  /*b440*/  STG.E.U16 desc[UR36][R2.64], R0 ;  /* 0x0000000002007986 */ /* 0x000fe2000c101524 */
[----:B------:R-:W-:Y:S05]  /*b450*/  EXIT ;  /* 0x000000000000794d */ /* 0x000fea0003800000 */
.L_x_31392:
        /* <DEDUP_REMOVED lines=10> */
.L_x_31404:
        /* <DEDUP_REMOVED lines=17> */
.L_x_31407:
[----:B------:R-:W-:-:S04]  /*b610*/  LOP3.LUT R0, R7, 0x80000000, RZ, 0xc0, !PT ;  /* 0x8000000007007812 */ /* 0x000fc800078ec0ff */
[----:B------:R-:W-:-:S04]  /*b620*/  SHF.R.U32.HI R5, RZ, 0x18, R0 ;  /* 0x00000018ff057819 */ /* 0x000fc80000011600 */
[----:B------:R-:W-:-:S04]  /*b630*/  LOP3.LUT R4, R4, R5, RZ, 0xfc, !PT ;  /* 0x0000000504047212 */ /* 0x000fc800078efcff */
[----:B------:R-:W-:-:S07]  /*b640*/  PRMT R0, R4, 0x7610, R0 ;  /* 0x0000761004007816 */ /* 0x000fce0000000000 */
.L_x_31406:
[----:B------:R-:W-:Y:S05]  /*b650*/  BSYNC B0 ;  /* 0x0000000000007941 */ /* 0x000fea0003800000 */
.L_x_31405:
[----:B------:R-:W-:Y:S01]  /*b660*/  STG.E.U8 desc[UR36][R2.64], R0 ;  /* 0x0000000002007986 */ /* 0x000fe2000c101124 */
[----:B------:R-:W-:Y:S05]  /*b670*/  EXIT ;  /* 0x000000000000794d */ /* 0x000fea0003800000 */
.L_x_31403:
        /* <DEDUP_REMOVED lines=17> */
.L_x_31410:
[----:B------:R-:W-:-:S04]  /*b790*/  LOP3.LUT R0, R7, 0x80000000, RZ, 0xc0, !PT ;  /* 0x8000000007007812 */ /* 0x000fc800078ec0ff */
[----:B------:R-:W-:-:S04]  /*b7a0*/  SHF.R.U32.HI R5, RZ, 0x18, R0 ;  /* 0x00000018ff057819 */ /* 0x000fc80000011600 */
[----:B------:R-:W-:-:S04]  /*b7b0*/  LOP3.LUT R4, R4, R5, RZ, 0xfc, !PT ;  /* 0x0000000504047212 */ /* 0x000fc800078efcff */
[----:B------:R-:W-:-:S07]  /*b7c0*/  PRMT R0, R4, 0x7610, R0 ;  /* 0x0000761004007816 */ /* 0x000fce0000000000 */
.L_x_31409:
[----:B------:R-:W-:Y:S05]  /*b7d0*/  BSYNC B0 ;  /* 0x0000000000007941 */ /* 0x000fea0003800000 */
.L_x_31408:
[----:B------:R-:W-:Y:S01]  /*b7e0*/  STG.E.U8 desc[UR36][R2.64], R0 ;  /* 0x0000000002007986 */ /* 0x000fe2000c101124 */
[----:B------:R-:W-:Y:S05]  /*b7f0*/  EXIT ;  /* 0x000000000000794d */ /* 0x000fea0003800000 */
.L_x_31402:
        /* <DEDUP_REMOVED lines=22> */
.L_x_31385:
        /* <DEDUP_REMOVED lines=16> */
.L_x_31413:
[----:B------:R-:W-:Y:S05]  /*ba60*/  EXIT ;  /* 0x000000000000794d */ /* 0x000fea0003800000 */
.L_x_31412:
[----:B-----5:R-:W-:-:S05]  /*ba70*/  SHF.R.S32.HI R23, RZ, 0x1f, R22 ;  /* 0x0000001fff177819 */ /* 0x020fca0000011416 */
[----:B------:R-:W-:Y:S01]  /*ba80*/  STG.E.64 desc[UR36][R2.64], R22 ;  /* 0x0000001602007986 */ /* 0x000fe2000c101b24 */
[----:B------:R-:W-:Y:S05]  /*ba90*/  EXIT ;  /* 0x000000000000794d */ /* 0x000fea0003800000 */
.L_x_31411:
[----:B-----5:R-:W-:Y:S01]  /*baa0*/  STG.E desc[UR36][R2.64], R22 ;  /* 0x0000001602007986 */ /* 0x020fe2000c101924 */
[----:B------:R-:W-:Y:S05]  /*bab0*/  EXIT ;  /* 0x000000000000794d */ /* 0x000fea0003800000 */
.L_x_31414:
        /* <DEDUP_REMOVED lines=12> */
.L_x_37917:


//--------------------- .text._ZN2at6native18elementwise_kernelILi128ELi2EZNS0_22gpu_kernel_impl_nocastINS0_13BinaryFunctorIiiiZZZNS0_15binary_internal21div_floor_kernel_cudaERNS_18TensorIteratorBaseEENKUlvE_clEvENKUlvE1_clEvEUliiE_EEEEvS6_RKT_EUliE_EEviT1_ --------------------------
	.section	.text._ZN2at6native18elementwise_kernelILi128ELi2EZNS0_22gpu_kernel_impl_nocastINS0_13BinaryFunctorIiiiZZZNS0_15binary_internal21div_floor_kernel_cudaERNS_18TensorIteratorBaseEENKUlvE_clEvENKUlvE1_clEvEUliiE_EEEEvS6_RKT_EUliE_EEviT1_,"ax",@progbits
	.align	128
        .global         _ZN2at6native18elementwise_kernelILi128ELi2EZNS0_22gpu_kernel_impl_nocastINS0_13BinaryFunctorIiiiZZZNS0_15binary_internal21div_floor_kernel_cudaERNS_18TensorIteratorBaseEENKUlvE_clEvENKUlvE1_clEvEUliiE_EEEEvS6_RKT_EUliE_EEviT1_
        .type           _ZN2at6native18elementwise_kernelILi128ELi2EZNS0_22gpu_kernel_impl_nocastINS0_13BinaryFunctorIiiiZZZNS0_15binary_internal21div_floor_kernel_cudaERNS_18TensorIteratorBaseEENKUlvE_clEvENKUlvE1_clEvEUliiE_EEEEvS6_RKT_EUliE_EEviT1_,@function
        .size           _ZN2at6native18elementwise_kernelILi128ELi2EZNS0_22gpu_kernel_impl_nocastINS0_13BinaryFunctorIiiiZZZNS0_15binary_internal21div_floor_kernel_cudaERNS_18TensorIteratorBaseEENKUlvE_clEvENKUlvE1_clEvEUliiE_EEEEvS6_RKT_EUliE_EEviT1_,(.L_x_37918 - _ZN2at6native18elementwise_kernelILi128ELi2EZNS0_22gpu_kernel_impl_nocastINS0_13BinaryFunctorIiiiZZZNS0_15binary_internal21div_floor_kernel_cudaERNS_18TensorIteratorBaseEENKUlvE_clEvENKUlvE1_clEvEUliiE_EEEEvS6_RKT_EUliE_EEviT1_)
        .other          _ZN2at6native18elementwise_kernelILi128ELi2EZNS0_22gpu_kernel_impl_nocastINS0_13BinaryFunctorIiiiZZZNS0_15binary_internal21div_floor_kernel_cudaERNS_18TensorIteratorBaseEENKUlvE_clEvENKUlvE1_clEvEUliiE_EEEEvS6_RKT_EUliE_EEviT1_,@"STO_CUDA_ENTRY STV_DEFAULT"
_ZN2at6native18elementwise_kernelILi128ELi2EZNS0_22gpu_kernel_impl_nocastINS0_13BinaryFunctorIiiiZZZNS0_15binary_internal21div_floor_kernel_cudaERNS_18TensorIteratorBaseEENKUlvE_clEvENKUlvE1_clEvEUliiE_EEEEvS6_RKT_EUliE_EEviT1_:
.text._ZN2at6native18elementwise_kernelILi128ELi2EZNS0_22gpu_kernel_impl_nocastINS0_13BinaryFunctorIiiiZZZNS0_15binary_internal21div_floor_kernel_cudaERNS_18TensorIteratorBaseEENKUlvE_clEvENKUlvE1_clEvEUliiE_EEEEvS6_RKT_EUliE_EEviT1_:
        /* <DEDUP_REMOVED lines=12> */
[----:B------:R-:W-:Y:S02]  /*00c0*/  CS2R R2, SRZ ;  /* 0x0000000000027805 */ /* 0x000fe4000001ff00 */
        /* <DEDUP_REMOVED lines=350> */
.L_x_31417:
        /* <DEDUP_REMOVED lines=9> */
[----:B------:R-:W-:Y:S01]  /*1740*/  BSSY B1, `(.L_x_31418) ;  /* 0x000002a000017945 */ /* 0x000fe20003800000 */
[-C--:B--2---:R-:W-:Y:S02]  /*1750*/  IABS R10, R4.reuse ;  /* 0x00000004000a7213 */ /* 0x084fe40000000000 */
[----:B------:R-:W-:Y:S02]  /*1760*/  IABS R12, R4 ;  /* 0x00000004000c7213 */ /* 0x000fe40000000000 */
[----:B------:R-:W0:Y:S02]  /*1770*/  I2F.RP R2, R10 ;  /* 0x0000000a00027306 */ /* 0x000e240000209400 */
[----:B------:R-:W-:Y:S02]  /*1780*/  IADD3 R12, RZ, -R12, RZ ;  /* 0x8000000cff0c7210 */ /* 0x000fe40007ffe0ff */
[----:B---3--:R-:W-:-:S04]  /*1790*/  LOP3.LUT R6, R4, R11, RZ, 0x3c, !PT ;  /* 0x0000000b04067212 */ /* 0x008fc800078e3cff */
[----:B0-----:R-:W0:Y:S02]  /*17a0*/  MUFU.RCP R2, R2 ;  /* 0x0000000200027308 */ /* 0x001e240000001000 */
[----:B0-----:R-:W-:Y:S02]  /*17b0*/  IADD3 R8, R2, 0xffffffe, RZ ;  /* 0x0ffffffe02087810 */ /* 0x001fe40007ffe0ff */
[----:B------:R-:W-:-:S04]  /*17c0*/  IABS R2, R11 ;  /* 0x0000000b00027213 */ /* 0x000fc80000000000 */
[----:B------:R0:W1:Y:S02]  /*17d0*/  F2I.FTZ.U32.TRUNC.NTZ R9, R8 ;  /* 0x0000000800097305 */ /* 0x000064000021f000 */
[----:B0-----:R-:W-:Y:S01]  /*17e0*/  IMAD.MOV.U32 R8, RZ, RZ, RZ ;  /* 0x000000ffff087224 */ /* 0x001fe200078e00ff */
[----:B-1----:R-:W-:-:S05]  /*17f0*/  IADD3 R5, RZ, -R9, RZ ;  /* 0x80000009ff057210 */ /* 0x002fca0007ffe0ff */
[----:B------:R-:W-:-:S04]  /*1800*/  IMAD R5, R5, R10, RZ ;  /* 0x0000000a05057224 */ /* 0x000fc800078e02ff */
[----:B------:R-:W-:Y:S01]  /*1810*/  IMAD.HI.U32 R9, R9, R5, R8 ;  /* 0x0000000509097227 */ /* 0x000fe200078e0008 */
[----:B------:R-:W-:-:S05]  /*1820*/  MOV R5, R12 ;  /* 0x0000000c00057202 */ /* 0x000fca0000000f00 */
        /* <DEDUP_REMOVED lines=11> */
[----:B------:R-:W-:Y:S02]  /*18e0*/  @!P0 IADD3 R9, -R9, RZ, RZ ;  /* 0x000000ff09098210 */ /* 0x000fe40007ffe1ff */
        /* <DEDUP_REMOVED lines=15> */
.L_x_31419:
[----:B------:R-:W-:Y:S05]  /*19e0*/  BSYNC B1 ;  /* 0x0000000000017941 */ /* 0x000fea0003800000 */
.L_x_31418:
[----:B------:R0:W-:Y:S01]  /*19f0*/  STG.E desc[UR4][R2.64], R7 ;  /* 0x0000000702007986 */ /* 0x0001e2000c101904 */
[----:B------:R-:W-:-:S07]  /*1a00*/  IADD3 R9, R0, 0x80, RZ ;  /* 0x0000008000097810 */ /* 0x000fce0007ffe0ff */
.L_x_31416:
[----:B------:R-:W-:Y:S05]  /*1a10*/  BSYNC B0 ;  /* 0x0000000000007941 */ /* 0x000fea0003800000 */
.L_x_31415:
[----:B------:R-:W-:-:S13]  /*1a20*/  ISETP.GE.AND P0, PT, R9, UR6, PT ;  /* 0x0000000609007c0c */ /* 0x000fda000bf06270 */
[----:B------:R-:W-:Y:S05]  /*1a30*/  @P0 EXIT ;  /* 0x000000000000094d */ /* 0x000fea0003800000 */
[----:B------:R-:W1:Y:S01]  /*1a40*/  LDC R8, c[0x0][0x218] ;  /* 0x00008600ff087b82 */ /* 0x000e620000000800 */
[----:B------:R-:W-:Y:S01]  /*1a50*/  HFMA2.MMA R0, -RZ, RZ, 0, 0 ;  /* 0x00000000ff007435 */ /* 0x000fe200000001ff */
[----:B0-----:R-:W-:Y:S02]  /*1a60*/  CS2R R2, SRZ ;  /* 0x0000000000027805 */ /* 0x001fe4000001ff00 */
[----:B-1----:R-:W-:-:S13]  /*1a70*/  ISETP.NE.AND P0, PT, R8, RZ, PT ;  /* 0x000000ff0800720c */ /* 0x002fda0003f05270 */
[----:B------:R-:W-:Y:S05]  /*1a80*/  @!P0 BRA `(.L_x_31420) ;  /* 0x0000001400708947 */ /* 0x000fea0003800000 */
[----:B------:R-:W-:Y:S01]  /*1a90*/  MOV R2, RZ ;  /* 0x000000ff00027202 */ /* 0x000fe20000000f00 */
[----:B------:R-:W-:Y:S01]  /*1aa0*/  ULDC.64 UR6, c[0x0][0x220] ;  /* 0x0000880000067ab9 */ /* 0x000fe20000000a00 */
[----:B------:R-:W-:Y:S01]  /*1ab0*/  MOV R3, R9 ;  /* 0x0000000900037202 */ /* 0x000fe20000000f00 */
[----:B------:R-:W-:Y:S01]  /*1ac0*/  ULDC UR8, c[0x0][0x350] ;  /* 0x0000d40000087ab9 */ /* 0x000fe20000000800 */
        /* <DEDUP_REMOVED lines=328> */
[----:B------:R-:W1:Y:S08]  /*2f50*/  @P0 LDC R13, c[0x0][0x33c] ;  /* 0x0000cf00ff0d0b82 */ /* 0x000e700000000800 */
[----:B------:R-:W2:Y:S08]  /*2f60*/  @P0 LDC.64 R6, c[0x0][0x468] ;  /* 0x00011a00ff060b82 */ /* 0x000eb00000000a00 */
[----:B------:R-:W3:Y:S01]  /*2f70*/  @P0 LDC R12, c[0x0][0x470] ;  /* 0x00011c00ff0c0b82 */ /* 0x000ee20000000800 */
[----:B0-----:R-:W-:-:S05]  /*2f80*/  @P0 IMAD.HI.U32 R4, R9, R10, R8 ;  /* 0x0000000a09040227 */ /* 0x001fca00078e0008 */
[----:B------:R-:W-:Y:S02]  /*2f90*/  @P0 SHF.R.U32.HI R4, RZ, R11, R4 ;  /* 0x0000000bff040219 */ /* 0x000fe40000011604 */
[----:B------:R-:W-:Y:S02]  /*2fa0*/  IADD3 R11, -R9, RZ, RZ ;  /* 0x000000ff090b7210 */ /* 0x000fe40007ffe1ff */
[----:B------:R-:W-:-:S03]  /*2fb0*/  @P0 IADD3 R8, -R4, RZ, RZ ;  /* 0x000000ff04080210 */ /* 0x000fc60007ffe1ff */
[----:B------:R-:W-:Y:S01]  /*2fc0*/  IMAD R5, R11, UR8, R5 ;  /* 0x000000080b057c24 */ /* 0x000fe2000f8e0205 */
[----:B------:R-:W-:Y:S01]  /*2fd0*/  ULDC.64 UR8, c[0x0][0x460] ;  /* 0x0001180000087ab9 */ /* 0x000fe20000000a00 */
[----:B-1----:R-:W-:Y:S02]  /*2fe0*/  @P0 IMAD R9, R13, R8, R9 ;  /* 0x000000080d090224 */ /* 0x002fe400078e0209 */
[C---:B------:R-:W-:Y:S02]  /*2ff0*/  IMAD R3, R5.reuse, UR6, R3 ;  /* 0x0000000605037c24 */ /* 0x040fe4000f8e0203 */
[C---:B------:R-:W-:Y:S02]  /*3000*/  IMAD R0, R5.reuse, UR8, R0 ;  /* 0x0000000805007c24 */ /* 0x040fe4000f8e0200 */
[----:B------:R-:W-:Y:S02]  /*3010*/  IMAD R2, R5, UR9, R2 ;  /* 0x0000000905027c24 */ /* 0x000fe4000f8e0202 */
[----:B--2---:R-:W-:-:S02]  /*3020*/  @P0 IMAD R3, R9, R6, R3 ;  /* 0x0000000609030224 */ /* 0x004fc400078e0203 */
[C---:B------:R-:W-:Y:S02]  /*3030*/  @P0 IMAD R0, R9.reuse, R7, R0 ;  /* 0x0000000709000224 */ /* 0x040fe400078e0200 */
[----:B---3--:R-:W-:-:S07]  /*3040*/  @P0 IMAD R2, R9, R12, R2 ;  /* 0x0000000c09020224 */ /* 0x008fce00078e0202 */
.L_x_31420:
[----:B------:R-:W-:Y:S02]  /*3050*/  ULDC.64 UR6, c[0x0][0x488] ;  /* 0x0001220000067ab9 */ /* 0x000fe40000000a00 */
[----:B------:R-:W-:-:S04]  /*3060*/  IADD3 R4, P0, R2, UR6, RZ ;  /* 0x0000000602047c10 */ /* 0x000fc8000ff1e0ff */
[----:B------:R-:W-:Y:S01]  /*3070*/  IADD3.X R5, RZ, UR7, RZ, P0, !PT ;  /* 0x00000007ff057c10 */ /* 0x000fe200087fe4ff */
[----:B------:R-:W-:-:S04]  /*3080*/  ULDC.64 UR6, c[0x0][0x480] ;  /* 0x0001200000067ab9 */ /* 0x000fc80000000a00 */
[----:B------:R-:W2:Y:S01]  /*3090*/  LDG.E R4, desc[UR4][R4.64] ;  /* 0x0000000404047981 */ /* 0x000ea2000c1e1900 */
[----:B------:R-:W-:-:S04]  /*30a0*/  IADD3 R6, P0, R0, UR6, RZ ;  /* 0x0000000600067c10 */ /* 0x000fc8000ff1e0ff */
[----:B------:R-:W-:Y:S01]  /*30b0*/  IADD3.X R7, RZ, UR7, RZ, P0, !PT ;  /* 0x00000007ff077c10 */ /* 0x000fe200087fe4ff */
[----:B------:R-:W-:-:S05]  /*30c0*/  ULDC.64 UR6, c[0x0][0x478] ;  /* 0x00011e0000067ab9 */ /* 0x000fca0000000a00 */
[----:B------:R-:W3:Y:S01]  /*30d0*/  LDG.E R7, desc[UR4][R6.64] ;  /* 0x0000000406077981 */ /* 0x000ee2000c1e1900 */
[----:B------:R-:W-:Y:S01]  /*30e0*/  BSSY B0, `(.L_x_31421) ;  /* 0x0000029000007945 */ /* 0x000fe20003800000 */
[-C--:B--2---:R-:W-:Y:S02]  /*30f0*/  IABS R11, R4.reuse ;  /* 0x00000004000b7213 */ /* 0x084fe40000000000 */
[----:B------:R-:W-:Y:S02]  /*3100*/  IABS R10, R4 ;  /* 0x00000004000a7213 */ /* 0x000fe40000000000 */
[----:B------:R-:W0:Y:S08]  /*3110*/  I2F.RP R0, R11 ;  /* 0x0000000b00007306 */ /* 0x000e300000209400 */
[----:B0-----:R-:W0:Y:S02]  /*3120*/  MUFU.RCP R0, R0 ;  /* 0x0000000000007308 */ /* 0x001e240000001000 */
[----:B0-----:R-:W-:-:S02]  /*3130*/  IADD3 R8, R0, 0xffffffe, RZ ;  /* 0x0ffffffe00087810 */ /* 0x001fc40007ffe0ff */
[----:B---3--:R-:W-:-:S04]  /*3140*/  IABS R0, R7 ;  /* 0x0000000700007213 */ /* 0x008fc80000000000 */
[----:B------:R0:W1:Y:S02]  /*3150*/  F2I.FTZ.U32.TRUNC.NTZ R9, R8 ;  /* 0x0000000800097305 */ /* 0x000064000021f000 */
[----:B0-----:R-:W-:Y:S01]  /*3160*/  IMAD.MOV.U32 R8, RZ, RZ, RZ ;  /* 0x000000ffff087224 */ /* 0x001fe200078e00ff */
[----:B-1----:R-:W-:-:S05]  /*3170*/  IADD3 R2, RZ, -R9, RZ ;  /* 0x80000009ff027210 */ /* 0x002fca0007ffe0ff */
[----:B------:R-:W-:Y:S01]  /*3180*/  IMAD R5, R2, R11, RZ ;  /* 0x0000000b02057224 */ /* 0x000fe200078e02ff */
[----:B------:R-:W-:-:S03]  /*3190*/  IADD3 R2, RZ, -R10, RZ ;  /* 0x8000000aff027210 */ /* 0x000fc60007ffe0ff */
[----:B------:R-:W-:Y:S01]  /*31a0*/  IMAD.HI.U32 R9, R9, R5, R8 ;  /* 0x0000000509097227 */ /* 0x000fe200078e0008 */
[----:B------:R-:W-:-:S05]  /*31b0*/  LOP3.LUT R5, R4, R7, RZ, 0x3c, !PT ;  /* 0x0000000704057212 */ /* 0x000fca00078e3cff */
        /* <DEDUP_REMOVED lines=27> */
.L_x_31422:
[----:B------:R-:W-:Y:S05]  /*3370*/  BSYNC B0 ;  /* 0x0000000000007941 */ /* 0x000fea0003800000 */
.L_x_31421:
[----:B------:R-:W-:Y:S01]  /*3380*/  STG.E desc[UR4][R2.64], R9 ;  /* 0x0000000902007986 */ /* 0x000fe2000c101904 */
[----:B------:R-:W-:Y:S05]  /*3390*/  EXIT ;  /* 0x000000000000794d */ /* 0x000fea0003800000 */
.L_x_31423:
        /* <DEDUP_REMOVED lines=14> */
.L_x_37918:


//--------------------- .text._ZN2at6native27unrolled_elementwise_kernelINS0_13BinaryFunctorIiiiZZZNS0_15binary_internal21div_floor_kernel_cudaERNS_18TensorIteratorBaseEENKUlvE_clEvENKUlvE1_clEvEUliiE_EESt5arrayIPcLm3EELi4E23TrivialOffsetCalculatorILi2EjESD_ILi1EjENS0_6memory15LoadWithoutCastENSG_16StoreWithoutCastEEEviT_T0_T2_T3_T4_T5_ --------------------------
	.section	.text._ZN2at6native27unrolled_elementwise_kernelINS0_13BinaryFunctorIiiiZZZNS0_15binary_internal21div_floor_kernel_cudaERNS_18TensorIteratorBaseEENKUlvE_clEvENKUlvE1_clEvEUliiE_EESt5arrayIPcLm3EELi4E23TrivialOffsetCalculatorILi2EjESD_ILi1EjENS0_6memory15LoadWithoutCastENSG_16StoreWithoutCastEEEviT_T0_T2_T3_T4_T5_,"ax",@progbits
	.align	128
        .global         _ZN2at6native27unrolled_elementwise_kernelINS0_13BinaryFunctorIiiiZZZNS0_15binary_internal21div_floor_kernel_cudaERNS_18TensorIteratorBaseEENKUlvE_clEvENKUlvE1_clEvEUliiE_EESt5arrayIPcLm3EELi4E23TrivialOffsetCalculatorILi2EjESD_ILi1EjENS0_6memory15LoadWithoutCastENSG_16StoreWithoutCastEEEviT_T0_T2_T3_T4_T5_
        .type           _ZN2at6native27unrolled_elementwise_kernelINS0_13BinaryFunctorIiiiZZZNS0_15binary_internal21div_floor_kernel_cudaERNS_18TensorIteratorBaseEENKUlvE_clEvENKUlvE1_clEvEUliiE_EESt5arrayIPcLm3EELi4E23TrivialOffsetCalculatorILi2EjESD_ILi1EjENS0_6memory15LoadWithoutCastENSG_16StoreWithoutCastEEEviT_T0_T2_T3_T4_T5_,@function
        .size           _ZN2at6native27unrolled_elementwise_kernelINS0_13BinaryFunctorIiiiZZZNS0_15binary_internal21div_floor_kernel_cudaERNS_18TensorIteratorBaseEENKUlvE_clEvENKUlvE1_clEvEUliiE_EESt5arrayIPcLm3EELi4E23TrivialOffsetCalculatorILi2EjESD_ILi1EjENS0_6memory15LoadWithoutCastENSG_16StoreWithoutCastEEEviT_T0_T2_T3_T4_T5_,(.L_x_37919 - _ZN2at6native27unrolled_elementwise_kernelINS0_13BinaryFunctorIiiiZZZNS0_15binary_internal21div_floor_kernel_cudaERNS_18TensorIteratorBaseEENKUlvE_clEvENKUlvE1_clEvEUliiE_EESt5arrayIPcLm3EELi4E23TrivialOffsetCalculatorILi2EjESD_ILi1EjENS0_6memory15LoadWithoutCastENSG_16StoreWithoutCastEEEviT_T0_T2_T3_T4_T5_)
        .other          _ZN2at6native27unrolled_elementwise_kernelINS0_13BinaryFunctorIiiiZZZNS0_15binary_internal21div_floor_kernel_cudaERNS_18TensorIteratorBaseEENKUlvE_clEvENKUlvE1_clEvEUliiE_EESt5arrayIPcLm3EELi4E23TrivialOffsetCalculatorILi2EjESD_ILi1EjENS0_6memory15LoadWithoutCastENSG_16StoreWithoutCastEEEviT_T0_T2_T3_T4_T5_,@"STO_CUDA_ENTRY STV_DEFAULT"
_ZN2at6native27unrolled_elementwise_kernelINS0_13BinaryFunctorIiiiZZZNS0_15binary_internal21div_floor_kernel_cudaERNS_18TensorIteratorBaseEENKUlvE_clEvENKUlvE1_clEvEUliiE_EESt5arrayIPcLm3EELi4E23TrivialOffsetCalculatorILi2EjESD_ILi1EjENS0_6memory15LoadWithoutCastENSG_16StoreWithoutCastEEEviT_T0_T2_T3_T4_T5_:
.text._ZN2at6native27unrolled_elementwise_kernelINS0_13BinaryFunctorIiiiZZZNS0_15binary_internal21div_floor_kernel_cudaERNS_18TensorIteratorBaseEENKUlvE_clEvENKUlvE1_clEvEUliiE_EESt5arrayIPcLm3EELi4E23TrivialOffsetCalculatorILi2EjESD_ILi1EjENS0_6memory15LoadWithoutCastENSG_16StoreWithoutCastEEEviT_T0_T2_T3_T4_T5_:
[----:B------:R-:W-:Y:S01]  /*0000*/  LDC R1, c[0x0][0x28] ;  /* 0x00000a00ff017b82 */ /* 0x000fe20000000800 */
[----:B------:R-:W0:Y:S07]  /*0010*/  S2R R0, SR_CTAID.X ;  /* 0x0000000000007919 */ /* 0x000e2e0000002500 */
[----:B------:R-:W0:Y:S01]  /*0020*/  LDC R3, c[0x0][0x210] ;  /* 0x00008400ff037b82 */ /* 0x000e220000000800 */
[----:B------:R-:W-:Y:S01]  /*0030*/  IMAD.MOV.U32 R13, RZ, RZ, RZ ;  /* 0x000000ffff0d7224 */ /* 0x000fe200078e00ff */
        /* <DEDUP_REMOVED lines=10> */
[----:B------:R-:W-:Y:S02]  /*00e0*/  @!P1 IMAD R19, R0, 0x200, R17 ;  /* 0x0000020000139824 */ /* 0x000fe400078e0211 */
[----:B------:R-:W-:-:S05]  /*00f0*/  @!P1 VIADD R17, R17, 0x80 ;  /* 0x0000008011119836 */ /* 0x000fca0000000000 */
[C---:B------:R-:W-:Y:S01]  /*0100*/  ISETP.GE.AND P3, PT, R17.reuse, R12, PT ;  /* 0x0000000c1100720c */ /* 0x040fe20003f66270 */
[----:B0-----:R-:W-:Y:S01]  /*0110*/  @!P0 IMAD.WIDE.U32 R24, R14, 0x4, R24 ;  /* 0x000000040e188825 */ /* 0x001fe200078e0018 */
[----:B------:R-:W0:Y:S11]  /*0120*/  @!P1 LDC.64 R2, c[0x0][0x228] ;  /* 0x00008a00ff029b82 */ /* 0x000e360000000a00 */
[----:B------:R-:W2:Y:S01]  /*0130*/  @!P3 LDC.64 R4, c[0x0][0x220] ;  /* 0x00008800ff04bb82 */ /* 0x000ea20000000a00 */
[----:B------:R-:W-:Y:S01]  /*0140*/  @!P3 IMAD R21, R0, 0x200, R17 ;  /* 0x000002000015b824 */ /* 0x000fe200078e0211 */
[----:B------:R-:W-:Y:S01]  /*0150*/  @!P3 IADD3 R17, R17, 0x80, RZ ;  /* 0x000000801111b810 */ /* 0x000fe20007ffe0ff */
[----:B-1----:R-:W-:-:S03]  /*0160*/  @!P1 IMAD.WIDE.U32 R22, R19, 0x4, R22 ;  /* 0x0000000413169825 */ /* 0x002fc600078e0016 */
[----:B------:R-:W-:Y:S02]  /*0170*/  ISETP.GE.AND P2, PT, R17, R12, PT ;  /* 0x0000000c1100720c */ /* 0x000fe40003f46270 */
[----:B------:R1:W5:Y:S01]  /*0180*/  @!P1 LDG.E R13, desc[UR4][R22.64] ;  /* 0x00000004160d9981 */ /* 0x000362000c1e1900 */
[----:B------:R-:W3:Y:S08]  /*0190*/  @!P3 LDC.64 R6, c[0x0][0x228] ;  /* 0x00008a00ff06bb82 */ /* 0x000ef00000000a00 */
[----:B-1----:R-:W1:Y:S01]  /*01a0*/  @!P0 LDC.64 R22, c[0x0][0x220] ;  /* 0x00008800ff168b82 */ /* 0x002e620000000a00 */
[----:B0-----:R-:W-:-:S04]  /*01b0*/  @!P1 IMAD.WIDE.U32 R2, R19, 0x4, R2 ;  /* 0x0000000413029825 */ /* 0x001fc800078e0002 */
[----:B------:R-:W-:Y:S02]  /*01c0*/  @!P2 IMAD R17, R0, 0x200, R17 ;  /* 0x000002000011a824 */ /* 0x000fe400078e0211 */
[C---:B--2---:R-:W-:Y:S01]  /*01d0*/  @!P3 IMAD.WIDE.U32 R4, R21.reuse, 0x4, R4 ;  /* 0x000000041504b825 */ /* 0x044fe200078e0004 */
[----:B------:R-:W0:Y:S03]  /*01e0*/  @!P2 LDC.64 R8, c[0x0][0x220] ;  /* 0x00008800ff08ab82 */ /* 0x000e260000000a00 */
[----:B---3--:R-:W-:Y:S01]  /*01f0*/  @!P3 IMAD.WIDE.U32 R6, R21, 0x4, R6 ;  /* 0x000000041506b825 */ /* 0x008fe200078e0006 */
[----:B------:R-:W-:-:S04]  /*0200*/  CS2R R20, SRZ ;  /* 0x0000000000147805 */ /* 0x000fc8000001ff00 */
[----:B------:R-:W2:Y:S02]  /*0210*/  @!P2 LDC.64 R10, c[0x0][0x228] ;  /* 0x00008a00ff0aab82 */ /* 0x000ea40000000a00 */
[----:B------:R-:W5:Y:S01]  /*0220*/  @!P0 LDG.E R21, desc[UR4][R24.64] ;  /* 0x0000000418158981 */ /* 0x000f62000c1e1900 */
[----:B-1----:R-:W-:-:S03]  /*0230*/  @!P0 IMAD.WIDE.U32 R22, R14, 0x4, R22 ;  /* 0x000000040e168825 */ /* 0x002fc600078e0016 */
[----:B------:R1:W5:Y:S01]  /*0240*/  @!P1 LDG.E R20, desc[UR4][R2.64] ;  /* 0x0000000402149981 */ /* 0x000362000c1e1900 */
[----:B------:R-:W-:-:S06]  /*0250*/  IMAD.MOV.U32 R14, RZ, RZ, RZ ;  /* 0x000000ffff0e7224 */ /* 0x000fcc00078e00ff */
[----:B------:R-:W5:Y:S01]  /*0260*/  @!P0 LDG.E R14, desc[UR4][R22.64] ;  /* 0x00000004160e8981 */ /* 0x000f62000c1e1900 */
[----:B-1----:R-:W1:Y:S01]  /*0270*/  @!P0 LDC.64 R2, c[0x0][0x218] ;  /* 0x00008600ff028b82 */ /* 0x002e620000000a00 */
[----:B------:R-:W-:Y:S01]  /*0280*/  CS2R R18, SRZ ;  /* 0x0000000000127805 */ /* 0x000fe2000001ff00 */
[----:B0-----:R-:W-:-:S04]  /*0290*/  @!P2 IMAD.WIDE.U32 R8, R17, 0x4, R8 ;  /* 0x000000041108a825 */ /* 0x001fc800078e0008 */
[----:B--2---:R-:W-:Y:S01]  /*02a0*/  @!P2 IMAD.WIDE.U32 R10, R17, 0x4, R10 ;  /* 0x00000004110aa825 */ /* 0x004fe200078e000a */
[----:B------:R-:W-:Y:S01]  /*02b0*/  CS2R R16, SRZ ;  /* 0x0000000000107805 */ /* 0x000fe2000001ff00 */
[----:B------:R0:W5:Y:S01]  /*02c0*/  @!P3 LDG.E R18, desc[UR4][R6.64] ;  /* 0x000000040612b981 */ /* 0x000162000c1e1900 */
[----:B------:R-:W-:Y:S03]  /*02d0*/  BSSY B0, `(.L_x_31424) ;  /* 0x0000033000007945 */ /* 0x000fe60003800000 */
[----:B------:R2:W5:Y:S04]  /*02e0*/  @!P3 LDG.E R19, desc[UR4][R4.64] ;  /* 0x000000040413b981 */ /* 0x000568000c1e1900 */
[----:B------:R3:W5:Y:S01]  /*02f0*/  @!P2 LDG.E R16, desc[UR4][R10.64] ;  /* 0x000000040a10a981 */ /* 0x000762000c1e1900 */
[----:B0-----:R-:W-:-:S03]  /*0300*/  IMAD.MOV.U32 R7, RZ, RZ, R15 ;  /* 0x000000ffff077224 */ /* 0x001fc600078e000f */
[----:B------:R0:W5:Y:S01]  /*0310*/  @!P2 LDG.E R17, desc[UR4][R8.64] ;  /* 0x000000040811a981 */ /* 0x000162000c1e1900 */
[C---:B--2---:R-:W-:Y:S02]  /*0320*/  VIADD R5, R7.reuse, 0x100 ;  /* 0x0000010007057836 */ /* 0x044fe40000000000 */
[C---:B---3--:R-:W-:Y:S01]  /*0330*/  VIADD R11, R7.reuse, 0x80 ;  /* 0x00000080070b7836 */ /* 0x048fe20000000000 */
[----:B0-----:R-:W-:-:S03]  /*0340*/  IADD3 R9, R7, 0x180, RZ ;  /* 0x0000018007097810 */ /* 0x001fc60007ffe0ff */
[----:B------:R-:W-:Y:S01]  /*0350*/  @!P0 IMAD.MOV.U32 R7, RZ, RZ, R11 ;  /* 0x000000ffff078224 */ /* 0x000fe200078e000b */
[-C--:B------:R-:W-:Y:S02]  /*0360*/  ISETP.GE.AND P1, PT, R5, R12.reuse, PT ;  /* 0x0000000c0500720c */ /* 0x080fe40003f26270 */
[-C--:B------:R-:W-:Y:S02]  /*0370*/  ISETP.GE.AND P2, PT, R9, R12.reuse, PT ;  /* 0x0000000c0900720c */ /* 0x080fe40003f46270 */
[----:B------:R-:W-:Y:S01]  /*0380*/  ISETP.GE.AND P4, PT, R11, R12, PT ;  /* 0x0000000c0b00720c */ /* 0x000fe20003f86270 */
[----:B-1----:R-:W-:-:S12]  /*0390*/  @P0 BRA `(.L_x_31425) ;  /* 0x0000000000980947 */ /* 0x002fd80003800000 */
[-C--:B-----5:R-:W-:Y:S02]  /*03a0*/  IABS R6, R21.reuse ;  /* 0x0000001500067213 */ /* 0x0a0fe40000000000 */
[----:B------:R-:W-:Y:S02]  /*03b0*/  IABS R10, R14 ;  /* 0x0000000e000a7213 */ /* 0x000fe40000000000 */
        /* <DEDUP_REMOVED lines=9> */
[----:B------:R-:W-:Y:S02]  /*0450*/  IADD3 R9, RZ, -R11, RZ ;  /* 0x8000000bff097210 */ /* 0x000fe40007ffe0ff */
[----:B------:R-:W-:-:S03]  /*0460*/  LOP3.LUT R4, R14, R21, RZ, 0x3c, !PT ;  /* 0x000000150e047212 */ /* 0x000fc600078e3cff */
[----:B------:R-:W-:Y:S01]  /*0470*/  IMAD.HI.U32 R5, R5, R10, RZ ;  /* 0x0000000a05057227 */ /* 0x000fe200078e00ff */
[----:B------:R-:W-:Y:S02]  /*0480*/  ISETP.GE.AND P3, PT, R4, RZ, PT ;  /* 0x000000ff0400720c */ /* 0x000fe40003f66270 */
[----:B------:R-:W-:Y:S01]  /*0490*/  LOP3.LUT R4, R21, R14, RZ, 0x3c, !PT ;  /* 0x0000000e15047212 */ /* 0x000fe200078e3cff */
        /* <DEDUP_REMOVED lines=22> */
.L_x_31425:
[----:B------:R-:W-:Y:S05]  /*0600*/  BSYNC B0 ;  /* 0x0000000000007941 */ /* 0x000fea0003800000 */
.L_x_31424:
[----:B------:R-:W-:Y:S01]  /*0610*/  @!P0 IMAD R9, R0, 0x200, R15 ;  /* 0x0000020000098824 */ /* 0x000fe200078e020f */
[----:B------:R-:W-:Y:S01]  /*0620*/  BSSY B0, `(.L_x_31426) ;  /* 0x000002a000007945 */ /* 0x000fe20003800000 */
[----:B------:R-:W-:Y:S02]  /*0630*/  ISETP.GE.AND P3, PT, R7, R12, PT ;  /* 0x0000000c0700720c */ /* 0x000fe40003f66270 */
[----:B------:R-:W-:Y:S01]  /*0640*/  @!P0 IMAD.WIDE.U32 R2, R9, 0x4, R2 ;  /* 0x0000000409028825 */ /* 0x000fe200078e0002 */
[----:B------:R-:W-:Y:S10]  /*0650*/  @P4 BRA `(.L_x_31427) ;  /* 0x0000000000984947 */ /* 0x000ff40003800000 */
[-C--:B-----5:R-:W-:Y:S02]  /*0660*/  IABS R6, R20.reuse ;  /* 0x0000001400067213 */ /* 0x0a0fe40000000000 */
[----:B------:R-:W-:Y:S02]  /*0670*/  IABS R10, R13 ;  /* 0x0000000d000a7213 */ /* 0x000fe40000000000 */
[----:B------:R-:W0:Y:S01]  /*0680*/  I2F.RP R4, R6 ;  /* 0x0000000600047306 */ /* 0x000e220000209400 */
[----:B------:R-:W-:-:S07]  /*0690*/  IABS R14, R20 ;  /* 0x00000014000e7213 */ /* 0x000fce0000000000 */
[----:B0-----:R-:W0:Y:S02]  /*06a0*/  MUFU.RCP R4, R4 ;  /* 0x0000000400047308 */ /* 0x001e240000001000 */
[----:B0-----:R-:W-:Y:S01]  /*06b0*/  VIADD R8, R4, 0xffffffe ;  /* 0x0ffffffe04087836 */ /* 0x001fe20000000000 */
[----:B------:R-:W-:-:S05]  /*06c0*/  LOP3.LUT R4, R13, R20, RZ, 0x3c, !PT ;  /* 0x000000140d047212 */ /* 0x000fca00078e3cff */
[----:B------:R0:W1:Y:S01]  /*06d0*/  F2I.FTZ.U32.TRUNC.NTZ R9, R8 ;  /* 0x0000000800097305 */ /* 0x000062000021f000 */
[----:B------:R-:W-:Y:S02]  /*06e0*/  ISETP.GE.AND P4, PT, R4, RZ, PT ;  /* 0x000000ff0400720c */ /* 0x000fe40003f86270 */
[----:B------:R-:W-:Y:S01]  /*06f0*/  LOP3.LUT R4, R20, R13, RZ, 0x3c, !PT ;  /* 0x0000000d14047212 */ /* 0x000fe200078e3cff */
[----:B0-----:R-:W-:Y:S01]  /*0700*/  IMAD.MOV.U32 R8, RZ, RZ, RZ ;  /* 0x000000ffff087224 */ /* 0x001fe200078e00ff */
[----:B-1----:R-:W-:-:S05]  /*0710*/  IADD3 R11, RZ, -R9, RZ ;  /* 0x80000009ff0b7210 */ /* 0x002fca0007ffe0ff */
[----:B------:R-:W-:-:S04]  /*0720*/  IMAD R11, R11, R6, RZ ;  /* 0x000000060b0b7224 */ /* 0x000fc800078e02ff */
        /* <DEDUP_REMOVED lines=25> */
.L_x_31427:
[----:B------:R-:W-:Y:S05]  /*08c0*/  BSYNC B0 ;  /* 0x0000000000007941 */ /* 0x000fea0003800000 */
.L_x_31426:
[----:B------:R-:W-:Y:S04]  /*08d0*/  BSSY B0, `(.L_x_31428) ;  /* 0x0000028000007945 */ /* 0x000fe80003800000 */
[----:B------:R-:W-:Y:S05]  /*08e0*/  @P1 BRA `(.L_x_31429) ;  /* 0x0000000000981947 */ /* 0x000fea0003800000 */
[-C--:B-----5:R-:W-:Y:S02]  /*08f0*/  IABS R10, R18.reuse ;  /* 0x00000012000a7213 */ /* 0x0a0fe40000000000 */
[----:B------:R-:W-:Y:S02]  /*0900*/  IABS R14, R19 ;  /* 0x00000013000e7213 */ /* 0x000fe40000000000 */
[----:B------:R-:W0:Y:S01]  /*0910*/  I2F.RP R6, R10 ;  /* 0x0000000a00067306 */ /* 0x000e220000209400 */
[----:B------:R-:W-:-:S07]  /*0920*/  IABS R13, R18 ;  /* 0x00000012000d7213 */ /* 0x000fce0000000000 */
[----:B0-----:R-:W0:Y:S02]  /*0930*/  MUFU.RCP R6, R6 ;  /* 0x0000000600067308 */ /* 0x001e240000001000 */
[----:B0-----:R-:W-:Y:S02]  /*0940*/  IADD3 R8, R6, 0xffffffe, RZ ;  /* 0x0ffffffe06087810 */ /* 0x001fe40007ffe0ff */
[----:B------:R-:W-:-:S04]  /*0950*/  LOP3.LUT R6, R19, R18, RZ, 0x3c, !PT ;  /* 0x0000001213067212 */ /* 0x000fc800078e3cff */
[----:B------:R0:W1:Y:S01]  /*0960*/  F2I.FTZ.U32.TRUNC.NTZ R9, R8 ;  /* 0x0000000800097305 */ /* 0x000062000021f000 */
[----:B------:R-:W-:Y:S02]  /*0970*/  ISETP.GE.AND P4, PT, R6, RZ, PT ;  /* 0x000000ff0600720c */ /* 0x000fe40003f86270 */
[----:B------:R-:W-:Y:S01]  /*0980*/  LOP3.LUT R6, R18, R19, RZ, 0x3c, !PT ;  /* 0x0000001312067212 */ /* 0x000fe200078e3cff */
[----:B0-----:R-:W-:Y:S02]  /*0990*/  IMAD.MOV.U32 R8, RZ, RZ, RZ ;  /* 0x000000ffff087224 */ /* 0x001fe400078e00ff */
[----:B-1----:R-:W-:-:S04]  /*09a0*/  IMAD.MOV R11, RZ, RZ, -R9 ;  /* 0x000000ffff0b7224 */ /* 0x002fc800078e0a09 */
        /* <DEDUP_REMOVED lines=10> */
[----:B------:R-:W-:Y:S02]  /*0a50*/  @P1 IADD3 R9, R9, 0x1, RZ ;  /* 0x0000000109091810 */ /* 0x000fe40007ffe0ff */
        /* <DEDUP_REMOVED lines=13> */
[----:B------:R-:W-:-:S05]  /*0b30*/  @!P1 IMAD.MOV R8, RZ, RZ, R6 ;  /* 0x000000ffff089224 */ /* 0x000fca00078e0206 */
[----:B------:R-:W-:-:S07]  /*0b40*/  MOV R6, R8 ;  /* 0x0000000800067202 */ /* 0x000fce0000000f00 */
.L_x_31429:
[----:B------:R-:W-:Y:S05]  /*0b50*/  BSYNC B0 ;  /* 0x0000000000007941 */ /* 0x000fea0003800000 */
.L_x_31428:
        /* <DEDUP_REMOVED lines=17> */
[----:B------:R-:W-:-:S03]  /*0c70*/  LOP3.LUT R8, R16, R17, RZ, 0x3c, !PT ;  /* 0x0000001110087212 */ /* 0x000fc600078e3cff */
[----:B------:R-:W-:-:S05]  /*0c80*/  IMAD R11, R9, R11, R14 ;  /* 0x0000000b090b7224 */ /* 0x000fca00078e020e */
[----:B------:R-:W-:-:S13]  /*0c90*/  ISETP.GT.U32.AND P2, PT, R10, R11, PT ;  /* 0x0000000b0a00720c */ /* 0x000fda0003f44070 */
[-C--:B------:R-:W-:Y:S01]  /*0ca0*/  @!P2 IADD3 R11, R11, -R10.reuse, RZ ;  /* 0x8000000a0b0ba210 */ /* 0x080fe20007ffe0ff */
        /* <DEDUP_REMOVED lines=14> */
[----:B------:R-:W-:-:S04]  /*0d90*/  @!P4 IADD3 R11, -R11, RZ, RZ ;  /* 0x000000ff0b0bc210 */ /* 0x000fc80007ffe1ff */
[----:B------:R-:W-:-:S04]  /*0da0*/  SEL R11, R16, R11, !P1 ;  /* 0x0000000b100b7207 */ /* 0x000fc80004800000 */
[----:B------:R-:W-:-:S13]  /*0db0*/  ISETP.NE.AND P1, PT, R11, RZ, PT ;  /* 0x000000ff0b00720c */ /* 0x000fda0003f25270 */
[----:B------:R-:W-:-:S04]  /*0dc0*/  @!P1 IMAD.MOV R9, RZ, RZ, R8 ;  /* 0x000000ffff099224 */ /* 0x000fc800078e0208 */
[----:B------:R-:W-:-:S07]  /*0dd0*/  IMAD.MOV.U32 R8, RZ, RZ, R9 ;  /* 0x000000ffff087224 */ /* 0x000fce00078e0009 */
.L_x_31431:
[----:B------:R-:W-:Y:S05]  /*0de0*/  BSYNC B0 ;  /* 0x0000000000007941 */ /* 0x000fea0003800000 */
.L_x_31430:
[----:B------:R0:W-:Y:S01]  /*0df0*/  @!P0 STG.E desc[UR4][R2.64], R5 ;  /* 0x0000000502008986 */ /* 0x0001e2000c101904 */
[----:B------:R-:W-:Y:S04]  /*0e00*/  BSSY B0, `(.L_x_31432) ;  /* 0x000000c000007945 */ /* 0x000fe80003800000 */
        /* <DEDUP_REMOVED lines=9> */
[----:B------:R1:W-:Y:S04]  /*0ea0*/  STG.E desc[UR4][R2.64], R4 ;  /* 0x0000000402007986 */ /* 0x0003e8000c101904 */
[----:B------:R1:W-:Y:S02]  /*0eb0*/  @!P0 STG.E desc[UR4][R10.64], R6 ;  /* 0x000000060a008986 */ /* 0x0003e4000c101904 */
.L_x_31433:
[----:B------:R-:W-:Y:S05]  /*0ec0*/  BSYNC B0 ;  /* 0x0000000000007941 */ /* 0x000fea0003800000 */
.L_x_31432:
[----:B------:R-:W-:-:S13]  /*0ed0*/  ISETP.GE.AND P0, PT, R7, R12, PT ;  /* 0x0000000c0700720c */ /* 0x000fda0003f06270 */
[----:B------:R-:W-:Y:S05]  /*0ee0*/  @P0 EXIT ;  /* 0x000000000000094d */ /* 0x000fea0003800000 */
[----:B01----:R-:W0:Y:S01]  /*0ef0*/  LDC.64 R2, c[0x0][0x218] ;  /* 0x00008600ff027b82 */ /* 0x003e220000000a00 */
[----:B------:R-:W-:-:S04]  /*0f00*/  IMAD R7, R0, 0x200, R7 ;  /* 0x0000020000077824 */ /* 0x000fc800078e0207 */
[----:B0-----:R-:W-:-:S05]  /*0f10*/  IMAD.WIDE.U32 R2, R7, 0x4, R2 ;  /* 0x0000000407027825 */ /* 0x001fca00078e0002 */
[----:B------:R-:W-:Y:S01]  /*0f20*/  STG.E desc[UR4][R2.64], R8 ;  /* 0x0000000802007986 */ /* 0x000fe2000c101904 */
[----:B------:R-:W-:Y:S05]  /*0f30*/  EXIT ;  /* 0x000000000000794d */ /* 0x000fea0003800000 */
.L_x_31434:
        /* <DEDUP_REMOVED lines=12> */
.L_x_37919:


//--------------------- .text._ZN2at6native29vectorized_elementwise_kernelILi2ENS0_13BinaryFunctorIiiiZZZNS0_15binary_internal21div_floor_kernel_cudaERNS_18TensorIteratorBaseEENKUlvE_clEvENKUlvE1_clEvEUliiE_EESt5arrayIPcLm3EEEEviT0_T1_ --------------------------
	.section	.text._ZN2at6native29vectorized_elementwise_kernelILi2ENS0_13BinaryFunctorIiiiZZZNS0_15binary_internal21div_floor_kernel_cudaERNS_18TensorIteratorBaseEENKUlvE_clEvENKUlvE1_clEvEUliiE_EESt5arrayIPcLm3EEEEviT0_T1_,"ax",@progbits
	.align	128
        .global         _ZN2at6native29vectorized_elementwise_kernelILi2ENS0_13BinaryFunctorIiiiZZZNS0_15binary_internal21div_floor_kernel_cudaERNS_18TensorIteratorBaseEENKUlvE_clEvENKUlvE1_clEvEUliiE_EESt5arrayIPcLm3EEEEviT0_T1_
        .type           _ZN2at6native29vectorized_elementwise_kernelILi2ENS0_13BinaryFunctorIiiiZZZNS0_15binary_internal21div_floor_kernel_cudaERNS_18TensorIteratorBaseEENKUlvE_clEvENKUlvE1_clEvEUliiE_EESt5arrayIPcLm3EEEEviT0_T1_,@function
        .size           _ZN2at6native29vectorized_elementwise_kernelILi2ENS0_13BinaryFunctorIiiiZZZNS0_15binary_internal21div_floor_kernel_cudaERNS_18TensorIteratorBaseEENKUlvE_clEvENKUlvE1_clEvEUliiE_EESt5arrayIPcLm3EEEEviT0_T1_,(.L_x_37920 - _ZN2at6native29vectorized_elementwise_kernelILi2ENS0_13BinaryFunctorIiiiZZZNS0_15binary_internal21div_floor_kernel_cudaERNS_18TensorIteratorBaseEENKUlvE_clEvENKUlvE1_clEvEUliiE_EESt5arrayIPcLm3EEEEviT0_T1_)
        .other          _ZN2at6native29vectorized_elementwise_kernelILi2ENS0_13BinaryFunctorIiiiZZZNS0_15binary_internal21div_floor_kernel_cudaERNS_18TensorIteratorBaseEENKUlvE_clEvENKUlvE1_clEvEUliiE_EESt5arrayIPcLm3EEEEviT0_T1_,@"STO_CUDA_ENTRY STV_DEFAULT"
_ZN2at6native29vectorized_elementwise_kernelILi2ENS0_13BinaryFunctorIiiiZZZNS0_15binary_internal21div_floor_kernel_cudaERNS_18TensorIteratorBaseEENKUlvE_clEvENKUlvE1_clEvEUliiE_EESt5arrayIPcLm3EEEEviT0_T1_:
.text._ZN2at6native29vectorized_elementwise_kernelILi2ENS0_13BinaryFunctorIiiiZZZNS0_15binary_internal21div_floor_kernel_cudaERNS_18TensorIteratorBaseEENKUlvE_clEvENKUlvE1_clEvEUliiE_EESt5arrayIPcLm3EEEEviT0_T1_:
        /* <DEDUP_REMOVED lines=14> */
[----:B------:R-:W3:Y:S04]  /*00e0*/  LDG.E.64 R14, desc[UR4][R18.64+0x400] ;  /* 0x00040004120e7981 */ /* 0x000ee8000c1e1b00 */
[----:B------:R-:W5:Y:S04]  /*00f0*/  LDG.E.64 R10, desc[UR4][R18.64+0x800] ;  /* 0x00080004120a7981 */ /* 0x000f68000c1e1b00 */
[----:B------:R1:W5:Y:S01]  /*0100*/  LDG.E.64 R8, desc[UR4][R18.64+0xc00] ;  /* 0x000c000412087981 */ /* 0x000362000c1e1b00 */
[----:B0-----:R-:W-:-:S04]  /*0110*/  IMAD.WIDE R2, R0, 0x4, R2 ;  /* 0x0000000400027825 */ /* 0x001fc800078e0202 */
[----:B------:R-:W-:-:S05]  /*0120*/  IMAD.WIDE.U32 R24, R16, 0x8, R2 ;  /* 0x0000000810187825 */ /* 0x000fca00078e0002 */
[----:B------:R-:W4:Y:S04]  /*0130*/  LDG.E.64 R20, desc[UR4][R24.64] ;  /* 0x0000000418147981 */ /* 0x000f28000c1e1b00 */
[----:B------:R-:W5:Y:S04]  /*0140*/  LDG.E.64 R6, desc[UR4][R24.64+0x400] ;  /* 0x0004000418067981 */ /* 0x000f68000c1e1b00 */
[----:B------:R-:W5:Y:S04]  /*0150*/  LDG.E.64 R4, desc[UR4][R24.64+0x800] ;  /* 0x0008000418047981 */ /* 0x000f68000c1e1b00 */
[----:B------:R0:W5:Y:S01]  /*0160*/  LDG.E.64 R2, desc[UR4][R24.64+0xc00] ;  /* 0x000c000418027981 */ /* 0x000162000c1e1b00 */
[----:B-1----:R-:W-:Y:S01]  /*0170*/  IMAD.MOV.U32 R18, RZ, RZ, RZ ;  /* 0x000000ffff127224 */ /* 0x002fe200078e00ff */
[----:B------:R-:W-:Y:S01]  /*0180*/  BSSY B0, `(.L_x_31436) ;  /* 0x0000031000007945 */ /* 0x000fe20003800000 */
[----:B--2---:R-:W-:-:S04]  /*0190*/  IABS R22, R12 ;  /* 0x0000000c00167213 */ /* 0x004fc80000000000 */
[----:B------:R-:W1:Y:S01]  /*01a0*/  I2F.RP R23, R22 ;  /* 0x0000001600177306 */ /* 0x000e620000209400 */
[----:B------:R-:W-:-:S07]  /*01b0*/  IABS R17, R13 ;  /* 0x0000000d00117213 */ /* 0x000fce0000000000 */
[----:B-1----:R-:W1:Y:S08]  /*01c0*/  MUFU.RCP R23, R23 ;  /* 0x0000001700177308 */ /* 0x002e700000001000 */
[----:B------:R-:W2:Y:S01]  /*01d0*/  I2F.RP R27, R17 ;  /* 0x00000011001b7306 */ /* 0x000ea20000209400 */
[----:B-1----:R-:W-:-:S07]  /*01e0*/  VIADD R26, R23, 0xffffffe ;  /* 0x0ffffffe171a7836 */ /* 0x002fce0000000000 */
[----:B------:R-:W0:Y:S08]  /*01f0*/  F2I.FTZ.U32.TRUNC.NTZ R19, R26 ;  /* 0x0000001a00137305 */ /* 0x000e30000021f000 */
[----:B--2---:R-:W1:Y:S01]  /*0200*/  MUFU.RCP R27, R27 ;  /* 0x0000001b001b7308 */ /* 0x004e620000001000 */
[----:B0-----:R-:W-:-:S04]  /*0210*/  IMAD.MOV R25, RZ, RZ, -R19 ;  /* 0x000000ffff197224 */ /* 0x001fc800078e0a13 */
[----:B------:R-:W-:Y:S01]  /*0220*/  IMAD R25, R25, R22, RZ ;  /* 0x0000001619197224 */ /* 0x000fe200078e02ff */
[----:B------:R-:W-:Y:S02]  /*0230*/  IABS R24, R12 ;  /* 0x0000000c00187213 */ /* 0x000fe40000000000 */
[----:B----4-:R-:W-:Y:S01]  /*0240*/  IABS R23, R20 ;  /* 0x0000001400177213 */ /* 0x010fe20000000000 */
[----:B------:R-:W-:-:S04]  /*0250*/  IMAD.HI.U32 R18, R19, R25, R18 ;  /* 0x0000001913127227 */ /* 0x000fc800078e0012 */
[----:B-1----:R-:W-:Y:S02]  /*0260*/  VIADD R19, R27, 0xffffffe ;  /* 0x0ffffffe1b137836 */ /* 0x002fe40000000000 */
[----:B------:R-:W-:Y:S02]  /*0270*/  IMAD.MOV R25, RZ, RZ, -R24 ;  /* 0x000000ffff197224 */ /* 0x000fe400078e0a18 */
[----:B------:R-:W-:Y:S02]  /*0280*/  IMAD.HI.U32 R24, R18, R23, RZ ;  /* 0x0000001712187227 */ /* 0x000fe400078e00ff */
[----:B------:R-:W0:Y:S02]  /*0290*/  F2I.FTZ.U32.TRUNC.NTZ R19, R19 ;  /* 0x0000001300137305 */ /* 0x000e24000021f000 */
[----:B------:R-:W-:-:S05]  /*02a0*/  IMAD R23, R24, R25, R23 ;  /* 0x0000001918177224 */ /* 0x000fca00078e0217 */
[----:B------:R-:W-:Y:S01]  /*02b0*/  ISETP.GT.U32.AND P1, PT, R22, R23, PT ;  /* 0x000000171600720c */ /* 0x000fe20003f24070 */
[----:B0-----:R-:W-:-:S04]  /*02c0*/  IMAD.MOV R18, RZ, RZ, -R19 ;  /* 0x000000ffff127224 */ /* 0x001fc800078e0a13 */
[----:B------:R-:W-:-:S08]  /*02d0*/  IMAD R25, R18, R17, RZ ;  /* 0x0000001112197224 */ /* 0x000fd000078e02ff */
[----:B------:R-:W-:Y:S01]  /*02e0*/  @!P1 IADD3 R23, R23, -R22, RZ ;  /* 0x8000001617179210 */ /* 0x000fe20007ffe0ff */
[----:B------:R-:W-:-:S03]  /*02f0*/  IMAD.MOV.U32 R18, RZ, RZ, RZ ;  /* 0x000000ffff127224 */ /* 0x000fc600078e00ff */
[----:B------:R-:W-:Y:S01]  /*0300*/  ISETP.GE.U32.AND P0, PT, R23, R22, PT ;  /* 0x000000161700720c */ /* 0x000fe20003f06070 */
[----:B------:R-:W-:Y:S01]  /*0310*/  IMAD.HI.U32 R18, R19, R25, R18 ;  /* 0x0000001913127227 */ /* 0x000fe200078e0012 */
[----:B------:R-:W-:-:S04]  /*0320*/  LOP3.LUT R19, R20, R12, RZ, 0x3c, !PT ;  /* 0x0000000c14137212 */ /* 0x000fc800078e3cff */
[----:B------:R-:W-:Y:S02]  /*0330*/  ISETP.GE.AND P2, PT, R19, RZ, PT ;  /* 0x000000ff1300720c */ /* 0x000fe40003f46270 */
[----:B------:R-:W-:Y:S01]  /*0340*/  LOP3.LUT R19, R12, R20, RZ, 0x3c, !PT ;  /* 0x000000140c137212 */ /* 0x000fe200078e3cff */
[----:B------:R-:W-:-:S03]  /*0350*/  @!P1 VIADD R24, R24, 0x1 ;  /* 0x0000000118189836 */ /* 0x000fc60000000000 */
[----:B------:R-:W-:Y:S01]  /*0360*/  ISETP.GT.AND P1, PT, R19, -0x1, PT ;  /* 0xffffffff1300780c */ /* 0x000fe20003f24270 */
[----:B------:R-:W-:-:S04]  /*0370*/  @P0 VIADD R24, R24, 0x1 ;  /* 0x0000000118180836 */ /* 0x000fc80000000000 */
[----:B------:R-:W-:Y:S01]  /*0380*/  IMAD.MOV.U32 R19, RZ, RZ, R24 ;  /* 0x000000ffff137224 */ /* 0x000fe200078e0018 */
[----:B------:R-:W-:Y:S02]  /*0390*/  ISETP.NE.AND P0, PT, R12, RZ, PT ;  /* 0x000000ff0c00720c */ /* 0x000fe40003f05270 */
[----:B------:R-:W-:Y:S01]  /*03a0*/  LOP3.LUT R26, RZ, R12, RZ, 0x33, !PT ;  /* 0x0000000cff1a7212 */ /* 0x000fe200078e33ff */
[----:B------:R-:W-:Y:S01]  /*03b0*/  @!P2 IMAD.MOV R19, RZ, RZ, -R19 ;  /* 0x000000ffff13a224 */ /* 0x000fe200078e0a13 */
[----:B---3--:R-:W-:-:S04]  /*03c0*/  IABS R24, R14 ;  /* 0x0000000e00187213 */ /* 0x008fc80000000000 */
        /* <DEDUP_REMOVED lines=12> */
.L_x_31437:
[----:B------:R-:W-:Y:S05]  /*0490*/  BSYNC B0 ;  /* 0x0000000000007941 */ /* 0x000fea0003800000 */
.L_x_31436:
[----:B------:R-:W-:Y:S01]  /*04a0*/  IABS R20, R13 ;  /* 0x0000000d00147213 */ /* 0x000fe20000000000 */
[----:B------:R-:W0:Y:S01]  /*04b0*/  I2F.RP R26, R24 ;  /* 0x00000018001a7306 */ /* 0x000e220000209400 */
[----:B------:R-:W-:Y:S01]  /*04c0*/  IABS R19, R21 ;  /* 0x0000001500137213 */ /* 0x000fe20000000000 */
[----:B------:R-:W-:Y:S01]  /*04d0*/  BSSY B0, `(.L_x_31438) ;  /* 0x0000027000007945 */ /* 0x000fe20003800000 */
[----:B------:R-:W-:Y:S01]  /*04e0*/  IABS R23, R15 ;  /* 0x0000000f00177213 */ /* 0x000fe20000000000 */
[----:B------:R-:W-:Y:S02]  /*04f0*/  IMAD.MOV R22, RZ, RZ, -R20 ;  /* 0x000000ffff167224 */ /* 0x000fe400078e0a14 */
[----:B------:R-:W-:-:S04]  /*0500*/  IMAD.HI.U32 R25, R18, R19, RZ ;  /* 0x0000001312197227 */ /* 0x000fc800078e00ff */
[----:B------:R-:W-:Y:S02]  /*0510*/  IMAD.MOV.U32 R20, RZ, RZ, R23 ;  /* 0x000000ffff147224 */ /* 0x000fe400078e0017 */
[----:B------:R-:W-:Y:S01]  /*0520*/  IMAD R18, R25, R22, R19 ;  /* 0x0000001619127224 */ /* 0x000fe200078e0213 */
[----:B------:R-:W-:Y:S01]  /*0530*/  LOP3.LUT R19, R21, R13, RZ, 0x3c, !PT ;  /* 0x0000000d15137212 */ /* 0x000fe200078e3cff */
[----:B------:R-:W1:Y:S03]  /*0540*/  I2F.RP R27, R20 ;  /* 0x00000014001b7306 */ /* 0x000e660000209400 */
[----:B------:R-:W-:Y:S02]  /*0550*/  ISETP.GT.U32.AND P1, PT, R17, R18, PT ;  /* 0x000000121100720c */ /* 0x000fe40003f24070 */
[----:B------:R-:W-:Y:S02]  /*0560*/  ISETP.GE.AND P2, PT, R19, RZ, PT ;  /* 0x000000ff1300720c */ /* 0x000fe40003f46270 */
[----:B------:R-:W-:Y:S01]  /*0570*/  LOP3.LUT R19, R13, R21, RZ, 0x3c, !PT ;  /* 0x000000150d137212 */ /* 0x000fe200078e3cff */
[----:B0-----:R-:W0:Y:S08]  /*0580*/  MUFU.RCP R26, R26 ;  /* 0x0000001a001a7308 */ /* 0x001e300000001000 */
[----:B-1----:R-:W1:Y:S01]  /*0590*/  MUFU.RCP R27, R27 ;  /* 0x0000001b001b7308 */ /* 0x002e620000001000 */
[----:B------:R-:W-:-:S02]  /*05a0*/  @!P1 IMAD.IADD R18, R18, 0x1, -R17 ;  /* 0x0000000112129824 */ /* 0x000fc400078e0a11 */
[----:B------:R-:W-:Y:S01]  /*05b0*/  @!P1 VIADD R25, R25, 0x1 ;  /* 0x0000000119199836 */ /* 0x000fe20000000000 */
[----:B------:R-:W-:Y:S02]  /*05c0*/  ISETP.GT.AND P1, PT, R19, -0x1, PT ;  /* 0xffffffff1300780c */ /* 0x000fe40003f24270 */
[----:B------:R-:W-:Y:S01]  /*05d0*/  ISETP.GE.U32.AND P0, PT, R18, R17, PT ;  /* 0x000000111200720c */ /* 0x000fe20003f06070 */
[----:B0-----:R-:W-:Y:S01]  /*05e0*/  VIADD R22, R26, 0xffffffe ;  /* 0x0ffffffe1a167836 */ /* 0x001fe20000000000 */
[----:B------:R-:W-:-:S03]  /*05f0*/  LOP3.LUT R26, RZ, R13, RZ, 0x33, !PT ;  /* 0x0000000dff1a7212 */ /* 0x000fc600078e33ff */
[----:B------:R-:W0:Y:S01]  /*0600*/  F2I.FTZ.U32.TRUNC.NTZ R23, R22 ;  /* 0x0000001600177305 */ /* 0x000e22000021f000 */
[----:B-1----:R-:W-:-:S07]  /*0610*/  VIADD R28, R27, 0xffffffe ;  /* 0x0ffffffe1b1c7836 */ /* 0x002fce0000000000 */
[----:B------:R-:W-:Y:S01]  /*0620*/  @P0 IADD3 R25, R25, 0x1, RZ ;  /* 0x0000000119190810 */ /* 0x000fe20007ffe0ff */
[----:B------:R1:W2:Y:S01]  /*0630*/  F2I.FTZ.U32.TRUNC.NTZ R19, R28 ;  /* 0x0000001c00137305 */ /* 0x0002a2000021f000 */
[----:B------:R-:W-:-:S03]  /*0640*/  ISETP.NE.AND P0, PT, R13, RZ, PT ;  /* 0x000000ff0d00720c */ /* 0x000fc60003f05270 */
[----:B------:R-:W-:-:S04]  /*0650*/  IMAD.MOV.U32 R27, RZ, RZ, R25 ;  /* 0x000000ffff1b7224 */ /* 0x000fc800078e0019 */
[----:B------:R-:W-:Y:S02]  /*0660*/  @!P2 IMAD.MOV R27, RZ, RZ, -R27 ;  /* 0x000000ffff1ba224 */ /* 0x000fe400078e0a1b */
[----:B0-----:R-:W-:-:S03]  /*0670*/  IMAD.MOV R25, RZ, RZ, -R23 ;  /* 0x000000ffff197224 */ /* 0x001fc600078e0a17 */
        /* <DEDUP_REMOVED lines=12> */
.L_x_31439:
[----:B------:R-:W-:Y:S05]  /*0740*/  BSYNC B0 ;  /* 0x0000000000007941 */ /* 0x000fea0003800000 */
.L_x_31438:
[----:B------:R-:W-:Y:S01]  /*0750*/  IMAD R25, R25, R24, RZ ;  /* 0x0000001819197224 */ /* 0x000fe200078e02ff */
[----:B-----5:R-:W-:Y:S01]  /*0760*/  IABS R17, R6 ;  /* 0x0000000600117213 */ /* 0x020fe20000000000 */
[----:B------:R-:W-:Y:S01]  /*0770*/  IMAD.MOV.U32 R22, RZ, RZ, RZ ;  /* 0x000000ffff167224 */ /* 0x000fe200078e00ff */
[----:B------:R-:W-:Y:S01]  /*0780*/  IABS R18, R14 ;  /* 0x0000000e00127213 */ /* 0x000fe20000000000 */
[----:B--2---:R-:W-:Y:S01]  /*0790*/  IMAD.MOV R21, RZ, RZ, -R19 ;  /* 0x000000ffff157224 */ /* 0x004fe200078e0a13 */
[----:B------:R-:W-:Y:S01]  /*07a0*/  BSSY B0, `(.L_x_31440) ;  /* 0x000002c000007945 */ /* 0x000fe20003800000 */
[----:B------:R-:W-:-:S04]  /*07b0*/  IMAD.HI.U32 R22, R23, R25, R22 ;  /* 0x0000001917167227 */ /* 0x000fc800078e0016 */
[----:B------:R-:W-:Y:S01]  /*07c0*/  IMAD.MOV.U32 R23, RZ, RZ, R17 ;  /* 0x000000ffff177224 */ /* 0x000fe200078e0011 */
[----:B------:R-:W-:Y:S01]  /*07d0*/  IABS R17, R10 ;  /* 0x0000000a00117213 */ /* 0x000fe20000000000 */
[----:B------:R-:W-:Y:S02]  /*07e0*/  IMAD.MOV R18, RZ, RZ, -R18 ;  /* 0x000000ffff127224 */ /* 0x000fe400078e0a12 */
[----:B------:R-:W-:Y:S01]  /*07f0*/  IMAD.HI.U32 R25, R22, R23, RZ ;  /* 0x0000001716197227 */ /* 0x000fe200078e00ff */
[----:B------:R-:W0:Y:S03]  /*0800*/  I2F.RP R26, R17 ;  /* 0x00000011001a7306 */ /* 0x000e260000209400 */
[----:B------:R-:W-:Y:S02]  /*0810*/  IMAD R23, R25, R18, R23 ;  /* 0x0000001219177224 */ /* 0x000fe400078e0217 */
[----:B------:R-:W-:-:S02]  /*0820*/  IMAD R21, R21, R20, RZ ;  /* 0x0000001415157224 */ /* 0x000fc400078e02ff */
[----:B------:R-:W-:Y:S01]  /*0830*/  IMAD.MOV.U32 R18, RZ, RZ, RZ ;  /* 0x000000ffff127224 */ /* 0x000fe200078e00ff */
[----:B------:R-:W-:-:S03]  /*0840*/  ISETP.GT.U32.AND P1, PT, R24, R23, PT ;  /* 0x000000171800720c */ /* 0x000fc60003f24070 */
[----:B------:R-:W-:Y:S01]  /*0850*/  IMAD.HI.U32 R18, R19, R21, R18 ;  /* 0x0000001513127227 */ /* 0x000fe200078e0012 */
[----:B------:R-:W-:Y:S02]  /*0860*/  IABS R21, R7 ;  /* 0x0000000700157213 */ /* 0x000fe40000000000 */
[----:B------:R-:W-:Y:S01]  /*0870*/  IABS R19, R15 ;  /* 0x0000000f00137213 */ /* 0x000fe20000000000 */
[----:B0-----:R-:W0:Y:S02]  /*0880*/  MUFU.RCP R26, R26 ;  /* 0x0000001a001a7308 */ /* 0x001e240000001000 */
[----:B------:R-:W-:Y:S01]  /*0890*/  IMAD.HI.U32 R22, R18, R21, RZ ;  /* 0x0000001512167227 */ /* 0x000fe200078e00ff */
[----:B------:R-:W-:-:S03]  /*08a0*/  LOP3.LUT R18, R6, R14, RZ, 0x3c, !PT ;  /* 0x0000000e06127212 */ /* 0x000fc600078e3cff */
[----:B------:R-:W-:Y:S01]  /*08b0*/  @!P1 IMAD.IADD R23, R23, 0x1, -R24 ;  /* 0x0000000117179824 */ /* 0x000fe200078e0a18 */
[----:B------:R-:W-:Y:S01]  /*08c0*/  ISETP.GE.AND P2, PT, R18, RZ, PT ;  /* 0x000000ff1200720c */ /* 0x000fe20003f46270 */
[----:B------:R-:W-:Y:S01]  /*08d0*/  IMAD.MOV R19, RZ, RZ, -R19 ;  /* 0x000000ffff137224 */ /* 0x000fe200078e0a13 */
[----:B------:R-:W-:Y:S02]  /*08e0*/  LOP3.LUT R18, R14, R6, RZ, 0x3c, !PT ;  /* 0x000000060e127212 */ /* 0x000fe400078e3cff */
[----:B------:R-:W-:Y:S01]  /*08f0*/  ISETP.GE.U32.AND P0, PT, R23, R24, PT ;  /* 0x000000181700720c */ /* 0x000fe20003f06070 */
[----:B------:R-:W-:Y:S01]  /*0900*/  IMAD R21, R22, R19, R21 ;  /* 0x0000001316157224 */ /* 0x000fe200078e0215 */
[----:B------:R-:W-:Y:S02]  /*0910*/  ISETP.GT.AND P3, PT, R18, -0x1, PT ;  /* 0xffffffff1200780c */ /* 0x000fe40003f64270 */
[----:B------:R-:W-:Y:S01]  /*0920*/  @!P1 IADD3 R25, R25, 0x1, RZ ;  /* 0x0000000119199810 */ /* 0x000fe20007ffe0ff */
[----:B0-----:R-:W-:Y:S01]  /*0930*/  VIADD R19, R26, 0xffffffe ;  /* 0x0ffffffe1a137836 */ /* 0x001fe20000000000 */
[----:B------:R-:W-:-:S02]  /*0940*/  ISETP.NE.AND P1, PT, R14, RZ, PT ;  /* 0x000000ff0e00720c */ /* 0x000fc40003f25270 */
[----:B------:R-:W-:-:S03]  /*0950*/  LOP3.LUT R26, RZ, R14, RZ, 0x33, !PT ;  /* 0x0000000eff1a7212 */ /* 0x000fc600078e33ff */
[----:B------:R-:W0:Y:S02]  /*0960*/  F2I.FTZ.U32.TRUNC.NTZ R19, R19 ;  /* 0x0000001300137305 */ /* 0x000e24000021f000 */
[----:B------:R-:W-:Y:S01]  /*0970*/  @P0 VIADD R25, R25, 0x1 ;  /* 0x0000000119190836 */ /* 0x000fe20000000000 */
[----:B------:R-:W-:-:S03]  /*0980*/  ISETP.GT.U32.AND P0, PT, R20, R21, PT ;  /* 0x000000151400720c */ /* 0x000fc60003f04070 */
        /* <DEDUP_REMOVED lines=13> */
.L_x_31441:
[----:B------:R-:W-:Y:S05]  /*0a60*/  BSYNC B0 ;  /* 0x0000000000007941 */ /* 0x000fea0003800000 */
.L_x_31440:
[--C-:B0-----:R-:W-:Y:S01]  /*0a70*/  IMAD.MOV R18, RZ, RZ, -R19.reuse ;  /* 0x000000ffff127224 */ /* 0x101fe200078e0a13 */
[----:B------:R-:W-:Y:S01]  /*0a80*/  IABS R6, R11 ;  /* 0x0000000b00067213 */ /* 0x000fe20000000000 */
[----:B------:R-:W-:Y:S01]  /*0a90*/  @!P0 IMAD.IADD R21, R21, 0x1, -R20 ;  /* 0x0000000115158824 */ /* 0x000fe200078e0a14 */
[----:B------:R-:W-:Y:S01]  /*0aa0*/  IABS R24, R8 ;  /* 0x0000000800187213 */ /* 0x000fe20000000000 */
[----:B------:R-:W-:Y:S01]  /*0ab0*/  IMAD R23, R18, R17, RZ ;  /* 0x0000001112177224 */ /* 0x000fe200078e02ff */
[----:B------:R-:W0:Y:S01]  /*0ac0*/  I2F.RP R28, R6 ;  /* 0x00000006001c7306 */ /* 0x000e220000209400 */
[----:B------:R-:W-:Y:S01]  /*0ad0*/  IMAD.MOV.U32 R18, RZ, RZ, RZ ;  /* 0x000000ffff127224 */ /* 0x000fe200078e00ff */
[----:B------:R-:W-:Y:S01]  /*0ae0*/  ISETP.GE.U32.AND P1, PT, R21, R20, PT ;  /* 0x000000141500720c */ /* 0x000fe20003f26070 */
[----:B------:R-:W-:Y:S01]  /*0af0*/  @!P0 VIADD R22, R22, 0x1 ;  /* 0x0000000116168836 */ /* 0x000fe20000000000 */
[----:B------:R-:W-:Y:S01]  /*0b00*/  IABS R27, R4 ;  /* 0x00000004001b7213 */ /* 0x000fe20000000000 */
[----:B------:R-:W-:Y:S01]  /*0b10*/  IMAD.HI.U32 R18, R19, R23, R18 ;  /* 0x0000001713127227 */ /* 0x000fe200078e0012 */
[----:B------:R-:W-:Y:S01]  /*0b20*/  LOP3.LUT R23, R7, R15, RZ, 0x3c, !PT ;  /* 0x0000000f07177212 */ /* 0x000fe200078e3cff */
[----:B------:R-:W-:Y:S01]  /*0b30*/  BSSY B0, `(.L_x_31442) ;  /* 0x000001c000007945 */ /* 0x000fe20003800000 */
[----:B------:R-:W-:-:S02]  /*0b40*/  LOP3.LUT R19, R15, R7, RZ, 0x3c, !PT ;  /* 0x000000070f137212 */ /* 0x000fc400078e3cff */
[----:B------:R-:W-:Y:S02]  /*0b50*/  ISETP.GE.AND P2, PT, R23, RZ, PT ;  /* 0x000000ff1700720c */ /* 0x000fe40003f46270 */
[----:B------:R-:W-:Y:S02]  /*0b60*/  IABS R23, R10 ;  /* 0x0000000a00177213 */ /* 0x000fe40000000000 */
[----:B------:R-:W-:Y:S01]  /*0b70*/  ISETP.GT.AND P3, PT, R19, -0x1, PT ;  /* 0xffffffff1300780c */ /* 0x000fe20003f64270 */
[----:B------:R-:W-:Y:S01]  /*0b80*/  @P1 VIADD R22, R22, 0x1 ;  /* 0x0000000116161836 */ /* 0x000fe20000000000 */
[----:B0-----:R0:W1:Y:S01]  /*0b90*/  MUFU.RCP R19, R28 ;  /* 0x0000001c00137308 */ /* 0x0010620000001000 */
[----:B------:R-:W-:Y:S01]  /*0ba0*/  IMAD.MOV R29, RZ, RZ, -R23 ;  /* 0x000000ffff1d7224 */ /* 0x000fe200078e0a17 */
[----:B------:R-:W-:Y:S01]  /*0bb0*/  ISETP.NE.AND P0, PT, R15, RZ, PT ;  /* 0x000000ff0f00720c */ /* 0x000fe20003f05270 */
[----:B------:R-:W-:Y:S01]  /*0bc0*/  IMAD.MOV.U32 R26, RZ, RZ, R22 ;  /* 0x000000ffff1a7224 */ /* 0x000fe200078e0016 */
[----:B------:R-:W-:Y:S01]  /*0bd0*/  LOP3.LUT R25, RZ, R15, RZ, 0x33, !PT ;  /* 0x0000000fff197212 */ /* 0x000fe200078e33ff */
[----:B------:R-:W-:Y:S01]  /*0be0*/  IMAD.HI.U32 R22, R18, R27, RZ ;  /* 0x0000001b12167227 */ /* 0x000fe200078e00ff */
[----:B------:R-:W-:-:S02]  /*0bf0*/  MOV R15, R29 ;  /* 0x0000001d000f7202 */ /* 0x000fc40000000f00 */
[----:B------:R0:W2:Y:S01]  /*0c00*/  I2F.RP R23, R24 ;  /* 0x0000001800177306 */ /* 0x0000a20000209400 */
[----:B------:R-:W-:Y:S02]  /*0c10*/  @!P2 IMAD.MOV R26, RZ, RZ, -R26 ;  /* 0x000000ffff1aa224 */ /* 0x000fe400078e0a1a */
[----:B------:R-:W-:-:S03]  /*0c20*/  IMAD R18, R22, R15, R27 ;  /* 0x0000000f16127224 */ /* 0x000fc600078e021b */
        /* <DEDUP_REMOVED lines=12> */
.L_x_31443:
[----:B------:R-:W-:Y:S05]  /*0cf0*/  BSYNC B0 ;  /* 0x0000000000007941 */ /* 0x000fea0003800000 */
.L_x_31442:
[----:B------:R-:W-:Y:S01]  /*0d00*/  ISETP.GT.U32.AND P1, PT, R17, R18, PT ;  /* 0x000000121100720c */ /* 0x000fe20003f24070 */
[----:B--2---:R-:W2:Y:S01]  /*0d10*/  MUFU.RCP R23, R23 ;  /* 0x0000001700177308 */ /* 0x004ea20000001000 */
[----:B------:R-:W-:Y:S01]  /*0d20*/  IABS R7, R9 ;  /* 0x0000000900077213 */ /* 0x000fe20000000000 */
[----:B-1----:R-:W-:Y:S01]  /*0d30*/  VIADD R19, R19, 0xffffffe ;  /* 0x0ffffffe13137836 */ /* 0x002fe20000000000 */
[----:B------:R-:W-:Y:S01]  /*0d40*/  LOP3.LUT R20, R4, R10, RZ, 0x3c, !PT ;  /* 0x0000000a04147212 */ /* 0x000fe200078e3cff */
[----:B------:R-:W-:Y:S01]  /*0d50*/  BSSY B0, `(.L_x_31444) ;  /* 0x000001e000007945 */ /* 0x000fe20003800000 */
[----:B------:R-:W-:Y:S02]  /*0d60*/  LOP3.LUT R21, R10, R4, RZ, 0x3c, !PT ;  /* 0x000000040a157212 */ /* 0x000fe400078e3cff */
[----:B------:R-:W-:Y:S01]  /*0d70*/  ISETP.GE.AND P2, PT, R20, RZ, PT ;  /* 0x000000ff1400720c */ /* 0x000fe20003f46270 */
[----:B------:R-:W1:Y:S04]  /*0d80*/  I2F.RP R27, R7 ;  /* 0x00000007001b7306 */ /* 0x000e680000209400 */
[----:B------:R-:W-:Y:S01]  /*0d90*/  @!P1 IADD3 R18, R18, -R17, RZ ;  /* 0x8000001112129210 */ /* 0x000fe20007ffe0ff */
[----:B------:R-:W-:Y:S01]  /*0da0*/  @!P1 VIADD R22, R22, 0x1 ;  /* 0x0000000116169836 */ /* 0x000fe20000000000 */
[----:B------:R-:W-:-:S02]  /*0db0*/  ISETP.GT.AND P1, PT, R21, -0x1, PT ;  /* 0xffffffff1500780c */ /* 0x000fc40003f24270 */
[----:B------:R-:W-:Y:S01]  /*0dc0*/  ISETP.GE.U32.AND P0, PT, R18, R17, PT ;  /* 0x000000111200720c */ /* 0x000fe20003f06070 */
[----:B--2---:R-:W-:Y:S01]  /*0dd0*/  VIADD R26, R23, 0xffffffe ;  /* 0x0ffffffe171a7836 */ /* 0x004fe20000000000 */
[----:B------:R-:W2:Y:S08]  /*0de0*/  F2I.FTZ.U32.TRUNC.NTZ R19, R19 ;  /* 0x0000001300137305 */ /* 0x000eb0000021f000 */
[----:B-1----:R1:W3:Y:S03]  /*0df0*/  MUFU.RCP R20, R27 ;  /* 0x0000001b00147308 */ /* 0x0022e60000001000 */
[----:B------:R-:W-:Y:S01]  /*0e00*/  @P0 VIADD R22, R22, 0x1 ;  /* 0x0000000116160836 */ /* 0x000fe20000000000 */
[----:B------:R-:W-:-:S03]  /*0e10*/  ISETP.NE.AND P0, PT, R10, RZ, PT ;  /* 0x000000ff0a00720c */ /* 0x000fc60003f05270 */
[----:B------:R-:W-:Y:S01]  /*0e20*/  IMAD.MOV.U32 R25, RZ, RZ, R22 ;  /* 0x000000ffff197224 */ /* 0x000fe200078e0016 */
[----:B------:R1:W4:Y:S01]  /*0e30*/  F2I.FTZ.U32.TRUNC.NTZ R21, R26 ;  /* 0x0000001a00157305 */ /* 0x000322000021f000 */
[----:B------:R-:W-:Y:S01]  /*0e40*/  LOP3.LUT R22, RZ, R10, RZ, 0x33, !PT ;  /* 0x0000000aff167212 */ /* 0x000fe200078e33ff */
[----:B--2---:R-:W-:Y:S02]  /*0e50*/  IMAD.MOV R23, RZ, RZ, -R19 ;  /* 0x000000ffff177224 */ /* 0x004fe400078e0a13 */
[----:B------:R-:W-:-:S05]  /*0e60*/  @!P2 IMAD.MOV R25, RZ, RZ, -R25 ;  /* 0x000000ffff19a224 */ /* 0x000fca00078e0a19 */
[----:B------:R-:W-:Y:S01]  /*0e70*/  SEL R10, R22, R25, !P0 ;  /* 0x00000019160a7207 */ /* 0x000fe20004000000 */
[----:B-1-3--:R-:W-:Y:S06]  /*0e80*/  @P1 BRA `(.L_x_31445) ;  /* 0x0000000000281947 */ /* 0x00afec0003800000 */
        /* <DEDUP_REMOVED lines=10> */
.L_x_31445:
[----:B------:R-:W-:Y:S05]  /*0f30*/  BSYNC B0 ;  /* 0x0000000000007941 */ /* 0x000fea0003800000 */
.L_x_31444:
[----:B------:R-:W-:Y:S01]  /*0f40*/  IMAD R17, R23, R6, RZ ;  /* 0x0000000617117224 */ /* 0x000fe200078e02ff */
[----:B------:R-:W-:Y:S01]  /*0f50*/  IABS R4, R5 ;  /* 0x0000000500047213 */ /* 0x000fe20000000000 */
[----:B------:R-:W-:Y:S01]  /*0f60*/  IMAD.MOV.U32 R18, RZ, RZ, RZ ;  /* 0x000000ffff127224 */ /* 0x000fe200078e00ff */
[-C--:B------:R-:W-:Y:S01]  /*0f70*/  IABS R22, R11.reuse ;  /* 0x0000000b00167213 */ /* 0x080fe20000000000 */
[----:B------:R-:W-:Y:S01]  /*0f80*/  VIADD R20, R20, 0xffffffe ;  /* 0x0ffffffe14147836 */ /* 0x000fe20000000000 */
[----:B------:R-:W-:Y:S01]  /*0f90*/  LOP3.LUT R26, RZ, R11, RZ, 0x33, !PT ;  /* 0x0000000bff1a7212 */ /* 0x000fe200078e33ff */
[----:B------:R-:W-:Y:S01]  /*0fa0*/  IMAD.HI.U32 R18, R19, R17, R18 ;  /* 0x0000001113127227 */ /* 0x000fe200078e0012 */
[----:B------:R-:W-:Y:S01]  /*0fb0*/  BSSY B0, `(.L_x_31446) ;  /* 0x0000035000007945 */ /* 0x000fe20003800000 */
[----:B------:R1:W2:Y:S02]  /*0fc0*/  F2I.FTZ.U32.TRUNC.NTZ R23, R20 ;  /* 0x0000001400177305 */ /* 0x0002a4000021f000 */
[----:B------:R-:W-:Y:S01]  /*0fd0*/  IMAD.MOV.U32 R17, RZ, RZ, R4 ;  /* 0x000000ffff117224 */ /* 0x000fe200078e0004 */
[----:B------:R-:W-:Y:S01]  /*0fe0*/  IADD3 R4, RZ, -R22, RZ ;  /* 0x80000016ff047210 */ /* 0x000fe20007ffe0ff */
[----:B----4-:R-:W-:-:S02]  /*0ff0*/  IMAD.MOV R19, RZ, RZ, -R21 ;  /* 0x000000ffff137224 */ /* 0x010fc400078e0a15 */
[----:B------:R-:W-:-:S04]  /*1000*/  IMAD.HI.U32 R25, R18, R17, RZ ;  /* 0x0000001112197227 */ /* 0x000fc800078e00ff */
[----:B------:R-:W-:Y:S01]  /*1010*/  IMAD R17, R25, R4, R17 ;  /* 0x0000000419117224 */ /* 0x000fe200078e0211 */
[----:B------:R-:W-:Y:S01]  /*1020*/  IABS R4, R8 ;  /* 0x0000000800047213 */ /* 0x000fe20000000000 */
[----:B------:R-:W-:Y:S02]  /*1030*/  IMAD R19, R19, R24, RZ ;  /* 0x0000001813137224 */ /* 0x000fe400078e02ff */
[----:B-1----:R-:W-:Y:S01]  /*1040*/  IMAD.MOV.U32 R20, RZ, RZ, RZ ;  /* 0x000000ffff147224 */ /* 0x002fe200078e00ff */
[----:B------:R-:W-:Y:S01]  /*1050*/  ISETP.GT.U32.AND P2, PT, R6, R17, PT ;  /* 0x000000110600720c */ /* 0x000fe20003f44070 */
[----:B--2---:R-:W-:Y:S02]  /*1060*/  IMAD.MOV R18, RZ, RZ, -R23 ;  /* 0x000000ffff127224 */ /* 0x004fe400078e0a17 */
[----:B------:R-:W-:Y:S01]  /*1070*/  IMAD.HI.U32 R20, R21, R19, R20 ;  /* 0x0000001315147227 */ /* 0x000fe200078e0014 */
[----:B------:R-:W-:-:S03]  /*1080*/  IABS R21, R2 ;  /* 0x0000000200157213 */ /* 0x000fc60000000000 */
[----:B------:R-:W-:Y:S01]  /*1090*/  IMAD R19, R18, R7, RZ ;  /* 0x0000000712137224 */ /* 0x000fe200078e02ff */
[----:B------:R-:W-:Y:S01]  /*10a0*/  IABS R18, R9 ;  /* 0x0000000900127213 */ /* 0x000fe20000000000 */
[----:B------:R-:W-:Y:S02]  /*10b0*/  IMAD.MOV.U32 R22, RZ, RZ, RZ ;  /* 0x000000ffff167224 */ /* 0x000fe400078e00ff */
[----:B------:R-:W-:Y:S02]  /*10c0*/  IMAD.MOV R4, RZ, RZ, -R4 ;  /* 0x000000ffff047224 */ /* 0x000fe400078e0a04 */
[----:B------:R-:W-:Y:S01]  /*10d0*/  IMAD.HI.U32 R22, R23, R19, R22 ;  /* 0x0000001317167227 */ /* 0x000fe200078e0016 */
[----:B------:R-:W-:Y:S02]  /*10e0*/  IABS R19, R3 ;  /* 0x0000000300137213 */ /* 0x000fe40000000000 */
[----:B------:R-:W-:Y:S01]  /*10f0*/  LOP3.LUT R23, R5, R11, RZ, 0x3c, !PT ;  /* 0x0000000b05177212 */ /* 0x000fe200078e3cff */
[----:B------:R-:W-:-:S03]  /*1100*/  IMAD.HI.U32 R20, R20, R21, RZ ;  /* 0x0000001514147227 */ /* 0x000fc600078e00ff */
[----:B------:R-:W-:Y:S01]  /*1110*/  ISETP.GE.AND P0, PT, R23, RZ, PT ;  /* 0x000000ff1700720c */ /* 0x000fe20003f06270 */
[----:B------:R-:W-:Y:S01]  /*1120*/  @!P2 IMAD.IADD R17, R17, 0x1, -R6 ;  /* 0x000000011111a824 */ /* 0x000fe200078e0a06 */
[----:B------:R-:W-:Y:S01]  /*1130*/  LOP3.LUT R23, R11, R5, RZ, 0x3c, !PT ;  /* 0x000000050b177212 */ /* 0x000fe200078e3cff */
[----:B------:R-:W-:Y:S02]  /*1140*/  IMAD R21, R20, R4, R21 ;  /* 0x0000000414157224 */ /* 0x000fe400078e0215 */
[----:B------:R-:W-:Y:S01]  /*1150*/  IMAD.MOV R4, RZ, RZ, -R18 ;  /* 0x000000ffff047224 */ /* 0x000fe200078e0a12 */
[----:B------:R-:W-:Y:S01]  /*1160*/  ISETP.GE.U32.AND P1, PT, R17, R6, PT ;  /* 0x000000061100720c */ /* 0x000fe20003f26070 */
[----:B------:R-:W-:Y:S01]  /*1170*/  IMAD.HI.U32 R22, R22, R19, RZ ;  /* 0x0000001316167227 */ /* 0x000fe200078e00ff */
[----:B------:R-:W-:-:S03]  /*1180*/  ISETP.GT.U32.AND P5, PT, R24, R21, PT ;  /* 0x000000151800720c */ /* 0x000fc60003fa4070 */
[----:B------:R-:W-:Y:S02]  /*1190*/  IMAD R4, R22, R4, R19 ;  /* 0x0000000416047224 */ /* 0x000fe400078e0213 */
[----:B------:R-:W1:Y:S01]  /*11a0*/  LDC.64 R18, c[0x0][0x218] ;  /* 0x00008600ff127b82 */ /* 0x000e620000000a00 */
[----:B------:R-:W-:Y:S01]  /*11b0*/  @!P2 VIADD R25, R25, 0x1 ;  /* 0x000000011919a836 */ /* 0x000fe20000000000 */
[----:B------:R-:W-:Y:S02]  /*11c0*/  ISETP.GT.AND P2, PT, R23, -0x1, PT ;  /* 0xffffffff1700780c */ /* 0x000fe40003f44270 */
[----:B------:R-:W-:Y:S02]  /*11d0*/  ISETP.GT.U32.AND P4, PT, R7, R4, PT ;  /* 0x000000040700720c */ /* 0x000fe40003f84070 */
[----:B------:R-:W-:Y:S02]  /*11e0*/  @P1 IADD3 R25, R25, 0x1, RZ ;  /* 0x0000000119191810 */ /* 0x000fe40007ffe0ff */
[----:B------:R-:W-:Y:S01]  /*11f0*/  @!P5 IMAD.IADD R21, R21, 0x1, -R24 ;  /* 0x000000011515d824 */ /* 0x000fe200078e0a18 */
[----:B------:R-:W-:-:S02]  /*1200*/  ISETP.NE.AND P1, PT, R11, RZ, PT ;  /* 0x000000ff0b00720c */ /* 0x000fc40003f25270 */
[----:B------:R-:W-:Y:S02]  /*1210*/  @!P0 IMAD.MOV R25, RZ, RZ, -R25 ;  /* 0x000000ffff198224 */ /* 0x000fe400078e0a19 */
[----:B------:R-:W-:-:S03]  /*1220*/  ISETP.GE.U32.AND P3, PT, R21, R24, PT ;  /* 0x000000181500720c */ /* 0x000fc60003f66070 */
[----:B------:R-:W-:Y:S01]  /*1230*/  SEL R11, R26, R25, !P1 ;  /* 0x000000191a0b7207 */ /* 0x000fe20004800000 */
[----:B------:R-:W-:Y:S01]  /*1240*/  @!P4 IMAD.IADD R4, R4, 0x1, -R7 ;  /* 0x000000010404c824 */ /* 0x000fe200078e0a07 */
        /* <DEDUP_REMOVED lines=11> */
.L_x_31447:
[----:B------:R-:W-:Y:S05]  /*1300*/  BSYNC B0 ;  /* 0x0000000000007941 */ /* 0x000fea0003800000 */
.L_x_31446:
[----:B------:R-:W-:Y:S01]  /*1310*/  LOP3.LUT R6, R2, R8, RZ, 0x3c, !PT ;  /* 0x0000000802067212 */ /* 0x000fe200078e3cff */
[----:B------:R-:W-:Y:S01]  /*1320*/  @!P5 VIADD R20, R20, 0x1 ;  /* 0x000000011414d836 */ /* 0x000fe20000000000 */
[----:B------:R-:W-:Y:S01]  /*1330*/  LOP3.LUT R5, R8, R2, RZ, 0x3c, !PT ;  /* 0x0000000208057212 */ /* 0x000fe200078e3cff */
[----:B------:R-:W-:Y:S01]  /*1340*/  @!P4 VIADD R22, R22, 0x1 ;  /* 0x000000011616c836 */ /* 0x000fe20000000000 */
[----:B------:R-:W-:Y:S01]  /*1350*/  ISETP.GE.AND P2, PT, R6, RZ, PT ;  /* 0x000000ff0600720c */ /* 0x000fe20003f46270 */
[----:B------:R-:W-:Y:S01]  /*1360*/  @P3 VIADD R20, R20, 0x1 ;  /* 0x0000000114143836 */ /* 0x000fe20000000000 */
[----:B------:R-:W-:Y:S01]  /*1370*/  ISETP.GE.U32.AND P0, PT, R4, R7, PT ;  /* 0x000000070400720c */ /* 0x000fe20003f06070 */
[----:B------:R-:W-:Y:S01]  /*1380*/  BSSY B0, `(.L_x_31448) ;  /* 0x000001a000007945 */ /* 0x000fe20003800000 */
[----:B------:R-:W-:Y:S01]  /*1390*/  LOP3.LUT R17, R3, R9, RZ, 0x3c, !PT ;  /* 0x0000000903117212 */ /* 0x000fe200078e3cff */
[----:B-1----:R-:W-:Y:S01]  /*13a0*/  IMAD.WIDE.U32 R18, R0, 0x4, R18 ;  /* 0x0000000400127825 */ /* 0x002fe200078e0012 */
[----:B------:R-:W-:-:S02]  /*13b0*/  ISETP.GT.AND P1, PT, R5, -0x1, PT ;  /* 0xffffffff0500780c */ /* 0x000fc40003f24270 */
[----:B------:R-:W-:Y:S02]  /*13c0*/  ISETP.GE.AND P5, PT, R17, RZ, PT ;  /* 0x000000ff1100720c */ /* 0x000fe40003fa6270 */
[----:B------:R-:W-:Y:S02]  /*13d0*/  LOP3.LUT R5, R9, R3, RZ, 0x3c, !PT ;  /* 0x0000000309057212 */ /* 0x000fe400078e3cff */
[----:B------:R-:W-:Y:S01]  /*13e0*/  ISETP.NE.AND P4, PT, R8, RZ, PT ;  /* 0x000000ff0800720c */ /* 0x000fe20003f85270 */
[----:B------:R-:W-:Y:S01]  /*13f0*/  @!P2 IMAD.MOV R20, RZ, RZ, -R20 ;  /* 0x000000ffff14a224 */ /* 0x000fe200078e0a14 */
[----:B------:R-:W-:Y:S01]  /*1400*/  ISETP.GT.AND P3, PT, R5, -0x1, PT ;  /* 0xffffffff0500780c */ /* 0x000fe20003f64270 */
[----:B------:R-:W-:Y:S01]  /*1410*/  @P0 VIADD R22, R22, 0x1 ;  /* 0x0000000116160836 */ /* 0x000fe20000000000 */
[----:B------:R-:W-:Y:S02]  /*1420*/  LOP3.LUT R5, RZ, R8, RZ, 0x33, !PT ;  /* 0x00000008ff057212 */ /* 0x000fe400078e33ff */
[----:B------:R-:W-:-:S02]  /*1430*/  ISETP.NE.AND P0, PT, R9, RZ, PT ;  /* 0x000000ff0900720c */ /* 0x000fc40003f05270 */
[----:B------:R-:W-:Y:S01]  /*1440*/  LOP3.LUT R17, RZ, R9, RZ, 0x33, !PT ;  /* 0x00000009ff117212 */ /* 0x000fe200078e33ff */
[----:B------:R-:W-:Y:S01]  /*1450*/  @!P5 IMAD.MOV R22, RZ, RZ, -R22 ;  /* 0x000000ffff16d224 */ /* 0x000fe200078e0a16 */
[----:B------:R-:W-:Y:S01]  /*1460*/  SEL R8, R5, R20, !P4 ;  /* 0x0000001405087207 */ /* 0x000fe20006000000 */
[----:B------:R-:W-:Y:S08]  /*1470*/  @P1 BRA `(.L_x_31449) ;  /* 0x0000000000281947 */ /* 0x000ff00003800000 */
[----:B------:R-:W-:Y:S01]  /*1480*/  ISETP.GE.AND P2, PT, R2, RZ, PT ;  /* 0x000000ff0200720c */ /* 0x000fe20003f46270 */
[----:B------:R-:W-:Y:S01]  /*1490*/  VIADD R0, R8, 0xffffffff ;  /* 0xffffffff08007836 */ /* 0x000fe20000000000 */
[----:B------:R-:W-:Y:S01]  /*14a0*/  ISETP.GT.U32.AND P1, PT, R24, R21, PT ;  /* 0x000000151800720c */ /* 0x000fe20003f24070 */
[----:B0-----:R-:W-:-:S05]  /*14b0*/  IMAD.IADD R24, R21, 0x1, -R24 ;  /* 0x0000000115187824 */ /* 0x001fca00078e0a18 */
[----:B------:R-:W-:-:S05]  /*14c0*/  SEL R24, R24, R21, !P1 ;  /* 0x0000001518187207 */ /* 0x000fca0004800000 */
[----:B------:R-:W-:-:S04]  /*14d0*/  @!P2 IADD3 R24, -R24, RZ, RZ ;  /* 0x000000ff1818a210 */ /* 0x000fc80007ffe1ff */
[----:B------:R-:W-:-:S04]  /*14e0*/  SEL R5, R5, R24, !P4 ;  /* 0x0000001805057207 */ /* 0x000fc80006000000 */
[----:B------:R-:W-:-:S13]  /*14f0*/  ISETP.NE.AND P1, PT, R5, RZ, PT ;  /* 0x000000ff0500720c */ /* 0x000fda0003f25270 */
[----:B------:R-:W-:-:S04]  /*1500*/  @!P1 IMAD.MOV R0, RZ, RZ, R8 ;  /* 0x000000ffff009224 */ /* 0x000fc800078e0208 */
[----:B------:R-:W-:-:S07]  /*1510*/  IMAD.MOV.U32 R8, RZ, RZ, R0 ;  /* 0x000000ffff087224 */ /* 0x000fce00078e0000 */
.L_x_31449:
[----:B------:R-:W-:Y:S05]  /*1520*/  BSYNC B0 ;  /* 0x0000000000007941 */ /* 0x000fea0003800000 */
.L_x_31448:
        /* <DEDUP_REMOVED lines=14> */
.L_x_31451:
[----:B------:R-:W-:Y:S05]  /*1610*/  BSYNC B0 ;  /* 0x0000000000007941 */ /* 0x000fea0003800000 */
.L_x_31450:
[----:B------:R-:W-:Y:S04]  /*1620*/  STG.E.64 desc[UR4][R18.64], R12 ;  /* 0x0000000c12007986 */ /* 0x000fe8000c101b04 */
[----:B------:R-:W-:Y:S04]  /*1630*/  STG.E.64 desc[UR4][R18.64+0x400], R14 ;  /* 0x0004000e12007986 */ /* 0x000fe8000c101b04 */
[----:B------:R-:W-:Y:S04]  /*1640*/  STG.E.64 desc[UR4][R18.64+0x800], R10 ;  /* 0x0008000a12007986 */ /* 0x000fe8000c101b04 */
[----:B------:R-:W-:Y:S01]  /*1650*/  STG.E.64 desc[UR4][R18.64+0xc00], R8 ;  /* 0x000c000812007986 */ /* 0x000fe2000c101b04 */
[----:B------:R-:W-:Y:S05]  /*1660*/  EXIT ;  /* 0x000000000000794d */ /* 0x000fea0003800000 */
.L_x_31435:
[----:B------:R-:W0:Y:S01]  /*1670*/  S2R R3, SR_TID.X ;  /* 0x0000000000037919 */ /* 0x000e220000002100 */
[----:B------:R-:W-:Y:S01]  /*1680*/  IMAD.MOV.U32 R4, RZ, RZ, RZ ;  /* 0x000000ffff047224 */ /* 0x000fe200078e00ff */
        /* <DEDUP_REMOVED lines=11> */
[C---:B------:R-:W-:Y:S02]  /*1740*/  ISETP.GE.AND P2, PT, R25.reuse, R2, PT ;  /* 0x000000021900720c */ /* 0x040fe40003f46270 */
[----:B------:R-:W0:Y:S01]  /*1750*/  @!P1 LDC.64 R6, c[0x0][0x228] ;  /* 0x00008a00ff069b82 */ /* 0x000e220000000a00 */
[----:B------:R3:W5:Y:S10]  /*1760*/  @!P0 LDG.E R4, desc[UR4][R14.64] ;  /* 0x000000040e048981 */ /* 0x000774000c1e1900 */
[----:B------:R-:W4:Y:S01]  /*1770*/  @!P2 LDC.64 R12, c[0x0][0x220] ;  /* 0x00008800ff0cab82 */ /* 0x000f220000000a00 */
[----:B------:R-:W-:Y:S01]  /*1780*/  @!P2 IADD3 R9, R0, R25, RZ ;  /* 0x000000190009a210 */ /* 0x000fe20007ffe0ff */
[----:B------:R-:W-:-:S05]  /*1790*/  @!P2 VIADD R25, R25, 0x80 ;  /* 0x000000801919a836 */ /* 0x000fca0000000000 */
[----:B------:R-:W-:Y:S01]  /*17a0*/  ISETP.GE.AND P3, PT, R25, R2, PT ;  /* 0x000000021900720c */ /* 0x000fe20003f66270 */
[----:B-1----:R-:W-:-:S04]  /*17b0*/  @!P0 IMAD.WIDE.U32 R18, R5, 0x4, R18 ;  /* 0x0000000405128825 */ /* 0x002fc800078e0012 */
[----:B--2---:R-:W-:Y:S02]  /*17c0*/  @!P1 IMAD.WIDE.U32 R16, R21, 0x4, R10 ;  /* 0x0000000415109825 */ /* 0x004fe400078e000a */
[----:B------:R-:W1:Y:S02]  /*17d0*/  @!P2 LDC.64 R10, c[0x0][0x228] ;  /* 0x00008a00ff0aab82 */ /* 0x000e640000000a00 */
[----:B------:R-:W-:-:S06]  /*17e0*/  IMAD.MOV.U32 R5, RZ, RZ, RZ ;  /* 0x000000ffff057224 */ /* 0x000fcc00078e00ff */
[----:B---3--:R-:W2:Y:S01]  /*17f0*/  @!P3 LDC.64 R14, c[0x0][0x220] ;  /* 0x00008800ff0ebb82 */ /* 0x008ea20000000a00 */
[----:B----4-:R-:W-:Y:S01]  /*1800*/  @!P2 IMAD.WIDE.U32 R26, R9, 0x4, R12 ;  /* 0x00000004091aa825 */ /* 0x010fe200078e000c */
[----:B------:R3:W5:Y:S06]  /*1810*/  @!P0 LDG.E R5, desc[UR4][R18.64] ;  /* 0x0000000412058981 */ /* 0x00076c000c1e1900 */
[----:B------:R-:W4:Y:S01]  /*1820*/  @!P3 LDC.64 R12, c[0x0][0x228] ;  /* 0x00008a00ff0cbb82 */ /* 0x000f220000000a00 */
[----:B0-----:R-:W-:Y:S01]  /*1830*/  @!P1 IMAD.WIDE.U32 R20, R21, 0x4, R6 ;  /* 0x0000000415149825 */ /* 0x001fe200078e0006 */
[----:B------:R-:W-:-:S03]  /*1840*/  CS2R R6, SRZ ;  /* 0x0000000000067805 */ /* 0x000fc6000001ff00 */
[----:B---3--:R-:W-:Y:S02]  /*1850*/  @!P3 IMAD.IADD R19, R0, 0x1, R25 ;  /* 0x000000010013b824 */ /* 0x008fe400078e0219 */
[----:B------:R-:W-:Y:S01]  /*1860*/  @!P3 VIADD R25, R25, 0x80 ;  /* 0x000000801919b836 */ /* 0x000fe20000000000 */
[----:B------:R2:W5:Y:S04]  /*1870*/  @!P1 LDG.E R6, desc[UR4][R16.64] ;  /* 0x0000000410069981 */ /* 0x000568000c1e1900 */
[----:B------:R0:W5:Y:S01]  /*1880*/  @!P1 LDG.E R7, desc[UR4][R20.64] ;  /* 0x0000000414079981 */ /* 0x000162000c1e1900 */
[----:B------:R-:W-:Y:S01]  /*1890*/  ISETP.GE.AND P1, PT, R25, R2, PT ;  /* 0x000000021900720c */ /* 0x000fe20003f26270 */
[----:B-1----:R-:W-:-:S04]  /*18a0*/  @!P2 IMAD.WIDE.U32 R28, R9, 0x4, R10 ;  /* 0x00000004091ca825 */ /* 0x002fc800078e000a */
[----:B--2---:R-:W-:-:S04]  /*18b0*/  @!P3 IMAD.WIDE.U32 R16, R19, 0x4, R14 ;  /* 0x000000041310b825 */ /* 0x004fc800078e000e */
[----:B------:R-:W-:Y:S02]  /*18c0*/  IMAD.MOV.U32 R8, RZ, RZ, RZ ;  /* 0x000000ffff087224 */ /* 0x000fe400078e00ff */
[----:B------:R-:W-:Y:S02]  /*18d0*/  IMAD.MOV.U32 R9, RZ, RZ, RZ ;  /* 0x000000ffff097224 */ /* 0x000fe400078e00ff */
[----:B----4-:R-:W-:Y:S01]  /*18e0*/  @!P3 IMAD.WIDE.U32 R18, R19, 0x4, R12 ;  /* 0x000000041312b825 */ /* 0x010fe200078e000c */
[----:B------:R-:W1:Y:S01]  /*18f0*/  @!P1 LDC.64 R22, c[0x0][0x220] ;  /* 0x00008800ff169b82 */ /* 0x000e620000000a00 */
[----:B------:R-:W5:Y:S02]  /*1900*/  @!P2 LDG.E R8, desc[UR4][R26.64] ;  /* 0x000000041a08a981 */ /* 0x000f64000c1e1900 */
[----:B------:R-:W-:Y:S02]  /*1910*/  @!P1 IMAD.IADD R13, R0, 0x1, R25 ;  /* 0x00000001000d9824 */ /* 0x000fe400078e0219 */
[----:B------:R-:W-:Y:S01]  /*1920*/  @!P1 VIADD R25, R25, 0x80 ;  /* 0x0000008019199836 */ /* 0x000fe20000000000 */
[----:B------:R-:W5:Y:S02]  /*1930*/  @!P2 LDG.E R9, desc[UR4][R28.64] ;  /* 0x000000041c09a981 */ /* 0x000f64000c1e1900 */
[----:B------:R-:W2:Y:S02]  /*1940*/  @!P1 LDC.64 R14, c[0x0][0x228] ;  /* 0x00008a00ff0e9b82 */ /* 0x000ea40000000a00 */
[----:B------:R-:W-:-:S02]  /*1950*/  ISETP.GE.AND P2, PT, R25, R2, PT ;  /* 0x000000021900720c */ /* 0x000fc40003f46270 */
[----:B------:R-:W-:-:S06]  /*1960*/  CS2R R10, SRZ ;  /* 0x00000000000a7805 */ /* 0x000fcc000001ff00 */
[----:B------:R3:W5:Y:S01]  /*1970*/  @!P3 LDG.E R10, desc[UR4][R16.64] ;  /* 0x00000004100ab981 */ /* 0x000762000c1e1900 */
[----:B------:R-:W-:Y:S01]  /*1980*/  HFMA2.MMA R12, -RZ, RZ, 0, 0 ;  /* 0x00000000ff0c7435 */ /* 0x000fe200000001ff */
[----:B0-----:R-:W-:Y:S02]  /*1990*/  IMAD.MOV.U32 R20, RZ, RZ, RZ ;  /* 0x000000ffff147224 */ /* 0x001fe400078e00ff */
[----:B------:R0:W5:Y:S01]  /*19a0*/  @!P3 LDG.E R11, desc[UR4][R18.64] ;  /* 0x00000004120bb981 */ /* 0x000162000c1e1900 */
[----:B---3--:R-:W3:Y:S01]  /*19b0*/  @!P2 LDC.64 R16, c[0x0][0x220] ;  /* 0x00008800ff10ab82 */ /* 0x008ee20000000a00 */
[----:B-1----:R-:W-:-:S04]  /*19c0*/  @!P1 IMAD.WIDE.U32 R22, R13, 0x4, R22 ;  /* 0x000000040d169825 */ /* 0x002fc800078e0016 */
[----:B--2---:R-:W-:Y:S01]  /*19d0*/  @!P1 IMAD.WIDE.U32 R14, R13, 0x4, R14 ;  /* 0x000000040d0e9825 */ /* 0x004fe200078e000e */
[----:B------:R-:W5:Y:S02]  /*19e0*/  @!P1 LDG.E R12, desc[UR4][R22.64] ;  /* 0x00000004160c9981 */ /* 0x000f64000c1e1900 */
[----:B0-----:R-:W0:Y:S01]  /*19f0*/  @!P2 LDC.64 R18, c[0x0][0x228] ;  /* 0x00008a00ff12ab82 */ /* 0x001e220000000a00 */
[----:B------:R-:W-:Y:S02]  /*1a00*/  IMAD.MOV.U32 R13, RZ, RZ, RZ ;  /* 0x000000ffff0d7224 */ /* 0x000fe400078e00ff */
[----:B------:R-:W-:Y:S02]  /*1a10*/  @!P2 IMAD.IADD R21, R0, 0x1, R25 ;  /* 0x000000010015a824 */ /* 0x000fe400078e0219 */
[----:B------:R-:W-:Y:S02]  /*1a20*/  @!P2 VIADD R25, R25, 0x80 ;  /* 0x000000801919a836 */ /* 0x000fe40000000000 */
[----:B------:R1:W5:Y:S03]  /*1a30*/  @!P1 LDG.E R13, desc[UR4][R14.64] ;  /* 0x000000040e0d9981 */ /* 0x000366000c1e1900 */
[----:B------:R-:W-:Y:S01]  /*1a40*/  ISETP.GE.AND P1, PT, R25, R2, PT ;  /* 0x000000021900720c */ /* 0x000fe20003f26270 */
[----:B---3--:R-:W-:-:S05]  /*1a50*/  @!P2 IMAD.WIDE.U32 R16, R21, 0x4, R16 ;  /* 0x000000041510a825 */ /* 0x008fca00078e0010 */
[----:B------:R2:W5:Y:S07]  /*1a60*/  @!P2 LDG.E R20, desc[UR4][R16.64] ;  /* 0x000000041014a981 */ /* 0x00056e000c1e1900 */
[----:B-1----:R-:W1:Y:S08]  /*1a70*/  @!P1 LDC.64 R14, c[0x0][0x220] ;  /* 0x00008800ff0e9b82 */ /* 0x002e700000000a00 */
[----:B--2---:R-:W2:Y:S01]  /*1a80*/  @!P1 LDC.64 R16, c[0x0][0x228] ;  /* 0x00008a00ff109b82 */ /* 0x004ea20000000a00 */
[----:B------:R-:W-:-:S02]  /*1a90*/  @!P1 IMAD.IADD R23, R0, 0x1, R25 ;  /* 0x0000000100179824 */ /* 0x000fc400078e0219 */
[----:B------:R-:W-:Y:S02]  /*1aa0*/  IMAD.MOV.U32 R22, RZ, RZ, RZ ;  /* 0x000000ffff167224 */ /* 0x000fe400078e00ff */
[----:B------:R-:W-:Y:S02]  /*1ab0*/  @!P1 VIADD R25, R25, 0x80 ;  /* 0x0000008019199836 */ /* 0x000fe40000000000 */
[----:B-1----:R-:W-:-:S05]  /*1ac0*/  @!P1 IMAD.WIDE.U32 R14, R23, 0x4, R14 ;  /* 0x00000004170e9825 */ /* 0x002fca00078e000e */
[----:B------:R1:W5:Y:S01]  /*1ad0*/  @!P1 LDG.E R22, desc[UR4][R14.64] ;  /* 0x000000040e169981 */ /* 0x000362000c1e1900 */
[----:B--2---:R-:W-:Y:S01]  /*1ae0*/  @!P1 IMAD.WIDE.U32 R16, R23, 0x4, R16 ;  /* 0x0000000417109825 */ /* 0x004fe200078e0010 */
[----:B------:R-:W-:-:S06]  /*1af0*/  MOV R23, RZ ;  /* 0x000000ff00177202 */ /* 0x000fcc0000000f00 */
[----:B------:R-:W5:Y:S01]  /*1b00*/  @!P1 LDG.E R23, desc[UR4][R16.64] ;  /* 0x0000000410179981 */ /* 0x000f62000c1e1900 */
[----:B------:R-:W-:Y:S01]  /*1b10*/  ISETP.GE.AND P1, PT, R25, R2, PT ;  /* 0x000000021900720c */ /* 0x000fe20003f26270 */
[----:B0-----:R-:W-:-:S04]  /*1b20*/  @!P2 IMAD.WIDE.U32 R18, R21, 0x4, R18 ;  /* 0x000000041512a825 */ /* 0x001fc800078e0012 */
[----:B------:R-:W-:-:S06]  /*1b30*/  IMAD.MOV.U32 R21, RZ, RZ, RZ ;  /* 0x000000ffff157224 */ /* 0x000fcc00078e00ff */
[----:B------:R0:W5:Y:S02]  /*1b40*/  @!P2 LDG.E R21, desc[UR4][R18.64] ;  /* 0x000000041215a981 */ /* 0x000164000c1e1900 */
[----:B-1----:R-:W1:Y:S08]  /*1b50*/  @!P1 LDC.64 R14, c[0x0][0x228] ;  /* 0x00008a00ff0e9b82 */ /* 0x002e700000000a00 */
[----:B0-----:R-:W0:Y:S01]  /*1b60*/  @!P1 LDC.64 R18, c[0x0][0x220] ;  /* 0x00008800ff129b82 */ /* 0x001e220000000a00 */
[----:B------:R-:W-:-:S02]  /*1b70*/  @!P1 IMAD.IADD R25, R0, 0x1, R25 ;  /* 0x0000000100199824 */ /* 0x000fc400078e0219 */
[----:B------:R-:W-:Y:S02]  /*1b80*/  IMAD.MOV.U32 R24, RZ, RZ, RZ ;  /* 0x000000ffff187224 */ /* 0x000fe400078e00ff */
[----:B-1----:R-:W-:-:S04]  /*1b90*/  @!P1 IMAD.WIDE.U32 R14, R25, 0x4, R14 ;  /* 0x00000004190e9825 */ /* 0x002fc800078e000e */
[----:B0-----:R-:W-:-:S04]  /*1ba0*/  @!P1 IMAD.WIDE.U32 R18, R25, 0x4, R18 ;  /* 0x0000000419129825 */ /* 0x001fc800078e0012 */
[----:B------:R-:W-:Y:S01]  /*1bb0*/  IMAD.MOV.U32 R25, RZ, RZ, RZ ;  /* 0x000000ffff197224 */ /* 0x000fe200078e00ff */
[----:B------:R0:W5:Y:S05]  /*1bc0*/  @!P1 LDG.E R24, desc[UR4][R18.64] ;  /* 0x0000000412189981 */ /* 0x00016a000c1e1900 */
[----:B------:R0:W5:Y:S01]  /*1bd0*/  @!P1 LDG.E R25, desc[UR4][R14.64] ;  /* 0x000000040e199981 */ /* 0x000162000c1e1900 */
[----:B------:R-:W-:Y:S04]  /*1be0*/  BSSY B0, `(.L_x_31452) ;  /* 0x0000028000007945 */ /* 0x000fe80003800000 */
[----:B------:R-:W-:Y:S05]  /*1bf0*/  @P0 BRA `(.L_x_31453) ;  /* 0x0000000000980947 */ /* 0x000fea0003800000 */
[----:B-----5:R-:W-:Y:S01]  /*1c00*/  IABS R16, R5 ;  /* 0x0000000500107213 */ /* 0x020fe20000000000 */
[----:B0-----:R-:W-:-:S03]  /*1c10*/  IMAD.MOV.U32 R14, RZ, RZ, RZ ;  /* 0x000000ffff0e7224 */ /* 0x001fc600078e00ff */
        /* <DEDUP_REMOVED lines=8> */
[----:B------:R-:W-:-:S04]  /*1ca0*/  LOP3.LUT R14, R5, R4, RZ, 0x3c, !PT ;  /* 0x00000004050e7212 */ /* 0x000fc800078e3cff */
[----:B------:R-:W-:Y:S01]  /*1cb0*/  ISETP.GT.AND P4, PT, R14, -0x1, PT ;  /* 0xffffffff0e00780c */ /* 0x000fe20003f84270 */
[----:B------:R-:W-:Y:S01]  /*1cc0*/  IMAD.HI.U32 R18, R18, R17, RZ ;  /* 0x0000001112127227 */ /* 0x000fe200078e00ff */
[----:B------:R-:W-:-:S04]  /*1cd0*/  IABS R14, R5 ;  /* 0x00000005000e7213 */ /* 0x000fc80000000000 */
[----:B------:R-:W-:Y:S02]  /*1ce0*/  IADD3 R15, RZ, -R14, RZ ;  /* 0x8000000eff0f7210 */ /* 0x000fe40007ffe0ff */
        /* <DEDUP_REMOVED lines=8> */
[----:B------:R-:W-:Y:S02]  /*1d70*/  ISETP.NE.AND P1, PT, R5, RZ, PT ;  /* 0x000000ff0500720c */ /* 0x000fe40003f25270 */
[----:B------:R-:W-:Y:S01]  /*1d80*/  LOP3.LUT R5, RZ, R5, RZ, 0x33, !PT ;  /* 0x00000005ff057212 */ /* 0x000fe200078e33ff */
[----:B------:R-:W-:-:S05]  /*1d90*/  @!P3 IMAD.MOV R18, RZ, RZ, -R18 ;  /* 0x000000ffff12b224 */ /* 0x000fca00078e0a12 */
[----:B------:R-:W-:Y:S01]  /*1da0*/  SEL R14, R5, R18, !P1 ;  /* 0x00000012050e7207 */ /* 0x000fe20004800000 */
[----:B------:R-:W-:Y:S06]  /*1db0*/  @P4 BRA `(.L_x_31453) ;  /* 0x0000000000284947 */ /* 0x000fec0003800000 */
        /* <DEDUP_REMOVED lines=8> */
[----:B------:R-:W-:-:S05]  /*1e40*/  @!P1 IADD3 R4, R14, RZ, RZ ;  /* 0x000000ff0e049210 */ /* 0x000fca0007ffe0ff */
[----:B------:R-:W-:-:S07]  /*1e50*/  IMAD.MOV.U32 R14, RZ, RZ, R4 ;  /* 0x000000ffff0e7224 */ /* 0x000fce00078e0004 */
.L_x_31453:
[----:B------:R-:W-:Y:S05]  /*1e60*/  BSYNC B0 ;  /* 0x0000000000007941 */ /* 0x000fea0003800000 */
.L_x_31452:
[----:B0-----:R-:W-:Y:S01]  /*1e70*/  VIADD R15, R3, 0x80 ;  /* 0x00000080030f7836 */ /* 0x001fe20000000000 */
[----:B------:R-:W-:Y:S04]  /*1e80*/  BSSY B0, `(.L_x_31454) ;  /* 0x0000029000007945 */ /* 0x000fe80003800000 */
[----:B------:R-:W-:-:S13]  /*1e90*/  ISETP.GE.AND P1, PT, R15, R2, PT ;  /* 0x000000020f00720c */ /* 0x000fda0003f26270 */
[----:B------:R-:W-:Y:S05]  /*1ea0*/  @P1 BRA `(.L_x_31455) ;  /* 0x0000000000981947 */ /* 0x000fea0003800000 */
[----:B-----5:R-:W-:Y:S02]  /*1eb0*/  IABS R16, R7 ;  /* 0x0000000700107213 */ /* 0x020fe40000000000 */
[----:B------:R-:W-:Y:S02]  /*1ec0*/  IABS R18, R6 ;  /* 0x0000000600127213 */ /* 0x000fe40000000000 */
[----:B------:R-:W0:Y:S08]  /*1ed0*/  I2F.RP R17, R16 ;  /* 0x0000001000117306 */ /* 0x000e300000209400 */
[----:B0-----:R-:W0:Y:S02]  /*1ee0*/  MUFU.RCP R17, R17 ;  /* 0x0000001100117308 */ /* 0x001e240000001000 */
[----:B0-----:R-:W-:-:S06]  /*1ef0*/  VIADD R4, R17, 0xffffffe ;  /* 0x0ffffffe11047836 */ /* 0x001fcc0000000000 */
[----:B------:R0:W1:Y:S02]  /*1f00*/  F2I.FTZ.U32.TRUNC.NTZ R5, R4 ;  /* 0x0000000400057305 */ /* 0x000064000021f000 */
[----:B0-----:R-:W-:Y:S02]  /*1f10*/  IMAD.MOV.U32 R4, RZ, RZ, RZ ;  /* 0x000000ffff047224 */ /* 0x001fe400078e00ff */
[----:B-1----:R-:W-:-:S04]  /*1f20*/  IMAD.MOV R19, RZ, RZ, -R5 ;  /* 0x000000ffff137224 */ /* 0x002fc800078e0a05 */
[----:B------:R-:W-:-:S04]  /*1f30*/  IMAD R19, R19, R16, RZ ;  /* 0x0000001013137224 */ /* 0x000fc800078e02ff */
[----:B------:R-:W-:Y:S01]  /*1f40*/  IMAD.HI.U32 R5, R5, R19, R4 ;  /* 0x0000001305057227 */ /* 0x000fe200078e0004 */
[-C--:B------:R-:W-:Y:S02]  /*1f50*/  IABS R19, R7.reuse ;  /* 0x0000000700137213 */ /* 0x080fe40000000000 */
[----:B------:R-:W-:-:S03]  /*1f60*/  LOP3.LUT R4, R6, R7, RZ, 0x3c, !PT ;  /* 0x0000000706047212 */ /* 0x000fc600078e3cff */
[----:B------:R-:W-:Y:S01]  /*1f70*/  IMAD.MOV R17, RZ, RZ, -R19 ;  /* 0x000000ffff117224 */ /* 0x000fe200078e0a13 */
[----:B------:R-:W-:Y:S01]  /*1f80*/  ISETP.GE.AND P3, PT, R4, RZ, PT ;  /* 0x000000ff0400720c */ /* 0x000fe20003f66270 */
[----:B------:R-:W-:Y:S01]  /*1f90*/  IMAD.HI.U32 R5, R5, R18, RZ ;  /* 0x0000001205057227 */ /* 0x000fe200078e00ff */
[----:B------:R-:W-:-:S03]  /*1fa0*/  LOP3.LUT R4, R7, R6, RZ, 0x3c, !PT ;  /* 0x0000000607047212 */ /* 0x000fc600078e3cff */
[----:B------:R-:W-:-:S05]  /*1fb0*/  IMAD R17, R5, R17, R18 ;  /* 0x0000001105117224 */ /* 0x000fca00078e0212 */
[----:B------:R-:W-:-:S13]  /*1fc0*/  ISETP.GT.U32.AND P2, PT, R16, R17, PT ;  /* 0x000000111000720c */ /* 0x000fda0003f44070 */
[----:B------:R-:W-:Y:S01]  /*1fd0*/  @!P2 IMAD.IADD R17, R17, 0x1, -R16 ;  /* 0x000000011111a824 */ /* 0x000fe200078e0a10 */
[----:B------:R-:W-:Y:S02]  /*1fe0*/  @!P2 IADD3 R5, R5, 0x1, RZ ;  /* 0x000000010505a810 */ /* 0x000fe40007ffe0ff */
        /* <DEDUP_REMOVED lines=18> */
.L_x_31455:
[----:B------:R-:W-:Y:S05]  /*2110*/  BSYNC B0 ;  /* 0x0000000000007941 */ /* 0x000fea0003800000 */
.L_x_31454:
[----:B-----5:R-:W-:Y:S01]  /*2120*/  IADD3 R5, R3, 0x100, RZ ;  /* 0x0000010003057810 */ /* 0x020fe20007ffe0ff */
[----:B------:R-:W-:Y:S03]  /*2130*/  BSSY B0, `(.L_x_31456) ;  /* 0x0000029000007945 */ /* 0x000fe60003800000 */
[----:B------:R-:W-:-:S13]  /*2140*/  ISETP.GE.AND P1, PT, R5, R2, PT ;  /* 0x000000020500720c */ /* 0x000fda0003f26270 */
[----:B------:R-:W-:Y:S05]  /*2150*/  @P1 BRA `(.L_x_31457) ;  /* 0x0000000000981947 */ /* 0x000fea0003800000 */
[----:B------:R-:W-:Y:S02]  /*2160*/  IABS R16, R9 ;  /* 0x0000000900107213 */ /* 0x000fe40000000000 */
        /* <DEDUP_REMOVED lines=23> */
[----:B------:R-:W-:-:S04]  /*22e0*/  ISETP.NE.AND P1, PT, R9, RZ, PT ;  /* 0x000000ff0900720c */ /* 0x000fc80003f25270 */
[----:B------:R-:W-:-:S04]  /*22f0*/  @!P3 IADD3 R5, -R5, RZ, RZ ;  /* 0x000000ff0505b210 */ /* 0x000fc80007ffe1ff */
        /* <DEDUP_REMOVED lines=12> */
.L_x_31457:
[----:B------:R-:W-:Y:S05]  /*23c0*/  BSYNC B0 ;  /* 0x0000000000007941 */ /* 0x000fea0003800000 */
.L_x_31456:
[----:B------:R-:W-:Y:S01]  /*23d0*/  VIADD R5, R3, 0x180 ;  /* 0x0000018003057836 */ /* 0x000fe20000000000 */
[----:B------:R-:W-:Y:S04]  /*23e0*/  BSSY B0, `(.L_x_31458) ;  /* 0x0000029000007945 */ /* 0x000fe80003800000 */
[----:B------:R-:W-:-:S13]  /*23f0*/  ISETP.GE.AND P1, PT, R5, R2, PT ;  /* 0x000000020500720c */ /* 0x000fda0003f26270 */
[----:B------:R-:W-:Y:S05]  /*2400*/  @P1 BRA `(.L_x_31459) ;  /* 0x0000000000981947 */ /* 0x000fea0003800000 */
[-C--:B------:R-:W-:Y:S02]  /*2410*/  IABS R8, R11.reuse ;  /* 0x0000000b00087213 */ /* 0x080fe40000000000 */
[----:B------:R-:W-:Y:S02]  /*2420*/  IABS R16, R10 ;  /* 0x0000000a00107213 */ /* 0x000fe40000000000 */
[----:B------:R-:W0:Y:S01]  /*2430*/  I2F.RP R9, R8 ;  /* 0x0000000800097306 */ /* 0x000e220000209400 */
[----:B------:R-:W-:-:S07]  /*2440*/  IABS R18, R11 ;  /* 0x0000000b00127213 */ /* 0x000fce0000000000 */
[----:B0-----:R-:W0:Y:S02]  /*2450*/  MUFU.RCP R9, R9 ;  /* 0x0000000900097308 */ /* 0x001e240000001000 */
[----:B0-----:R-:W-:Y:S02]  /*2460*/  VIADD R4, R9, 0xffffffe ;  /* 0x0ffffffe09047836 */ /* 0x001fe40000000000 */
[----:B------:R-:W-:-:S04]  /*2470*/  IMAD.MOV R9, RZ, RZ, -R18 ;  /* 0x000000ffff097224 */ /* 0x000fc800078e0a12 */
[----:B------:R0:W1:Y:S02]  /*2480*/  F2I.FTZ.U32.TRUNC.NTZ R5, R4 ;  /* 0x0000000400057305 */ /* 0x000064000021f000 */
[----:B0-----:R-:W-:Y:S01]  /*2490*/  IMAD.MOV.U32 R4, RZ, RZ, RZ ;  /* 0x000000ffff047224 */ /* 0x001fe200078e00ff */
[----:B-1----:R-:W-:-:S05]  /*24a0*/  IADD3 R17, RZ, -R5, RZ ;  /* 0x80000005ff117210 */ /* 0x002fca0007ffe0ff */
        /* <DEDUP_REMOVED lines=28> */
.L_x_31459:
[----:B------:R-:W-:Y:S05]  /*2670*/  BSYNC B0 ;  /* 0x0000000000007941 */ /* 0x000fea0003800000 */
.L_x_31458:
        /* <DEDUP_REMOVED lines=8> */
[-C--:B------:R-:W-:Y:S02]  /*2700*/  ISETP.GE.AND P1, PT, R9, R2.reuse, PT ;  /* 0x000000020900720c */ /* 0x080fe40003f26270 */
[----:B------:R-:W-:Y:S02]  /*2710*/  @!P0 IADD3 R9, R0, R3, RZ ;  /* 0x0000000300098210 */ /* 0x000fe40007ffe0ff */
[----:B------:R-:W-:-:S03]  /*2720*/  ISETP.GE.AND P2, PT, R17, R2, PT ;  /* 0x000000021100720c */ /* 0x000fc60003f46270 */
[----:B0-----:R-:W-:Y:S01]  /*2730*/  @!P0 IMAD.WIDE.U32 R8, R9, 0x4, R4 ;  /* 0x0000000409088825 */ /* 0x001fe200078e0004 */
[----:B------:R-:W-:Y:S09]  /*2740*/  @P4 BRA `(.L_x_31461) ;  /* 0x0000000000984947 */ /* 0x000ff20003800000 */
        /* <DEDUP_REMOVED lines=38> */
.L_x_31461:
[----:B------:R-:W-:Y:S05]  /*29b0*/  BSYNC B0 ;  /* 0x0000000000007941 */ /* 0x000fea0003800000 */
.L_x_31460:
[----:B------:R-:W-:Y:S04]  /*29c0*/  BSSY B0, `(.L_x_31462) ;  /* 0x0000028000007945 */ /* 0x000fe80003800000 */
[----:B------:R-:W-:Y:S05]  /*29d0*/  @P3 BRA `(.L_x_31463) ;  /* 0x0000000000983947 */ /* 0x000fea0003800000 */
[----:B------:R-:W-:-:S04]  /*29e0*/  IABS R13, R21 ;  /* 0x00000015000d7213 */ /* 0x000fc80000000000 */
[----:B------:R-:W0:Y:S08]  /*29f0*/  I2F.RP R12, R13 ;  /* 0x0000000d000c7306 */ /* 0x000e300000209400 */
[----:B0-----:R-:W0:Y:S02]  /*2a00*/  MUFU.RCP R12, R12 ;  /* 0x0000000c000c7308 */ /* 0x001e240000001000 */
[----:B0-----:R-:W-:-:S06]  /*2a10*/  VIADD R4, R12, 0xffffffe ;  /* 0x0ffffffe0c047836 */ /* 0x001fcc0000000000 */
[----:B------:R0:W1:Y:S02]  /*2a20*/  F2I.FTZ.U32.TRUNC.NTZ R5, R4 ;  /* 0x0000000400057305 */ /* 0x000064000021f000 */
[----:B0-----:R-:W-:Y:S01]  /*2a30*/  HFMA2.MMA R4, -RZ, RZ, 0, 0 ;  /* 0x00000000ff047435 */ /* 0x001fe200000001ff */
[----:B-1----:R-:W-:-:S04]  /*2a40*/  IMAD.MOV R16, RZ, RZ, -R5 ;  /* 0x000000ffff107224 */ /* 0x002fc800078e0a05 */
[----:B------:R-:W-:Y:S01]  /*2a50*/  IMAD R17, R16, R13, RZ ;  /* 0x0000000d10117224 */ /* 0x000fe200078e02ff */
[----:B------:R-:W-:-:S04]  /*2a60*/  IABS R16, R20 ;  /* 0x0000001400107213 */ /* 0x000fc80000000000 */
[----:B------:R-:W-:Y:S01]  /*2a70*/  IMAD.HI.U32 R5, R5, R17, R4 ;  /* 0x0000001105057227 */ /* 0x000fe200078e0004 */
[----:B------:R-:W-:-:S05]  /*2a80*/  IABS R17, R21 ;  /* 0x0000001500117213 */ /* 0x000fca0000000000 */
[----:B------:R-:W-:Y:S02]  /*2a90*/  IMAD.MOV R12, RZ, RZ, -R17 ;  /* 0x000000ffff0c7224 */ /* 0x000fe400078e0a11 */
[----:B------:R-:W-:-:S04]  /*2aa0*/  IMAD.HI.U32 R5, R5, R16, RZ ;  /* 0x0000001005057227 */ /* 0x000fc800078e00ff */
[----:B------:R-:W-:Y:S01]  /*2ab0*/  IMAD R4, R5, R12, R16 ;  /* 0x0000000c05047224 */ /* 0x000fe200078e0210 */
[-C--:B------:R-:W-:Y:S02]  /*2ac0*/  LOP3.LUT R12, R20, R21.reuse, RZ, 0x3c, !PT ;  /* 0x00000015140c7212 */ /* 0x080fe400078e3cff */
[----:B------:R-:W-:Y:S02]  /*2ad0*/  LOP3.LUT R16, RZ, R21, RZ, 0x33, !PT ;  /* 0x00000015ff107212 */ /* 0x000fe400078e33ff */
        /* <DEDUP_REMOVED lines=22> */
.L_x_31463:
[----:B------:R-:W-:Y:S05]  /*2c40*/  BSYNC B0 ;  /* 0x0000000000007941 */ /* 0x000fea0003800000 */
.L_x_31462:
[----:B------:R-:W-:Y:S04]  /*2c50*/  BSSY B0, `(.L_x_31464) ;  /* 0x0000028000007945 */ /* 0x000fe80003800000 */
[----:B------:R-:W-:Y:S05]  /*2c60*/  @P1 BRA `(.L_x_31465) ;  /* 0x0000000000981947 */ /* 0x000fea0003800000 */
[-C--:B------:R-:W-:Y:S02]  /*2c70*/  IABS R16, R23.reuse ;  /* 0x0000001700107213 */ /* 0x080fe40000000000 */
        /* <DEDUP_REMOVED lines=37> */
.L_x_31465:
[----:B------:R-:W-:Y:S05]  /*2ed0*/  BSYNC B0 ;  /* 0x0000000000007941 */ /* 0x000fea0003800000 */
.L_x_31464:
[----:B------:R-:W-:Y:S04]  /*2ee0*/  BSSY B0, `(.L_x_31466) ;  /* 0x0000028000007945 */ /* 0x000fe80003800000 */
[----:B------:R-:W-:Y:S05]  /*2ef0*/  @P2 BRA `(.L_x_31467) ;  /* 0x0000000000982947 */ /* 0x000fea0003800000 */
[-C--:B------:R-:W-:Y:S02]  /*2f00*/  IABS R16, R25.reuse ;  /* 0x0000001900107213 */ /* 0x080fe40000000000 */
[----:B------:R-:W-:Y:S02]  /*2f10*/  IABS R18, R24 ;  /* 0x0000001800127213 */ /* 0x000fe40000000000 */
[----:B------:R-:W0:Y:S01]  /*2f20*/  I2F.RP R17, R16 ;  /* 0x0000001000117306 */ /* 0x000e220000209400 */
[----:B------:R-:W-:-:S07]  /*2f30*/  IABS R20, R25 ;  /* 0x0000001900147213 */ /* 0x000fce0000000000 */
[----:B0-----:R-:W0:Y:S02]  /*2f40*/  MUFU.RCP R17, R17 ;  /* 0x0000001100117308 */ /* 0x001e240000001000 */
[----:B0-----:R-:W-:Y:S01]  /*2f50*/  IADD3 R4, R17, 0xffffffe, RZ ;  /* 0x0ffffffe11047810 */ /* 0x001fe20007ffe0ff */
[----:B------:R-:W-:-:S05]  /*2f60*/  IMAD.MOV R17, RZ, RZ, -R20 ;  /* 0x000000ffff117224 */ /* 0x000fca00078e0a14 */
        /* <DEDUP_REMOVED lines=31> */
.L_x_31467:
[----:B------:R-:W-:Y:S05]  /*3160*/  BSYNC B0 ;  /* 0x0000000000007941 */ /* 0x000fea0003800000 */
.L_x_31466:
[----:B------:R-:W-:Y:S01]  /*3170*/  @!P0 IMAD.MOV.U32 R3, RZ, RZ, R15 ;  /* 0x000000ffff038224 */ /* 0x000fe200078e000f */
[----:B------:R0:W-:Y:S01]  /*3180*/  @!P0 STG.E desc[UR4][R8.64], R14 ;  /* 0x0000000e08008986 */ /* 0x0001e2000c101904 */
[----:B------:R-:W-:Y:S04]  /*3190*/  BSSY B0, `(.L_x_31468) ;  /* 0x000002d000007945 */ /* 0x000fe80003800000 */
[----:B------:R-:W-:Y:S01]  /*31a0*/  BSSY B1, `(.L_x_31469) ;  /* 0x0000025000017945 */ /* 0x000fe20003800000 */
[----:B------:R-:W-:-:S13]  /*31b0*/  ISETP.GE.AND P0, PT, R3, R2, PT ;  /* 0x000000020300720c */ /* 0x000fda0003f06270 */
[----:B0-----:R-:W-:Y:S05]  /*31c0*/  @P0 BRA `(.L_x_31470) ;  /* 0x0000000000300947 */ /* 0x001fea0003800000 */
[----:B------:R-:W0:Y:S01]  /*31d0*/  LDC.64 R8, c[0x0][0x218] ;  /* 0x00008600ff087b82 */ /* 0x000e220000000a00 */
[----:B------:R-:W-:Y:S01]  /*31e0*/  IADD3 R5, R0, R3, RZ ;  /* 0x0000000300057210 */ /* 0x000fe20007ffe0ff */
[----:B------:R-:W-:-:S05]  /*31f0*/  VIADD R3, R3, 0x80 ;  /* 0x0000008003037836 */ /* 0x000fca0000000000 */
        /* <DEDUP_REMOVED lines=8> */
[----:B------:R0:W-:Y:S02]  /*3280*/  STG.E desc[UR4][R8.64], R6 ;  /* 0x0000000608007986 */ /* 0x0001e4000c101904 */
.L_x_31470:
[----:B------:R-:W-:-:S13]  /*3290*/  ISETP.GE.AND P0, PT, R3, R2, PT ;  /* 0x000000020300720c */ /* 0x000fda0003f06270 */
[----:B------:R-:W-:Y:S05]  /*32a0*/  @P0 BRA `(.L_x_31472) ;  /* 0x0000000000300947 */ /* 0x000fea0003800000 */
[----:B0-----:R-:W0:Y:S01]  /*32b0*/  LDC.64 R6, c[0x0][0x218] ;  /* 0x00008600ff067b82 */ /* 0x001e220000000a00 */
[----:B------:R-:W-:Y:S02]  /*32c0*/  IMAD.IADD R5, R0, 0x1, R3 ;  /* 0x0000000100057824 */ /* 0x000fe400078e0203 */
[----:B------:R-:W-:Y:S02]  /*32d0*/  VIADD R3, R3, 0x80 ;  /* 0x0000008003037836 */ /* 0x000fe40000000000 */
[----:B0-----:R-:W-:-:S05]  /*32e0*/  IMAD.WIDE.U32 R6, R5, 0x4, R6 ;  /* 0x0000000405067825 */ /* 0x001fca00078e0006 */
[----:B------:R1:W-:Y:S02]  /*32f0*/  STG.E desc[UR4][R6.64], R11 ;  /* 0x0000000b06007986 */ /* 0x0003e4000c101904 */
.L_x_31471:
[----:B------:R-:W-:-:S13]  /*3300*/  ISETP.GE.AND P0, PT, R3, R2, PT ;  /* 0x000000020300720c */ /* 0x000fda0003f06270 */
[----:B------:R-:W-:Y:S05]  /*3310*/  @P0 BRA `(.L_x_31473) ;  /* 0x0000000000340947 */ /* 0x000fea0003800000 */
[----:B01----:R-:W0:Y:S01]  /*3320*/  LDC.64 R6, c[0x0][0x218] ;  /* 0x00008600ff067b82 */ /* 0x003e220000000a00 */
[----:B------:R-:W-:Y:S01]  /*3330*/  IMAD.IADD R5, R0, 0x1, R3 ;  /* 0x0000000100057824 */ /* 0x000fe200078e0203 */
[----:B------:R-:W-:-:S03]  /*3340*/  IADD3 R3, R3, 0x80, RZ ;  /* 0x0000008003037810 */ /* 0x000fc60007ffe0ff */
[----:B0-----:R-:W-:-:S05]  /*3350*/  IMAD.WIDE.U32 R6, R5, 0x4, R6 ;  /* 0x0000000405067825 */ /* 0x001fca00078e0006 */
[----:B------:R1:W-:Y:S02]  /*3360*/  STG.E desc[UR4][R6.64], R10 ;  /* 0x0000000a06007986 */ /* 0x0003e4000c101904 */
.L_x_31472:
[----:B------:R-:W-:-:S13]  /*3370*/  ISETP.GE.AND P0, PT, R3, R2, PT ;  /* 0x000000020300720c */ /* 0x000fda0003f06270 */
[----:B------:R-:W-:Y:S05]  /*3380*/  @P0 BREAK B1 ;  /* 0x0000000000010942 */ /* 0x000fea0003800000 */
[----:B------:R-:W-:Y:S05]  /*3390*/  @P0 BRA `(.L_x_31474) ;  /* 0x0000000000300947 */ /* 0x000fea0003800000 */
[----:B01----:R-:W0:Y:S01]  /*33a0*/  LDC.64 R6, c[0x0][0x218] ;  /* 0x00008600ff067b82 */ /* 0x003e220000000a00 */
[----:B------:R-:W-:Y:S02]  /*33b0*/  IMAD.IADD R5, R0, 0x1, R3 ;  /* 0x0000000100057824 */ /* 0x000fe400078e0203 */
[----:B------:R-:W-:Y:S02]  /*33c0*/  VIADD R3, R3, 0x80 ;  /* 0x0000008003037836 */ /* 0x000fe40000000000 */
[----:B0-----:R-:W-:-:S05]  /*33d0*/  IMAD.WIDE.U32 R6, R5, 0x4, R6 ;  /* 0x0000000405067825 */ /* 0x001fca00078e0006 */
[----:B------:R2:W-:Y:S02]  /*33e0*/  STG.E desc[UR4][R6.64], R12 ;  /* 0x0000000c06007986 */ /* 0x0005e4000c101904 */
.L_x_31473:
[----:B------:R-:W-:Y:S05]  /*33f0*/  BSYNC B1 ;  /* 0x0000000000017941 */ /* 0x000fea0003800000 */
.L_x_31469:
[----:B------:R-:W-:-:S13]  /*3400*/  ISETP.GE.AND P0, PT, R3, R2, PT ;  /* 0x000000020300720c */ /* 0x000fda0003f06270 */
[----:B012---:R-:W0:Y:S01]  /*3410*/  @!P0 LDC.64 R6, c[0x0][0x218] ;  /* 0x00008600ff068b82 */ /* 0x007e220000000a00 */
[----:B------:R-:W-:Y:S02]  /*3420*/  @!P0 IMAD.IADD R5, R0, 0x1, R3 ;  /* 0x0000000100058824 */ /* 0x000fe400078e0203 */
[----:B------:R-:W-:Y:S02]  /*3430*/  @!P0 VIADD R3, R3, 0x80 ;  /* 0x0000008003038836 */ /* 0x000fe40000000000 */
[----:B0-----:R-:W-:-:S05]  /*3440*/  @!P0 IMAD.WIDE.U32 R6, R5, 0x4, R6 ;  /* 0x0000000405068825 */ /* 0x001fca00078e0006 */
[----:B------:R2:W-:Y:S02]  /*3450*/  @!P0 STG.E desc[UR4][R6.64], R13 ;  /* 0x0000000d06008986 */ /* 0x0005e4000c101904 */
.L_x_31474:
[----:B------:R-:W-:Y:S05]  /*3460*/  BSYNC B0 ;  /* 0x0000000000007941 */ /* 0x000fea0003800000 */
.L_x_31468:
[----:B------:R-:W-:Y:S05]  /*3470*/  WARPSYNC.ALL ;  /* 0x0000000000007948 */ /* 0x000fea0003800000 */
[----:B------:R-:W-:-:S13]  /*3480*/  ISETP.GE.AND P0, PT, R3, R2, PT ;  /* 0x000000020300720c */ /* 0x000fda0003f06270 */
[----:B------:R-:W-:Y:S05]  /*3490*/  @P0 EXIT ;  /* 0x000000000000094d */ /* 0x000fea0003800000 */
[----:B012---:R-:W0:Y:S01]  /*34a0*/  LDC.64 R6, c[0x0][0x218] ;  /* 0x00008600ff067b82 */ /* 0x007e220000000a00 */
[----:B------:R-:W-:-:S04]  /*34b0*/  IMAD.IADD R3, R0, 0x1, R3 ;  /* 0x0000000100037824 */ /* 0x000fc800078e0203 */
[----:B0-----:R-:W-:-:S05]  /*34c0*/  IMAD.WIDE.U32 R2, R3, 0x4, R6 ;  /* 0x0000000403027825 */ /* 0x001fca00078e0006 */
[----:B------:R-:W-:Y:S01]  /*34d0*/  STG.E desc[UR4][R2.64], R4 ;  /* 0x0000000402007986 */ /* 0x000fe2000c101904 */
[----:B------:R-:W-:Y:S05]  /*34e0*/  EXIT ;  /* 0x000000000000794d */ /* 0x000fea0003800000 */
.L_x_31475:
        /* <DEDUP_REMOVED lines=9> */
.L_x_37920:


//--------------------- .text._ZN2at6native29vectorized_elementwise_kernelILi4ENS0_13BinaryFunctorIiiiZZZNS0_15binary_internal21div_floor_kernel_cudaERNS_18TensorIteratorBaseEENKUlvE_clEvENKUlvE1_clEvEUliiE_EESt5arrayIPcLm3EEEEviT0_T1_ --------------------------
	.section	.text._ZN2at6native29vectorized_elementwise_kernelILi4ENS0_13BinaryFunctorIiiiZZZNS0_15binary_internal21div_floor_kernel_cudaERNS_18TensorIteratorBaseEENKUlvE_clEvENKUlvE1_clEvEUliiE_EESt5arrayIPcLm3EEEEviT0_T1_,"ax",@progbits
	.align	128
        .global         _ZN2at6native29vectorized_elementwise_kernelILi4ENS0_13BinaryFunctorIiiiZZZNS0_15binary_internal21div_floor_kernel_cudaERNS_18TensorIteratorBaseEENKUlvE_clEvENKUlvE1_clEvEUliiE_EESt5arrayIPcLm3EEEEviT0_T1_
        .type           _ZN2at6native29vectorized_elementwise_kernelILi4ENS0_13BinaryFunctorIiiiZZZNS0_15binary_internal21div_floor_kernel_cudaERNS_18TensorIteratorBaseEENKUlvE_clEvENKUlvE1_clEvEUliiE_EESt5arrayIPcLm3EEEEviT0_T1_,@function
        .size           _ZN2at6native29vectorized_elementwise_kernelILi4ENS0_13BinaryFunctorIiiiZZZNS0_15binary_internal21div_floor_kernel_cudaERNS_18TensorIteratorBaseEENKUlvE_clEvENKUlvE1_clEvEUliiE_EESt5arrayIPcLm3EEEEviT0_T1_,(.L_x_37921 - _ZN2at6native29vectorized_elementwise_kernelILi4ENS0_13BinaryFunctorIiiiZZZNS0_15binary_internal21div_floor_kernel_cudaERNS_18TensorIteratorBaseEENKUlvE_clEvENKUlvE1_clEvEUliiE_EESt5arrayIPcLm3EEEEviT0_T1_)
        .other          _ZN2at6native29vectorized_elementwise_kernelILi4ENS0_13BinaryFunctorIiiiZZZNS0_15binary_internal21div_floor_kernel_cudaERNS_18TensorIteratorBaseEENKUlvE_clEvENKUlvE1_clEvEUliiE_EESt5arrayIPcLm3EEEEviT0_T1_,@"STO_CUDA_ENTRY STV_DEFAULT"
_ZN2at6native29vectorized_elementwise_kernelILi4ENS0_13BinaryFunctorIiiiZZZNS0_15binary_internal21div_floor_kernel_cudaERNS_18TensorIteratorBaseEENKUlvE_clEvENKUlvE1_clEvEUliiE_EESt5arrayIPcLm3EEEEviT0_T1_:
.text._ZN2at6native29vectorized_elementwise_kernelILi4ENS0_13BinaryFunctorIiiiZZZNS0_15binary_internal21div_floor_kernel_cudaERNS_18TensorIteratorBaseEENKUlvE_clEvENKUlvE1_clEvEUliiE_EESt5arrayIPcLm3EEEEviT0_T1_:
        /* <DEDUP_REMOVED lines=13> */
[----:B------:R-:W2:Y:S04]  /*00d0*/  LDG.E.128 R16, desc[UR4][R24.64] ;  /* 0x0000000418107981 */ /* 0x000ea8000c1e1d00 */
[----:B------:R-:W5:Y:S01]  /*00e0*/  LDG.E.128 R8, desc[UR4][R24.64+0x800] ;  /* 0x0008000418087981 */ /* 0x000f62000c1e1d00 */
[----:B0-----:R-:W-:-:S04]  /*00f0*/  IMAD.WIDE R4, R0, 0x4, R4 ;  /* 0x0000000400047825 */ /* 0x001fc800078e0204 */
[----:B------:R-:W-:-:S05]  /*0100*/  IMAD.WIDE.U32 R22, R2, 0x10, R4 ;  /* 0x0000001002167825 */ /* 0x000fca00078e0004 */
[----:B------:R-:W3:Y:S04]  /*0110*/  LDG.E.128 R4, desc[UR4][R22.64] ;  /* 0x0000000416047981 */ /* 0x000ee8000c1e1d00 */
[----:B------:R0:W5:Y:S01]  /*0120*/  LDG.E.128 R12, desc[UR4][R22.64+0x800] ;  /* 0x00080004160c7981 */ /* 0x000162000c1e1d00 */
[----:B------:R-:W-:Y:S01]  /*0130*/  BSSY B0, `(.L_x_31477) ;  /* 0x0000032000007945 */ /* 0x000fe20003800000 */
[----:B--2---:R-:W-:-:S04]  /*0140*/  IABS R3, R16 ;  /* 0x0000001000037213 */ /* 0x004fc80000000000 */
[----:B------:R-:W1:Y:S08]  /*0150*/  I2F.RP R26, R3 ;  /* 0x00000003001a7306 */ /* 0x000e700000209400 */
[----:B-1----:R-:W1:Y:S02]  /*0160*/  MUFU.RCP R26, R26 ;  /* 0x0000001a001a7308 */ /* 0x002e640000001000 */
[----:B-1----:R-:W-:-:S06]  /*0170*/  VIADD R20, R26, 0xffffffe ;  /* 0x0ffffffe1a147836 */ /* 0x002fcc0000000000 */
[----:B------:R1:W2:Y:S01]  /*0180*/  F2I.FTZ.U32.TRUNC.NTZ R21, R20 ;  /* 0x0000001400157305 */ /* 0x0002a2000021f000 */
[----:B0-----:R-:W-:Y:S02]  /*0190*/  IABS R22, R16 ;  /* 0x0000001000167213 */ /* 0x001fe40000000000 */
[----:B---3--:R-:W-:Y:S01]  /*01a0*/  IABS R23, R4 ;  /* 0x0000000400177213 */ /* 0x008fe20000000000 */
[----:B-1----:R-:W-:Y:S02]  /*01b0*/  IMAD.MOV.U32 R20, RZ, RZ, RZ ;  /* 0x000000ffff147224 */ /* 0x002fe400078e00ff */
[----:B--2---:R-:W-:-:S04]  /*01c0*/  IMAD.MOV R28, RZ, RZ, -R21 ;  /* 0x000000ffff1c7224 */ /* 0x004fc800078e0a15 */
[----:B------:R-:W-:-:S04]  /*01d0*/  IMAD R27, R28, R3, RZ ;  /* 0x000000031c1b7224 */ /* 0x000fc800078e02ff */
[----:B------:R-:W-:Y:S01]  /*01e0*/  IMAD.HI.U32 R24, R21, R27, R20 ;  /* 0x0000001b15187227 */ /* 0x000fe200078e0014 */
[----:B------:R-:W-:Y:S02]  /*01f0*/  IABS R21, R17 ;  /* 0x0000001100157213 */ /* 0x000fe40000000000 */
[----:B------:R-:W-:Y:S01]  /*0200*/  IABS R20, R18 ;  /* 0x0000001200147213 */ /* 0x000fe20000000000 */
[----:B------:R-:W-:Y:S02]  /*0210*/  IMAD.MOV R22, RZ, RZ, -R22 ;  /* 0x000000ffff167224 */ /* 0x000fe400078e0a16 */
[----:B------:R-:W-:Y:S01]  /*0220*/  IMAD.HI.U32 R24, R24, R23, RZ ;  /* 0x0000001718187227 */ /* 0x000fe200078e00ff */
[----:B------:R-:W0:Y:S03]  /*0230*/  I2F.RP R25, R21 ;  /* 0x0000001500197306 */ /* 0x000e260000209400 */
[----:B------:R-:W-:-:S05]  /*0240*/  IMAD R22, R24, R22, R23 ;  /* 0x0000001618167224 */ /* 0x000fca00078e0217 */
[----:B------:R-:W1:Y:S01]  /*0250*/  I2F.RP R27, R20 ;  /* 0x00000014001b7306 */ /* 0x000e620000209400 */
[----:B------:R-:W-:-:S07]  /*0260*/  ISETP.GT.U32.AND P1, PT, R3, R22, PT ;  /* 0x000000160300720c */ /* 0x000fce0003f24070 */
[----:B0-----:R-:W0:Y:S06]  /*0270*/  MUFU.RCP R25, R25 ;  /* 0x0000001900197308 */ /* 0x001e2c0000001000 */
[----:B------:R-:W-:Y:S02]  /*0280*/  @!P1 IMAD.IADD R22, R22, 0x1, -R3 ;  /* 0x0000000116169824 */ /* 0x000fe400078e0a03 */
[----:B-1----:R-:W1:Y:S03]  /*0290*/  MUFU.RCP R27, R27 ;  /* 0x0000001b001b7308 */ /* 0x002e660000001000 */
[----:B------:R-:W-:-:S02]  /*02a0*/  ISETP.GE.U32.AND P0, PT, R22, R3, PT ;  /* 0x000000031600720c */ /* 0x000fc40003f06070 */
[----:B------:R-:W-:Y:S02]  /*02b0*/  LOP3.LUT R23, R4, R16, RZ, 0x3c, !PT ;  /* 0x0000001004177212 */ /* 0x000fe400078e3cff */
[----:B------:R-:W-:Y:S01]  /*02c0*/  LOP3.LUT R26, R16, R4, RZ, 0x3c, !PT ;  /* 0x00000004101a7212 */ /* 0x000fe200078e3cff */
[----:B------:R-:W-:Y:S01]  /*02d0*/  @!P1 VIADD R24, R24, 0x1 ;  /* 0x0000000118189836 */ /* 0x000fe20000000000 */
[----:B------:R-:W-:Y:S01]  /*02e0*/  ISETP.GE.AND P2, PT, R23, RZ, PT ;  /* 0x000000ff1700720c */ /* 0x000fe20003f46270 */
[----:B0-----:R-:W-:Y:S01]  /*02f0*/  VIADD R28, R25, 0xffffffe ;  /* 0x0ffffffe191c7836 */ /* 0x001fe20000000000 */
[----:B------:R-:W-:Y:S02]  /*0300*/  ISETP.GT.AND P1, PT, R26, -0x1, PT ;  /* 0xffffffff1a00780c */ /* 0x000fe40003f24270 */
[----:B-1----:R-:W-:-:S03]  /*0310*/  IADD3 R29, R27, 0xffffffe, RZ ;  /* 0x0ffffffe1b1d7810 */ /* 0x002fc60007ffe0ff */
[----:B------:R-:W-:Y:S01]  /*0320*/  @P0 VIADD R24, R24, 0x1 ;  /* 0x0000000118180836 */ /* 0x000fe20000000000 */
[----:B------:R0:W1:Y:S03]  /*0330*/  F2I.FTZ.U32.TRUNC.NTZ R23, R28 ;  /* 0x0000001c00177305 */ /* 0x000066000021f000 */
[----:B------:R-:W-:-:S05]  /*0340*/  IMAD.MOV.U32 R27, RZ, RZ, R24 ;  /* 0x000000ffff1b7224 */ /* 0x000fca00078e0018 */
[----:B------:R0:W2:Y:S01]  /*0350*/  F2I.FTZ.U32.TRUNC.NTZ R25, R29 ;  /* 0x0000001d00197305 */ /* 0x0000a2000021f000 */
[----:B------:R-:W-:Y:S01]  /*0360*/  @!P2 IMAD.MOV R27, RZ, RZ, -R27 ;  /* 0x000000ffff1ba224 */ /* 0x000fe200078e0a1b */
[----:B------:R-:W-:Y:S02]  /*0370*/  ISETP.NE.AND P0, PT, R16, RZ, PT ;  /* 0x000000ff1000720c */ /* 0x000fe40003f05270 */
[----:B------:R-:W-:-:S04]  /*0380*/  LOP3.LUT R26, RZ, R16, RZ, 0x33, !PT ;  /* 0x00000010ff1a7212 */ /* 0x000fc800078e33ff */
[----:B------:R-:W-:Y:S01]  /*0390*/  SEL R16, R26, R27, !P0 ;  /* 0x0000001b1a107207 */ /* 0x000fe20004000000 */
[----:B01----:R-:W-:Y:S06]  /*03a0*/  @P1 BRA `(.L_x_31478) ;  /* 0x0000000000281947 */ /* 0x003fec0003800000 */
        /* <DEDUP_REMOVED lines=10> */
.L_x_31478:
[----:B------:R-:W-:Y:S05]  /*0450*/  BSYNC B0 ;  /* 0x0000000000007941 */ /* 0x000fea0003800000 */
.L_x_31477:
[----:B------:R-:W-:Y:S01]  /*0460*/  IMAD.MOV R4, RZ, RZ, -R23 ;  /* 0x000000ffff047224 */ /* 0x000fe200078e0a17 */
[----:B------:R-:W-:Y:S01]  /*0470*/  IABS R26, R18 ;  /* 0x00000012001a7213 */ /* 0x000fe20000000000 */
[----:B------:R-:W-:Y:S01]  /*0480*/  IMAD.MOV.U32 R22, RZ, RZ, RZ ;  /* 0x000000ffff167224 */ /* 0x000fe200078e00ff */
[----:B------:R-:W-:Y:S01]  /*0490*/  BSSY B0, `(.L_x_31479) ;  /* 0x0000030000007945 */ /* 0x000fe20003800000 */
[----:B------:R-:W-:Y:S01]  /*04a0*/  IMAD R3, R4, R21, RZ ;  /* 0x0000001504037224 */ /* 0x000fe200078e02ff */
[----:B------:R-:W-:Y:S01]  /*04b0*/  IABS R4, R5 ;  /* 0x0000000500047213 */ /* 0x000fe20000000000 */
[----:B--2---:R-:W-:Y:S02]  /*04c0*/  IMAD.MOV R27, RZ, RZ, -R25 ;  /* 0x000000ffff1b7224 */ /* 0x004fe400078e0a19 */
[----:B------:R-:W-:Y:S01]  /*04d0*/  IMAD.HI.U32 R23, R23, R3, R22 ;  /* 0x0000000317177227 */ /* 0x000fe200078e0016 */
[----:B------:R-:W-:-:S03]  /*04e0*/  IABS R3, R17 ;  /* 0x0000001100037213 */ /* 0x000fc60000000000 */
[----:B------:R-:W-:Y:S02]  /*04f0*/  IMAD R27, R27, R20, RZ ;  /* 0x000000141b1b7224 */ /* 0x000fe400078e02ff */
[----:B------:R-:W-:Y:S02]  /*0500*/  IMAD.MOV.U32 R24, RZ, RZ, RZ ;  /* 0x000000ffff187224 */ /* 0x000fe400078e00ff */
[----:B------:R-:W-:Y:S02]  /*0510*/  IMAD.MOV R26, RZ, RZ, -R26 ;  /* 0x000000ffff1a7224 */ /* 0x000fe400078e0a1a */
[----:B------:R-:W-:Y:S01]  /*0520*/  IMAD.HI.U32 R22, R25, R27, R24 ;  /* 0x0000001b19167227 */ /* 0x000fe200078e0018 */
[----:B------:R-:W-:-:S03]  /*0530*/  LOP3.LUT R27, RZ, R17, RZ, 0x33, !PT ;  /* 0x00000011ff1b7212 */ /* 0x000fc600078e33ff */
[----:B------:R-:W-:Y:S01]  /*0540*/  IMAD.MOV R25, RZ, RZ, -R3 ;  /* 0x000000ffff197224 */ /* 0x000fe200078e0a03 */
[----:B------:R-:W-:Y:S01]  /*0550*/  IABS R3, R19 ;  /* 0x0000001300037213 */ /* 0x000fe20000000000 */
[----:B------:R-:W-:-:S03]  /*0560*/  IMAD.HI.U32 R24, R23, R4, RZ ;  /* 0x0000000417187227 */ /* 0x000fc600078e00ff */
[----:B------:R-:W0:Y:S01]  /*0570*/  I2F.RP R23, R3 ;  /* 0x0000000300177306 */ /* 0x000e220000209400 */
[----:B------:R-:W-:Y:S01]  /*0580*/  IMAD R4, R24, R25, R4 ;  /* 0x0000001918047224 */ /* 0x000fe200078e0204 */
[----:B------:R-:W-:-:S04]  /*0590*/  IABS R25, R6 ;  /* 0x0000000600197213 */ /* 0x000fc80000000000 */
[----:B------:R-:W-:Y:S01]  /*05a0*/  ISETP.GT.U32.AND P2, PT, R21, R4, PT ;  /* 0x000000041500720c */ /* 0x000fe20003f44070 */
[----:B------:R-:W-:-:S04]  /*05b0*/  IMAD.HI.U32 R22, R22, R25, RZ ;  /* 0x0000001916167227 */ /* 0x000fc800078e00ff */
[----:B------:R-:W-:Y:S01]  /*05c0*/  IMAD R25, R22, R26, R25 ;  /* 0x0000001a16197224 */ /* 0x000fe200078e0219 */
[----:B------:R-:W-:Y:S01]  /*05d0*/  LOP3.LUT R26, R5, R17, RZ, 0x3c, !PT ;  /* 0x00000011051a7212 */ /* 0x000fe200078e3cff */
[----:B0-----:R-:W0:Y:S03]  /*05e0*/  MUFU.RCP R23, R23 ;  /* 0x0000001700177308 */ /* 0x001e260000001000 */
[----:B------:R-:W-:Y:S02]  /*05f0*/  ISETP.GE.AND P3, PT, R26, RZ, PT ;  /* 0x000000ff1a00720c */ /* 0x000fe40003f66270 */
[----:B------:R-:W-:Y:S01]  /*0600*/  LOP3.LUT R26, R17, R5, RZ, 0x3c, !PT ;  /* 0x00000005111a7212 */ /* 0x000fe200078e3cff */
[----:B------:R-:W-:Y:S01]  /*0610*/  @!P2 IMAD.IADD R4, R4, 0x1, -R21 ;  /* 0x000000010404a824 */ /* 0x000fe200078e0a15 */
[----:B------:R-:W-:Y:S02]  /*0620*/  ISETP.GT.U32.AND P0, PT, R20, R25, PT ;  /* 0x000000191400720c */ /* 0x000fe40003f04070 */
[----:B------:R-:W-:-:S02]  /*0630*/  ISETP.GT.AND P4, PT, R26, -0x1, PT ;  /* 0xffffffff1a00780c */ /* 0x000fc40003f84270 */
[----:B------:R-:W-:Y:S02]  /*0640*/  ISETP.GE.U32.AND P1, PT, R4, R21, PT ;  /* 0x000000150400720c */ /* 0x000fe40003f26070 */
[----:B------:R-:W-:Y:S02]  /*0650*/  @!P2 IADD3 R24, R24, 0x1, RZ ;  /* 0x000000011818a810 */ /* 0x000fe40007ffe0ff */
[----:B------:R-:W-:Y:S01]  /*0660*/  ISETP.NE.AND P2, PT, R17, RZ, PT ;  /* 0x000000ff1100720c */ /* 0x000fe20003f45270 */
[----:B0-----:R-:W-:-:S04]  /*0670*/  VIADD R26, R23, 0xffffffe ;  /* 0x0ffffffe171a7836 */ /* 0x001fc80000000000 */
[----:B------:R-:W-:Y:S01]  /*0680*/  @!P0 IMAD.IADD R25, R25, 0x1, -R20 ;  /* 0x0000000119198824 */ /* 0x000fe200078e0a14 */
[----:B------:R0:W1:Y:S03]  /*0690*/  F2I.FTZ.U32.TRUNC.NTZ R23, R26 ;  /* 0x0000001a00177305 */ /* 0x000066000021f000 */
[----:B------:R-:W-:Y:S01]  /*06a0*/  @P1 VIADD R24, R24, 0x1 ;  /* 0x0000000118181836 */ /* 0x000fe20000000000 */
[----:B------:R-:W-:-:S03]  /*06b0*/  ISETP.GE.U32.AND P1, PT, R25, R20, PT ;  /* 0x000000141900720c */ /* 0x000fc60003f26070 */
[----:B------:R-:W-:-:S05]  /*06c0*/  @!P3 IMAD.MOV R24, RZ, RZ, -R24 ;  /* 0x000000ffff18b224 */ /* 0x000fca00078e0a18 */
[----:B------:R-:W-:Y:S01]  /*06d0*/  SEL R17, R27, R24, !P2 ;  /* 0x000000181b117207 */ /* 0x000fe20005000000 */
[----:B0-----:R-:W-:Y:S06]  /*06e0*/  @P4 BRA `(.L_x_31480) ;  /* 0x0000000000284947 */ /* 0x001fec0003800000 */
        /* <DEDUP_REMOVED lines=10> */
.L_x_31480:
[----:B------:R-:W-:Y:S05]  /*0790*/  BSYNC B0 ;  /* 0x0000000000007941 */ /* 0x000fea0003800000 */
.L_x_31479:
[----:B------:R-:W-:Y:S01]  /*07a0*/  LOP3.LUT R4, R6, R18, RZ, 0x3c, !PT ;  /* 0x0000001206047212 */ /* 0x000fe200078e3cff */
[----:B------:R-:W-:Y:S01]  /*07b0*/  @!P0 VIADD R22, R22, 0x1 ;  /* 0x0000000116168836 */ /* 0x000fe20000000000 */
[----:B------:R-:W-:Y:S01]  /*07c0*/  ISETP.NE.AND P0, PT, R18, RZ, PT ;  /* 0x000000ff1200720c */ /* 0x000fe20003f05270 */
[----:B-1----:R-:W-:Y:S01]  /*07d0*/  IMAD.MOV R24, RZ, RZ, -R23 ;  /* 0x000000ffff187224 */ /* 0x002fe200078e0a17 */
[----:B------:R-:W-:Y:S01]  /*07e0*/  ISETP.GE.AND P2, PT, R4, RZ, PT ;  /* 0x000000ff0400720c */ /* 0x000fe20003f46270 */
[----:B------:R-:W-:Y:S01]  /*07f0*/  @P1 VIADD R22, R22, 0x1 ;  /* 0x0000000116161836 */ /* 0x000fe20000000000 */
[----:B------:R-:W-:Y:S01]  /*0800*/  LOP3.LUT R4, R18, R6, RZ, 0x3c, !PT ;  /* 0x0000000612047212 */ /* 0x000fe200078e3cff */
[----:B------:R-:W-:Y:S01]  /*0810*/  IMAD R21, R24, R3, RZ ;  /* 0x0000000318157224 */ /* 0x000fe200078e02ff */
[----:B------:R-:W-:Y:S01]  /*0820*/  LOP3.LUT R5, RZ, R18, RZ, 0x33, !PT ;  /* 0x00000012ff057212 */ /* 0x000fe200078e33ff */
[----:B------:R-:W-:Y:S01]  /*0830*/  BSSY B0, `(.L_x_31481) ;  /* 0x0000012000007945 */ /* 0x000fe20003800000 */
[----:B------:R-:W-:Y:S01]  /*0840*/  ISETP.GT.AND P1, PT, R4, -0x1, PT ;  /* 0xffffffff0400780c */ /* 0x000fe20003f24270 */
[----:B------:R-:W-:-:S02]  /*0850*/  IMAD.MOV.U32 R4, RZ, RZ, R22 ;  /* 0x000000ffff047224 */ /* 0x000fc400078e0016 */
[----:B------:R-:W-:-:S04]  /*0860*/  IMAD.MOV.U32 R22, RZ, RZ, RZ ;  /* 0x000000ffff167224 */ /* 0x000fc800078e00ff */
[----:B------:R-:W-:Y:S02]  /*0870*/  @!P2 IMAD.MOV R4, RZ, RZ, -R4 ;  /* 0x000000ffff04a224 */ /* 0x000fe400078e0a04 */
[----:B------:R-:W-:-:S03]  /*0880*/  IMAD.HI.U32 R22, R23, R21, R22 ;  /* 0x0000001517167227 */ /* 0x000fc600078e0016 */
[----:B------:R-:W-:Y:S01]  /*0890*/  SEL R18, R5, R4, !P0 ;  /* 0x0000000405127207 */ /* 0x000fe20004000000 */
[----:B------:R-:W-:Y:S06]  /*08a0*/  @P1 BRA `(.L_x_31482) ;  /* 0x0000000000281947 */ /* 0x000fec0003800000 */
[----:B------:R-:W-:Y:S01]  /*08b0*/  ISETP.GE.AND P2, PT, R6, RZ, PT ;  /* 0x000000ff0600720c */ /* 0x000fe20003f46270 */
[----:B------:R-:W-:Y:S01]  /*08c0*/  VIADD R4, R18, 0xffffffff ;  /* 0xffffffff12047836 */ /* 0x000fe20000000000 */
[----:B------:R-:W-:Y:S02]  /*08d0*/  ISETP.GT.U32.AND P1, PT, R20, R25, PT ;  /* 0x000000191400720c */ /* 0x000fe40003f24070 */
[----:B------:R-:W-:-:S04]  /*08e0*/  IADD3 R20, R25, -R20, RZ ;  /* 0x8000001419147210 */ /* 0x000fc80007ffe0ff */
[----:B------:R-:W-:-:S05]  /*08f0*/  SEL R20, R20, R25, !P1 ;  /* 0x0000001914147207 */ /* 0x000fca0004800000 */
[----:B------:R-:W-:-:S05]  /*0900*/  @!P2 IMAD.MOV R20, RZ, RZ, -R20 ;  /* 0x000000ffff14a224 */ /* 0x000fca00078e0a14 */
[----:B------:R-:W-:-:S04]  /*0910*/  SEL R5, R5, R20, !P0 ;  /* 0x0000001405057207 */ /* 0x000fc80004000000 */
[----:B------:R-:W-:-:S13]  /*0920*/  ISETP.NE.AND P0, PT, R5, RZ, PT ;  /* 0x000000ff0500720c */ /* 0x000fda0003f05270 */
[----:B------:R-:W-:-:S04]  /*0930*/  @!P0 IMAD.MOV R4, RZ, RZ, R18 ;  /* 0x000000ffff048224 */ /* 0x000fc800078e0212 */
[----:B------:R-:W-:-:S07]  /*0940*/  IMAD.MOV.U32 R18, RZ, RZ, R4 ;  /* 0x000000ffff127224 */ /* 0x000fce00078e0004 */
.L_x_31482:
[----:B------:R-:W-:Y:S05]  /*0950*/  BSYNC B0 ;  /* 0x0000000000007941 */ /* 0x000fea0003800000 */
.L_x_31481:
[----:B------:R-:W-:Y:S01]  /*0960*/  IABS R4, R19 ;  /* 0x0000001300047213 */ /* 0x000fe20000000000 */
[----:B------:R-:W-:Y:S01]  /*0970*/  BSSY B0, `(.L_x_31483) ;  /* 0x000002c000007945 */ /* 0x000fe20003800000 */
[----:B------:R-:W-:Y:S02]  /*0980*/  IABS R5, R7 ;  /* 0x0000000700057213 */ /* 0x000fe40000000000 */
[----:B-----5:R-:W-:Y:S01]  /*0990*/  IABS R23, R8 ;  /* 0x0000000800177213 */ /* 0x020fe20000000000 */
[----:B------:R-:W-:Y:S01]  /*09a0*/  IMAD.MOV R20, RZ, RZ, -R4 ;  /* 0x000000ffff147224 */ /* 0x000fe200078e0a04 */
[----:B------:R-:W-:Y:S01]  /*09b0*/  IABS R6, R9 ;  /* 0x0000000900067213 */ /* 0x000fe20000000000 */
[----:B------:R-:W-:Y:S01]  /*09c0*/  IMAD.HI.U32 R24, R22, R5, RZ ;  /* 0x0000000516187227 */ /* 0x000fe200078e00ff */
[----:B------:R-:W0:Y:S01]  /*09d0*/  I2F.RP R25, R23 ;  /* 0x0000001700197306 */ /* 0x000e220000209400 */
[----:B------:R-:W-:Y:S02]  /*09e0*/  IABS R22, R10 ;  /* 0x0000000a00167213 */ /* 0x000fe40000000000 */
[----:B------:R-:W-:Y:S01]  /*09f0*/  IMAD R20, R24, R20, R5 ;  /* 0x0000001418147224 */ /* 0x000fe200078e0205 */
[----:B------:R-:W-:-:S02]  /*0a00*/  LOP3.LUT R5, R7, R19, RZ, 0x3c, !PT ;  /* 0x0000001307057212 */ /* 0x000fc400078e3cff */
[----:B------:R-:W-:Y:S02]  /*0a10*/  LOP3.LUT R26, R19, R7, RZ, 0x3c, !PT ;  /* 0x00000007131a7212 */ /* 0x000fe400078e3cff */
[----:B------:R-:W1:Y:S01]  /*0a20*/  I2F.RP R21, R6 ;  /* 0x0000000600157306 */ /* 0x000e620000209400 */
[----:B------:R-:W-:Y:S02]  /*0a30*/  ISETP.GT.U32.AND P1, PT, R3, R20, PT ;  /* 0x000000140300720c */ /* 0x000fe40003f24070 */
[----:B------:R-:W-:-:S05]  /*0a40*/  ISETP.GE.AND P2, PT, R5, RZ, PT ;  /* 0x000000ff0500720c */ /* 0x000fca0003f46270 */
[----:B0-----:R-:W0:Y:S06]  /*0a50*/  MUFU.RCP R25, R25 ;  /* 0x0000001900197308 */ /* 0x001e2c0000001000 */
[----:B------:R-:W-:Y:S01]  /*0a60*/  @!P1 IMAD.IADD R20, R20, 0x1, -R3 ;  /* 0x0000000114149824 */ /* 0x000fe200078e0a03 */
[----:B------:R-:W-:Y:S01]  /*0a70*/  @!P1 IADD3 R24, R24, 0x1, RZ ;  /* 0x0000000118189810 */ /* 0x000fe20007ffe0ff */
[----:B-1----:R-:W1:Y:S01]  /*0a80*/  MUFU.RCP R21, R21 ;  /* 0x0000001500157308 */ /* 0x002e620000001000 */
[----:B------:R-:W-:Y:S02]  /*0a90*/  ISETP.GT.AND P1, PT, R26, -0x1, PT ;  /* 0xffffffff1a00780c */ /* 0x000fe40003f24270 */
[----:B------:R-:W-:-:S05]  /*0aa0*/  ISETP.GE.U32.AND P0, PT, R20, R3, PT ;  /* 0x000000031400720c */ /* 0x000fca0003f06070 */
[----:B------:R-:W2:Y:S01]  /*0ab0*/  I2F.RP R29, R22 ;  /* 0x00000016001d7306 */ /* 0x000ea20000209400 */
[----:B0-----:R-:W-:Y:S01]  /*0ac0*/  VIADD R27, R25, 0xffffffe ;  /* 0x0ffffffe191b7836 */ /* 0x001fe20000000000 */
[----:B------:R-:W-:-:S06]  /*0ad0*/  LOP3.LUT R25, RZ, R19, RZ, 0x33, !PT ;  /* 0x00000013ff197212 */ /* 0x000fcc00078e33ff */
[----:B------:R-:W0:Y:S01]  /*0ae0*/  F2I.FTZ.U32.TRUNC.NTZ R5, R27 ;  /* 0x0000001b00057305 */ /* 0x000e22000021f000 */
[----:B-1----:R-:W-:Y:S02]  /*0af0*/  VIADD R28, R21, 0xffffffe ;  /* 0x0ffffffe151c7836 */ /* 0x002fe40000000000 */
[----:B------:R-:W-:Y:S01]  /*0b00*/  @P0 VIADD R24, R24, 0x1 ;  /* 0x0000000118180836 */ /* 0x000fe20000000000 */
[----:B------:R-:W-:-:S03]  /*0b10*/  ISETP.NE.AND P0, PT, R19, RZ, PT ;  /* 0x000000ff1300720c */ /* 0x000fc60003f05270 */
[----:B------:R-:W-:Y:S01]  /*0b20*/  IMAD.MOV.U32 R26, RZ, RZ, R24 ;  /* 0x000000ffff1a7224 */ /* 0x000fe200078e0018 */
[----:B--2---:R1:W2:Y:S03]  /*0b30*/  MUFU.RCP R4, R29 ;  /* 0x0000001d00047308 */ /* 0x0042a60000001000 */
[----:B------:R-:W-:Y:S02]  /*0b40*/  @!P2 IMAD.MOV R26, RZ, RZ, -R26 ;  /* 0x000000ffff1aa224 */ /* 0x000fe400078e0a1a */
[----:B0-----:R-:W-:-:S03]  /*0b50*/  IMAD.MOV R24, RZ, RZ, -R5 ;  /* 0x000000ffff187224 */ /* 0x001fc600078e0a05 */
[----:B------:R1:W0:Y:S01]  /*0b60*/  F2I.FTZ.U32.TRUNC.NTZ R21, R28 ;  /* 0x0000001c00157305 */ /* 0x000222000021f000 */
        /* <DEDUP_REMOVED lines=12> */
.L_x_31484:
[----:B------:R-:W-:Y:S05]  /*0c30*/  BSYNC B0 ;  /* 0x0000000000007941 */ /* 0x000fea0003800000 */
.L_x_31483:
[----:B--2---:R-:W-:Y:S01]  /*0c40*/  VIADD R20, R4, 0xffffffe ;  /* 0x0ffffffe04147836 */ /* 0x004fe20000000000 */
[----:B------:R-:W-:Y:S01]  /*0c50*/  BSSY B0, `(.L_x_31485) ;  /* 0x0000030000007945 */ /* 0x000fe20003800000 */
[----:B------:R-:W-:Y:S01]  /*0c60*/  IMAD R3, R24, R23, RZ ;  /* 0x0000001718037224 */ /* 0x000fe200078e02ff */
[----:B------:R-:W-:Y:S01]  /*0c70*/  IABS R24, R8 ;  /* 0x0000000800187213 */ /* 0x000fe20000000000 */
[----:B------:R-:W-:Y:S02]  /*0c80*/  IMAD.MOV.U32 R4, RZ, RZ, RZ ;  /* 0x000000ffff047224 */ /* 0x000fe400078e00ff */
[----:B0-----:R-:W-:Y:S02]  /*0c90*/  IMAD.MOV R7, RZ, RZ, -R21 ;  /* 0x000000ffff077224 */ /* 0x001fe400078e0a15 */
[----:B------:R-:W-:Y:S01]  /*0ca0*/  IMAD.HI.U32 R4, R5, R3, R4 ;  /* 0x0000000305047227 */ /* 0x000fe200078e0004 */
[----:B------:R-:W-:Y:S01]  /*0cb0*/  IABS R3, R11 ;  /* 0x0000000b00037213 */ /* 0x000fe20000000000 */
[----:B------:R0:W-:Y:S02]  /*0cc0*/  F2I.FTZ.U32.TRUNC.NTZ R5, R20 ;  /* 0x0000001400057305 */ /* 0x0001e4000021f000 */
[----:B------:R-:W-:-:S02]  /*0cd0*/  IMAD R7, R7, R6, RZ ;  /* 0x0000000607077224 */ /* 0x000fc400078e02ff */
[----:B------:R-:W-:-:S04]  /*0ce0*/  IMAD.MOV R26, RZ, RZ, -R24 ;  /* 0x000000ffff1a7224 */ /* 0x000fc800078e0a18 */
[----:B------:R-:W2:Y:S01]  /*0cf0*/  I2F.RP R25, R3 ;  /* 0x0000000300197306 */ /* 0x000ea20000209400 */
[----:B0-----:R-:W-:-:S04]  /*0d00*/  IMAD.MOV.U32 R20, RZ, RZ, RZ ;  /* 0x000000ffff147224 */ /* 0x001fc800078e00ff */
[----:B------:R-:W-:Y:S01]  /*0d10*/  IMAD.HI.U32 R7, R21, R7, R20 ;  /* 0x0000000715077227 */ /* 0x000fe200078e0014 */
[----:B------:R-:W-:-:S05]  /*0d20*/  IABS R21, R12 ;  /* 0x0000000c00157213 */ /* 0x000fca0000000000 */
[----:B------:R-:W-:-:S04]  /*0d30*/  IMAD.HI.U32 R24, R4, R21, RZ ;  /* 0x0000001504187227 */ /* 0x000fc800078e00ff */
[----:B------:R-:W-:Y:S01]  /*0d40*/  IMAD R20, R24, R26, R21 ;  /* 0x0000001a18147224 */ /* 0x000fe200078e0215 */
[----:B--2---:R-:W0:Y:S01]  /*0d50*/  MUFU.RCP R25, R25 ;  /* 0x0000001900197308 */ /* 0x004e220000001000 */
[----:B------:R-:W-:Y:S01]  /*0d60*/  IADD3 R21, RZ, -R5, RZ ;  /* 0x80000005ff157210 */ /* 0x000fe20007ffe0ff */
[----:B------:R-:W-:Y:S02]  /*0d70*/  IMAD.MOV.U32 R4, RZ, RZ, RZ ;  /* 0x000000ffff047224 */ /* 0x000fe400078e00ff */
[----:B------:R-:W-:Y:S02]  /*0d80*/  ISETP.GT.U32.AND P1, PT, R23, R20, PT ;  /* 0x000000141700720c */ /* 0x000fe40003f24070 */
[----:B------:R-:W-:-:S04]  /*0d90*/  IMAD R21, R21, R22, RZ ;  /* 0x0000001615157224 */ /* 0x000fc800078e02ff */
[----:B------:R-:W-:Y:S01]  /*0da0*/  IMAD.HI.U32 R5, R5, R21, R4 ;  /* 0x0000001505057227 */ /* 0x000fe200078e0004 */
[----:B------:R-:W-:-:S04]  /*0db0*/  LOP3.LUT R4, R12, R8, RZ, 0x3c, !PT ;  /* 0x000000080c047212 */ /* 0x000fc800078e3cff */
[----:B------:R-:W-:Y:S02]  /*0dc0*/  ISETP.GE.AND P2, PT, R4, RZ, PT ;  /* 0x000000ff0400720c */ /* 0x000fe40003f46270 */
[----:B------:R-:W-:Y:S01]  /*0dd0*/  @!P1 IMAD.IADD R20, R20, 0x1, -R23 ;  /* 0x0000000114149824 */ /* 0x000fe200078e0a17 */
[----:B------:R-:W-:Y:S01]  /*0de0*/  LOP3.LUT R4, R8, R12, RZ, 0x3c, !PT ;  /* 0x0000000c08047212 */ /* 0x000fe200078e3cff */
[----:B0-----:R-:W-:Y:S01]  /*0df0*/  VIADD R21, R25, 0xffffffe ;  /* 0x0ffffffe19157836 */ /* 0x001fe20000000000 */
[----:B------:R-:W-:Y:S01]  /*0e00*/  LOP3.LUT R25, RZ, R8, RZ, 0x33, !PT ;  /* 0x00000008ff197212 */ /* 0x000fe200078e33ff */
[----:B------:R-:W-:Y:S01]  /*0e10*/  @!P1 VIADD R24, R24, 0x1 ;  /* 0x0000000118189836 */ /* 0x000fe20000000000 */
[----:B------:R-:W-:Y:S02]  /*0e20*/  ISETP.GE.U32.AND P0, PT, R20, R23, PT ;  /* 0x000000171400720c */ /* 0x000fe40003f06070 */
[----:B------:R-:W-:Y:S01]  /*0e30*/  ISETP.GT.AND P1, PT, R4, -0x1, PT ;  /* 0xffffffff0400780c */ /* 0x000fe20003f24270 */
[----:B------:R-:W0:Y:S10]  /*0e40*/  F2I.FTZ.U32.TRUNC.NTZ R21, R21 ;  /* 0x0000001500157305 */ /* 0x000e34000021f000 */
[----:B------:R-:W-:Y:S01]  /*0e50*/  @P0 VIADD R24, R24, 0x1 ;  /* 0x0000000118180836 */ /* 0x000fe20000000000 */
[----:B------:R-:W-:-:S03]  /*0e60*/  ISETP.NE.AND P0, PT, R8, RZ, PT ;  /* 0x000000ff0800720c */ /* 0x000fc60003f05270 */
[----:B------:R-:W-:Y:S02]  /*0e70*/  @!P2 IMAD.MOV R24, RZ, RZ, -R24 ;  /* 0x000000ffff18a224 */ /* 0x000fe400078e0a18 */
[----:B0-----:R-:W-:-:S03]  /*0e80*/  IMAD.MOV R8, RZ, RZ, -R21 ;  /* 0x000000ffff087224 */ /* 0x001fc600078e0a15 */
        /* <DEDUP_REMOVED lines=12> */
.L_x_31486:
[----:B------:R-:W-:Y:S05]  /*0f50*/  BSYNC B0 ;  /* 0x0000000000007941 */ /* 0x000fea0003800000 */
.L_x_31485:
[----:B------:R-:W-:Y:S01]  /*0f60*/  IMAD R23, R8, R3, RZ ;  /* 0x0000000308177224 */ /* 0x000fe200078e02ff */
[----:B------:R-:W-:Y:S01]  /*0f70*/  IABS R8, R13 ;  /* 0x0000000d00087213 */ /* 0x000fe20000000000 */
[----:B------:R-:W-:Y:S01]  /*0f80*/  IMAD.MOV.U32 R20, RZ, RZ, RZ ;  /* 0x000000ffff147224 */ /* 0x000fe200078e00ff */
[----:B------:R-:W-:Y:S01]  /*0f90*/  IABS R12, R9 ;  /* 0x00000009000c7213 */ /* 0x000fe20000000000 */
[----:B------:R-:W-:Y:S01]  /*0fa0*/  BSSY B0, `(.L_x_31487) ;  /* 0x0000045000007945 */ /* 0x000fe20003800000 */
[----:B------:R-:W-:Y:S01]  /*0fb0*/  IABS R24, R14 ;  /* 0x0000000e00187213 */ /* 0x000fe20000000000 */
[----:B------:R-:W-:Y:S01]  /*0fc0*/  IMAD.HI.U32 R20, R21, R23, R20 ;  /* 0x0000001715147227 */ /* 0x000fe200078e0014 */
[----:B------:R-:W-:Y:S02]  /*0fd0*/  IABS R25, R10 ;  /* 0x0000000a00197213 */ /* 0x000fe40000000000 */
[----:B------:R-:W-:Y:S01]  /*0fe0*/  LOP3.LUT R26, R15, R11, RZ, 0x3c, !PT ;  /* 0x0000000b0f1a7212 */ /* 0x000fe200078e3cff */
[----:B------:R-:W-:Y:S01]  /*0ff0*/  IMAD.MOV.U32 R23, RZ, RZ, R8 ;  /* 0x000000ffff177224 */ /* 0x000fe200078e0008 */
[----:B------:R-:W-:Y:S01]  /*1000*/  MOV R8, R24 ;  /* 0x0000001800087202 */ /* 0x000fe20000000f00 */
[----:B------:R-:W-:-:S02]  /*1010*/  IMAD.MOV R21, RZ, RZ, -R12 ;  /* 0x000000ffff157224 */ /* 0x000fc400078e0a0c */
[----:B------:R-:W-:-:S04]  /*1020*/  IMAD.HI.U32 R12, R7, R23, RZ ;  /* 0x00000017070c7227 */ /* 0x000fc800078e00ff */
[----:B------:R-:W-:Y:S01]  /*1030*/  IMAD R23, R12, R21, R23 ;  /* 0x000000150c177224 */ /* 0x000fe200078e0217 */
[----:B------:R-:W-:Y:S01]  /*1040*/  IABS R21, R11 ;  /* 0x0000000b00157213 */ /* 0x000fe20000000000 */
[----:B------:R-:W-:Y:S01]  /*1050*/  IMAD.HI.U32 R24, R5, R8, RZ ;  /* 0x0000000805187227 */ /* 0x000fe200078e00ff */
[----:B------:R-:W-:Y:S02]  /*1060*/  IABS R5, R15 ;  /* 0x0000000f00057213 */ /* 0x000fe40000000000 */
[----:B------:R-:W-:Y:S01]  /*1070*/  ISETP.GT.U32.AND P1, PT, R6, R23, PT ;  /* 0x000000170600720c */ /* 0x000fe20003f24070 */
[----:B------:R-:W-:Y:S01]  /*1080*/  IMAD.MOV R7, RZ, RZ, -R25 ;  /* 0x000000ffff077224 */ /* 0x000fe200078e0a19 */
[----:B------:R-:W-:Y:S01]  /*1090*/  LOP3.LUT R25, R10, R14, RZ, 0x3c, !PT ;  /* 0x0000000e0a197212 */ /* 0x000fe200078e3cff */
[----:B------:R-:W-:Y:S02]  /*10a0*/  IMAD.MOV R21, RZ, RZ, -R21 ;  /* 0x000000ffff157224 */ /* 0x000fe400078e0a15 */
[----:B------:R-:W-:-:S02]  /*10b0*/  IMAD R7, R24, R7, R8 ;  /* 0x0000000718077224 */ /* 0x000fc400078e0208 */
[----:B------:R-:W-:-:S03]  /*10c0*/  IMAD.MOV.U32 R8, RZ, RZ, R5 ;  /* 0x000000ffff087224 */ /* 0x000fc600078e0005 */
[----:B------:R-:W-:Y:S01]  /*10d0*/  ISETP.GT.U32.AND P4, PT, R22, R7, PT ;  /* 0x000000071600720c */ /* 0x000fe20003f84070 */
[----:B------:R-:W-:Y:S01]  /*10e0*/  IMAD.HI.U32 R5, R20, R8, RZ ;  /* 0x0000000814057227 */ /* 0x000fe200078e00ff */
[----:B------:R-:W-:-:S03]  /*10f0*/  LOP3.LUT R20, R9, R13, RZ, 0x3c, !PT ;  /* 0x0000000d09147212 */ /* 0x000fc600078e3cff */
[----:B------:R-:W-:Y:S01]  /*1100*/  IMAD R8, R5, R21, R8 ;  /* 0x0000001505087224 */ /* 0x000fe200078e0208 */
[----:B------:R-:W-:Y:S01]  /*1110*/  ISETP.GT.AND P3, PT, R20, -0x1, PT ;  /* 0xffffffff1400780c */ /* 0x000fe20003f64270 */
[----:B------:R-:W-:Y:S01]  /*1120*/  @!P1 IMAD.IADD R23, R23, 0x1, -R6 ;  /* 0x0000000117179824 */ /* 0x000fe200078e0a06 */
[----:B------:R-:W-:Y:S01]  /*1130*/  LOP3.LUT R21, R13, R9, RZ, 0x3c, !PT ;  /* 0x000000090d157212 */ /* 0x000fe200078e3cff */
[----:B------:R-:W-:Y:S01]  /*1140*/  @!P1 VIADD R12, R12, 0x1 ;  /* 0x000000010c0c9836 */ /* 0x000fe20000000000 */
[----:B------:R-:W-:Y:S02]  /*1150*/  ISETP.GT.U32.AND P2, PT, R3, R8, PT ;  /* 0x000000080300720c */ /* 0x000fe40003f44070 */
[----:B------:R-:W-:Y:S01]  /*1160*/  ISETP.GE.U32.AND P5, PT, R23, R6, PT ;  /* 0x000000061700720c */ /* 0x000fe20003fa6070 */
[----:B------:R-:W-:Y:S01]  /*1170*/  @!P4 IMAD.IADD R7, R7, 0x1, -R22 ;  /* 0x000000010707c824 */ /* 0x000fe200078e0a16 */
[----:B------:R-:W-:Y:S01]  /*1180*/  LOP3.LUT R20, R14, R10, RZ, 0x3c, !PT ;  /* 0x0000000a0e147212 */ /* 0x000fe200078e3cff */
[----:B------:R-:W-:Y:S01]  /*1190*/  @!P4 VIADD R24, R24, 0x1 ;  /* 0x000000011818c836 */ /* 0x000fe20000000000 */
[----:B------:R-:W-:-:S02]  /*11a0*/  ISETP.GE.AND P6, PT, R21, RZ, PT ;  /* 0x000000ff1500720c */ /* 0x000fc40003fc6270 */
[----:B------:R-:W-:Y:S02]  /*11b0*/  ISETP.GE.U32.AND P0, PT, R7, R22, PT ;  /* 0x000000160700720c */ /* 0x000fe40003f06070 */
[----:B------:R-:W-:Y:S02]  /*11c0*/  ISETP.GE.AND P4, PT, R20, RZ, PT ;  /* 0x000000ff1400720c */ /* 0x000fe40003f86270 */
[----:B------:R-:W0:Y:S01]  /*11d0*/  LDC.64 R20, c[0x0][0x218] ;  /* 0x00008600ff147b82 */ /* 0x000e220000000a00 */
[-C--:B------:R-:W-:Y:S01]  /*11e0*/  @!P2 IADD3 R8, R8, -R3.reuse, RZ ;  /* 0x800000030808a210 */ /* 0x080fe20007ffe0ff */
[----:B------:R-:W-:Y:S01]  /*11f0*/  @!P2 VIADD R5, R5, 0x1 ;  /* 0x000000010505a836 */ /* 0x000fe20000000000 */
[----:B------:R-:W-:Y:S01]  /*1200*/  ISETP.GT.AND P1, PT, R25, -0x1, PT ;  /* 0xffffffff1900780c */ /* 0x000fe20003f24270 */
[----:B------:R-:W-:Y:S01]  /*1210*/  @P5 VIADD R12, R12, 0x1 ;  /* 0x000000010c0c5836 */ /* 0x000fe20000000000 */
[----:B------:R-:W-:Y:S02]  /*1220*/  ISETP.GE.U32.AND P5, PT, R8, R3, PT ;  /* 0x000000030800720c */ /* 0x000fe40003fa6070 */
[----:B------:R-:W-:-:S02]  /*1230*/  LOP3.LUT R25, R11, R15, RZ, 0x3c, !PT ;  /* 0x0000000f0b197212 */ /* 0x000fc400078e3cff */
[----:B------:R-:W-:Y:S01]  /*1240*/  @P0 VIADD R24, R24, 0x1 ;  /* 0x0000000118180836 */ /* 0x000fe20000000000 */
[----:B------:R-:W-:Y:S02]  /*1250*/  ISETP.NE.AND P2, PT, R11, RZ, PT ;  /* 0x000000ff0b00720c */ /* 0x000fe40003f45270 */
[----:B------:R-:W-:Y:S01]  /*1260*/  ISETP.GT.AND P0, PT, R25, -0x1, PT ;  /* 0xffffffff1900780c */ /* 0x000fe20003f04270 */
[----:B------:R-:W-:Y:S01]  /*1270*/  IMAD.MOV.U32 R25, RZ, RZ, R12 ;  /* 0x000000ffff197224 */ /* 0x000fe200078e000c */
[----:B------:R-:W-:Y:S01]  /*1280*/  LOP3.LUT R11, RZ, R11, RZ, 0x33, !PT ;  /* 0x0000000bff0b7212 */ /* 0x000fe200078e33ff */
[----:B------:R-:W-:Y:S01]  /*1290*/  IMAD.MOV.U32 R12, RZ, RZ, R24 ;  /* 0x000000ffff0c7224 */ /* 0x000fe200078e0018 */
[----:B------:R-:W-:Y:S01]  /*12a0*/  LOP3.LUT R24, RZ, R9, RZ, 0x33, !PT ;  /* 0x00000009ff187212 */ /* 0x000fe200078e33ff */
[----:B------:R-:W-:Y:S01]  /*12b0*/  @!P6 IMAD.MOV R25, RZ, RZ, -R25 ;  /* 0x000000ffff19e224 */ /* 0x000fe200078e0a19 */
[----:B------:R-:W-:Y:S01]  /*12c0*/  @P5 IADD3 R5, R5, 0x1, RZ ;  /* 0x0000000105055810 */ /* 0x000fe20007ffe0ff */
[----:B------:R-:W-:Y:S01]  /*12d0*/  @!P4 IMAD.MOV R12, RZ, RZ, -R12 ;  /* 0x000000ffff0cc224 */ /* 0x000fe200078e0a0c */
[----:B------:R-:W-:-:S02]  /*12e0*/  ISETP.NE.AND P5, PT, R9, RZ, PT ;  /* 0x000000ff0900720c */ /* 0x000fc40003fa5270 */
[----:B------:R-:W-:Y:S02]  /*12f0*/  ISETP.NE.AND P4, PT, R10, RZ, PT ;  /* 0x000000ff0a00720c */ /* 0x000fe40003f85270 */
[----:B------:R-:W-:Y:S01]  /*1300*/  LOP3.LUT R9, RZ, R10, RZ, 0x33, !PT ;  /* 0x0000000aff097212 */ /* 0x000fe200078e33ff */
[----:B------:R-:W-:Y:S01]  /*1310*/  IMAD.MOV.U32 R10, RZ, RZ, R5 ;  /* 0x000000ffff0a7224 */ /* 0x000fe200078e0005 */
[----:B------:R-:W-:Y:S02]  /*1320*/  ISETP.GE.AND P6, PT, R26, RZ, PT ;  /* 0x000000ff1a00720c */ /* 0x000fe40003fc6270 */
[----:B------:R-:W-:Y:S01]  /*1330*/  SEL R5, R24, R25, !P5 ;  /* 0x0000001918057207 */ /* 0x000fe20006800000 */
[----:B------:R-:W-:Y:S10]  /*1340*/  @P3 BRA `(.L_x_31488) ;  /* 0x0000000000283947 */ /* 0x000ff40003800000 */
        /* <DEDUP_REMOVED lines=10> */
.L_x_31488:
[----:B------:R-:W-:Y:S05]  /*13f0*/  BSYNC B0 ;  /* 0x0000000000007941 */ /* 0x000fea0003800000 */
.L_x_31487:
[----:B------:R-:W-:Y:S01]  /*1400*/  BSSY B0, `(.L_x_31489) ;  /* 0x000000f000007945 */ /* 0x000fe20003800000 */
[----:B0-----:R-:W-:Y:S01]  /*1410*/  IMAD.WIDE.U32 R20, R0, 0x4, R20 ;  /* 0x0000000400147825 */ /* 0x001fe200078e0014 */
[----:B------:R-:W-:-:S03]  /*1420*/  SEL R6, R9, R12, !P4 ;  /* 0x0000000c09067207 */ /* 0x000fc60006000000 */
[----:B------:R-:W-:Y:S01]  /*1430*/  @!P6 IMAD.MOV R10, RZ, RZ, -R10 ;  /* 0x000000ffff0ae224 */ /* 0x000fe200078e0a0a */
        /* <DEDUP_REMOVED lines=11> */
.L_x_31490:
[----:B------:R-:W-:Y:S05]  /*14f0*/  BSYNC B0 ;  /* 0x0000000000007941 */ /* 0x000fea0003800000 */
.L_x_31489:
        /* <DEDUP_REMOVED lines=14> */
.L_x_31492:
[----:B------:R-:W-:Y:S05]  /*15e0*/  BSYNC B0 ;  /* 0x0000000000007941 */ /* 0x000fea0003800000 */
.L_x_31491:
[----:B------:R-:W-:Y:S04]  /*15f0*/  STG.E.128 desc[UR4][R20.64], R16 ;  /* 0x0000001014007986 */ /* 0x000fe8000c101d04 */
[----:B------:R-:W-:Y:S01]  /*1600*/  STG.E.128 desc[UR4][R20.64+0x800], R4 ;  /* 0x0008000414007986 */ /* 0x000fe2000c101d04 */
[----:B------:R-:W-:Y:S05]  /*1610*/  EXIT ;  /* 0x000000000000794d */ /* 0x000fea0003800000 */
.L_x_31476:
        /* <DEDUP_REMOVED lines=15> */
[----:B------:R3:W5:Y:S10]  /*1710*/  @!P0 LDG.E R4, desc[UR4][R14.64] ;  /* 0x000000040e048981 */ /* 0x000774000c1e1900 */
[----:B------:R-:W4:Y:S01]  /*1720*/  @!P2 LDC.64 R12, c[0x0][0x220] ;  /* 0x00008800ff0cab82 */ /* 0x000f220000000a00 */
[----:B------:R-:W-:-:S02]  /*1730*/  @!P2 IMAD.IADD R9, R0, 0x1, R25 ;  /* 0x000000010009a824 */ /* 0x000fc400078e0219 */
[----:B------:R-:W-:-:S05]  /*1740*/  @!P2 VIADD R25, R25, 0x80 ;  /* 0x000000801919a836 */ /* 0x000fca0000000000 */
[----:B------:R-:W-:Y:S01]  /*1750*/  ISETP.GE.AND P3, PT, R25, R2, PT ;  /* 0x000000021900720c */ /* 0x000fe20003f66270 */
[----:B-1----:R-:W-:Y:S01]  /*1760*/  @!P0 IMAD.WIDE.U32 R18, R5, 0x4, R18 ;  /* 0x0000000405128825 */ /* 0x002fe200078e0012 */
[----:B------:R-:W-:-:S03]  /*1770*/  HFMA2.MMA R5, -RZ, RZ, 0, 0 ;  /* 0x00000000ff057435 */ /* 0x000fc600000001ff */
[C---:B--2---:R-:W-:Y:S02]  /*1780*/  @!P1 IMAD.WIDE.U32 R16, R21.reuse, 0x4, R10 ;  /* 0x0000000415109825 */ /* 0x044fe400078e000a */
[----:B------:R-:W1:Y:S02]  /*1790*/  @!P2 LDC.64 R10, c[0x0][0x228] ;  /* 0x00008a00ff0aab82 */ /* 0x000e640000000a00 */
[----:B0-----:R-:W-:-:S06]  /*17a0*/  @!P1 IMAD.WIDE.U32 R20, R21, 0x4, R6 ;  /* 0x0000000415149825 */ /* 0x001fcc00078e0006 */
[----:B---3--:R-:W0:Y:S01]  /*17b0*/  @!P3 LDC.64 R14, c[0x0][0x220] ;  /* 0x00008800ff0ebb82 */ /* 0x008e220000000a00 */
[----:B----4-:R-:W-:Y:S01]  /*17c0*/  @!P2 IMAD.WIDE.U32 R26, R9, 0x4, R12 ;  /* 0x00000004091aa825 */ /* 0x010fe200078e000c */
[----:B------:R2:W5:Y:S01]  /*17d0*/  @!P0 LDG.E R5, desc[UR4][R18.64] ;  /* 0x0000000412058981 */ /* 0x000562000c1e1900 */
[----:B------:R-:W-:-:S05]  /*17e0*/  CS2R R6, SRZ ;  /* 0x0000000000067805 */ /* 0x000fca000001ff00 */
[----:B------:R-:W3:Y:S01]  /*17f0*/  @!P3 LDC.64 R12, c[0x0][0x228] ;  /* 0x00008a00ff0cbb82 */ /* 0x000ee20000000a00 */
[----:B------:R0:W5:Y:S01]  /*1800*/  @!P1 LDG.E R6, desc[UR4][R16.64] ;  /* 0x0000000410069981 */ /* 0x000162000c1e1900 */
[----:B--2---:R-:W-:-:S03]  /*1810*/  @!P3 IMAD.IADD R19, R0, 0x1, R25 ;  /* 0x000000010013b824 */ /* 0x004fc600078e0219 */
[----:B------:R2:W5:Y:S01]  /*1820*/  @!P1 LDG.E R7, desc[UR4][R20.64] ;  /* 0x0000000414079981 */ /* 0x000562000c1e1900 */
[----:B------:R-:W-:-:S05]  /*1830*/  @!P3 VIADD R25, R25, 0x80 ;  /* 0x000000801919b836 */ /* 0x000fca0000000000 */
[----:B------:R-:W-:Y:S01]  /*1840*/  ISETP.GE.AND P1, PT, R25, R2, PT ;  /* 0x000000021900720c */ /* 0x000fe20003f26270 */
[----:B-1----:R-:W-:-:S04]  /*1850*/  @!P2 IMAD.WIDE.U32 R28, R9, 0x4, R10 ;  /* 0x00000004091ca825 */ /* 0x002fc800078e000a */
[----:B------:R-:W-:Y:S02]  /*1860*/  IMAD.MOV.U32 R8, RZ, RZ, RZ ;  /* 0x000000ffff087224 */ /* 0x000fe400078e00ff */
[----:B------:R-:W-:Y:S02]  /*1870*/  IMAD.MOV.U32 R9, RZ, RZ, RZ ;  /* 0x000000ffff097224 */ /* 0x000fe400078e00ff */
[C---:B0-----:R-:W-:Y:S02]  /*1880*/  @!P3 IMAD.WIDE.U32 R16, R19.reuse, 0x4, R14 ;  /* 0x000000041310b825 */ /* 0x041fe400078e000e */
[----:B------:R-:W5:Y:S02]  /*1890*/  @!P2 LDG.E R8, desc[UR4][R26.64] ;  /* 0x000000041a08a981 */ /* 0x000f64000c1e1900 */
[----:B---3--:R-:W-:Y:S01]  /*18a0*/  @!P3 IMAD.WIDE.U32 R18, R19, 0x4, R12 ;  /* 0x000000041312b825 */ /* 0x008fe200078e000c */
[----:B------:R-:W0:Y:S01]  /*18b0*/  @!P1 LDC.64 R22, c[0x0][0x220] ;  /* 0x00008800ff169b82 */ /* 0x000e220000000a00 */
[----:B------:R-:W5:Y:S02]  /*18c0*/  @!P2 LDG.E R9, desc[UR4][R28.64] ;  /* 0x000000041c09a981 */ /* 0x000f64000c1e1900 */
[----:B------:R-:W-:Y:S01]  /*18d0*/  @!P1 IMAD.IADD R13, R0, 0x1, R25 ;  /* 0x00000001000d9824 */ /* 0x000fe200078e0219 */
[----:B------:R-:W-:-:S04]  /*18e0*/  @!P1 IADD3 R25, R25, 0x80, RZ ;  /* 0x0000008019199810 */ /* 0x000fc80007ffe0ff */
[----:B------:R-:W1:Y:S01]  /*18f0*/  @!P1 LDC.64 R14, c[0x0][0x228] ;  /* 0x00008a00ff0e9b82 */ /* 0x000e620000000a00 */
[----:B------:R-:W-:Y:S02]  /*1900*/  ISETP.GE.AND P2, PT, R25, R2, PT ;  /* 0x000000021900720c */ /* 0x000fe40003f46270 */
[----:B------:R-:W-:-:S06]  /*1910*/  CS2R R10, SRZ ;  /* 0x00000000000a7805 */ /* 0x000fcc000001ff00 */
[----:B------:R3:W5:Y:S01]  /*1920*/  @!P3 LDG.E R10, desc[UR4][R16.64] ;  /* 0x00000004100ab981 */ /* 0x000762000c1e1900 */
[----:B------:R-:W-:Y:S02]  /*1930*/  IMAD.MOV.U32 R12, RZ, RZ, RZ ;  /* 0x000000ffff0c7224 */ /* 0x000fe400078e00ff */
[----:B--2---:R-:W-:Y:S01]  /*1940*/  IMAD.MOV.U32 R20, RZ, RZ, RZ ;  /* 0x000000ffff147224 */ /* 0x004fe200078e00ff */
[----:B------:R2:W5:Y:S01]  /*1950*/  @!P3 LDG.E R11, desc[UR4][R18.64] ;  /* 0x00000004120bb981 */ /* 0x000562000c1e1900 */
[----:B---3--:R-:W3:Y:S01]  /*1960*/  @!P2 LDC.64 R16, c[0x0][0x220] ;  /* 0x00008800ff10ab82 */ /* 0x008ee20000000a00 */
[----:B0-----:R-:W-:-:S04]  /*1970*/  @!P1 IMAD.WIDE.U32 R22, R13, 0x4, R22 ;  /* 0x000000040d169825 */ /* 0x001fc800078e0016 */
[----:B-1----:R-:W-:Y:S01]  /*1980*/  @!P1 IMAD.WIDE.U32 R14, R13, 0x4, R14 ;  /* 0x000000040d0e9825 */ /* 0x002fe200078e000e */
[----:B------:R-:W5:Y:S02]  /*1990*/  @!P1 LDG.E R12, desc[UR4][R22.64] ;  /* 0x00000004160c9981 */ /* 0x000f64000c1e1900 */
[----:B--2---:R-:W0:Y:S01]  /*19a0*/  @!P2 LDC.64 R18, c[0x0][0x228] ;  /* 0x00008a00ff12ab82 */ /* 0x004e220000000a00 */
        /* <DEDUP_REMOVED lines=9> */
[----:B------:R-:W-:Y:S01]  /*1a40*/  @!P1 IMAD.IADD R23, R0, 0x1, R25 ;  /* 0x0000000100179824 */ /* 0x000fe200078e0219 */
[----:B------:R-:W-:Y:S01]  /*1a50*/  MOV R22, RZ ;  /* 0x000000ff00167202 */ /* 0x000fe20000000f00 */
[----:B------:R-:W-:-:S02]  /*1a60*/  @!P1 VIADD R25, R25, 0x80 ;  /* 0x0000008019199836 */ /* 0x000fc40000000000 */
[----:B-1----:R-:W-:-:S05]  /*1a70*/  @!P1 IMAD.WIDE.U32 R14, R23, 0x4, R14 ;  /* 0x00000004170e9825 */ /* 0x002fca00078e000e */
[----:B------:R1:W5:Y:S01]  /*1a80*/  @!P1 LDG.E R22, desc[UR4][R14.64] ;  /* 0x000000040e169981 */ /* 0x000362000c1e1900 */
[----:B--2---:R-:W-:-:S04]  /*1a90*/  @!P1 IMAD.WIDE.U32 R16, R23, 0x4, R16 ;  /* 0x0000000417109825 */ /* 0x004fc800078e0010 */
[----:B------:R-:W-:-:S06]  /*1aa0*/  IMAD.MOV.U32 R23, RZ, RZ, RZ ;  /* 0x000000ffff177224 */ /* 0x000fcc00078e00ff */
        /* <DEDUP_REMOVED lines=16> */
[----:B-----5:R-:W-:Y:S02]  /*1bb0*/  IABS R16, R5 ;  /* 0x0000000500107213 */ /* 0x020fe40000000000 */
[----:B0-----:R-:W-:Y:S02]  /*1bc0*/  MOV R14, RZ ;  /* 0x000000ff000e7202 */ /* 0x001fe40000000f00 */
        /* <DEDUP_REMOVED lines=11> */
[----:B------:R-:W-:-:S05]  /*1c80*/  IABS R14, R5 ;  /* 0x00000005000e7213 */ /* 0x000fca0000000000 */
[----:B------:R-:W-:Y:S01]  /*1c90*/  IMAD.MOV R15, RZ, RZ, -R14 ;  /* 0x000000ffff0f7224 */ /* 0x000fe200078e0a0e */
        /* <DEDUP_REMOVED lines=16> */
[----:B------:R-:W-:Y:S02]  /*1da0*/  ISETP.GE.AND P2, PT, R4, RZ, PT ;  /* 0x000000ff0400720c */ /* 0x000fe40003f46270 */
[----:B------:R-:W-:-:S11]  /*1db0*/  IADD3 R4, R14, -0x1, RZ ;  /* 0xffffffff0e047810 */ /* 0x000fd60007ffe0ff */
[----:B------:R-:W-:-:S05]  /*1dc0*/  @!P2 IMAD.MOV R16, RZ, RZ, -R16 ;  /* 0x000000ffff10a224 */ /* 0x000fca00078e0a10 */
[----:B------:R-:W-:-:S04]  /*1dd0*/  SEL R5, R5, R16, !P1 ;  /* 0x0000001005057207 */ /* 0x000fc80004800000 */
[----:B------:R-:W-:-:S13]  /*1de0*/  ISETP.NE.AND P1, PT, R5, RZ, PT ;  /* 0x000000ff0500720c */ /* 0x000fda0003f25270 */
[----:B------:R-:W-:-:S04]  /*1df0*/  @!P1 IMAD.MOV R4, RZ, RZ, R14 ;  /* 0x000000ffff049224 */ /* 0x000fc800078e020e */
[----:B------:R-:W-:-:S07]  /*1e00*/  IMAD.MOV.U32 R14, RZ, RZ, R4 ;  /* 0x000000ffff0e7224 */ /* 0x000fce00078e0004 */
.L_x_31494:
[----:B------:R-:W-:Y:S05]  /*1e10*/  BSYNC B0 ;  /* 0x0000000000007941 */ /* 0x000fea0003800000 */
.L_x_31493:
        /* <DEDUP_REMOVED lines=42> */
.L_x_31496:
[----:B------:R-:W-:Y:S05]  /*20c0*/  BSYNC B0 ;  /* 0x0000000000007941 */ /* 0x000fea0003800000 */
.L_x_31495:
[----:B-----5:R-:W-:Y:S01]  /*20d0*/  VIADD R5, R3, 0x100 ;  /* 0x0000010003057836 */ /* 0x020fe20000000000 */
[----:B------:R-:W-:Y:S04]  /*20e0*/  BSSY B0, `(.L_x_31497) ;  /* 0x0000029000007945 */ /* 0x000fe80003800000 */
        /* <DEDUP_REMOVED lines=25> */
[----:B------:R-:W-:Y:S02]  /*2280*/  @P1 IADD3 R5, R5, 0x1, RZ ;  /* 0x0000000105051810 */ /* 0x000fe40007ffe0ff */
        /* <DEDUP_REMOVED lines=14> */
.L_x_31498:
[----:B------:R-:W-:Y:S05]  /*2370*/  BSYNC B0 ;  /* 0x0000000000007941 */ /* 0x000fea0003800000 */
.L_x_31497:
        /* <DEDUP_REMOVED lines=42> */
.L_x_31500:
[----:B------:R-:W-:Y:S05]  /*2620*/  BSYNC B0 ;  /* 0x0000000000007941 */ /* 0x000fea0003800000 */
.L_x_31499:
[----:B------:R-:W0:Y:S01]  /*2630*/  @!P0 LDC.64 R4, c[0x0][0x218] ;  /* 0x00008600ff048b82 */ /* 0x000e220000000a00 */
[C---:B------:R-:W-:Y:S01]  /*2640*/  VIADD R9, R3.reuse, 0x200 ;  /* 0x0000020003097836 */ /* 0x040fe20000000000 */
[----:B------:R-:W-:Y:S01]  /*2650*/  BSSY B0, `(.L_x_31501) ;  /* 0x0000031000007945 */ /* 0x000fe20003800000 */
[----:B------:R-:W-:-:S03]  /*2660*/  VIADD R17, R3, 0x280 ;  /* 0x0000028003117836 */ /* 0x000fc60000000000 */
[-C--:B------:R-:W-:Y:S01]  /*2670*/  ISETP.GE.AND P4, PT, R9, R2.reuse, PT ;  /* 0x000000020900720c */ /* 0x080fe20003f86270 */
[----:B------:R-:W-:Y:S01]  /*2680*/  VIADD R9, R3, 0x300 ;  /* 0x0000030003097836 */ /* 0x000fe20000000000 */
[-C--:B------:R-:W-:Y:S02]  /*2690*/  ISETP.GE.AND P3, PT, R17, R2.reuse, PT ;  /* 0x000000021100720c */ /* 0x080fe40003f66270 */
[----:B------:R-:W-:Y:S02]  /*26a0*/  IADD3 R17, R3, 0x380, RZ ;  /* 0x0000038003117810 */ /* 0x000fe40007ffe0ff */
[-C--:B------:R-:W-:Y:S01]  /*26b0*/  ISETP.GE.AND P1, PT, R9, R2.reuse, PT ;  /* 0x000000020900720c */ /* 0x080fe20003f26270 */
[----:B------:R-:W-:Y:S01]  /*26c0*/  @!P0 IMAD.IADD R9, R0, 0x1, R3 ;  /* 0x0000000100098824 */ /* 0x000fe200078e0203 */
[----:B------:R-:W-:-:S03]  /*26d0*/  ISETP.GE.AND P2, PT, R17, R2, PT ;  /* 0x000000021100720c */ /* 0x000fc60003f46270 */
[----:B0-----:R-:W-:Y:S02]  /*26e0*/  @!P0 IMAD.WIDE.U32 R8, R9, 0x4, R4 ;  /* 0x0000000409088825 */ /* 0x001fe400078e0004 */
[----:B------:R-:W-:Y:S08]  /*26f0*/  @P4 BRA `(.L_x_31502) ;  /* 0x0000000000984947 */ /* 0x000ff00003800000 */
        /* <DEDUP_REMOVED lines=38> */
.L_x_31502:
[----:B------:R-:W-:Y:S05]  /*2960*/  BSYNC B0 ;  /* 0x0000000000007941 */ /* 0x000fea0003800000 */
.L_x_31501:
[----:B------:R-:W-:Y:S04]  /*2970*/  BSSY B0, `(.L_x_31503) ;  /* 0x0000028000007945 */ /* 0x000fe80003800000 */
[----:B------:R-:W-:Y:S05]  /*2980*/  @P3 BRA `(.L_x_31504) ;  /* 0x0000000000983947 */ /* 0x000fea0003800000 */
[----:B------:R-:W-:-:S04]  /*2990*/  IABS R13, R21 ;  /* 0x00000015000d7213 */ /* 0x000fc80000000000 */
[----:B------:R-:W0:Y:S08]  /*29a0*/  I2F.RP R12, R13 ;  /* 0x0000000d000c7306 */ /* 0x000e300000209400 */
[----:B0-----:R-:W0:Y:S02]  /*29b0*/  MUFU.RCP R12, R12 ;  /* 0x0000000c000c7308 */ /* 0x001e240000001000 */
[----:B0-----:R-:W-:-:S06]  /*29c0*/  VIADD R4, R12, 0xffffffe ;  /* 0x0ffffffe0c047836 */ /* 0x001fcc0000000000 */
[----:B------:R0:W1:Y:S02]  /*29d0*/  F2I.FTZ.U32.TRUNC.NTZ R5, R4 ;  /* 0x0000000400057305 */ /* 0x000064000021f000 */
[----:B0-----:R-:W-:Y:S01]  /*29e0*/  IMAD.MOV.U32 R4, RZ, RZ, RZ ;  /* 0x000000ffff047224 */ /* 0x001fe200078e00ff */
[----:B-1----:R-:W-:-:S05]  /*29f0*/  IADD3 R16, RZ, -R5, RZ ;  /* 0x80000005ff107210 */ /* 0x002fca0007ffe0ff */
[----:B------:R-:W-:Y:S01]  /*2a00*/  IMAD R17, R16, R13, RZ ;  /* 0x0000000d10117224 */ /* 0x000fe200078e02ff */
[----:B------:R-:W-:-:S03]  /*2a10*/  IABS R16, R20 ;  /* 0x0000001400107213 */ /* 0x000fc60000000000 */
        /* <DEDUP_REMOVED lines=24> */
[----:B------:R-:W-:-:S04]  /*2ba0*/  @!P5 IADD3 R13, -R13, RZ, RZ ;  /* 0x000000ff0d0dd210 */ /* 0x000fc80007ffe1ff */
[----:B------:R-:W-:-:S04]  /*2bb0*/  SEL R13, R16, R13, !P3 ;  /* 0x0000000d100d7207 */ /* 0x000fc80005800000 */
[----:B------:R-:W-:-:S13]  /*2bc0*/  ISETP.NE.AND P3, PT, R13, RZ, PT ;  /* 0x000000ff0d00720c */ /* 0x000fda0003f65270 */
[----:B------:R-:W-:-:S04]  /*2bd0*/  @!P3 IMAD.MOV R4, RZ, RZ, R12 ;  /* 0x000000ffff04b224 */ /* 0x000fc800078e020c */
[----:B------:R-:W-:-:S07]  /*2be0*/  IMAD.MOV.U32 R12, RZ, RZ, R4 ;  /* 0x000000ffff0c7224 */ /* 0x000fce00078e0004 */
.L_x_31504:
[----:B------:R-:W-:Y:S05]  /*2bf0*/  BSYNC B0 ;  /* 0x0000000000007941 */ /* 0x000fea0003800000 */
.L_x_31503:
        /* <DEDUP_REMOVED lines=40> */
.L_x_31506:
[----:B------:R-:W-:Y:S05]  /*2e80*/  BSYNC B0 ;  /* 0x0000000000007941 */ /* 0x000fea0003800000 */
.L_x_31505:
[----:B------:R-:W-:Y:S04]  /*2e90*/  BSSY B0, `(.L_x_31507) ;  /* 0x0000028000007945 */ /* 0x000fe80003800000 */
        /* <DEDUP_REMOVED lines=39> */
.L_x_31508:
[----:B------:R-:W-:Y:S05]  /*3110*/  BSYNC B0 ;  /* 0x0000000000007941 */ /* 0x000fea0003800000 */
.L_x_31507:
        /* <DEDUP_REMOVED lines=18> */
.L_x_31511:
[----:B------:R-:W-:-:S13]  /*3240*/  ISETP.GE.AND P0, PT, R3, R2, PT ;  /* 0x000000020300720c */ /* 0x000fda0003f06270 */
[----:B------:R-:W-:Y:S05]  /*3250*/  @P0 BRA `(.L_x_31513) ;  /* 0x0000000000300947 */ /* 0x000fea0003800000 */
[----:B0-----:R-:W0:Y:S01]  /*3260*/  LDC.64 R6, c[0x0][0x218] ;  /* 0x00008600ff067b82 */ /* 0x001e220000000a00 */
[----:B------:R-:W-:Y:S02]  /*3270*/  IMAD.IADD R5, R0, 0x1, R3 ;  /* 0x0000000100057824 */ /* 0x000fe400078e0203 */
[----:B------:R-:W-:Y:S02]  /*3280*/  VIADD R3, R3, 0x80 ;  /* 0x0000008003037836 */ /* 0x000fe40000000000 */
[----:B0-----:R-:W-:-:S05]  /*3290*/  IMAD.WIDE.U32 R6, R5, 0x4, R6 ;  /* 0x0000000405067825 */ /* 0x001fca00078e0006 */
[----:B------:R1:W-:Y:S02]  /*32a0*/  STG.E desc[UR4][R6.64], R11 ;  /* 0x0000000b06007986 */ /* 0x0003e4000c101904 */
.L_x_31512:
[----:B------:R-:W-:-:S13]  /*32b0*/  ISETP.GE.AND P0, PT, R3, R2, PT ;  /* 0x000000020300720c */ /* 0x000fda0003f06270 */
[----:B------:R-:W-:Y:S05]  /*32c0*/  @P0 BRA `(.L_x_31514) ;  /* 0x0000000000340947 */ /* 0x000fea0003800000 */
[----:B01----:R-:W0:Y:S01]  /*32d0*/  LDC.64 R6, c[0x0][0x218] ;  /* 0x00008600ff067b82 */ /* 0x003e220000000a00 */
[----:B------:R-:W-:Y:S01]  /*32e0*/  IMAD.IADD R5, R0, 0x1, R3 ;  /* 0x0000000100057824 */ /* 0x000fe200078e0203 */
[----:B------:R-:W-:-:S03]  /*32f0*/  IADD3 R3, R3, 0x80, RZ ;  /* 0x0000008003037810 */ /* 0x000fc60007ffe0ff */
[----:B0-----:R-:W-:-:S05]  /*3300*/  IMAD.WIDE.U32 R6, R5, 0x4, R6 ;  /* 0x0000000405067825 */ /* 0x001fca00078e0006 */
[----:B------:R1:W-:Y:S02]  /*3310*/  STG.E desc[UR4][R6.64], R10 ;  /* 0x0000000a06007986 */ /* 0x0003e4000c101904 */
.L_x_31513:
        /* <DEDUP_REMOVED lines=8> */
.L_x_31514:
[----:B------:R-:W-:Y:S05]  /*33a0*/  BSYNC B1 ;  /* 0x0000000000017941 */ /* 0x000fea0003800000 */
.L_x_31510:
[----:B------:R-:W-:-:S13]  /*33b0*/  ISETP.GE.AND P0, PT, R3, R2, PT ;  /* 0x000000020300720c */ /* 0x000fda0003f06270 */
[----:B012---:R-:W0:Y:S01]  /*33c0*/  @!P0 LDC.64 R6, c[0x0][0x218] ;  /* 0x00008600ff068b82 */ /* 0x007e220000000a00 */
[----:B------:R-:W-:Y:S02]  /*33d0*/  @!P0 IMAD.IADD R5, R0, 0x1, R3 ;  /* 0x0000000100058824 */ /* 0x000fe400078e0203 */
[----:B------:R-:W-:Y:S02]  /*33e0*/  @!P0 VIADD R3, R3, 0x80 ;  /* 0x0000008003038836 */ /* 0x000fe40000000000 */
[----:B0-----:R-:W-:-:S05]  /*33f0*/  @!P0 IMAD.WIDE.U32 R6, R5, 0x4, R6 ;  /* 0x0000000405068825 */ /* 0x001fca00078e0006 */
[----:B------:R2:W-:Y:S02]  /*3400*/  @!P0 STG.E desc[UR4][R6.64], R13 ;  /* 0x0000000d06008986 */ /* 0x0005e4000c101904 */
.L_x_31515:
[----:B------:R-:W-:Y:S05]  /*3410*/  BSYNC B0 ;  /* 0x0000000000007941 */ /* 0x000fea0003800000 */
.L_x_31509:
        /* <DEDUP_REMOVED lines=8> */
.L_x_31516:
        /* <DEDUP_REMOVED lines=14> */
.L_x_37921:


//--------------------- .text._ZN2at6native29vectorized_elementwise_kernelILi8ENS0_13BinaryFunctorIiiiZZZNS0_15binary_internal21div_floor_kernel_cudaERNS_18TensorIteratorBaseEENKUlvE_clEvENKUlvE1_clEvEUliiE_EESt5arrayIPcLm3EEEEviT0_T1_ --------------------------
	.section	.text._ZN2at6native29vectorized_elementwise_kernelILi8ENS0_13BinaryFunctorIiiiZZZNS0_15binary_internal21div_floor_kernel_cudaERNS_18TensorIteratorBaseEENKUlvE_clEvENKUlvE1_clEvEUliiE_EESt5arrayIPcLm3EEEEviT0_T1_,"ax",@progbits
	.align	128
        .global         _ZN2at6native29vectorized_elementwise_kernelILi8ENS0_13BinaryFunctorIiiiZZZNS0_15binary_internal21div_floor_kernel_cudaERNS_18TensorIteratorBaseEENKUlvE_clEvENKUlvE1_clEvEUliiE_EESt5arrayIPcLm3EEEEviT0_T1_
        .type           _ZN2at6native29vectorized_elementwise_kernelILi8ENS0_13BinaryFunctorIiiiZZZNS0_15binary_internal21div_floor_kernel_cudaERNS_18TensorIteratorBaseEENKUlvE_clEvENKUlvE1_clEvEUliiE_EESt5arrayIPcLm3EEEEviT0_T1_,@function
        .size           _ZN2at6native29vectorized_elementwise_kernelILi8ENS0_13BinaryFunctorIiiiZZZNS0_15binary_internal21div_floor_kernel_cudaERNS_18TensorIteratorBaseEENKUlvE_clEvENKUlvE1_clEvEUliiE_EESt5arrayIPcLm3EEEEviT0_T1_,(.L_x_37922 - _ZN2at6native29vectorized_elementwise_kernelILi8ENS0_13BinaryFunctorIiiiZZZNS0_15binary_internal21div_floor_kernel_cudaERNS_18TensorIteratorBaseEENKUlvE_clEvENKUlvE1_clEvEUliiE_EESt5arrayIPcLm3EEEEviT0_T1_)
        .other          _ZN2at6native29vectorized_elementwise_kernelILi8ENS0_13BinaryFunctorIiiiZZZNS0_15binary_internal21div_floor_kernel_cudaERNS_18TensorIteratorBaseEENKUlvE_clEvENKUlvE1_clEvEUliiE_EESt5arrayIPcLm3EEEEviT0_T1_,@"STO_CUDA_ENTRY STV_DEFAULT"
_ZN2at6native29vectorized_elementwise_kernelILi8ENS0_13BinaryFunctorIiiiZZZNS0_15binary_internal21div_floor_kernel_cudaERNS_18TensorIteratorBaseEENKUlvE_clEvENKUlvE1_clEvEUliiE_EESt5arrayIPcLm3EEEEviT0_T1_:
.text._ZN2at6native29vectorized_elementwise_kernelILi8ENS0_13BinaryFunctorIiiiZZZNS0_15binary_internal21div_floor_kernel_cudaERNS_18TensorIteratorBaseEENKUlvE_clEvENKUlvE1_clEvEUliiE_EESt5arrayIPcLm3EEEEviT0_T1_:
        /* <DEDUP_REMOVED lines=69> */
.L_x_31519:
[----:B------:R-:W-:Y:S05]  /*0450*/  BSYNC B0 ;  /* 0x0000000000007941 */ /* 0x000fea0003800000 */
.L_x_31518:
        /* <DEDUP_REMOVED lines=51> */
.L_x_31521:
[----:B------:R-:W-:Y:S05]  /*0790*/  BSYNC B0 ;  /* 0x0000000000007941 */ /* 0x000fea0003800000 */
.L_x_31520:
        /* <DEDUP_REMOVED lines=27> */
.L_x_31523:
[----:B------:R-:W-:Y:S05]  /*0950*/  BSYNC B0 ;  /* 0x0000000000007941 */ /* 0x000fea0003800000 */
.L_x_31522:
        /* <DEDUP_REMOVED lines=45> */
.L_x_31525:
[----:B------:R-:W-:Y:S05]  /*0c30*/  BSYNC B0 ;  /* 0x0000000000007941 */ /* 0x000fea0003800000 */
.L_x_31524:
        /* <DEDUP_REMOVED lines=49> */
.L_x_31527:
[----:B------:R-:W-:Y:S05]  /*0f50*/  BSYNC B0 ;  /* 0x0000000000007941 */ /* 0x000fea0003800000 */
.L_x_31526:
        /* <DEDUP_REMOVED lines=73> */
.L_x_31529:
[----:B------:R-:W-:Y:S05]  /*13f0*/  BSYNC B0 ;  /* 0x0000000000007941 */ /* 0x000fea0003800000 */
.L_x_31528:
        /* <DEDUP_REMOVED lines=15> */
.L_x_31531:
[----:B------:R-:W-:Y:S05]  /*14f0*/  BSYNC B0 ;  /* 0x0000000000007941 */ /* 0x000fea0003800000 */
.L_x_31530:
        /* <DEDUP_REMOVED lines=14> */
.L_x_31533:
[----:B------:R-:W-:Y:S05]  /*15e0*/  BSYNC B0 ;  /* 0x0000000000007941 */ /* 0x000fea0003800000 */
.L_x_31532:
[----:B------:R-:W-:Y:S04]  /*15f0*/  STG.E.128 desc[UR4][R20.64], R16 ;  /* 0x0000001014007986 */ /* 0x000fe8000c101d04 */
[----:B------:R-:W-:Y:S01]  /*1600*/  STG.E.128 desc[UR4][R20.64+0x10], R4 ;  /* 0x0000100414007986 */ /* 0x000fe2000c101d04 */
[----:B------:R-:W-:Y:S05]  /*1610*/  EXIT ;  /* 0x000000000000794d */ /* 0x000fea0003800000 */
.L_x_31517:
        /* <DEDUP_REMOVED lines=127> */
.L_x_31535:
[----:B------:R-:W-:Y:S05]  /*1e10*/  BSYNC B0 ;  /* 0x0000000000007941 */ /* 0x000fea0003800000 */
.L_x_31534:
        /* <DEDUP_REMOVED lines=42> */
.L_x_31537:
[----:B------:R-:W-:Y:S05]  /*20c0*/  BSYNC B0 ;  /* 0x0000000000007941 */ /* 0x000fea0003800000 */
.L_x_31536:
        /* <DEDUP_REMOVED lines=42> */
.L_x_31539:
[----:B------:R-:W-:Y:S05]  /*2370*/  BSYNC B0 ;  /* 0x0000000000007941 */ /* 0x000fea0003800000 */
.L_x_31538:
        /* <DEDUP_REMOVED lines=42> */
.L_x_31541:
[----:B------:R-:W-:Y:S05]  /*2620*/  BSYNC B0 ;  /* 0x0000000000007941 */ /* 0x000fea0003800000 */
.L_x_31540:
        /* <DEDUP_REMOVED lines=51> */
.L_x_31543:
[----:B------:R-:W-:Y:S05]  /*2960*/  BSYNC B0 ;  /* 0x0000000000007941 */ /* 0x000fea0003800000 */
.L_x_31542:
        /* <DEDUP_REMOVED lines=40> */
.L_x_31545:
[----:B------:R-:W-:Y:S05]  /*2bf0*/  BSYNC B0 ;  /* 0x0000000000007941 */ /* 0x000fea0003800000 */
.L_x_31544:
        /* <DEDUP_REMOVED lines=40> */
.L_x_31547:
[----:B------:R-:W-:Y:S05]  /*2e80*/  BSYNC B0 ;  /* 0x0000000000007941 */ /* 0x000fea0003800000 */
.L_x_31546:
        /* <DEDUP_REMOVED lines=40> */
.L_x_31549:
[----:B------:R-:W-:Y:S05]  /*3110*/  BSYNC B0 ;  /* 0x0000000000007941 */ /* 0x000fea0003800000 */
.L_x_31548:
        /* <DEDUP_REMOVED lines=18> */
.L_x_31552:
[----:B------:R-:W-:-:S13]  /*3240*/  ISETP.GE.AND P0, PT, R3, R2, PT ;  /* 0x000000020300720c */ /* 0x000fda0003f06270 */
[----:B------:R-:W-:Y:S05]  /*3250*/  @P0 BRA `(.L_x_31554) ;  /* 0x0000000000300947 */ /* 0x000fea0003800000 */
[----:B0-----:R-:W0:Y:S01]  /*3260*/  LDC.64 R6, c[0x0][0x218] ;  /* 0x00008600ff067b82 */ /* 0x001e220000000a00 */
[----:B------:R-:W-:Y:S02]  /*3270*/  IMAD.IADD R5, R0, 0x1, R3 ;  /* 0x0000000100057824 */ /* 0x000fe400078e0203 */
[----:B------:R-:W-:Y:S02]  /*3280*/  VIADD R3, R3, 0x80 ;  /* 0x0000008003037836 */ /* 0x000fe40000000000 */
[----:B0-----:R-:W-:-:S05]  /*3290*/  IMAD.WIDE.U32 R6, R5, 0x4, R6 ;  /* 0x0000000405067825 */ /* 0x001fca00078e0006 */
[----:B------:R1:W-:Y:S02]  /*32a0*/  STG.E desc[UR4][R6.64], R11 ;  /* 0x0000000b06007986 */ /* 0x0003e4000c101904 */
.L_x_31553:
[----:B------:R-:W-:-:S13]  /*32b0*/  ISETP.GE.AND P0, PT, R3, R2, PT ;  /* 0x000000020300720c */ /* 0x000fda0003f06270 */
[----:B------:R-:W-:Y:S05]  /*32c0*/  @P0 BRA `(.L_x_31555) ;  /* 0x0000000000340947 */ /* 0x000fea0003800000 */
[----:B01----:R-:W0:Y:S01]  /*32d0*/  LDC.64 R6, c[0x0][0x218] ;  /* 0x00008600ff067b82 */ /* 0x003e220000000a00 */
[----:B------:R-:W-:Y:S01]  /*32e0*/  IMAD.IADD R5, R0, 0x1, R3 ;  /* 0x0000000100057824 */ /* 0x000fe200078e0203 */
[----:B------:R-:W-:-:S03]  /*32f0*/  IADD3 R3, R3, 0x80, RZ ;  /* 0x0000008003037810 */ /* 0x000fc60007ffe0ff */
[----:B0-----:R-:W-:-:S05]  /*3300*/  IMAD.WIDE.U32 R6, R5, 0x4, R6 ;  /* 0x0000000405067825 */ /* 0x001fca00078e0006 */
[----:B------:R1:W-:Y:S02]  /*3310*/  STG.E desc[UR4][R6.64], R10 ;  /* 0x0000000a06007986 */ /* 0x0003e4000c101904 */
.L_x_31554:
        /* <DEDUP_REMOVED lines=8> */
.L_x_31555:
[----:B------:R-:W-:Y:S05]  /*33a0*/  BSYNC B1 ;  /* 0x0000000000017941 */ /* 0x000fea0003800000 */
.L_x_31551:
[----:B------:R-:W-:-:S13]  /*33b0*/  ISETP.GE.AND P0, PT, R3, R2, PT ;  /* 0x000000020300720c */ /* 0x000fda0003f06270 */
[----:B012---:R-:W0:Y:S01]  /*33c0*/  @!P0 LDC.64 R6, c[0x0][0x218] ;  /* 0x00008600ff068b82 */ /* 0x007e220000000a00 */
[----:B------:R-:W-:Y:S02]  /*33d0*/  @!P0 IMAD.IADD R5, R0, 0x1, R3 ;  /* 0x0000000100058824 */ /* 0x000fe400078e0203 */
[----:B------:R-:W-:Y:S02]  /*33e0*/  @!P0 VIADD R3, R3, 0x80 ;  /* 0x0000008003038836 */ /* 0x000fe40000000000 */
[----:B0-----:R-:W-:-:S05]  /*33f0*/  @!P0 IMAD.WIDE.U32 R6, R5, 0x4, R6 ;  /* 0x0000000405068825 */ /* 0x001fca00078e0006 */
[----:B------:R2:W-:Y:S02]  /*3400*/  @!P0 STG.E desc[UR4][R6.64], R13 ;  /* 0x0000000d06008986 */ /* 0x0005e4000c101904 */
.L_x_31556:
[----:B------:R-:W-:Y:S05]  /*3410*/  BSYNC B0 ;  /* 0x0000000000007941 */ /* 0x000fea0003800000 */
.L_x_31550:
        /* <DEDUP_REMOVED lines=8> */
.L_x_31557:
        /* <DEDUP_REMOVED lines=14> */
.L_x_37922:


//--------------------- .text._ZN2at6native18elementwise_kernelILi128ELi4EZNS0_15gpu_kernel_implINS0_13BUnaryFunctorIiiiZZZNS0_15binary_internal21div_floor_kernel_cudaERNS_18TensorIteratorBaseEENKUlvE_clEvENKUlvE1_clEvEUliiE_EEEEvS6_RKT_EUliE_EEviT1_ --------------------------
	.section	.text._ZN2at6native18elementwise_kernelILi128ELi4EZNS0_15gpu_kernel_implINS0_13BUnaryFunctorIiiiZZZNS0_15binary_internal21div_floor_kernel_cudaERNS_18TensorIteratorBaseEENKUlvE_clEvENKUlvE1_clEvEUliiE_EEEEvS6_RKT_EUliE_EEviT1_,"ax",@progbits
	.align	128
        .global         _ZN2at6native18elementwise_kernelILi128ELi4EZNS0_15gpu_kernel_implINS0_13BUnaryFunctorIiiiZZZNS0_15binary_internal21div_floor_kernel_cudaERNS_18TensorIteratorBaseEENKUlvE_clEvENKUlvE1_clEvEUliiE_EEEEvS6_RKT_EUliE_EEviT1_
        .type           _ZN2at6native18elementwise_kernelILi128ELi4EZNS0_15gpu_kernel_implINS0_13BUnaryFunctorIiiiZZZNS0_15binary_internal21div_floor_kernel_cudaERNS_18TensorIteratorBaseEENKUlvE_clEvENKUlvE1_clEvEUliiE_EEEEvS6_RKT_EUliE_EEviT1_,@function
        .size           _ZN2at6native18elementwise_kernelILi128ELi4EZNS0_15gpu_kernel_implINS0_13BUnaryFunctorIiiiZZZNS0_15binary_internal21div_floor_kernel_cudaERNS_18TensorIteratorBaseEENKUlvE_clEvENKUlvE1_clEvEUliiE_EEEEvS6_RKT_EUliE_EEviT1_,(.L_x_37923 - _ZN2at6native18elementwise_kernelILi128ELi4EZNS0_15gpu_kernel_implINS0_13BUnaryFunctorIiiiZZZNS0_15binary_internal21div_floor_kernel_cudaERNS_18TensorIteratorBaseEENKUlvE_clEvENKUlvE1_clEvEUliiE_EEEEvS6_RKT_EUliE_EEviT1_)
        .other          _ZN2at6native18elementwise_kernelILi128ELi4EZNS0_15gpu_kernel_implINS0_13BUnaryFunctorIiiiZZZNS0_15binary_internal21div_floor_kernel_cudaERNS_18TensorIteratorBaseEENKUlvE_clEvENKUlvE1_clEvEUliiE_EEEEvS6_RKT_EUliE_EEviT1_,@"STO_CUDA_ENTRY STV_DEFAULT"
_ZN2at6native18elementwise_kernelILi128ELi4EZNS0_15gpu_kernel_implINS0_13BUnaryFunctorIiiiZZZNS0_15binary_internal21div_floor_kernel_cudaERNS_18TensorIteratorBaseEENKUlvE_clEvENKUlvE1_clEvEUliiE_EEEEvS6_RKT_EUliE_EEviT1_:
.text._ZN2at6native18elementwise_kernelILi128ELi4EZNS0_15gpu_kernel_implINS0_13BUnaryFunctorIiiiZZZNS0_15binary_internal21div_floor_kernel_cudaERNS_18TensorIteratorBaseEENKUlvE_clEvENKUlvE1_clEvEUliiE_EEEEvS6_RKT_EUliE_EEviT1_:
        /* <DEDUP_REMOVED lines=313> */
.L_x_31560:
        /* <DEDUP_REMOVED lines=20> */
.L_x_31564:
[----:B------:R0:W5:Y:S01]  /*14d0*/  LDG.E.U8 R19, desc[UR36][R2.64] ;  /* 0x0000002402137981 */ /* 0x000162000c1e1100 */
[----:B------:R-:W-:Y:S05]  /*14e0*/  BRA `(.L_x_31566) ;  /* 0x0000000c00347947 */ /* 0x000fea0003800000 */
.L_x_31563:
        /* <DEDUP_REMOVED lines=8> */
.L_x_31568:
[----:B------:R0:W5:Y:S01]  /*1570*/  LDG.E R19, desc[UR36][R2.64] ;  /* 0x0000002402137981 */ /* 0x000162000c1e1900 */
[----:B------:R-:W-:Y:S05]  /*1580*/  BRA `(.L_x_31566) ;  /* 0x0000000c000c7947 */ /* 0x000fea0003800000 */
.L_x_31567:
[----:B------:R0:W5:Y:S01]  /*1590*/  LDG.E.S16 R19, desc[UR36][R2.64] ;  /* 0x0000002402137981 */ /* 0x000162000c1e1700 */
[----:B------:R-:W-:Y:S05]  /*15a0*/  BRA `(.L_x_31566) ;  /* 0x0000000c00047947 */ /* 0x000fea0003800000 */
.L_x_31562:
        /* <DEDUP_REMOVED lines=9> */
.L_x_31570:
[----:B------:R-:W2:Y:S02]  /*1640*/  LDG.E.U16 R2, desc[UR36][R2.64] ;  /* 0x0000002402027981 */ /* 0x000ea4000c1e1500 */
[----:B--2---:R-:W-:-:S06]  /*1650*/  HADD2.F32 R19, -RZ, R2.H0_H0 ;  /* 0x20000002ff137230 */ /* 0x004fcc0000004100 */
[----:B------:R-:W0:Y:S01]  /*1660*/  F2I.FTZ.TRUNC.NTZ R19, R19 ;  /* 0x0000001300137305 */ /* 0x000e22000021f100 */
[----:B------:R-:W-:Y:S05]  /*1670*/  BRA `(.L_x_31566) ;  /* 0x0000000800d07947 */ /* 0x000fea0003800000 */
.L_x_31569:
        /* <DEDUP_REMOVED lines=9> */
.L_x_31572:
[----:B------:R-:W2:Y:S02]  /*1710*/  LDG.E.U16 R2, desc[UR36][R2.64] ;  /* 0x0000002402027981 */ /* 0x000ea4000c1e1500 */
[----:B--2---:R-:W-:-:S06]  /*1720*/  HADD2.F32 R19, -RZ, R2.H0_H0 ;  /* 0x20000002ff137230 */ /* 0x004fcc0000004100 */
[----:B------:R-:W0:Y:S01]  /*1730*/  F2I.FTZ.TRUNC.NTZ R19, R19 ;  /* 0x0000001300137305 */ /* 0x000e22000021f100 */
[----:B------:R-:W-:Y:S05]  /*1740*/  BRA `(.L_x_31566) ;  /* 0x00000008009c7947 */ /* 0x000fea0003800000 */
.L_x_31571:
[----:B------:R-:W2:Y:S02]  /*1750*/  LDG.E.64 R2, desc[UR36][R2.64] ;  /* 0x0000002402027981 */ /* 0x000ea4000c1e1b00 */
[----:B--2---:R0:W1:Y:S01]  /*1760*/  F2I.F64.TRUNC R19, R2 ;  /* 0x0000000200137311 */ /* 0x004062000030d100 */
[----:B------:R-:W-:Y:S05]  /*1770*/  BRA `(.L_x_31566) ;  /* 0x0000000800907947 */ /* 0x000fea0003800000 */
.L_x_31561:
        /* <DEDUP_REMOVED lines=12> */
.L_x_31575:
[----:B------:R-:W2:Y:S02]  /*1840*/  LDG.E.64 R2, desc[UR36][R2.64] ;  /* 0x0000002402027981 */ /* 0x000ea4000c1e1b00 */
[----:B--2---:R0:W1:Y:S01]  /*1850*/  F2I.F64.TRUNC R19, R2 ;  /* 0x0000000200137311 */ /* 0x004062000030d100 */
[----:B------:R-:W-:Y:S05]  /*1860*/  BRA `(.L_x_31566) ;  /* 0x0000000800547947 */ /* 0x000fea0003800000 */
.L_x_31574:
        /* <DEDUP_REMOVED lines=27> */
.L_x_31577:
        /* <DEDUP_REMOVED lines=14> */
.L_x_31576:
[----:B------:R-:W2:Y:S02]  /*1b00*/  LDG.E.U16 R19, desc[UR36][R2.64] ;  /* 0x0000002402137981 */ /* 0x000ea4000c1e1500 */
[----:B--2---:R-:W-:-:S06]  /*1b10*/  IMAD.U32 R19, R19, 0x10000, RZ ;  /* 0x0001000013137824 */ /* 0x004fcc00078e00ff */
[----:B------:R-:W0:Y:S01]  /*1b20*/  F2I.FTZ.TRUNC.NTZ R19, R19 ;  /* 0x0000001300137305 */ /* 0x000e22000021f100 */
[----:B------:R-:W-:Y:S05]  /*1b30*/  BRA `(.L_x_31566) ;  /* 0x0000000400a07947 */ /* 0x000fea0003800000 */
.L_x_31573:
        /* <DEDUP_REMOVED lines=10> */
.L_x_31580:
        /* <DEDUP_REMOVED lines=21> */
.L_x_31584:
[----:B------:R-:W-:Y:S05]  /*1d30*/  BSYNC B1 ;  /* 0x0000000000017941 */ /* 0x000fea0003800000 */
.L_x_31583:
[----:B------:R-:W-:Y:S01]  /*1d40*/  IMAD.SHL.U32 R2, R2, 0x100000, RZ ;  /* 0x0010000002027824 */ /* 0x000fe200078e00ff */
[----:B------:R-:W-:-:S04]  /*1d50*/  LEA R0, R0, 0x3b800000, 0x17 ;  /* 0x3b80000000007811 */ /* 0x000fc800078eb8ff */
[----:B------:R-:W-:-:S07]  /*1d60*/  LOP3.LUT R19, R0, R2, R19, 0xfe, !PT ;  /* 0x0000000200137212 */ /* 0x000fce00078efe13 */
.L_x_31582:
[----:B------:R-:W-:Y:S05]  /*1d70*/  BSYNC B0 ;  /* 0x0000000000007941 */ /* 0x000fea0003800000 */
.L_x_31581:
[----:B------:R-:W1:Y:S01]  /*1d80*/  F2I.FTZ.TRUNC.NTZ R19, R19 ;  /* 0x0000001300137305 */ /* 0x000e62000021f100 */
[----:B------:R-:W-:Y:S05]  /*1d90*/  BRA `(.L_x_31566) ;  /* 0x0000000400087947 */ /* 0x000fea0003800000 */
.L_x_31579:
        /* <DEDUP_REMOVED lines=21> */
.L_x_31588:
[----:B------:R-:W-:Y:S05]  /*1ef0*/  BSYNC B1 ;  /* 0x0000000000017941 */ /* 0x000fea0003800000 */
.L_x_31587:
[----:B------:R-:W-:Y:S01]  /*1f00*/  IMAD.SHL.U32 R2, R2, 0x200000, RZ ;  /* 0x0020000002027824 */ /* 0x000fe200078e00ff */
[----:B------:R-:W-:-:S04]  /*1f10*/  LEA R0, R0, 0x37800000, 0x17 ;  /* 0x3780000000007811 */ /* 0x000fc800078eb8ff */
[----:B------:R-:W-:-:S07]  /*1f20*/  LOP3.LUT R19, R0, R2, R19, 0xfe, !PT ;  /* 0x0000000200137212 */ /* 0x000fce00078efe13 */
.L_x_31586:
[----:B------:R-:W-:Y:S05]  /*1f30*/  BSYNC B0 ;  /* 0x0000000000007941 */ /* 0x000fea0003800000 */
.L_x_31585:
[----:B------:R-:W2:Y:S01]  /*1f40*/  F2I.FTZ.TRUNC.NTZ R19, R19 ;  /* 0x0000001300137305 */ /* 0x000ea2000021f100 */
[----:B------:R-:W-:Y:S05]  /*1f50*/  BRA `(.L_x_31566) ;  /* 0x0000000000987947 */ /* 0x000fea0003800000 */
.L_x_31578:
        /* <DEDUP_REMOVED lines=14> */
.L_x_31592:
[----:B------:R-:W-:Y:S05]  /*2040*/  BSYNC B0 ;  /* 0x0000000000007941 */ /* 0x000fea0003800000 */
.L_x_31591:
[----:B------:R-:W4:Y:S01]  /*2050*/  F2I.FTZ.TRUNC.NTZ R19, R19 ;  /* 0x0000001300137305 */ /* 0x000f22000021f100 */
[----:B------:R-:W-:Y:S05]  /*2060*/  BRA `(.L_x_31566) ;  /* 0x0000000000547947 */ /* 0x000fea0003800000 */
.L_x_31565:
        /* <DEDUP_REMOVED lines=17> */
.L_x_31593:
[----:B------:R-:W-:Y:S05]  /*2180*/  BRA `(.L_x_31566) ;  /* 0x00000000000c7947 */ /* 0x000fea0003800000 */
.L_x_31590:
[----:B------:R0:W5:Y:S01]  /*2190*/  LDG.E R19, desc[UR36][R2.64] ;  /* 0x0000002402137981 */ /* 0x000162000c1e1900 */
[----:B------:R-:W-:Y:S05]  /*21a0*/  BRA `(.L_x_31566) ;  /* 0x0000000000047947 */ /* 0x000fea0003800000 */
.L_x_31589:
[----:B------:R3:W5:Y:S02]  /*21b0*/  LDG.E R19, desc[UR36][R2.64] ;  /* 0x0000002402137981 */ /* 0x000764000c1e1900 */
.L_x_31566:
[----:B------:R-:W0:Y:S01]  /*21c0*/  LDC R6, c[0x0][0x424] ;  /* 0x00010900ff067b82 */ /* 0x000e220000000800 */
[----:B------:R-:W-:Y:S07]  /*21d0*/  BSSY B0, `(.L_x_31594) ;  /* 0x0000028000007945 */ /* 0x000fee0003800000 */
[----:B------:R-:W1:Y:S01]  /*21e0*/  LDC.U8 R8, c[0x0][0x428] ;  /* 0x00010a00ff087b82 */ /* 0x000e620000000000 */
[----:B0-----:R-:W-:-:S04]  /*21f0*/  IABS R7, R6 ;  /* 0x0000000600077213 */ /* 0x001fc80000000000 */
[----:B------:R-:W0:Y:S08]  /*2200*/  I2F.RP R0, R7 ;  /* 0x0000000700007306 */ /* 0x000e300000209400 */
[----:B0-----:R-:W3:Y:S02]  /*2210*/  MUFU.RCP R0, R0 ;  /* 0x0000000000007308 */ /* 0x001ee40000001000 */
[----:B---3--:R-:W-:-:S06]  /*2220*/  VIADD R2, R0, 0xffffffe ;  /* 0x0ffffffe00027836 */ /* 0x008fcc0000000000 */
[----:B------:R0:W3:Y:S02]  /*2230*/  F2I.FTZ.U32.TRUNC.NTZ R3, R2 ;  /* 0x0000000200037305 */ /* 0x0000e4000021f000 */
[----:B0-----:R-:W-:Y:S02]  /*2240*/  IMAD.MOV.U32 R2, RZ, RZ, RZ ;  /* 0x000000ffff027224 */ /* 0x001fe400078e00ff */
[----:B---3--:R-:W-:-:S04]  /*2250*/  IMAD.MOV R4, RZ, RZ, -R3 ;  /* 0x000000ffff047224 */ /* 0x008fc800078e0a03 */
[----:B------:R-:W-:Y:S01]  /*2260*/  IMAD R5, R4, R7, RZ ;  /* 0x0000000704057224 */ /* 0x000fe200078e02ff */
[----:B-12-45:R-:W-:-:S03]  /*2270*/  IABS R4, R19 ;  /* 0x0000001300047213 */ /* 0x036fc60000000000 */
[----:B------:R-:W-:Y:S01]  /*2280*/  IMAD.HI.U32 R3, R3, R5, R2 ;  /* 0x0000000503037227 */ /* 0x000fe200078e0002 */
[----:B------:R-:W-:-:S04]  /*2290*/  LOP3.LUT R2, R19, R6, RZ, 0x3c, !PT ;  /* 0x0000000613027212 */ /* 0x000fc800078e3cff */
[C---:B------:R-:W-:Y:S01]  /*22a0*/  ISETP.GE.AND P0, PT, R2.reuse, RZ, PT ;  /* 0x000000ff0200720c */ /* 0x040fe20003f06270 */
[----:B------:R-:W-:Y:S01]  /*22b0*/  IMAD.HI.U32 R3, R3, R4, RZ ;  /* 0x0000000403037227 */ /* 0x000fe200078e00ff */
[----:B------:R-:W-:Y:S02]  /*22c0*/  ISETP.GT.AND P3, PT, R2, -0x1, PT ;  /* 0xffffffff0200780c */ /* 0x000fe40003f64270 */
[----:B------:R-:W-:Y:S01]  /*22d0*/  LOP3.LUT R2, RZ, R6, RZ, 0x33, !PT ;  /* 0x00000006ff027212 */ /* 0x000fe200078e33ff */
[----:B------:R-:W-:-:S04]  /*22e0*/  IMAD.MOV R0, RZ, RZ, -R3 ;  /* 0x000000ffff007224 */ /* 0x000fc800078e0a03 */
[----:B------:R-:W-:Y:S01]  /*22f0*/  IMAD R0, R7, R0, R4 ;  /* 0x0000000007007224 */ /* 0x000fe200078e0204 */
[----:B------:R-:W-:-:S04]  /*2300*/  PRMT R4, R8, 0x9910, RZ ;  /* 0x0000991008047816 */ /* 0x000fc800000000ff */
[----:B------:R-:W-:-:S13]  /*2310*/  ISETP.GT.U32.AND P2, PT, R7, R0, PT ;  /* 0x000000000700720c */ /* 0x000fda0003f44070 */
[----:B------:R-:W-:Y:S02]  /*2320*/  @!P2 IMAD.IADD R0, R0, 0x1, -R7 ;  /* 0x000000010000a824 */ /* 0x000fe400078e0a07 */
[----:B------:R-:W-:Y:S01]  /*2330*/  @!P2 VIADD R3, R3, 0x1 ;  /* 0x000000010303a836 */ /* 0x000fe20000000000 */
[----:B------:R-:W-:Y:S02]  /*2340*/  ISETP.NE.AND P2, PT, R6, RZ, PT ;  /* 0x000000ff0600720c */ /* 0x000fe40003f45270 */
[----:B------:R-:W-:-:S13]  /*2350*/  ISETP.GE.U32.AND P1, PT, R0, R7, PT ;  /* 0x000000070000720c */ /* 0x000fda0003f26070 */
        /* <DEDUP_REMOVED lines=15> */
.L_x_31595:
[----:B------:R-:W-:Y:S05]  /*2450*/  BSYNC B0 ;  /* 0x0000000000007941 */ /* 0x000fea0003800000 */
.L_x_31594:
        /* <DEDUP_REMOVED lines=11> */
.L_x_31599:
[----:B------:R0:W-:Y:S01]  /*2510*/  STG.E.U8 desc[UR36][R16.64], R5 ;  /* 0x0000000510007986 */ /* 0x0001e2000c101124 */
[----:B------:R-:W-:Y:S05]  /*2520*/  BRA `(.L_x_31601) ;  /* 0x0000000c00587947 */ /* 0x000fea0003800000 */
.L_x_31598:
        /* <DEDUP_REMOVED lines=10> */
.L_x_31603:
[----:B------:R0:W-:Y:S01]  /*25d0*/  STG.E desc[UR36][R16.64], R5 ;  /* 0x0000000510007986 */ /* 0x0001e2000c101924 */
[----:B------:R-:W-:Y:S05]  /*25e0*/  BRA `(.L_x_31601) ;  /* 0x0000000c00287947 */ /* 0x000fea0003800000 */
.L_x_31602:
[----:B------:R0:W-:Y:S01]  /*25f0*/  STG.E.U16 desc[UR36][R16.64], R5 ;  /* 0x0000000510007986 */ /* 0x0001e2000c101524 */
[----:B------:R-:W-:Y:S05]  /*2600*/  BRA `(.L_x_31601) ;  /* 0x0000000c00207947 */ /* 0x000fea0003800000 */
.L_x_31597:
        /* <DEDUP_REMOVED lines=9> */
.L_x_31605:
[----:B------:R-:W-:-:S04]  /*26a0*/  I2FP.F32.S32 R0, R5 ;  /* 0x0000000500007245 */ /* 0x000fc80000201400 */
[----:B------:R-:W-:-:S05]  /*26b0*/  F2FP.F16.F32.PACK_AB R0, RZ, R0 ;  /* 0x00000000ff00723e */ /* 0x000fca00000000ff */
[----:B------:R0:W-:Y:S01]  /*26c0*/  STG.E.U16 desc[UR36][R16.64], R0 ;  /* 0x0000000010007986 */ /* 0x0001e2000c101524 */
[----:B------:R-:W-:Y:S05]  /*26d0*/  BRA `(.L_x_31601) ;  /* 0x0000000800ec7947 */ /* 0x000fea0003800000 */
.L_x_31604:
        /* <DEDUP_REMOVED lines=10> */
.L_x_31607:
[----:B------:R-:W-:-:S04]  /*2780*/  I2FP.F32.S32 R5, R5 ;  /* 0x0000000500057245 */ /* 0x000fc80000201400 */
[----:B------:R-:W-:-:S04]  /*2790*/  F2FP.F16.F32.PACK_AB R3, RZ, R5 ;  /* 0x00000005ff03723e */ /* 0x000fc800000000ff */
[----:B------:R-:W-:-:S05]  /*27a0*/  PRMT R3, R3, 0x5410, RZ ;  /* 0x0000541003037816 */ /* 0x000fca00000000ff */
[----:B------:R0:W-:Y:S01]  /*27b0*/  STG.E desc[UR36][R16.64], R3 ;  /* 0x0000000310007986 */ /* 0x0001e2000c101924 */
[----:B------:R-:W-:Y:S05]  /*27c0*/  BRA `(.L_x_31601) ;  /* 0x0000000800b07947 */ /* 0x000fea0003800000 */
.L_x_31606:
[----:B------:R-:W0:Y:S02]  /*27d0*/  I2F.F64 R2, R5 ;  /* 0x0000000500027312 */ /* 0x000e240000201c00 */
[----:B0-----:R0:W-:Y:S01]  /*27e0*/  STG.E.64 desc[UR36][R16.64], R2 ;  /* 0x0000000210007986 */ /* 0x0011e2000c101b24 */
[----:B------:R-:W-:Y:S05]  /*27f0*/  BRA `(.L_x_31601) ;  /* 0x0000000800a47947 */ /* 0x000fea0003800000 */
.L_x_31596:
        /* <DEDUP_REMOVED lines=12> */
.L_x_31610:
[----:B------:R-:W0:Y:S01]  /*28c0*/  I2F.F64 R4, R5 ;  /* 0x0000000500047312 */ /* 0x000e220000201c00 */
[----:B------:R-:W-:-:S05]  /*28d0*/  CS2R R6, SRZ ;  /* 0x0000000000067805 */ /* 0x000fca000001ff00 */
[----:B0-----:R0:W-:Y:S01]  /*28e0*/  STG.E.128 desc[UR36][R16.64], R4 ;  /* 0x0000000410007986 */ /* 0x0011e2000c101d24 */
[----:B------:R-:W-:Y:S05]  /*28f0*/  BRA `(.L_x_31601) ;  /* 0x0000000800647947 */ /* 0x000fea0003800000 */
.L_x_31609:
        /* <DEDUP_REMOVED lines=21> */
.L_x_31614:
[----:B------:R-:W-:Y:S05]  /*2a50*/  BSYNC B0 ;  /* 0x0000000000007941 */ /* 0x000fea0003800000 */
.L_x_31613:
[----:B------:R-:W-:-:S05]  /*2a60*/  LOP3.LUT R3, R0, R3, RZ, 0xfc, !PT ;  /* 0x0000000300037212 */ /* 0x000fca00078efcff */
[----:B------:R0:W-:Y:S01]  /*2a70*/  STG.E.U8 desc[UR36][R16.64], R3 ;  /* 0x0000000310007986 */ /* 0x0001e2000c101124 */
[----:B------:R-:W-:Y:S05]  /*2a80*/  BRA `(.L_x_31601) ;  /* 0x0000000800007947 */ /* 0x000fea0003800000 */
.L_x_31612:
        /* <DEDUP_REMOVED lines=13> */
.L_x_31616:
[----:B------:R-:W-:Y:S01]  /*2b60*/  IMAD.MOV.U32 R0, RZ, RZ, 0x7f ;  /* 0x0000007fff007424 */ /* 0x000fe200078e00ff */
[----:B------:R-:W-:-:S04]  /*2b70*/  ISETP.GT.U32.AND P0, PT, R2, 0x7f800000, PT ;  /* 0x7f8000000200780c */ /* 0x000fc80003f04070 */
[----:B------:R-:W-:-:S09]  /*2b80*/  SEL R0, R0, 0x7c, P0 ;  /* 0x0000007c00007807 */ /* 0x000fd20000000000 */
.L_x_31617:
[----:B------:R-:W-:Y:S05]  /*2b90*/  BSYNC B0 ;  /* 0x0000000000007941 */ /* 0x000fea0003800000 */
.L_x_31615:
[----:B------:R-:W-:-:S04]  /*2ba0*/  LOP3.LUT R2, R5, 0x80000000, RZ, 0xc0, !PT ;  /* 0x8000000005027812 */ /* 0x000fc800078ec0ff */
[----:B------:R-:W-:-:S04]  /*2bb0*/  SHF.R.U32.HI R3, RZ, 0x18, R2 ;  /* 0x00000018ff037819 */ /* 0x000fc80000011602 */
[----:B------:R-:W-:-:S05]  /*2bc0*/  LOP3.LUT R3, R0, R3, RZ, 0xfc, !PT ;  /* 0x0000000300037212 */ /* 0x000fca00078efcff */
[----:B------:R0:W-:Y:S01]  /*2bd0*/  STG.E.U8 desc[UR36][R16.64], R3 ;  /* 0x0000000310007986 */ /* 0x0001e2000c101124 */
[----:B------:R-:W-:Y:S05]  /*2be0*/  BRA `(.L_x_31601) ;  /* 0x0000000400a87947 */ /* 0x000fea0003800000 */
.L_x_31611:
[----:B------:R-:W-:-:S04]  /*2bf0*/  I2FP.F32.S32 R0, R5 ;  /* 0x0000000500007245 */ /* 0x000fc80000201400 */
[----:B------:R-:W-:-:S05]  /*2c00*/  F2FP.BF16.F32.PACK_AB R0, RZ, R0 ;  /* 0x00000000ff00723e */ /* 0x000fca00000010ff */
[----:B------:R0:W-:Y:S01]  /*2c10*/  STG.E.U16 desc[UR36][R16.64], R0 ;  /* 0x0000000010007986 */ /* 0x0001e2000c101524 */
[----:B------:R-:W-:Y:S05]  /*2c20*/  BRA `(.L_x_31601) ;  /* 0x0000000400987947 */ /* 0x000fea0003800000 */
.L_x_31608:
        /* <DEDUP_REMOVED lines=10> */
.L_x_31620:
        /* <DEDUP_REMOVED lines=17> */
.L_x_31623:
[----:B------:R-:W-:-:S04]  /*2de0*/  LOP3.LUT R2, R5, 0x80000000, RZ, 0xc0, !PT ;  /* 0x8000000005027812 */ /* 0x000fc800078ec0ff */
[----:B------:R-:W-:-:S04]  /*2df0*/  SHF.R.U32.HI R3, RZ, 0x18, R2 ;  /* 0x00000018ff037819 */ /* 0x000fc80000011602 */
[----:B------:R-:W-:-:S04]  /*2e00*/  LOP3.LUT R0, R0, R3, RZ, 0xfc, !PT ;  /* 0x0000000300007212 */ /* 0x000fc800078efcff */
[----:B------:R-:W-:-:S07]  /*2e10*/  PRMT R8, R0, 0x7610, R8 ;  /* 0x0000761000087816 */ /* 0x000fce0000000008 */
.L_x_31622:
[----:B------:R-:W-:Y:S05]  /*2e20*/  BSYNC B0 ;  /* 0x0000000000007941 */ /* 0x000fea0003800000 */
.L_x_31621:
[----:B------:R0:W-:Y:S01]  /*2e30*/  STG.E.U8 desc[UR36][R16.64], R8 ;  /* 0x0000000810007986 */ /* 0x0001e2000c101124 */
[----:B------:R-:W-:Y:S05]  /*2e40*/  BRA `(.L_x_31601) ;  /* 0x0000000400107947 */ /* 0x000fea0003800000 */
.L_x_31619:
        /* <DEDUP_REMOVED lines=17> */
.L_x_31626:
[----:B------:R-:W-:-:S04]  /*2f60*/  LOP3.LUT R2, R5, 0x80000000, RZ, 0xc0, !PT ;  /* 0x8000000005027812 */ /* 0x000fc800078ec0ff */
[----:B------:R-:W-:-:S04]  /*2f70*/  SHF.R.U32.HI R3, RZ, 0x18, R2 ;  /* 0x00000018ff037819 */ /* 0x000fc80000011602 */
[----:B------:R-:W-:-:S04]  /*2f80*/  LOP3.LUT R0, R0, R3, RZ, 0xfc, !PT ;  /* 0x0000000300007212 */ /* 0x000fc800078efcff */
[----:B------:R-:W-:-:S07]  /*2f90*/  PRMT R8, R0, 0x7610, R8 ;  /* 0x0000761000087816 */ /* 0x000fce0000000008 */
.L_x_31625:
[----:B------:R-:W-:Y:S05]  /*2fa0*/  BSYNC B0 ;  /* 0x0000000000007941 */ /* 0x000fea0003800000 */
.L_x_31624:
[----:B------:R3:W-:Y:S01]  /*2fb0*/  STG.E.U8 desc[UR36][R16.64], R8 ;  /* 0x0000000810007986 */ /* 0x0007e2000c101124 */
[----:B------:R-:W-:Y:S05]  /*2fc0*/  BRA `(.L_x_31601) ;  /* 0x0000000000b07947 */ /* 0x000fea0003800000 */
.L_x_31618:
        /* <DEDUP_REMOVED lines=22> */
.L_x_31600:
        /* <DEDUP_REMOVED lines=16> */
.L_x_31629:
[----:B------:R-:W-:Y:S05]  /*3230*/  BRA `(.L_x_31601) ;  /* 0x0000000000147947 */ /* 0x000fea0003800000 */
.L_x_31628:
[--C-:B------:R-:W-:Y:S01]  /*3240*/  SHF.R.S32.HI R3, RZ, 0x1f, R5.reuse ;  /* 0x0000001fff037819 */ /* 0x100fe20000011405 */
[----:B------:R-:W-:-:S05]  /*3250*/  IMAD.MOV.U32 R2, RZ, RZ, R5 ;  /* 0x000000ffff027224 */ /* 0x000fca00078e0005 */
[----:B------:R2:W-:Y:S01]  /*3260*/  STG.E.64 desc[UR36][R16.64], R2 ;  /* 0x0000000210007986 */ /* 0x0005e2000c101b24 */
[----:B------:R-:W-:Y:S05]  /*3270*/  BRA `(.L_x_31601) ;  /* 0x0000000000047947 */ /* 0x000fea0003800000 */
.L_x_31627:
[----:B------:R0:W-:Y:S02]  /*3280*/  STG.E desc[UR36][R16.64], R5 ;  /* 0x0000000510007986 */ /* 0x0001e4000c101924 */
.L_x_31601:
[----:B------:R-:W-:-:S04]  /*3290*/  IMAD R18, R23, 0x200, R18 ;  /* 0x0000020017127824 */ /* 0x000fc800078e0212 */
[----:B------:R-:W-:-:S07]  /*32a0*/  VIADD R19, R18, 0x80 ;  /* 0x0000008012137836 */ /* 0x000fce0000000000 */
.L_x_31559:
[----:B------:R-:W-:Y:S05]  /*32b0*/  BSYNC B6 ;  /* 0x0000000000067941 */ /* 0x000fea0003800000 */
.L_x_31558:
        /* <DEDUP_REMOVED lines=307> */
.L_x_31632:
        /* <DEDUP_REMOVED lines=20> */
.L_x_31636:
[----:B------:R1:W5:Y:S01]  /*4730*/  LDG.E.U8 R18, desc[UR36][R2.64] ;  /* 0x0000002402127981 */ /* 0x000362000c1e1100 */
[----:B------:R-:W-:Y:S05]  /*4740*/  BRA `(.L_x_31638) ;  /* 0x0000000c00347947 */ /* 0x000fea0003800000 */
.L_x_31635:
        /* <DEDUP_REMOVED lines=8> */
.L_x_31640:
[----:B------:R3:W5:Y:S01]  /*47d0*/  LDG.E R18, desc[UR36][R2.64] ;  /* 0x0000002402127981 */ /* 0x000762000c1e1900 */
[----:B------:R-:W-:Y:S05]  /*47e0*/  BRA `(.L_x_31638) ;  /* 0x0000000c000c7947 */ /* 0x000fea0003800000 */
.L_x_31639:
[----:B------:R2:W5:Y:S01]  /*47f0*/  LDG.E.S16 R18, desc[UR36][R2.64] ;  /* 0x0000002402127981 */ /* 0x000562000c1e1700 */
[----:B------:R-:W-:Y:S05]  /*4800*/  BRA `(.L_x_31638) ;  /* 0x0000000c00047947 */ /* 0x000fea0003800000 */
.L_x_31634:
        /* <DEDUP_REMOVED lines=9> */
.L_x_31642:
[----:B------:R-:W2:Y:S02]  /*48a0*/  LDG.E.U16 R2, desc[UR36][R2.64] ;  /* 0x0000002402027981 */ /* 0x000ea4000c1e1500 */
[----:B--2---:R-:W-:-:S06]  /*48b0*/  HADD2.F32 R18, -RZ, R2.H0_H0 ;  /* 0x20000002ff127230 */ /* 0x004fcc0000004100 */
[----:B------:R-:W0:Y:S01]  /*48c0*/  F2I.FTZ.TRUNC.NTZ R18, R18 ;  /* 0x0000001200127305 */ /* 0x000e22000021f100 */
[----:B------:R-:W-:Y:S05]  /*48d0*/  BRA `(.L_x_31638) ;  /* 0x0000000800d07947 */ /* 0x000fea0003800000 */
.L_x_31641:
        /* <DEDUP_REMOVED lines=9> */
.L_x_31644:
[----:B------:R-:W2:Y:S02]  /*4970*/  LDG.E.U16 R2, desc[UR36][R2.64] ;  /* 0x0000002402027981 */ /* 0x000ea4000c1e1500 */
[----:B--2---:R-:W-:-:S06]  /*4980*/  HADD2.F32 R18, -RZ, R2.H0_H0 ;  /* 0x20000002ff127230 */ /* 0x004fcc0000004100 */
[----:B------:R-:W0:Y:S01]  /*4990*/  F2I.FTZ.TRUNC.NTZ R18, R18 ;  /* 0x0000001200127305 */ /* 0x000e22000021f100 */
[----:B------:R-:W-:Y:S05]  /*49a0*/  BRA `(.L_x_31638) ;  /* 0x00000008009c7947 */ /* 0x000fea0003800000 */
.L_x_31643:
[----:B------:R-:W2:Y:S02]  /*49b0*/  LDG.E.64 R2, desc[UR36][R2.64] ;  /* 0x0000002402027981 */ /* 0x000ea4000c1e1b00 */
[----:B--2---:R0:W1:Y:S01]  /*49c0*/  F2I.F64.TRUNC R18, R2 ;  /* 0x0000000200127311 */ /* 0x004062000030d100 */
[----:B------:R-:W-:Y:S05]  /*49d0*/  BRA `(.L_x_31638) ;  /* 0x0000000800907947 */ /* 0x000fea0003800000 */
.L_x_31633:
        /* <DEDUP_REMOVED lines=12> */
.L_x_31647:
[----:B------:R-:W2:Y:S02]  /*4aa0*/  LDG.E.64 R2, desc[UR36][R2.64] ;  /* 0x0000002402027981 */ /* 0x000ea4000c1e1b00 */
[----:B--2---:R0:W1:Y:S01]  /*4ab0*/  F2I.F64.TRUNC R18, R2 ;  /* 0x0000000200127311 */ /* 0x004062000030d100 */
[----:B------:R-:W-:Y:S05]  /*4ac0*/  BRA `(.L_x_31638) ;  /* 0x0000000800547947 */ /* 0x000fea0003800000 */
.L_x_31646:
        /* <DEDUP_REMOVED lines=27> */
.L_x_31649:
        /* <DEDUP_REMOVED lines=14> */
.L_x_31648:
[----:B------:R-:W2:Y:S02]  /*4d60*/  LDG.E.U16 R18, desc[UR36][R2.64] ;  /* 0x0000002402127981 */ /* 0x000ea4000c1e1500 */
[----:B--2---:R-:W-:-:S06]  /*4d70*/  IMAD.U32 R18, R18, 0x10000, RZ ;  /* 0x0001000012127824 */ /* 0x004fcc00078e00ff */
[----:B------:R-:W0:Y:S01]  /*4d80*/  F2I.FTZ.TRUNC.NTZ R18, R18 ;  /* 0x0000001200127305 */ /* 0x000e22000021f100 */
[----:B------:R-:W-:Y:S05]  /*4d90*/  BRA `(.L_x_31638) ;  /* 0x0000000400a07947 */ /* 0x000fea0003800000 */
.L_x_31645:
        /* <DEDUP_REMOVED lines=10> */
.L_x_31652:
        /* <DEDUP_REMOVED lines=21> */
.L_x_31656:
[----:B------:R-:W-:Y:S05]  /*4f90*/  BSYNC B1 ;  /* 0x0000000000017941 */ /* 0x000fea0003800000 */
.L_x_31655:
[----:B------:R-:W-:Y:S01]  /*4fa0*/  IMAD.SHL.U32 R2, R2, 0x100000, RZ ;  /* 0x0010000002027824 */ /* 0x000fe200078e00ff */
[----:B------:R-:W-:-:S04]  /*4fb0*/  LEA R3, R0, 0x3b800000, 0x17 ;  /* 0x3b80000000037811 */ /* 0x000fc800078eb8ff */
[----:B------:R-:W-:-:S07]  /*4fc0*/  LOP3.LUT R18, R3, R2, R18, 0xfe, !PT ;  /* 0x0000000203127212 */ /* 0x000fce00078efe12 */
.L_x_31654:
[----:B------:R-:W-:Y:S05]  /*4fd0*/  BSYNC B0 ;  /* 0x0000000000007941 */ /* 0x000fea0003800000 */
.L_x_31653:
[----:B------:R-:W0:Y:S01]  /*4fe0*/  F2I.FTZ.TRUNC.NTZ R18, R18 ;  /* 0x0000001200127305 */ /* 0x000e22000021f100 */
[----:B------:R-:W-:Y:S05]  /*4ff0*/  BRA `(.L_x_31638) ;  /* 0x0000000400087947 */ /* 0x000fea0003800000 */
.L_x_31651:
        /* <DEDUP_REMOVED lines=21> */
.L_x_31660:
[----:B------:R-:W-:Y:S05]  /*5150*/  BSYNC B1 ;  /* 0x0000000000017941 */ /* 0x000fea0003800000 */
.L_x_31659:
[----:B------:R-:W-:Y:S01]  /*5160*/  IMAD.SHL.U32 R2, R2, 0x200000, RZ ;  /* 0x0020000002027824 */ /* 0x000fe200078e00ff */
[----:B------:R-:W-:-:S04]  /*5170*/  LEA R3, R0, 0x37800000, 0x17 ;  /* 0x3780000000037811 */ /* 0x000fc800078eb8ff */
[----:B------:R-:W-:-:S07]  /*5180*/  LOP3.LUT R18, R3, R2, R18, 0xfe, !PT ;  /* 0x0000000203127212 */ /* 0x000fce00078efe12 */
.L_x_31658:
[----:B------:R-:W-:Y:S05]  /*5190*/  BSYNC B0 ;  /* 0x0000000000007941 */ /* 0x000fea0003800000 */
.L_x_31657:
[----:B------:R-:W0:Y:S01]  /*51a0*/  F2I.FTZ.TRUNC.NTZ R18, R18 ;  /* 0x0000001200127305 */ /* 0x000e22000021f100 */
[----:B------:R-:W-:Y:S05]  /*51b0*/  BRA `(.L_x_31638) ;  /* 0x0000000000987947 */ /* 0x000fea0003800000 */
.L_x_31650:
        /* <DEDUP_REMOVED lines=14> */
.L_x_31664:
[----:B------:R-:W-:Y:S05]  /*52a0*/  BSYNC B0 ;  /* 0x0000000000007941 */ /* 0x000fea0003800000 */
.L_x_31663:
[----:B------:R-:W0:Y:S01]  /*52b0*/  F2I.FTZ.TRUNC.NTZ R18, R18 ;  /* 0x0000001200127305 */ /* 0x000e22000021f100 */
[----:B------:R-:W-:Y:S05]  /*52c0*/  BRA `(.L_x_31638) ;  /* 0x0000000000547947 */ /* 0x000fea0003800000 */
.L_x_31637:
        /* <DEDUP_REMOVED lines=17> */
.L_x_31665:
[----:B------:R-:W-:Y:S05]  /*53e0*/  BRA `(.L_x_31638) ;  /* 0x00000000000c7947 */ /* 0x000fea0003800000 */
.L_x_31662:
[----:B------:R0:W5:Y:S01]  /*53f0*/  LDG.E R18, desc[UR36][R2.64] ;  /* 0x0000002402127981 */ /* 0x000162000c1e1900 */
[----:B------:R-:W-:Y:S05]  /*5400*/  BRA `(.L_x_31638) ;  /* 0x0000000000047947 */ /* 0x000fea0003800000 */
.L_x_31661:
[----:B------:R0:W5:Y:S02]  /*5410*/  LDG.E R18, desc[UR36][R2.64] ;  /* 0x0000002402127981 */ /* 0x000164000c1e1900 */
.L_x_31638:
[----:B0-----:R-:W0:Y:S01]  /*5420*/  LDC R5, c[0x0][0x424] ;  /* 0x00010900ff057b82 */ /* 0x001e220000000800 */
[----:B-1234-:R-:W-:Y:S01]  /*5430*/  IMAD.MOV.U32 R2, RZ, RZ, RZ ;  /* 0x000000ffff027224 */ /* 0x01efe200078e00ff */
[----:B------:R-:W-:Y:S01]  /*5440*/  BSSY B0, `(.L_x_31666) ;  /* 0x0000028000007945 */ /* 0x000fe20003800000 */
[----:B0-----:R-:W-:-:S04]  /*5450*/  IABS R7, R5 ;  /* 0x0000000500077213 */ /* 0x001fc80000000000 */
[----:B------:R-:W0:Y:S08]  /*5460*/  I2F.RP R4, R7 ;  /* 0x0000000700047306 */ /* 0x000e300000209400 */
[----:B0-----:R-:W0:Y:S02]  /*5470*/  MUFU.RCP R4, R4 ;  /* 0x0000000400047308 */ /* 0x001e240000001000 */
[----:B0-----:R-:W-:-:S06]  /*5480*/  VIADD R6, R4, 0xffffffe ;  /* 0x0ffffffe04067836 */ /* 0x001fcc0000000000 */
[----:B------:R0:W1:Y:S02]  /*5490*/  F2I.FTZ.U32.TRUNC.NTZ R3, R6 ;  /* 0x0000000600037305 */ /* 0x000064000021f000 */
[----:B0-----:R-:W0:Y:S01]  /*54a0*/  LDC.U8 R6, c[0x0][0x428] ;  /* 0x00010a00ff067b82 */ /* 0x001e220000000000 */
[----:B-1----:R-:W-:-:S04]  /*54b0*/  IMAD.MOV R0, RZ, RZ, -R3 ;  /* 0x000000ffff007224 */ /* 0x002fc800078e0a03 */
[----:B------:R-:W-:Y:S01]  /*54c0*/  IMAD R9, R0, R7, RZ ;  /* 0x0000000700097224 */ /* 0x000fe200078e02ff */
[----:B-----5:R-:W-:-:S03]  /*54d0*/  IABS R0, R18 ;  /* 0x0000001200007213 */ /* 0x020fc60000000000 */
[----:B------:R-:W-:-:S04]  /*54e0*/  IMAD.HI.U32 R9, R3, R9, R2 ;  /* 0x0000000903097227 */ /* 0x000fc800078e0002 */
[----:B------:R-:W-:-:S04]  /*54f0*/  IMAD.MOV.U32 R2, RZ, RZ, R0 ;  /* 0x000000ffff027224 */ /* 0x000fc800078e0000 */
[----:B------:R-:W-:Y:S01]  /*5500*/  IMAD.HI.U32 R0, R9, R2, RZ ;  /* 0x0000000209007227 */ /* 0x000fe200078e00ff */
[----:B------:R-:W-:Y:S02]  /*5510*/  LOP3.LUT R9, RZ, R5, RZ, 0x33, !PT ;  /* 0x00000005ff097212 */ /* 0x000fe400078e33ff */
[----:B0-----:R-:W-:Y:S01]  /*5520*/  PRMT R4, R6, 0x9910, RZ ;  /* 0x0000991006047816 */ /* 0x001fe200000000ff */
[----:B------:R-:W-:-:S04]  /*5530*/  IMAD.MOV R3, RZ, RZ, -R0 ;  /* 0x000000ffff037224 */ /* 0x000fc800078e0a00 */
[----:B------:R-:W-:Y:S01]  /*5540*/  IMAD R2, R7, R3, R2 ;  /* 0x0000000307027224 */ /* 0x000fe200078e0202 */
[----:B------:R-:W-:-:S04]  /*5550*/  LOP3.LUT R3, R18, R5, RZ, 0x3c, !PT ;  /* 0x0000000512037212 */ /* 0x000fc800078e3cff */
[----:B------:R-:W-:Y:S02]  /*5560*/  ISETP.GT.U32.AND P2, PT, R7, R2, PT ;  /* 0x000000020700720c */ /* 0x000fe40003f44070 */
[C---:B------:R-:W-:Y:S02]  /*5570*/  ISETP.GE.AND P0, PT, R3.reuse, RZ, PT ;  /* 0x000000ff0300720c */ /* 0x040fe40003f06270 */
[----:B------:R-:W-:-:S09]  /*5580*/  ISETP.GT.AND P3, PT, R3, -0x1, PT ;  /* 0xffffffff0300780c */ /* 0x000fd20003f64270 */
        /* <DEDUP_REMOVED lines=19> */
.L_x_31667:
[----:B------:R-:W-:Y:S05]  /*56c0*/  BSYNC B0 ;  /* 0x0000000000007941 */ /* 0x000fea0003800000 */
.L_x_31666:
        /* <DEDUP_REMOVED lines=11> */
.L_x_31671:
[----:B------:R4:W-:Y:S01]  /*5780*/  STG.E.U8 desc[UR36][R16.64], R5 ;  /* 0x0000000510007986 */ /* 0x0009e2000c101124 */
[----:B------:R-:W-:Y:S05]  /*5790*/  BRA `(.L_x_31673) ;  /* 0x0000000c00587947 */ /* 0x000fea0003800000 */
.L_x_31670:
        /* <DEDUP_REMOVED lines=10> */
.L_x_31675:
[----:B------:R2:W-:Y:S01]  /*5840*/  STG.E desc[UR36][R16.64], R5 ;  /* 0x0000000510007986 */ /* 0x0005e2000c101924 */
[----:B------:R-:W-:Y:S05]  /*5850*/  BRA `(.L_x_31673) ;  /* 0x0000000c00287947 */ /* 0x000fea0003800000 */
.L_x_31674:
[----:B------:R0:W-:Y:S01]  /*5860*/  STG.E.U16 desc[UR36][R16.64], R5 ;  /* 0x0000000510007986 */ /* 0x0001e2000c101524 */
[----:B------:R-:W-:Y:S05]  /*5870*/  BRA `(.L_x_31673) ;  /* 0x0000000c00207947 */ /* 0x000fea0003800000 */
.L_x_31669:
        /* <DEDUP_REMOVED lines=9> */
.L_x_31677:
[----:B------:R-:W-:-:S04]  /*5910*/  I2FP.F32.S32 R0, R5 ;  /* 0x0000000500007245 */ /* 0x000fc80000201400 */
[----:B------:R-:W-:-:S05]  /*5920*/  F2FP.F16.F32.PACK_AB R0, RZ, R0 ;  /* 0x00000000ff00723e */ /* 0x000fca00000000ff */
[----:B------:R0:W-:Y:S01]  /*5930*/  STG.E.U16 desc[UR36][R16.64], R0 ;  /* 0x0000000010007986 */ /* 0x0001e2000c101524 */
[----:B------:R-:W-:Y:S05]  /*5940*/  BRA `(.L_x_31673) ;  /* 0x0000000800ec7947 */ /* 0x000fea0003800000 */
.L_x_31676:
        /* <DEDUP_REMOVED lines=10> */
.L_x_31679:
[----:B------:R-:W-:-:S04]  /*59f0*/  I2FP.F32.S32 R5, R5 ;  /* 0x0000000500057245 */ /* 0x000fc80000201400 */
[----:B------:R-:W-:-:S04]  /*5a00*/  F2FP.F16.F32.PACK_AB R3, RZ, R5 ;  /* 0x00000005ff03723e */ /* 0x000fc800000000ff */
[----:B------:R-:W-:-:S05]  /*5a10*/  PRMT R3, R3, 0x5410, RZ ;  /* 0x0000541003037816 */ /* 0x000fca00000000ff */
[----:B------:R0:W-:Y:S01]  /*5a20*/  STG.E desc[UR36][R16.64], R3 ;  /* 0x0000000310007986 */ /* 0x0001e2000c101924 */
[----:B------:R-:W-:Y:S05]  /*5a30*/  BRA `(.L_x_31673) ;  /* 0x0000000800b07947 */ /* 0x000fea0003800000 */
.L_x_31678:
[----:B------:R-:W0:Y:S02]  /*5a40*/  I2F.F64 R2, R5 ;  /* 0x0000000500027312 */ /* 0x000e240000201c00 */
[----:B0-----:R0:W-:Y:S01]  /*5a50*/  STG.E.64 desc[UR36][R16.64], R2 ;  /* 0x0000000210007986 */ /* 0x0011e2000c101b24 */
[----:B------:R-:W-:Y:S05]  /*5a60*/  BRA `(.L_x_31673) ;  /* 0x0000000800a47947 */ /* 0x000fea0003800000 */
.L_x_31668:
        /* <DEDUP_REMOVED lines=12> */
.L_x_31682:
[----:B------:R-:W0:Y:S01]  /*5b30*/  I2F.F64 R4, R5 ;  /* 0x0000000500047312 */ /* 0x000e220000201c00 */
[----:B------:R-:W-:-:S05]  /*5b40*/  CS2R R6, SRZ ;  /* 0x0000000000067805 */ /* 0x000fca000001ff00 */
[----:B0-----:R0:W-:Y:S01]  /*5b50*/  STG.E.128 desc[UR36][R16.64], R4 ;  /* 0x0000000410007986 */ /* 0x0011e2000c101d24 */
[----:B------:R-:W-:Y:S05]  /*5b60*/  BRA `(.L_x_31673) ;  /* 0x0000000800647947 */ /* 0x000fea0003800000 */
.L_x_31681:
        /* <DEDUP_REMOVED lines=21> */
.L_x_31686:
[----:B------:R-:W-:Y:S05]  /*5cc0*/  BSYNC B0 ;  /* 0x0000000000007941 */ /* 0x000fea0003800000 */
.L_x_31685:
[----:B------:R-:W-:-:S05]  /*5cd0*/  LOP3.LUT R3, R0, R3, RZ, 0xfc, !PT ;  /* 0x0000000300037212 */ /* 0x000fca00078efcff */
[----:B------:R0:W-:Y:S01]  /*5ce0*/  STG.E.U8 desc[UR36][R16.64], R3 ;  /* 0x0000000310007986 */ /* 0x0001e2000c101124 */
[----:B------:R-:W-:Y:S05]  /*5cf0*/  BRA `(.L_x_31673) ;  /* 0x0000000800007947 */ /* 0x000fea0003800000 */
.L_x_31684:
        /* <DEDUP_REMOVED lines=13> */
.L_x_31688:
[----:B------:R-:W-:Y:S01]  /*5dd0*/  IMAD.MOV.U32 R0, RZ, RZ, 0x7f ;  /* 0x0000007fff007424 */ /* 0x000fe200078e00ff */
[----:B------:R-:W-:-:S04]  /*5de0*/  ISETP.GT.U32.AND P0, PT, R2, 0x7f800000, PT ;  /* 0x7f8000000200780c */ /* 0x000fc80003f04070 */
[----:B------:R-:W-:-:S09]  /*5df0*/  SEL R0, R0, 0x7c, P0 ;  /* 0x0000007c00007807 */ /* 0x000fd20000000000 */
.L_x_31689:
[----:B------:R-:W-:Y:S05]  /*5e00*/  BSYNC B0 ;  /* 0x0000000000007941 */ /* 0x000fea0003800000 */
.L_x_31687:
[----:B------:R-:W-:-:S04]  /*5e10*/  LOP3.LUT R2, R5, 0x80000000, RZ, 0xc0, !PT ;  /* 0x8000000005027812 */ /* 0x000fc800078ec0ff */
[----:B------:R-:W-:-:S04]  /*5e20*/  SHF.R.U32.HI R3, RZ, 0x18, R2 ;  /* 0x00000018ff037819 */ /* 0x000fc80000011602 */
[----:B------:R-:W-:-:S05]  /*5e30*/  LOP3.LUT R3, R0, R3, RZ, 0xfc, !PT ;  /* 0x0000000300037212 */ /* 0x000fca00078efcff */
[----:B------:R0:W-:Y:S01]  /*5e40*/  STG.E.U8 desc[UR36][R16.64], R3 ;  /* 0x0000000310007986 */ /* 0x0001e2000c101124 */
[----:B------:R-:W-:Y:S05]  /*5e50*/  BRA `(.L_x_31673) ;  /* 0x0000000400a87947 */ /* 0x000fea0003800000 */
.L_x_31683:
[----:B------:R-:W-:-:S04]  /*5e60*/  I2FP.F32.S32 R0, R5 ;  /* 0x0000000500007245 */ /* 0x000fc80000201400 */
[----:B------:R-:W-:-:S05]  /*5e70*/  F2FP.BF16.F32.PACK_AB R0, RZ, R0 ;  /* 0x00000000ff00723e */ /* 0x000fca00000010ff */
[----:B------:R0:W-:Y:S01]  /*5e80*/  STG.E.U16 desc[UR36][R16.64], R0 ;  /* 0x0000000010007986 */ /* 0x0001e2000c101524 */
[----:B------:R-:W-:Y:S05]  /*5e90*/  BRA `(.L_x_31673) ;  /* 0x0000000400987947 */ /* 0x000fea0003800000 */
.L_x_31680:
        /* <DEDUP_REMOVED lines=10> */
.L_x_31692:
        /* <DEDUP_REMOVED lines=17> */
.L_x_31695:
[----:B------:R-:W-:-:S04]  /*6050*/  LOP3.LUT R2, R5, 0x80000000, RZ, 0xc0, !PT ;  /* 0x8000000005027812 */ /* 0x000fc800078ec0ff */
[----:B------:R-:W-:-:S04]  /*6060*/  SHF.R.U32.HI R3, RZ, 0x18, R2 ;  /* 0x00000018ff037819 */ /* 0x000fc80000011602 */
[----:B------:R-:W-:-:S04]  /*6070*/  LOP3.LUT R0, R0, R3, RZ, 0xfc, !PT ;  /* 0x0000000300007212 */ /* 0x000fc800078efcff */
[----:B------:R-:W-:-:S07]  /*6080*/  PRMT R8, R0, 0x7610, R8 ;  /* 0x0000761000087816 */ /* 0x000fce0000000008 */
.L_x_31694:
[----:B------:R-:W-:Y:S05]  /*6090*/  BSYNC B0 ;  /* 0x0000000000007941 */ /* 0x000fea0003800000 */
.L_x_31693:
[----:B------:R0:W-:Y:S01]  /*60a0*/  STG.E.U8 desc[UR36][R16.64], R8 ;  /* 0x0000000810007986 */ /* 0x0001e2000c101124 */
[----:B------:R-:W-:Y:S05]  /*60b0*/  BRA `(.L_x_31673) ;  /* 0x0000000400107947 */ /* 0x000fea0003800000 */
.L_x_31691:
        /* <DEDUP_REMOVED lines=17> */
.L_x_31698:
[----:B------:R-:W-:-:S04]  /*61d0*/  LOP3.LUT R2, R5, 0x80000000, RZ, 0xc0, !PT ;  /* 0x8000000005027812 */ /* 0x000fc800078ec0ff */
[----:B------:R-:W-:-:S04]  /*61e0*/  SHF.R.U32.HI R3, RZ, 0x18, R2 ;  /* 0x00000018ff037819 */ /* 0x000fc80000011602 */
[----:B------:R-:W-:-:S04]  /*61f0*/  LOP3.LUT R0, R0, R3, RZ, 0xfc, !PT ;  /* 0x0000000300007212 */ /* 0x000fc800078efcff */
[----:B------:R-:W-:-:S07]  /*6200*/  PRMT R8, R0, 0x7610, R8 ;  /* 0x0000761000087816 */ /* 0x000fce0000000008 */
.L_x_31697:
[----:B------:R-:W-:Y:S05]  /*6210*/  BSYNC B0 ;  /* 0x0000000000007941 */ /* 0x000fea0003800000 */
.L_x_31696:
[----:B------:R0:W-:Y:S01]  /*6220*/  STG.E.U8 desc[UR36][R16.64], R8 ;  /* 0x0000000810007986 */ /* 0x0001e2000c101124 */
[----:B------:R-:W-:Y:S05]  /*6230*/  BRA `(.L_x_31673) ;  /* 0x0000000000b07947 */ /* 0x000fea0003800000 */
.L_x_31690:
        /* <DEDUP_REMOVED lines=22> */
.L_x_31672:
        /* <DEDUP_REMOVED lines=16> */
.L_x_31701:
[----:B------:R-:W-:Y:S05]  /*64a0*/  BRA `(.L_x_31673) ;  /* 0x0000000000147947 */ /* 0x000fea0003800000 */
.L_x_31700:
[--C-:B------:R-:W-:Y:S01]  /*64b0*/  SHF.R.S32.HI R3, RZ, 0x1f, R5.reuse ;  /* 0x0000001fff037819 */ /* 0x100fe20000011405 */
[----:B------:R-:W-:-:S05]  /*64c0*/  IMAD.MOV.U32 R2, RZ, RZ, R5 ;  /* 0x000000ffff027224 */ /* 0x000fca00078e0005 */
[----:B------:R0:W-:Y:S01]  /*64d0*/  STG.E.64 desc[UR36][R16.64], R2 ;  /* 0x0000000210007986 */ /* 0x0001e2000c101b24 */
[----:B------:R-:W-:Y:S05]  /*64e0*/  BRA `(.L_x_31673) ;  /* 0x0000000000047947 */ /* 0x000fea0003800000 */
.L_x_31699:
[----:B------:R0:W-:Y:S02]  /*64f0*/  STG.E desc[UR36][R16.64], R5 ;  /* 0x0000000510007986 */ /* 0x0001e4000c101924 */
.L_x_31673:
[----:B------:R-:W-:-:S07]  /*6500*/  VIADD R19, R19, 0x80 ;  /* 0x0000008013137836 */ /* 0x000fce0000000000 */
.L_x_31631:
[----:B------:R-:W-:Y:S05]  /*6510*/  BSYNC B6 ;  /* 0x0000000000067941 */ /* 0x000fea0003800000 */
.L_x_31630:
        /* <DEDUP_REMOVED lines=307> */
.L_x_31704:
        /* <DEDUP_REMOVED lines=20> */
.L_x_31708:
[----:B------:R3:W5:Y:S01]  /*7990*/  LDG.E.U8 R18, desc[UR36][R2.64] ;  /* 0x0000002402127981 */ /* 0x000762000c1e1100 */
[----:B------:R-:W-:Y:S05]  /*79a0*/  BRA `(.L_x_31710) ;  /* 0x0000000c00347947 */ /* 0x000fea0003800000 */
.L_x_31707:
        /* <DEDUP_REMOVED lines=8> */
.L_x_31712:
[----:B------:R2:W5:Y:S01]  /*7a30*/  LDG.E R18, desc[UR36][R2.64] ;  /* 0x0000002402127981 */ /* 0x000562000c1e1900 */
[----:B------:R-:W-:Y:S05]  /*7a40*/  BRA `(.L_x_31710) ;  /* 0x0000000c000c7947 */ /* 0x000fea0003800000 */
.L_x_31711:
[----:B------:R0:W5:Y:S01]  /*7a50*/  LDG.E.S16 R18, desc[UR36][R2.64] ;  /* 0x0000002402127981 */ /* 0x000162000c1e1700 */
[----:B------:R-:W-:Y:S05]  /*7a60*/  BRA `(.L_x_31710) ;  /* 0x0000000c00047947 */ /* 0x000fea0003800000 */
.L_x_31706:
        /* <DEDUP_REMOVED lines=9> */
.L_x_31714:
[----:B------:R-:W2:Y:S02]  /*7b00*/  LDG.E.U16 R2, desc[UR36][R2.64] ;  /* 0x0000002402027981 */ /* 0x000ea4000c1e1500 */
[----:B--2---:R-:W-:-:S06]  /*7b10*/  HADD2.F32 R18, -RZ, R2.H0_H0 ;  /* 0x20000002ff127230 */ /* 0x004fcc0000004100 */
[----:B------:R-:W0:Y:S01]  /*7b20*/  F2I.FTZ.TRUNC.NTZ R18, R18 ;  /* 0x0000001200127305 */ /* 0x000e22000021f100 */
[----:B------:R-:W-:Y:S05]  /*7b30*/  BRA `(.L_x_31710) ;  /* 0x0000000800d07947 */ /* 0x000fea0003800000 */
.L_x_31713:
        /* <DEDUP_REMOVED lines=9> */
.L_x_31716:
[----:B------:R-:W2:Y:S02]  /*7bd0*/  LDG.E.U16 R2, desc[UR36][R2.64] ;  /* 0x0000002402027981 */ /* 0x000ea4000c1e1500 */
[----:B--2---:R-:W-:-:S06]  /*7be0*/  HADD2.F32 R18, -RZ, R2.H0_H0 ;  /* 0x20000002ff127230 */ /* 0x004fcc0000004100 */
[----:B------:R-:W0:Y:S01]  /*7bf0*/  F2I.FTZ.TRUNC.NTZ R18, R18 ;  /* 0x0000001200127305 */ /* 0x000e22000021f100 */
[----:B------:R-:W-:Y:S05]  /*7c00*/  BRA `(.L_x_31710) ;  /* 0x00000008009c7947 */ /* 0x000fea0003800000 */
.L_x_31715:
[----:B------:R-:W2:Y:S02]  /*7c10*/  LDG.E.64 R2, desc[UR36][R2.64] ;  /* 0x0000002402027981 */ /* 0x000ea4000c1e1b00 */
[----:B--2---:R0:W1:Y:S01]  /*7c20*/  F2I.F64.TRUNC R18, R2 ;  /* 0x0000000200127311 */ /* 0x004062000030d100 */
[----:B------:R-:W-:Y:S05]  /*7c30*/  BRA `(.L_x_31710) ;  /* 0x0000000800907947 */ /* 0x000fea0003800000 */
.L_x_31705:
        /* <DEDUP_REMOVED lines=12> */
.L_x_31719:
[----:B------:R-:W2:Y:S02]  /*7d00*/  LDG.E.64 R2, desc[UR36][R2.64] ;  /* 0x0000002402027981 */ /* 0x000ea4000c1e1b00 */
[----:B--2---:R0:W1:Y:S01]  /*7d10*/  F2I.F64.TRUNC R18, R2 ;  /* 0x0000000200127311 */ /* 0x004062000030d100 */
[----:B------:R-:W-:Y:S05]  /*7d20*/  BRA `(.L_x_31710) ;  /* 0x0000000800547947 */ /* 0x000fea0003800000 */
.L_x_31718:
        /* <DEDUP_REMOVED lines=27> */
.L_x_31721:
        /* <DEDUP_REMOVED lines=14> */
.L_x_31720:
[----:B------:R-:W2:Y:S02]  /*7fc0*/  LDG.E.U16 R18, desc[UR36][R2.64] ;  /* 0x0000002402127981 */ /* 0x000ea4000c1e1500 */
[----:B--2---:R-:W-:-:S06]  /*7fd0*/  IMAD.U32 R18, R18, 0x10000, RZ ;  /* 0x0001000012127824 */ /* 0x004fcc00078e00ff */
[----:B------:R-:W0:Y:S01]  /*7fe0*/  F2I.FTZ.TRUNC.NTZ R18, R18 ;  /* 0x0000001200127305 */ /* 0x000e22000021f100 */
[----:B------:R-:W-:Y:S05]  /*7ff0*/  BRA `(.L_x_31710) ;  /* 0x0000000400a07947 */ /* 0x000fea0003800000 */
.L_x_31717:
        /* <DEDUP_REMOVED lines=10> */
.L_x_31724:
        /* <DEDUP_REMOVED lines=21> */
.L_x_31728:
[----:B------:R-:W-:Y:S05]  /*81f0*/  BSYNC B1 ;  /* 0x0000000000017941 */ /* 0x000fea0003800000 */
.L_x_31727:
[----:B------:R-:W-:Y:S01]  /*8200*/  IMAD.SHL.U32 R2, R2, 0x100000, RZ ;  /* 0x0010000002027824 */ /* 0x000fe200078e00ff */
[----:B------:R-:W-:-:S04]  /*8210*/  LEA R3, R0, 0x3b800000, 0x17 ;  /* 0x3b80000000037811 */ /* 0x000fc800078eb8ff */
[----:B------:R-:W-:-:S07]  /*8220*/  LOP3.LUT R18, R3, R2, R18, 0xfe, !PT ;  /* 0x0000000203127212 */ /* 0x000fce00078efe12 */
.L_x_31726:
[----:B------:R-:W-:Y:S05]  /*8230*/  BSYNC B0 ;  /* 0x0000000000007941 */ /* 0x000fea0003800000 */
.L_x_31725:
[----:B------:R-:W0:Y:S01]  /*8240*/  F2I.FTZ.TRUNC.NTZ R18, R18 ;  /* 0x0000001200127305 */ /* 0x000e22000021f100 */
[----:B------:R-:W-:Y:S05]  /*8250*/  BRA `(.L_x_31710) ;  /* 0x0000000400087947 */ /* 0x000fea0003800000 */
.L_x_31723:
        /* <DEDUP_REMOVED lines=21> */
.L_x_31732:
[----:B------:R-:W-:Y:S05]  /*83b0*/  BSYNC B1 ;  /* 0x0000000000017941 */ /* 0x000fea0003800000 */
.L_x_31731:
[----:B------:R-:W-:Y:S01]  /*83c0*/  IMAD.SHL.U32 R2, R2, 0x200000, RZ ;  /* 0x0020000002027824 */ /* 0x000fe200078e00ff */
[----:B------:R-:W-:-:S04]  /*83d0*/  LEA R3, R0, 0x37800000, 0x17 ;  /* 0x3780000000037811 */ /* 0x000fc800078eb8ff */
[----:B------:R-:W-:-:S07]  /*83e0*/  LOP3.LUT R18, R3, R2, R18, 0xfe, !PT ;  /* 0x0000000203127212 */ /* 0x000fce00078efe12 */
.L_x_31730:
[----:B------:R-:W-:Y:S05]  /*83f0*/  BSYNC B0 ;  /* 0x0000000000007941 */ /* 0x000fea0003800000 */
.L_x_31729:
[----:B------:R-:W0:Y:S01]  /*8400*/  F2I.FTZ.TRUNC.NTZ R18, R18 ;  /* 0x0000001200127305 */ /* 0x000e22000021f100 */
[----:B------:R-:W-:Y:S05]  /*8410*/  BRA `(.L_x_31710) ;  /* 0x0000000000987947 */ /* 0x000fea0003800000 */
.L_x_31722:
        /* <DEDUP_REMOVED lines=14> */
.L_x_31736:
[----:B------:R-:W-:Y:S05]  /*8500*/  BSYNC B0 ;  /* 0x0000000000007941 */ /* 0x000fea0003800000 */
.L_x_31735:
[----:B------:R-:W0:Y:S01]  /*8510*/  F2I.FTZ.TRUNC.NTZ R18, R18 ;  /* 0x0000001200127305 */ /* 0x000e22000021f100 */
[----:B------:R-:W-:Y:S05]  /*8520*/  BRA `(.L_x_31710) ;  /* 0x0000000000547947 */ /* 0x000fea0003800000 */
.L_x_31709:
        /* <DEDUP_REMOVED lines=17> */
.L_x_31737:
[----:B------:R-:W-:Y:S05]  /*8640*/  BRA `(.L_x_31710) ;  /* 0x00000000000c7947 */ /* 0x000fea0003800000 */
.L_x_31734:
[----:B------:R0:W5:Y:S01]  /*8650*/  LDG.E R18, desc[UR36][R2.64] ;  /* 0x0000002402127981 */ /* 0x000162000c1e1900 */
[----:B------:R-:W-:Y:S05]  /*8660*/  BRA `(.L_x_31710) ;  /* 0x0000000000047947 */ /* 0x000fea0003800000 */
.L_x_31733:
[----:B------:R0:W5:Y:S02]  /*8670*/  LDG.E R18, desc[UR36][R2.64] ;  /* 0x0000002402127981 */ /* 0x000164000c1e1900 */
.L_x_31710:
        /* <DEDUP_REMOVED lines=42> */
.L_x_31739:
[----:B------:R-:W-:Y:S05]  /*8920*/  BSYNC B0 ;  /* 0x0000000000007941 */ /* 0x000fea0003800000 */
.L_x_31738:
        /* <DEDUP_REMOVED lines=11> */
.L_x_31743:
[----:B------:R0:W-:Y:S01]  /*89e0*/  STG.E.U8 desc[UR36][R16.64], R5 ;  /* 0x0000000510007986 */ /* 0x0001e2000c101124 */
[----:B------:R-:W-:Y:S05]  /*89f0*/  BRA `(.L_x_31745) ;  /* 0x0000000c00587947 */ /* 0x000fea0003800000 */
.L_x_31742:
        /* <DEDUP_REMOVED lines=10> */
.L_x_31747:
[----:B------:R0:W-:Y:S01]  /*8aa0*/  STG.E desc[UR36][R16.64], R5 ;  /* 0x0000000510007986 */ /* 0x0001e2000c101924 */
[----:B------:R-:W-:Y:S05]  /*8ab0*/  BRA `(.L_x_31745) ;  /* 0x0000000c00287947 */ /* 0x000fea0003800000 */
.L_x_31746:
[----:B------:R0:W-:Y:S01]  /*8ac0*/  STG.E.U16 desc[UR36][R16.64], R5 ;  /* 0x0000000510007986 */ /* 0x0001e2000c101524 */
[----:B------:R-:W-:Y:S05]  /*8ad0*/  BRA `(.L_x_31745) ;  /* 0x0000000c00207947 */ /* 0x000fea0003800000 */
.L_x_31741:
        /* <DEDUP_REMOVED lines=9> */
.L_x_31749:
[----:B------:R-:W-:-:S04]  /*8b70*/  I2FP.F32.S32 R0, R5 ;  /* 0x0000000500007245 */ /* 0x000fc80000201400 */
[----:B------:R-:W-:-:S05]  /*8b80*/  F2FP.F16.F32.PACK_AB R0, RZ, R0 ;  /* 0x00000000ff00723e */ /* 0x000fca00000000ff */
[----:B------:R0:W-:Y:S01]  /*8b90*/  STG.E.U16 desc[UR36][R16.64], R0 ;  /* 0x0000000010007986 */ /* 0x0001e2000c101524 */
[----:B------:R-:W-:Y:S05]  /*8ba0*/  BRA `(.L_x_31745) ;  /* 0x0000000800ec7947 */ /* 0x000fea0003800000 */
.L_x_31748:
        /* <DEDUP_REMOVED lines=10> */
.L_x_31751:
[----:B------:R-:W-:-:S04]  /*8c50*/  I2FP.F32.S32 R5, R5 ;  /* 0x0000000500057245 */ /* 0x000fc80000201400 */
[----:B------:R-:W-:-:S04]  /*8c60*/  F2FP.F16.F32.PACK_AB R3, RZ, R5 ;  /* 0x00000005ff03723e */ /* 0x000fc800000000ff */
[----:B------:R-:W-:-:S05]  /*8c70*/  PRMT R3, R3, 0x5410, RZ ;  /* 0x0000541003037816 */ /* 0x000fca00000000ff */
[----:B------:R0:W-:Y:S01]  /*8c80*/  STG.E desc[UR36][R16.64], R3 ;  /* 0x0000000310007986 */ /* 0x0001e2000c101924 */
[----:B------:R-:W-:Y:S05]  /*8c90*/  BRA `(.L_x_31745) ;  /* 0x0000000800b07947 */ /* 0x000fea0003800000 */
.L_x_31750:
[----:B------:R-:W0:Y:S02]  /*8ca0*/  I2F.F64 R2, R5 ;  /* 0x0000000500027312 */ /* 0x000e240000201c00 */
[----:B0-----:R0:W-:Y:S01]  /*8cb0*/  STG.E.64 desc[UR36][R16.64], R2 ;  /* 0x0000000210007986 */ /* 0x0011e2000c101b24 */
[----:B------:R-:W-:Y:S05]  /*8cc0*/  BRA `(.L_x_31745) ;  /* 0x0000000800a47947 */ /* 0x000fea0003800000 */
.L_x_31740:
        /* <DEDUP_REMOVED lines=12> */
.L_x_31754:
[----:B------:R-:W0:Y:S01]  /*8d90*/  I2F.F64 R4, R5 ;  /* 0x0000000500047312 */ /* 0x000e220000201c00 */
[----:B------:R-:W-:-:S05]  /*8da0*/  CS2R R6, SRZ ;  /* 0x0000000000067805 */ /* 0x000fca000001ff00 */
[----:B0-----:R0:W-:Y:S01]  /*8db0*/  STG.E.128 desc[UR36][R16.64], R4 ;  /* 0x0000000410007986 */ /* 0x0011e2000c101d24 */
[----:B------:R-:W-:Y:S05]  /*8dc0*/  BRA `(.L_x_31745) ;  /* 0x0000000800647947 */ /* 0x000fea0003800000 */
.L_x_31753:
        /* <DEDUP_REMOVED lines=21> */
.L_x_31758:
[----:B------:R-:W-:Y:S05]  /*8f20*/  BSYNC B0 ;  /* 0x0000000000007941 */ /* 0x000fea0003800000 */
.L_x_31757:
[----:B------:R-:W-:-:S05]  /*8f30*/  LOP3.LUT R3, R0, R3, RZ, 0xfc, !PT ;  /* 0x0000000300037212 */ /* 0x000fca00078efcff */
[----:B------:R0:W-:Y:S01]  /*8f40*/  STG.E.U8 desc[UR36][R16.64], R3 ;  /* 0x0000000310007986 */ /* 0x0001e2000c101124 */
[----:B------:R-:W-:Y:S05]  /*8f50*/  BRA `(.L_x_31745) ;  /* 0x0000000800007947 */ /* 0x000fea0003800000 */
.L_x_31756:
        /* <DEDUP_REMOVED lines=13> */
.L_x_31760:
[----:B------:R-:W-:Y:S01]  /*9030*/  IMAD.MOV.U32 R0, RZ, RZ, 0x7f ;  /* 0x0000007fff007424 */ /* 0x000fe200078e00ff */
[----:B------:R-:W-:-:S04]  /*9040*/  ISETP.GT.U32.AND P0, PT, R2, 0x7f800000, PT ;  /* 0x7f8000000200780c */ /* 0x000fc80003f04070 */
[----:B------:R-:W-:-:S09]  /*9050*/  SEL R0, R0, 0x7c, P0 ;  /* 0x0000007c00007807 */ /* 0x000fd20000000000 */
.L_x_31761:
[----:B------:R-:W-:Y:S05]  /*9060*/  BSYNC B0 ;  /* 0x0000000000007941 */ /* 0x000fea0003800000 */
.L_x_31759:
[----:B------:R-:W-:-:S04]  /*9070*/  LOP3.LUT R2, R5, 0x80000000, RZ, 0xc0, !PT ;  /* 0x8000000005027812 */ /* 0x000fc800078ec0ff */
[----:B------:R-:W-:-:S04]  /*9080*/  SHF.R.U32.HI R3, RZ, 0x18, R2 ;  /* 0x00000018ff037819 */ /* 0x000fc80000011602 */
[----:B------:R-:W-:-:S05]  /*9090*/  LOP3.LUT R3, R0, R3, RZ, 0xfc, !PT ;  /* 0x0000000300037212 */ /* 0x000fca00078efcff */
[----:B------:R0:W-:Y:S01]  /*90a0*/  STG.E.U8 desc[UR36][R16.64], R3 ;  /* 0x0000000310007986 */ /* 0x0001e2000c101124 */
[----:B------:R-:W-:Y:S05]  /*90b0*/  BRA `(.L_x_31745) ;  /* 0x0000000400a87947 */ /* 0x000fea0003800000 */
.L_x_31755:
[----:B------:R-:W-:-:S04]  /*90c0*/  I2FP.F32.S32 R0, R5 ;  /* 0x0000000500007245 */ /* 0x000fc80000201400 */
[----:B------:R-:W-:-:S05]  /*90d0*/  F2FP.BF16.F32.PACK_AB R0, RZ, R0 ;  /* 0x00000000ff00723e */ /* 0x000fca00000010ff */
[----:B------:R0:W-:Y:S01]  /*90e0*/  STG.E.U16 desc[UR36][R16.64], R0 ;  /* 0x0000000010007986 */ /* 0x0001e2000c101524 */
[----:B------:R-:W-:Y:S05]  /*90f0*/  BRA `(.L_x_31745) ;  /* 0x0000000400987947 */ /* 0x000fea0003800000 */
.L_x_31752:
        /* <DEDUP_REMOVED lines=10> */
.L_x_31764:
        /* <DEDUP_REMOVED lines=17> */
.L_x_31767:
[----:B------:R-:W-:-:S04]  /*92b0*/  LOP3.LUT R2, R5, 0x80000000, RZ, 0xc0, !PT ;  /* 0x8000000005027812 */ /* 0x000fc800078ec0ff */
[----:B------:R-:W-:-:S04]  /*92c0*/  SHF.R.U32.HI R3, RZ, 0x18, R2 ;  /* 0x00000018ff037819 */ /* 0x000fc80000011602 */
[----:B------:R-:W-:-:S04]  /*92d0*/  LOP3.LUT R0, R0, R3, RZ, 0xfc, !PT ;  /* 0x0000000300007212 */ /* 0x000fc800078efcff */
[----:B------:R-:W-:-:S07]  /*92e0*/  PRMT R8, R0, 0x7610, R8 ;  /* 0x0000761000087816 */ /* 0x000fce0000000008 */
.L_x_31766:
[----:B------:R-:W-:Y:S05]  /*92f0*/  BSYNC B0 ;  /* 0x0000000000007941 */ /* 0x000fea0003800000 */
.L_x_31765:
[----:B------:R3:W-:Y:S01]  /*9300*/  STG.E.U8 desc[UR36][R16.64], R8 ;  /* 0x0000000810007986 */ /* 0x0007e2000c101124 */
[----:B------:R-:W-:Y:S05]  /*9310*/  BRA `(.L_x_31745) ;  /* 0x0000000400107947 */ /* 0x000fea0003800000 */
.L_x_31763:
        /* <DEDUP_REMOVED lines=17> */
.L_x_31770:
[----:B------:R-:W-:-:S04]  /*9430*/  LOP3.LUT R2, R5, 0x80000000, RZ, 0xc0, !PT ;  /* 0x8000000005027812 */ /* 0x000fc800078ec0ff */
[----:B------:R-:W-:-:S04]  /*9440*/  SHF.R.U32.HI R3, RZ, 0x18, R2 ;  /* 0x00000018ff037819 */ /* 0x000fc80000011602 */
[----:B------:R-:W-:-:S04]  /*9450*/  LOP3.LUT R0, R0, R3, RZ, 0xfc, !PT ;  /* 0x0000000300007212 */ /* 0x000fc800078efcff */
[----:B------:R-:W-:-:S07]  /*9460*/  PRMT R8, R0, 0x7610, R8 ;  /* 0x0000761000087816 */ /* 0x000fce0000000008 */
.L_x_31769:
[----:B------:R-:W-:Y:S05]  /*9470*/  BSYNC B0 ;  /* 0x0000000000007941 */ /* 0x000fea0003800000 */
.L_x_31768:
[----:B------:R0:W-:Y:S01]  /*9480*/  STG.E.U8 desc[UR36][R16.64], R8 ;  /* 0x0000000810007986 */ /* 0x0001e2000c101124 */
[----:B------:R-:W-:Y:S05]  /*9490*/  BRA `(.L_x_31745) ;  /* 0x0000000000b07947 */ /* 0x000fea0003800000 */
.L_x_31762:
        /* <DEDUP_REMOVED lines=22> */
.L_x_31744:
        /* <DEDUP_REMOVED lines=16> */
.L_x_31773:
[----:B------:R-:W-:Y:S05]  /*9700*/  BRA `(.L_x_31745) ;  /* 0x0000000000147947 */ /* 0x000fea0003800000 */
.L_x_31772:
[--C-:B------:R-:W-:Y:S01]  /*9710*/  SHF.R.S32.HI R3, RZ, 0x1f, R5.reuse ;  /* 0x0000001fff037819 */ /* 0x100fe20000011405 */
[----:B------:R-:W-:-:S05]  /*9720*/  IMAD.MOV.U32 R2, RZ, RZ, R5 ;  /* 0x000000ffff027224 */ /* 0x000fca00078e0005 */
[----:B------:R0:W-:Y:S01]  /*9730*/  STG.E.64 desc[UR36][R16.64], R2 ;  /* 0x0000000210007986 */ /* 0x0001e2000c101b24 */
[----:B------:R-:W-:Y:S05]  /*9740*/  BRA `(.L_x_31745) ;  /* 0x0000000000047947 */ /* 0x000fea0003800000 */
.L_x_31771:
[----:B------:R2:W-:Y:S02]  /*9750*/  STG.E desc[UR36][R16.64], R5 ;  /* 0x0000000510007986 */ /* 0x0005e4000c101924 */
.L_x_31745:
[----:B------:R-:W-:-:S07]  /*9760*/  VIADD R19, R19, 0x80 ;  /* 0x0000008013137836 */ /* 0x000fce0000000000 */
.L_x_31703:
[----:B------:R-:W-:Y:S05]  /*9770*/  BSYNC B6 ;  /* 0x0000000000067941 */ /* 0x000fea0003800000 */
.L_x_31702:
        /* <DEDUP_REMOVED lines=306> */
.L_x_31774:
        /* <DEDUP_REMOVED lines=20> */
.L_x_31778:
[----:B------:R0:W5:Y:S01]  /*abe0*/  LDG.E.U8 R18, desc[UR36][R2.64] ;  /* 0x0000002402127981 */ /* 0x000162000c1e1100 */
[----:B------:R-:W-:Y:S05]  /*abf0*/  BRA `(.L_x_31780) ;  /* 0x0000000c00347947 */ /* 0x000fea0003800000 */
.L_x_31777:
        /* <DEDUP_REMOVED lines=8> */
.L_x_31782:
[----:B------:R0:W5:Y:S01]  /*ac80*/  LDG.E R18, desc[UR36][R2.64] ;  /* 0x0000002402127981 */ /* 0x000162000c1e1900 */
[----:B------:R-:W-:Y:S05]  /*ac90*/  BRA `(.L_x_31780) ;  /* 0x0000000c000c7947 */ /* 0x000fea0003800000 */
.L_x_31781:
[----:B------:R0:W5:Y:S01]  /*aca0*/  LDG.E.S16 R18, desc[UR36][R2.64] ;  /* 0x0000002402127981 */ /* 0x000162000c1e1700 */
[----:B------:R-:W-:Y:S05]  /*acb0*/  BRA `(.L_x_31780) ;  /* 0x0000000c00047947 */ /* 0x000fea0003800000 */
.L_x_31776:
        /* <DEDUP_REMOVED lines=9> */
.L_x_31784:
[----:B------:R-:W2:Y:S02]  /*ad50*/  LDG.E.U16 R2, desc[UR36][R2.64] ;  /* 0x0000002402027981 */ /* 0x000ea4000c1e1500 */
[----:B--2---:R-:W-:-:S06]  /*ad60*/  HADD2.F32 R18, -RZ, R2.H0_H0 ;  /* 0x20000002ff127230 */ /* 0x004fcc0000004100 */
[----:B------:R-:W0:Y:S01]  /*ad70*/  F2I.FTZ.TRUNC.NTZ R18, R18 ;  /* 0x0000001200127305 */ /* 0x000e22000021f100 */
[----:B------:R-:W-:Y:S05]  /*ad80*/  BRA `(.L_x_31780) ;  /* 0x0000000800d07947 */ /* 0x000fea0003800000 */
.L_x_31783:
        /* <DEDUP_REMOVED lines=9> */
.L_x_31786:
[----:B------:R-:W2:Y:S02]  /*ae20*/  LDG.E.U16 R2, desc[UR36][R2.64] ;  /* 0x0000002402027981 */ /* 0x000ea4000c1e1500 */
[----:B--2---:R-:W-:-:S06]  /*ae30*/  HADD2.F32 R18, -RZ, R2.H0_H0 ;  /* 0x20000002ff127230 */ /* 0x004fcc0000004100 */
[----:B------:R-:W3:Y:S01]  /*ae40*/  F2I.FTZ.TRUNC.NTZ R18, R18 ;  /* 0x0000001200127305 */ /* 0x000ee2000021f100 */
[----:B------:R-:W-:Y:S05]  /*ae50*/  BRA `(.L_x_31780) ;  /* 0x00000008009c7947 */ /* 0x000fea0003800000 */
.L_x_31785:
[----:B------:R-:W2:Y:S02]  /*ae60*/  LDG.E.64 R18, desc[UR36][R2.64] ;  /* 0x0000002402127981 */ /* 0x000ea4000c1e1b00 */
[----:B--2---:R0:W1:Y:S01]  /*ae70*/  F2I.F64.TRUNC R18, R18 ;  /* 0x0000001200127311 */ /* 0x004062000030d100 */
[----:B------:R-:W-:Y:S05]  /*ae80*/  BRA `(.L_x_31780) ;  /* 0x0000000800907947 */ /* 0x000fea0003800000 */
.L_x_31775:
        /* <DEDUP_REMOVED lines=12> */
.L_x_31789:
[----:B------:R-:W2:Y:S02]  /*af50*/  LDG.E.64 R2, desc[UR36][R2.64] ;  /* 0x0000002402027981 */ /* 0x000ea4000c1e1b00 */
[----:B--2---:R0:W1:Y:S01]  /*af60*/  F2I.F64.TRUNC R18, R2 ;  /* 0x0000000200127311 */ /* 0x004062000030d100 */
[----:B------:R-:W-:Y:S05]  /*af70*/  BRA `(.L_x_31780) ;  /* 0x0000000800547947 */ /* 0x000fea0003800000 */
.L_x_31788:
        /* <DEDUP_REMOVED lines=27> */
.L_x_31791:
        /* <DEDUP_REMOVED lines=14> */
.L_x_31790:
[----:B------:R-:W2:Y:S02]  /*b210*/  LDG.E.U16 R18, desc[UR36][R2.64] ;  /* 0x0000002402127981 */ /* 0x000ea4000c1e1500 */
[----:B--2---:R-:W-:-:S06]  /*b220*/  IMAD.U32 R18, R18, 0x10000, RZ ;  /* 0x0001000012127824 */ /* 0x004fcc00078e00ff */
[----:B------:R-:W0:Y:S01]  /*b230*/  F2I.FTZ.TRUNC.NTZ R18, R18 ;  /* 0x0000001200127305 */ /* 0x000e22000021f100 */
[----:B------:R-:W-:Y:S05]  /*b240*/  BRA `(.L_x_31780) ;  /* 0x0000000400a07947 */ /* 0x000fea0003800000 */
.L_x_31787:
        /* <DEDUP_REMOVED lines=10> */
.L_x_31794:
        /* <DEDUP_REMOVED lines=21> */
.L_x_31798:
[----:B------:R-:W-:Y:S05]  /*b440*/  BSYNC B1 ;  /* 0x0000000000017941 */ /* 0x000fea0003800000 */
.L_x_31797:
[----:B------:R-:W-:Y:S01]  /*b450*/  IMAD.SHL.U32 R2, R2, 0x100000, RZ ;  /* 0x0010000002027824 */ /* 0x000fe200078e00ff */
[----:B------:R-:W-:-:S04]  /*b460*/  LEA R3, R0, 0x3b800000, 0x17 ;  /* 0x3b80000000037811 */ /* 0x000fc800078eb8ff */
[----:B------:R-:W-:-:S07]  /*b470*/  LOP3.LUT R18, R3, R2, R18, 0xfe, !PT ;  /* 0x0000000203127212 */ /* 0x000fce00078efe12 */
.L_x_31796:
[----:B------:R-:W-:Y:S05]  /*b480*/  BSYNC B0 ;  /* 0x0000000000007941 */ /* 0x000fea0003800000 */
.L_x_31795:
[----:B------:R-:W0:Y:S01]  /*b490*/  F2I.FTZ.TRUNC.NTZ R18, R18 ;  /* 0x0000001200127305 */ /* 0x000e22000021f100 */
[----:B------:R-:W-:Y:S05]  /*b4a0*/  BRA `(.L_x_31780) ;  /* 0x0000000400087947 */ /* 0x000fea0003800000 */
.L_x_31793:
        /* <DEDUP_REMOVED lines=21> */
.L_x_31802:
[----:B------:R-:W-:Y:S05]  /*b600*/  BSYNC B1 ;  /* 0x0000000000017941 */ /* 0x000fea0003800000 */
.L_x_31801:
[----:B------:R-:W-:Y:S01]  /*b610*/  IMAD.SHL.U32 R2, R2, 0x200000, RZ ;  /* 0x0020000002027824 */ /* 0x000fe200078e00ff */
[----:B------:R-:W-:-:S04]  /*b620*/  LEA R3, R0, 0x37800000, 0x17 ;  /* 0x3780000000037811 */ /* 0x000fc800078eb8ff */
[----:B------:R-:W-:-:S07]  /*b630*/  LOP3.LUT R18, R3, R2, R18, 0xfe, !PT ;  /* 0x0000000203127212 */ /* 0x000fce00078efe12 */
.L_x_31800:
[----:B------:R-:W-:Y:S05]  /*b640*/  BSYNC B0 ;  /* 0x0000000000007941 */ /* 0x000fea0003800000 */
.L_x_31799:
[----:B------:R-:W0:Y:S01]  /*b650*/  F2I.FTZ.TRUNC.NTZ R18, R18 ;  /* 0x0000001200127305 */ /* 0x000e22000021f100 */
[----:B------:R-:W-:Y:S05]  /*b660*/  BRA `(.L_x_31780) ;  /* 0x0000000000987947 */ /* 0x000fea0003800000 */
.L_x_31792:
        /* <DEDUP_REMOVED lines=14> */
.L_x_31806:
[----:B------:R-:W-:Y:S05]  /*b750*/  BSYNC B0 ;  /* 0x0000000000007941 */ /* 0x000fea0003800000 */
.L_x_31805:
[----:B------:R-:W0:Y:S01]  /*b760*/  F2I.FTZ.TRUNC.NTZ R18, R18 ;  /* 0x0000001200127305 */ /* 0x000e22000021f100 */
[----:B------:R-:W-:Y:S05]  /*b770*/  BRA `(.L_x_31780) ;  /* 0x0000000000547947 */ /* 0x000fea0003800000 */
.L_x_31779:
        /* <DEDUP_REMOVED lines=17> */
.L_x_31807:
[----:B------:R-:W-:Y:S05]  /*b890*/  BRA `(.L_x_31780) ;  /* 0x00000000000c7947 */ /* 0x000fea0003800000 */
.L_x_31804:
[----:B------:R0:W5:Y:S01]  /*b8a0*/  LDG.E R18, desc[UR36][R2.64] ;  /* 0x0000002402127981 */ /* 0x000162000c1e1900 */
[----:B------:R-:W-:Y:S05]  /*b8b0*/  BRA `(.L_x_31780) ;  /* 0x0000000000047947 */ /* 0x000fea0003800000 */
.L_x_31803:
[----:B------:R0:W5:Y:S02]  /*b8c0*/  LDG.E R18, desc[UR36][R2.64] ;  /* 0x0000002402127981 */ /* 0x000164000c1e1900 */
.L_x_31780:
[----:B0-----:R-:W0:Y:S01]  /*b8d0*/  LDC R5, c[0x0][0x424] ;  /* 0x00010900ff057b82 */ /* 0x001e220000000800 */
[----:B-1--4-:R-:W-:Y:S01]  /*b8e0*/  IMAD.MOV.U32 R2, RZ, RZ, RZ ;  /* 0x000000ffff027224 */ /* 0x012fe200078e00ff */
        /* <DEDUP_REMOVED lines=9> */
[----:B--23-5:R-:W-:-:S03]  /*b980*/  IABS R0, R18 ;  /* 0x0000001200007213 */ /* 0x02cfc60000000000 */
        /* <DEDUP_REMOVED lines=30> */
.L_x_31809:
[----:B------:R-:W-:Y:S05]  /*bb70*/  BSYNC B0 ;  /* 0x0000000000007941 */ /* 0x000fea0003800000 */
.L_x_31808:
        /* <DEDUP_REMOVED lines=11> */
.L_x_31813:
[----:B------:R-:W-:Y:S01]  /*bc30*/  STG.E.U8 desc[UR36][R16.64], R5 ;  /* 0x0000000510007986 */ /* 0x000fe2000c101124 */
[----:B------:R-:W-:Y:S05]  /*bc40*/  EXIT ;  /* 0x000000000000794d */ /* 0x000fea0003800000 */
.L_x_31812:
        /* <DEDUP_REMOVED lines=8> */
[----:B------:R-:W-:Y:S01]  /*bcd0*/  STG.E.64 desc[UR36][R16.64], R2 ;  /* 0x0000000210007986 */ /* 0x000fe2000c101b24 */
[----:B------:R-:W-:Y:S05]  /*bce0*/  EXIT ;  /* 0x000000000000794d */ /* 0x000fea0003800000 */
.L_x_31816:
[----:B------:R-:W-:Y:S01]  /*bcf0*/  STG.E desc[UR36][R16.64], R5 ;  /* 0x0000000510007986 */ /* 0x000fe2000c101924 */
[----:B------:R-:W-:Y:S05]  /*bd00*/  EXIT ;  /* 0x000000000000794d */ /* 0x000fea0003800000 */
.L_x_31815:
[----:B------:R-:W-:Y:S01]  /*bd10*/  STG.E.U16 desc[UR36][R16.64], R5 ;  /* 0x0000000510007986 */ /* 0x000fe2000c101524 */
[----:B------:R-:W-:Y:S05]  /*bd20*/  EXIT ;  /* 0x000000000000794d */ /* 0x000fea0003800000 */
.L_x_31811:
        /* <DEDUP_REMOVED lines=9> */
.L_x_31818:
[----:B------:R-:W-:-:S04]  /*bdc0*/  I2FP.F32.S32 R0, R5 ;  /* 0x0000000500007245 */ /* 0x000fc80000201400 */
[----:B------:R-:W-:-:S05]  /*bdd0*/  F2FP.F16.F32.PACK_AB R0, RZ, R0 ;  /* 0x00000000ff00723e */ /* 0x000fca00000000ff */
[----:B------:R-:W-:Y:S01]  /*bde0*/  STG.E.U16 desc[UR36][R16.64], R0 ;  /* 0x0000000010007986 */ /* 0x000fe2000c101524 */
[----:B------:R-:W-:Y:S05]  /*bdf0*/  EXIT ;  /* 0x000000000000794d */ /* 0x000fea0003800000 */
.L_x_31817:
        /* <DEDUP_REMOVED lines=10> */
.L_x_31820:
[----:B------:R-:W-:-:S04]  /*bea0*/  I2FP.F32.S32 R5, R5 ;  /* 0x0000000500057245 */ /* 0x000fc80000201400 */
[----:B------:R-:W-:-:S04]  /*beb0*/  F2FP.F16.F32.PACK_AB R3, RZ, R5 ;  /* 0x00000005ff03723e */ /* 0x000fc800000000ff */
[----:B------:R-:W-:-:S05]  /*bec0*/  PRMT R3, R3, 0x5410, RZ ;  /* 0x0000541003037816 */ /* 0x000fca00000000ff */
[----:B------:R-:W-:Y:S01]  /*bed0*/  STG.E desc[UR36][R16.64], R3 ;  /* 0x0000000310007986 */ /* 0x000fe2000c101924 */
[----:B------:R-:W-:Y:S05]  /*bee0*/  EXIT ;  /* 0x000000000000794d */ /* 0x000fea0003800000 */
.L_x_31819:
[----:B------:R-:W0:Y:S02]  /*bef0*/  I2F.F64 R2, R5 ;  /* 0x0000000500027312 */ /* 0x000e240000201c00 */
[----:B0-----:R-:W-:Y:S01]  /*bf00*/  STG.E.64 desc[UR36][R16.64], R2 ;  /* 0x0000000210007986 */ /* 0x001fe2000c101b24 */
[----:B------:R-:W-:Y:S05]  /*bf10*/  EXIT ;  /* 0x000000000000794d */ /* 0x000fea0003800000 */
.L_x_31810:
        /* <DEDUP_REMOVED lines=12> */
.L_x_31823:
[----:B------:R-:W0:Y:S01]  /*bfe0*/  I2F.F64 R4, R5 ;  /* 0x0000000500047312 */ /* 0x000e220000201c00 */
[----:B------:R-:W-:-:S05]  /*bff0*/  CS2R R6, SRZ ;  /* 0x0000000000067805 */ /* 0x000fca000001ff00 */
[----:B0-----:R-:W-:Y:S01]  /*c000*/  STG.E.128 desc[UR36][R16.64], R4 ;  /* 0x0000000410007986 */ /* 0x001fe2000c101d24 */
[----:B------:R-:W-:Y:S05]  /*c010*/  EXIT ;  /* 0x000000000000794d */ /* 0x000fea0003800000 */
.L_x_31822:
        /* <DEDUP_REMOVED lines=21> */
.L_x_31827:
[----:B------:R-:W-:Y:S05]  /*c170*/  BSYNC B0 ;  /* 0x0000000000007941 */ /* 0x000fea0003800000 */
.L_x_31826:
[----:B------:R-:W-:-:S05]  /*c180*/  LOP3.LUT R3, R0, R3, RZ, 0xfc, !PT ;  /* 0x0000000300037212 */ /* 0x000fca00078efcff */
[----:B------:R-:W-:Y:S01]  /*c190*/  STG.E.U8 desc[UR36][R16.64], R3 ;  /* 0x0000000310007986 */ /* 0x000fe2000c101124 */
[----:B------:R-:W-:Y:S05]  /*c1a0*/  EXIT ;  /* 0x000000000000794d */ /* 0x000fea0003800000 */
.L_x_31825:
        /* <DEDUP_REMOVED lines=13> */
.L_x_31829:
[----:B------:R-:W-:Y:S01]  /*c280*/  IMAD.MOV.U32 R0, RZ, RZ, 0x7f ;  /* 0x0000007fff007424 */ /* 0x000fe200078e00ff */
[----:B------:R-:W-:-:S04]  /*c290*/  ISETP.GT.U32.AND P0, PT, R2, 0x7f800000, PT ;  /* 0x7f8000000200780c */ /* 0x000fc80003f04070 */
[----:B------:R-:W-:-:S09]  /*c2a0*/  SEL R0, R0, 0x7c, P0 ;  /* 0x0000007c00007807 */ /* 0x000fd20000000000 */
.L_x_31830:
[----:B------:R-:W-:Y:S05]  /*c2b0*/  BSYNC B0 ;  /* 0x0000000000007941 */ /* 0x000fea0003800000 */
.L_x_31828:
[----:B------:R-:W-:-:S04]  /*c2c0*/  LOP3.LUT R2, R5, 0x80000000, RZ, 0xc0, !PT ;  /* 0x8000000005027812 */ /* 0x000fc800078ec0ff */
[----:B------:R-:W-:-:S04]  /*c2d0*/  SHF.R.U32.HI R3, RZ, 0x18, R2 ;  /* 0x00000018ff037819 */ /* 0x000fc80000011602 */
[----:B------:R-:W-:-:S05]  /*c2e0*/  LOP3.LUT R3, R0, R3, RZ, 0xfc, !PT ;  /* 0x0000000300037212 */ /* 0x000fca00078efcff */
[----:B------:R-:W-:Y:S01]  /*c2f0*/  STG.E.U8 desc[UR36][R16.64], R3 ;  /* 0x0000000310007986 */ /* 0x000fe2000c101124 */
[----:B------:R-:W-:Y:S05]  /*c300*/  EXIT ;  /* 0x000000000000794d */ /* 0x000fea0003800000 */
.L_x_31824:
[----:B------:R-:W-:-:S04]  /*c310*/  I2FP.F32.S32 R0, R5 ;  /* 0x0000000500007245 */ /* 0x000fc80000201400 */
[----:B------:R-:W-:-:S05]  /*c320*/  F2FP.BF16.F32.PACK_AB R0, RZ, R0 ;  /* 0x00000000ff00723e */ /* 0x000fca00000010ff */
[----:B------:R-:W-:Y:S01]  /*c330*/  STG.E.U16 desc[UR36][R16.64], R0 ;  /* 0x0000000010007986 */ /* 0x000fe2000c101524 */
[----:B------:R-:W-:Y:S05]  /*c340*/  EXIT ;  /* 0x000000000000794d */ /* 0x000fea0003800000 */
.L_x_31821:
        /* <DEDUP_REMOVED lines=10> */
.L_x_31833:
        /* <DEDUP_REMOVED lines=17> */
.L_x_31836:
[----:B------:R-:W-:-:S04]  /*c500*/  LOP3.LUT R2, R5, 0x80000000, RZ, 0xc0, !PT ;  /* 0x8000000005027812 */ /* 0x000fc800078ec0ff */
[----:B------:R-:W-:-:S04]  /*c510*/  SHF.R.U32.HI R3, RZ, 0x18, R2 ;  /* 0x00000018ff037819 */ /* 0x000fc80000011602 */
[----:B------:R-:W-:-:S04]  /*c520*/  LOP3.LUT R0, R0, R3, RZ, 0xfc, !PT ;  /* 0x0000000300007212 */ /* 0x000fc800078efcff */
[----:B------:R-:W-:-:S07]  /*c530*/  PRMT R8, R0, 0x7610, R8 ;  /* 0x0000761000087816 */ /* 0x000fce0000000008 */
.L_x_31835:
[----:B------:R-:W-:Y:S05]  /*c540*/  BSYNC B0 ;  /* 0x0000000000007941 */ /* 0x000fea0003800000 */
.L_x_31834:
[----:B------:R-:W-:Y:S01]  /*c550*/  STG.E.U8 desc[UR36][R16.64], R8 ;  /* 0x0000000810007986 */ /* 0x000fe2000c101124 */
[----:B------:R-:W-:Y:S05]  /*c560*/  EXIT ;  /* 0x000000000000794d */ /* 0x000fea0003800000 */
.L_x_31832:
        /* <DEDUP_REMOVED lines=17> */
.L_x_31839:
[----:B------:R-:W-:-:S04]  /*c680*/  LOP3.LUT R2, R5, 0x80000000, RZ, 0xc0, !PT ;  /* 0x8000000005027812 */ /* 0x000fc800078ec0ff */
[----:B------:R-:W-:-:S04]  /*c690*/  SHF.R.U32.HI R3, RZ, 0x18, R2 ;  /* 0x00000018ff037819 */ /* 0x000fc80000011602 */
[----:B------:R-:W-:-:S04]  /*c6a0*/  LOP3.LUT R0, R0, R3, RZ, 0xfc, !PT ;  /* 0x0000000300007212 */ /* 0x000fc800078efcff */
[----:B------:R-:W-:-:S07]  /*c6b0*/  PRMT R8, R0, 0x7610, R8 ;  /* 0x0000761000087816 */ /* 0x000fce0000000008 */
.L_x_31838:
[----:B------:R-:W-:Y:S05]  /*c6c0*/  BSYNC B0 ;  /* 0x0000000000007941 */ /* 0x000fea0003800000 */
.L_x_31837:
[----:B------:R-:W-:Y:S01]  /*c6d0*/  STG.E.U8 desc[UR36][R16.64], R8 ;  /* 0x0000000810007986 */ /* 0x000fe2000c101124 */
[----:B------:R-:W-:Y:S05]  /*c6e0*/  EXIT ;  /* 0x000000000000794d */ /* 0x000fea0003800000 */
.L_x_31831:
        /* <DEDUP_REMOVED lines=22> */
.L_x_31814:
        /* <DEDUP_REMOVED lines=16> */
.L_x_31842:
[----:B------:R-:W-:Y:S05]  /*c950*/  EXIT ;  /* 0x000000000000794d */ /* 0x000fea0003800000 */
.L_x_31841:
[--C-:B------:R-:W-:Y:S01]  /*c960*/  SHF.R.S32.HI R3, RZ, 0x1f, R5.reuse ;  /* 0x0000001fff037819 */ /* 0x100fe20000011405 */
[----:B------:R-:W-:-:S05]  /*c970*/  IMAD.MOV.U32 R2, RZ, RZ, R5 ;  /* 0x000000ffff027224 */ /* 0x000fca00078e0005 */
[----:B------:R-:W-:Y:S01]  /*c980*/  STG.E.64 desc[UR36][R16.64], R2 ;  /* 0x0000000210007986 */ /* 0x000fe2000c101b24 */
[----:B------:R-:W-:Y:S05]  /*c990*/  EXIT ;  /* 0x000000000000794d */ /* 0x000fea0003800000 */
.L_x_31840:
[----:B------:R-:W-:Y:S01]  /*c9a0*/  STG.E desc[UR36][R16.64], R5 ;  /* 0x0000000510007986 */ /* 0x000fe2000c101924 */
[----:B------:R-:W-:Y:S05]  /*c9b0*/  EXIT ;  /* 0x000000000000794d */ /* 0x000fea0003800000 */
.L_x_31843:
        /* <DEDUP_REMOVED lines=12> */
.L_x_37923:


//--------------------- .text._ZN2at6native27unrolled_elementwise_kernelINS0_13BUnaryFunctorIiiiZZZNS0_15binary_internal21div_floor_kernel_cudaERNS_18TensorIteratorBaseEENKUlvE_clEvENKUlvE1_clEvEUliiE_EESt5arrayIPcLm2EELi4E23TrivialOffsetCalculatorILi1EjESE_NS0_6memory12LoadWithCastILi1EEENSF_13StoreWithCastILi1EEEEEviT_T0_T2_T3_T4_T5_ --------------------------
	.section	.text._ZN2at6native27unrolled_elementwise_kernelINS0_13BUnaryFunctorIiiiZZZNS0_15binary_internal21div_floor_kernel_cudaERNS_18TensorIteratorBaseEENKUlvE_clEvENKUlvE1_clEvEUliiE_EESt5arrayIPcLm2EELi4E23TrivialOffsetCalculatorILi1EjESE_NS0_6memory12LoadWithCastILi1EEENSF_13StoreWithCastILi1EEEEEviT_T0_T2_T3_T4_T5_,"ax",@progbits
	.align	128
        .global         _ZN2at6native27unrolled_elementwise_kernelINS0_13BUnaryFunctorIiiiZZZNS0_15binary_internal21div_floor_kernel_cudaERNS_18TensorIteratorBaseEENKUlvE_clEvENKUlvE1_clEvEUliiE_EESt5arrayIPcLm2EELi4E23TrivialOffsetCalculatorILi1EjESE_NS0_6memory12LoadWithCastILi1EEENSF_13StoreWithCastILi1EEEEEviT_T0_T2_T3_T4_T5_
        .type           _ZN2at6native27unrolled_elementwise_kernelINS0_13BUnaryFunctorIiiiZZZNS0_15binary_internal21div_floor_kernel_cudaERNS_18TensorIteratorBaseEENKUlvE_clEvENKUlvE1_clEvEUliiE_EESt5arrayIPcLm2EELi4E23TrivialOffsetCalculatorILi1EjESE_NS0_6memory12LoadWithCastILi1EEENSF_13StoreWithCastILi1EEEEEviT_T0_T2_T3_T4_T5_,@function
        .size           _ZN2at6native27unrolled_elementwise_kernelINS0_13BUnaryFunctorIiiiZZZNS0_15binary_internal21div_floor_kernel_cudaERNS_18TensorIteratorBaseEENKUlvE_clEvENKUlvE1_clEvEUliiE_EESt5arrayIPcLm2EELi4E23TrivialOffsetCalculatorILi1EjESE_NS0_6memory12LoadWithCastILi1EEENSF_13StoreWithCastILi1EEEEEviT_T0_T2_T3_T4_T5_,(.L_x_37924 - _ZN2at6native27unrolled_elementwise_kernelINS0_13BUnaryFunctorIiiiZZZNS0_15binary_internal21div_floor_kernel_cudaERNS_18TensorIteratorBaseEENKUlvE_clEvENKUlvE1_clEvEUliiE_EESt5arrayIPcLm2EELi4E23TrivialOffsetCalculatorILi1EjESE_NS0_6memory12LoadWithCastILi1EEENSF_13StoreWithCastILi1EEEEEviT_T0_T2_T3_T4_T5_)
        .other          _ZN2at6native27unrolled_elementwise_kernelINS0_13BUnaryFunctorIiiiZZZNS0_15binary_internal21div_floor_kernel_cudaERNS_18TensorIteratorBaseEENKUlvE_clEvENKUlvE1_clEvEUliiE_EESt5arrayIPcLm2EELi4E23TrivialOffsetCalculatorILi1EjESE_NS0_6memory12LoadWithCastILi1EEENSF_13StoreWithCastILi1EEEEEviT_T0_T2_T3_T4_T5_,@"STO_CUDA_ENTRY STV_DEFAULT"
_ZN2at6native27unrolled_elementwise_kernelINS0_13BUnaryFunctorIiiiZZZNS0_15binary_internal21div_floor_kernel_cudaERNS_18TensorIteratorBaseEENKUlvE_clEvENKUlvE1_clEvEUliiE_EESt5arrayIPcLm2EELi4E23TrivialOffsetCalculatorILi1EjESE_NS0_6memory12LoadWithCastILi1EEENSF_13StoreWithCastILi1EEEEEviT_T0_T2_T3_T4_T5_:
.text._ZN2at6native27unrolled_elementwise_kernelINS0_13BUnaryFunctorIiiiZZZNS0_15binary_internal21div_floor_kernel_cudaERNS_18TensorIteratorBaseEENKUlvE_clEvENKUlvE1_clEvEUliiE_EESt5arrayIPcLm2EELi4E23TrivialOffsetCalculatorILi1EjESE_NS0_6memory12LoadWithCastILi1EEENSF_13StoreWithCastILi1EEEEEviT_T0_T2_T3_T4_T5_:
        /* <DEDUP_REMOVED lines=31> */
.L_x_31849:
[----:B------:R3:W5:Y:S01]  /*01f0*/  LDG.E.U8 R24, desc[UR36][R4.64] ;  /* 0x0000002404187981 */ /* 0x000762000c1e1100 */
[----:B------:R-:W-:Y:S05]  /*0200*/  BRA `(.L_x_31851) ;  /* 0x0000000c00387947 */ /* 0x000fea0003800000 */
.L_x_31848:
        /* <DEDUP_REMOVED lines=8> */
.L_x_31853:
[----:B------:R1:W5:Y:S01]  /*0290*/  LDG.E R24, desc[UR36][R4.64] ;  /* 0x0000002404187981 */ /* 0x000362000c1e1900 */
[----:B------:R-:W-:Y:S05]  /*02a0*/  BRA `(.L_x_31851) ;  /* 0x0000000c00107947 */ /* 0x000fea0003800000 */
.L_x_31852:
[----:B------:R2:W5:Y:S01]  /*02b0*/  LDG.E.S16 R24, desc[UR36][R4.64] ;  /* 0x0000002404187981 */ /* 0x000562000c1e1700 */
[----:B------:R-:W-:Y:S05]  /*02c0*/  BRA `(.L_x_31851) ;  /* 0x0000000c00087947 */ /* 0x000fea0003800000 */
.L_x_31847:
        /* <DEDUP_REMOVED lines=9> */
.L_x_31855:
[----:B------:R-:W2:Y:S02]  /*0360*/  LDG.E.U16 R4, desc[UR36][R4.64] ;  /* 0x0000002404047981 */ /* 0x000ea4000c1e1500 */
[----:B--2---:R-:W-:-:S06]  /*0370*/  HADD2.F32 R24, -RZ, R4.H0_H0 ;  /* 0x20000004ff187230 */ /* 0x004fcc0000004100 */
[----:B------:R-:W0:Y:S01]  /*0380*/  F2I.FTZ.TRUNC.NTZ R24, R24 ;  /* 0x0000001800187305 */ /* 0x000e22000021f100 */
[----:B------:R-:W-:Y:S05]  /*0390*/  BRA `(.L_x_31851) ;  /* 0x0000000800d47947 */ /* 0x000fea0003800000 */
.L_x_31854:
        /* <DEDUP_REMOVED lines=9> */
.L_x_31857:
[----:B------:R-:W2:Y:S02]  /*0430*/  LDG.E.U16 R4, desc[UR36][R4.64] ;  /* 0x0000002404047981 */ /* 0x000ea4000c1e1500 */
[----:B--2---:R-:W-:-:S06]  /*0440*/  HADD2.F32 R24, -RZ, R4.H0_H0 ;  /* 0x20000004ff187230 */ /* 0x004fcc0000004100 */
[----:B------:R-:W0:Y:S01]  /*0450*/  F2I.FTZ.TRUNC.NTZ R24, R24 ;  /* 0x0000001800187305 */ /* 0x000e22000021f100 */
[----:B------:R-:W-:Y:S05]  /*0460*/  BRA `(.L_x_31851) ;  /* 0x0000000800a07947 */ /* 0x000fea0003800000 */
.L_x_31856:
[----:B------:R-:W2:Y:S02]  /*0470*/  LDG.E.64 R24, desc[UR36][R4.64] ;  /* 0x0000002404187981 */ /* 0x000ea4000c1e1b00 */
[----:B--2---:R0:W1:Y:S01]  /*0480*/  F2I.F64.TRUNC R24, R24 ;  /* 0x0000001800187311 */ /* 0x004062000030d100 */
[----:B------:R-:W-:Y:S05]  /*0490*/  BRA `(.L_x_31851) ;  /* 0x0000000800947947 */ /* 0x000fea0003800000 */
.L_x_31846:
        /* <DEDUP_REMOVED lines=12> */
.L_x_31860:
[----:B------:R-:W2:Y:S02]  /*0560*/  LDG.E.64 R4, desc[UR36][R4.64] ;  /* 0x0000002404047981 */ /* 0x000ea4000c1e1b00 */
[----:B--2---:R0:W1:Y:S01]  /*0570*/  F2I.F64.TRUNC R24, R4 ;  /* 0x0000000400187311 */ /* 0x004062000030d100 */
[----:B------:R-:W-:Y:S05]  /*0580*/  BRA `(.L_x_31851) ;  /* 0x0000000800587947 */ /* 0x000fea0003800000 */
.L_x_31859:
        /* <DEDUP_REMOVED lines=27> */
.L_x_31862:
        /* <DEDUP_REMOVED lines=15> */
.L_x_31861:
[----:B------:R-:W2:Y:S02]  /*0830*/  LDG.E.U16 R24, desc[UR36][R4.64] ;  /* 0x0000002404187981 */ /* 0x000ea4000c1e1500 */
[----:B--2---:R-:W-:-:S06]  /*0840*/  IMAD.U32 R24, R24, 0x10000, RZ ;  /* 0x0001000018187824 */ /* 0x004fcc00078e00ff */
[----:B------:R-:W0:Y:S01]  /*0850*/  F2I.FTZ.TRUNC.NTZ R24, R24 ;  /* 0x0000001800187305 */ /* 0x000e22000021f100 */
[----:B------:R-:W-:Y:S05]  /*0860*/  BRA `(.L_x_31851) ;  /* 0x0000000400a07947 */ /* 0x000fea0003800000 */
.L_x_31858:
        /* <DEDUP_REMOVED lines=10> */
.L_x_31865:
        /* <DEDUP_REMOVED lines=21> */
.L_x_31869:
[----:B------:R-:W-:Y:S05]  /*0a60*/  BSYNC B1 ;  /* 0x0000000000017941 */ /* 0x000fea0003800000 */
.L_x_31868:
[----:B------:R-:W-:Y:S01]  /*0a70*/  IMAD.SHL.U32 R3, R3, 0x100000, RZ ;  /* 0x0010000003037824 */ /* 0x000fe200078e00ff */
[----:B------:R-:W-:-:S04]  /*0a80*/  LEA R5, R0, 0x3b800000, 0x17 ;  /* 0x3b80000000057811 */ /* 0x000fc800078eb8ff */
[----:B------:R-:W-:-:S07]  /*0a90*/  LOP3.LUT R24, R5, R3, R24, 0xfe, !PT ;  /* 0x0000000305187212 */ /* 0x000fce00078efe18 */
.L_x_31867:
[----:B------:R-:W-:Y:S05]  /*0aa0*/  BSYNC B0 ;  /* 0x0000000000007941 */ /* 0x000fea0003800000 */
.L_x_31866:
[----:B------:R-:W0:Y:S01]  /*0ab0*/  F2I.FTZ.TRUNC.NTZ R24, R24 ;  /* 0x0000001800187305 */ /* 0x000e22000021f100 */
[----:B------:R-:W-:Y:S05]  /*0ac0*/  BRA `(.L_x_31851) ;  /* 0x0000000400087947 */ /* 0x000fea0003800000 */
.L_x_31864:
        /* <DEDUP_REMOVED lines=21> */
.L_x_31873:
[----:B------:R-:W-:Y:S05]  /*0c20*/  BSYNC B1 ;  /* 0x0000000000017941 */ /* 0x000fea0003800000 */
.L_x_31872:
[----:B------:R-:W-:Y:S01]  /*0c30*/  IMAD.SHL.U32 R3, R3, 0x200000, RZ ;  /* 0x0020000003037824 */ /* 0x000fe200078e00ff */
[----:B------:R-:W-:-:S04]  /*0c40*/  LEA R5, R0, 0x37800000, 0x17 ;  /* 0x3780000000057811 */ /* 0x000fc800078eb8ff */
[----:B------:R-:W-:-:S07]  /*0c50*/  LOP3.LUT R24, R5, R3, R24, 0xfe, !PT ;  /* 0x0000000305187212 */ /* 0x000fce00078efe18 */
.L_x_31871:
[----:B------:R-:W-:Y:S05]  /*0c60*/  BSYNC B0 ;  /* 0x0000000000007941 */ /* 0x000fea0003800000 */
.L_x_31870:
[----:B------:R-:W0:Y:S01]  /*0c70*/  F2I.FTZ.TRUNC.NTZ R24, R24 ;  /* 0x0000001800187305 */ /* 0x000e22000021f100 */
[----:B------:R-:W-:Y:S05]  /*0c80*/  BRA `(.L_x_31851) ;  /* 0x0000000000987947 */ /* 0x000fea0003800000 */
.L_x_31863:
        /* <DEDUP_REMOVED lines=14> */
.L_x_31877:
[----:B------:R-:W-:Y:S05]  /*0d70*/  BSYNC B0 ;  /* 0x0000000000007941 */ /* 0x000fea0003800000 */
.L_x_31876:
[----:B------:R-:W0:Y:S01]  /*0d80*/  F2I.FTZ.TRUNC.NTZ R24, R24 ;  /* 0x0000001800187305 */ /* 0x000e22000021f100 */
[----:B------:R-:W-:Y:S05]  /*0d90*/  BRA `(.L_x_31851) ;  /* 0x0000000000547947 */ /* 0x000fea0003800000 */
.L_x_31850:
        /* <DEDUP_REMOVED lines=17> */
.L_x_31878:
[----:B------:R-:W-:Y:S05]  /*0eb0*/  BRA `(.L_x_31851) ;  /* 0x00000000000c7947 */ /* 0x000fea0003800000 */
.L_x_31875:
[----:B------:R0:W5:Y:S01]  /*0ec0*/  LDG.E R24, desc[UR36][R4.64] ;  /* 0x0000002404187981 */ /* 0x000162000c1e1900 */
[----:B------:R-:W-:Y:S05]  /*0ed0*/  BRA `(.L_x_31851) ;  /* 0x0000000000047947 */ /* 0x000fea0003800000 */
.L_x_31874:
[----:B------:R0:W5:Y:S02]  /*0ee0*/  LDG.E R24, desc[UR36][R4.64] ;  /* 0x0000002404187981 */ /* 0x000164000c1e1900 */
.L_x_31851:
[----:B------:R-:W2:Y:S02]  /*0ef0*/  S2R R17, SR_TID.X ;  /* 0x0000000000117919 */ /* 0x000ea40000002100 */
[----:B--2---:R-:W-:-:S07]  /*0f00*/  VIADD R17, R17, 0x80 ;  /* 0x0000008011117836 */ /* 0x004fce0000000000 */
.L_x_31845:
[----:B------:R-:W-:Y:S05]  /*0f10*/  BSYNC B6 ;  /* 0x0000000000067941 */ /* 0x000fea0003800000 */
.L_x_31844:
        /* <DEDUP_REMOVED lines=23> */
.L_x_31884:
[----:B------:R0:W5:Y:S01]  /*1090*/  LDG.E.U8 R18, desc[UR36][R4.64] ;  /* 0x0000002404127981 */ /* 0x000162000c1e1100 */
[----:B------:R-:W-:Y:S05]  /*10a0*/  BRA `(.L_x_31886) ;  /* 0x0000000c00347947 */ /* 0x000fea0003800000 */
.L_x_31883:
        /* <DEDUP_REMOVED lines=8> */
.L_x_31888:
[----:B------:R0:W5:Y:S01]  /*1130*/  LDG.E R18, desc[UR36][R4.64] ;  /* 0x0000002404127981 */ /* 0x000162000c1e1900 */
[----:B------:R-:W-:Y:S05]  /*1140*/  BRA `(.L_x_31886) ;  /* 0x0000000c000c7947 */ /* 0x000fea0003800000 */
.L_x_31887:
[----:B------:R0:W5:Y:S01]  /*1150*/  LDG.E.S16 R18, desc[UR36][R4.64] ;  /* 0x0000002404127981 */ /* 0x000162000c1e1700 */
[----:B------:R-:W-:Y:S05]  /*1160*/  BRA `(.L_x_31886) ;  /* 0x0000000c00047947 */ /* 0x000fea0003800000 */
.L_x_31882:
        /* <DEDUP_REMOVED lines=9> */
.L_x_31890:
[----:B------:R-:W2:Y:S02]  /*1200*/  LDG.E.U16 R4, desc[UR36][R4.64] ;  /* 0x0000002404047981 */ /* 0x000ea4000c1e1500 */
[----:B--2---:R-:W-:-:S06]  /*1210*/  HADD2.F32 R18, -RZ, R4.H0_H0 ;  /* 0x20000004ff127230 */ /* 0x004fcc0000004100 */
[----:B------:R-:W0:Y:S01]  /*1220*/  F2I.FTZ.TRUNC.NTZ R18, R18 ;  /* 0x0000001200127305 */ /* 0x000e22000021f100 */
[----:B------:R-:W-:Y:S05]  /*1230*/  BRA `(.L_x_31886) ;  /* 0x0000000800d07947 */ /* 0x000fea0003800000 */
.L_x_31889:
        /* <DEDUP_REMOVED lines=9> */
.L_x_31892:
[----:B------:R-:W2:Y:S02]  /*12d0*/  LDG.E.U16 R4, desc[UR36][R4.64] ;  /* 0x0000002404047981 */ /* 0x000ea4000c1e1500 */
[----:B--2---:R-:W-:-:S06]  /*12e0*/  HADD2.F32 R18, -RZ, R4.H0_H0 ;  /* 0x20000004ff127230 */ /* 0x004fcc0000004100 */
[----:B------:R-:W0:Y:S01]  /*12f0*/  F2I.FTZ.TRUNC.NTZ R18, R18 ;  /* 0x0000001200127305 */ /* 0x000e22000021f100 */
[----:B------:R-:W-:Y:S05]  /*1300*/  BRA `(.L_x_31886) ;  /* 0x00000008009c7947 */ /* 0x000fea0003800000 */
.L_x_31891:
[----:B------:R-:W2:Y:S02]  /*1310*/  LDG.E.64 R4, desc[UR36][R4.64] ;  /* 0x0000002404047981 */ /* 0x000ea4000c1e1b00 */
[----:B--2---:R0:W1:Y:S01]  /*1320*/  F2I.F64.TRUNC R18, R4 ;  /* 0x0000000400127311 */ /* 0x004062000030d100 */
[----:B------:R-:W-:Y:S05]  /*1330*/  BRA `(.L_x_31886) ;  /* 0x0000000800907947 */ /* 0x000fea0003800000 */
.L_x_31881:
        /* <DEDUP_REMOVED lines=12> */
.L_x_31895:
[----:B------:R-:W2:Y:S02]  /*1400*/  LDG.E.64 R4, desc[UR36][R4.64] ;  /* 0x0000002404047981 */ /* 0x000ea4000c1e1b00 */
[----:B--2---:R0:W1:Y:S01]  /*1410*/  F2I.F64.TRUNC R18, R4 ;  /* 0x0000000400127311 */ /* 0x004062000030d100 */
[----:B------:R-:W-:Y:S05]  /*1420*/  BRA `(.L_x_31886) ;  /* 0x0000000800547947 */ /* 0x000fea0003800000 */
.L_x_31894:
        /* <DEDUP_REMOVED lines=27> */
.L_x_31897:
        /* <DEDUP_REMOVED lines=14> */
.L_x_31896:
[----:B------:R-:W2:Y:S02]  /*16c0*/  LDG.E.U16 R18, desc[UR36][R4.64] ;  /* 0x0000002404127981 */ /* 0x000ea4000c1e1500 */
[----:B--2---:R-:W-:-:S06]  /*16d0*/  IMAD.U32 R18, R18, 0x10000, RZ ;  /* 0x0001000012127824 */ /* 0x004fcc00078e00ff */
[----:B------:R-:W4:Y:S01]  /*16e0*/  F2I.FTZ.TRUNC.NTZ R18, R18 ;  /* 0x0000001200127305 */ /* 0x000f22000021f100 */
[----:B------:R-:W-:Y:S05]  /*16f0*/  BRA `(.L_x_31886) ;  /* 0x0000000400a07947 */ /* 0x000fea0003800000 */
.L_x_31893:
        /* <DEDUP_REMOVED lines=10> */
.L_x_31900:
        /* <DEDUP_REMOVED lines=21> */
.L_x_31904:
[----:B------:R-:W-:Y:S05]  /*18f0*/  BSYNC B1 ;  /* 0x0000000000017941 */ /* 0x000fea0003800000 */
.L_x_31903:
[----:B------:R-:W-:Y:S01]  /*1900*/  IMAD.SHL.U32 R3, R3, 0x100000, RZ ;  /* 0x0010000003037824 */ /* 0x000fe200078e00ff */
[----:B------:R-:W-:-:S04]  /*1910*/  LEA R5, R0, 0x3b800000, 0x17 ;  /* 0x3b80000000057811 */ /* 0x000fc800078eb8ff */
[----:B------:R-:W-:-:S07]  /*1920*/  LOP3.LUT R18, R5, R3, R18, 0xfe, !PT ;  /* 0x0000000305127212 */ /* 0x000fce00078efe12 */
.L_x_31902:
[----:B------:R-:W-:Y:S05]  /*1930*/  BSYNC B0 ;  /* 0x0000000000007941 */ /* 0x000fea0003800000 */
.L_x_31901:
[----:B------:R-:W0:Y:S01]  /*1940*/  F2I.FTZ.TRUNC.NTZ R18, R18 ;  /* 0x0000001200127305 */ /* 0x000e22000021f100 */
[----:B------:R-:W-:Y:S05]  /*1950*/  BRA `(.L_x_31886) ;  /* 0x0000000400087947 */ /* 0x000fea0003800000 */
.L_x_31899:
        /* <DEDUP_REMOVED lines=21> */
.L_x_31908:
[----:B------:R-:W-:Y:S05]  /*1ab0*/  BSYNC B1 ;  /* 0x0000000000017941 */ /* 0x000fea0003800000 */
.L_x_31907:
[----:B------:R-:W-:Y:S01]  /*1ac0*/  IMAD.SHL.U32 R3, R3, 0x200000, RZ ;  /* 0x0020000003037824 */ /* 0x000fe200078e00ff */
[----:B------:R-:W-:-:S04]  /*1ad0*/  LEA R5, R0, 0x37800000, 0x17 ;  /* 0x3780000000057811 */ /* 0x000fc800078eb8ff */
[----:B------:R-:W-:-:S07]  /*1ae0*/  LOP3.LUT R18, R5, R3, R18, 0xfe, !PT ;  /* 0x0000000305127212 */ /* 0x000fce00078efe12 */
.L_x_31906:
[----:B------:R-:W-:Y:S05]  /*1af0*/  BSYNC B0 ;  /* 0x0000000000007941 */ /* 0x000fea0003800000 */
.L_x_31905:
[----:B------:R-:W0:Y:S01]  /*1b00*/  F2I.FTZ.TRUNC.NTZ R18, R18 ;  /* 0x0000001200127305 */ /* 0x000e22000021f100 */
[----:B------:R-:W-:Y:S05]  /*1b10*/  BRA `(.L_x_31886) ;  /* 0x0000000000987947 */ /* 0x000fea0003800000 */
.L_x_31898:
        /* <DEDUP_REMOVED lines=14> */
.L_x_31912:
[----:B------:R-:W-:Y:S05]  /*1c00*/  BSYNC B0 ;  /* 0x0000000000007941 */ /* 0x000fea0003800000 */
.L_x_31911:
[----:B------:R-:W0:Y:S01]  /*1c10*/  F2I.FTZ.TRUNC.NTZ R18, R18 ;  /* 0x0000001200127305 */ /* 0x000e22000021f100 */
[----:B------:R-:W-:Y:S05]  /*1c20*/  BRA `(.L_x_31886) ;  /* 0x0000000000547947 */ /* 0x000fea0003800000 */
.L_x_31885:
        /* <DEDUP_REMOVED lines=17> */
.L_x_31913:
[----:B------:R-:W-:Y:S05]  /*1d40*/  BRA `(.L_x_31886) ;  /* 0x00000000000c7947 */ /* 0x000fea0003800000 */
.L_x_31910:
[----:B------:R0:W5:Y:S01]  /*1d50*/  LDG.E R18, desc[UR36][R4.64] ;  /* 0x0000002404127981 */ /* 0x000162000c1e1900 */
[----:B------:R-:W-:Y:S05]  /*1d60*/  BRA `(.L_x_31886) ;  /* 0x0000000000047947 */ /* 0x000fea0003800000 */
.L_x_31909:
[----:B------:R0:W5:Y:S02]  /*1d70*/  LDG.E R18, desc[UR36][R4.64] ;  /* 0x0000002404127981 */ /* 0x000164000c1e1900 */
.L_x_31886:
[----:B------:R-:W-:-:S07]  /*1d80*/  VIADD R17, R17, 0x80 ;  /* 0x0000008011117836 */ /* 0x000fce0000000000 */
.L_x_31880:
[----:B------:R-:W-:Y:S05]  /*1d90*/  BSYNC B6 ;  /* 0x0000000000067941 */ /* 0x000fea0003800000 */
.L_x_31879:
[----:B------:R-:W-:Y:S01]  /*1da0*/  ISETP.GE.AND P0, PT, R17, R16, PT ;  /* 0x000000101100720c */ /* 0x000fe20003f06270 */
[----:B------:R-:W-:Y:S01]  /*1db0*/  BSSY B6, `(.L_x_31914) ;  /* 0x00000e8000067945 */ /* 0x000fe20003800000 */
[----:B0-----:R-:W-:Y:S02]  /*1dc0*/  IMAD.MOV.U32 R25, RZ, RZ, RZ ;  /* 0x000000ffff197224 */ /* 0x001fe400078e00ff */
[----:B------:R-:W-:-:S09]  /*1dd0*/  IMAD.MOV.U32 R22, RZ, RZ, RZ ;  /* 0x000000ffff167224 */ /* 0x000fd200078e00ff */
[----:B------:R-:W-:Y:S05]  /*1de0*/  @P0 BRA `(.L_x_31915) ;  /* 0x0000000c00900947 */ /* 0x000fea0003800000 */
[----:B-1-34-:R-:W0:Y:S01]  /*1df0*/  LDC.64 R4, c[0x0][0x228] ;  /* 0x00008a00ff047b82 */ /* 0x01ae220000000a00 */
[----:B--2---:R-:W-:Y:S01]  /*1e00*/  IMAD R0, R2, 0x200, R17 ;  /* 0x0000020002007824 */ /* 0x004fe200078e0211 */
        /* <DEDUP_REMOVED lines=18> */
.L_x_31919:
[----:B------:R0:W5:Y:S01]  /*1f30*/  LDG.E.U8 R22, desc[UR36][R4.64] ;  /* 0x0000002404167981 */ /* 0x000162000c1e1100 */
[----:B------:R-:W-:Y:S05]  /*1f40*/  BRA `(.L_x_31921) ;  /* 0x0000000c00347947 */ /* 0x000fea0003800000 */
.L_x_31918:
        /* <DEDUP_REMOVED lines=8> */
.L_x_31923:
[----:B------:R0:W5:Y:S01]  /*1fd0*/  LDG.E R22, desc[UR36][R4.64] ;  /* 0x0000002404167981 */ /* 0x000162000c1e1900 */
[----:B------:R-:W-:Y:S05]  /*1fe0*/  BRA `(.L_x_31921) ;  /* 0x0000000c000c7947 */ /* 0x000fea0003800000 */
.L_x_31922:
[----:B------:R0:W5:Y:S01]  /*1ff0*/  LDG.E.S16 R22, desc[UR36][R4.64] ;  /* 0x0000002404167981 */ /* 0x000162000c1e1700 */
[----:B------:R-:W-:Y:S05]  /*2000*/  BRA `(.L_x_31921) ;  /* 0x0000000c00047947 */ /* 0x000fea0003800000 */
.L_x_31917:
        /* <DEDUP_REMOVED lines=9> */
.L_x_31925:
[----:B------:R-:W2:Y:S02]  /*20a0*/  LDG.E.U16 R4, desc[UR36][R4.64] ;  /* 0x0000002404047981 */ /* 0x000ea4000c1e1500 */
[----:B--2---:R-:W-:-:S06]  /*20b0*/  HADD2.F32 R22, -RZ, R4.H0_H0 ;  /* 0x20000004ff167230 */ /* 0x004fcc0000004100 */
[----:B------:R-:W0:Y:S01]  /*20c0*/  F2I.FTZ.TRUNC.NTZ R22, R22 ;  /* 0x0000001600167305 */ /* 0x000e22000021f100 */
[----:B------:R-:W-:Y:S05]  /*20d0*/  BRA `(.L_x_31921) ;  /* 0x0000000800d07947 */ /* 0x000fea0003800000 */
.L_x_31924:
        /* <DEDUP_REMOVED lines=9> */
.L_x_31927:
[----:B------:R-:W2:Y:S02]  /*2170*/  LDG.E.U16 R4, desc[UR36][R4.64] ;  /* 0x0000002404047981 */ /* 0x000ea4000c1e1500 */
[----:B--2---:R-:W-:-:S06]  /*2180*/  HADD2.F32 R22, -RZ, R4.H0_H0 ;  /* 0x20000004ff167230 */ /* 0x004fcc0000004100 */
[----:B------:R-:W0:Y:S01]  /*2190*/  F2I.FTZ.TRUNC.NTZ R22, R22 ;  /* 0x0000001600167305 */ /* 0x000e22000021f100 */
[----:B------:R-:W-:Y:S05]  /*21a0*/  BRA `(.L_x_31921) ;  /* 0x00000008009c7947 */ /* 0x000fea0003800000 */
.L_x_31926:
[----:B------:R-:W2:Y:S02]  /*21b0*/  LDG.E.64 R22, desc[UR36][R4.64] ;  /* 0x0000002404167981 */ /* 0x000ea4000c1e1b00 */
[----:B--2---:R0:W1:Y:S01]  /*21c0*/  F2I.F64.TRUNC R22, R22 ;  /* 0x0000001600167311 */ /* 0x004062000030d100 */
[----:B------:R-:W-:Y:S05]  /*21d0*/  BRA `(.L_x_31921) ;  /* 0x0000000800907947 */ /* 0x000fea0003800000 */
.L_x_31916:
        /* <DEDUP_REMOVED lines=12> */
.L_x_31930:
[----:B------:R-:W2:Y:S02]  /*22a0*/  LDG.E.64 R4, desc[UR36][R4.64] ;  /* 0x0000002404047981 */ /* 0x000ea4000c1e1b00 */
[----:B--2---:R0:W1:Y:S01]  /*22b0*/  F2I.F64.TRUNC R22, R4 ;  /* 0x0000000400167311 */ /* 0x004062000030d100 */
[----:B------:R-:W-:Y:S05]  /*22c0*/  BRA `(.L_x_31921) ;  /* 0x0000000800547947 */ /* 0x000fea0003800000 */
.L_x_31929:
        /* <DEDUP_REMOVED lines=27> */
.L_x_31932:
        /* <DEDUP_REMOVED lines=14> */
.L_x_31931:
[----:B------:R-:W2:Y:S02]  /*2560*/  LDG.E.U16 R22, desc[UR36][R4.64] ;  /* 0x0000002404167981 */ /* 0x000ea4000c1e1500 */
[----:B--2---:R-:W-:-:S06]  /*2570*/  IMAD.U32 R22, R22, 0x10000, RZ ;  /* 0x0001000016167824 */ /* 0x004fcc00078e00ff */
[----:B------:R-:W0:Y:S01]  /*2580*/  F2I.FTZ.TRUNC.NTZ R22, R22 ;  /* 0x0000001600167305 */ /* 0x000e22000021f100 */
[----:B------:R-:W-:Y:S05]  /*2590*/  BRA `(.L_x_31921) ;  /* 0x0000000400a07947 */ /* 0x000fea0003800000 */
.L_x_31928:
        /* <DEDUP_REMOVED lines=10> */
.L_x_31935:
        /* <DEDUP_REMOVED lines=21> */
.L_x_31939:
[----:B------:R-:W-:Y:S05]  /*2790*/  BSYNC B1 ;  /* 0x0000000000017941 */ /* 0x000fea0003800000 */
.L_x_31938:
[----:B------:R-:W-:Y:S01]  /*27a0*/  IMAD.SHL.U32 R3, R3, 0x100000, RZ ;  /* 0x0010000003037824 */ /* 0x000fe200078e00ff */
[----:B------:R-:W-:-:S04]  /*27b0*/  LEA R5, R0, 0x3b800000, 0x17 ;  /* 0x3b80000000057811 */ /* 0x000fc800078eb8ff */
[----:B------:R-:W-:-:S07]  /*27c0*/  LOP3.LUT R22, R5, R3, R22, 0xfe, !PT ;  /* 0x0000000305167212 */ /* 0x000fce00078efe16 */
.L_x_31937:
[----:B------:R-:W-:Y:S05]  /*27d0*/  BSYNC B0 ;  /* 0x0000000000007941 */ /* 0x000fea0003800000 */
.L_x_31936:
[----:B------:R-:W1:Y:S01]  /*27e0*/  F2I.FTZ.TRUNC.NTZ R22, R22 ;  /* 0x0000001600167305 */ /* 0x000e62000021f100 */
[----:B------:R-:W-:Y:S05]  /*27f0*/  BRA `(.L_x_31921) ;  /* 0x0000000400087947 */ /* 0x000fea0003800000 */
.L_x_31934:
        /* <DEDUP_REMOVED lines=21> */
.L_x_31943:
[----:B------:R-:W-:Y:S05]  /*2950*/  BSYNC B1 ;  /* 0x0000000000017941 */ /* 0x000fea0003800000 */
.L_x_31942:
[----:B------:R-:W-:Y:S01]  /*2960*/  IMAD.SHL.U32 R3, R3, 0x200000, RZ ;  /* 0x0020000003037824 */ /* 0x000fe200078e00ff */
[----:B------:R-:W-:-:S04]  /*2970*/  LEA R5, R0, 0x37800000, 0x17 ;  /* 0x3780000000057811 */ /* 0x000fc800078eb8ff */
[----:B------:R-:W-:-:S07]  /*2980*/  LOP3.LUT R22, R5, R3, R22, 0xfe, !PT ;  /* 0x0000000305167212 */ /* 0x000fce00078efe16 */
.L_x_31941:
[----:B------:R-:W-:Y:S05]  /*2990*/  BSYNC B0 ;  /* 0x0000000000007941 */ /* 0x000fea0003800000 */
.L_x_31940:
[----:B------:R-:W2:Y:S01]  /*29a0*/  F2I.FTZ.TRUNC.NTZ R22, R22 ;  /* 0x0000001600167305 */ /* 0x000ea2000021f100 */
[----:B------:R-:W-:Y:S05]  /*29b0*/  BRA `(.L_x_31921) ;  /* 0x0000000000987947 */ /* 0x000fea0003800000 */
.L_x_31933:
        /* <DEDUP_REMOVED lines=14> */
.L_x_31947:
[----:B------:R-:W-:Y:S05]  /*2aa0*/  BSYNC B0 ;  /* 0x0000000000007941 */ /* 0x000fea0003800000 */
.L_x_31946:
[----:B------:R-:W4:Y:S01]  /*2ab0*/  F2I.FTZ.TRUNC.NTZ R22, R22 ;  /* 0x0000001600167305 */ /* 0x000f22000021f100 */
[----:B------:R-:W-:Y:S05]  /*2ac0*/  BRA `(.L_x_31921) ;  /* 0x0000000000547947 */ /* 0x000fea0003800000 */
.L_x_31920:
        /* <DEDUP_REMOVED lines=17> */
.L_x_31948:
[----:B------:R-:W-:Y:S05]  /*2be0*/  BRA `(.L_x_31921) ;  /* 0x00000000000c7947 */ /* 0x000fea0003800000 */
.L_x_31945:
[----:B------:R0:W5:Y:S01]  /*2bf0*/  LDG.E R22, desc[UR36][R4.64] ;  /* 0x0000002404167981 */ /* 0x000162000c1e1900 */
[----:B------:R-:W-:Y:S05]  /*2c00*/  BRA `(.L_x_31921) ;  /* 0x0000000000047947 */ /* 0x000fea0003800000 */
.L_x_31944:
[----:B------:R3:W5:Y:S02]  /*2c10*/  LDG.E R22, desc[UR36][R4.64] ;  /* 0x0000002404167981 */ /* 0x000764000c1e1900 */
.L_x_31921:
[----:B------:R-:W-:-:S07]  /*2c20*/  VIADD R17, R17, 0x80 ;  /* 0x0000008011117836 */ /* 0x000fce0000000000 */
.L_x_31915:
[----:B------:R-:W-:Y:S05]  /*2c30*/  BSYNC B6 ;  /* 0x0000000000067941 */ /* 0x000fea0003800000 */
.L_x_31914:
[----:B------:R-:W-:Y:S01]  /*2c40*/  ISETP.GE.AND P0, PT, R17, R16, PT ;  /* 0x000000101100720c */ /* 0x000fe20003f06270 */
[----:B------:R-:W-:-:S12]  /*2c50*/  BSSY B6, `(.L_x_31949) ;  /* 0x00000e3000067945 */ /* 0x000fd80003800000 */
[----:B------:R-:W-:Y:S05]  /*2c60*/  @P0 BRA `(.L_x_31950) ;  /* 0x0000000c00840947 */ /* 0x000fea0003800000 */
[----:B01-34-:R-:W0:Y:S01]  /*2c70*/  LDC.64 R4, c[0x0][0x228] ;  /* 0x00008a00ff047b82 */ /* 0x01be220000000a00 */
[----:B--2---:R-:W-:Y:S01]  /*2c80*/  PRMT R0, R19, 0x9910, RZ ;  /* 0x0000991013007816 */ /* 0x004fe200000000ff */
        /* <DEDUP_REMOVED lines=17> */
.L_x_31954:
[----:B------:R0:W5:Y:S01]  /*2da0*/  LDG.E.U8 R25, desc[UR36][R4.64] ;  /* 0x0000002404197981 */ /* 0x000162000c1e1100 */
[----:B------:R-:W-:Y:S05]  /*2db0*/  BRA `(.L_x_31950) ;  /* 0x0000000c00307947 */ /* 0x000fea0003800000 */
.L_x_31953:
        /* <DEDUP_REMOVED lines=8> */
.L_x_31957:
[----:B------:R0:W5:Y:S01]  /*2e40*/  LDG.E R25, desc[UR36][R4.64] ;  /* 0x0000002404197981 */ /* 0x000162000c1e1900 */
[----:B------:R-:W-:Y:S05]  /*2e50*/  BRA `(.L_x_31950) ;  /* 0x0000000c00087947 */ /* 0x000fea0003800000 */
.L_x_31956:
[----:B------:R0:W5:Y:S01]  /*2e60*/  LDG.E.S16 R25, desc[UR36][R4.64] ;  /* 0x0000002404197981 */ /* 0x000162000c1e1700 */
[----:B------:R-:W-:Y:S05]  /*2e70*/  BRA `(.L_x_31950) ;  /* 0x0000000c00007947 */ /* 0x000fea0003800000 */
.L_x_31952:
        /* <DEDUP_REMOVED lines=9> */
.L_x_31959:
[----:B------:R-:W2:Y:S02]  /*2f10*/  LDG.E.U16 R4, desc[UR36][R4.64] ;  /* 0x0000002404047981 */ /* 0x000ea4000c1e1500 */
[----:B--2---:R-:W-:-:S06]  /*2f20*/  HADD2.F32 R25, -RZ, R4.H0_H0 ;  /* 0x20000004ff197230 */ /* 0x004fcc0000004100 */
[----:B------:R-:W0:Y:S01]  /*2f30*/  F2I.FTZ.TRUNC.NTZ R25, R25 ;  /* 0x0000001900197305 */ /* 0x000e22000021f100 */
[----:B------:R-:W-:Y:S05]  /*2f40*/  BRA `(.L_x_31950) ;  /* 0x0000000800cc7947 */ /* 0x000fea0003800000 */
.L_x_31958:
        /* <DEDUP_REMOVED lines=9> */
.L_x_31961:
[----:B------:R-:W2:Y:S02]  /*2fe0*/  LDG.E.U16 R4, desc[UR36][R4.64] ;  /* 0x0000002404047981 */ /* 0x000ea4000c1e1500 */
[----:B--2---:R-:W-:-:S06]  /*2ff0*/  HADD2.F32 R25, -RZ, R4.H0_H0 ;  /* 0x20000004ff197230 */ /* 0x004fcc0000004100 */
[----:B------:R-:W0:Y:S01]  /*3000*/  F2I.FTZ.TRUNC.NTZ R25, R25 ;  /* 0x0000001900197305 */ /* 0x000e22000021f100 */
[----:B------:R-:W-:Y:S05]  /*3010*/  BRA `(.L_x_31950) ;  /* 0x0000000800987947 */ /* 0x000fea0003800000 */
.L_x_31960:
[----:B------:R-:W2:Y:S02]  /*3020*/  LDG.E.64 R4, desc[UR36][R4.64] ;  /* 0x0000002404047981 */ /* 0x000ea4000c1e1b00 */
[----:B--2---:R0:W1:Y:S01]  /*3030*/  F2I.F64.TRUNC R25, R4 ;  /* 0x0000000400197311 */ /* 0x004062000030d100 */
[----:B------:R-:W-:Y:S05]  /*3040*/  BRA `(.L_x_31950) ;  /* 0x00000008008c7947 */ /* 0x000fea0003800000 */
.L_x_31951:
        /* <DEDUP_REMOVED lines=12> */
.L_x_31964:
[----:B------:R-:W2:Y:S02]  /*3110*/  LDG.E.64 R4, desc[UR36][R4.64] ;  /* 0x0000002404047981 */ /* 0x000ea4000c1e1b00 */
[----:B--2---:R0:W1:Y:S01]  /*3120*/  F2I.F64.TRUNC R25, R4 ;  /* 0x0000000400197311 */ /* 0x004062000030d100 */
[----:B------:R-:W-:Y:S05]  /*3130*/  BRA `(.L_x_31950) ;  /* 0x0000000800507947 */ /* 0x000fea0003800000 */
.L_x_31963:
        /* <DEDUP_REMOVED lines=27> */
.L_x_31966:
        /* <DEDUP_REMOVED lines=14> */
.L_x_31965:
[----:B------:R-:W2:Y:S02]  /*33d0*/  LDG.E.U16 R25, desc[UR36][R4.64] ;  /* 0x0000002404197981 */ /* 0x000ea4000c1e1500 */
[----:B--2---:R-:W-:-:S06]  /*33e0*/  IMAD.U32 R25, R25, 0x10000, RZ ;  /* 0x0001000019197824 */ /* 0x004fcc00078e00ff */
[----:B------:R-:W0:Y:S01]  /*33f0*/  F2I.FTZ.TRUNC.NTZ R25, R25 ;  /* 0x0000001900197305 */ /* 0x000e22000021f100 */
[----:B------:R-:W-:Y:S05]  /*3400*/  BRA `(.L_x_31950) ;  /* 0x00000004009c7947 */ /* 0x000fea0003800000 */
.L_x_31962:
        /* <DEDUP_REMOVED lines=10> */
.L_x_31969:
        /* <DEDUP_REMOVED lines=21> */
.L_x_31973:
[----:B------:R-:W-:Y:S05]  /*3600*/  BSYNC B1 ;  /* 0x0000000000017941 */ /* 0x000fea0003800000 */
.L_x_31972:
[----:B------:R-:W-:Y:S01]  /*3610*/  IMAD.SHL.U32 R3, R3, 0x100000, RZ ;  /* 0x0010000003037824 */ /* 0x000fe200078e00ff */
[----:B------:R-:W-:-:S04]  /*3620*/  LEA R0, R0, 0x3b800000, 0x17 ;  /* 0x3b80000000007811 */ /* 0x000fc800078eb8ff */
[----:B------:R-:W-:-:S07]  /*3630*/  LOP3.LUT R25, R0, R3, R25, 0xfe, !PT ;  /* 0x0000000300197212 */ /* 0x000fce00078efe19 */
.L_x_31971:
[----:B------:R-:W-:Y:S05]  /*3640*/  BSYNC B0 ;  /* 0x0000000000007941 */ /* 0x000fea0003800000 */
.L_x_31970:
[----:B------:R-:W0:Y:S01]  /*3650*/  F2I.FTZ.TRUNC.NTZ R25, R25 ;  /* 0x0000001900197305 */ /* 0x000e22000021f100 */
[----:B------:R-:W-:Y:S05]  /*3660*/  BRA `(.L_x_31950) ;  /* 0x0000000400047947 */ /* 0x000fea0003800000 */
.L_x_31968:
        /* <DEDUP_REMOVED lines=21> */
.L_x_31977:
[----:B------:R-:W-:Y:S05]  /*37c0*/  BSYNC B1 ;  /* 0x0000000000017941 */ /* 0x000fea0003800000 */
.L_x_31976:
[----:B------:R-:W-:Y:S01]  /*37d0*/  IMAD.SHL.U32 R3, R3, 0x200000, RZ ;  /* 0x0020000003037824 */ /* 0x000fe200078e00ff */
[----:B------:R-:W-:-:S04]  /*37e0*/  LEA R0, R0, 0x37800000, 0x17 ;  /* 0x3780000000007811 */ /* 0x000fc800078eb8ff */
[----:B------:R-:W-:-:S07]  /*37f0*/  LOP3.LUT R25, R0, R3, R25, 0xfe, !PT ;  /* 0x0000000300197212 */ /* 0x000fce00078efe19 */
.L_x_31975:
[----:B------:R-:W-:Y:S05]  /*3800*/  BSYNC B0 ;  /* 0x0000000000007941 */ /* 0x000fea0003800000 */
.L_x_31974:
[----:B------:R-:W0:Y:S01]  /*3810*/  F2I.FTZ.TRUNC.NTZ R25, R25 ;  /* 0x0000001900197305 */ /* 0x000e22000021f100 */
[----:B------:R-:W-:Y:S05]  /*3820*/  BRA `(.L_x_31950) ;  /* 0x0000000000947947 */ /* 0x000fea0003800000 */
.L_x_31967:
        /* <DEDUP_REMOVED lines=14> */
.L_x_31981:
[----:B------:R-:W-:Y:S05]  /*3910*/  BSYNC B0 ;  /* 0x0000000000007941 */ /* 0x000fea0003800000 */
.L_x_31980:
[----:B------:R-:W0:Y:S01]  /*3920*/  F2I.FTZ.TRUNC.NTZ R25, R25 ;  /* 0x0000001900197305 */ /* 0x000e22000021f100 */
[----:B------:R-:W-:Y:S05]  /*3930*/  BRA `(.L_x_31950) ;  /* 0x0000000000507947 */ /* 0x000fea0003800000 */
.L_x_31955:
        /* <DEDUP_REMOVED lines=16> */
.L_x_31982:
[----:B------:R-:W-:Y:S05]  /*3a40*/  BRA `(.L_x_31950) ;  /* 0x00000000000c7947 */ /* 0x000fea0003800000 */
.L_x_31979:
[----:B------:R0:W5:Y:S01]  /*3a50*/  LDG.E R25, desc[UR36][R4.64] ;  /* 0x0000002404197981 */ /* 0x000162000c1e1900 */
[----:B------:R-:W-:Y:S05]  /*3a60*/  BRA `(.L_x_31950) ;  /* 0x0000000000047947 */ /* 0x000fea0003800000 */
.L_x_31978:
[----:B------:R0:W5:Y:S02]  /*3a70*/  LDG.E R25, desc[UR36][R4.64] ;  /* 0x0000002404197981 */ /* 0x000164000c1e1900 */
.L_x_31950:
[----:B------:R-:W-:Y:S05]  /*3a80*/  BSYNC B6 ;  /* 0x0000000000067941 */ /* 0x000fea0003800000 */
.L_x_31949:
[----:B0-----:R-:W0:Y:S01]  /*3a90*/  S2R R23, SR_TID.X ;  /* 0x0000000000177919 */ /* 0x001e220000002100 */
[----:B------:R-:W1:Y:S01]  /*3aa0*/  LDC.U8 R17, c[0x0][0x23c] ;  /* 0x00008f00ff117b82 */ /* 0x000e620000000000 */
[----:B------:R-:W-:Y:S01]  /*3ab0*/  BSSY B0, `(.L_x_31983) ;  /* 0x000002d000007945 */ /* 0x000fe20003800000 */
[C---:B0-----:R-:W-:Y:S01]  /*3ac0*/  ISETP.GE.AND P0, PT, R23.reuse, R16, PT ;  /* 0x000000101700720c */ /* 0x041fe20003f06270 */
[C---:B------:R-:W-:Y:S02]  /*3ad0*/  VIADD R3, R23.reuse, 0x100 ;  /* 0x0000010017037836 */ /* 0x040fe40000000000 */
[----:B------:R-:W-:-:S03]  /*3ae0*/  VIADD R19, R23, 0x80 ;  /* 0x0000008017137836 */ /* 0x000fc60000000000 */
[----:B------:R-:W-:Y:S01]  /*3af0*/  ISETP.GE.AND P1, PT, R3, R16, PT ;  /* 0x000000100300720c */ /* 0x000fe20003f26270 */
[----:B------:R-:W-:-:S06]  /*3b00*/  VIADD R3, R23, 0x180 ;  /* 0x0000018017037836 */ /* 0x000fcc0000000000 */
[----:B------:R-:W-:Y:S06]  /*3b10*/  @P0 BRA `(.L_x_31984) ;  /* 0x0000000000980947 */ /* 0x000fec0003800000 */
[----:B------:R-:W2:Y:S01]  /*3b20*/  LDC R7, c[0x0][0x218] ;  /* 0x00008600ff077b82 */ /* 0x000ea20000000800 */
[----:B-1---5:R-:W-:Y:S02]  /*3b30*/  IABS R8, R24 ;  /* 0x0000001800087213 */ /* 0x022fe40000000000 */
[----:B--2---:R-:W-:-:S04]  /*3b40*/  IABS R0, R7 ;  /* 0x0000000700007213 */ /* 0x004fc80000000000 */
[----:B------:R-:W0:Y:S08]  /*3b50*/  I2F.RP R6, R0 ;  /* 0x0000000000067306 */ /* 0x000e300000209400 */
[----:B0-----:R-:W3:Y:S02]  /*3b60*/  MUFU.RCP R6, R6 ;  /* 0x0000000600067308 */ /* 0x001ee40000001000 */
[----:B---34-:R-:W-:-:S06]  /*3b70*/  VIADD R4, R6, 0xffffffe ;  /* 0x0ffffffe06047836 */ /* 0x018fcc0000000000 */
[----:B------:R0:W1:Y:S02]  /*3b80*/  F2I.FTZ.U32.TRUNC.NTZ R5, R4 ;  /* 0x0000000400057305 */ /* 0x000064000021f000 */
[----:B0-----:R-:W-:Y:S02]  /*3b90*/  IMAD.MOV.U32 R4, RZ, RZ, RZ ;  /* 0x000000ffff047224 */ /* 0x001fe400078e00ff */
[----:B-1----:R-:W-:-:S04]  /*3ba0*/  IMAD.MOV R9, RZ, RZ, -R5 ;  /* 0x000000ffff097224 */ /* 0x002fc800078e0a05 */
[----:B------:R-:W-:-:S04]  /*3bb0*/  IMAD R9, R9, R0, RZ ;  /* 0x0000000009097224 */ /* 0x000fc800078e02ff */
[----:B------:R-:W-:Y:S01]  /*3bc0*/  IMAD.HI.U32 R5, R5, R9, R4 ;  /* 0x0000000905057227 */ /* 0x000fe200078e0004 */
[----:B------:R-:W-:-:S03]  /*3bd0*/  LOP3.LUT R4, R24, R7, RZ, 0x3c, !PT ;  /* 0x0000000718047212 */ /* 0x000fc600078e3cff */
[----:B------:R-:W-:Y:S01]  /*3be0*/  IMAD.MOV.U32 R9, RZ, RZ, R8 ;  /* 0x000000ffff097224 */ /* 0x000fe200078e0008 */
[----:B------:R-:W-:-:S03]  /*3bf0*/  ISETP.GE.AND P3, PT, R4, RZ, PT ;  /* 0x000000ff0400720c */ /* 0x000fc60003f66270 */
[----:B------:R-:W-:-:S04]  /*3c00*/  IMAD.HI.U32 R5, R5, R9, RZ ;  /* 0x0000000905057227 */ /* 0x000fc800078e00ff */
[----:B------:R-:W-:-:S04]  /*3c10*/  IMAD.MOV R6, RZ, RZ, -R5 ;  /* 0x000000ffff067224 */ /* 0x000fc800078e0a05 */
        /* <DEDUP_REMOVED lines=22> */
.L_x_31984:
[----:B------:R-:W-:Y:S05]  /*3d80*/  BSYNC B0 ;  /* 0x0000000000007941 */ /* 0x000fea0003800000 */
.L_x_31983:
[-C--:B------:R-:W-:Y:S01]  /*3d90*/  ISETP.GE.AND P3, PT, R19, R16.reuse, PT ;  /* 0x000000101300720c */ /* 0x080fe20003f66270 */
[----:B------:R-:W-:Y:S01]  /*3da0*/  BSSY B0, `(.L_x_31985) ;  /* 0x0000028000007945 */ /* 0x000fe20003800000 */
[----:B------:R-:W-:-:S11]  /*3db0*/  ISETP.GE.AND P2, PT, R3, R16, PT ;  /* 0x000000100300720c */ /* 0x000fd60003f46270 */
[----:B------:R-:W-:Y:S05]  /*3dc0*/  @P3 BRA `(.L_x_31986) ;  /* 0x0000000000943947 */ /* 0x000fea0003800000 */
[----:B------:R-:W2:Y:S01]  /*3dd0*/  LDC R9, c[0x0][0x218] ;  /* 0x00008600ff097b82 */ /* 0x000ea20000000800 */
[----:B------:R-:W-:Y:S01]  /*3de0*/  IMAD.MOV.U32 R6, RZ, RZ, RZ ;  /* 0x000000ffff067224 */ /* 0x000fe200078e00ff */
[----:B-1-345:R-:W-:Y:S02]  /*3df0*/  IABS R5, R18 ;  /* 0x0000001200057213 */ /* 0x03afe40000000000 */
[----:B--2---:R-:W-:-:S04]  /*3e00*/  IABS R0, R9 ;  /* 0x0000000900007213 */ /* 0x004fc80000000000 */
[----:B------:R-:W0:Y:S08]  /*3e10*/  I2F.RP R8, R0 ;  /* 0x0000000000087306 */ /* 0x000e300000209400 */
[----:B0-----:R-:W0:Y:S02]  /*3e20*/  MUFU.RCP R8, R8 ;  /* 0x0000000800087308 */ /* 0x001e240000001000 */
[----:B0-----:R-:W-:-:S06]  /*3e30*/  VIADD R7, R8, 0xffffffe ;  /* 0x0ffffffe08077836 */ /* 0x001fcc0000000000 */
[----:B------:R-:W0:Y:S02]  /*3e40*/  F2I.FTZ.U32.TRUNC.NTZ R7, R7 ;  /* 0x0000000700077305 */ /* 0x000e24000021f000 */
[----:B0-----:R-:W-:-:S04]  /*3e50*/  IMAD.MOV R3, RZ, RZ, -R7 ;  /* 0x000000ffff037224 */ /* 0x001fc800078e0a07 */
[----:B------:R-:W-:-:S04]  /*3e60*/  IMAD R3, R3, R0, RZ ;  /* 0x0000000003037224 */ /* 0x000fc800078e02ff */
[----:B------:R-:W-:-:S06]  /*3e70*/  IMAD.HI.U32 R6, R7, R3, R6 ;  /* 0x0000000307067227 */ /* 0x000fcc00078e0006 */
[----:B------:R-:W-:-:S04]  /*3e80*/  IMAD.HI.U32 R3, R6, R5, RZ ;  /* 0x0000000506037227 */ /* 0x000fc800078e00ff */
[----:B------:R-:W-:-:S04]  /*3e90*/  IMAD.MOV R6, RZ, RZ, -R3 ;  /* 0x000000ffff067224 */ /* 0x000fc800078e0a03 */
[----:B------:R-:W-:Y:S01]  /*3ea0*/  IMAD R5, R0, R6, R5 ;  /* 0x0000000600057224 */ /* 0x000fe200078e0205 */
[----:B------:R-:W-:-:S04]  /*3eb0*/  LOP3.LUT R6, R18, R9, RZ, 0x3c, !PT ;  /* 0x0000000912067212 */ /* 0x000fc800078e3cff */
[----:B------:R-:W-:Y:S02]  /*3ec0*/  ISETP.GT.U32.AND P5, PT, R0, R5, PT ;  /* 0x000000050000720c */ /* 0x000fe40003fa4070 */
[----:B------:R-:W-:-:S11]  /*3ed0*/  ISETP.GE.AND P3, PT, R6, RZ, PT ;  /* 0x000000ff0600720c */ /* 0x000fd60003f66270 */
        /* <DEDUP_REMOVED lines=20> */
.L_x_31986:
[----:B------:R-:W-:Y:S05]  /*4020*/  BSYNC B0 ;  /* 0x0000000000007941 */ /* 0x000fea0003800000 */
.L_x_31985:
[----:B------:R-:W-:Y:S04]  /*4030*/  BSSY B0, `(.L_x_31987) ;  /* 0x0000027000007945 */ /* 0x000fe80003800000 */
[----:B------:R-:W-:Y:S05]  /*4040*/  @P1 BRA `(.L_x_31988) ;  /* 0x0000000000941947 */ /* 0x000fea0003800000 */
[----:B------:R-:W0:Y:S01]  /*4050*/  LDC R9, c[0x0][0x218] ;  /* 0x00008600ff097b82 */ /* 0x000e220000000800 */
[----:B------:R-:W-:Y:S01]  /*4060*/  IMAD.MOV.U32 R6, RZ, RZ, RZ ;  /* 0x000000ffff067224 */ /* 0x000fe200078e00ff */
[----:B-12345:R-:W-:Y:S02]  /*4070*/  IABS R5, R22 ;  /* 0x0000001600057213 */ /* 0x03efe40000000000 */
[----:B0-----:R-:W-:-:S04]  /*4080*/  IABS R0, R9 ;  /* 0x0000000900007213 */ /* 0x001fc80000000000 */
        /* <DEDUP_REMOVED lines=33> */
.L_x_31988:
[----:B------:R-:W-:Y:S05]  /*42a0*/  BSYNC B0 ;  /* 0x0000000000007941 */ /* 0x000fea0003800000 */
.L_x_31987:
[----:B------:R-:W-:Y:S04]  /*42b0*/  BSSY B0, `(.L_x_31989) ;  /* 0x0000027000007945 */ /* 0x000fe80003800000 */
[----:B------:R-:W-:Y:S05]  /*42c0*/  @P2 BRA `(.L_x_31990) ;  /* 0x0000000000942947 */ /* 0x000fea0003800000 */
[----:B------:R-:W2:Y:S01]  /*42d0*/  LDC R8, c[0x0][0x218] ;  /* 0x00008600ff087b82 */ /* 0x000ea20000000800 */
[----:B------:R-:W-:Y:S01]  /*42e0*/  IMAD.MOV.U32 R6, RZ, RZ, RZ ;  /* 0x000000ffff067224 */ /* 0x000fe200078e00ff */
[----:B-1-345:R-:W-:Y:S02]  /*42f0*/  IABS R5, R25 ;  /* 0x0000001900057213 */ /* 0x03afe40000000000 */
[----:B--2---:R-:W-:Y:S02]  /*4300*/  IABS R0, R8 ;  /* 0x0000000800007213 */ /* 0x004fe40000000000 */
[----:B------:R-:W-:Y:S02]  /*4310*/  ISETP.NE.AND P4, PT, R8, RZ, PT ;  /* 0x000000ff0800720c */ /* 0x000fe40003f85270 */
        /* <DEDUP_REMOVED lines=9> */
[C---:B------:R-:W-:Y:S01]  /*43b0*/  IMAD R5, R0.reuse, R6, R5 ;  /* 0x0000000600057224 */ /* 0x040fe200078e0205 */
        /* <DEDUP_REMOVED lines=22> */
.L_x_31990:
[----:B------:R-:W-:Y:S05]  /*4520*/  BSYNC B0 ;  /* 0x0000000000007941 */ /* 0x000fea0003800000 */
.L_x_31989:
[----:B------:R-:W-:Y:S04]  /*4530*/  BSSY B6, `(.L_x_31991) ;  /* 0x0000101000067945 */ /* 0x000fe80003800000 */
[----:B------:R-:W-:Y:S05]  /*4540*/  @P0 BRA `(.L_x_31992) ;  /* 0x0000000c00fc0947 */ /* 0x000fea0003800000 */
[----:B------:R-:W0:Y:S01]  /*4550*/  LDC.64 R8, c[0x0][0x220] ;  /* 0x00008800ff087b82 */ /* 0x000e220000000a00 */
[----:B-12---:R-:W-:Y:S01]  /*4560*/  PRMT R0, R17, 0x9910, RZ ;  /* 0x0000991011007816 */ /* 0x006fe200000000ff */
        /* <DEDUP_REMOVED lines=18> */
.L_x_31996:
[----:B------:R0:W-:Y:S01]  /*4690*/  STG.E.U8 desc[UR36][R8.64], R4 ;  /* 0x0000000408007986 */ /* 0x0001e2000c101124 */
[----:B------:R-:W-:Y:S01]  /*46a0*/  IMAD.MOV.U32 R23, RZ, RZ, R19 ;  /* 0x000000ffff177224 */ /* 0x000fe200078e0013 */
[----:B------:R-:W-:Y:S06]  /*46b0*/  BRA `(.L_x_31992) ;  /* 0x0000000c00a07947 */ /* 0x000fec0003800000 */
.L_x_31995:
[----:B------:R-:W-:-:S13]  /*46c0*/  ISETP.NE.AND P0, PT, R0, 0x2, PT ;  /* 0x000000020000780c */ /* 0x000fda0003f05270 */
[----:B------:R-:W-:Y:S05]  /*46d0*/  @!P0 BRA `(.L_x_31998) ;  /* 0x00000000002c8947 */ /* 0x000fea0003800000 */
[----:B------:R-:W-:-:S13]  /*46e0*/  ISETP.NE.AND P0, PT, R0, 0x3, PT ;  /* 0x000000030000780c */ /* 0x000fda0003f05270 */
[----:B------:R-:W-:Y:S05]  /*46f0*/  @!P0 BRA `(.L_x_31999) ;  /* 0x0000000000188947 */ /* 0x000fea0003800000 */
[----:B------:R-:W-:-:S13]  /*4700*/  ISETP.NE.AND P0, PT, R0, 0x4, PT ;  /* 0x000000040000780c */ /* 0x000fda0003f05270 */
[----:B------:R-:W-:Y:S05]  /*4710*/  @P0 BRA `(.L_x_31997) ;  /* 0x0000000c00280947 */ /* 0x000fea0003800000 */
[----:B---34-:R-:W-:Y:S01]  /*4720*/  SHF.R.S32.HI R5, RZ, 0x1f, R4 ;  /* 0x0000001fff057819 */ /* 0x018fe20000011404 */
[----:B------:R-:W-:-:S04]  /*4730*/  IMAD.MOV.U32 R23, RZ, RZ, R19 ;  /* 0x000000ffff177224 */ /* 0x000fc800078e0013 */
[----:B------:R0:W-:Y:S01]  /*4740*/  STG.E.64 desc[UR36][R8.64], R4 ;  /* 0x0000000408007986 */ /* 0x0001e2000c101b24 */
[----:B------:R-:W-:Y:S05]  /*4750*/  BRA `(.L_x_31992) ;  /* 0x0000000c00787947 */ /* 0x000fea0003800000 */
.L_x_31999:
[----:B------:R0:W-:Y:S01]  /*4760*/  STG.E desc[UR36][R8.64], R4 ;  /* 0x0000000408007986 */ /* 0x0001e2000c101924 */
[----:B------:R-:W-:Y:S01]  /*4770*/  IMAD.MOV.U32 R23, RZ, RZ, R19 ;  /* 0x000000ffff177224 */ /* 0x000fe200078e0013 */
[----:B------:R-:W-:Y:S06]  /*4780*/  BRA `(.L_x_31992) ;  /* 0x0000000c006c7947 */ /* 0x000fec0003800000 */
.L_x_31998:
[----:B------:R0:W-:Y:S01]  /*4790*/  STG.E.U16 desc[UR36][R8.64], R4 ;  /* 0x0000000408007986 */ /* 0x0001e2000c101524 */
[----:B------:R-:W-:Y:S01]  /*47a0*/  IMAD.MOV.U32 R23, RZ, RZ, R19 ;  /* 0x000000ffff177224 */ /* 0x000fe200078e0013 */
[----:B------:R-:W-:Y:S06]  /*47b0*/  BRA `(.L_x_31992) ;  /* 0x0000000c00607947 */ /* 0x000fec0003800000 */
.L_x_31994:
        /* <DEDUP_REMOVED lines=10> */
.L_x_32001:
[----:B------:R-:W-:Y:S01]  /*4860*/  I2FP.F32.S32 R0, R4 ;  /* 0x0000000400007245 */ /* 0x000fe20000201400 */
[----:B------:R-:W-:-:S03]  /*4870*/  IMAD.MOV.U32 R23, RZ, RZ, R19 ;  /* 0x000000ffff177224 */ /* 0x000fc600078e0013 */
[----:B------:R-:W-:-:S05]  /*4880*/  F2FP.F16.F32.PACK_AB R0, RZ, R0 ;  /* 0x00000000ff00723e */ /* 0x000fca00000000ff */
[----:B------:R0:W-:Y:S01]  /*4890*/  STG.E.U16 desc[UR36][R8.64], R0 ;  /* 0x0000000008007986 */ /* 0x0001e2000c101524 */
[----:B------:R-:W-:Y:S05]  /*48a0*/  BRA `(.L_x_31992) ;  /* 0x0000000c00247947 */ /* 0x000fea0003800000 */
.L_x_32000:
[----:B------:R-:W-:-:S13]  /*48b0*/  ISETP.NE.AND P0, PT, R0, 0x7, PT ;  /* 0x000000070000780c */ /* 0x000fda0003f05270 */
[----:B------:R-:W-:Y:S05]  /*48c0*/  @!P0 BRA `(.L_x_32002) ;  /* 0x00000000003c8947 */ /* 0x000fea0003800000 */
[----:B------:R-:W-:-:S13]  /*48d0*/  ISETP.NE.AND P0, PT, R0, 0x8, PT ;  /* 0x000000080000780c */ /* 0x000fda0003f05270 */
[----:B------:R-:W-:Y:S05]  /*48e0*/  @!P0 BRA `(.L_x_32003) ;  /* 0x00000000001c8947 */ /* 0x000fea0003800000 */
[----:B------:R-:W-:-:S13]  /*48f0*/  ISETP.NE.AND P0, PT, R0, 0x9, PT ;  /* 0x000000090000780c */ /* 0x000fda0003f05270 */
[----:B------:R-:W-:Y:S05]  /*4900*/  @P0 BRA `(.L_x_31997) ;  /* 0x0000000800ac0947 */ /* 0x000fea0003800000 */
[----:B---34-:R-:W-:Y:S01]  /*4910*/  I2FP.F32.S32 R4, R4 ;  /* 0x0000000400047245 */ /* 0x018fe20000201400 */
[----:B------:R-:W-:Y:S02]  /*4920*/  IMAD.MOV.U32 R5, RZ, RZ, RZ ;  /* 0x000000ffff057224 */ /* 0x000fe400078e00ff */
[----:B------:R-:W-:-:S03]  /*4930*/  IMAD.MOV.U32 R23, RZ, RZ, R19 ;  /* 0x000000ffff177224 */ /* 0x000fc600078e0013 */
[----:B------:R0:W-:Y:S01]  /*4940*/  STG.E.64 desc[UR36][R8.64], R4 ;  /* 0x0000000408007986 */ /* 0x0001e2000c101b24 */
[----:B------:R-:W-:Y:S05]  /*4950*/  BRA `(.L_x_31992) ;  /* 0x0000000800f87947 */ /* 0x000fea0003800000 */
.L_x_32003:
[----:B---34-:R-:W-:Y:S01]  /*4960*/  I2FP.F32.S32 R4, R4 ;  /* 0x0000000400047245 */ /* 0x018fe20000201400 */
[----:B------:R-:W-:-:S03]  /*4970*/  IMAD.MOV.U32 R23, RZ, RZ, R19 ;  /* 0x000000ffff177224 */ /* 0x000fc600078e0013 */
[----:B------:R-:W-:-:S04]  /*4980*/  F2FP.F16.F32.PACK_AB R3, RZ, R4 ;  /* 0x00000004ff03723e */ /* 0x000fc800000000ff */
[----:B------:R-:W-:-:S05]  /*4990*/  PRMT R3, R3, 0x5410, RZ ;  /* 0x0000541003037816 */ /* 0x000fca00000000ff */
[----:B------:R0:W-:Y:S01]  /*49a0*/  STG.E desc[UR36][R8.64], R3 ;  /* 0x0000000308007986 */ /* 0x0001e2000c101924 */
[----:B------:R-:W-:Y:S05]  /*49b0*/  BRA `(.L_x_31992) ;  /* 0x0000000800e07947 */ /* 0x000fea0003800000 */
.L_x_32002:
[----:B---34-:R-:W0:Y:S01]  /*49c0*/  I2F.F64 R4, R4 ;  /* 0x0000000400047312 */ /* 0x018e220000201c00 */
[----:B------:R-:W-:Y:S01]  /*49d0*/  IMAD.MOV.U32 R23, RZ, RZ, R19 ;  /* 0x000000ffff177224 */ /* 0x000fe200078e0013 */
[----:B0-----:R0:W-:Y:S01]  /*49e0*/  STG.E.64 desc[UR36][R8.64], R4 ;  /* 0x0000000408007986 */ /* 0x0011e2000c101b24 */
[----:B------:R-:W-:Y:S05]  /*49f0*/  BRA `(.L_x_31992) ;  /* 0x0000000800d07947 */ /* 0x000fea0003800000 */
.L_x_31993:
        /* <DEDUP_REMOVED lines=13> */
.L_x_32006:
[----:B---34-:R-:W0:Y:S01]  /*4ad0*/  I2F.F64 R4, R4 ;  /* 0x0000000400047312 */ /* 0x018e220000201c00 */
[----:B------:R-:W-:Y:S01]  /*4ae0*/  CS2R R6, SRZ ;  /* 0x0000000000067805 */ /* 0x000fe2000001ff00 */
[----:B------:R-:W-:-:S04]  /*4af0*/  IMAD.MOV.U32 R23, RZ, RZ, R19 ;  /* 0x000000ffff177224 */ /* 0x000fc800078e0013 */
[----:B0-----:R0:W-:Y:S01]  /*4b00*/  STG.E.128 desc[UR36][R8.64], R4 ;  /* 0x0000000408007986 */ /* 0x0011e2000c101d24 */
[----:B------:R-:W-:Y:S05]  /*4b10*/  BRA `(.L_x_31992) ;  /* 0x0000000800887947 */ /* 0x000fea0003800000 */
.L_x_32005:
        /* <DEDUP_REMOVED lines=11> */
[----:B---34-:R-:W-:Y:S01]  /*4bd0*/  SHF.R.U32.HI R5, RZ, 0x18, R0 ;  /* 0x00000018ff057819 */ /* 0x018fe20000011600 */
        /* <DEDUP_REMOVED lines=9> */
.L_x_32010:
[----:B------:R-:W-:Y:S05]  /*4c70*/  BSYNC B0 ;  /* 0x0000000000007941 */ /* 0x000fea0003800000 */
.L_x_32009:
[----:B------:R-:W-:Y:S01]  /*4c80*/  LOP3.LUT R5, R0, R5, RZ, 0xfc, !PT ;  /* 0x0000000500057212 */ /* 0x000fe200078efcff */
[----:B------:R-:W-:-:S04]  /*4c90*/  IMAD.MOV.U32 R23, RZ, RZ, R19 ;  /* 0x000000ffff177224 */ /* 0x000fc800078e0013 */
[----:B------:R0:W-:Y:S01]  /*4ca0*/  STG.E.U8 desc[UR36][R8.64], R5 ;  /* 0x0000000508007986 */ /* 0x0001e2000c101124 */
[----:B------:R-:W-:Y:S05]  /*4cb0*/  BRA `(.L_x_31992) ;  /* 0x0000000800207947 */ /* 0x000fea0003800000 */
.L_x_32008:
[----:B---34-:R-:W-:Y:S01]  /*4cc0*/  I2FP.F32.S32 R5, R4 ;  /* 0x0000000400057245 */ /* 0x018fe20000201400 */
        /* <DEDUP_REMOVED lines=12> */
.L_x_32012:
[----:B------:R-:W-:Y:S01]  /*4d90*/  IMAD.MOV.U32 R0, RZ, RZ, 0x7f ;  /* 0x0000007fff007424 */ /* 0x000fe200078e00ff */
[----:B------:R-:W-:-:S04]  /*4da0*/  ISETP.GT.U32.AND P0, PT, R3, 0x7f800000, PT ;  /* 0x7f8000000300780c */ /* 0x000fc80003f04070 */
[----:B------:R-:W-:-:S09]  /*4db0*/  SEL R0, R0, 0x7c, P0 ;  /* 0x0000007c00007807 */ /* 0x000fd20000000000 */
.L_x_32013:
[----:B------:R-:W-:Y:S05]  /*4dc0*/  BSYNC B0 ;  /* 0x0000000000007941 */ /* 0x000fea0003800000 */
.L_x_32011:
[----:B------:R-:W-:Y:S01]  /*4dd0*/  LOP3.LUT R3, R5, 0x80000000, RZ, 0xc0, !PT ;  /* 0x8000000005037812 */ /* 0x000fe200078ec0ff */
[----:B------:R-:W-:-:S03]  /*4de0*/  IMAD.MOV.U32 R23, RZ, RZ, R19 ;  /* 0x000000ffff177224 */ /* 0x000fc600078e0013 */
[----:B------:R-:W-:-:S04]  /*4df0*/  SHF.R.U32.HI R3, RZ, 0x18, R3 ;  /* 0x00000018ff037819 */ /* 0x000fc80000011603 */
[----:B------:R-:W-:-:S05]  /*4e00*/  LOP3.LUT R3, R0, R3, RZ, 0xfc, !PT ;  /* 0x0000000300037212 */ /* 0x000fca00078efcff */
[----:B------:R0:W-:Y:S01]  /*4e10*/  STG.E.U8 desc[UR36][R8.64], R3 ;  /* 0x0000000308007986 */ /* 0x0001e2000c101124 */
[----:B------:R-:W-:Y:S05]  /*4e20*/  BRA `(.L_x_31992) ;  /* 0x0000000400c47947 */ /* 0x000fea0003800000 */
.L_x_32007:
[----:B------:R-:W-:Y:S01]  /*4e30*/  I2FP.F32.S32 R0, R4 ;  /* 0x0000000400007245 */ /* 0x000fe20000201400 */
[----:B------:R-:W-:-:S03]  /*4e40*/  IMAD.MOV.U32 R23, RZ, RZ, R19 ;  /* 0x000000ffff177224 */ /* 0x000fc600078e0013 */
[----:B------:R-:W-:-:S05]  /*4e50*/  F2FP.BF16.F32.PACK_AB R0, RZ, R0 ;  /* 0x00000000ff00723e */ /* 0x000fca00000010ff */
[----:B------:R0:W-:Y:S01]  /*4e60*/  STG.E.U16 desc[UR36][R8.64], R0 ;  /* 0x0000000008007986 */ /* 0x0001e2000c101524 */
[----:B------:R-:W-:Y:S05]  /*4e70*/  BRA `(.L_x_31992) ;  /* 0x0000000400b07947 */ /* 0x000fea0003800000 */
.L_x_32004:
        /* <DEDUP_REMOVED lines=11> */
.L_x_32016:
[----:B---34-:R-:W-:Y:S01]  /*4f30*/  I2FP.F32.S32 R5, R4 ;  /* 0x0000000400057245 */ /* 0x018fe20000201400 */
        /* <DEDUP_REMOVED lines=16> */
.L_x_32019:
[----:B------:R-:W-:-:S04]  /*5040*/  LOP3.LUT R3, R5, 0x80000000, RZ, 0xc0, !PT ;  /* 0x8000000005037812 */ /* 0x000fc800078ec0ff */
[----:B------:R-:W-:-:S04]  /*5050*/  SHF.R.U32.HI R3, RZ, 0x18, R3 ;  /* 0x00000018ff037819 */ /* 0x000fc80000011603 */
[----:B------:R-:W-:-:S04]  /*5060*/  LOP3.LUT R0, R0, R3, RZ, 0xfc, !PT ;  /* 0x0000000300007212 */ /* 0x000fc800078efcff */
[----:B------:R-:W-:-:S07]  /*5070*/  PRMT R4, R0, 0x7610, R4 ;  /* 0x0000761000047816 */ /* 0x000fce0000000004 */
.L_x_32018:
[----:B------:R-:W-:Y:S05]  /*5080*/  BSYNC B0 ;  /* 0x0000000000007941 */ /* 0x000fea0003800000 */
.L_x_32017:
[----:B------:R0:W-:Y:S01]  /*5090*/  STG.E.U8 desc[UR36][R8.64], R4 ;  /* 0x0000000408007986 */ /* 0x0001e2000c101124 */
[----:B------:R-:W-:Y:S01]  /*50a0*/  IMAD.MOV.U32 R23, RZ, RZ, R19 ;  /* 0x000000ffff177224 */ /* 0x000fe200078e0013 */
[----:B------:R-:W-:Y:S06]  /*50b0*/  BRA `(.L_x_31992) ;  /* 0x0000000400207947 */ /* 0x000fec0003800000 */
.L_x_32015:
        /* <DEDUP_REMOVED lines=17> */
.L_x_32022:
[----:B------:R-:W-:-:S04]  /*51d0*/  LOP3.LUT R3, R5, 0x80000000, RZ, 0xc0, !PT ;  /* 0x8000000005037812 */ /* 0x000fc800078ec0ff */
[----:B------:R-:W-:-:S04]  /*51e0*/  SHF.R.U32.HI R3, RZ, 0x18, R3 ;  /* 0x00000018ff037819 */ /* 0x000fc80000011603 */
[----:B------:R-:W-:-:S04]  /*51f0*/  LOP3.LUT R0, R0, R3, RZ, 0xfc, !PT ;  /* 0x0000000300007212 */ /* 0x000fc800078efcff */
[----:B------:R-:W-:-:S07]  /*5200*/  PRMT R4, R0, 0x7610, R4 ;  /* 0x0000761000047816 */ /* 0x000fce0000000004 */
.L_x_32021:
[----:B------:R-:W-:Y:S05]  /*5210*/  BSYNC B0 ;  /* 0x0000000000007941 */ /* 0x000fea0003800000 */
.L_x_32020:
[----:B------:R0:W-:Y:S01]  /*5220*/  STG.E.U8 desc[UR36][R8.64], R4 ;  /* 0x0000000408007986 */ /* 0x0001e2000c101124 */
[----:B------:R-:W-:Y:S01]  /*5230*/  IMAD.MOV.U32 R23, RZ, RZ, R19 ;  /* 0x000000ffff177224 */ /* 0x000fe200078e0013 */
[----:B------:R-:W-:Y:S06]  /*5240*/  BRA `(.L_x_31992) ;  /* 0x0000000000bc7947 */ /* 0x000fec0003800000 */
.L_x_32014:
[----:B------:R-:W-:-:S13]  /*5250*/  ISETP.NE.AND P0, PT, R0, 0x1c, PT ;  /* 0x0000001c0000780c */ /* 0x000fda0003f05270 */
[----:B------:R-:W-:Y:S05]  /*5260*/  @!P0 BRA `(.L_x_32023) ;  /* 0x0000000000ac8947 */ /* 0x000fea0003800000 */
[----:B------:R-:W-:-:S13]  /*5270*/  ISETP.NE.AND P0, PT, R0, 0x1d, PT ;  /* 0x0000001d0000780c */ /* 0x000fda0003f05270 */
[----:B------:R-:W-:Y:S05]  /*5280*/  @!P0 BRA `(.L_x_32024) ;  /* 0x0000000000948947 */ /* 0x000fea0003800000 */
[----:B------:R-:W-:-:S13]  /*5290*/  ISETP.NE.AND P0, PT, R0, 0x2c, PT ;  /* 0x0000002c0000780c */ /* 0x000fda0003f05270 */
[----:B------:R-:W-:Y:S05]  /*52a0*/  @P0 BRA `(.L_x_31997) ;  /* 0x0000000000440947 */ /* 0x000fea0003800000 */
[----:B---34-:R-:W-:Y:S01]  /*52b0*/  I2FP.F32.S32 R4, R4 ;  /* 0x0000000400047245 */ /* 0x018fe20000201400 */
        /* <DEDUP_REMOVED lines=16> */
.L_x_31997:
[----:B------:R-:W-:Y:S01]  /*53c0*/  MOV R14, 0x0 ;  /* 0x00000000000e7802 */ /* 0x000fe20000000f00 */
[----:B------:R-:W-:Y:S01]  /*53d0*/  ULDC.64 UR4, c[0x4][0x178] ;  /* 0x01005e0000047ab9 */ /* 0x000fe20000000a00 */
[----:B------:R-:W-:Y:S01]  /*53e0*/  ULDC.64 UR6, c[0x4][0x180] ;  /* 0x0100600000067ab9 */ /* 0x000fe20000000a00 */
[----:B---34-:R-:W-:Y:S02]  /*53f0*/  IMAD.U32 R4, RZ, RZ, UR4 ;  /* 0x00000004ff047e24 */ /* 0x018fe4000f8e00ff */
        /* <DEDUP_REMOVED lines=12> */
.L_x_32025:
[----:B------:R-:W-:Y:S01]  /*54c0*/  IMAD.MOV.U32 R23, RZ, RZ, R19 ;  /* 0x000000ffff177224 */ /* 0x000fe200078e0013 */
[----:B------:R-:W-:Y:S06]  /*54d0*/  BRA `(.L_x_31992) ;  /* 0x0000000000187947 */ /* 0x000fec0003800000 */
.L_x_32024:
[----:B---34-:R-:W-:Y:S01]  /*54e0*/  SHF.R.S32.HI R5, RZ, 0x1f, R4 ;  /* 0x0000001fff057819 */ /* 0x018fe20000011404 */
[----:B------:R-:W-:-:S04]  /*54f0*/  IMAD.MOV.U32 R23, RZ, RZ, R19 ;  /* 0x000000ffff177224 */ /* 0x000fc800078e0013 */
[----:B------:R0:W-:Y:S01]  /*5500*/  STG.E.64 desc[UR36][R8.64], R4 ;  /* 0x0000000408007986 */ /* 0x0001e2000c101b24 */
[----:B------:R-:W-:Y:S05]  /*5510*/  BRA `(.L_x_31992) ;  /* 0x0000000000087947 */ /* 0x000fea0003800000 */
.L_x_32023:
[----:B------:R0:W-:Y:S01]  /*5520*/  STG.E desc[UR36][R8.64], R4 ;  /* 0x0000000408007986 */ /* 0x0001e2000c101924 */
[----:B------:R-:W-:-:S07]  /*5530*/  IMAD.MOV.U32 R23, RZ, RZ, R19 ;  /* 0x000000ffff177224 */ /* 0x000fce00078e0013 */
.L_x_31992:
[----:B------:R-:W-:Y:S05]  /*5540*/  BSYNC B6 ;  /* 0x0000000000067941 */ /* 0x000fea0003800000 */
.L_x_31991:
[----:B------:R-:W-:Y:S01]  /*5550*/  ISETP.GE.AND P0, PT, R23, R16, PT ;  /* 0x000000101700720c */ /* 0x000fe20003f06270 */
[----:B------:R-:W-:-:S12]  /*5560*/  BSSY B6, `(.L_x_32026) ;  /* 0x00001d8000067945 */ /* 0x000fd80003800000 */
[----:B------:R-:W-:Y:S05]  /*5570*/  @P0 BRA `(.L_x_32027) ;  /* 0x0000001c00580947 */ /* 0x000fea0003800000 */
[----:B01-34-:R-:W0:Y:S01]  /*5580*/  LDC.64 R4, c[0x0][0x220] ;  /* 0x00008800ff047b82 */ /* 0x01be220000000a00 */
        /* <DEDUP_REMOVED lines=19> */
.L_x_32031:
[----:B-----5:R0:W-:Y:S01]  /*56c0*/  STG.E.U8 desc[UR36][R4.64], R24 ;  /* 0x0000001804007986 */ /* 0x0201e2000c101124 */
[----:B------:R-:W-:Y:S05]  /*56d0*/  BRA `(.L_x_32033) ;  /* 0x0000000c00487947 */ /* 0x000fea0003800000 */
.L_x_32030:
        /* <DEDUP_REMOVED lines=9> */
.L_x_32035:
[----:B-----5:R0:W-:Y:S01]  /*5770*/  STG.E desc[UR36][R4.64], R24 ;  /* 0x0000001804007986 */ /* 0x0201e2000c101924 */
[----:B------:R-:W-:Y:S05]  /*5780*/  BRA `(.L_x_32033) ;  /* 0x0000000c001c7947 */ /* 0x000fea0003800000 */
.L_x_32034:
[----:B-----5:R0:W-:Y:S01]  /*5790*/  STG.E.U16 desc[UR36][R4.64], R24 ;  /* 0x0000001804007986 */ /* 0x0201e2000c101524 */
[----:B------:R-:W-:Y:S05]  /*57a0*/  BRA `(.L_x_32033) ;  /* 0x0000000c00147947 */ /* 0x000fea0003800000 */
.L_x_32029:
        /* <DEDUP_REMOVED lines=9> */
.L_x_32037:
[----:B-----5:R-:W-:-:S04]  /*5840*/  I2FP.F32.S32 R0, R24 ;  /* 0x0000001800007245 */ /* 0x020fc80000201400 */
[----:B------:R-:W-:-:S05]  /*5850*/  F2FP.F16.F32.PACK_AB R0, RZ, R0 ;  /* 0x00000000ff00723e */ /* 0x000fca00000000ff */
[----:B------:R0:W-:Y:S01]  /*5860*/  STG.E.U16 desc[UR36][R4.64], R0 ;  /* 0x0000000004007986 */ /* 0x0001e2000c101524 */
[----:B------:R-:W-:Y:S05]  /*5870*/  BRA `(.L_x_32033) ;  /* 0x0000000800e07947 */ /* 0x000fea0003800000 */
.L_x_32036:
        /* <DEDUP_REMOVED lines=10> */
.L_x_32039:
[----:B-----5:R-:W-:-:S04]  /*5920*/  I2FP.F32.S32 R24, R24 ;  /* 0x0000001800187245 */ /* 0x020fc80000201400 */
[----:B------:R-:W-:-:S04]  /*5930*/  F2FP.F16.F32.PACK_AB R3, RZ, R24 ;  /* 0x00000018ff03723e */ /* 0x000fc800000000ff */
[----:B------:R-:W-:-:S05]  /*5940*/  PRMT R3, R3, 0x5410, RZ ;  /* 0x0000541003037816 */ /* 0x000fca00000000ff */
[----:B------:R0:W-:Y:S01]  /*5950*/  STG.E desc[UR36][R4.64], R3 ;  /* 0x0000000304007986 */ /* 0x0001e2000c101924 */
[----:B------:R-:W-:Y:S05]  /*5960*/  BRA `(.L_x_32033) ;  /* 0x0000000800a47947 */ /* 0x000fea0003800000 */
.L_x_32038:
[----:B-----5:R-:W0:Y:S02]  /*5970*/  I2F.F64 R24, R24 ;  /* 0x0000001800187312 */ /* 0x020e240000201c00 */
[----:B0-----:R0:W-:Y:S01]  /*5980*/  STG.E.64 desc[UR36][R4.64], R24 ;  /* 0x0000001804007986 */ /* 0x0011e2000c101b24 */
[----:B------:R-:W-:Y:S05]  /*5990*/  BRA `(.L_x_32033) ;  /* 0x0000000800987947 */ /* 0x000fea0003800000 */
.L_x_32028:
        /* <DEDUP_REMOVED lines=12> */
.L_x_32042:
[----:B-----5:R-:W0:Y:S01]  /*5a60*/  I2F.F64 R24, R24 ;  /* 0x0000001800187312 */ /* 0x020e220000201c00 */
[----:B------:R-:W-:-:S05]  /*5a70*/  CS2R R26, SRZ ;  /* 0x00000000001a7805 */ /* 0x000fca000001ff00 */
[----:B0-----:R0:W-:Y:S01]  /*5a80*/  STG.E.128 desc[UR36][R4.64], R24 ;  /* 0x0000001804007986 */ /* 0x0011e2000c101d24 */
[----:B------:R-:W-:Y:S05]  /*5a90*/  BRA `(.L_x_32033) ;  /* 0x0000000800587947 */ /* 0x000fea0003800000 */
.L_x_32041:
        /* <DEDUP_REMOVED lines=21> */
.L_x_32046:
[----:B------:R-:W-:Y:S05]  /*5bf0*/  BSYNC B0 ;  /* 0x0000000000007941 */ /* 0x000fea0003800000 */
.L_x_32045:
[----:B------:R-:W-:-:S05]  /*5c00*/  LOP3.LUT R7, R0, R7, RZ, 0xfc, !PT ;  /* 0x0000000700077212 */ /* 0x000fca00078efcff */
[----:B------:R0:W-:Y:S01]  /*5c10*/  STG.E.U8 desc[UR36][R4.64], R7 ;  /* 0x0000000704007986 */ /* 0x0001e2000c101124 */
[----:B------:R-:W-:Y:S05]  /*5c20*/  BRA `(.L_x_32033) ;  /* 0x0000000400f47947 */ /* 0x000fea0003800000 */
.L_x_32044:
        /* <DEDUP_REMOVED lines=13> */
.L_x_32048:
[----:B------:R-:W-:Y:S01]  /*5d00*/  IMAD.MOV.U32 R0, RZ, RZ, 0x7f ;  /* 0x0000007fff007424 */ /* 0x000fe200078e00ff */
[----:B------:R-:W-:-:S04]  /*5d10*/  ISETP.GT.U32.AND P0, PT, R3, 0x7f800000, PT ;  /* 0x7f8000000300780c */ /* 0x000fc80003f04070 */
[----:B------:R-:W-:-:S09]  /*5d20*/  SEL R0, R0, 0x7c, P0 ;  /* 0x0000007c00007807 */ /* 0x000fd20000000000 */
.L_x_32049:
[----:B------:R-:W-:Y:S05]  /*5d30*/  BSYNC B0 ;  /* 0x0000000000007941 */ /* 0x000fea0003800000 */
.L_x_32047:
[----:B------:R-:W-:-:S04]  /*5d40*/  LOP3.LUT R3, R7, 0x80000000, RZ, 0xc0, !PT ;  /* 0x8000000007037812 */ /* 0x000fc800078ec0ff */
[----:B------:R-:W-:-:S04]  /*5d50*/  SHF.R.U32.HI R3, RZ, 0x18, R3 ;  /* 0x00000018ff037819 */ /* 0x000fc80000011603 */
[----:B------:R-:W-:-:S05]  /*5d60*/  LOP3.LUT R3, R0, R3, RZ, 0xfc, !PT ;  /* 0x0000000300037212 */ /* 0x000fca00078efcff */
[----:B------:R0:W-:Y:S01]  /*5d70*/  STG.E.U8 desc[UR36][R4.64], R3 ;  /* 0x0000000304007986 */ /* 0x0001e2000c101124 */
[----:B------:R-:W-:Y:S05]  /*5d80*/  BRA `(.L_x_32033) ;  /* 0x00000004009c7947 */ /* 0x000fea0003800000 */
.L_x_32043:
[----:B-----5:R-:W-:-:S04]  /*5d90*/  I2FP.F32.S32 R0, R24 ;  /* 0x0000001800007245 */ /* 0x020fc80000201400 */
[----:B------:R-:W-:-:S05]  /*5da0*/  F2FP.BF16.F32.PACK_AB R0, RZ, R0 ;  /* 0x00000000ff00723e */ /* 0x000fca00000010ff */
[----:B------:R0:W-:Y:S01]  /*5db0*/  STG.E.U16 desc[UR36][R4.64], R0 ;  /* 0x0000000004007986 */ /* 0x0001e2000c101524 */
[----:B------:R-:W-:Y:S05]  /*5dc0*/  BRA `(.L_x_32033) ;  /* 0x00000004008c7947 */ /* 0x000fea0003800000 */
.L_x_32040:
        /* <DEDUP_REMOVED lines=10> */
.L_x_32052:
        /* <DEDUP_REMOVED lines=17> */
.L_x_32055:
[----:B------:R-:W-:-:S04]  /*5f80*/  LOP3.LUT R0, R7, 0x80000000, RZ, 0xc0, !PT ;  /* 0x8000000007007812 */ /* 0x000fc800078ec0ff */
[----:B------:R-:W-:-:S04]  /*5f90*/  SHF.R.U32.HI R0, RZ, 0x18, R0 ;  /* 0x00000018ff007819 */ /* 0x000fc80000011600 */
[----:B------:R-:W-:-:S07]  /*5fa0*/  LOP3.LUT R0, R3, R0, RZ, 0xfc, !PT ;  /* 0x0000000003007212 */ /* 0x000fce00078efcff */
.L_x_32054:
[----:B------:R-:W-:Y:S05]  /*5fb0*/  BSYNC B0 ;  /* 0x0000000000007941 */ /* 0x000fea0003800000 */
.L_x_32053:
[----:B------:R3:W-:Y:S01]  /*5fc0*/  STG.E.U8 desc[UR36][R4.64], R0 ;  /* 0x0000000004007986 */ /* 0x0007e2000c101124 */
[----:B------:R-:W-:Y:S05]  /*5fd0*/  BRA `(.L_x_32033) ;  /* 0x0000000400087947 */ /* 0x000fea0003800000 */
.L_x_32051:
        /* <DEDUP_REMOVED lines=17> */
.L_x_32058:
[----:B------:R-:W-:-:S04]  /*60f0*/  LOP3.LUT R0, R7, 0x80000000, RZ, 0xc0, !PT ;  /* 0x8000000007007812 */ /* 0x000fc800078ec0ff */
[----:B------:R-:W-:-:S04]  /*6100*/  SHF.R.U32.HI R0, RZ, 0x18, R0 ;  /* 0x00000018ff007819 */ /* 0x000fc80000011600 */
[----:B------:R-:W-:-:S07]  /*6110*/  LOP3.LUT R0, R3, R0, RZ, 0xfc, !PT ;  /* 0x0000000003007212 */ /* 0x000fce00078efcff */
.L_x_32057:
[----:B------:R-:W-:Y:S05]  /*6120*/  BSYNC B0 ;  /* 0x0000000000007941 */ /* 0x000fea0003800000 */
.L_x_32056:
[----:B------:R0:W-:Y:S01]  /*6130*/  STG.E.U8 desc[UR36][R4.64], R0 ;  /* 0x0000000004007986 */ /* 0x0001e2000c101124 */
[----:B------:R-:W-:Y:S05]  /*6140*/  BRA `(.L_x_32033) ;  /* 0x0000000000ac7947 */ /* 0x000fea0003800000 */
.L_x_32050:
        /* <DEDUP_REMOVED lines=22> */
.L_x_32032:
        /* <DEDUP_REMOVED lines=16> */
.L_x_32061:
[----:B------:R-:W-:Y:S05]  /*63b0*/  BRA `(.L_x_32033) ;  /* 0x0000000000107947 */ /* 0x000fea0003800000 */
.L_x_32060:
[----:B-----5:R-:W-:-:S05]  /*63c0*/  SHF.R.S32.HI R25, RZ, 0x1f, R24 ;  /* 0x0000001fff197819 */ /* 0x020fca0000011418 */
[----:B------:R2:W-:Y:S01]  /*63d0*/  STG.E.64 desc[UR36][R4.64], R24 ;  /* 0x0000001804007986 */ /* 0x0005e2000c101b24 */
[----:B------:R-:W-:Y:S05]  /*63e0*/  BRA `(.L_x_32033) ;  /* 0x0000000000047947 */ /* 0x000fea0003800000 */
.L_x_32059:
[----:B-----5:R0:W-:Y:S02]  /*63f0*/  STG.E desc[UR36][R4.64], R24 ;  /* 0x0000001804007986 */ /* 0x0201e4000c101924 */
.L_x_32033:
[----:B------:R-:W-:-:S05]  /*6400*/  VIADD R23, R23, 0x80 ;  /* 0x0000008017177836 */ /* 0x000fca0000000000 */
[----:B------:R-:W-:-:S13]  /*6410*/  ISETP.GE.AND P0, PT, R23, R16, PT ;  /* 0x000000101700720c */ /* 0x000fda0003f06270 */
[----:B------:R-:W-:Y:S05]  /*6420*/  @P0 BRA `(.L_x_32027) ;  /* 0x0000000c00ac0947 */ /* 0x000fea0003800000 */
[----:B------:R-:W5:Y:S01]  /*6430*/  LDC.64 R8, c[0x0][0x220] ;  /* 0x00008800ff087b82 */ /* 0x000f620000000a00 */
[----:B0--3--:R-:W-:Y:S01]  /*6440*/  IMAD R0, R2, 0x200, R23 ;  /* 0x0000020002007824 */ /* 0x009fe200078e0217 */
[----:B-12-4-:R-:W-:Y:S01]  /*6450*/  PRMT R4, R17, 0x9910, RZ ;  /* 0x0000991011047816 */ /* 0x016fe200000000ff */
        /* <DEDUP_REMOVED lines=17> */
.L_x_32065:
[----:B------:R3:W-:Y:S01]  /*6570*/  STG.E.U8 desc[UR36][R8.64], R18 ;  /* 0x0000001208007986 */ /* 0x0007e2000c101124 */
[----:B------:R-:W-:Y:S05]  /*6580*/  BRA `(.L_x_32067) ;  /* 0x0000000c00507947 */ /* 0x000fea0003800000 */
.L_x_32064:
        /* <DEDUP_REMOVED lines=9> */
.L_x_32069:
[----:B------:R2:W-:Y:S01]  /*6620*/  STG.E desc[UR36][R8.64], R18 ;  /* 0x0000001208007986 */ /* 0x0005e2000c101924 */
[----:B------:R-:W-:Y:S05]  /*6630*/  BRA `(.L_x_32067) ;  /* 0x0000000c00247947 */ /* 0x000fea0003800000 */
.L_x_32068:
[----:B------:R0:W-:Y:S01]  /*6640*/  STG.E.U16 desc[UR36][R8.64], R18 ;  /* 0x0000001208007986 */ /* 0x0001e2000c101524 */
[----:B------:R-:W-:Y:S05]  /*6650*/  BRA `(.L_x_32067) ;  /* 0x0000000c001c7947 */ /* 0x000fea0003800000 */
.L_x_32063:
        /* <DEDUP_REMOVED lines=9> */
.L_x_32071:
[----:B------:R-:W-:-:S04]  /*66f0*/  I2FP.F32.S32 R0, R18 ;  /* 0x0000001200007245 */ /* 0x000fc80000201400 */
[----:B------:R-:W-:-:S05]  /*6700*/  F2FP.F16.F32.PACK_AB R0, RZ, R0 ;  /* 0x00000000ff00723e */ /* 0x000fca00000000ff */
[----:B------:R0:W-:Y:S01]  /*6710*/  STG.E.U16 desc[UR36][R8.64], R0 ;  /* 0x0000000008007986 */ /* 0x0001e2000c101524 */
[----:B------:R-:W-:Y:S05]  /*6720*/  BRA `(.L_x_32067) ;  /* 0x0000000800e87947 */ /* 0x000fea0003800000 */
.L_x_32070:
        /* <DEDUP_REMOVED lines=10> */
.L_x_32073:
[----:B------:R-:W-:-:S04]  /*67d0*/  I2FP.F32.S32 R18, R18 ;  /* 0x0000001200127245 */ /* 0x000fc80000201400 */
[----:B------:R-:W-:-:S04]  /*67e0*/  F2FP.F16.F32.PACK_AB R3, RZ, R18 ;  /* 0x00000012ff03723e */ /* 0x000fc800000000ff */
[----:B------:R-:W-:-:S05]  /*67f0*/  PRMT R3, R3, 0x5410, RZ ;  /* 0x0000541003037816 */ /* 0x000fca00000000ff */
[----:B------:R0:W-:Y:S01]  /*6800*/  STG.E desc[UR36][R8.64], R3 ;  /* 0x0000000308007986 */ /* 0x0001e2000c101924 */
[----:B------:R-:W-:Y:S05]  /*6810*/  BRA `(.L_x_32067) ;  /* 0x0000000800ac7947 */ /* 0x000fea0003800000 */
.L_x_32072:
[----:B------:R-:W0:Y:S02]  /*6820*/  I2F.F64 R18, R18 ;  /* 0x0000001200127312 */ /* 0x000e240000201c00 */
[----:B0-----:R0:W-:Y:S01]  /*6830*/  STG.E.64 desc[UR36][R8.64], R18 ;  /* 0x0000001208007986 */ /* 0x0011e2000c101b24 */
[----:B------:R-:W-:Y:S05]  /*6840*/  BRA `(.L_x_32067) ;  /* 0x0000000800a07947 */ /* 0x000fea0003800000 */
.L_x_32062:
        /* <DEDUP_REMOVED lines=12> */
.L_x_32076:
[----:B------:R-:W0:Y:S01]  /*6910*/  I2F.F64 R4, R18 ;  /* 0x0000001200047312 */ /* 0x000e220000201c00 */
[----:B------:R-:W-:-:S05]  /*6920*/  CS2R R6, SRZ ;  /* 0x0000000000067805 */ /* 0x000fca000001ff00 */
[----:B0-----:R0:W-:Y:S01]  /*6930*/  STG.E.128 desc[UR36][R8.64], R4 ;  /* 0x0000000408007986 */ /* 0x0011e2000c101d24 */
[----:B------:R-:W-:Y:S05]  /*6940*/  BRA `(.L_x_32067) ;  /* 0x0000000800607947 */ /* 0x000fea0003800000 */
.L_x_32075:
        /* <DEDUP_REMOVED lines=21> */
.L_x_32080:
[----:B------:R-:W-:Y:S05]  /*6aa0*/  BSYNC B0 ;  /* 0x0000000000007941 */ /* 0x000fea0003800000 */
.L_x_32079:
[----:B------:R-:W-:-:S05]  /*6ab0*/  LOP3.LUT R5, R0, R5, RZ, 0xfc, !PT ;  /* 0x0000000500057212 */ /* 0x000fca00078efcff */
[----:B------:R0:W-:Y:S01]  /*6ac0*/  STG.E.U8 desc[UR36][R8.64], R5 ;  /* 0x0000000508007986 */ /* 0x0001e2000c101124 */
[----:B------:R-:W-:Y:S05]  /*6ad0*/  BRA `(.L_x_32067) ;  /* 0x0000000400fc7947 */ /* 0x000fea0003800000 */
.L_x_32078:
        /* <DEDUP_REMOVED lines=13> */
.L_x_32082:
[----:B------:R-:W-:Y:S01]  /*6bb0*/  IMAD.MOV.U32 R0, RZ, RZ, 0x7f ;  /* 0x0000007fff007424 */ /* 0x000fe200078e00ff */
[----:B------:R-:W-:-:S04]  /*6bc0*/  ISETP.GT.U32.AND P0, PT, R3, 0x7f800000, PT ;  /* 0x7f8000000300780c */ /* 0x000fc80003f04070 */
[----:B------:R-:W-:-:S09]  /*6bd0*/  SEL R0, R0, 0x7c, P0 ;  /* 0x0000007c00007807 */ /* 0x000fd20000000000 */
.L_x_32083:
[----:B------:R-:W-:Y:S05]  /*6be0*/  BSYNC B0 ;  /* 0x0000000000007941 */ /* 0x000fea0003800000 */
.L_x_32081:
[----:B------:R-:W-:-:S04]  /*6bf0*/  LOP3.LUT R3, R5, 0x80000000, RZ, 0xc0, !PT ;  /* 0x8000000005037812 */ /* 0x000fc800078ec0ff */
[----:B------:R-:W-:-:S04]  /*6c00*/  SHF.R.U32.HI R3, RZ, 0x18, R3 ;  /* 0x00000018ff037819 */ /* 0x000fc80000011603 */
[----:B------:R-:W-:-:S05]  /*6c10*/  LOP3.LUT R3, R0, R3, RZ, 0xfc, !PT ;  /* 0x0000000300037212 */ /* 0x000fca00078efcff */
[----:B------:R0:W-:Y:S01]  /*6c20*/  STG.E.U8 desc[UR36][R8.64], R3 ;  /* 0x0000000308007986 */ /* 0x0001e2000c101124 */
[----:B------:R-:W-:Y:S05]  /*6c30*/  BRA `(.L_x_32067) ;  /* 0x0000000400a47947 */ /* 0x000fea0003800000 */
.L_x_32077:
[----:B------:R-:W-:-:S04]  /*6c40*/  I2FP.F32.S32 R0, R18 ;  /* 0x0000001200007245 */ /* 0x000fc80000201400 */
[----:B------:R-:W-:-:S05]  /*6c50*/  F2FP.BF16.F32.PACK_AB R0, RZ, R0 ;  /* 0x00000000ff00723e */ /* 0x000fca00000010ff */
[----:B------:R0:W-:Y:S01]  /*6c60*/  STG.E.U16 desc[UR36][R8.64], R0 ;  /* 0x0000000008007986 */ /* 0x0001e2000c101524 */
[----:B------:R-:W-:Y:S05]  /*6c70*/  BRA `(.L_x_32067) ;  /* 0x0000000400947947 */ /* 0x000fea0003800000 */
.L_x_32074:
        /* <DEDUP_REMOVED lines=10> */
.L_x_32086:
        /* <DEDUP_REMOVED lines=17> */
.L_x_32089:
[----:B------:R-:W-:-:S04]  /*6e30*/  LOP3.LUT R3, R5, 0x80000000, RZ, 0xc0, !PT ;  /* 0x8000000005037812 */ /* 0x000fc800078ec0ff */
[----:B------:R-:W-:-:S04]  /*6e40*/  SHF.R.U32.HI R3, RZ, 0x18, R3 ;  /* 0x00000018ff037819 */ /* 0x000fc80000011603 */
[----:B------:R-:W-:-:S04]  /*6e50*/  LOP3.LUT R0, R0, R3, RZ, 0xfc, !PT ;  /* 0x0000000300007212 */ /* 0x000fc800078efcff */
[----:B------:R-:W-:-:S07]  /*6e60*/  PRMT R4, R0, 0x7610, R4 ;  /* 0x0000761000047816 */ /* 0x000fce0000000004 */
.L_x_32088:
[----:B------:R-:W-:Y:S05]  /*6e70*/  BSYNC B0 ;  /* 0x0000000000007941 */ /* 0x000fea0003800000 */
.L_x_32087:
[----:B------:R0:W-:Y:S01]  /*6e80*/  STG.E.U8 desc[UR36][R8.64], R4 ;  /* 0x0000000408007986 */ /* 0x0001e2000c101124 */
[----:B------:R-:W-:Y:S05]  /*6e90*/  BRA `(.L_x_32067) ;  /* 0x00000004000c7947 */ /* 0x000fea0003800000 */
.L_x_32085:
        /* <DEDUP_REMOVED lines=17> */
.L_x_32092:
[----:B------:R-:W-:-:S04]  /*6fb0*/  LOP3.LUT R3, R5, 0x80000000, RZ, 0xc0, !PT ;  /* 0x8000000005037812 */ /* 0x000fc800078ec0ff */
[----:B------:R-:W-:-:S04]  /*6fc0*/  SHF.R.U32.HI R3, RZ, 0x18, R3 ;  /* 0x00000018ff037819 */ /* 0x000fc80000011603 */
[----:B------:R-:W-:-:S04]  /*6fd0*/  LOP3.LUT R0, R0, R3, RZ, 0xfc, !PT ;  /* 0x0000000300007212 */ /* 0x000fc800078efcff */
[----:B------:R-:W-:-:S07]  /*6fe0*/  PRMT R4, R0, 0x7610, R4 ;  /* 0x0000761000047816 */ /* 0x000fce0000000004 */
.L_x_32091:
[----:B------:R-:W-:Y:S05]  /*6ff0*/  BSYNC B0 ;  /* 0x0000000000007941 */ /* 0x000fea0003800000 */
.L_x_32090:
[----:B------:R0:W-:Y:S01]  /*7000*/  STG.E.U8 desc[UR36][R8.64], R4 ;  /* 0x0000000408007986 */ /* 0x0001e2000c101124 */
[----:B------:R-:W-:Y:S05]  /*7010*/  BRA `(.L_x_32067) ;  /* 0x0000000000ac7947 */ /* 0x000fea0003800000 */
.L_x_32084:
        /* <DEDUP_REMOVED lines=22> */
.L_x_32066:
        /* <DEDUP_REMOVED lines=16> */
.L_x_32095:
[----:B------:R-:W-:Y:S05]  /*7280*/  BRA `(.L_x_32067) ;  /* 0x0000000000107947 */ /* 0x000fea0003800000 */
.L_x_32094:
[----:B------:R-:W-:-:S05]  /*7290*/  SHF.R.S32.HI R19, RZ, 0x1f, R18 ;  /* 0x0000001fff137819 */ /* 0x000fca0000011412 */
[----:B------:R0:W-:Y:S01]  /*72a0*/  STG.E.64 desc[UR36][R8.64], R18 ;  /* 0x0000001208007986 */ /* 0x0001e2000c101b24 */
[----:B------:R-:W-:Y:S05]  /*72b0*/  BRA `(.L_x_32067) ;  /* 0x0000000000047947 */ /* 0x000fea0003800000 */
.L_x_32093:
[----:B------:R0:W-:Y:S02]  /*72c0*/  STG.E desc[UR36][R8.64], R18 ;  /* 0x0000001208007986 */ /* 0x0001e4000c101924 */
.L_x_32067:
[----:B------:R-:W-:-:S07]  /*72d0*/  VIADD R23, R23, 0x80 ;  /* 0x0000008017177836 */ /* 0x000fce0000000000 */
.L_x_32027:
[----:B------:R-:W-:Y:S05]  /*72e0*/  BSYNC B6 ;  /* 0x0000000000067941 */ /* 0x000fea0003800000 */
.L_x_32026:
        /* <DEDUP_REMOVED lines=21> */
.L_x_32099:
[----:B-----5:R-:W-:Y:S01]  /*7440*/  STG.E.U8 desc[UR36][R2.64], R22 ;  /* 0x0000001602007986 */ /* 0x020fe2000c101124 */
[----:B------:R-:W-:Y:S05]  /*7450*/  EXIT ;  /* 0x000000000000794d */ /* 0x000fea0003800000 */
.L_x_32098:
        /* <DEDUP_REMOVED lines=9> */
.L_x_32102:
[----:B-----5:R-:W-:Y:S01]  /*74f0*/  STG.E desc[UR36][R2.64], R22 ;  /* 0x0000001602007986 */ /* 0x020fe2000c101924 */
[----:B------:R-:W-:Y:S05]  /*7500*/  EXIT ;  /* 0x000000000000794d */ /* 0x000fea0003800000 */
.L_x_32101:
[----:B-----5:R-:W-:Y:S01]  /*7510*/  STG.E.U16 desc[UR36][R2.64], R22 ;  /* 0x0000001602007986 */ /* 0x020fe2000c101524 */
[----:B------:R-:W-:Y:S05]  /*7520*/  EXIT ;  /* 0x000000000000794d */ /* 0x000fea0003800000 */
.L_x_32097:
        /* <DEDUP_REMOVED lines=9> */
.L_x_32104:
[----:B-----5:R-:W-:-:S04]  /*75c0*/  I2FP.F32.S32 R0, R22 ;  /* 0x0000001600007245 */ /* 0x020fc80000201400 */
[----:B------:R-:W-:-:S05]  /*75d0*/  F2FP.F16.F32.PACK_AB R0, RZ, R0 ;  /* 0x00000000ff00723e */ /* 0x000fca00000000ff */
[----:B------:R-:W-:Y:S01]  /*75e0*/  STG.E.U16 desc[UR36][R2.64], R0 ;  /* 0x0000000002007986 */ /* 0x000fe2000c101524 */
[----:B------:R-:W-:Y:S05]  /*75f0*/  EXIT ;  /* 0x000000000000794d */ /* 0x000fea0003800000 */
.L_x_32103:
        /* <DEDUP_REMOVED lines=10> */
.L_x_32106:
[----:B-----5:R-:W-:-:S04]  /*76a0*/  I2FP.F32.S32 R22, R22 ;  /* 0x0000001600167245 */ /* 0x020fc80000201400 */
[----:B------:R-:W-:-:S04]  /*76b0*/  F2FP.F16.F32.PACK_AB R5, RZ, R22 ;  /* 0x00000016ff05723e */ /* 0x000fc800000000ff */
[----:B------:R-:W-:-:S05]  /*76c0*/  PRMT R5, R5, 0x5410, RZ ;  /* 0x0000541005057816 */ /* 0x000fca00000000ff */
[----:B------:R-:W-:Y:S01]  /*76d0*/  STG.E desc[UR36][R2.64], R5 ;  /* 0x0000000502007986 */ /* 0x000fe2000c101924 */
[----:B------:R-:W-:Y:S05]  /*76e0*/  EXIT ;  /* 0x000000000000794d */ /* 0x000fea0003800000 */
.L_x_32105:
[----:B-----5:R-:W0:Y:S02]  /*76f0*/  I2F.F64 R22, R22 ;  /* 0x0000001600167312 */ /* 0x020e240000201c00 */
[----:B0-----:R-:W-:Y:S01]  /*7700*/  STG.E.64 desc[UR36][R2.64], R22 ;  /* 0x0000001602007986 */ /* 0x001fe2000c101b24 */
[----:B------:R-:W-:Y:S05]  /*7710*/  EXIT ;  /* 0x000000000000794d */ /* 0x000fea0003800000 */
.L_x_32096:
        /* <DEDUP_REMOVED lines=12> */
.L_x_32109:
[----:B-----5:R-:W0:Y:S01]  /*77e0*/  I2F.F64 R4, R22 ;  /* 0x0000001600047312 */ /* 0x020e220000201c00 */
[----:B------:R-:W-:-:S05]  /*77f0*/  CS2R R6, SRZ ;  /* 0x0000000000067805 */ /* 0x000fca000001ff00 */
[----:B0-----:R-:W-:Y:S01]  /*7800*/  STG.E.128 desc[UR36][R2.64], R4 ;  /* 0x0000000402007986 */ /* 0x001fe2000c101d24 */
[----:B------:R-:W-:Y:S05]  /*7810*/  EXIT ;  /* 0x000000000000794d */ /* 0x000fea0003800000 */
.L_x_32108:
        /* <DEDUP_REMOVED lines=21> */
.L_x_32113:
[----:B------:R-:W-:Y:S05]  /*7970*/  BSYNC B0 ;  /* 0x0000000000007941 */ /* 0x000fea0003800000 */
.L_x_32112:
[----:B------:R-:W-:-:S05]  /*7980*/  LOP3.LUT R5, R0, R5, RZ, 0xfc, !PT ;  /* 0x0000000500057212 */ /* 0x000fca00078efcff */
[----:B------:R-:W-:Y:S01]  /*7990*/  STG.E.U8 desc[UR36][R2.64], R5 ;  /* 0x0000000502007986 */ /* 0x000fe2000c101124 */
[----:B------:R-:W-:Y:S05]  /*79a0*/  EXIT ;  /* 0x000000000000794d */ /* 0x000fea0003800000 */
.L_x_32111:
        /* <DEDUP_REMOVED lines=13> */
.L_x_32115:
[----:B------:R-:W-:Y:S01]  /*7a80*/  IMAD.MOV.U32 R0, RZ, RZ, 0x7f ;  /* 0x0000007fff007424 */ /* 0x000fe200078e00ff */
[----:B------:R-:W-:-:S04]  /*7a90*/  ISETP.GT.U32.AND P0, PT, R4, 0x7f800000, PT ;  /* 0x7f8000000400780c */ /* 0x000fc80003f04070 */
[----:B------:R-:W-:-:S09]  /*7aa0*/  SEL R0, R0, 0x7c, P0 ;  /* 0x0000007c00007807 */ /* 0x000fd20000000000 */
.L_x_32116:
[----:B------:R-:W-:Y:S05]  /*7ab0*/  BSYNC B0 ;  /* 0x0000000000007941 */ /* 0x000fea0003800000 */
.L_x_32114:
[----:B------:R-:W-:-:S04]  /*7ac0*/  LOP3.LUT R4, R5, 0x80000000, RZ, 0xc0, !PT ;  /* 0x8000000005047812 */ /* 0x000fc800078ec0ff */
[----:B------:R-:W-:-:S04]  /*7ad0*/  SHF.R.U32.HI R5, RZ, 0x18, R4 ;  /* 0x00000018ff057819 */ /* 0x000fc80000011604 */
[----:B------:R-:W-:-:S05]  /*7ae0*/  LOP3.LUT R5, R0, R5, RZ, 0xfc, !PT ;  /* 0x0000000500057212 */ /* 0x000fca00078efcff */
[----:B------:R-:W-:Y:S01]  /*7af0*/  STG.E.U8 desc[UR36][R2.64], R5 ;  /* 0x0000000502007986 */ /* 0x000fe2000c101124 */
[----:B------:R-:W-:Y:S05]  /*7b00*/  EXIT ;  /* 0x000000000000794d */ /* 0x000fea0003800000 */
.L_x_32110:
[----:B-----5:R-:W-:-:S04]  /*7b10*/  I2FP.F32.S32 R0, R22 ;  /* 0x0000001600007245 */ /* 0x020fc80000201400 */
[----:B------:R-:W-:-:S05]  /*7b20*/  F2FP.BF16.F32.PACK_AB R0, RZ, R0 ;  /* 0x00000000ff00723e */ /* 0x000fca00000010ff */
[----:B------:R-:W-:Y:S01]  /*7b30*/  STG.E.U16 desc[UR36][R2.64], R0 ;  /* 0x0000000002007986 */ /* 0x000fe2000c101524 */
[----:B------:R-:W-:Y:S05]  /*7b40*/  EXIT ;  /* 0x000000000000794d */ /* 0x000fea0003800000 */
.L_x_32107:
        /* <DEDUP_REMOVED lines=10> */
.L_x_32119:
        /* <DEDUP_REMOVED lines=17> */
.L_x_32122:
[----:B------:R-:W-:-:S04]  /*7d00*/  LOP3.LUT R0, R7, 0x80000000, RZ, 0xc0, !PT ;  /* 0x8000000007007812 */ /* 0x000fc800078ec0ff */
[----:B------:R-:W-:-:S04]  /*7d10*/  SHF.R.U32.HI R5, RZ, 0x18, R0 ;  /* 0x00000018ff057819 */ /* 0x000fc80000011600 */
[----:B------:R-:W-:-:S04]  /*7d20*/  LOP3.LUT R4, R4, R5, RZ, 0xfc, !PT ;  /* 0x0000000504047212 */ /* 0x000fc800078efcff */
[----:B------:R-:W-:-:S07]  /*7d30*/  PRMT R0, R4, 0x7610, R0 ;  /* 0x0000761004007816 */ /* 0x000fce0000000000 */
.L_x_32121:
[----:B------:R-:W-:Y:S05]  /*7d40*/  BSYNC B0 ;  /* 0x0000000000007941 */ /* 0x000fea0003800000 */
.L_x_32120:
[----:B------:R-:W-:Y:S01]  /*7d50*/  STG.E.U8 desc[UR36][R2.64], R0 ;  /* 0x0000000002007986 */ /* 0x000fe2000c101124 */
[----:B------:R-:W-:Y:S05]  /*7d60*/  EXIT ;  /* 0x000000000000794d */ /* 0x000fea0003800000 */
.L_x_32118:
        /* <DEDUP_REMOVED lines=17> */
.L_x_32125:
[----:B------:R-:W-:-:S04]  /*7e80*/  LOP3.LUT R0, R7, 0x80000000, RZ, 0xc0, !PT ;  /* 0x8000000007007812 */ /* 0x000fc800078ec0ff */
[----:B------:R-:W-:-:S04]  /*7e90*/  SHF.R.U32.HI R5, RZ, 0x18, R0 ;  /* 0x00000018ff057819 */ /* 0x000fc80000011600 */
[----:B------:R-:W-:-:S04]  /*7ea0*/  LOP3.LUT R4, R4, R5, RZ, 0xfc, !PT ;  /* 0x0000000504047212 */ /* 0x000fc800078efcff */
[----:B------:R-:W-:-:S07]  /*7eb0*/  PRMT R0, R4, 0x7610, R0 ;  /* 0x0000761004007816 */ /* 0x000fce0000000000 */
.L_x_32124:
[----:B------:R-:W-:Y:S05]  /*7ec0*/  BSYNC B0 ;  /* 0x0000000000007941 */ /* 0x000fea0003800000 */
.L_x_32123:
[----:B------:R-:W-:Y:S01]  /*7ed0*/  STG.E.U8 desc[UR36][R2.64], R0 ;  /* 0x0000000002007986 */ /* 0x000fe2000c101124 */
[----:B------:R-:W-:Y:S05]  /*7ee0*/  EXIT ;  /* 0x000000000000794d */ /* 0x000fea0003800000 */
.L_x_32117:
        /* <DEDUP_REMOVED lines=22> */
.L_x_32100:
        /* <DEDUP_REMOVED lines=16> */
.L_x_32128:
[----:B------:R-:W-:Y:S05]  /*8150*/  EXIT ;  /* 0x000000000000794d */ /* 0x000fea0003800000 */
.L_x_32127:
[----:B-----5:R-:W-:-:S05]  /*8160*/  SHF.R.S32.HI R23, RZ, 0x1f, R22 ;  /* 0x0000001fff177819 */ /* 0x020fca0000011416 */
[----:B------:R-:W-:Y:S01]  /*8170*/  STG.E.64 desc[UR36][R2.64], R22 ;  /* 0x0000001602007986 */ /* 0x000fe2000c101b24 */
[----:B------:R-:W-:Y:S05]  /*8180*/  EXIT ;  /* 0x000000000000794d */ /* 0x000fea0003800000 */
.L_x_32126:
[----:B-----5:R-:W-:Y:S01]  /*8190*/  STG.E desc[UR36][R2.64], R22 ;  /* 0x0000001602007986 */ /* 0x020fe2000c101924 */
[----:B------:R-:W-:Y:S05]  /*81a0*/  EXIT ;  /* 0x000000000000794d */ /* 0x000fea0003800000 */
.L_x_32129:
        /* <DEDUP_REMOVED lines=13> */
.L_x_37924:


//--------------------- .text._ZN2at6native18elementwise_kernelILi128ELi2EZNS0_22gpu_kernel_impl_nocastINS0_13BUnaryFunctorIiiiZZZNS0_15binary_internal21div_floor_kernel_cudaERNS_18TensorIteratorBaseEENKUlvE_clEvENKUlvE1_clEvEUliiE_EEEEvS6_RKT_EUliE_EEviT1_ --------------------------
	.section	.text._ZN2at6native18elementwise_kernelILi128ELi2EZNS0_22gpu_kernel_impl_nocastINS0_13BUnaryFunctorIiiiZZZNS0_15binary_internal21div_floor_kernel_cudaERNS_18TensorIteratorBaseEENKUlvE_clEvENKUlvE1_clEvEUliiE_EEEEvS6_RKT_EUliE_EEviT1_,"ax",@progbits
	.align	128
        .global         _ZN2at6native18elementwise_kernelILi128ELi2EZNS0_22gpu_kernel_impl_nocastINS0_13BUnaryFunctorIiiiZZZNS0_15binary_internal21div_floor_kernel_cudaERNS_18TensorIteratorBaseEENKUlvE_clEvENKUlvE1_clEvEUliiE_EEEEvS6_RKT_EUliE_EEviT1_
        .type           _ZN2at6native18elementwise_kernelILi128ELi2EZNS0_22gpu_kernel_impl_nocastINS0_13BUnaryFunctorIiiiZZZNS0_15binary_internal21div_floor_kernel_cudaERNS_18TensorIteratorBaseEENKUlvE_clEvENKUlvE1_clEvEUliiE_EEEEvS6_RKT_EUliE_EEviT1_,@function
        .size           _ZN2at6native18elementwise_kernelILi128ELi2EZNS0_22gpu_kernel_impl_nocastINS0_13BUnaryFunctorIiiiZZZNS0_15binary_internal21div_floor_kernel_cudaERNS_18TensorIteratorBaseEENKUlvE_clEvENKUlvE1_clEvEUliiE_EEEEvS6_RKT_EUliE_EEviT1_,(.L_x_37925 - _ZN2at6native18elementwise_kernelILi128ELi2EZNS0_22gpu_kernel_impl_nocastINS0_13BUnaryFunctorIiiiZZZNS0_15binary_internal21div_floor_kernel_cudaERNS_18TensorIteratorBaseEENKUlvE_clEvENKUlvE1_clEvEUliiE_EEEEvS6_RKT_EUliE_EEviT1_)
        .other          _ZN2at6native18elementwise_kernelILi128ELi2EZNS0_22gpu_kernel_impl_nocastINS0_13BUnaryFunctorIiiiZZZNS0_15binary_internal21div_floor_kernel_cudaERNS_18TensorIteratorBaseEENKUlvE_clEvENKUlvE1_clEvEUliiE_EEEEvS6_RKT_EUliE_EEviT1_,@"STO_CUDA_ENTRY STV_DEFAULT"
_ZN2at6native18elementwise_kernelILi128ELi2EZNS0_22gpu_kernel_impl_nocastINS0_13BUnaryFunctorIiiiZZZNS0_15binary_internal21div_floor_kernel_cudaERNS_18TensorIteratorBaseEENKUlvE_clEvENKUlvE1_clEvEUliiE_EEEEvS6_RKT_EUliE_EEviT1_:
.text._ZN2at6native18elementwise_kernelILi128ELi2EZNS0_22gpu_kernel_impl_nocastINS0_13BUnaryFunctorIiiiZZZNS0_15binary_internal21div_floor_kernel_cudaERNS_18TensorIteratorBaseEENKUlvE_clEvENKUlvE1_clEvEUliiE_EEEEvS6_RKT_EUliE_EEviT1_:
        /* <DEDUP_REMOVED lines=11> */
[----:B------:R-:W-:Y:S02]  /*00b0*/  CS2R R2, SRZ ;  /* 0x0000000000027805 */ /* 0x000fe4000001ff00 */
[----:B0-----:R-:W-:-:S13]  /*00c0*/  ISETP.NE.AND P0, PT, R8, RZ, PT ;  /* 0x000000ff0800720c */ /* 0x001fda0003f05270 */
[----:B------:R-:W-:Y:S05]  /*00d0*/  @!P0 BRA `(.L_x_32132) ;  /* 0x0000001000a88947 */ /* 0x000fea0003800000 */
[----:B------:R-:W-:Y:S01]  /*00e0*/  HFMA2.MMA R2, -RZ, RZ, 0, 0 ;  /* 0x00000000ff027435 */ /* 0x000fe200000001ff */
[----:B------:R-:W-:Y:S01]  /*00f0*/  IMAD.MOV.U32 R3, RZ, RZ, R7 ;  /* 0x000000ffff037224 */ /* 0x000fe200078e0007 */
[----:B------:R-:W-:Y:S01]  /*0100*/  ULDC.64 UR8, c[0x0][0x220] ;  /* 0x0000880000087ab9 */ /* 0x000fe20000000a00 */
[----:B------:R-:W-:Y:S01]  /*0110*/  ISETP.NE.AND P0, PT, R8, 0x1, PT ;  /* 0x000000010800780c */ /* 0x000fe20003f05270 */
[----:B------:R-:W-:-:S06]  /*0120*/  ULDC UR7, c[0x0][0x21c] ;  /* 0x0000870000077ab9 */ /* 0x000fcc0000000800 */
        /* <DEDUP_REMOVED lines=293> */
.L_x_32132:
[----:B------:R-:W-:Y:S01]  /*1380*/  ULDC.64 UR8, c[0x0][0x418] ;  /* 0x0001060000087ab9 */ /* 0x000fe20000000a00 */
[----:B------:R-:W0:Y:S01]  /*1390*/  LDC R8, c[0x0][0x424] ;  /* 0x00010900ff087b82 */ /* 0x000e220000000800 */
[----:B------:R-:W-:-:S04]  /*13a0*/  IADD3 R4, P0, R2, UR8, RZ ;  /* 0x0000000802047c10 */ /* 0x000fc8000ff1e0ff */
[----:B------:R-:W-:Y:S01]  /*13b0*/  IADD3.X R5, RZ, UR9, RZ, P0, !PT ;  /* 0x00000009ff057c10 */ /* 0x000fe200087fe4ff */
[----:B------:R-:W-:-:S04]  /*13c0*/  ULDC.64 UR8, c[0x0][0x410] ;  /* 0x0001040000087ab9 */ /* 0x000fc80000000a00 */
[----:B------:R-:W2:Y:S01]  /*13d0*/  LDG.E R13, desc[UR4][R4.64] ;  /* 0x00000004040d7981 */ /* 0x000ea2000c1e1900 */
[----:B------:R-:W-:Y:S01]  /*13e0*/  BSSY B1, `(.L_x_32133) ;  /* 0x0000027000017945 */ /* 0x000fe20003800000 */
[----:B0-----:R-:W-:-:S04]  /*13f0*/  IABS R9, R8 ;  /* 0x0000000800097213 */ /* 0x001fc80000000000 */
[----:B------:R-:W0:Y:S08]  /*1400*/  I2F.RP R2, R9 ;  /* 0x0000000900027306 */ /* 0x000e300000209400 */
[----:B0-----:R-:W0:Y:S02]  /*1410*/  MUFU.RCP R2, R2 ;  /* 0x0000000200027308 */ /* 0x001e240000001000 */
[----:B0-----:R-:W-:-:S06]  /*1420*/  IADD3 R6, R2, 0xffffffe, RZ ;  /* 0x0ffffffe02067810 */ /* 0x001fcc0007ffe0ff */
[----:B------:R0:W1:Y:S02]  /*1430*/  F2I.FTZ.U32.TRUNC.NTZ R7, R6 ;  /* 0x0000000600077305 */ /* 0x000064000021f000 */
[----:B0-----:R-:W-:Y:S01]  /*1440*/  MOV R6, RZ ;  /* 0x000000ff00067202 */ /* 0x001fe20000000f00 */
[----:B-1----:R-:W-:-:S04]  /*1450*/  IMAD.MOV R10, RZ, RZ, -R7 ;  /* 0x000000ffff0a7224 */ /* 0x002fc800078e0a07 */
[----:B------:R-:W-:-:S04]  /*1460*/  IMAD R11, R10, R9, RZ ;  /* 0x000000090a0b7224 */ /* 0x000fc800078e02ff */
[----:B------:R-:W-:Y:S01]  /*1470*/  IMAD.HI.U32 R7, R7, R11, R6 ;  /* 0x0000000b07077227 */ /* 0x000fe200078e0006 */
[-C--:B------:R-:W-:Y:S02]  /*1480*/  LOP3.LUT R6, RZ, R8.reuse, RZ, 0x33, !PT ;  /* 0x00000008ff067212 */ /* 0x080fe400078e33ff */
[----:B--2---:R-:W-:Y:S02]  /*1490*/  IABS R4, R13 ;  /* 0x0000000d00047213 */ /* 0x004fe40000000000 */
[----:B------:R-:W-:-:S03]  /*14a0*/  LOP3.LUT R5, R13, R8, RZ, 0x3c, !PT ;  /* 0x000000080d057212 */ /* 0x000fc600078e3cff */
[----:B------:R-:W-:Y:S01]  /*14b0*/  IMAD.HI.U32 R7, R7, R4, RZ ;  /* 0x0000000407077227 */ /* 0x000fe200078e00ff */
[----:B------:R-:W-:-:S04]  /*14c0*/  ISETP.GE.AND P0, PT, R5, RZ, PT ;  /* 0x000000ff0500720c */ /* 0x000fc80003f06270 */
[----:B------:R-:W-:-:S05]  /*14d0*/  IADD3 R2, -R7, RZ, RZ ;  /* 0x000000ff07027210 */ /* 0x000fca0007ffe1ff */
[----:B------:R-:W-:-:S05]  /*14e0*/  IMAD R4, R9, R2, R4 ;  /* 0x0000000209047224 */ /* 0x000fca00078e0204 */
[----:B------:R-:W-:-:S13]  /*14f0*/  ISETP.GT.U32.AND P2, PT, R9, R4, PT ;  /* 0x000000040900720c */ /* 0x000fda0003f44070 */
[-C--:B------:R-:W-:Y:S01]  /*1500*/  @!P2 IADD3 R4, R4, -R9.reuse, RZ ;  /* 0x800000090404a210 */ /* 0x080fe20007ffe0ff */
[----:B------:R-:W-:Y:S01]  /*1510*/  @!P2 VIADD R7, R7, 0x1 ;  /* 0x000000010707a836 */ /* 0x000fe20000000000 */
[----:B------:R-:W-:Y:S02]  /*1520*/  ISETP.GT.AND P2, PT, R5, -0x1, PT ;  /* 0xffffffff0500780c */ /* 0x000fe40003f44270 */
[----:B------:R-:W-:-:S13]  /*1530*/  ISETP.GE.U32.AND P1, PT, R4, R9, PT ;  /* 0x000000090400720c */ /* 0x000fda0003f26070 */
[----:B------:R-:W-:Y:S02]  /*1540*/  @P1 IADD3 R7, R7, 0x1, RZ ;  /* 0x0000000107071810 */ /* 0x000fe40007ffe0ff */
[----:B------:R-:W-:Y:S02]  /*1550*/  IADD3 R2, P1, R3, UR8, RZ ;  /* 0x0000000803027c10 */ /* 0x000fe4000ff3e0ff */
[----:B------:R-:W-:Y:S02]  /*1560*/  @!P0 IADD3 R7, -R7, RZ, RZ ;  /* 0x000000ff07078210 */ /* 0x000fe40007ffe1ff */
[----:B------:R-:W-:Y:S02]  /*1570*/  IADD3.X R3, RZ, UR9, RZ, P1, !PT ;  /* 0x00000009ff037c10 */ /* 0x000fe40008ffe4ff */
[----:B------:R-:W-:-:S04]  /*1580*/  ISETP.NE.AND P1, PT, R8, RZ, PT ;  /* 0x000000ff0800720c */ /* 0x000fc80003f25270 */
[----:B------:R-:W-:Y:S01]  /*1590*/  SEL R5, R6, R7, !P1 ;  /* 0x0000000706057207 */ /* 0x000fe20004800000 */
[----:B------:R-:W-:Y:S08]  /*15a0*/  @P2 BRA `(.L_x_32134) ;  /* 0x0000000000282947 */ /* 0x000ff00003800000 */
[----:B------:R-:W-:Y:S01]  /*15b0*/  ISETP.GE.AND P2, PT, R13, RZ, PT ;  /* 0x000000ff0d00720c */ /* 0x000fe20003f46270 */
[----:B------:R-:W-:Y:S01]  /*15c0*/  IMAD.IADD R7, R4, 0x1, -R9 ;  /* 0x0000000104077824 */ /* 0x000fe200078e0a09 */
[----:B------:R-:W-:-:S04]  /*15d0*/  ISETP.GT.U32.AND P0, PT, R9, R4, PT ;  /* 0x000000040900720c */ /* 0x000fc80003f04070 */
[----:B------:R-:W-:Y:S02]  /*15e0*/  SEL R7, R7, R4, !P0 ;  /* 0x0000000407077207 */ /* 0x000fe40004000000 */
[----:B------:R-:W-:-:S05]  /*15f0*/  IADD3 R4, R5, -0x1, RZ ;  /* 0xffffffff05047810 */ /* 0x000fca0007ffe0ff */
[----:B------:R-:W-:-:S04]  /*1600*/  @!P2 IADD3 R7, -R7, RZ, RZ ;  /* 0x000000ff0707a210 */ /* 0x000fc80007ffe1ff */
[----:B------:R-:W-:-:S04]  /*1610*/  SEL R6, R6, R7, !P1 ;  /* 0x0000000706067207 */ /* 0x000fc80004800000 */
[----:B------:R-:W-:-:S13]  /*1620*/  ISETP.NE.AND P0, PT, R6, RZ, PT ;  /* 0x000000ff0600720c */ /* 0x000fda0003f05270 */
[----:B------:R-:W-:-:S05]  /*1630*/  @!P0 IADD3 R4, R5, RZ, RZ ;  /* 0x000000ff05048210 */ /* 0x000fca0007ffe0ff */
[----:B------:R-:W-:-:S07]  /*1640*/  IMAD.MOV.U32 R5, RZ, RZ, R4 ;  /* 0x000000ffff057224 */ /* 0x000fce00078e0004 */
.L_x_32134:
[----:B------:R-:W-:Y:S05]  /*1650*/  BSYNC B1 ;  /* 0x0000000000017941 */ /* 0x000fea0003800000 */
.L_x_32133:
[----:B------:R0:W-:Y:S01]  /*1660*/  STG.E desc[UR4][R2.64], R5 ;  /* 0x0000000502007986 */ /* 0x0001e2000c101904 */
[----:B------:R-:W-:-:S07]  /*1670*/  IADD3 R7, R0, 0x80, RZ ;  /* 0x0000008000077810 */ /* 0x000fce0007ffe0ff */
.L_x_32131:
[----:B------:R-:W-:Y:S05]  /*1680*/  BSYNC B0 ;  /* 0x0000000000007941 */ /* 0x000fea0003800000 */
.L_x_32130:
        /* <DEDUP_REMOVED lines=305> */
.L_x_32135:
        /* <DEDUP_REMOVED lines=10> */
[----:B0-----:R-:W-:-:S06]  /*2a40*/  VIADD R6, R2, 0xffffffe ;  /* 0x0ffffffe02067836 */ /* 0x001fcc0000000000 */
[----:B------:R0:W1:Y:S02]  /*2a50*/  F2I.FTZ.U32.TRUNC.NTZ R7, R6 ;  /* 0x0000000600077305 */ /* 0x000064000021f000 */
[----:B0-----:R-:W-:Y:S02]  /*2a60*/  MOV R6, RZ ;  /* 0x000000ff00067202 */ /* 0x001fe40000000f00 */
[----:B-1----:R-:W-:-:S05]  /*2a70*/  IADD3 R0, RZ, -R7, RZ ;  /* 0x80000007ff007210 */ /* 0x002fca0007ffe0ff */
[----:B------:R-:W-:-:S04]  /*2a80*/  IMAD R13, R0, R11, RZ ;  /* 0x0000000b000d7224 */ /* 0x000fc800078e02ff */
[----:B------:R-:W-:Y:S01]  /*2a90*/  IMAD.HI.U32 R13, R7, R13, R6 ;  /* 0x0000000d070d7227 */ /* 0x000fe200078e0006 */
[----:B--2---:R-:W-:-:S05]  /*2aa0*/  IABS R4, R8 ;  /* 0x0000000800047213 */ /* 0x004fca0000000000 */
[----:B------:R-:W-:-:S05]  /*2ab0*/  IMAD.HI.U32 R0, R13, R4, RZ ;  /* 0x000000040d007227 */ /* 0x000fca00078e00ff */
[----:B------:R-:W-:-:S05]  /*2ac0*/  IADD3 R5, -R0, RZ, RZ ;  /* 0x000000ff00057210 */ /* 0x000fca0007ffe1ff */
        /* <DEDUP_REMOVED lines=16> */
[----:B------:R-:W-:Y:S01]  /*2bd0*/  ISETP.GE.AND P2, PT, R8, RZ, PT ;  /* 0x000000ff0800720c */ /* 0x000fe20003f46270 */
[----:B------:R-:W-:Y:S01]  /*2be0*/  IMAD.IADD R7, R4, 0x1, -R11 ;  /* 0x0000000104077824 */ /* 0x000fe200078e0a0b */
[-C--:B------:R-:W-:Y:S02]  /*2bf0*/  ISETP.GT.U32.AND P0, PT, R11, R4.reuse, PT ;  /* 0x000000040b00720c */ /* 0x080fe40003f04070 */
[----:B------:R-:W-:Y:S02]  /*2c00*/  IADD3 R0, R5, -0x1, RZ ;  /* 0xffffffff05007810 */ /* 0x000fe40007ffe0ff */
[----:B------:R-:W-:-:S07]  /*2c10*/  SEL R4, R7, R4, !P0 ;  /* 0x0000000407047207 */ /* 0x000fce0004000000 */
[----:B------:R-:W-:-:S04]  /*2c20*/  @!P2 IADD3 R4, -R4, RZ, RZ ;  /* 0x000000ff0404a210 */ /* 0x000fc80007ffe1ff */
[----:B------:R-:W-:-:S04]  /*2c30*/  SEL R4, R9, R4, !P1 ;  /* 0x0000000409047207 */ /* 0x000fc80004800000 */
[----:B------:R-:W-:-:S13]  /*2c40*/  ISETP.NE.AND P0, PT, R4, RZ, PT ;  /* 0x000000ff0400720c */ /* 0x000fda0003f05270 */
[----:B------:R-:W-:-:S04]  /*2c50*/  @!P0 IADD3 R0, R5, RZ, RZ ;  /* 0x000000ff05008210 */ /* 0x000fc80007ffe0ff */
[----:B------:R-:W-:-:S07]  /*2c60*/  MOV R5, R0 ;  /* 0x0000000000057202 */ /* 0x000fce0000000f00 */
.L_x_32137:
[----:B------:R-:W-:Y:S05]  /*2c70*/  BSYNC B0 ;  /* 0x0000000000007941 */ /* 0x000fea0003800000 */
.L_x_32136:
[----:B------:R-:W-:Y:S01]  /*2c80*/  STG.E desc[UR4][R2.64], R5 ;  /* 0x0000000502007986 */ /* 0x000fe2000c101904 */
[----:B------:R-:W-:Y:S05]  /*2c90*/  EXIT ;  /* 0x000000000000794d */ /* 0x000fea0003800000 */
.L_x_32138:
        /* <DEDUP_REMOVED lines=14> */
.L_x_37925:


//--------------------- .text._ZN2at6native27unrolled_elementwise_kernelINS0_13BUnaryFunctorIiiiZZZNS0_15binary_internal21div_floor_kernel_cudaERNS_18TensorIteratorBaseEENKUlvE_clEvENKUlvE1_clEvEUliiE_EESt5arrayIPcLm2EELi4E23TrivialOffsetCalculatorILi1EjESE_NS0_6memory15LoadWithoutCastENSF_16StoreWithoutCastEEEviT_T0_T2_T3_T4_T5_ --------------------------
	.section	.text._ZN2at6native27unrolled_elementwise_kernelINS0_13BUnaryFunctorIiiiZZZNS0_15binary_internal21div_floor_kernel_cudaERNS_18TensorIteratorBaseEENKUlvE_clEvENKUlvE1_clEvEUliiE_EESt5arrayIPcLm2EELi4E23TrivialOffsetCalculatorILi1EjESE_NS0_6memory15LoadWithoutCastENSF_16StoreWithoutCastEEEviT_T0_T2_T3_T4_T5_,"ax",@progbits
	.align	128
        .global         _ZN2at6native27unrolled_elementwise_kernelINS0_13BUnaryFunctorIiiiZZZNS0_15binary_internal21div_floor_kernel_cudaERNS_18TensorIteratorBaseEENKUlvE_clEvENKUlvE1_clEvEUliiE_EESt5arrayIPcLm2EELi4E23TrivialOffsetCalculatorILi1EjESE_NS0_6memory15LoadWithoutCastENSF_16StoreWithoutCastEEEviT_T0_T2_T3_T4_T5_
        .type           _ZN2at6native27unrolled_elementwise_kernelINS0_13BUnaryFunctorIiiiZZZNS0_15binary_internal21div_floor_kernel_cudaERNS_18TensorIteratorBaseEENKUlvE_clEvENKUlvE1_clEvEUliiE_EESt5arrayIPcLm2EELi4E23TrivialOffsetCalculatorILi1EjESE_NS0_6memory15LoadWithoutCastENSF_16StoreWithoutCastEEEviT_T0_T2_T3_T4_T5_,@function
        .size           _ZN2at6native27unrolled_elementwise_kernelINS0_13BUnaryFunctorIiiiZZZNS0_15binary_internal21div_floor_kernel_cudaERNS_18TensorIteratorBaseEENKUlvE_clEvENKUlvE1_clEvEUliiE_EESt5arrayIPcLm2EELi4E23TrivialOffsetCalculatorILi1EjESE_NS0_6memory15LoadWithoutCastENSF_16StoreWithoutCastEEEviT_T0_T2_T3_T4_T5_,(.L_x_37926 - _ZN2at6native27unrolled_elementwise_kernelINS0_13BUnaryFunctorIiiiZZZNS0_15binary_internal21div_floor_kernel_cudaERNS_18TensorIteratorBaseEENKUlvE_clEvENKUlvE1_clEvEUliiE_EESt5arrayIPcLm2EELi4E23TrivialOffsetCalculatorILi1EjESE_NS0_6memory15LoadWithoutCastENSF_16StoreWithoutCastEEEviT_T0_T2_T3_T4_T5_)
        .other          _ZN2at6native27unrolled_elementwise_kernelINS0_13BUnaryFunctorIiiiZZZNS0_15binary_internal21div_floor_kernel_cudaERNS_18TensorIteratorBaseEENKUlvE_clEvENKUlvE1_clEvEUliiE_EESt5arrayIPcLm2EELi4E23TrivialOffsetCalculatorILi1EjESE_NS0_6memory15LoadWithoutCastENSF_16StoreWithoutCastEEEviT_T0_T2_T3_T4_T5_,@"STO_CUDA_ENTRY STV_DEFAULT"
_ZN2at6native27unrolled_elementwise_kernelINS0_13BUnaryFunctorIiiiZZZNS0_15binary_internal21div_floor_kernel_cudaERNS_18TensorIteratorBaseEENKUlvE_clEvENKUlvE1_clEvEUliiE_EESt5arrayIPcLm2EELi4E23TrivialOffsetCalculatorILi1EjESE_NS0_6memory15LoadWithoutCastENSF_16StoreWithoutCastEEEviT_T0_T2_T3_T4_T5_:
.text._ZN2at6native27unrolled_elementwise_kernelINS0_13BUnaryFunctorIiiiZZZNS0_15binary_internal21div_floor_kernel_cudaERNS_18TensorIteratorBaseEENKUlvE_clEvENKUlvE1_clEvEUliiE_EESt5arrayIPcLm2EELi4E23TrivialOffsetCalculatorILi1EjESE_NS0_6memory15LoadWithoutCastENSF_16StoreWithoutCastEEEviT_T0_T2_T3_T4_T5_:
        /* <DEDUP_REMOVED lines=14> */
[----:B------:R-:W-:-:S05]  /*00e0*/  @!P0 VIADD R9, R9, 0x80 ;  /* 0x0000008009098836 */ /* 0x000fca0000000000 */
[----:B------:R-:W-:-:S13]  /*00f0*/  ISETP.GE.AND P3, PT, R9, R2, PT ;  /* 0x000000020900720c */ /* 0x000fda0003f66270 */
[----:B------:R-:W-:Y:S01]  /*0100*/  @!P3 LEA R17, R0, R9, 0x9 ;  /* 0x000000090011b211 */ /* 0x000fe200078e48ff */
[----:B------:R-:W-:Y:S01]  /*0110*/  @!P3 VIADD R9, R9, 0x80 ;  /* 0x000000800909b836 */ /* 0x000fe20000000000 */
[----:B------:R-:W2:Y:S01]  /*0120*/  @!P3 LDC.64 R6, c[0x0][0x228] ;  /* 0x00008a00ff06bb82 */ /* 0x000ea20000000a00 */
[----:B0-----:R-:W-:-:S03]  /*0130*/  @!P2 IMAD.WIDE.U32 R10, R19, 0x4, R10 ;  /* 0x00000004130aa825 */ /* 0x001fc600078e000a */
[----:B------:R-:W-:Y:S01]  /*0140*/  ISETP.GE.AND P1, PT, R9, R2, PT ;  /* 0x000000020900720c */ /* 0x000fe20003f26270 */
[----:B-1----:R-:W-:Y:S01]  /*0150*/  @!P0 IMAD.WIDE.U32 R14, R15, 0x4, R4 ;  /* 0x000000040f0e8825 */ /* 0x002fe200078e0004 */
[----:B------:R-:W-:-:S11]  /*0160*/  CS2R R4, SRZ ;  /* 0x0000000000047805 */ /* 0x000fd6000001ff00 */
[----:B------:R-:W0:Y:S01]  /*0170*/  @!P1 LDC.64 R12, c[0x0][0x228] ;  /* 0x00008a00ff0c9b82 */ /* 0x000e220000000a00 */
[----:B------:R-:W-:Y:S02]  /*0180*/  @!P1 IMAD R9, R0, 0x200, R9 ;  /* 0x0000020000099824 */ /* 0x000fe400078e0209 */
[----:B--2---:R-:W-:-:S04]  /*0190*/  @!P3 IMAD.WIDE.U32 R16, R17, 0x4, R6 ;  /* 0x000000041110b825 */ /* 0x004fc800078e0006 */
[----:B0-----:R-:W-:Y:S01]  /*01a0*/  @!P1 IMAD.WIDE.U32 R12, R9, 0x4, R12 ;  /* 0x00000004090c9825 */ /* 0x001fe200078e000c */
[----:B------:R0:W5:Y:S03]  /*01b0*/  @!P3 LDG.E R5, desc[UR4][R16.64] ;  /* 0x000000041005b981 */ /* 0x000166000c1e1900 */
[----:B------:R-:W-:Y:S01]  /*01c0*/  IMAD.MOV.U32 R9, RZ, RZ, RZ ;  /* 0x000000ffff097224 */ /* 0x000fe200078e00ff */
[C---:B------:R-:W-:Y:S01]  /*01d0*/  IADD3 R7, R3.reuse, 0x100, RZ ;  /* 0x0000010003077810 */ /* 0x040fe20007ffe0ff */
[----:B------:R-:W-:Y:S01]  /*01e0*/  IMAD.MOV.U32 R6, RZ, RZ, RZ ;  /* 0x000000ffff067224 */ /* 0x000fe200078e00ff */
[----:B------:R-:W-:Y:S01]  /*01f0*/  BSSY B0, `(.L_x_32139) ;  /* 0x000002e000007945 */ /* 0x000fe20003800000 */
[----:B------:R-:W-:Y:S01]  /*0200*/  VIADD R19, R3, 0x180 ;  /* 0x0000018003137836 */ /* 0x000fe20000000000 */
[----:B------:R0:W5:Y:S04]  /*0210*/  @!P1 LDG.E R4, desc[UR4][R12.64] ;  /* 0x000000040c049981 */ /* 0x000168000c1e1900 */
[----:B------:R0:W5:Y:S01]  /*0220*/  @!P2 LDG.E R9, desc[UR4][R10.64] ;  /* 0x000000040a09a981 */ /* 0x000162000c1e1900 */
[----:B------:R-:W-:-:S03]  /*0230*/  ISETP.GE.AND P1, PT, R19, R2, PT ;  /* 0x000000021300720c */ /* 0x000fc60003f26270 */
[----:B------:R0:W5:Y:S01]  /*0240*/  @!P0 LDG.E R6, desc[UR4][R14.64] ;  /* 0x000000040e068981 */ /* 0x000162000c1e1900 */
[----:B------:R-:W-:Y:S01]  /*0250*/  ISETP.GE.AND P0, PT, R7, R2, PT ;  /* 0x000000020700720c */ /* 0x000fe20003f06270 */
[----:B------:R-:W-:Y:S01]  /*0260*/  VIADD R7, R3, 0x80 ;  /* 0x0000008003077836 */ /* 0x000fe20000000000 */
[----:B------:R-:W-:Y:S11]  /*0270*/  @P2 BRA `(.L_x_32140) ;  /* 0x0000000000942947 */ /* 0x000ff60003800000 */
[----:B0-----:R-:W0:Y:S02]  /*0280*/  LDC R14, c[0x0][0x218] ;  /* 0x00008600ff0e7b82 */ /* 0x001e240000000800 */
[----:B0-----:R-:W-:-:S04]  /*0290*/  IABS R13, R14 ;  /* 0x0000000e000d7213 */ /* 0x001fc80000000000 */
[----:B------:R-:W0:Y:S08]  /*02a0*/  I2F.RP R8, R13 ;  /* 0x0000000d00087306 */ /* 0x000e300000209400 */
[----:B0-----:R-:W0:Y:S02]  /*02b0*/  MUFU.RCP R8, R8 ;  /* 0x0000000800087308 */ /* 0x001e240000001000 */
[----:B0-----:R-:W-:-:S06]  /*02c0*/  VIADD R10, R8, 0xffffffe ;  /* 0x0ffffffe080a7836 */ /* 0x001fcc0000000000 */
[----:B------:R0:W1:Y:S02]  /*02d0*/  F2I.FTZ.U32.TRUNC.NTZ R11, R10 ;  /* 0x0000000a000b7305 */ /* 0x000064000021f000 */
[----:B0-----:R-:W-:Y:S01]  /*02e0*/  HFMA2.MMA R10, -RZ, RZ, 0, 0 ;  /* 0x00000000ff0a7435 */ /* 0x001fe200000001ff */
[----:B-1----:R-:W-:-:S04]  /*02f0*/  IMAD.MOV R12, RZ, RZ, -R11 ;  /* 0x000000ffff0c7224 */ /* 0x002fc800078e0a0b */
[----:B------:R-:W-:Y:S01]  /*0300*/  IMAD R15, R12, R13, RZ ;  /* 0x0000000d0c0f7224 */ /* 0x000fe200078e02ff */
[----:B-----5:R-:W-:-:S04]  /*0310*/  IABS R12, R9 ;  /* 0x00000009000c7213 */ /* 0x020fc80000000000 */
[----:B------:R-:W-:Y:S01]  /*0320*/  IMAD.HI.U32 R11, R11, R15, R10 ;  /* 0x0000000f0b0b7227 */ /* 0x000fe200078e000a */
[----:B------:R-:W-:-:S05]  /*0330*/  LOP3.LUT R10, RZ, R14, RZ, 0x33, !PT ;  /* 0x0000000eff0a7212 */ /* 0x000fca00078e33ff */
        /* <DEDUP_REMOVED lines=23> */
[----:B------:R-:W-:-:S05]  /*04b0*/  @!P2 IMAD.MOV R9, RZ, RZ, R8 ;  /* 0x000000ffff09a224 */ /* 0x000fca00078e0208 */
[----:B------:R-:W-:-:S07]  /*04c0*/  MOV R8, R9 ;  /* 0x0000000900087202 */ /* 0x000fce0000000f00 */
.L_x_32140:
[----:B------:R-:W-:Y:S05]  /*04d0*/  BSYNC B0 ;  /* 0x0000000000007941 */ /* 0x000fea0003800000 */
.L_x_32139:
[-C--:B------:R-:W-:Y:S01]  /*04e0*/  ISETP.GE.AND P3, PT, R7, R2.reuse, PT ;  /* 0x000000020700720c */ /* 0x080fe20003f66270 */
[----:B------:R-:W-:Y:S01]  /*04f0*/  BSSY B0, `(.L_x_32141) ;  /* 0x0000029000007945 */ /* 0x000fe20003800000 */
[----:B------:R-:W-:-:S11]  /*0500*/  ISETP.GE.AND P2, PT, R3, R2, PT ;  /* 0x000000020300720c */ /* 0x000fd60003f46270 */
[----:B------:R-:W-:Y:S05]  /*0510*/  @P3 BRA `(.L_x_32142) ;  /* 0x0000000000983947 */ /* 0x000fea0003800000 */
[----:B0-----:R-:W0:Y:S01]  /*0520*/  LDC R13, c[0x0][0x218] ;  /* 0x00008600ff0d7b82 */ /* 0x001e220000000800 */
[----:B-----5:R-:W-:Y:S02]  /*0530*/  IABS R16, R6 ;  /* 0x0000000600107213 */ /* 0x020fe40000000000 */
[----:B0-----:R-:W-:-:S04]  /*0540*/  IABS R15, R13 ;  /* 0x0000000d000f7213 */ /* 0x001fc80000000000 */
[----:B------:R-:W0:Y:S08]  /*0550*/  I2F.RP R12, R15 ;  /* 0x0000000f000c7306 */ /* 0x000e300000209400 */
[----:B0-----:R-:W0:Y:S02]  /*0560*/  MUFU.RCP R12, R12 ;  /* 0x0000000c000c7308 */ /* 0x001e240000001000 */
[----:B0-----:R-:W-:-:S06]  /*0570*/  VIADD R14, R12, 0xffffffe ;  /* 0x0ffffffe0c0e7836 */ /* 0x001fcc0000000000 */
[----:B------:R-:W0:Y:S02]  /*0580*/  F2I.FTZ.U32.TRUNC.NTZ R11, R14 ;  /* 0x0000000e000b7305 */ /* 0x000e24000021f000 */
[----:B0-----:R-:W-:-:S04]  /*0590*/  IMAD.MOV R10, RZ, RZ, -R11 ;  /* 0x000000ffff0a7224 */ /* 0x001fc800078e0a0b */
[----:B------:R-:W-:Y:S02]  /*05a0*/  IMAD R9, R10, R15, RZ ;  /* 0x0000000f0a097224 */ /* 0x000fe400078e02ff */
[----:B------:R-:W-:-:S04]  /*05b0*/  IMAD.MOV.U32 R10, RZ, RZ, RZ ;  /* 0x000000ffff0a7224 */ /* 0x000fc800078e00ff */
[----:B------:R-:W-:-:S04]  /*05c0*/  IMAD.HI.U32 R9, R11, R9, R10 ;  /* 0x000000090b097227 */ /* 0x000fc800078e000a */
[----:B------:R-:W-:-:S04]  /*05d0*/  IMAD.MOV.U32 R10, RZ, RZ, R16 ;  /* 0x000000ffff0a7224 */ /* 0x000fc800078e0010 */
[----:B------:R-:W-:-:S05]  /*05e0*/  IMAD.HI.U32 R9, R9, R10, RZ ;  /* 0x0000000a09097227 */ /* 0x000fca00078e00ff */
[----:B------:R-:W-:-:S05]  /*05f0*/  IADD3 R11, -R9, RZ, RZ ;  /* 0x000000ff090b7210 */ /* 0x000fca0007ffe1ff */
        /* <DEDUP_REMOVED lines=24> */
.L_x_32142:
[----:B------:R-:W-:Y:S05]  /*0780*/  BSYNC B0 ;  /* 0x0000000000007941 */ /* 0x000fea0003800000 */
.L_x_32141:
[----:B------:R-:W-:Y:S04]  /*0790*/  BSSY B0, `(.L_x_32143) ;  /* 0x0000028000007945 */ /* 0x000fe80003800000 */
[----:B------:R-:W-:Y:S05]  /*07a0*/  @P0 BRA `(.L_x_32144) ;  /* 0x0000000000980947 */ /* 0x000fea0003800000 */
[----:B0-----:R-:W0:Y:S01]  /*07b0*/  LDC R12, c[0x0][0x218] ;  /* 0x00008600ff0c7b82 */ /* 0x001e220000000800 */
[----:B------:R-:W-:Y:S01]  /*07c0*/  IMAD.MOV.U32 R10, RZ, RZ, RZ ;  /* 0x000000ffff0a7224 */ /* 0x000fe200078e00ff */
[----:B0-----:R-:W-:-:S04]  /*07d0*/  IABS R13, R12 ;  /* 0x0000000c000d7213 */ /* 0x001fc80000000000 */
[----:B------:R-:W0:Y:S08]  /*07e0*/  I2F.RP R14, R13 ;  /* 0x0000000d000e7306 */ /* 0x000e300000209400 */
[----:B0-----:R-:W0:Y:S02]  /*07f0*/  MUFU.RCP R14, R14 ;  /* 0x0000000e000e7308 */ /* 0x001e240000001000 */
[----:B0-----:R-:W-:-:S06]  /*0800*/  IADD3 R15, R14, 0xffffffe, RZ ;  /* 0x0ffffffe0e0f7810 */ /* 0x001fcc0007ffe0ff */
[----:B------:R-:W0:Y:S02]  /*0810*/  F2I.FTZ.U32.TRUNC.NTZ R11, R15 ;  /* 0x0000000f000b7305 */ /* 0x000e24000021f000 */
[----:B0----5:R-:W-:-:S04]  /*0820*/  IMAD.MOV R6, RZ, RZ, -R11 ;  /* 0x000000ffff067224 */ /* 0x021fc800078e0a0b */
[----:B------:R-:W-:Y:S01]  /*0830*/  IMAD R17, R6, R13, RZ ;  /* 0x0000000d06117224 */ /* 0x000fe200078e02ff */
[----:B------:R-:W-:-:S03]  /*0840*/  IABS R6, R5 ;  /* 0x0000000500067213 */ /* 0x000fc60000000000 */
[----:B------:R-:W-:-:S04]  /*0850*/  IMAD.HI.U32 R17, R11, R17, R10 ;  /* 0x000000110b117227 */ /* 0x000fc800078e000a */
[----:B------:R-:W-:-:S04]  /*0860*/  IMAD.MOV.U32 R10, RZ, RZ, R6 ;  /* 0x000000ffff0a7224 */ /* 0x000fc800078e0006 */
[----:B------:R-:W-:-:S04]  /*0870*/  IMAD.HI.U32 R6, R17, R10, RZ ;  /* 0x0000000a11067227 */ /* 0x000fc800078e00ff */
[----:B------:R-:W-:-:S04]  /*0880*/  IMAD.MOV R11, RZ, RZ, -R6 ;  /* 0x000000ffff0b7224 */ /* 0x000fc800078e0a06 */
[----:B------:R-:W-:Y:S01]  /*0890*/  IMAD R10, R13, R11, R10 ;  /* 0x0000000b0d0a7224 */ /* 0x000fe200078e020a */
[----:B------:R-:W-:-:S04]  /*08a0*/  LOP3.LUT R11, R5, R12, RZ, 0x3c, !PT ;  /* 0x0000000c050b7212 */ /* 0x000fc800078e3cff */
[----:B------:R-:W-:Y:S02]  /*08b0*/  ISETP.GT.U32.AND P4, PT, R13, R10, PT ;  /* 0x0000000a0d00720c */ /* 0x000fe40003f84070 */
[----:B------:R-:W-:-:S11]  /*08c0*/  ISETP.GE.AND P3, PT, R11, RZ, PT ;  /* 0x000000ff0b00720c */ /* 0x000fd60003f66270 */
        /* <DEDUP_REMOVED lines=11> */
[----:B------:R-:W-:Y:S01]  /*0980*/  IMAD.IADD R5, R10, 0x1, -R13 ;  /* 0x000000010a057824 */ /* 0x000fe200078e0a0d */
[----:B------:R-:W-:-:S04]  /*0990*/  ISETP.GT.U32.AND P3, PT, R13, R10, PT ;  /* 0x0000000a0d00720c */ /* 0x000fc80003f64070 */
[----:B------:R-:W-:-:S07]  /*09a0*/  SEL R5, R5, R10, !P3 ;  /* 0x0000000a05057207 */ /* 0x000fce0005800000 */
[----:B------:R-:W-:-:S04]  /*09b0*/  @!P4 IADD3 R5, -R5, RZ, RZ ;  /* 0x000000ff0505c210 */ /* 0x000fc80007ffe1ff */
[----:B------:R-:W-:-:S04]  /*09c0*/  SEL R5, R12, R5, !P0 ;  /* 0x000000050c057207 */ /* 0x000fc80004000000 */
[----:B------:R-:W-:Y:S01]  /*09d0*/  ISETP.NE.AND P0, PT, R5, RZ, PT ;  /* 0x000000ff0500720c */ /* 0x000fe20003f05270 */
[----:B------:R-:W-:-:S12]  /*09e0*/  VIADD R5, R6, 0xffffffff ;  /* 0xffffffff06057836 */ /* 0x000fd80000000000 */
[----:B------:R-:W-:-:S04]  /*09f0*/  @!P0 IMAD.MOV R5, RZ, RZ, R6 ;  /* 0x000000ffff058224 */ /* 0x000fc800078e0206 */
[----:B------:R-:W-:-:S07]  /*0a00*/  IMAD.MOV.U32 R6, RZ, RZ, R5 ;  /* 0x000000ffff067224 */ /* 0x000fce00078e0005 */
.L_x_32144:
[----:B------:R-:W-:Y:S05]  /*0a10*/  BSYNC B0 ;  /* 0x0000000000007941 */ /* 0x000fea0003800000 */
.L_x_32143:
[----:B------:R-:W-:Y:S04]  /*0a20*/  BSSY B0, `(.L_x_32145) ;  /* 0x0000028000007945 */ /* 0x000fe80003800000 */
[----:B------:R-:W-:Y:S05]  /*0a30*/  @P1 BRA `(.L_x_32146) ;  /* 0x0000000000981947 */ /* 0x000fea0003800000 */
[----:B0-----:R-:W0:Y:S01]  /*0a40*/  LDC R13, c[0x0][0x218] ;  /* 0x00008600ff0d7b82 */ /* 0x001e220000000800 */
[----:B-----5:R-:W-:Y:S02]  /*0a50*/  IABS R16, R4 ;  /* 0x0000000400107213 */ /* 0x020fe40000000000 */
[----:B0-----:R-:W-:Y:S02]  /*0a60*/  IABS R15, R13 ;  /* 0x0000000d000f7213 */ /* 0x001fe40000000000 */
[----:B------:R-:W-:Y:S02]  /*0a70*/  ISETP.NE.AND P4, PT, R13, RZ, PT ;  /* 0x000000ff0d00720c */ /* 0x000fe40003f85270 */
[----:B------:R-:W0:Y:S08]  /*0a80*/  I2F.RP R12, R15 ;  /* 0x0000000f000c7306 */ /* 0x000e300000209400 */
[----:B0-----:R-:W0:Y:S02]  /*0a90*/  MUFU.RCP R12, R12 ;  /* 0x0000000c000c7308 */ /* 0x001e240000001000 */
[----:B0-----:R-:W-:-:S06]  /*0aa0*/  VIADD R14, R12, 0xffffffe ;  /* 0x0ffffffe0c0e7836 */ /* 0x001fcc0000000000 */
[----:B------:R-:W0:Y:S02]  /*0ab0*/  F2I.FTZ.U32.TRUNC.NTZ R11, R14 ;  /* 0x0000000e000b7305 */ /* 0x000e24000021f000 */
[----:B0-----:R-:W-:-:S05]  /*0ac0*/  IADD3 R10, RZ, -R11, RZ ;  /* 0x8000000bff0a7210 */ /* 0x001fca0007ffe0ff */
[----:B------:R-:W-:Y:S02]  /*0ad0*/  IMAD R5, R10, R15, RZ ;  /* 0x0000000f0a057224 */ /* 0x000fe400078e02ff */
[----:B------:R-:W-:-:S04]  /*0ae0*/  IMAD.MOV.U32 R10, RZ, RZ, RZ ;  /* 0x000000ffff0a7224 */ /* 0x000fc800078e00ff */
[----:B------:R-:W-:-:S04]  /*0af0*/  IMAD.HI.U32 R5, R11, R5, R10 ;  /* 0x000000050b057227 */ /* 0x000fc800078e000a */
[----:B------:R-:W-:-:S04]  /*0b00*/  IMAD.MOV.U32 R10, RZ, RZ, R16 ;  /* 0x000000ffff0a7224 */ /* 0x000fc800078e0010 */
[----:B------:R-:W-:-:S04]  /*0b10*/  IMAD.HI.U32 R5, R5, R10, RZ ;  /* 0x0000000a05057227 */ /* 0x000fc800078e00ff */
[----:B------:R-:W-:-:S04]  /*0b20*/  IMAD.MOV R11, RZ, RZ, -R5 ;  /* 0x000000ffff0b7224 */ /* 0x000fc800078e0a05 */
[C---:B------:R-:W-:Y:S01]  /*0b30*/  IMAD R10, R15.reuse, R11, R10 ;  /* 0x0000000b0f0a7224 */ /* 0x040fe200078e020a */
[-C--:B------:R-:W-:Y:S02]  /*0b40*/  LOP3.LUT R11, R4, R13.reuse, RZ, 0x3c, !PT ;  /* 0x0000000d040b7212 */ /* 0x080fe400078e3cff */
[----:B------:R-:W-:Y:S02]  /*0b50*/  LOP3.LUT R13, RZ, R13, RZ, 0x33, !PT ;  /* 0x0000000dff0d7212 */ /* 0x000fe400078e33ff */
[----:B------:R-:W-:Y:S02]  /*0b60*/  ISETP.GT.U32.AND P1, PT, R15, R10, PT ;  /* 0x0000000a0f00720c */ /* 0x000fe40003f24070 */
[----:B------:R-:W-:-:S11]  /*0b70*/  ISETP.GE.AND P3, PT, R11, RZ, PT ;  /* 0x000000ff0b00720c */ /* 0x000fd60003f66270 */
[----:B------:R-:W-:Y:S01]  /*0b80*/  @!P1 IMAD.IADD R10, R10, 0x1, -R15 ;  /* 0x000000010a0a9824 */ /* 0x000fe200078e0a0f */
[----:B------:R-:W-:-:S04]  /*0b90*/  @!P1 IADD3 R5, R5, 0x1, RZ ;  /* 0x0000000105059810 */ /* 0x000fc80007ffe0ff */
[----:B------:R-:W-:-:S13]  /*0ba0*/  ISETP.GE.U32.AND P0, PT, R10, R15, PT ;  /* 0x0000000f0a00720c */ /* 0x000fda0003f06070 */
[----:B------:R-:W-:Y:S01]  /*0bb0*/  @P0 VIADD R5, R5, 0x1 ;  /* 0x0000000105050836 */ /* 0x000fe20000000000 */
[----:B------:R-:W-:-:S03]  /*0bc0*/  ISETP.GT.AND P0, PT, R11, -0x1, PT ;  /* 0xffffffff0b00780c */ /* 0x000fc60003f04270 */
[----:B------:R-:W-:-:S05]  /*0bd0*/  @!P3 IMAD.MOV R5, RZ, RZ, -R5 ;  /* 0x000000ffff05b224 */ /* 0x000fca00078e0a05 */
[----:B------:R-:W-:-:S05]  /*0be0*/  SEL R5, R13, R5, !P4 ;  /* 0x000000050d057207 */ /* 0x000fca0006000000 */
[----:B------:R-:W-:Y:S05]  /*0bf0*/  @P0 BRA `(.L_x_32146) ;  /* 0x0000000000280947 */ /* 0x000fea0003800000 */
[----:B------:R-:W-:Y:S01]  /*0c00*/  ISETP.GE.AND P1, PT, R4, RZ, PT ;  /* 0x000000ff0400720c */ /* 0x000fe20003f26270 */
[----:B------:R-:W-:Y:S01]  /*0c10*/  IMAD.IADD R11, R10, 0x1, -R15 ;  /* 0x000000010a0b7824 */ /* 0x000fe200078e0a0f */
[----:B------:R-:W-:Y:S01]  /*0c20*/  ISETP.GT.U32.AND P0, PT, R15, R10, PT ;  /* 0x0000000a0f00720c */ /* 0x000fe20003f04070 */
[----:B------:R-:W-:-:S03]  /*0c30*/  VIADD R4, R5, 0xffffffff ;  /* 0xffffffff05047836 */ /* 0x000fc60000000000 */
[----:B------:R-:W-:-:S07]  /*0c40*/  SEL R10, R11, R10, !P0 ;  /* 0x0000000a0b0a7207 */ /* 0x000fce0004000000 */
[----:B------:R-:W-:-:S04]  /*0c50*/  @!P1 IADD3 R10, -R10, RZ, RZ ;  /* 0x000000ff0a0a9210 */ /* 0x000fc80007ffe1ff */
[----:B------:R-:W-:-:S04]  /*0c60*/  SEL R10, R13, R10, !P4 ;  /* 0x0000000a0d0a7207 */ /* 0x000fc80006000000 */
[----:B------:R-:W-:-:S13]  /*0c70*/  ISETP.NE.AND P0, PT, R10, RZ, PT ;  /* 0x000000ff0a00720c */ /* 0x000fda0003f05270 */
[----:B------:R-:W-:-:S04]  /*0c80*/  @!P0 IMAD.MOV R4, RZ, RZ, R5 ;  /* 0x000000ffff048224 */ /* 0x000fc800078e0205 */
[----:B------:R-:W-:-:S07]  /*0c90*/  IMAD.MOV.U32 R5, RZ, RZ, R4 ;  /* 0x000000ffff057224 */ /* 0x000fce00078e0004 */
.L_x_32146:
[----:B------:R-:W-:Y:S05]  /*0ca0*/  BSYNC B0 ;  /* 0x0000000000007941 */ /* 0x000fea0003800000 */
.L_x_32145:
[----:B------:R-:W-:Y:S04]  /*0cb0*/  BSSY B0, `(.L_x_32147) ;  /* 0x0000017000007945 */ /* 0x000fe80003800000 */
[----:B------:R-:W-:Y:S04]  /*0cc0*/  BSSY B1, `(.L_x_32148) ;  /* 0x000000f000017945 */ /* 0x000fe80003800000 */
[----:B------:R-:W-:Y:S05]  /*0cd0*/  @P2 BRA `(.L_x_32149) ;  /* 0x0000000000342947 */ /* 0x000fea0003800000 */
[----:B0-----:R-:W0:Y:S01]  /*0ce0*/  LDC.64 R10, c[0x0][0x220] ;  /* 0x00008800ff0a7b82 */ /* 0x001e220000000a00 */
[----:B------:R-:W-:-:S05]  /*0cf0*/  LEA R3, R0, R3, 0x9 ;  /* 0x0000000300037211 */ /* 0x000fca00078e48ff */
[----:B0-----:R-:W-:-:S04]  /*0d00*/  IMAD.WIDE.U32 R10, R3, 0x4, R10 ;  /* 0x00000004030a7825 */ /* 0x001fc800078e000a */
[----:B------:R-:W-:Y:S01]  /*0d10*/  IMAD.MOV.U32 R3, RZ, RZ, R7 ;  /* 0x000000ffff037224 */ /* 0x000fe200078e0007 */
[----:B------:R0:W-:Y:S04]  /*0d20*/  STG.E desc[UR4][R10.64], R8 ;  /* 0x000000080a007986 */ /* 0x0001e8000c101904 */
[----:B------:R-:W-:-:S13]  /*0d30*/  ISETP.GE.AND P0, PT, R3, R2, PT ;  /* 0x000000020300720c */ /* 0x000fda0003f06270 */
[----:B------:R-:W-:Y:S05]  /*0d40*/  @P0 BREAK B1 ;  /* 0x0000000000010942 */ /* 0x000fea0003800000 */
[----:B0-----:R-:W-:Y:S05]  /*0d50*/  @P0 BRA `(.L_x_32150) ;  /* 0x0000000000300947 */ /* 0x001fea0003800000 */
[----:B------:R-:W0:Y:S01]  /*0d60*/  LDC.64 R10, c[0x0][0x220] ;  /* 0x00008800ff0a7b82 */ /* 0x000e220000000a00 */
[----:B------:R-:W-:Y:S02]  /*0d70*/  IMAD R7, R0, 0x200, R3 ;  /* 0x0000020000077824 */ /* 0x000fe400078e0203 */
[----:B------:R-:W-:Y:S02]  /*0d80*/  VIADD R3, R3, 0x80 ;  /* 0x0000008003037836 */ /* 0x000fe40000000000 */
[----:B0-----:R-:W-:-:S05]  /*0d90*/  IMAD.WIDE.U32 R10, R7, 0x4, R10 ;  /* 0x00000004070a7825 */ /* 0x001fca00078e000a */
[----:B-----5:R1:W-:Y:S02]  /*0da0*/  STG.E desc[UR4][R10.64], R9 ;  /* 0x000000090a007986 */ /* 0x0203e4000c101904 */
.L_x_32149:
[----:B------:R-:W-:Y:S05]  /*0db0*/  BSYNC B1 ;  /* 0x0000000000017941 */ /* 0x000fea0003800000 */
.L_x_32148:
[----:B------:R-:W-:-:S13]  /*0dc0*/  ISETP.GE.AND P0, PT, R3, R2, PT ;  /* 0x000000020300720c */ /* 0x000fda0003f06270 */
[----:B-1---5:R-:W1:Y:S01]  /*0dd0*/  @!P0 LDC.64 R8, c[0x0][0x220] ;  /* 0x00008800ff088b82 */ /* 0x022e620000000a00 */
[----:B------:R-:W-:Y:S01]  /*0de0*/  @!P0 LEA R7, R0, R3, 0x9 ;  /* 0x0000000300078211 */ /* 0x000fe200078e48ff */
[----:B------:R-:W-:-:S04]  /*0df0*/  @!P0 VIADD R3, R3, 0x80 ;  /* 0x0000008003038836 */ /* 0x000fc80000000000 */
[----:B-1----:R-:W-:-:S05]  /*0e00*/  @!P0 IMAD.WIDE.U32 R8, R7, 0x4, R8 ;  /* 0x0000000407088825 */ /* 0x002fca00078e0008 */
[----:B------:R1:W-:Y:S02]  /*0e10*/  @!P0 STG.E desc[UR4][R8.64], R6 ;  /* 0x0000000608008986 */ /* 0x0003e4000c101904 */
.L_x_32150:
[----:B------:R-:W-:Y:S05]  /*0e20*/  BSYNC B0 ;  /* 0x0000000000007941 */ /* 0x000fea0003800000 */
.L_x_32147:
[----:B------:R-:W-:Y:S05]  /*0e30*/  WARPSYNC.ALL ;  /* 0x0000000000007948 */ /* 0x000fea0003800000 */
[----:B------:R-:W-:-:S13]  /*0e40*/  ISETP.GE.AND P0, PT, R3, R2, PT ;  /* 0x000000020300720c */ /* 0x000fda0003f06270 */
[----:B------:R-:W-:Y:S05]  /*0e50*/  @P0 EXIT ;  /* 0x000000000000094d */ /* 0x000fea0003800000 */
[----:B-1---5:R-:W1:Y:S01]  /*0e60*/  LDC.64 R6, c[0x0][0x220] ;  /* 0x00008800ff067b82 */ /* 0x022e620000000a00 */
[----:B------:R-:W-:-:S04]  /*0e70*/  IMAD R3, R0, 0x200, R3 ;  /* 0x0000020000037824 */ /* 0x000fc800078e0203 */
[----:B-1----:R-:W-:-:S05]  /*0e80*/  IMAD.WIDE.U32 R2, R3, 0x4, R6 ;  /* 0x0000000403027825 */ /* 0x002fca00078e0006 */
[----:B------:R-:W-:Y:S01]  /*0e90*/  STG.E desc[UR4][R2.64], R5 ;  /* 0x0000000502007986 */ /* 0x000fe2000c101904 */
[----:B------:R-:W-:Y:S05]  /*0ea0*/  EXIT ;  /* 0x000000000000794d */ /* 0x000fea0003800000 */
.L_x_32151:
        /* <DEDUP_REMOVED lines=13> */
.L_x_37926:


//--------------------- .text._ZN2at6native29vectorized_elementwise_kernelILi2ENS0_13BUnaryFunctorIiiiZZZNS0_15binary_internal21div_floor_kernel_cudaERNS_18TensorIteratorBaseEENKUlvE_clEvENKUlvE1_clEvEUliiE_EESt5arrayIPcLm2EEEEviT0_T1_ --------------------------
	.section	.text._ZN2at6native29vectorized_elementwise_kernelILi2ENS0_13BUnaryFunctorIiiiZZZNS0_15binary_internal21div_floor_kernel_cudaERNS_18TensorIteratorBaseEENKUlvE_clEvENKUlvE1_clEvEUliiE_EESt5arrayIPcLm2EEEEviT0_T1_,"ax",@progbits
	.align	128
        .global         _ZN2at6native29vectorized_elementwise_kernelILi2ENS0_13BUnaryFunctorIiiiZZZNS0_15binary_internal21div_floor_kernel_cudaERNS_18TensorIteratorBaseEENKUlvE_clEvENKUlvE1_clEvEUliiE_EESt5arrayIPcLm2EEEEviT0_T1_
        .type           _ZN2at6native29vectorized_elementwise_kernelILi2ENS0_13BUnaryFunctorIiiiZZZNS0_15binary_internal21div_floor_kernel_cudaERNS_18TensorIteratorBaseEENKUlvE_clEvENKUlvE1_clEvEUliiE_EESt5arrayIPcLm2EEEEviT0_T1_,@function
        .size           _ZN2at6native29vectorized_elementwise_kernelILi2ENS0_13BUnaryFunctorIiiiZZZNS0_15binary_internal21div_floor_kernel_cudaERNS_18TensorIteratorBaseEENKUlvE_clEvENKUlvE1_clEvEUliiE_EESt5arrayIPcLm2EEEEviT0_T1_,(.L_x_37927 - _ZN2at6native29vectorized_elementwise_kernelILi2ENS0_13BUnaryFunctorIiiiZZZNS0_15binary_internal21div_floor_kernel_cudaERNS_18TensorIteratorBaseEENKUlvE_clEvENKUlvE1_clEvEUliiE_EESt5arrayIPcLm2EEEEviT0_T1_)
        .other          _ZN2at6native29vectorized_elementwise_kernelILi2ENS0_13BUnaryFunctorIiiiZZZNS0_15binary_internal21div_floor_kernel_cudaERNS_18TensorIteratorBaseEENKUlvE_clEvENKUlvE1_clEvEUliiE_EESt5arrayIPcLm2EEEEviT0_T1_,@"STO_CUDA_ENTRY STV_DEFAULT"
_ZN2at6native29vectorized_elementwise_kernelILi2ENS0_13BUnaryFunctorIiiiZZZNS0_15binary_internal21div_floor_kernel_cudaERNS_18TensorIteratorBaseEENKUlvE_clEvENKUlvE1_clEvEUliiE_EESt5arrayIPcLm2EEEEviT0_T1_:
.text._ZN2at6native29vectorized_elementwise_kernelILi2ENS0_13BUnaryFunctorIiiiZZZNS0_15binary_internal21div_floor_kernel_cudaERNS_18TensorIteratorBaseEENKUlvE_clEvENKUlvE1_clEvEUliiE_EESt5arrayIPcLm2EEEEviT0_T1_:
        /* <DEDUP_REMOVED lines=14> */
[----:B------:R-:W4:Y:S04]  /*00e0*/  LDG.E.64 R10, desc[UR4][R6.64+0x400] ;  /* 0x00040004060a7981 */ /* 0x000f28000c1e1b00 */
[----:B------:R-:W4:Y:S01]  /*00f0*/  LDG.E.64 R4, desc[UR4][R6.64+0x800] ;  /* 0x0008000406047981 */ /* 0x000f22000c1e1b00 */
[----:B--2---:R-:W-:Y:S01]  /*0100*/  IABS R14, R17 ;  /* 0x00000011000e7213 */ /* 0x004fe20000000000 */
[----:B------:R-:W-:-:S02]  /*0110*/  IMAD.MOV.U32 R18, RZ, RZ, RZ ;  /* 0x000000ffff127224 */ /* 0x000fc400078e00ff */
[----:B------:R3:W5:Y:S01]  /*0120*/  LDG.E.64 R2, desc[UR4][R6.64+0xc00] ;  /* 0x000c000406027981 */ /* 0x000762000c1e1b00 */
[----:B------:R-:W0:Y:S01]  /*0130*/  I2F.RP R12, R14 ;  /* 0x0000000e000c7306 */ /* 0x000e220000209400 */
[----:B------:R-:W-:Y:S07]  /*0140*/  BSSY B0, `(.L_x_32153) ;  /* 0x0000043000007945 */ /* 0x000fee0003800000 */
[----:B0-----:R-:W0:Y:S02]  /*0150*/  MUFU.RCP R12, R12 ;  /* 0x0000000c000c7308 */ /* 0x001e240000001000 */
[----:B0-----:R-:W-:-:S06]  /*0160*/  VIADD R19, R12, 0xffffffe ;  /* 0x0ffffffe0c137836 */ /* 0x001fcc0000000000 */
[----:B------:R-:W0:Y:S02]  /*0170*/  F2I.FTZ.U32.TRUNC.NTZ R19, R19 ;  /* 0x0000001300137305 */ /* 0x000e24000021f000 */
[----:B0-----:R-:W-:-:S04]  /*0180*/  IMAD.MOV R13, RZ, RZ, -R19 ;  /* 0x000000ffff0d7224 */ /* 0x001fc800078e0a13 */
[----:B------:R-:W-:-:S04]  /*0190*/  IMAD R13, R13, R14, RZ ;  /* 0x0000000e0d0d7224 */ /* 0x000fc800078e02ff */
[----:B------:R-:W-:Y:S01]  /*01a0*/  IMAD.HI.U32 R18, R19, R13, R18 ;  /* 0x0000000d13127227 */ /* 0x000fe200078e0012 */
[----:B---3--:R-:W-:Y:S02]  /*01b0*/  IABS R7, R8 ;  /* 0x0000000800077213 */ /* 0x008fe40000000000 */
[----:B------:R-:W-:Y:S02]  /*01c0*/  IABS R21, R9 ;  /* 0x0000000900157213 */ /* 0x000fe40000000000 */
[----:B----4-:R-:W-:Y:S01]  /*01d0*/  IABS R19, R10 ;  /* 0x0000000a00137213 */ /* 0x010fe20000000000 */
[----:B------:R-:W-:Y:S01]  /*01e0*/  IMAD.HI.U32 R16, R18, R7, RZ ;  /* 0x0000000712107227 */ /* 0x000fe200078e00ff */
[----:B------:R-:W-:-:S03]  /*01f0*/  LOP3.LUT R22, R9, R17, RZ, 0x3c, !PT ;  /* 0x0000001109167212 */ /* 0x000fc600078e3cff */
[----:B------:R-:W-:Y:S02]  /*0200*/  IMAD.MOV R12, RZ, RZ, -R16 ;  /* 0x000000ffff0c7224 */ /* 0x000fe400078e0a10 */
[----:B------:R-:W-:-:S04]  /*0210*/  IMAD.HI.U32 R6, R18, R21, RZ ;  /* 0x0000001512067227 */ /* 0x000fc800078e00ff */
[----:B------:R-:W-:Y:S02]  /*0220*/  IMAD R7, R14, R12, R7 ;  /* 0x0000000c0e077224 */ /* 0x000fe400078e0207 */
[----:B------:R-:W-:-:S03]  /*0230*/  IMAD.HI.U32 R23, R18, R19, RZ ;  /* 0x0000001312177227 */ /* 0x000fc600078e00ff */
[C---:B------:R-:W-:Y:S01]  /*0240*/  ISETP.GT.U32.AND P3, PT, R14.reuse, R7, PT ;  /* 0x000000070e00720c */ /* 0x040fe20003f64070 */
[----:B------:R-:W-:Y:S02]  /*0250*/  IMAD.MOV R12, RZ, RZ, -R6 ;  /* 0x000000ffff0c7224 */ /* 0x000fe400078e0a06 */
[----:B------:R-:W-:Y:S02]  /*0260*/  IMAD.MOV R13, RZ, RZ, -R23 ;  /* 0x000000ffff0d7224 */ /* 0x000fe400078e0a17 */
[----:B------:R-:W-:Y:S01]  /*0270*/  IMAD R21, R14, R12, R21 ;  /* 0x0000000c0e157224 */ /* 0x000fe200078e0215 */
[----:B------:R-:W-:Y:S01]  /*0280*/  LOP3.LUT R12, R8, R17, RZ, 0x3c, !PT ;  /* 0x00000011080c7212 */ /* 0x000fe200078e3cff */
[C---:B------:R-:W-:Y:S01]  /*0290*/  IMAD R19, R14.reuse, R13, R19 ;  /* 0x0000000d0e137224 */ /* 0x040fe200078e0213 */
[----:B------:R-:W-:Y:S02]  /*02a0*/  IABS R13, R11 ;  /* 0x0000000b000d7213 */ /* 0x000fe40000000000 */
[----:B------:R-:W-:-:S02]  /*02b0*/  ISETP.GT.U32.AND P6, PT, R14, R21, PT ;  /* 0x000000150e00720c */ /* 0x000fc40003fc4070 */
[----:B------:R-:W-:Y:S01]  /*02c0*/  ISETP.GT.U32.AND P0, PT, R14, R19, PT ;  /* 0x000000130e00720c */ /* 0x000fe20003f04070 */
[----:B------:R-:W-:Y:S01]  /*02d0*/  @!P3 VIADD R16, R16, 0x1 ;  /* 0x000000011010b836 */ /* 0x000fe20000000000 */
[-C--:B------:R-:W-:Y:S02]  /*02e0*/  @!P3 IADD3 R7, R7, -R14.reuse, RZ ;  /* 0x8000000e0707b210 */ /* 0x080fe40007ffe0ff */
[C---:B------:R-:W-:Y:S02]  /*02f0*/  ISETP.GE.AND P1, PT, R12.reuse, RZ, PT ;  /* 0x000000ff0c00720c */ /* 0x040fe40003f26270 */
[----:B------:R-:W-:Y:S02]  /*0300*/  ISETP.GE.U32.AND P4, PT, R7, R14, PT ;  /* 0x0000000e0700720c */ /* 0x000fe40003f86070 */
[----:B------:R-:W-:Y:S01]  /*0310*/  ISETP.GT.AND P5, PT, R12, -0x1, PT ;  /* 0xffffffff0c00780c */ /* 0x000fe20003fa4270 */
[----:B------:R-:W-:-:S04]  /*0320*/  IMAD.HI.U32 R12, R18, R13, RZ ;  /* 0x0000000d120c7227 */ /* 0x000fc800078e00ff */
[--C-:B------:R-:W-:Y:S02]  /*0330*/  @!P6 IMAD.IADD R21, R21, 0x1, -R14.reuse ;  /* 0x000000011515e824 */ /* 0x100fe400078e0a0e */
[----:B------:R-:W-:Y:S02]  /*0340*/  @!P0 IMAD.IADD R19, R19, 0x1, -R14 ;  /* 0x0000000113138824 */ /* 0x000fe400078e0a0e */
[----:B------:R-:W-:Y:S01]  /*0350*/  @!P6 VIADD R6, R6, 0x1 ;  /* 0x000000010606e836 */ /* 0x000fe20000000000 */
[-C--:B------:R-:W-:Y:S01]  /*0360*/  ISETP.GE.U32.AND P2, PT, R21, R14.reuse, PT ;  /* 0x0000000e1500720c */ /* 0x080fe20003f46070 */
[----:B------:R-:W-:Y:S01]  /*0370*/  @P4 VIADD R16, R16, 0x1 ;  /* 0x0000000110104836 */ /* 0x000fe20000000000 */
[----:B------:R-:W-:Y:S01]  /*0380*/  ISETP.GE.U32.AND P3, PT, R19, R14, PT ;  /* 0x0000000e1300720c */ /* 0x000fe20003f66070 */
[----:B------:R-:W-:Y:S01]  /*0390*/  IMAD.MOV R20, RZ, RZ, -R12 ;  /* 0x000000ffff147224 */ /* 0x000fe200078e0a0c */
[C---:B------:R-:W-:Y:S01]  /*03a0*/  ISETP.GE.AND P6, PT, R22.reuse, RZ, PT ;  /* 0x000000ff1600720c */ /* 0x040fe20003fc6270 */
[----:B------:R-:W-:Y:S01]  /*03b0*/  IMAD.MOV.U32 R25, RZ, RZ, R16 ;  /* 0x000000ffff197224 */ /* 0x000fe200078e0010 */
[----:B------:R-:W-:Y:S01]  /*03c0*/  ISETP.GT.AND P4, PT, R22, -0x1, PT ;  /* 0xffffffff1600780c */ /* 0x000fe20003f84270 */
[----:B------:R-:W-:Y:S01]  /*03d0*/  @!P0 VIADD R23, R23, 0x1 ;  /* 0x0000000117178836 */ /* 0x000fe20000000000 */
[-C--:B------:R-:W-:Y:S01]  /*03e0*/  LOP3.LUT R22, R10, R17.reuse, RZ, 0x3c, !PT ;  /* 0x000000110a167212 */ /* 0x080fe200078e3cff */
[----:B------:R-:W-:Y:S01]  /*03f0*/  IMAD R13, R14, R20, R13 ;  /* 0x000000140e0d7224 */ /* 0x000fe200078e020d */
[----:B------:R-:W-:Y:S01]  /*0400*/  LOP3.LUT R16, RZ, R17, RZ, 0x33, !PT ;  /* 0x00000011ff107212 */ /* 0x000fe200078e33ff */
[----:B------:R-:W-:Y:S01]  /*0410*/  @!P1 IMAD.MOV R25, RZ, RZ, -R25 ;  /* 0x000000ffff199224 */ /* 0x000fe200078e0a19 */
[----:B------:R-:W-:-:S02]  /*0420*/  ISETP.GE.AND P1, PT, R22, RZ, PT ;  /* 0x000000ff1600720c */ /* 0x000fc40003f26270 */
[----:B------:R-:W-:Y:S01]  /*0430*/  @P2 IADD3 R6, R6, 0x1, RZ ;  /* 0x0000000106062810 */ /* 0x000fe20007ffe0ff */
[----:B------:R-:W-:Y:S01]  /*0440*/  @P3 VIADD R23, R23, 0x1 ;  /* 0x0000000117173836 */ /* 0x000fe20000000000 */
[----:B------:R-:W-:Y:S02]  /*0450*/  ISETP.NE.AND P3, PT, R17, RZ, PT ;  /* 0x000000ff1100720c */ /* 0x000fe40003f65270 */
[----:B------:R-:W-:Y:S01]  /*0460*/  ISETP.GT.AND P2, PT, R22, -0x1, PT ;  /* 0xffffffff1600780c */ /* 0x000fe20003f44270 */
[----:B------:R-:W-:Y:S01]  /*0470*/  IMAD.MOV.U32 R27, RZ, RZ, R6 ;  /* 0x000000ffff1b7224 */ /* 0x000fe200078e0006 */
[----:B------:R-:W-:Y:S02]  /*0480*/  ISETP.GT.U32.AND P0, PT, R14, R13, PT ;  /* 0x0000000d0e00720c */ /* 0x000fe40003f04070 */
[----:B------:R-:W-:Y:S01]  /*0490*/  IABS R20, R4 ;  /* 0x0000000400147213 */ /* 0x000fe20000000000 */
[----:B------:R-:W-:Y:S01]  /*04a0*/  @!P6 IMAD.MOV R27, RZ, RZ, -R27 ;  /* 0x000000ffff1be224 */ /* 0x000fe200078e0a1b */
        /* <DEDUP_REMOVED lines=8> */
[----:B------:R-:W-:Y:S02]  /*0530*/  ISETP.NE.AND P5, PT, R7, RZ, PT ;  /* 0x000000ff0700720c */ /* 0x000fe40003fa5270 */
[----:B------:R-:W-:-:S11]  /*0540*/  IADD3 R7, R6, -0x1, RZ ;  /* 0xffffffff06077810 */ /* 0x000fd60007ffe0ff */
[----:B------:R-:W-:-:S04]  /*0550*/  @!P5 IMAD.MOV R7, RZ, RZ, R6 ;  /* 0x000000ffff07d224 */ /* 0x000fc800078e0206 */
[----:B------:R-:W-:-:S07]  /*0560*/  IMAD.MOV.U32 R6, RZ, RZ, R7 ;  /* 0x000000ffff067224 */ /* 0x000fce00078e0007 */
.L_x_32154:
[----:B------:R-:W-:Y:S05]  /*0570*/  BSYNC B0 ;  /* 0x0000000000007941 */ /* 0x000fea0003800000 */
.L_x_32153:
[----:B------:R-:W-:Y:S01]  /*0580*/  BSSY B0, `(.L_x_32155) ;  /* 0x000000f000007945 */ /* 0x000fe20003800000 */
[----:B------:R-:W-:Y:S01]  /*0590*/  IMAD.MOV.U32 R25, RZ, RZ, R20 ;  /* 0x000000ffff197224 */ /* 0x000fe200078e0014 */
[----:B------:R-:W-:Y:S01]  /*05a0*/  SEL R7, R16, R27, !P3 ;  /* 0x0000001b10077207 */ /* 0x000fe20005800000 */
[----:B------:R-:W-:Y:S01]  /*05b0*/  @!P1 IMAD.MOV R23, RZ, RZ, -R23 ;  /* 0x000000ffff179224 */ /* 0x000fe200078e0a17 */
        /* <DEDUP_REMOVED lines=9> */
[----:B------:R-:W-:-:S05]  /*0650*/  @!P1 IADD3 R8, R7, RZ, RZ ;  /* 0x000000ff07089210 */ /* 0x000fca0007ffe0ff */
[----:B------:R-:W-:-:S07]  /*0660*/  IMAD.MOV.U32 R7, RZ, RZ, R8 ;  /* 0x000000ffff077224 */ /* 0x000fce00078e0008 */
.L_x_32156:
[----:B------:R-:W-:Y:S05]  /*0670*/  BSYNC B0 ;  /* 0x0000000000007941 */ /* 0x000fea0003800000 */
.L_x_32155:
[----:B------:R-:W-:Y:S01]  /*0680*/  BSSY B0, `(.L_x_32157) ;  /* 0x000000f000007945 */ /* 0x000fe20003800000 */
[----:B------:R-:W-:Y:S01]  /*0690*/  IABS R21, R5 ;  /* 0x0000000500157213 */ /* 0x000fe20000000000 */
[----:B------:R-:W-:Y:S01]  /*06a0*/  IMAD.HI.U32 R20, R18, R25, RZ ;  /* 0x0000001912147227 */ /* 0x000fe200078e00ff */
        /* <DEDUP_REMOVED lines=12> */
.L_x_32158:
[----:B------:R-:W-:Y:S05]  /*0770*/  BSYNC B0 ;  /* 0x0000000000007941 */ /* 0x000fea0003800000 */
.L_x_32157:
[----:B------:R-:W-:Y:S01]  /*0780*/  IMAD.MOV R9, RZ, RZ, -R20 ;  /* 0x000000ffff097224 */ /* 0x000fe200078e0a14 */
[-C--:B------:R-:W-:Y:S01]  /*0790*/  @!P0 IADD3 R13, R13, -R14.reuse, RZ ;  /* 0x8000000e0d0d8210 */ /* 0x080fe20007ffe0ff */
[----:B------:R-:W-:Y:S01]  /*07a0*/  IMAD.HI.U32 R22, R18, R21, RZ ;  /* 0x0000001512167227 */ /* 0x000fe200078e00ff */
[----:B------:R-:W-:Y:S01]  /*07b0*/  LOP3.LUT R10, R11, R17, RZ, 0x3c, !PT ;  /* 0x000000110b0a7212 */ /* 0x000fe200078e3cff */
[----:B------:R-:W-:Y:S01]  /*07c0*/  BSSY B0, `(.L_x_32159) ;  /* 0x0000026000007945 */ /* 0x000fe20003800000 */
[----:B------:R-:W-:Y:S01]  /*07d0*/  ISETP.GE.U32.AND P1, PT, R13, R14, PT ;  /* 0x0000000e0d00720c */ /* 0x000fe20003f26070 */
[----:B------:R-:W-:Y:S01]  /*07e0*/  IMAD R25, R14, R9, R25 ;  /* 0x000000090e197224 */ /* 0x000fe200078e0219 */
[----:B-----5:R-:W-:Y:S01]  /*07f0*/  IABS R19, R2 ;  /* 0x0000000200137213 */ /* 0x020fe20000000000 */
[----:B------:R-:W-:Y:S01]  /*0800*/  IMAD.MOV R9, RZ, RZ, -R22 ;  /* 0x000000ffff097224 */ /* 0x000fe200078e0a16 */
[----:B------:R-:W-:Y:S01]  /*0810*/  ISETP.GE.AND P5, PT, R10, RZ, PT ;  /* 0x000000ff0a00720c */ /* 0x000fe20003fa6270 */
[----:B------:R-:W-:Y:S01]  /*0820*/  @!P0 VIADD R12, R12, 0x1 ;  /* 0x000000010c0c8836 */ /* 0x000fe20000000000 */
[----:B------:R-:W-:Y:S01]  /*0830*/  ISETP.GT.U32.AND P6, PT, R14, R25, PT ;  /* 0x000000190e00720c */ /* 0x000fe20003fc4070 */
[----:B------:R-:W-:Y:S01]  /*0840*/  IMAD.HI.U32 R24, R18, R19, RZ ;  /* 0x0000001312187227 */ /* 0x000fe200078e00ff */
[----:B------:R-:W-:-:S02]  /*0850*/  ISETP.GT.AND P4, PT, R10, -0x1, PT ;  /* 0xffffffff0a00780c */ /* 0x000fc40003f84270 */
[----:B------:R-:W-:Y:S01]  /*0860*/  IABS R23, R3 ;  /* 0x0000000300177213 */ /* 0x000fe20000000000 */
[----:B------:R-:W-:Y:S01]  /*0870*/  IMAD R21, R14, R9, R21 ;  /* 0x000000090e157224 */ /* 0x000fe200078e0215 */
[----:B------:R-:W-:Y:S01]  /*0880*/  LOP3.LUT R26, R4, R17, RZ, 0x3c, !PT ;  /* 0x00000011041a7212 */ /* 0x000fe200078e3cff */
[----:B------:R-:W-:Y:S02]  /*0890*/  IMAD.MOV R9, RZ, RZ, -R24 ;  /* 0x000000ffff097224 */ /* 0x000fe400078e0a18 */
[----:B------:R-:W-:Y:S01]  /*08a0*/  @P1 VIADD R12, R12, 0x1 ;  /* 0x000000010c0c1836 */ /* 0x000fe20000000000 */
[----:B------:R-:W-:Y:S01]  /*08b0*/  ISETP.GE.AND P2, PT, R26, RZ, PT ;  /* 0x000000ff1a00720c */ /* 0x000fe20003f46270 */
[----:B------:R-:W-:Y:S01]  /*08c0*/  IMAD.HI.U32 R18, R18, R23, RZ ;  /* 0x0000001712127227 */ /* 0x000fe200078e00ff */
[----:B------:R-:W-:Y:S02]  /*08d0*/  ISETP.GT.U32.AND P1, PT, R14, R21, PT ;  /* 0x000000150e00720c */ /* 0x000fe40003f24070 */
[----:B------:R-:W-:Y:S01]  /*08e0*/  @!P6 IADD3 R20, R20, 0x1, RZ ;  /* 0x000000011414e810 */ /* 0x000fe20007ffe0ff */
[----:B------:R-:W-:-:S02]  /*08f0*/  IMAD R19, R14, R9, R19 ;  /* 0x000000090e137224 */ /* 0x000fc400078e0213 */
[----:B------:R-:W-:Y:S02]  /*0900*/  @!P6 IMAD.IADD R25, R25, 0x1, -R14 ;  /* 0x000000011919e824 */ /* 0x000fe400078e0a0e */
[----:B------:R-:W-:Y:S01]  /*0910*/  @!P5 IMAD.MOV R12, RZ, RZ, -R12 ;  /* 0x000000ffff0cd224 */ /* 0x000fe200078e0a0c */
[----:B------:R-:W-:Y:S01]  /*0920*/  ISETP.GT.U32.AND P0, PT, R14, R19, PT ;  /* 0x000000130e00720c */ /* 0x000fe20003f04070 */
[----:B------:R-:W-:Y:S01]  /*0930*/  IMAD.MOV R9, RZ, RZ, -R18 ;  /* 0x000000ffff097224 */ /* 0x000fe200078e0a12 */
[----:B------:R-:W-:-:S03]  /*0940*/  ISETP.GE.U32.AND P5, PT, R25, R14, PT ;  /* 0x0000000e1900720c */ /* 0x000fc60003fa6070 */
[----:B------:R-:W-:Y:S01]  /*0950*/  IMAD R23, R14, R9, R23 ;  /* 0x000000090e177224 */ /* 0x000fe200078e0217 */
[----:B------:R-:W-:Y:S01]  /*0960*/  SEL R9, R16, R12, !P3 ;  /* 0x0000000c10097207 */ /* 0x000fe20005800000 */
[----:B------:R-:W-:Y:S08]  /*0970*/  @P4 BRA `(.L_x_32160) ;  /* 0x0000000000284947 */ /* 0x000ff00003800000 */
        /* <DEDUP_REMOVED lines=10> */
.L_x_32160:
[----:B------:R-:W-:Y:S05]  /*0a20*/  BSYNC B0 ;  /* 0x0000000000007941 */ /* 0x000fea0003800000 */
.L_x_32159:
[----:B------:R-:W-:Y:S01]  /*0a30*/  ISETP.GT.AND P6, PT, R26, -0x1, PT ;  /* 0xffffffff1a00780c */ /* 0x000fe20003fc4270 */
[----:B------:R-:W-:Y:S01]  /*0a40*/  @P5 VIADD R20, R20, 0x1 ;  /* 0x0000000114145836 */ /* 0x000fe20000000000 */
[----:B------:R-:W-:Y:S01]  /*0a50*/  BSSY B0, `(.L_x_32161) ;  /* 0x0000013000007945 */ /* 0x000fe20003800000 */
[--C-:B------:R-:W-:Y:S01]  /*0a60*/  @!P1 IMAD.IADD R21, R21, 0x1, -R14.reuse ;  /* 0x0000000115159824 */ /* 0x100fe200078e0a0e */
[----:B------:R-:W-:Y:S01]  /*0a70*/  ISETP.GT.U32.AND P4, PT, R14, R23, PT ;  /* 0x000000170e00720c */ /* 0x000fe20003f84070 */
[----:B------:R-:W-:Y:S01]  /*0a80*/  @!P0 IMAD.IADD R19, R19, 0x1, -R14 ;  /* 0x0000000113138824 */ /* 0x000fe200078e0a0e */
[----:B------:R-:W-:Y:S02]  /*0a90*/  @!P2 IADD3 R20, -R20, RZ, RZ ;  /* 0x000000ff1414a210 */ /* 0x000fe40007ffe1ff */
[----:B------:R-:W-:Y:S02]  /*0aa0*/  ISETP.GE.U32.AND P5, PT, R21, R14, PT ;  /* 0x0000000e1500720c */ /* 0x000fe40003fa6070 */
[----:B------:R-:W-:-:S02]  /*0ab0*/  LOP3.LUT R11, R5, R17, RZ, 0x3c, !PT ;  /* 0x00000011050b7212 */ /* 0x000fc400078e3cff */
        /* <DEDUP_REMOVED lines=12> */
.L_x_32162:
[----:B------:R-:W-:Y:S05]  /*0b80*/  BSYNC B0 ;  /* 0x0000000000007941 */ /* 0x000fea0003800000 */
.L_x_32161:
[----:B------:R-:W-:Y:S01]  /*0b90*/  @!P1 IADD3 R22, R22, 0x1, RZ ;  /* 0x0000000116169810 */ /* 0x000fe20007ffe0ff */
[----:B------:R-:W0:Y:S01]  /*0ba0*/  LDC.64 R12, c[0x0][0x220] ;  /* 0x00008800ff0c7b82 */ /* 0x000e220000000a00 */
[----:B------:R-:W-:Y:S01]  /*0bb0*/  ISETP.GE.AND P6, PT, R11, RZ, PT ;  /* 0x000000ff0b00720c */ /* 0x000fe20003fc6270 */
[----:B------:R-:W-:Y:S01]  /*0bc0*/  @!P4 IMAD.IADD R23, R23, 0x1, -R14 ;  /* 0x000000011717c824 */ /* 0x000fe200078e0a0e */
[-C--:B------:R-:W-:Y:S01]  /*0bd0*/  ISETP.GE.U32.AND P2, PT, R19, R14.reuse, PT ;  /* 0x0000000e1300720c */ /* 0x080fe20003f46070 */
[----:B------:R-:W-:Y:S01]  /*0be0*/  @P5 VIADD R22, R22, 0x1 ;  /* 0x0000000116165836 */ /* 0x000fe20000000000 */
[----:B------:R-:W-:Y:S01]  /*0bf0*/  LOP3.LUT R4, R2, R17, RZ, 0x3c, !PT ;  /* 0x0000001102047212 */ /* 0x000fe200078e3cff */
[----:B------:R-:W-:Y:S01]  /*0c00*/  @!P0 VIADD R24, R24, 0x1 ;  /* 0x0000000118188836 */ /* 0x000fe20000000000 */
[----:B------:R-:W-:Y:S01]  /*0c10*/  ISETP.GT.AND P5, PT, R11, -0x1, PT ;  /* 0xffffffff0b00780c */ /* 0x000fe20003fa4270 */
[----:B------:R-:W-:Y:S01]  /*0c20*/  @!P4 VIADD R18, R18, 0x1 ;  /* 0x000000011212c836 */ /* 0x000fe20000000000 */
[----:B------:R-:W-:Y:S01]  /*0c30*/  ISETP.GE.U32.AND P1, PT, R23, R14, PT ;  /* 0x0000000e1700720c */ /* 0x000fe20003f26070 */
[----:B------:R-:W-:Y:S01]  /*0c40*/  BSSY B0, `(.L_x_32163) ;  /* 0x0000016000007945 */ /* 0x000fe20003800000 */
[----:B------:R-:W-:-:S02]  /*0c50*/  ISETP.GE.AND P0, PT, R4, RZ, PT ;  /* 0x000000ff0400720c */ /* 0x000fc40003f06270 */
[----:B------:R-:W-:Y:S01]  /*0c60*/  LOP3.LUT R17, R3, R17, RZ, 0x3c, !PT ;  /* 0x0000001103117212 */ /* 0x000fe200078e3cff */
[----:B------:R-:W-:Y:S02]  /*0c70*/  @!P6 IMAD.MOV R22, RZ, RZ, -R22 ;  /* 0x000000ffff16e224 */ /* 0x000fe400078e0a16 */
[----:B------:R-:W-:Y:S01]  /*0c80*/  @P2 VIADD R24, R24, 0x1 ;  /* 0x0000000118182836 */ /* 0x000fe20000000000 */
[----:B------:R-:W-:Y:S02]  /*0c90*/  ISETP.GT.AND P2, PT, R4, -0x1, PT ;  /* 0xffffffff0400780c */ /* 0x000fe40003f44270 */
[C---:B------:R-:W-:Y:S02]  /*0ca0*/  ISETP.GT.AND P4, PT, R17.reuse, -0x1, PT ;  /* 0xffffffff1100780c */ /* 0x040fe40003f84270 */
[----:B------:R-:W-:Y:S01]  /*0cb0*/  ISETP.GE.AND P6, PT, R17, RZ, PT ;  /* 0x000000ff1100720c */ /* 0x000fe20003fc6270 */
[----:B------:R-:W-:Y:S01]  /*0cc0*/  @P1 VIADD R18, R18, 0x1 ;  /* 0x0000000112121836 */ /* 0x000fe20000000000 */
[----:B------:R-:W-:Y:S01]  /*0cd0*/  SEL R11, R16, R22, !P3 ;  /* 0x00000016100b7207 */ /* 0x000fe20005800000 */
[----:B------:R-:W-:Y:S01]  /*0ce0*/  @!P0 IMAD.MOV R24, RZ, RZ, -R24 ;  /* 0x000000ffff188224 */ /* 0x000fe200078e0a18 */
[----:B------:R-:W-:Y:S09]  /*0cf0*/  @P5 BRA `(.L_x_32164) ;  /* 0x0000000000285947 */ /* 0x000ff20003800000 */
[----:B------:R-:W-:Y:S02]  /*0d00*/  ISETP.GE.AND P1, PT, R5, RZ, PT ;  /* 0x000000ff0500720c */ /* 0x000fe40003f26270 */
[----:B------:R-:W-:Y:S02]  /*0d10*/  ISETP.GT.U32.AND P0, PT, R14, R21, PT ;  /* 0x000000150e00720c */ /* 0x000fe40003f04070 */
[----:B------:R-:W-:-:S04]  /*0d20*/  IADD3 R4, R21, -R14, RZ ;  /* 0x8000000e15047210 */ /* 0x000fc80007ffe0ff */
[----:B------:R-:W-:Y:S01]  /*0d30*/  SEL R21, R4, R21, !P0 ;  /* 0x0000001504157207 */ /* 0x000fe20004000000 */
[----:B------:R-:W-:-:S04]  /*0d40*/  VIADD R4, R11, 0xffffffff ;  /* 0xffffffff0b047836 */ /* 0x000fc80000000000 */
[----:B------:R-:W-:-:S05]  /*0d50*/  @!P1 IMAD.MOV R21, RZ, RZ, -R21 ;  /* 0x000000ffff159224 */ /* 0x000fca00078e0a15 */
[----:B------:R-:W-:-:S04]  /*0d60*/  SEL R21, R16, R21, !P3 ;  /* 0x0000001510157207 */ /* 0x000fc80005800000 */
[----:B------:R-:W-:-:S13]  /*0d70*/  ISETP.NE.AND P0, PT, R21, RZ, PT ;  /* 0x000000ff1500720c */ /* 0x000fda0003f05270 */
[----:B------:R-:W-:-:S04]  /*0d80*/  @!P0 IMAD.MOV R4, RZ, RZ, R11 ;  /* 0x000000ffff048224 */ /* 0x000fc800078e020b */
[----:B------:R-:W-:-:S07]  /*0d90*/  IMAD.MOV.U32 R11, RZ, RZ, R4 ;  /* 0x000000ffff0b7224 */ /* 0x000fce00078e0004 */
.L_x_32164:
[----:B------:R-:W-:Y:S05]  /*0da0*/  BSYNC B0 ;  /* 0x0000000000007941 */ /* 0x000fea0003800000 */
.L_x_32163:
        /* <DEDUP_REMOVED lines=8> */
[----:B------:R-:W-:Y:S02]  /*0e30*/  SEL R19, R0, R19, !P0 ;  /* 0x0000001300137207 */ /* 0x000fe40004000000 */
[----:B------:R-:W-:-:S05]  /*0e40*/  IADD3 R0, R4, -0x1, RZ ;  /* 0xffffffff04007810 */ /* 0x000fca0007ffe0ff */
[----:B------:R-:W-:-:S05]  /*0e50*/  @!P1 IMAD.MOV R19, RZ, RZ, -R19 ;  /* 0x000000ffff139224 */ /* 0x000fca00078e0a13 */
[----:B------:R-:W-:-:S04]  /*0e60*/  SEL R19, R16, R19, !P3 ;  /* 0x0000001310137207 */ /* 0x000fc80005800000 */
[----:B------:R-:W-:-:S13]  /*0e70*/  ISETP.NE.AND P0, PT, R19, RZ, PT ;  /* 0x000000ff1300720c */ /* 0x000fda0003f05270 */
[----:B------:R-:W-:-:S04]  /*0e80*/  @!P0 IMAD.MOV R0, RZ, RZ, R4 ;  /* 0x000000ffff008224 */ /* 0x000fc800078e0204 */
[----:B------:R-:W-:-:S07]  /*0e90*/  IMAD.MOV.U32 R4, RZ, RZ, R0 ;  /* 0x000000ffff047224 */ /* 0x000fce00078e0000 */
.L_x_32166:
[----:B------:R-:W-:Y:S05]  /*0ea0*/  BSYNC B0 ;  /* 0x0000000000007941 */ /* 0x000fea0003800000 */
.L_x_32165:
        /* <DEDUP_REMOVED lines=14> */
.L_x_32168:
[----:B------:R-:W-:Y:S05]  /*0f90*/  BSYNC B0 ;  /* 0x0000000000007941 */ /* 0x000fea0003800000 */
.L_x_32167:
[----:B------:R-:W-:Y:S04]  /*0fa0*/  STG.E.64 desc[UR4][R12.64], R6 ;  /* 0x000000060c007986 */ /* 0x000fe8000c101b04 */
[----:B------:R-:W-:Y:S04]  /*0fb0*/  STG.E.64 desc[UR4][R12.64+0x400], R8 ;  /* 0x000400080c007986 */ /* 0x000fe8000c101b04 */
[----:B------:R-:W-:Y:S04]  /*0fc0*/  STG.E.64 desc[UR4][R12.64+0x800], R10 ;  /* 0x0008000a0c007986 */ /* 0x000fe8000c101b04 */
[----:B------:R-:W-:Y:S01]  /*0fd0*/  STG.E.64 desc[UR4][R12.64+0xc00], R4 ;  /* 0x000c00040c007986 */ /* 0x000fe2000c101b04 */
[----:B------:R-:W-:Y:S05]  /*0fe0*/  EXIT ;  /* 0x000000000000794d */ /* 0x000fea0003800000 */
.L_x_32152:
[----:B------:R-:W0:Y:S01]  /*0ff0*/  S2R R5, SR_TID.X ;  /* 0x0000000000057919 */ /* 0x000e220000002100 */
[----:B------:R-:W-:Y:S01]  /*1000*/  IMAD.MOV.U32 R14, RZ, RZ, RZ ;  /* 0x000000ffff0e7224 */ /* 0x000fe200078e00ff */
[----:B0-----:R-:W-:Y:S02]  /*1010*/  ISETP.GE.AND P0, PT, R5, R4, PT ;  /* 0x000000040500720c */ /* 0x001fe40003f06270 */
[----:B------:R-:W-:-:S11]  /*1020*/  MOV R15, R5 ;  /* 0x00000005000f7202 */ /* 0x000fd60000000f00 */
        /* <DEDUP_REMOVED lines=11> */
[CC--:B------:R-:W-:Y:S02]  /*10e0*/  ISETP.GE.AND P4, PT, R15.reuse, R4.reuse, PT ;  /* 0x000000040f00720c */ /* 0x0c0fe40003f86270 */
[----:B------:R0:W5:Y:S11]  /*10f0*/  @!P6 LDG.E R14, desc[UR4][R8.64] ;  /* 0x00000004080ee981 */ /* 0x000176000c1e1900 */
[----:B------:R-:W-:Y:S01]  /*1100*/  @!P4 IMAD.IADD R17, R0, 0x1, R15 ;  /* 0x000000010011c824 */ /* 0x000fe200078e020f */
[----:B------:R-:W-:Y:S01]  /*1110*/  @!P4 IADD3 R15, R15, 0x80, RZ ;  /* 0x000000800f0fc810 */ /* 0x000fe20007ffe0ff */
[----:B------:R-:W2:Y:S03]  /*1120*/  @!P4 LDC.64 R20, c[0x0][0x228] ;  /* 0x00008a00ff14cb82 */ /* 0x000ea60000000a00 */
[----:B------:R-:W-:-:S13]  /*1130*/  ISETP.GE.AND P3, PT, R15, R4, PT ;  /* 0x000000040f00720c */ /* 0x000fda0003f66270 */
[----:B------:R-:W-:Y:S01]  /*1140*/  @!P3 IMAD.IADD R25, R0, 0x1, R15 ;  /* 0x000000010019b824 */ /* 0x000fe200078e020f */
[----:B------:R-:W3:Y:S01]  /*1150*/  @!P3 LDC.64 R2, c[0x0][0x228] ;  /* 0x00008a00ff02bb82 */ /* 0x000ee20000000a00 */
[----:B------:R-:W-:-:S05]  /*1160*/  @!P3 VIADD R15, R15, 0x80 ;  /* 0x000000800f0fb836 */ /* 0x000fca0000000000 */
[----:B------:R-:W-:-:S13]  /*1170*/  ISETP.GE.AND P2, PT, R15, R4, PT ;  /* 0x000000040f00720c */ /* 0x000fda0003f46270 */
[----:B------:R-:W-:Y:S02]  /*1180*/  @!P2 IMAD.IADD R10, R0, 0x1, R15 ;  /* 0x00000001000aa824 */ /* 0x000fe400078e020f */
[----:B------:R-:W-:-:S05]  /*1190*/  @!P2 VIADD R15, R15, 0x80 ;  /* 0x000000800f0fa836 */ /* 0x000fca0000000000 */
[----:B------:R-:W-:-:S13]  /*11a0*/  ISETP.GE.AND P1, PT, R15, R4, PT ;  /* 0x000000040f00720c */ /* 0x000fda0003f26270 */
[----:B------:R-:W-:Y:S02]  /*11b0*/  @!P1 IMAD.IADD R23, R0, 0x1, R15 ;  /* 0x0000000100179824 */ /* 0x000fe400078e020f */
[----:B------:R-:W-:-:S05]  /*11c0*/  @!P1 VIADD R15, R15, 0x80 ;  /* 0x000000800f0f9836 */ /* 0x000fca0000000000 */
[----:B------:R-:W-:Y:S01]  /*11d0*/  ISETP.GE.AND P6, PT, R15, R4, PT ;  /* 0x000000040f00720c */ /* 0x000fe20003fc6270 */
[----:B-1----:R-:W-:Y:S01]  /*11e0*/  @!P5 IMAD.WIDE.U32 R18, R13, 0x4, R18 ;  /* 0x000000040d12d825 */ /* 0x002fe200078e0012 */
[----:B------:R-:W-:-:S03]  /*11f0*/  CS2R R12, SRZ ;  /* 0x00000000000c7805 */ /* 0x000fc6000001ff00 */
[----:B--2---:R-:W-:Y:S02]  /*1200*/  @!P4 IMAD.WIDE.U32 R20, R17, 0x4, R20 ;  /* 0x000000041114c825 */ /* 0x004fe400078e0014 */
[----:B------:R-:W1:Y:S01]  /*1210*/  @!P1 LDC.64 R16, c[0x0][0x228] ;  /* 0x00008a00ff109b82 */ /* 0x000e620000000a00 */
[----:B------:R2:W5:Y:S01]  /*1220*/  @!P5 LDG.E R13, desc[UR4][R18.64] ;  /* 0x00000004120dd981 */ /* 0x000562000c1e1900 */
[----:B---3--:R-:W-:-:S06]  /*1230*/  @!P3 IMAD.WIDE.U32 R24, R25, 0x4, R2 ;  /* 0x000000041918b825 */ /* 0x008fcc00078e0002 */
[----:B------:R-:W3:Y:S08]  /*1240*/  @!P2 LDC.64 R2, c[0x0][0x228] ;  /* 0x00008a00ff02ab82 */ /* 0x000ef00000000a00 */
[----:B0-----:R-:W0:Y:S08]  /*1250*/  @!P6 LDC.64 R8, c[0x0][0x228] ;  /* 0x00008a00ff08eb82 */ /* 0x001e300000000a00 */
[----:B--2---:R-:W2:Y:S01]  /*1260*/  @!P0 LDC.64 R18, c[0x0][0x228] ;  /* 0x00008a00ff128b82 */ /* 0x004ea20000000a00 */
[----:B------:R-:W-:Y:S01]  /*1270*/  @!P6 IADD3 R15, R0, R15, RZ ;  /* 0x0000000f000fe210 */ /* 0x000fe20007ffe0ff */
[----:B-1----:R-:W-:Y:S01]  /*1280*/  @!P1 IMAD.WIDE.U32 R16, R23, 0x4, R16 ;  /* 0x0000000417109825 */ /* 0x002fe200078e0010 */
[----:B------:R-:W-:-:S03]  /*1290*/  CS2R R6, SRZ ;  /* 0x0000000000067805 */ /* 0x000fc6000001ff00 */
[----:B---3--:R-:W-:-:S03]  /*12a0*/  @!P2 IMAD.WIDE.U32 R2, R10, 0x4, R2 ;  /* 0x000000040a02a825 */ /* 0x008fc600078e0002 */
[----:B------:R1:W5:Y:S01]  /*12b0*/  @!P4 LDG.E R6, desc[UR4][R20.64] ;  /* 0x000000041406c981 */ /* 0x000362000c1e1900 */
[----:B------:R-:W-:-:S03]  /*12c0*/  IMAD.MOV.U32 R10, RZ, RZ, RZ ;  /* 0x000000ffff0a7224 */ /* 0x000fc600078e00ff */
[----:B------:R1:W5:Y:S01]  /*12d0*/  @!P3 LDG.E R7, desc[UR4][R24.64] ;  /* 0x000000041807b981 */ /* 0x000362000c1e1900 */
[----:B0-----:R-:W-:Y:S01]  /*12e0*/  @!P6 IMAD.WIDE.U32 R22, R15, 0x4, R8 ;  /* 0x000000040f16e825 */ /* 0x001fe200078e0008 */
[----:B------:R-:W-:-:S04]  /*12f0*/  CS2R R8, SRZ ;  /* 0x0000000000087805 */ /* 0x000fc8000001ff00 */
[----:B------:R1:W5:Y:S01]  /*1300*/  @!P6 LDG.E R10, desc[UR4][R22.64] ;  /* 0x00000004160ae981 */ /* 0x000362000c1e1900 */
[----:B--2---:R-:W-:-:S03]  /*1310*/  @!P0 IMAD.WIDE.U32 R18, R11, 0x4, R18 ;  /* 0x000000040b128825 */ /* 0x004fc600078e0012 */
[----:B------:R1:W5:Y:S04]  /*1320*/  @!P2 LDG.E R8, desc[UR4][R2.64] ;  /* 0x000000040208a981 */ /* 0x000368000c1e1900 */
[----:B------:R1:W5:Y:S01]  /*1330*/  @!P0 LDG.E R12, desc[UR4][R18.64] ;  /* 0x00000004120c8981 */ /* 0x000362000c1e1900 */
[----:B------:R-:W-:Y:S01]  /*1340*/  VIADD R11, R5, 0x80 ;  /* 0x00000080050b7836 */ /* 0x000fe20000000000 */
[----:B------:R-:W-:Y:S02]  /*1350*/  BSSY B0, `(.L_x_32169) ;  /* 0x0000029000007945 */ /* 0x000fe40003800000 */
[----:B------:R1:W5:Y:S02]  /*1360*/  @!P1 LDG.E R9, desc[UR4][R16.64] ;  /* 0x0000000410099981 */ /* 0x000364000c1e1900 */
[----:B------:R-:W-:Y:S01]  /*1370*/  ISETP.GE.AND P1, PT, R11, R4, PT ;  /* 0x000000040b00720c */ /* 0x000fe20003f26270 */
[----:B------:R-:W-:-:S12]  /*1380*/  @P0 BRA `(.L_x_32170) ;  /* 0x0000000000940947 */ /* 0x000fd80003800000 */
[----:B------:R-:W0:Y:S01]  /*1390*/  LDC R11, c[0x0][0x218] ;  /* 0x00008600ff0b7b82 */ /* 0x000e220000000800 */
[----:B-1---5:R-:W-:Y:S02]  /*13a0*/  IABS R16, R12 ;  /* 0x0000000c00107213 */ /* 0x022fe40000000000 */
[----:B0-----:R-:W-:Y:S02]  /*13b0*/  IABS R15, R11 ;  /* 0x0000000b000f7213 */ /* 0x001fe40000000000 */
[----:B------:R-:W-:Y:S02]  /*13c0*/  ISETP.NE.AND P5, PT, R11, RZ, PT ;  /* 0x000000ff0b00720c */ /* 0x000fe40003fa5270 */
[----:B------:R-:W0:Y:S08]  /*13d0*/  I2F.RP R17, R15 ;  /* 0x0000000f00117306 */ /* 0x000e300000209400 */
[----:B0-----:R-:W0:Y:S02]  /*13e0*/  MUFU.RCP R17, R17 ;  /* 0x0000001100117308 */ /* 0x001e240000001000 */
[----:B0-----:R-:W-:-:S06]  /*13f0*/  VIADD R18, R17, 0xffffffe ;  /* 0x0ffffffe11127836 */ /* 0x001fcc0000000000 */
[----:B------:R-:W0:Y:S02]  /*1400*/  F2I.FTZ.U32.TRUNC.NTZ R3, R18 ;  /* 0x0000001200037305 */ /* 0x000e24000021f000 */
[----:B0-----:R-:W-:-:S04]  /*1410*/  IMAD.MOV R2, RZ, RZ, -R3 ;  /* 0x000000ffff027224 */ /* 0x001fc800078e0a03 */
[----:B------:R-:W-:Y:S02]  /*1420*/  IMAD R19, R2, R15, RZ ;  /* 0x0000000f02137224 */ /* 0x000fe400078e02ff */
[----:B------:R-:W-:-:S04]  /*1430*/  IMAD.MOV.U32 R2, RZ, RZ, RZ ;  /* 0x000000ffff027224 */ /* 0x000fc800078e00ff */
[----:B------:R-:W-:-:S06]  /*1440*/  IMAD.HI.U32 R19, R3, R19, R2 ;  /* 0x0000001303137227 */ /* 0x000fcc00078e0002 */
[----:B------:R-:W-:-:S04]  /*1450*/  IMAD.HI.U32 R2, R19, R16, RZ ;  /* 0x0000001013027227 */ /* 0x000fc800078e00ff */
[----:B------:R-:W-:-:S04]  /*1460*/  IMAD.MOV R3, RZ, RZ, -R2 ;  /* 0x000000ffff037224 */ /* 0x000fc800078e0a02 */
[----:B------:R-:W-:Y:S01]  /*1470*/  IMAD R16, R15, R3, R16 ;  /* 0x000000030f107224 */ /* 0x000fe200078e0210 */
[----:B------:R-:W-:-:S04]  /*1480*/  LOP3.LUT R3, R12, R11, RZ, 0x3c, !PT ;  /* 0x0000000b0c037212 */ /* 0x000fc800078e3cff */
[----:B------:R-:W-:Y:S02]  /*1490*/  ISETP.GT.U32.AND P3, PT, R15, R16, PT ;  /* 0x000000100f00720c */ /* 0x000fe40003f64070 */
[----:B------:R-:W-:-:S11]  /*14a0*/  ISETP.GE.AND P4, PT, R3, RZ, PT ;  /* 0x000000ff0300720c */ /* 0x000fd60003f86270 */
[----:B------:R-:W-:Y:S01]  /*14b0*/  @!P3 IMAD.IADD R16, R16, 0x1, -R15 ;  /* 0x000000011010b824 */ /* 0x000fe200078e0a0f */
[----:B------:R-:W-:-:S04]  /*14c0*/  @!P3 IADD3 R2, R2, 0x1, RZ ;  /* 0x000000010202b810 */ /* 0x000fc80007ffe0ff */
        /* <DEDUP_REMOVED lines=17> */
.L_x_32170:
[----:B------:R-:W-:Y:S05]  /*15e0*/  BSYNC B0 ;  /* 0x0000000000007941 */ /* 0x000fea0003800000 */
.L_x_32169:
[----:B------:R-:W-:Y:S04]  /*15f0*/  BSSY B0, `(.L_x_32171) ;  /* 0x0000027000007945 */ /* 0x000fe80003800000 */
[----:B------:R-:W-:Y:S05]  /*1600*/  @P1 BRA `(.L_x_32172) ;  /* 0x0000000000941947 */ /* 0x000fea0003800000 */
[----:B-1----:R-:W0:Y:S01]  /*1610*/  LDC R17, c[0x0][0x218] ;  /* 0x00008600ff117b82 */ /* 0x002e220000000800 */
[----:B-----5:R-:W-:Y:S02]  /*1620*/  IABS R16, R14 ;  /* 0x0000000e00107213 */ /* 0x020fe40000000000 */
[----:B0-----:R-:W-:Y:S02]  /*1630*/  IABS R15, R17 ;  /* 0x00000011000f7213 */ /* 0x001fe40000000000 */
[----:B------:R-:W-:Y:S02]  /*1640*/  ISETP.NE.AND P4, PT, R17, RZ, PT ;  /* 0x000000ff1100720c */ /* 0x000fe40003f85270 */
[----:B------:R-:W0:Y:S08]  /*1650*/  I2F.RP R12, R15 ;  /* 0x0000000f000c7306 */ /* 0x000e300000209400 */
[----:B0-----:R-:W0:Y:S02]  /*1660*/  MUFU.RCP R12, R12 ;  /* 0x0000000c000c7308 */ /* 0x001e240000001000 */
[----:B0-----:R-:W-:-:S06]  /*1670*/  IADD3 R18, R12, 0xffffffe, RZ ;  /* 0x0ffffffe0c127810 */ /* 0x001fcc0007ffe0ff */
[----:B------:R-:W0:Y:S02]  /*1680*/  F2I.FTZ.U32.TRUNC.NTZ R3, R18 ;  /* 0x0000001200037305 */ /* 0x000e24000021f000 */
[----:B0-----:R-:W-:-:S04]  /*1690*/  IMAD.MOV R2, RZ, RZ, -R3 ;  /* 0x000000ffff027224 */ /* 0x001fc800078e0a03 */
[----:B------:R-:W-:Y:S02]  /*16a0*/  IMAD R19, R2, R15, RZ ;  /* 0x0000000f02137224 */ /* 0x000fe400078e02ff */
[----:B------:R-:W-:-:S04]  /*16b0*/  IMAD.MOV.U32 R2, RZ, RZ, RZ ;  /* 0x000000ffff027224 */ /* 0x000fc800078e00ff */
        /* <DEDUP_REMOVED lines=26> */
.L_x_32172:
[----:B------:R-:W-:Y:S05]  /*1860*/  BSYNC B0 ;  /* 0x0000000000007941 */ /* 0x000fea0003800000 */
.L_x_32171:
[----:B-1----:R-:W0:Y:S01]  /*1870*/  @!P0 LDC.64 R2, c[0x0][0x220] ;  /* 0x00008800ff028b82 */ /* 0x002e220000000a00 */
[----:B------:R-:W-:Y:S01]  /*1880*/  VIADD R15, R5, 0x100 ;  /* 0x00000100050f7836 */ /* 0x000fe20000000000 */
[----:B------:R-:W-:Y:S04]  /*1890*/  BSSY B0, `(.L_x_32173) ;  /* 0x0000029000007945 */ /* 0x000fe80003800000 */
[----:B------:R-:W-:-:S13]  /*18a0*/  ISETP.GE.AND P1, PT, R15, R4, PT ;  /* 0x000000040f00720c */ /* 0x000fda0003f26270 */
[----:B------:R-:W-:Y:S05]  /*18b0*/  @P1 BRA `(.L_x_32174) ;  /* 0x0000000000981947 */ /* 0x000fea0003800000 */
[----:B------:R-:W1:Y:S01]  /*18c0*/  LDC R18, c[0x0][0x218] ;  /* 0x00008600ff127b82 */ /* 0x000e620000000800 */
[----:B-----5:R-:W-:Y:S01]  /*18d0*/  HFMA2.MMA R14, -RZ, RZ, 0, 0 ;  /* 0x00000000ff0e7435 */ /* 0x020fe200000001ff */
[----:B------:R-:W-:Y:S02]  /*18e0*/  IABS R20, R13 ;  /* 0x0000000d00147213 */ /* 0x000fe40000000000 */
[----:B-1----:R-:W-:Y:S02]  /*18f0*/  IABS R16, R18 ;  /* 0x0000001200107213 */ /* 0x002fe40000000000 */
[----:B------:R-:W-:Y:S02]  /*1900*/  ISETP.NE.AND P4, PT, R18, RZ, PT ;  /* 0x000000ff1200720c */ /* 0x000fe40003f85270 */
[----:B------:R-:W1:Y:S08]  /*1910*/  I2F.RP R17, R16 ;  /* 0x0000001000117306 */ /* 0x000e700000209400 */
[----:B-1----:R-:W1:Y:S02]  /*1920*/  MUFU.RCP R17, R17 ;  /* 0x0000001100117308 */ /* 0x002e640000001000 */
[----:B-1----:R-:W-:-:S06]  /*1930*/  VIADD R19, R17, 0xffffffe ;  /* 0x0ffffffe11137836 */ /* 0x002fcc0000000000 */
[----:B------:R-:W1:Y:S02]  /*1940*/  F2I.FTZ.U32.TRUNC.NTZ R15, R19 ;  /* 0x00000013000f7305 */ /* 0x000e64000021f000 */
[----:B-1----:R-:W-:-:S04]  /*1950*/  IMAD.MOV R21, RZ, RZ, -R15 ;  /* 0x000000ffff157224 */ /* 0x002fc800078e0a0f */
[----:B------:R-:W-:-:S04]  /*1960*/  IMAD R21, R21, R16, RZ ;  /* 0x0000001015157224 */ /* 0x000fc800078e02ff */
        /* <DEDUP_REMOVED lines=27> */
.L_x_32174:
[----:B------:R-:W-:Y:S05]  /*1b20*/  BSYNC B0 ;  /* 0x0000000000007941 */ /* 0x000fea0003800000 */
.L_x_32173:
[C---:B-----5:R-:W-:Y:S01]  /*1b30*/  VIADD R13, R5.reuse, 0x180 ;  /* 0x00000180050d7836 */ /* 0x060fe20000000000 */
[----:B------:R-:W-:Y:S01]  /*1b40*/  BSSY B0, `(.L_x_32175) ;  /* 0x000002e000007945 */ /* 0x000fe20003800000 */
[C---:B------:R-:W-:Y:S02]  /*1b50*/  VIADD R15, R5.reuse, 0x200 ;  /* 0x00000200050f7836 */ /* 0x040fe40000000000 */
[----:B------:R-:W-:Y:S01]  /*1b60*/  VIADD R17, R5, 0x280 ;  /* 0x0000028005117836 */ /* 0x000fe20000000000 */
[-C--:B------:R-:W-:Y:S02]  /*1b70*/  ISETP.GE.AND P2, PT, R13, R4.reuse, PT ;  /* 0x000000040d00720c */ /* 0x080fe40003f46270 */
[-C--:B------:R-:W-:Y:S01]  /*1b80*/  ISETP.GE.AND P3, PT, R15, R4.reuse, PT ;  /* 0x000000040f00720c */ /* 0x080fe20003f66270 */
[----:B------:R-:W-:Y:S01]  /*1b90*/  VIADD R15, R5, 0x300 ;  /* 0x00000300050f7836 */ /* 0x000fe20000000000 */
[----:B------:R-:W-:-:S09]  /*1ba0*/  ISETP.GE.AND P1, PT, R17, R4, PT ;  /* 0x000000041100720c */ /* 0x000fd20003f26270 */
[----:B------:R-:W-:Y:S05]  /*1bb0*/  @P2 BRA `(.L_x_32176) ;  /* 0x0000000000982947 */ /* 0x000fea0003800000 */
[----:B------:R-:W1:Y:S01]  /*1bc0*/  LDC R13, c[0x0][0x218] ;  /* 0x00008600ff0d7b82 */ /* 0x000e620000000800 */
[----:B------:R-:W-:Y:S01]  /*1bd0*/  IMAD.MOV.U32 R16, RZ, RZ, RZ ;  /* 0x000000ffff107224 */ /* 0x000fe200078e00ff */
[----:B------:R-:W-:Y:S02]  /*1be0*/  IABS R22, R6 ;  /* 0x0000000600167213 */ /* 0x000fe40000000000 */
[----:B-1----:R-:W-:-:S04]  /*1bf0*/  IABS R18, R13 ;  /* 0x0000000d00127213 */ /* 0x002fc80000000000 */
[----:B------:R-:W1:Y:S08]  /*1c00*/  I2F.RP R19, R18 ;  /* 0x0000001200137306 */ /* 0x000e700000209400 */
[----:B-1----:R-:W1:Y:S02]  /*1c10*/  MUFU.RCP R19, R19 ;  /* 0x0000001300137308 */ /* 0x002e640000001000 */
[----:B-1----:R-:W-:-:S06]  /*1c20*/  IADD3 R20, R19, 0xffffffe, RZ ;  /* 0x0ffffffe13147810 */ /* 0x002fcc0007ffe0ff */
[----:B------:R-:W1:Y:S02]  /*1c30*/  F2I.FTZ.U32.TRUNC.NTZ R17, R20 ;  /* 0x0000001400117305 */ /* 0x000e64000021f000 */
[----:B-1----:R-:W-:-:S04]  /*1c40*/  IMAD.MOV R21, RZ, RZ, -R17 ;  /* 0x000000ffff157224 */ /* 0x002fc800078e0a11 */
[----:B------:R-:W-:-:S04]  /*1c50*/  IMAD R21, R21, R18, RZ ;  /* 0x0000001215157224 */ /* 0x000fc800078e02ff */
        /* <DEDUP_REMOVED lines=28> */
.L_x_32176:
[----:B------:R-:W-:Y:S05]  /*1e20*/  BSYNC B0 ;  /* 0x0000000000007941 */ /* 0x000fea0003800000 */
.L_x_32175:
[----:B------:R-:W-:Y:S01]  /*1e30*/  BSSY B0, `(.L_x_32177) ;  /* 0x000002a000007945 */ /* 0x000fe20003800000 */
[----:B------:R-:W-:Y:S02]  /*1e40*/  ISETP.GE.AND P2, PT, R15, R4, PT ;  /* 0x000000040f00720c */ /* 0x000fe40003f46270 */
[----:B------:R-:W-:Y:S01]  /*1e50*/  IADD3 R19, R5, 0x380, RZ ;  /* 0x0000038005137810 */ /* 0x000fe20007ffe0ff */
[----:B------:R-:W-:Y:S10]  /*1e60*/  @P3 BRA `(.L_x_32178) ;  /* 0x0000000000983947 */ /* 0x000ff40003800000 */
[----:B------:R-:W1:Y:S01]  /*1e70*/  LDC R18, c[0x0][0x218] ;  /* 0x00008600ff127b82 */ /* 0x000e620000000800 */
[----:B------:R-:W-:Y:S01]  /*1e80*/  IMAD.MOV.U32 R16, RZ, RZ, RZ ;  /* 0x000000ffff107224 */ /* 0x000fe200078e00ff */
[----:B------:R-:W-:Y:S02]  /*1e90*/  IABS R22, R7 ;  /* 0x0000000700167213 */ /* 0x000fe40000000000 */
[----:B-1----:R-:W-:-:S04]  /*1ea0*/  IABS R6, R18 ;  /* 0x0000001200067213 */ /* 0x002fc80000000000 */
        /* <DEDUP_REMOVED lines=34> */
.L_x_32178:
[----:B------:R-:W-:Y:S05]  /*20d0*/  BSYNC B0 ;  /* 0x0000000000007941 */ /* 0x000fea0003800000 */
.L_x_32177:
[----:B------:R-:W-:Y:S01]  /*20e0*/  @!P0 IMAD.IADD R7, R0, 0x1, R5 ;  /* 0x0000000100078824 */ /* 0x000fe200078e0205 */
[----:B------:R-:W-:Y:S01]  /*20f0*/  BSSY B0, `(.L_x_32179) ;  /* 0x0000029000007945 */ /* 0x000fe20003800000 */
[----:B------:R-:W-:Y:S02]  /*2100*/  ISETP.GE.AND P3, PT, R19, R4, PT ;  /* 0x000000041300720c */ /* 0x000fe40003f66270 */
[----:B0-----:R-:W-:Y:S01]  /*2110*/  @!P0 IMAD.WIDE.U32 R2, R7, 0x4, R2 ;  /* 0x0000000407028825 */ /* 0x001fe200078e0002 */
[----:B------:R-:W-:Y:S10]  /*2120*/  @P1 BRA `(.L_x_32180) ;  /* 0x0000000000941947 */ /* 0x000ff40003800000 */
[----:B------:R-:W0:Y:S01]  /*2130*/  LDC R19, c[0x0][0x218] ;  /* 0x00008600ff137b82 */ /* 0x000e220000000800 */
[----:B------:R-:W-:Y:S02]  /*2140*/  IABS R18, R8 ;  /* 0x0000000800127213 */ /* 0x000fe40000000000 */
        /* <DEDUP_REMOVED lines=35> */
.L_x_32180:
[----:B------:R-:W-:Y:S05]  /*2380*/  BSYNC B0 ;  /* 0x0000000000007941 */ /* 0x000fea0003800000 */
.L_x_32179:
[----:B------:R-:W-:Y:S04]  /*2390*/  BSSY B0, `(.L_x_32181) ;  /* 0x0000027000007945 */ /* 0x000fe80003800000 */
[----:B------:R-:W-:Y:S05]  /*23a0*/  @P2 BRA `(.L_x_32182) ;  /* 0x0000000000942947 */ /* 0x000fea0003800000 */
[----:B------:R-:W0:Y:S01]  /*23b0*/  LDC R8, c[0x0][0x218] ;  /* 0x00008600ff087b82 */ /* 0x000e220000000800 */
[----:B------:R-:W-:Y:S02]  /*23c0*/  IABS R18, R9 ;  /* 0x0000000900127213 */ /* 0x000fe40000000000 */
        /* <DEDUP_REMOVED lines=17> */
[----:B------:R-:W-:-:S03]  /*24e0*/  @!P2 VIADD R6, R6, 0x1 ;  /* 0x000000010606a836 */ /* 0x000fc60000000000 */
[----:B------:R-:W-:-:S13]  /*24f0*/  ISETP.GE.U32.AND P1, PT, R18, R17, PT ;  /* 0x000000111200720c */ /* 0x000fda0003f26070 */
[----:B------:R-:W-:Y:S02]  /*2500*/  @P1 IADD3 R6, R6, 0x1, RZ ;  /* 0x0000000106061810 */ /* 0x000fe40007ffe0ff */
        /* <DEDUP_REMOVED lines=15> */
.L_x_32182:
[----:B------:R-:W-:Y:S05]  /*2600*/  BSYNC B0 ;  /* 0x0000000000007941 */ /* 0x000fea0003800000 */
.L_x_32181:
        /* <DEDUP_REMOVED lines=25> */
[----:B------:R-:W-:-:S04]  /*27a0*/  ISETP.GT.AND P1, PT, R7, -0x1, PT ;  /* 0xffffffff0700780c */ /* 0x000fc80003f24270 */
[----:B------:R-:W-:-:S04]  /*27b0*/  @!P3 IADD3 R6, -R6, RZ, RZ ;  /* 0x000000ff0606b210 */ /* 0x000fc80007ffe1ff */
        /* <DEDUP_REMOVED lines=12> */
.L_x_32184:
[----:B------:R-:W-:Y:S05]  /*2880*/  BSYNC B0 ;  /* 0x0000000000007941 */ /* 0x000fea0003800000 */
.L_x_32183:
[----:B------:R-:W-:Y:S01]  /*2890*/  @!P0 VIADD R5, R5, 0x80 ;  /* 0x0000008005058836 */ /* 0x000fe20000000000 */
        /* <DEDUP_REMOVED lines=17> */
.L_x_32187:
[----:B------:R-:W-:-:S13]  /*29b0*/  ISETP.GE.AND P0, PT, R5, R4, PT ;  /* 0x000000040500720c */ /* 0x000fda0003f06270 */
[----:B------:R-:W-:Y:S05]  /*29c0*/  @P0 BRA `(.L_x_32189) ;  /* 0x0000000000300947 */ /* 0x000fea0003800000 */
[----:B0-----:R-:W0:Y:S01]  /*29d0*/  LDC.64 R2, c[0x0][0x220] ;  /* 0x00008800ff027b82 */ /* 0x001e220000000a00 */
[----:B------:R-:W-:Y:S02]  /*29e0*/  IMAD.IADD R7, R0, 0x1, R5 ;  /* 0x0000000100077824 */ /* 0x000fe400078e0205 */
[----:B------:R-:W-:Y:S02]  /*29f0*/  VIADD R5, R5, 0x80 ;  /* 0x0000008005057836 */ /* 0x000fe40000000000 */
[----:B0-----:R-:W-:-:S05]  /*2a00*/  IMAD.WIDE.U32 R2, R7, 0x4, R2 ;  /* 0x0000000407027825 */ /* 0x001fca00078e0002 */
[----:B------:R1:W-:Y:S02]  /*2a10*/  STG.E desc[UR4][R2.64], R13 ;  /* 0x0000000d02007986 */ /* 0x0003e4000c101904 */
.L_x_32188:
[----:B------:R-:W-:-:S13]  /*2a20*/  ISETP.GE.AND P0, PT, R5, R4, PT ;  /* 0x000000040500720c */ /* 0x000fda0003f06270 */
[----:B------:R-:W-:Y:S05]  /*2a30*/  @P0 BRA `(.L_x_32190) ;  /* 0x0000000000340947 */ /* 0x000fea0003800000 */
[----:B01----:R-:W0:Y:S01]  /*2a40*/  LDC.64 R2, c[0x0][0x220] ;  /* 0x00008800ff027b82 */ /* 0x003e220000000a00 */
[----:B------:R-:W-:Y:S01]  /*2a50*/  IMAD.IADD R7, R0, 0x1, R5 ;  /* 0x0000000100077824 */ /* 0x000fe200078e0205 */
[----:B------:R-:W-:-:S03]  /*2a60*/  IADD3 R5, R5, 0x80, RZ ;  /* 0x0000008005057810 */ /* 0x000fc60007ffe0ff */
[----:B0-----:R-:W-:-:S05]  /*2a70*/  IMAD.WIDE.U32 R2, R7, 0x4, R2 ;  /* 0x0000000407027825 */ /* 0x001fca00078e0002 */
[----:B------:R1:W-:Y:S02]  /*2a80*/  STG.E desc[UR4][R2.64], R15 ;  /* 0x0000000f02007986 */ /* 0x0003e4000c101904 */
.L_x_32189:
        /* <DEDUP_REMOVED lines=8> */
.L_x_32190:
[----:B------:R-:W-:Y:S05]  /*2b10*/  BSYNC B1 ;  /* 0x0000000000017941 */ /* 0x000fea0003800000 */
.L_x_32186:
[----:B------:R-:W-:-:S13]  /*2b20*/  ISETP.GE.AND P0, PT, R5, R4, PT ;  /* 0x000000040500720c */ /* 0x000fda0003f06270 */
[----:B012---:R-:W0:Y:S01]  /*2b30*/  @!P0 LDC.64 R2, c[0x0][0x220] ;  /* 0x00008800ff028b82 */ /* 0x007e220000000a00 */
[----:B------:R-:W-:Y:S02]  /*2b40*/  @!P0 IMAD.IADD R7, R0, 0x1, R5 ;  /* 0x0000000100078824 */ /* 0x000fe400078e0205 */
[----:B------:R-:W-:Y:S02]  /*2b50*/  @!P0 VIADD R5, R5, 0x80 ;  /* 0x0000008005058836 */ /* 0x000fe40000000000 */
[----:B0-----:R-:W-:-:S05]  /*2b60*/  @!P0 IMAD.WIDE.U32 R2, R7, 0x4, R2 ;  /* 0x0000000407028825 */ /* 0x001fca00078e0002 */
[----:B------:R2:W-:Y:S02]  /*2b70*/  @!P0 STG.E desc[UR4][R2.64], R8 ;  /* 0x0000000802008986 */ /* 0x0005e4000c101904 */
.L_x_32191:
[----:B------:R-:W-:Y:S05]  /*2b80*/  BSYNC B0 ;  /* 0x0000000000007941 */ /* 0x000fea0003800000 */
.L_x_32185:
        /* <DEDUP_REMOVED lines=8> */
.L_x_32192:
        /* <DEDUP_REMOVED lines=15> */
.L_x_37927:


//--------------------- .text._ZN2at6native29vectorized_elementwise_kernelILi4ENS0_13BUnaryFunctorIiiiZZZNS0_15binary_internal21div_floor_kernel_cudaERNS_18TensorIteratorBaseEENKUlvE_clEvENKUlvE1_clEvEUliiE_EESt5arrayIPcLm2EEEEviT0_T1_ --------------------------
	.section	.text._ZN2at6native29vectorized_elementwise_kernelILi4ENS0_13BUnaryFunctorIiiiZZZNS0_15binary_internal21div_floor_kernel_cudaERNS_18TensorIteratorBaseEENKUlvE_clEvENKUlvE1_clEvEUliiE_EESt5arrayIPcLm2EEEEviT0_T1_,"ax",@progbits
	.align	128
        .global         _ZN2at6native29vectorized_elementwise_kernelILi4ENS0_13BUnaryFunctorIiiiZZZNS0_15binary_internal21div_floor_kernel_cudaERNS_18TensorIteratorBaseEENKUlvE_clEvENKUlvE1_clEvEUliiE_EESt5arrayIPcLm2EEEEviT0_T1_
        .type           _ZN2at6native29vectorized_elementwise_kernelILi4ENS0_13BUnaryFunctorIiiiZZZNS0_15binary_internal21div_floor_kernel_cudaERNS_18TensorIteratorBaseEENKUlvE_clEvENKUlvE1_clEvEUliiE_EESt5arrayIPcLm2EEEEviT0_T1_,@function
        .size           _ZN2at6native29vectorized_elementwise_kernelILi4ENS0_13BUnaryFunctorIiiiZZZNS0_15binary_internal21div_floor_kernel_cudaERNS_18TensorIteratorBaseEENKUlvE_clEvENKUlvE1_clEvEUliiE_EESt5arrayIPcLm2EEEEviT0_T1_,(.L_x_37928 - _ZN2at6native29vectorized_elementwise_kernelILi4ENS0_13BUnaryFunctorIiiiZZZNS0_15binary_internal21div_floor_kernel_cudaERNS_18TensorIteratorBaseEENKUlvE_clEvENKUlvE1_clEvEUliiE_EESt5arrayIPcLm2EEEEviT0_T1_)
        .other          _ZN2at6native29vectorized_elementwise_kernelILi4ENS0_13BUnaryFunctorIiiiZZZNS0_15binary_internal21div_floor_kernel_cudaERNS_18TensorIteratorBaseEENKUlvE_clEvENKUlvE1_clEvEUliiE_EESt5arrayIPcLm2EEEEviT0_T1_,@"STO_CUDA_ENTRY STV_DEFAULT"
_ZN2at6native29vectorized_elementwise_kernelILi4ENS0_13BUnaryFunctorIiiiZZZNS0_15binary_internal21div_floor_kernel_cudaERNS_18TensorIteratorBaseEENKUlvE_clEvENKUlvE1_clEvEUliiE_EESt5arrayIPcLm2EEEEviT0_T1_:
.text._ZN2at6native29vectorized_elementwise_kernelILi4ENS0_13BUnaryFunctorIiiiZZZNS0_15binary_internal21div_floor_kernel_cudaERNS_18TensorIteratorBaseEENKUlvE_clEvENKUlvE1_clEvEUliiE_EESt5arrayIPcLm2EEEEviT0_T1_:
        /* <DEDUP_REMOVED lines=14> */
[----:B------:R0:W4:Y:S01]  /*00e0*/  LDG.E.128 R4, desc[UR4][R8.64+0x800] ;  /* 0x0008000408047981 */ /* 0x000122000c1e1d00 */
[----:B--2---:R-:W-:Y:S01]  /*00f0*/  IABS R3, R17 ;  /* 0x0000001100037213 */ /* 0x004fe20000000000 */
[----:B------:R-:W-:Y:S03]  /*0100*/  BSSY B0, `(.L_x_32194) ;  /* 0x0000044000007945 */ /* 0x000fe60003800000 */
[----:B------:R-:W1:Y:S08]  /*0110*/  I2F.RP R2, R3 ;  /* 0x0000000300027306 */ /* 0x000e700000209400 */
[----:B-1----:R-:W1:Y:S02]  /*0120*/  MUFU.RCP R2, R2 ;  /* 0x0000000200027308 */ /* 0x002e640000001000 */
[----:B-1----:R-:W-:-:S06]  /*0130*/  VIADD R10, R2, 0xffffffe ;  /* 0x0ffffffe020a7836 */ /* 0x002fcc0000000000 */
[----:B------:R1:W2:Y:S02]  /*0140*/  F2I.FTZ.U32.TRUNC.NTZ R11, R10 ;  /* 0x0000000a000b7305 */ /* 0x0002a4000021f000 */
[----:B-1----:R-:W-:Y:S02]  /*0150*/  IMAD.MOV.U32 R10, RZ, RZ, RZ ;  /* 0x000000ffff0a7224 */ /* 0x002fe400078e00ff */
[----:B--2---:R-:W-:-:S04]  /*0160*/  IMAD.MOV R18, RZ, RZ, -R11 ;  /* 0x000000ffff127224 */ /* 0x004fc800078e0a0b */
[----:B------:R-:W-:-:S04]  /*0170*/  IMAD R19, R18, R3, RZ ;  /* 0x0000000312137224 */ /* 0x000fc800078e02ff */
[----:B------:R-:W-:Y:S01]  /*0180*/  IMAD.HI.U32 R19, R11, R19, R10 ;  /* 0x000000130b137227 */ /* 0x000fe200078e000a */
[----:B---3--:R-:W-:Y:S02]  /*0190*/  IABS R22, R12 ;  /* 0x0000000c00167213 */ /* 0x008fe40000000000 */
[----:B------:R-:W-:Y:S02]  /*01a0*/  IABS R10, R13 ;  /* 0x0000000d000a7213 */ /* 0x000fe40000000000 */
[----:B------:R-:W-:Y:S01]  /*01b0*/  IABS R20, R14 ;  /* 0x0000000e00147213 */ /* 0x000fe20000000000 */
[----:B0-----:R-:W-:Y:S01]  /*01c0*/  IMAD.HI.U32 R8, R19, R22, RZ ;  /* 0x0000001613087227 */ /* 0x001fe200078e00ff */
[----:B------:R-:W-:Y:S02]  /*01d0*/  IABS R18, R15 ;  /* 0x0000000f00127213 */ /* 0x000fe40000000000 */
[----:B------:R-:W-:Y:S01]  /*01e0*/  LOP3.LUT R23, R13, R17, RZ, 0x3c, !PT ;  /* 0x000000110d177212 */ /* 0x000fe200078e3cff */
[----:B------:R-:W-:Y:S01]  /*01f0*/  IMAD.MOV R9, RZ, RZ, -R8 ;  /* 0x000000ffff097224 */ /* 0x000fe200078e0a08 */
[----:B----4-:R-:W-:Y:S01]  /*0200*/  IABS R24, R4 ;  /* 0x0000000400187213 */ /* 0x010fe20000000000 */
[----:B------:R-:W-:-:S04]  /*0210*/  IMAD.HI.U32 R2, R19, R10, RZ ;  /* 0x0000000a13027227 */ /* 0x000fc800078e00ff */
[----:B------:R-:W-:Y:S02]  /*0220*/  IMAD R22, R3, R9, R22 ;  /* 0x0000000903167224 */ /* 0x000fe400078e0216 */
[----:B------:R-:W-:-:S03]  /*0230*/  IMAD.HI.U32 R21, R19, R20, RZ ;  /* 0x0000001413157227 */ /* 0x000fc600078e00ff */
[C---:B------:R-:W-:Y:S01]  /*0240*/  ISETP.GT.U32.AND P3, PT, R3.reuse, R22, PT ;  /* 0x000000160300720c */ /* 0x040fe20003f64070 */
[----:B------:R-:W-:Y:S02]  /*0250*/  IMAD.MOV R9, RZ, RZ, -R2 ;  /* 0x000000ffff097224 */ /* 0x000fe400078e0a02 */
[----:B------:R-:W-:Y:S02]  /*0260*/  IMAD.MOV R11, RZ, RZ, -R21 ;  /* 0x000000ffff0b7224 */ /* 0x000fe400078e0a15 */
[C---:B------:R-:W-:Y:S01]  /*0270*/  IMAD R10, R3.reuse, R9, R10 ;  /* 0x00000009030a7224 */ /* 0x040fe200078e020a */
[----:B------:R-:W-:Y:S01]  /*0280*/  LOP3.LUT R9, R12, R17, RZ, 0x3c, !PT ;  /* 0x000000110c097212 */ /* 0x000fe200078e3cff */
[----:B------:R-:W-:Y:S02]  /*0290*/  IMAD R20, R3, R11, R20 ;  /* 0x0000000b03147224 */ /* 0x000fe400078e0214 */
[----:B------:R-:W-:Y:S01]  /*02a0*/  IMAD.HI.U32 R11, R19, R18, RZ ;  /* 0x00000012130b7227 */ /* 0x000fe200078e00ff */
[----:B------:R-:W-:-:S02]  /*02b0*/  ISETP.GT.U32.AND P6, PT, R3, R10, PT ;  /* 0x0000000a0300720c */ /* 0x000fc40003fc4070 */
[----:B------:R-:W-:Y:S01]  /*02c0*/  ISETP.GT.U32.AND P0, PT, R3, R20, PT ;  /* 0x000000140300720c */ /* 0x000fe20003f04070 */
[----:B------:R-:W-:Y:S01]  /*02d0*/  @!P3 VIADD R8, R8, 0x1 ;  /* 0x000000010808b836 */ /* 0x000fe20000000000 */
[-C--:B------:R-:W-:Y:S02]  /*02e0*/  @!P3 IADD3 R22, R22, -R3.reuse, RZ ;  /* 0x800000031616b210 */ /* 0x080fe40007ffe0ff */
[C---:B------:R-:W-:Y:S02]  /*02f0*/  ISETP.GE.AND P1, PT, R9.reuse, RZ, PT ;  /* 0x000000ff0900720c */ /* 0x040fe40003f26270 */
[----:B------:R-:W-:Y:S02]  /*0300*/  ISETP.GE.U32.AND P4, PT, R22, R3, PT ;  /* 0x000000031600720c */ /* 0x000fe40003f86070 */
[----:B------:R-:W-:Y:S01]  /*0310*/  ISETP.GT.AND P5, PT, R9, -0x1, PT ;  /* 0xffffffff0900780c */ /* 0x000fe20003fa4270 */
[----:B------:R-:W-:Y:S02]  /*0320*/  IMAD.MOV R9, RZ, RZ, -R11 ;  /* 0x000000ffff097224 */ /* 0x000fe400078e0a0b */
[----:B------:R-:W-:-:S02]  /*0330*/  @!P6 IMAD.IADD R10, R10, 0x1, -R3 ;  /* 0x000000010a0ae824 */ /* 0x000fc400078e0a03 */
[----:B------:R-:W-:Y:S01]  /*0340*/  @!P0 IMAD.IADD R20, R20, 0x1, -R3 ;  /* 0x0000000114148824 */ /* 0x000fe200078e0a03 */
[----:B------:R-:W-:Y:S01]  /*0350*/  @!P0 IADD3 R21, R21, 0x1, RZ ;  /* 0x0000000115158810 */ /* 0x000fe20007ffe0ff */
[----:B------:R-:W-:Y:S01]  /*0360*/  @!P6 VIADD R2, R2, 0x1 ;  /* 0x000000010202e836 */ /* 0x000fe20000000000 */
[----:B------:R-:W-:Y:S01]  /*0370*/  ISETP.GE.U32.AND P2, PT, R10, R3, PT ;  /* 0x000000030a00720c */ /* 0x000fe20003f46070 */
[----:B------:R-:W-:Y:S01]  /*0380*/  IMAD R18, R3, R9, R18 ;  /* 0x0000000903127224 */ /* 0x000fe200078e0212 */
[----:B------:R-:W-:Y:S01]  /*0390*/  ISETP.GE.U32.AND P3, PT, R20, R3, PT ;  /* 0x000000031400720c */ /* 0x000fe20003f66070 */
[----:B------:R-:W-:Y:S01]  /*03a0*/  @P4 VIADD R8, R8, 0x1 ;  /* 0x0000000108084836 */ /* 0x000fe20000000000 */
[C---:B------:R-:W-:Y:S02]  /*03b0*/  ISETP.GE.AND P6, PT, R23.reuse, RZ, PT ;  /* 0x000000ff1700720c */ /* 0x040fe40003fc6270 */
[----:B------:R-:W-:Y:S01]  /*03c0*/  ISETP.GT.AND P4, PT, R23, -0x1, PT ;  /* 0xffffffff1700780c */ /* 0x000fe20003f84270 */
[----:B------:R-:W-:Y:S01]  /*03d0*/  @!P1 IMAD.MOV R8, RZ, RZ, -R8 ;  /* 0x000000ffff089224 */ /* 0x000fe200078e0a08 */
[----:B------:R-:W-:-:S02]  /*03e0*/  LOP3.LUT R23, R14, R17, RZ, 0x3c, !PT ;  /* 0x000000110e177212 */ /* 0x000fc400078e3cff */
[----:B------:R-:W-:Y:S02]  /*03f0*/  ISETP.GT.U32.AND P0, PT, R3, R18, PT ;  /* 0x000000120300720c */ /* 0x000fe40003f04070 */
[C---:B------:R-:W-:Y:S01]  /*0400*/  ISETP.GE.AND P1, PT, R23.reuse, RZ, PT ;  /* 0x000000ff1700720c */ /* 0x040fe20003f26270 */
[----:B------:R-:W-:Y:S01]  /*0410*/  @P2 VIADD R2, R2, 0x1 ;  /* 0x0000000102022836 */ /* 0x000fe20000000000 */
[----:B------:R-:W-:Y:S01]  /*0420*/  ISETP.GT.AND P2, PT, R23, -0x1, PT ;  /* 0xffffffff1700780c */ /* 0x000fe20003f44270 */
[----:B------:R-:W-:Y:S01]  /*0430*/  @P3 VIADD R21, R21, 0x1 ;  /* 0x0000000115153836 */ /* 0x000fe20000000000 */
[----:B------:R-:W-:Y:S01]  /*0440*/  ISETP.NE.AND P3, PT, R17, RZ, PT ;  /* 0x000000ff1100720c */ /* 0x000fe20003f65270 */
[----:B------:R-:W-:Y:S01]  /*0450*/  IMAD.MOV.U32 R9, RZ, RZ, R2 ;  /* 0x000000ffff097224 */ /* 0x000fe200078e0002 */
[----:B------:R-:W-:-:S03]  /*0460*/  LOP3.LUT R2, RZ, R17, RZ, 0x33, !PT ;  /* 0x00000011ff027212 */ /* 0x000fc600078e33ff */
[----:B------:R-:W-:Y:S01]  /*0470*/  @!P6 IMAD.MOV R9, RZ, RZ, -R9 ;  /* 0x000000ffff09e224 */ /* 0x000fe200078e0a09 */
        /* <DEDUP_REMOVED lines=10> */
[----:B------:R-:W-:-:S05]  /*0520*/  @!P5 IADD3 R12, R8, RZ, RZ ;  /* 0x000000ff080cd210 */ /* 0x000fca0007ffe0ff */
[----:B------:R-:W-:-:S07]  /*0530*/  IMAD.MOV.U32 R8, RZ, RZ, R12 ;  /* 0x000000ffff087224 */ /* 0x000fce00078e000c */
.L_x_32195:
[----:B------:R-:W-:Y:S05]  /*0540*/  BSYNC B0 ;  /* 0x0000000000007941 */ /* 0x000fea0003800000 */
.L_x_32194:
        /* <DEDUP_REMOVED lines=13> */
[----:B------:R-:W-:-:S05]  /*0620*/  @!P1 IMAD.MOV R10, RZ, RZ, R9 ;  /* 0x000000ffff0a9224 */ /* 0x000fca00078e0209 */
[----:B------:R-:W-:-:S07]  /*0630*/  MOV R9, R10 ;  /* 0x0000000a00097202 */ /* 0x000fce0000000f00 */
.L_x_32197:
[----:B------:R-:W-:Y:S05]  /*0640*/  BSYNC B0 ;  /* 0x0000000000007941 */ /* 0x000fea0003800000 */
.L_x_32196:
[----:B------:R-:W-:Y:S01]  /*0650*/  BSSY B0, `(.L_x_32198) ;  /* 0x000000f000007945 */ /* 0x000fe20003800000 */
[----:B------:R-:W-:Y:S01]  /*0660*/  IABS R24, R5 ;  /* 0x0000000500187213 */ /* 0x000fe20000000000 */
[----:B------:R-:W-:Y:S01]  /*0670*/  IMAD.HI.U32 R12, R19, R22, RZ ;  /* 0x00000016130c7227 */ /* 0x000fe200078e00ff */
        /* <DEDUP_REMOVED lines=12> */
.L_x_32199:
[----:B------:R-:W-:Y:S05]  /*0740*/  BSYNC B0 ;  /* 0x0000000000007941 */ /* 0x000fea0003800000 */
.L_x_32198:
[----:B------:R-:W-:Y:S01]  /*0750*/  IMAD.MOV R14, RZ, RZ, -R12 ;  /* 0x000000ffff0e7224 */ /* 0x000fe200078e0a0c */
[----:B------:R-:W-:Y:S01]  /*0760*/  LOP3.LUT R23, R15, R17, RZ, 0x3c, !PT ;  /* 0x000000110f177212 */ /* 0x000fe200078e3cff */
[----:B------:R-:W-:Y:S01]  /*0770*/  @!P0 IMAD.IADD R18, R18, 0x1, -R3 ;  /* 0x0000000112128824 */ /* 0x000fe200078e0a03 */
[----:B------:R-:W-:Y:S01]  /*0780*/  IABS R20, R6 ;  /* 0x0000000600147213 */ /* 0x000fe20000000000 */
[----:B------:R-:W-:Y:S01]  /*0790*/  IMAD R14, R3, R14, R22 ;  /* 0x0000000e030e7224 */ /* 0x000fe200078e0216 */
[----:B------:R-:W-:Y:S01]  /*07a0*/  ISETP.GE.AND P5, PT, R23, RZ, PT ;  /* 0x000000ff1700720c */ /* 0x000fe20003fa6270 */
[----:B------:R-:W-:Y:S01]  /*07b0*/  IMAD.HI.U32 R13, R19, R24, RZ ;  /* 0x00000018130d7227 */ /* 0x000fe200078e00ff */
[----:B------:R-:W-:Y:S01]  /*07c0*/  ISETP.GE.U32.AND P1, PT, R18, R3, PT ;  /* 0x000000031200720c */ /* 0x000fe20003f26070 */
[----:B------:R-:W-:Y:S01]  /*07d0*/  BSSY B0, `(.L_x_32200) ;  /* 0x0000022000007945 */ /* 0x000fe20003800000 */
[----:B------:R-:W-:Y:S01]  /*07e0*/  ISETP.GT.U32.AND P6, PT, R3, R14, PT ;  /* 0x0000000e0300720c */ /* 0x000fe20003fc4070 */
[----:B------:R-:W-:Y:S01]  /*07f0*/  IMAD.HI.U32 R21, R19, R20, RZ ;  /* 0x0000001413157227 */ /* 0x000fe200078e00ff */
[----:B------:R-:W-:-:S02]  /*0800*/  ISETP.GT.AND P4, PT, R23, -0x1, PT ;  /* 0xffffffff1700780c */ /* 0x000fc40003f84270 */
[----:B------:R-:W-:Y:S01]  /*0810*/  IADD3 R22, -R13, RZ, RZ ;  /* 0x000000ff0d167210 */ /* 0x000fe20007ffe1ff */
[----:B------:R-:W-:Y:S01]  /*0820*/  @!P0 VIADD R11, R11, 0x1 ;  /* 0x000000010b0b8836 */ /* 0x000fe20000000000 */
[----:B------:R-:W-:Y:S02]  /*0830*/  IABS R26, R7 ;  /* 0x00000007001a7213 */ /* 0x000fe40000000000 */
[----:B------:R-:W-:Y:S01]  /*0840*/  LOP3.LUT R23, R4, R17, RZ, 0x3c, !PT ;  /* 0x0000001104177212 */ /* 0x000fe200078e3cff */
[----:B------:R-:W-:Y:S02]  /*0850*/  IMAD R24, R3, R22, R24 ;  /* 0x0000001603187224 */ /* 0x000fe400078e0218 */
[----:B------:R-:W-:Y:S01]  /*0860*/  IMAD.MOV R22, RZ, RZ, -R21 ;  /* 0x000000ffff167224 */ /* 0x000fe200078e0a15 */
[----:B------:R-:W-:Y:S01]  /*0870*/  ISETP.GE.AND P2, PT, R23, RZ, PT ;  /* 0x000000ff1700720c */ /* 0x000fe20003f46270 */
[----:B------:R-:W-:Y:S01]  /*0880*/  @P1 VIADD R11, R11, 0x1 ;  /* 0x000000010b0b1836 */ /* 0x000fe20000000000 */
[----:B------:R-:W-:Y:S01]  /*0890*/  ISETP.GT.U32.AND P1, PT, R3, R24, PT ;  /* 0x000000180300720c */ /* 0x000fe20003f24070 */
[----:B------:R-:W-:-:S04]  /*08a0*/  IMAD.HI.U32 R19, R19, R26, RZ ;  /* 0x0000001a13137227 */ /* 0x000fc800078e00ff */
[C---:B------:R-:W-:Y:S02]  /*08b0*/  IMAD R20, R3.reuse, R22, R20 ;  /* 0x0000001603147224 */ /* 0x040fe400078e0214 */
[----:B------:R-:W-:Y:S02]  /*08c0*/  @!P6 IMAD.IADD R14, R14, 0x1, -R3 ;  /* 0x000000010e0ee824 */ /* 0x000fe400078e0a03 */
[----:B------:R-:W-:Y:S01]  /*08d0*/  @!P5 IMAD.MOV R11, RZ, RZ, -R11 ;  /* 0x000000ffff0bd224 */ /* 0x000fe200078e0a0b */
[C---:B------:R-:W-:Y:S01]  /*08e0*/  ISETP.GT.U32.AND P0, PT, R3.reuse, R20, PT ;  /* 0x000000140300720c */ /* 0x040fe20003f04070 */
[----:B------:R-:W-:Y:S01]  /*08f0*/  IMAD.MOV R22, RZ, RZ, -R19 ;  /* 0x000000ffff167224 */ /* 0x000fe200078e0a13 */
[----:B------:R-:W-:Y:S01]  /*0900*/  ISETP.GE.U32.AND P5, PT, R14, R3, PT ;  /* 0x000000030e00720c */ /* 0x000fe20003fa6070 */
[----:B------:R-:W-:Y:S01]  /*0910*/  @!P6 VIADD R12, R12, 0x1 ;  /* 0x000000010c0ce836 */ /* 0x000fe20000000000 */
[----:B------:R-:W-:Y:S01]  /*0920*/  SEL R11, R2, R11, !P3 ;  /* 0x0000000b020b7207 */ /* 0x000fe20005800000 */
[----:B------:R-:W-:Y:S01]  /*0930*/  IMAD R22, R3, R22, R26 ;  /* 0x0000001603167224 */ /* 0x000fe200078e021a */
[----:B------:R-:W-:Y:S09]  /*0940*/  @P4 BRA `(.L_x_32201) ;  /* 0x0000000000284947 */ /* 0x000ff20003800000 */
        /* <DEDUP_REMOVED lines=10> */
.L_x_32201:
[----:B------:R-:W-:Y:S05]  /*09f0*/  BSYNC B0 ;  /* 0x0000000000007941 */ /* 0x000fea0003800000 */
.L_x_32200:
[----:B------:R-:W-:Y:S01]  /*0a00*/  ISETP.GT.AND P6, PT, R23, -0x1, PT ;  /* 0xffffffff1700780c */ /* 0x000fe20003fc4270 */
[----:B------:R-:W-:Y:S01]  /*0a10*/  @P5 VIADD R12, R12, 0x1 ;  /* 0x000000010c0c5836 */ /* 0x000fe20000000000 */
[----:B------:R-:W-:Y:S01]  /*0a20*/  BSSY B0, `(.L_x_32202) ;  /* 0x0000013000007945 */ /* 0x000fe20003800000 */
[----:B------:R-:W-:Y:S01]  /*0a30*/  @!P1 IMAD.IADD R24, R24, 0x1, -R3 ;  /* 0x0000000118189824 */ /* 0x000fe200078e0a03 */
[----:B------:R-:W-:Y:S01]  /*0a40*/  ISETP.GT.U32.AND P4, PT, R3, R22, PT ;  /* 0x000000160300720c */ /* 0x000fe20003f84070 */
[----:B------:R-:W-:Y:S01]  /*0a50*/  @!P2 IMAD.MOV R12, RZ, RZ, -R12 ;  /* 0x000000ffff0ca224 */ /* 0x000fe200078e0a0c */
[----:B------:R-:W-:Y:S02]  /*0a60*/  LOP3.LUT R18, R5, R17, RZ, 0x3c, !PT ;  /* 0x0000001105127212 */ /* 0x000fe400078e3cff */
[-C--:B------:R-:W-:Y:S02]  /*0a70*/  ISETP.GE.U32.AND P5, PT, R24, R3.reuse, PT ;  /* 0x000000031800720c */ /* 0x080fe40003fa6070 */
[----:B------:R-:W-:-:S02]  /*0a80*/  @!P0 IADD3 R20, R20, -R3, RZ ;  /* 0x8000000314148210 */ /* 0x000fc40007ffe0ff */
[----:B------:R-:W-:Y:S01]  /*0a90*/  SEL R12, R2, R12, !P3 ;  /* 0x0000000c020c7207 */ /* 0x000fe20005800000 */
[----:B------:R-:W-:Y:S08]  /*0aa0*/  @P6 BRA `(.L_x_32203) ;  /* 0x0000000000286947 */ /* 0x000ff00003800000 */
        /* <DEDUP_REMOVED lines=10> */
.L_x_32203:
[----:B------:R-:W-:Y:S05]  /*0b50*/  BSYNC B0 ;  /* 0x0000000000007941 */ /* 0x000fea0003800000 */
.L_x_32202:
[----:B------:R-:W-:Y:S01]  /*0b60*/  @!P1 VIADD R13, R13, 0x1 ;  /* 0x000000010d0d9836 */ /* 0x000fe20000000000 */
[----:B------:R-:W0:Y:S01]  /*0b70*/  LDC.64 R14, c[0x0][0x220] ;  /* 0x00008800ff0e7b82 */ /* 0x000e220000000a00 */
[----:B------:R-:W-:Y:S01]  /*0b80*/  ISETP.GE.AND P6, PT, R18, RZ, PT ;  /* 0x000000ff1200720c */ /* 0x000fe20003fc6270 */
[----:B------:R-:W-:Y:S01]  /*0b90*/  @!P4 IMAD.IADD R22, R22, 0x1, -R3 ;  /* 0x000000011616c824 */ /* 0x000fe200078e0a03 */
[----:B------:R-:W-:Y:S01]  /*0ba0*/  ISETP.GE.U32.AND P2, PT, R20, R3, PT ;  /* 0x000000031400720c */ /* 0x000fe20003f46070 */
[----:B------:R-:W-:Y:S01]  /*0bb0*/  @!P0 VIADD R21, R21, 0x1 ;  /* 0x0000000115158836 */ /* 0x000fe20000000000 */
[----:B------:R-:W-:Y:S01]  /*0bc0*/  LOP3.LUT R4, R6, R17, RZ, 0x3c, !PT ;  /* 0x0000001106047212 */ /* 0x000fe200078e3cff */
[----:B------:R-:W-:Y:S01]  /*0bd0*/  @!P4 VIADD R19, R19, 0x1 ;  /* 0x000000011313c836 */ /* 0x000fe20000000000 */
[----:B------:R-:W-:Y:S01]  /*0be0*/  @P5 IADD3 R13, R13, 0x1, RZ ;  /* 0x000000010d0d5810 */ /* 0x000fe20007ffe0ff */
[----:B------:R-:W-:Y:S01]  /*0bf0*/  BSSY B0, `(.L_x_32204) ;  /* 0x0000018000007945 */ /* 0x000fe20003800000 */
[----:B------:R-:W-:-:S02]  /*0c00*/  ISETP.GT.AND P5, PT, R18, -0x1, PT ;  /* 0xffffffff1200780c */ /* 0x000fc40003fa4270 */
[----:B------:R-:W-:Y:S02]  /*0c10*/  ISETP.GE.U32.AND P1, PT, R22, R3, PT ;  /* 0x000000031600720c */ /* 0x000fe40003f26070 */
[C---:B------:R-:W-:Y:S01]  /*0c20*/  ISETP.GE.AND P0, PT, R4.reuse, RZ, PT ;  /* 0x000000ff0400720c */ /* 0x040fe20003f06270 */
[----:B------:R-:W-:Y:S01]  /*0c30*/  @!P6 IMAD.MOV R13, RZ, RZ, -R13 ;  /* 0x000000ffff0de224 */ /* 0x000fe200078e0a0d */
[----:B------:R-:W-:Y:S01]  /*0c40*/  LOP3.LUT R17, R7, R17, RZ, 0x3c, !PT ;  /* 0x0000001107117212 */ /* 0x000fe200078e3cff */
[----:B------:R-:W-:Y:S01]  /*0c50*/  @P2 VIADD R21, R21, 0x1 ;  /* 0x0000000115152836 */ /* 0x000fe20000000000 */
[----:B------:R-:W-:Y:S02]  /*0c60*/  ISETP.GT.AND P2, PT, R4, -0x1, PT ;  /* 0xffffffff0400780c */ /* 0x000fe40003f44270 */
[C---:B------:R-:W-:Y:S02]  /*0c70*/  ISETP.GT.AND P4, PT, R17.reuse, -0x1, PT ;  /* 0xffffffff1100780c */ /* 0x040fe40003f84270 */
[----:B------:R-:W-:-:S02]  /*0c80*/  ISETP.GE.AND P6, PT, R17, RZ, PT ;  /* 0x000000ff1100720c */ /* 0x000fc40003fc6270 */
[----:B------:R-:W-:Y:S01]  /*0c90*/  SEL R13, R2, R13, !P3 ;  /* 0x0000000d020d7207 */ /* 0x000fe20005800000 */
[----:B------:R-:W-:Y:S02]  /*0ca0*/  @P1 VIADD R19, R19, 0x1 ;  /* 0x0000000113131836 */ /* 0x000fe40000000000 */
[----:B------:R-:W-:Y:S01]  /*0cb0*/  @!P0 IMAD.MOV R21, RZ, RZ, -R21 ;  /* 0x000000ffff158224 */ /* 0x000fe200078e0a15 */
[----:B------:R-:W-:Y:S07]  /*0cc0*/  @P5 BRA `(.L_x_32205) ;  /* 0x0000000000285947 */ /* 0x000fee0003800000 */
        /* <DEDUP_REMOVED lines=10> */
.L_x_32205:
[----:B------:R-:W-:Y:S05]  /*0d70*/  BSYNC B0 ;  /* 0x0000000000007941 */ /* 0x000fea0003800000 */
.L_x_32204:
        /* <DEDUP_REMOVED lines=15> */
.L_x_32207:
[----:B------:R-:W-:Y:S05]  /*0e70*/  BSYNC B0 ;  /* 0x0000000000007941 */ /* 0x000fea0003800000 */
.L_x_32206:
        /* <DEDUP_REMOVED lines=14> */
.L_x_32209:
[----:B------:R-:W-:Y:S05]  /*0f60*/  BSYNC B0 ;  /* 0x0000000000007941 */ /* 0x000fea0003800000 */
.L_x_32208:
[----:B------:R-:W-:Y:S04]  /*0f70*/  STG.E.128 desc[UR4][R4.64], R8 ;  /* 0x0000000804007986 */ /* 0x000fe8000c101d04 */
[----:B------:R-:W-:Y:S01]  /*0f80*/  STG.E.128 desc[UR4][R4.64+0x800], R12 ;  /* 0x0008000c04007986 */ /* 0x000fe2000c101d04 */
[----:B------:R-:W-:Y:S05]  /*0f90*/  EXIT ;  /* 0x000000000000794d */ /* 0x000fea0003800000 */
.L_x_32193:
[----:B------:R-:W0:Y:S01]  /*0fa0*/  S2R R5, SR_TID.X ;  /* 0x0000000000057919 */ /* 0x000e220000002100 */
[----:B------:R-:W-:Y:S01]  /*0fb0*/  IMAD.MOV.U32 R14, RZ, RZ, RZ ;  /* 0x000000ffff0e7224 */ /* 0x000fe200078e00ff */
[----:B0-----:R-:W-:Y:S01]  /*0fc0*/  ISETP.GE.AND P0, PT, R5, R4, PT ;  /* 0x000000040500720c */ /* 0x001fe20003f06270 */
[----:B------:R-:W-:-:S12]  /*0fd0*/  IMAD.MOV.U32 R15, RZ, RZ, R5 ;  /* 0x000000ffff0f7224 */ /* 0x000fd800078e0005 */
[----:B------:R-:W-:Y:S01]  /*0fe0*/  @!P0 IADD3 R11, R0, R15, RZ ;  /* 0x0000000f000b8210 */ /* 0x000fe20007ffe0ff */
        /* <DEDUP_REMOVED lines=10> */
[C---:B------:R-:W-:Y:S02]  /*1090*/  ISETP.GE.AND P4, PT, R15.reuse, R4, PT ;  /* 0x000000040f00720c */ /* 0x040fe40003f86270 */
[----:B------:R0:W5:Y:S11]  /*10a0*/  @!P6 LDG.E R14, desc[UR4][R8.64] ;  /* 0x00000004080ee981 */ /* 0x000176000c1e1900 */
[----:B------:R-:W-:Y:S01]  /*10b0*/  @!P4 IMAD.IADD R17, R0, 0x1, R15 ;  /* 0x000000010011c824 */ /* 0x000fe200078e020f */
[----:B------:R-:W2:Y:S01]  /*10c0*/  @!P4 LDC.64 R20, c[0x0][0x228] ;  /* 0x00008a00ff14cb82 */ /* 0x000ea20000000a00 */
[----:B------:R-:W-:-:S05]  /*10d0*/  @!P4 VIADD R15, R15, 0x80 ;  /* 0x000000800f0fc836 */ /* 0x000fca0000000000 */
[----:B------:R-:W-:-:S13]  /*10e0*/  ISETP.GE.AND P3, PT, R15, R4, PT ;  /* 0x000000040f00720c */ /* 0x000fda0003f66270 */
[----:B------:R-:W-:Y:S01]  /*10f0*/  @!P3 IADD3 R25, R0, R15, RZ ;  /* 0x0000000f0019b210 */ /* 0x000fe20007ffe0ff */
[----:B------:R-:W-:Y:S01]  /*1100*/  @!P3 VIADD R15, R15, 0x80 ;  /* 0x000000800f0fb836 */ /* 0x000fe20000000000 */
[----:B------:R-:W3:Y:S04]  /*1110*/  @!P3 LDC.64 R2, c[0x0][0x228] ;  /* 0x00008a00ff02bb82 */ /* 0x000ee80000000a00 */
        /* <DEDUP_REMOVED lines=9> */
[----:B---3--:R-:W-:Y:S02]  /*11b0*/  @!P3 IMAD.WIDE.U32 R24, R25, 0x4, R2 ;  /* 0x000000041918b825 */ /* 0x008fe400078e0002 */
[----:B------:R-:W1:Y:S01]  /*11c0*/  @!P2 LDC.64 R2, c[0x0][0x228] ;  /* 0x00008a00ff02ab82 */ /* 0x000e620000000a00 */
[----:B------:R3:W5:Y:S01]  /*11d0*/  @!P5 LDG.E R13, desc[UR4][R18.64] ;  /* 0x00000004120dd981 */ /* 0x000762000c1e1900 */
[----:B--2---:R-:W-:-:S06]  /*11e0*/  @!P4 IMAD.WIDE.U32 R20, R17, 0x4, R20 ;  /* 0x000000041114c825 */ /* 0x004fcc00078e0014 */
[----:B------:R-:W2:Y:S08]  /*11f0*/  @!P1 LDC.64 R16, c[0x0][0x228] ;  /* 0x00008a00ff109b82 */ /* 0x000eb00000000a00 */
[----:B0-----:R-:W0:Y:S08]  /*1200*/  @!P6 LDC.64 R8, c[0x0][0x228] ;  /* 0x00008a00ff08eb82 */ /* 0x001e300000000a00 */
[----:B---3--:R-:W3:Y:S01]  /*1210*/  @!P0 LDC.64 R18, c[0x0][0x228] ;  /* 0x00008a00ff128b82 */ /* 0x008ee20000000a00 */
[----:B------:R-:W-:-:S02]  /*1220*/  @!P6 IMAD.IADD R15, R0, 0x1, R15 ;  /* 0x00000001000fe824 */ /* 0x000fc400078e020f */
[----:B-1----:R-:W-:Y:S01]  /*1230*/  @!P2 IMAD.WIDE.U32 R2, R10, 0x4, R2 ;  /* 0x000000040a02a825 */ /* 0x002fe200078e0002 */
[----:B------:R-:W-:Y:S01]  /*1240*/  HFMA2.MMA R10, -RZ, RZ, 0, 0 ;  /* 0x00000000ff0a7435 */ /* 0x000fe200000001ff */
[----:B------:R-:W-:Y:S02]  /*1250*/  CS2R R6, SRZ ;  /* 0x0000000000067805 */ /* 0x000fe4000001ff00 */
[----:B--2---:R-:W-:-:S04]  /*1260*/  @!P1 IMAD.WIDE.U32 R16, R23, 0x4, R16 ;  /* 0x0000000417109825 */ /* 0x004fc800078e0010 */
[----:B------:R1:W5:Y:S04]  /*1270*/  @!P4 LDG.E R6, desc[UR4][R20.64] ;  /* 0x000000041406c981 */ /* 0x000368000c1e1900 */
[----:B------:R1:W5:Y:S01]  /*1280*/  @!P3 LDG.E R7, desc[UR4][R24.64] ;  /* 0x000000041807b981 */ /* 0x000362000c1e1900 */
[----:B0-----:R-:W-:Y:S01]  /*1290*/  @!P6 IMAD.WIDE.U32 R22, R15, 0x4, R8 ;  /* 0x000000040f16e825 */ /* 0x001fe200078e0008 */
[----:B------:R-:W-:-:S04]  /*12a0*/  CS2R R8, SRZ ;  /* 0x0000000000087805 */ /* 0x000fc8000001ff00 */
[----:B------:R1:W5:Y:S01]  /*12b0*/  @!P6 LDG.E R10, desc[UR4][R22.64] ;  /* 0x00000004160ae981 */ /* 0x000362000c1e1900 */
[----:B---3--:R-:W-:-:S03]  /*12c0*/  @!P0 IMAD.WIDE.U32 R18, R11, 0x4, R18 ;  /* 0x000000040b128825 */ /* 0x008fc600078e0012 */
        /* <DEDUP_REMOVED lines=44> */
.L_x_32211:
[----:B------:R-:W-:Y:S05]  /*1590*/  BSYNC B0 ;  /* 0x0000000000007941 */ /* 0x000fea0003800000 */
.L_x_32210:
        /* <DEDUP_REMOVED lines=39> */
.L_x_32213:
[----:B------:R-:W-:Y:S05]  /*1810*/  BSYNC B0 ;  /* 0x0000000000007941 */ /* 0x000fea0003800000 */
.L_x_32212:
[----:B-1----:R-:W0:Y:S01]  /*1820*/  @!P0 LDC.64 R2, c[0x0][0x220] ;  /* 0x00008800ff028b82 */ /* 0x002e220000000a00 */
[----:B------:R-:W-:Y:S01]  /*1830*/  VIADD R15, R5, 0x100 ;  /* 0x00000100050f7836 */ /* 0x000fe20000000000 */
[----:B------:R-:W-:Y:S04]  /*1840*/  BSSY B0, `(.L_x_32214) ;  /* 0x0000029000007945 */ /* 0x000fe80003800000 */
[----:B------:R-:W-:-:S13]  /*1850*/  ISETP.GE.AND P1, PT, R15, R4, PT ;  /* 0x000000040f00720c */ /* 0x000fda0003f26270 */
[----:B------:R-:W-:Y:S05]  /*1860*/  @P1 BRA `(.L_x_32215) ;  /* 0x0000000000981947 */ /* 0x000fea0003800000 */
[----:B------:R-:W1:Y:S01]  /*1870*/  LDC R18, c[0x0][0x218] ;  /* 0x00008600ff127b82 */ /* 0x000e620000000800 */
[----:B-----5:R-:W-:Y:S01]  /*1880*/  IMAD.MOV.U32 R14, RZ, RZ, RZ ;  /* 0x000000ffff0e7224 */ /* 0x020fe200078e00ff */
        /* <DEDUP_REMOVED lines=9> */
[----:B------:R-:W-:Y:S01]  /*1920*/  IMAD.HI.U32 R14, R15, R21, R14 ;  /* 0x000000150f0e7227 */ /* 0x000fe200078e000e */
[----:B------:R-:W-:-:S05]  /*1930*/  MOV R15, R20 ;  /* 0x00000014000f7202 */ /* 0x000fca0000000f00 */
        /* <DEDUP_REMOVED lines=17> */
[----:B------:R-:W-:Y:S01]  /*1a50*/  IMAD.IADD R16, R15, 0x1, -R16 ;  /* 0x000000010f107824 */ /* 0x000fe200078e0a10 */
[----:B------:R-:W-:-:S04]  /*1a60*/  IADD3 R13, R14, -0x1, RZ ;  /* 0xffffffff0e0d7810 */ /* 0x000fc80007ffe0ff */
[----:B------:R-:W-:-:S05]  /*1a70*/  SEL R15, R16, R15, !P1 ;  /* 0x0000000f100f7207 */ /* 0x000fca0004800000 */
[----:B------:R-:W-:-:S05]  /*1a80*/  @!P2 IMAD.MOV R15, RZ, RZ, -R15 ;  /* 0x000000ffff0fa224 */ /* 0x000fca00078e0a0f */
[----:B------:R-:W-:-:S04]  /*1a90*/  SEL R15, R18, R15, !P4 ;  /* 0x0000000f120f7207 */ /* 0x000fc80006000000 */
[----:B------:R-:W-:-:S13]  /*1aa0*/  ISETP.NE.AND P1, PT, R15, RZ, PT ;  /* 0x000000ff0f00720c */ /* 0x000fda0003f25270 */
[----:B------:R-:W-:-:S04]  /*1ab0*/  @!P1 IMAD.MOV R13, RZ, RZ, R14 ;  /* 0x000000ffff0d9224 */ /* 0x000fc800078e020e */
[----:B------:R-:W-:-:S07]  /*1ac0*/  IMAD.MOV.U32 R14, RZ, RZ, R13 ;  /* 0x000000ffff0e7224 */ /* 0x000fce00078e000d */
.L_x_32215:
[----:B------:R-:W-:Y:S05]  /*1ad0*/  BSYNC B0 ;  /* 0x0000000000007941 */ /* 0x000fea0003800000 */
.L_x_32214:
        /* <DEDUP_REMOVED lines=47> */
.L_x_32217:
[----:B------:R-:W-:Y:S05]  /*1dd0*/  BSYNC B0 ;  /* 0x0000000000007941 */ /* 0x000fea0003800000 */
.L_x_32216:
        /* <DEDUP_REMOVED lines=42> */
.L_x_32219:
[----:B------:R-:W-:Y:S05]  /*2080*/  BSYNC B0 ;  /* 0x0000000000007941 */ /* 0x000fea0003800000 */
.L_x_32218:
        /* <DEDUP_REMOVED lines=42> */
.L_x_32221:
[----:B------:R-:W-:Y:S05]  /*2330*/  BSYNC B0 ;  /* 0x0000000000007941 */ /* 0x000fea0003800000 */
.L_x_32220:
        /* <DEDUP_REMOVED lines=39> */
.L_x_32223:
[----:B------:R-:W-:Y:S05]  /*25b0*/  BSYNC B0 ;  /* 0x0000000000007941 */ /* 0x000fea0003800000 */
.L_x_32222:
        /* <DEDUP_REMOVED lines=39> */
.L_x_32225:
[----:B------:R-:W-:Y:S05]  /*2830*/  BSYNC B0 ;  /* 0x0000000000007941 */ /* 0x000fea0003800000 */
.L_x_32224:
        /* <DEDUP_REMOVED lines=18> */
.L_x_32228:
[----:B------:R-:W-:-:S13]  /*2960*/  ISETP.GE.AND P0, PT, R5, R4, PT ;  /* 0x000000040500720c */ /* 0x000fda0003f06270 */
[----:B------:R-:W-:Y:S05]  /*2970*/  @P0 BRA `(.L_x_32230) ;  /* 0x0000000000300947 */ /* 0x000fea0003800000 */
[----:B0-----:R-:W0:Y:S01]  /*2980*/  LDC.64 R2, c[0x0][0x220] ;  /* 0x00008800ff027b82 */ /* 0x001e220000000a00 */
[----:B------:R-:W-:Y:S02]  /*2990*/  IMAD.IADD R7, R0, 0x1, R5 ;  /* 0x0000000100077824 */ /* 0x000fe400078e0205 */
[----:B------:R-:W-:Y:S02]  /*29a0*/  VIADD R5, R5, 0x80 ;  /* 0x0000008005057836 */ /* 0x000fe40000000000 */
[----:B0-----:R-:W-:-:S05]  /*29b0*/  IMAD.WIDE.U32 R2, R7, 0x4, R2 ;  /* 0x0000000407027825 */ /* 0x001fca00078e0002 */
[----:B------:R1:W-:Y:S02]  /*29c0*/  STG.E desc[UR4][R2.64], R13 ;  /* 0x0000000d02007986 */ /* 0x0003e4000c101904 */
.L_x_32229:
[----:B------:R-:W-:-:S13]  /*29d0*/  ISETP.GE.AND P0, PT, R5, R4, PT ;  /* 0x000000040500720c */ /* 0x000fda0003f06270 */
[----:B------:R-:W-:Y:S05]  /*29e0*/  @P0 BRA `(.L_x_32231) ;  /* 0x0000000000340947 */ /* 0x000fea0003800000 */
[----:B01----:R-:W0:Y:S01]  /*29f0*/  LDC.64 R2, c[0x0][0x220] ;  /* 0x00008800ff027b82 */ /* 0x003e220000000a00 */
[----:B------:R-:W-:Y:S01]  /*2a00*/  IMAD.IADD R7, R0, 0x1, R5 ;  /* 0x0000000100077824 */ /* 0x000fe200078e0205 */
[----:B------:R-:W-:-:S03]  /*2a10*/  IADD3 R5, R5, 0x80, RZ ;  /* 0x0000008005057810 */ /* 0x000fc60007ffe0ff */
[----:B0-----:R-:W-:-:S05]  /*2a20*/  IMAD.WIDE.U32 R2, R7, 0x4, R2 ;  /* 0x0000000407027825 */ /* 0x001fca00078e0002 */
[----:B------:R1:W-:Y:S02]  /*2a30*/  STG.E desc[UR4][R2.64], R15 ;  /* 0x0000000f02007986 */ /* 0x0003e4000c101904 */
.L_x_32230:
        /* <DEDUP_REMOVED lines=8> */
.L_x_32231:
[----:B------:R-:W-:Y:S05]  /*2ac0*/  BSYNC B1 ;  /* 0x0000000000017941 */ /* 0x000fea0003800000 */
.L_x_32227:
[----:B------:R-:W-:-:S13]  /*2ad0*/  ISETP.GE.AND P0, PT, R5, R4, PT ;  /* 0x000000040500720c */ /* 0x000fda0003f06270 */
[----:B012---:R-:W0:Y:S01]  /*2ae0*/  @!P0 LDC.64 R2, c[0x0][0x220] ;  /* 0x00008800ff028b82 */ /* 0x007e220000000a00 */
[----:B------:R-:W-:Y:S02]  /*2af0*/  @!P0 IMAD.IADD R7, R0, 0x1, R5 ;  /* 0x0000000100078824 */ /* 0x000fe400078e0205 */
[----:B------:R-:W-:Y:S02]  /*2b00*/  @!P0 VIADD R5, R5, 0x80 ;  /* 0x0000008005058836 */ /* 0x000fe40000000000 */
[----:B0-----:R-:W-:-:S05]  /*2b10*/  @!P0 IMAD.WIDE.U32 R2, R7, 0x4, R2 ;  /* 0x0000000407028825 */ /* 0x001fca00078e0002 */
[----:B------:R2:W-:Y:S02]  /*2b20*/  @!P0 STG.E desc[UR4][R2.64], R8 ;  /* 0x0000000802008986 */ /* 0x0005e4000c101904 */
.L_x_32232:
[----:B------:R-:W-:Y:S05]  /*2b30*/  BSYNC B0 ;  /* 0x0000000000007941 */ /* 0x000fea0003800000 */
.L_x_32226:
        /* <DEDUP_REMOVED lines=8> */
.L_x_32233:
        /* <DEDUP_REMOVED lines=12> */
.L_x_37928:


//--------------------- .text._ZN2at6native29vectorized_elementwise_kernelILi8ENS0_13BUnaryFunctorIiiiZZZNS0_15binary_internal21div_floor_kernel_cudaERNS_18TensorIteratorBaseEENKUlvE_clEvENKUlvE1_clEvEUliiE_EESt5arrayIPcLm2EEEEviT0_T1_ --------------------------
	.section	.text._ZN2at6native29vectorized_elementwise_kernelILi8ENS0_13BUnaryFunctorIiiiZZZNS0_15binary_internal21div_floor_kernel_cudaERNS_18TensorIteratorBaseEENKUlvE_clEvENKUlvE1_clEvEUliiE_EESt5arrayIPcLm2EEEEviT0_T1_,"ax",@progbits
	.align	128
        .global         _ZN2at6native29vectorized_elementwise_kernelILi8ENS0_13BUnaryFunctorIiiiZZZNS0_15binary_internal21div_floor_kernel_cudaERNS_18TensorIteratorBaseEENKUlvE_clEvENKUlvE1_clEvEUliiE_EESt5arrayIPcLm2EEEEviT0_T1_
        .type           _ZN2at6native29vectorized_elementwise_kernelILi8ENS0_13BUnaryFunctorIiiiZZZNS0_15binary_internal21div_floor_kernel_cudaERNS_18TensorIteratorBaseEENKUlvE_clEvENKUlvE1_clEvEUliiE_EESt5arrayIPcLm2EEEEviT0_T1_,@function
        .size           _ZN2at6native29vectorized_elementwise_kernelILi8ENS0_13BUnaryFunctorIiiiZZZNS0_15binary_internal21div_floor_kernel_cudaERNS_18TensorIteratorBaseEENKUlvE_clEvENKUlvE1_clEvEUliiE_EESt5arrayIPcLm2EEEEviT0_T1_,(.L_x_37929 - _ZN2at6native29vectorized_elementwise_kernelILi8ENS0_13BUnaryFunctorIiiiZZZNS0_15binary_internal21div_floor_kernel_cudaERNS_18TensorIteratorBaseEENKUlvE_clEvENKUlvE1_clEvEUliiE_EESt5arrayIPcLm2EEEEviT0_T1_)
        .other          _ZN2at6native29vectorized_elementwise_kernelILi8ENS0_13BUnaryFunctorIiiiZZZNS0_15binary_internal21div_floor_kernel_cudaERNS_18TensorIteratorBaseEENKUlvE_clEvENKUlvE1_clEvEUliiE_EESt5arrayIPcLm2EEEEviT0_T1_,@"STO_CUDA_ENTRY STV_DEFAULT"
_ZN2at6native29vectorized_elementwise_kernelILi8ENS0_13BUnaryFunctorIiiiZZZNS0_15binary_internal21div_floor_kernel_cudaERNS_18TensorIteratorBaseEENKUlvE_clEvENKUlvE1_clEvEUliiE_EESt5arrayIPcLm2EEEEviT0_T1_:
.text._ZN2at6native29vectorized_elementwise_kernelILi8ENS0_13BUnaryFunctorIiiiZZZNS0_15binary_internal21div_floor_kernel_cudaERNS_18TensorIteratorBaseEENKUlvE_clEvENKUlvE1_clEvEUliiE_EESt5arrayIPcLm2EEEEviT0_T1_:
        /* <DEDUP_REMOVED lines=84> */
.L_x_32236:
[----:B------:R-:W-:Y:S05]  /*0540*/  BSYNC B0 ;  /* 0x0000000000007941 */ /* 0x000fea0003800000 */
.L_x_32235:
        /* <DEDUP_REMOVED lines=15> */
.L_x_32238:
[----:B------:R-:W-:Y:S05]  /*0640*/  BSYNC B0 ;  /* 0x0000000000007941 */ /* 0x000fea0003800000 */
.L_x_32237:
        /* <DEDUP_REMOVED lines=15> */
.L_x_32240:
[----:B------:R-:W-:Y:S05]  /*0740*/  BSYNC B0 ;  /* 0x0000000000007941 */ /* 0x000fea0003800000 */
.L_x_32239:
        /* <DEDUP_REMOVED lines=42> */
.L_x_32242:
[----:B------:R-:W-:Y:S05]  /*09f0*/  BSYNC B0 ;  /* 0x0000000000007941 */ /* 0x000fea0003800000 */
.L_x_32241:
        /* <DEDUP_REMOVED lines=21> */
.L_x_32244:
[----:B------:R-:W-:Y:S05]  /*0b50*/  BSYNC B0 ;  /* 0x0000000000007941 */ /* 0x000fea0003800000 */
.L_x_32243:
        /* <DEDUP_REMOVED lines=33> */
.L_x_32246:
[----:B------:R-:W-:Y:S05]  /*0d70*/  BSYNC B0 ;  /* 0x0000000000007941 */ /* 0x000fea0003800000 */
.L_x_32245:
        /* <DEDUP_REMOVED lines=15> */
.L_x_32248:
[----:B------:R-:W-:Y:S05]  /*0e70*/  BSYNC B0 ;  /* 0x0000000000007941 */ /* 0x000fea0003800000 */
.L_x_32247:
        /* <DEDUP_REMOVED lines=14> */
.L_x_32250:
[----:B------:R-:W-:Y:S05]  /*0f60*/  BSYNC B0 ;  /* 0x0000000000007941 */ /* 0x000fea0003800000 */
.L_x_32249:
[----:B------:R-:W-:Y:S04]  /*0f70*/  STG.E.128 desc[UR4][R4.64], R8 ;  /* 0x0000000804007986 */ /* 0x000fe8000c101d04 */
[----:B------:R-:W-:Y:S01]  /*0f80*/  STG.E.128 desc[UR4][R4.64+0x10], R12 ;  /* 0x0000100c04007986 */ /* 0x000fe2000c101d04 */
[----:B------:R-:W-:Y:S05]  /*0f90*/  EXIT ;  /* 0x000000000000794d */ /* 0x000fea0003800000 */
.L_x_32234:
        /* <DEDUP_REMOVED lines=95> */
.L_x_32252:
[----:B------:R-:W-:Y:S05]  /*1590*/  BSYNC B0 ;  /* 0x0000000000007941 */ /* 0x000fea0003800000 */
.L_x_32251:
        /* <DEDUP_REMOVED lines=39> */
.L_x_32254:
[----:B------:R-:W-:Y:S05]  /*1810*/  BSYNC B0 ;  /* 0x0000000000007941 */ /* 0x000fea0003800000 */
.L_x_32253:
        /* <DEDUP_REMOVED lines=43> */
.L_x_32256:
[----:B------:R-:W-:Y:S05]  /*1ad0*/  BSYNC B0 ;  /* 0x0000000000007941 */ /* 0x000fea0003800000 */
.L_x_32255:
        /* <DEDUP_REMOVED lines=47> */
.L_x_32258:
[----:B------:R-:W-:Y:S05]  /*1dd0*/  BSYNC B0 ;  /* 0x0000000000007941 */ /* 0x000fea0003800000 */
.L_x_32257:
        /* <DEDUP_REMOVED lines=42> */
.L_x_32260:
[----:B------:R-:W-:Y:S05]  /*2080*/  BSYNC B0 ;  /* 0x0000000000007941 */ /* 0x000fea0003800000 */
.L_x_32259:
        /* <DEDUP_REMOVED lines=42> */
.L_x_32262:
[----:B------:R-:W-:Y:S05]  /*2330*/  BSYNC B0 ;  /* 0x0000000000007941 */ /* 0x000fea0003800000 */
.L_x_32261:
        /* <DEDUP_REMOVED lines=39> */
.L_x_32264:
[----:B------:R-:W-:Y:S05]  /*25b0*/  BSYNC B0 ;  /* 0x0000000000007941 */ /* 0x000fea0003800000 */
.L_x_32263:
        /* <DEDUP_REMOVED lines=39> */
.L_x_32266:
[----:B------:R-:W-:Y:S05]  /*2830*/  BSYNC B0 ;  /* 0x0000000000007941 */ /* 0x000fea0003800000 */
.L_x_32265:
        /* <DEDUP_REMOVED lines=18> */
.L_x_32269:
[----:B------:R-:W-:-:S13]  /*2960*/  ISETP.GE.AND P0, PT, R5, R4, PT ;  /* 0x000000040500720c */ /* 0x000fda0003f06270 */
[----:B------:R-:W-:Y:S05]  /*2970*/  @P0 BRA `(.L_x_32271) ;  /* 0x0000000000300947 */ /* 0x000fea0003800000 */
[----:B0-----:R-:W0:Y:S01]  /*2980*/  LDC.64 R2, c[0x0][0x220] ;  /* 0x00008800ff027b82 */ /* 0x001e220000000a00 */
[----:B------:R-:W-:Y:S02]  /*2990*/  IMAD.IADD R7, R0, 0x1, R5 ;  /* 0x0000000100077824 */ /* 0x000fe400078e0205 */
[----:B------:R-:W-:Y:S02]  /*29a0*/  VIADD R5, R5, 0x80 ;  /* 0x0000008005057836 */ /* 0x000fe40000000000 */
[----:B0-----:R-:W-:-:S05]  /*29b0*/  IMAD.WIDE.U32 R2, R7, 0x4, R2 ;  /* 0x0000000407027825 */ /* 0x001fca00078e0002 */
[----:B------:R1:W-:Y:S02]  /*29c0*/  STG.E desc[UR4][R2.64], R13 ;  /* 0x0000000d02007986 */ /* 0x0003e4000c101904 */
.L_x_32270:
[----:B------:R-:W-:-:S13]  /*29d0*/  ISETP.GE.AND P0, PT, R5, R4, PT ;  /* 0x000000040500720c */ /* 0x000fda0003f06270 */
[----:B------:R-:W-:Y:S05]  /*29e0*/  @P0 BRA `(.L_x_32272) ;  /* 0x0000000000340947 */ /* 0x000fea0003800000 */
[----:B01----:R-:W0:Y:S01]  /*29f0*/  LDC.64 R2, c[0x0][0x220] ;  /* 0x00008800ff027b82 */ /* 0x003e220000000a00 */
[----:B------:R-:W-:Y:S01]  /*2a00*/  IMAD.IADD R7, R0, 0x1, R5 ;  /* 0x0000000100077824 */ /* 0x000fe200078e0205 */
[----:B------:R-:W-:-:S03]  /*2a10*/  IADD3 R5, R5, 0x80, RZ ;  /* 0x0000008005057810 */ /* 0x000fc60007ffe0ff */
[----:B0-----:R-:W-:-:S05]  /*2a20*/  IMAD.WIDE.U32 R2, R7, 0x4, R2 ;  /* 0x0000000407027825 */ /* 0x001fca00078e0002 */
[----:B------:R1:W-:Y:S02]  /*2a30*/  STG.E desc[UR4][R2.64], R15 ;  /* 0x0000000f02007986 */ /* 0x0003e4000c101904 */
.L_x_32271:
        /* <DEDUP_REMOVED lines=8> */
.L_x_32272:
[----:B------:R-:W-:Y:S05]  /*2ac0*/  BSYNC B1 ;  /* 0x0000000000017941 */ /* 0x000fea0003800000 */
.L_x_32268:
[----:B------:R-:W-:-:S13]  /*2ad0*/  ISETP.GE.AND P0, PT, R5, R4, PT ;  /* 0x000000040500720c */ /* 0x000fda0003f06270 */
[----:B012---:R-:W0:Y:S01]  /*2ae0*/  @!P0 LDC.64 R2, c[0x0][0x220] ;  /* 0x00008800ff028b82 */ /* 0x007e220000000a00 */
[----:B------:R-:W-:Y:S02]  /*2af0*/  @!P0 IMAD.IADD R7, R0, 0x1, R5 ;  /* 0x0000000100078824 */ /* 0x000fe400078e0205 */
[----:B------:R-:W-:Y:S02]  /*2b00*/  @!P0 VIADD R5, R5, 0x80 ;  /* 0x0000008005058836 */ /* 0x000fe40000000000 */
[----:B0-----:R-:W-:-:S05]  /*2b10*/  @!P0 IMAD.WIDE.U32 R2, R7, 0x4, R2 ;  /* 0x0000000407028825 */ /* 0x001fca00078e0002 */
[----:B------:R2:W-:Y:S02]  /*2b20*/  @!P0 STG.E desc[UR4][R2.64], R8 ;  /* 0x0000000802008986 */ /* 0x0005e4000c101904 */
.L_x_32273:
[----:B------:R-:W-:Y:S05]  /*2b30*/  BSYNC B0 ;  /* 0x0000000000007941 */ /* 0x000fea0003800000 */
.L_x_32267:
        /* <DEDUP_REMOVED lines=8> */
.L_x_32274:
        /* <DEDUP_REMOVED lines=12> */
.L_x_37929:


//--------------------- .text._ZN2at6native18elementwise_kernelILi128ELi4EZNS0_15gpu_kernel_implINS0_13AUnaryFunctorIiiiZZZNS0_15binary_internal21div_floor_kernel_cudaERNS_18TensorIteratorBaseEENKUlvE_clEvENKUlvE1_clEvEUliiE_EEEEvS6_RKT_EUliE_EEviT1_ --------------------------
	.section	.text._ZN2at6native18elementwise_kernelILi128ELi4EZNS0_15gpu_kernel_implINS0_13AUnaryFunctorIiiiZZZNS0_15binary_internal21div_floor_kernel_cudaERNS_18TensorIteratorBaseEENKUlvE_clEvENKUlvE1_clEvEUliiE_EEEEvS6_RKT_EUliE_EEviT1_,"ax",@progbits
	.align	128
        .global         _ZN2at6native18elementwise_kernelILi128ELi4EZNS0_15gpu_kernel_implINS0_13AUnaryFunctorIiiiZZZNS0_15binary_internal21div_floor_kernel_cudaERNS_18TensorIteratorBaseEENKUlvE_clEvENKUlvE1_clEvEUliiE_EEEEvS6_RKT_EUliE_EEviT1_
        .type           _ZN2at6native18elementwise_kernelILi128ELi4EZNS0_15gpu_kernel_implINS0_13AUnaryFunctorIiiiZZZNS0_15binary_internal21div_floor_kernel_cudaERNS_18TensorIteratorBaseEENKUlvE_clEvENKUlvE1_clEvEUliiE_EEEEvS6_RKT_EUliE_EEviT1_,@function
        .size           _ZN2at6native18elementwise_kernelILi128ELi4EZNS0_15gpu_kernel_implINS0_13AUnaryFunctorIiiiZZZNS0_15binary_internal21div_floor_kernel_cudaERNS_18TensorIteratorBaseEENKUlvE_clEvENKUlvE1_clEvEUliiE_EEEEvS6_RKT_EUliE_EEviT1_,(.L_x_37930 - _ZN2at6native18elementwise_kernelILi128ELi4EZNS0_15gpu_kernel_implINS0_13AUnaryFunctorIiiiZZZNS0_15binary_internal21div_floor_kernel_cudaERNS_18TensorIteratorBaseEENKUlvE_clEvENKUlvE1_clEvEUliiE_EEEEvS6_RKT_EUliE_EEviT1_)
        .other          _ZN2at6native18elementwise_kernelILi128ELi4EZNS0_15gpu_kernel_implINS0_13AUnaryFunctorIiiiZZZNS0_15binary_internal21div_floor_kernel_cudaERNS_18TensorIteratorBaseEENKUlvE_clEvENKUlvE1_clEvEUliiE_EEEEvS6_RKT_EUliE_EEviT1_,@"STO_CUDA_ENTRY STV_DEFAULT"
_ZN2at6native18elementwise_kernelILi128ELi4EZNS0_15gpu_kernel_implINS0_13AUnaryFunctorIiiiZZZNS0_15binary_internal21div_floor_kernel_cudaERNS_18TensorIteratorBaseEENKUlvE_clEvENKUlvE1_clEvEUliiE_EEEEvS6_RKT_EUliE_EEviT1_:
.text._ZN2at6native18elementwise_kernelILi128ELi4EZNS0_15gpu_kernel_implINS0_13AUnaryFunctorIiiiZZZNS0_15binary_internal21div_floor_kernel_cudaERNS_18TensorIteratorBaseEENKUlvE_clEvENKUlvE1_clEvEUliiE_EEEEvS6_RKT_EUliE_EEviT1_:
        /* <DEDUP_REMOVED lines=313> */
.L_x_32277:
        /* <DEDUP_REMOVED lines=20> */
.L_x_32281:
[----:B------:R0:W5:Y:S01]  /*14d0*/  LDG.E.U8 R19, desc[UR36][R2.64] ;  /* 0x0000002402137981 */ /* 0x000162000c1e1100 */
[----:B------:R-:W-:Y:S05]  /*14e0*/  BRA `(.L_x_32283) ;  /* 0x0000000c00347947 */ /* 0x000fea0003800000 */
.L_x_32280:
        /* <DEDUP_REMOVED lines=8> */
.L_x_32285:
[----:B------:R0:W5:Y:S01]  /*1570*/  LDG.E R19, desc[UR36][R2.64] ;  /* 0x0000002402137981 */ /* 0x000162000c1e1900 */
[----:B------:R-:W-:Y:S05]  /*1580*/  BRA `(.L_x_32283) ;  /* 0x0000000c000c7947 */ /* 0x000fea0003800000 */
.L_x_32284:
[----:B------:R0:W5:Y:S01]  /*1590*/  LDG.E.S16 R19, desc[UR36][R2.64] ;  /* 0x0000002402137981 */ /* 0x000162000c1e1700 */
[----:B------:R-:W-:Y:S05]  /*15a0*/  BRA `(.L_x_32283) ;  /* 0x0000000c00047947 */ /* 0x000fea0003800000 */
.L_x_32279:
        /* <DEDUP_REMOVED lines=9> */
.L_x_32287:
[----:B------:R-:W2:Y:S02]  /*1640*/  LDG.E.U16 R2, desc[UR36][R2.64] ;  /* 0x0000002402027981 */ /* 0x000ea4000c1e1500 */
[----:B--2---:R-:W-:-:S06]  /*1650*/  HADD2.F32 R19, -RZ, R2.H0_H0 ;  /* 0x20000002ff137230 */ /* 0x004fcc0000004100 */
[----:B------:R-:W0:Y:S01]  /*1660*/  F2I.FTZ.TRUNC.NTZ R19, R19 ;  /* 0x0000001300137305 */ /* 0x000e22000021f100 */
[----:B------:R-:W-:Y:S05]  /*1670*/  BRA `(.L_x_32283) ;  /* 0x0000000800d07947 */ /* 0x000fea0003800000 */
.L_x_32286:
        /* <DEDUP_REMOVED lines=9> */
.L_x_32289:
[----:B------:R-:W2:Y:S02]  /*1710*/  LDG.E.U16 R2, desc[UR36][R2.64] ;  /* 0x0000002402027981 */ /* 0x000ea4000c1e1500 */
[----:B--2---:R-:W-:-:S06]  /*1720*/  HADD2.F32 R19, -RZ, R2.H0_H0 ;  /* 0x20000002ff137230 */ /* 0x004fcc0000004100 */
[----:B------:R-:W0:Y:S01]  /*1730*/  F2I.FTZ.TRUNC.NTZ R19, R19 ;  /* 0x0000001300137305 */ /* 0x000e22000021f100 */
[----:B------:R-:W-:Y:S05]  /*1740*/  BRA `(.L_x_32283) ;  /* 0x00000008009c7947 */ /* 0x000fea0003800000 */
.L_x_32288:
[----:B------:R-:W2:Y:S02]  /*1750*/  LDG.E.64 R2, desc[UR36][R2.64] ;  /* 0x0000002402027981 */ /* 0x000ea4000c1e1b00 */
[----:B--2---:R0:W1:Y:S01]  /*1760*/  F2I.F64.TRUNC R19, R2 ;  /* 0x0000000200137311 */ /* 0x004062000030d100 */
[----:B------:R-:W-:Y:S05]  /*1770*/  BRA `(.L_x_32283) ;  /* 0x0000000800907947 */ /* 0x000fea0003800000 */
.L_x_32278:
        /* <DEDUP_REMOVED lines=12> */
.L_x_32292:
[----:B------:R-:W2:Y:S02]  /*1840*/  LDG.E.64 R2, desc[UR36][R2.64] ;  /* 0x0000002402027981 */ /* 0x000ea4000c1e1b00 */
[----:B--2---:R0:W1:Y:S01]  /*1850*/  F2I.F64.TRUNC R19, R2 ;  /* 0x0000000200137311 */ /* 0x004062000030d100 */
[----:B------:R-:W-:Y:S05]  /*1860*/  BRA `(.L_x_32283) ;  /* 0x0000000800547947 */ /* 0x000fea0003800000 */
.L_x_32291:
        /* <DEDUP_REMOVED lines=27> */
.L_x_32294:
        /* <DEDUP_REMOVED lines=14> */
.L_x_32293:
[----:B------:R-:W2:Y:S02]  /*1b00*/  LDG.E.U16 R19, desc[UR36][R2.64] ;  /* 0x0000002402137981 */ /* 0x000ea4000c1e1500 */
[----:B--2---:R-:W-:-:S06]  /*1b10*/  IMAD.U32 R19, R19, 0x10000, RZ ;  /* 0x0001000013137824 */ /* 0x004fcc00078e00ff */
[----:B------:R-:W0:Y:S01]  /*1b20*/  F2I.FTZ.TRUNC.NTZ R19, R19 ;  /* 0x0000001300137305 */ /* 0x000e22000021f100 */
[----:B------:R-:W-:Y:S05]  /*1b30*/  BRA `(.L_x_32283) ;  /* 0x0000000400a07947 */ /* 0x000fea0003800000 */
.L_x_32290:
        /* <DEDUP_REMOVED lines=10> */
.L_x_32297:
        /* <DEDUP_REMOVED lines=21> */
.L_x_32301:
[----:B------:R-:W-:Y:S05]  /*1d30*/  BSYNC B1 ;  /* 0x0000000000017941 */ /* 0x000fea0003800000 */
.L_x_32300:
[----:B------:R-:W-:Y:S01]  /*1d40*/  IMAD.SHL.U32 R2, R2, 0x100000, RZ ;  /* 0x0010000002027824 */ /* 0x000fe200078e00ff */
[----:B------:R-:W-:-:S04]  /*1d50*/  LEA R0, R0, 0x3b800000, 0x17 ;  /* 0x3b80000000007811 */ /* 0x000fc800078eb8ff */
[----:B------:R-:W-:-:S07]  /*1d60*/  LOP3.LUT R19, R0, R2, R19, 0xfe, !PT ;  /* 0x0000000200137212 */ /* 0x000fce00078efe13 */
.L_x_32299:
[----:B------:R-:W-:Y:S05]  /*1d70*/  BSYNC B0 ;  /* 0x0000000000007941 */ /* 0x000fea0003800000 */
.L_x_32298:
[----:B------:R-:W1:Y:S01]  /*1d80*/  F2I.FTZ.TRUNC.NTZ R19, R19 ;  /* 0x0000001300137305 */ /* 0x000e62000021f100 */
[----:B------:R-:W-:Y:S05]  /*1d90*/  BRA `(.L_x_32283) ;  /* 0x0000000400087947 */ /* 0x000fea0003800000 */
.L_x_32296:
        /* <DEDUP_REMOVED lines=21> */
.L_x_32305:
[----:B------:R-:W-:Y:S05]  /*1ef0*/  BSYNC B1 ;  /* 0x0000000000017941 */ /* 0x000fea0003800000 */
.L_x_32304:
[----:B------:R-:W-:Y:S01]  /*1f00*/  IMAD.SHL.U32 R2, R2, 0x200000, RZ ;  /* 0x0020000002027824 */ /* 0x000fe200078e00ff */
[----:B------:R-:W-:-:S04]  /*1f10*/  LEA R0, R0, 0x37800000, 0x17 ;  /* 0x3780000000007811 */ /* 0x000fc800078eb8ff */
[----:B------:R-:W-:-:S07]  /*1f20*/  LOP3.LUT R19, R0, R2, R19, 0xfe, !PT ;  /* 0x0000000200137212 */ /* 0x000fce00078efe13 */
.L_x_32303:
[----:B------:R-:W-:Y:S05]  /*1f30*/  BSYNC B0 ;  /* 0x0000000000007941 */ /* 0x000fea0003800000 */
.L_x_32302:
[----:B------:R-:W2:Y:S01]  /*1f40*/  F2I.FTZ.TRUNC.NTZ R19, R19 ;  /* 0x0000001300137305 */ /* 0x000ea2000021f100 */
[----:B------:R-:W-:Y:S05]  /*1f50*/  BRA `(.L_x_32283) ;  /* 0x0000000000987947 */ /* 0x000fea0003800000 */
.L_x_32295:
        /* <DEDUP_REMOVED lines=14> */
.L_x_32309:
[----:B------:R-:W-:Y:S05]  /*2040*/  BSYNC B0 ;  /* 0x0000000000007941 */ /* 0x000fea0003800000 */
.L_x_32308:
[----:B------:R-:W4:Y:S01]  /*2050*/  F2I.FTZ.TRUNC.NTZ R19, R19 ;  /* 0x0000001300137305 */ /* 0x000f22000021f100 */
[----:B------:R-:W-:Y:S05]  /*2060*/  BRA `(.L_x_32283) ;  /* 0x0000000000547947 */ /* 0x000fea0003800000 */
.L_x_32282:
        /* <DEDUP_REMOVED lines=17> */
.L_x_32310:
[----:B------:R-:W-:Y:S05]  /*2180*/  BRA `(.L_x_32283) ;  /* 0x00000000000c7947 */ /* 0x000fea0003800000 */
.L_x_32307:
[----:B------:R0:W5:Y:S01]  /*2190*/  LDG.E R19, desc[UR36][R2.64] ;  /* 0x0000002402137981 */ /* 0x000162000c1e1900 */
[----:B------:R-:W-:Y:S05]  /*21a0*/  BRA `(.L_x_32283) ;  /* 0x0000000000047947 */ /* 0x000fea0003800000 */
.L_x_32306:
[----:B------:R3:W5:Y:S02]  /*21b0*/  LDG.E R19, desc[UR36][R2.64] ;  /* 0x0000002402137981 */ /* 0x000764000c1e1900 */
.L_x_32283:
[-C--:B012-45:R-:W-:Y:S01]  /*21c0*/  IABS R0, R19.reuse ;  /* 0x0000001300007213 */ /* 0x0b7fe20000000000 */
[----:B------:R-:W0:Y:S01]  /*21d0*/  LDC R6, c[0x0][0x424] ;  /* 0x00010900ff067b82 */ /* 0x000e220000000800 */
[----:B------:R-:W-:Y:S01]  /*21e0*/  IABS R7, R19 ;  /* 0x0000001300077213 */ /* 0x000fe20000000000 */
[----:B------:R-:W-:Y:S01]  /*21f0*/  BSSY B0, `(.L_x_32311) ;  /* 0x0000028000007945 */ /* 0x000fe20003800000 */
[----:B------:R-:W1:Y:S03]  /*2200*/  I2F.RP R4, R0 ;  /* 0x0000000000047306 */ /* 0x000e660000209400 */
[----:B------:R-:W-:-:S05]  /*2210*/  IMAD.MOV R7, RZ, RZ, -R7 ;  /* 0x000000ffff077224 */ /* 0x000fca00078e0a07 */
[----:B-1----:R-:W3:Y:S02]  /*2220*/  MUFU.RCP R4, R4 ;  /* 0x0000000400047308 */ /* 0x002ee40000001000 */
[----:B---3--:R-:W-:Y:S01]  /*2230*/  VIADD R2, R4, 0xffffffe ;  /* 0x0ffffffe04027836 */ /* 0x008fe20000000000 */
[----:B0-----:R-:W-:-:S05]  /*2240*/  IABS R4, R6 ;  /* 0x0000000600047213 */ /* 0x001fca0000000000 */
[----:B------:R0:W1:Y:S02]  /*2250*/  F2I.FTZ.U32.TRUNC.NTZ R3, R2 ;  /* 0x0000000200037305 */ /* 0x000064000021f000 */
[----:B0-----:R-:W-:Y:S02]  /*2260*/  IMAD.MOV.U32 R2, RZ, RZ, RZ ;  /* 0x000000ffff027224 */ /* 0x001fe400078e00ff */
[----:B-1----:R-:W-:-:S04]  /*2270*/  IMAD.MOV R5, RZ, RZ, -R3 ;  /* 0x000000ffff057224 */ /* 0x002fc800078e0a03 */
[----:B------:R-:W-:-:S04]  /*2280*/  IMAD R5, R5, R0, RZ ;  /* 0x0000000005057224 */ /* 0x000fc800078e02ff */
[----:B------:R-:W-:Y:S01]  /*2290*/  IMAD.HI.U32 R3, R3, R5, R2 ;  /* 0x0000000503037227 */ /* 0x000fe200078e0002 */
[----:B------:R-:W-:-:S03]  /*22a0*/  LOP3.LUT R2, R19, R6, RZ, 0x3c, !PT ;  /* 0x0000000613027212 */ /* 0x000fc600078e3cff */
[----:B------:R-:W-:Y:S01]  /*22b0*/  IMAD.MOV.U32 R5, RZ, RZ, R7 ;  /* 0x000000ffff057224 */ /* 0x000fe200078e0007 */
[C---:B------:R-:W-:Y:S01]  /*22c0*/  ISETP.GE.AND P0, PT, R2.reuse, RZ, PT ;  /* 0x000000ff0200720c */ /* 0x040fe20003f06270 */
[----:B------:R-:W-:Y:S01]  /*22d0*/  IMAD.HI.U32 R3, R3, R4, RZ ;  /* 0x0000000403037227 */ /* 0x000fe200078e00ff */
[----:B------:R-:W0:Y:S01]  /*22e0*/  LDC.U8 R7, c[0x0][0x428] ;  /* 0x00010a00ff077b82 */ /* 0x000e220000000000 */
[----:B------:R-:W-:Y:S02]  /*22f0*/  ISETP.GT.AND P3, PT, R2, -0x1, PT ;  /* 0xffffffff0200780c */ /* 0x000fe40003f64270 */
[----:B------:R-:W-:Y:S01]  /*2300*/  IMAD R5, R3, R5, R4 ;  /* 0x0000000503057224 */ /* 0x000fe200078e0204 */
[----:B------:R-:W-:-:S04]  /*2310*/  LOP3.LUT R2, RZ, R19, RZ, 0x33, !PT ;  /* 0x00000013ff027212 */ /* 0x000fc800078e33ff */
[----:B------:R-:W-:-:S13]  /*2320*/  ISETP.GT.U32.AND P2, PT, R0, R5, PT ;  /* 0x000000050000720c */ /* 0x000fda0003f44070 */
        /* <DEDUP_REMOVED lines=20> */
.L_x_32312:
[----:B------:R-:W-:Y:S05]  /*2470*/  BSYNC B0 ;  /* 0x0000000000007941 */ /* 0x000fea0003800000 */
.L_x_32311:
        /* <DEDUP_REMOVED lines=11> */
.L_x_32316:
[----:B------:R0:W-:Y:S01]  /*2530*/  STG.E.U8 desc[UR36][R16.64], R9 ;  /* 0x0000000910007986 */ /* 0x0001e2000c101124 */
[----:B------:R-:W-:Y:S05]  /*2540*/  BRA `(.L_x_32318) ;  /* 0x0000000c00587947 */ /* 0x000fea0003800000 */
.L_x_32315:
        /* <DEDUP_REMOVED lines=10> */
.L_x_32320:
[----:B------:R0:W-:Y:S01]  /*25f0*/  STG.E desc[UR36][R16.64], R9 ;  /* 0x0000000910007986 */ /* 0x0001e2000c101924 */
[----:B------:R-:W-:Y:S05]  /*2600*/  BRA `(.L_x_32318) ;  /* 0x0000000c00287947 */ /* 0x000fea0003800000 */
.L_x_32319:
[----:B------:R0:W-:Y:S01]  /*2610*/  STG.E.U16 desc[UR36][R16.64], R9 ;  /* 0x0000000910007986 */ /* 0x0001e2000c101524 */
[----:B------:R-:W-:Y:S05]  /*2620*/  BRA `(.L_x_32318) ;  /* 0x0000000c00207947 */ /* 0x000fea0003800000 */
.L_x_32314:
        /* <DEDUP_REMOVED lines=9> */
.L_x_32322:
[----:B------:R-:W-:-:S04]  /*26c0*/  I2FP.F32.S32 R0, R9 ;  /* 0x0000000900007245 */ /* 0x000fc80000201400 */
[----:B------:R-:W-:-:S05]  /*26d0*/  F2FP.F16.F32.PACK_AB R0, RZ, R0 ;  /* 0x00000000ff00723e */ /* 0x000fca00000000ff */
[----:B------:R0:W-:Y:S01]  /*26e0*/  STG.E.U16 desc[UR36][R16.64], R0 ;  /* 0x0000000010007986 */ /* 0x0001e2000c101524 */
[----:B------:R-:W-:Y:S05]  /*26f0*/  BRA `(.L_x_32318) ;  /* 0x0000000800ec7947 */ /* 0x000fea0003800000 */
.L_x_32321:
        /* <DEDUP_REMOVED lines=10> */
.L_x_32324:
[----:B------:R-:W-:-:S04]  /*27a0*/  I2FP.F32.S32 R9, R9 ;  /* 0x0000000900097245 */ /* 0x000fc80000201400 */
[----:B------:R-:W-:-:S04]  /*27b0*/  F2FP.F16.F32.PACK_AB R3, RZ, R9 ;  /* 0x00000009ff03723e */ /* 0x000fc800000000ff */
[----:B------:R-:W-:-:S05]  /*27c0*/  PRMT R3, R3, 0x5410, RZ ;  /* 0x0000541003037816 */ /* 0x000fca00000000ff */
[----:B------:R0:W-:Y:S01]  /*27d0*/  STG.E desc[UR36][R16.64], R3 ;  /* 0x0000000310007986 */ /* 0x0001e2000c101924 */
[----:B------:R-:W-:Y:S05]  /*27e0*/  BRA `(.L_x_32318) ;  /* 0x0000000800b07947 */ /* 0x000fea0003800000 */
.L_x_32323:
[----:B------:R-:W0:Y:S02]  /*27f0*/  I2F.F64 R2, R9 ;  /* 0x0000000900027312 */ /* 0x000e240000201c00 */
[----:B0-----:R0:W-:Y:S01]  /*2800*/  STG.E.64 desc[UR36][R16.64], R2 ;  /* 0x0000000210007986 */ /* 0x0011e2000c101b24 */
[----:B------:R-:W-:Y:S05]  /*2810*/  BRA `(.L_x_32318) ;  /* 0x0000000800a47947 */ /* 0x000fea0003800000 */
.L_x_32313:
        /* <DEDUP_REMOVED lines=12> */
.L_x_32327:
[----:B------:R-:W0:Y:S01]  /*28e0*/  I2F.F64 R4, R9 ;  /* 0x0000000900047312 */ /* 0x000e220000201c00 */
[----:B------:R-:W-:-:S05]  /*28f0*/  CS2R R6, SRZ ;  /* 0x0000000000067805 */ /* 0x000fca000001ff00 */
[----:B0-----:R0:W-:Y:S01]  /*2900*/  STG.E.128 desc[UR36][R16.64], R4 ;  /* 0x0000000410007986 */ /* 0x0011e2000c101d24 */
[----:B------:R-:W-:Y:S05]  /*2910*/  BRA `(.L_x_32318) ;  /* 0x0000000800647947 */ /* 0x000fea0003800000 */
.L_x_32326:
        /* <DEDUP_REMOVED lines=21> */
.L_x_32331:
[----:B------:R-:W-:Y:S05]  /*2a70*/  BSYNC B0 ;  /* 0x0000000000007941 */ /* 0x000fea0003800000 */
.L_x_32330:
[----:B------:R-:W-:-:S05]  /*2a80*/  LOP3.LUT R3, R0, R3, RZ, 0xfc, !PT ;  /* 0x0000000300037212 */ /* 0x000fca00078efcff */
[----:B------:R0:W-:Y:S01]  /*2a90*/  STG.E.U8 desc[UR36][R16.64], R3 ;  /* 0x0000000310007986 */ /* 0x0001e2000c101124 */
[----:B------:R-:W-:Y:S05]  /*2aa0*/  BRA `(.L_x_32318) ;  /* 0x0000000800007947 */ /* 0x000fea0003800000 */
.L_x_32329:
        /* <DEDUP_REMOVED lines=13> */
.L_x_32333:
[----:B------:R-:W-:Y:S01]  /*2b80*/  IMAD.MOV.U32 R0, RZ, RZ, 0x7f ;  /* 0x0000007fff007424 */ /* 0x000fe200078e00ff */
[----:B------:R-:W-:-:S04]  /*2b90*/  ISETP.GT.U32.AND P0, PT, R2, 0x7f800000, PT ;  /* 0x7f8000000200780c */ /* 0x000fc80003f04070 */
[----:B------:R-:W-:-:S09]  /*2ba0*/  SEL R0, R0, 0x7c, P0 ;  /* 0x0000007c00007807 */ /* 0x000fd20000000000 */
.L_x_32334:
[----:B------:R-:W-:Y:S05]  /*2bb0*/  BSYNC B0 ;  /* 0x0000000000007941 */ /* 0x000fea0003800000 */
.L_x_32332:
[----:B------:R-:W-:-:S04]  /*2bc0*/  LOP3.LUT R2, R9, 0x80000000, RZ, 0xc0, !PT ;  /* 0x8000000009027812 */ /* 0x000fc800078ec0ff */
[----:B------:R-:W-:-:S04]  /*2bd0*/  SHF.R.U32.HI R3, RZ, 0x18, R2 ;  /* 0x00000018ff037819 */ /* 0x000fc80000011602 */
[----:B------:R-:W-:-:S05]  /*2be0*/  LOP3.LUT R3, R0, R3, RZ, 0xfc, !PT ;  /* 0x0000000300037212 */ /* 0x000fca00078efcff */
[----:B------:R0:W-:Y:S01]  /*2bf0*/  STG.E.U8 desc[UR36][R16.64], R3 ;  /* 0x0000000310007986 */ /* 0x0001e2000c101124 */
[----:B------:R-:W-:Y:S05]  /*2c00*/  BRA `(.L_x_32318) ;  /* 0x0000000400a87947 */ /* 0x000fea0003800000 */
.L_x_32328:
[----:B------:R-:W-:-:S04]  /*2c10*/  I2FP.F32.S32 R0, R9 ;  /* 0x0000000900007245 */ /* 0x000fc80000201400 */
[----:B------:R-:W-:-:S05]  /*2c20*/  F2FP.BF16.F32.PACK_AB R0, RZ, R0 ;  /* 0x00000000ff00723e */ /* 0x000fca00000010ff */
[----:B------:R0:W-:Y:S01]  /*2c30*/  STG.E.U16 desc[UR36][R16.64], R0 ;  /* 0x0000000010007986 */ /* 0x0001e2000c101524 */
[----:B------:R-:W-:Y:S05]  /*2c40*/  BRA `(.L_x_32318) ;  /* 0x0000000400987947 */ /* 0x000fea0003800000 */
.L_x_32325:
        /* <DEDUP_REMOVED lines=10> */
.L_x_32337:
        /* <DEDUP_REMOVED lines=17> */
.L_x_32340:
[----:B------:R-:W-:-:S04]  /*2e00*/  LOP3.LUT R2, R9, 0x80000000, RZ, 0xc0, !PT ;  /* 0x8000000009027812 */ /* 0x000fc800078ec0ff */
[----:B------:R-:W-:-:S04]  /*2e10*/  SHF.R.U32.HI R3, RZ, 0x18, R2 ;  /* 0x00000018ff037819 */ /* 0x000fc80000011602 */
[----:B------:R-:W-:-:S04]  /*2e20*/  LOP3.LUT R0, R0, R3, RZ, 0xfc, !PT ;  /* 0x0000000300007212 */ /* 0x000fc800078efcff */
[----:B------:R-:W-:-:S07]  /*2e30*/  PRMT R8, R0, 0x7610, R8 ;  /* 0x0000761000087816 */ /* 0x000fce0000000008 */
.L_x_32339:
[----:B------:R-:W-:Y:S05]  /*2e40*/  BSYNC B0 ;  /* 0x0000000000007941 */ /* 0x000fea0003800000 */
.L_x_32338:
[----:B------:R0:W-:Y:S01]  /*2e50*/  STG.E.U8 desc[UR36][R16.64], R8 ;  /* 0x0000000810007986 */ /* 0x0001e2000c101124 */
[----:B------:R-:W-:Y:S05]  /*2e60*/  BRA `(.L_x_32318) ;  /* 0x0000000400107947 */ /* 0x000fea0003800000 */
.L_x_32336:
        /* <DEDUP_REMOVED lines=17> */
.L_x_32343:
[----:B------:R-:W-:-:S04]  /*2f80*/  LOP3.LUT R2, R9, 0x80000000, RZ, 0xc0, !PT ;  /* 0x8000000009027812 */ /* 0x000fc800078ec0ff */
[----:B------:R-:W-:-:S04]  /*2f90*/  SHF.R.U32.HI R3, RZ, 0x18, R2 ;  /* 0x00000018ff037819 */ /* 0x000fc80000011602 */
[----:B------:R-:W-:-:S04]  /*2fa0*/  LOP3.LUT R0, R0, R3, RZ, 0xfc, !PT ;  /* 0x0000000300007212 */ /* 0x000fc800078efcff */
[----:B------:R-:W-:-:S07]  /*2fb0*/  PRMT R8, R0, 0x7610, R8 ;  /* 0x0000761000087816 */ /* 0x000fce0000000008 */
.L_x_32342:
[----:B------:R-:W-:Y:S05]  /*2fc0*/  BSYNC B0 ;  /* 0x0000000000007941 */ /* 0x000fea0003800000 */
.L_x_32341:
[----:B------:R3:W-:Y:S01]  /*2fd0*/  STG.E.U8 desc[UR36][R16.64], R8 ;  /* 0x0000000810007986 */ /* 0x0007e2000c101124 */
[----:B------:R-:W-:Y:S05]  /*2fe0*/  BRA `(.L_x_32318) ;  /* 0x0000000000b07947 */ /* 0x000fea0003800000 */
.L_x_32335:
        /* <DEDUP_REMOVED lines=22> */
.L_x_32317:
        /* <DEDUP_REMOVED lines=16> */
.L_x_32346:
[----:B------:R-:W-:Y:S05]  /*3250*/  BRA `(.L_x_32318) ;  /* 0x0000000000147947 */ /* 0x000fea0003800000 */
.L_x_32345:
[--C-:B------:R-:W-:Y:S01]  /*3260*/  SHF.R.S32.HI R3, RZ, 0x1f, R9.reuse ;  /* 0x0000001fff037819 */ /* 0x100fe20000011409 */
[----:B------:R-:W-:-:S05]  /*3270*/  IMAD.MOV.U32 R2, RZ, RZ, R9 ;  /* 0x000000ffff027224 */ /* 0x000fca00078e0009 */
[----:B------:R2:W-:Y:S01]  /*3280*/  STG.E.64 desc[UR36][R16.64], R2 ;  /* 0x0000000210007986 */ /* 0x0005e2000c101b24 */
[----:B------:R-:W-:Y:S05]  /*3290*/  BRA `(.L_x_32318) ;  /* 0x0000000000047947 */ /* 0x000fea0003800000 */
.L_x_32344:
[----:B------:R0:W-:Y:S02]  /*32a0*/  STG.E desc[UR36][R16.64], R9 ;  /* 0x0000000910007986 */ /* 0x0001e4000c101924 */
.L_x_32318:
[----:B------:R-:W-:-:S04]  /*32b0*/  IMAD R18, R23, 0x200, R18 ;  /* 0x0000020017127824 */ /* 0x000fc800078e0212 */
[----:B------:R-:W-:-:S07]  /*32c0*/  VIADD R19, R18, 0x80 ;  /* 0x0000008012137836 */ /* 0x000fce0000000000 */
.L_x_32276:
[----:B------:R-:W-:Y:S05]  /*32d0*/  BSYNC B6 ;  /* 0x0000000000067941 */ /* 0x000fea0003800000 */
.L_x_32275:
        /* <DEDUP_REMOVED lines=307> */
.L_x_32349:
        /* <DEDUP_REMOVED lines=20> */
.L_x_32353:
[----:B------:R1:W5:Y:S01]  /*4750*/  LDG.E.U8 R18, desc[UR36][R2.64] ;  /* 0x0000002402127981 */ /* 0x000362000c1e1100 */
[----:B------:R-:W-:Y:S05]  /*4760*/  BRA `(.L_x_32355) ;  /* 0x0000000c00347947 */ /* 0x000fea0003800000 */
.L_x_32352:
        /* <DEDUP_REMOVED lines=8> */
.L_x_32357:
[----:B------:R3:W5:Y:S01]  /*47f0*/  LDG.E R18, desc[UR36][R2.64] ;  /* 0x0000002402127981 */ /* 0x000762000c1e1900 */
[----:B------:R-:W-:Y:S05]  /*4800*/  BRA `(.L_x_32355) ;  /* 0x0000000c000c7947 */ /* 0x000fea0003800000 */
.L_x_32356:
[----:B------:R2:W5:Y:S01]  /*4810*/  LDG.E.S16 R18, desc[UR36][R2.64] ;  /* 0x0000002402127981 */ /* 0x000562000c1e1700 */
[----:B------:R-:W-:Y:S05]  /*4820*/  BRA `(.L_x_32355) ;  /* 0x0000000c00047947 */ /* 0x000fea0003800000 */
.L_x_32351:
        /* <DEDUP_REMOVED lines=9> */
.L_x_32359:
[----:B------:R-:W2:Y:S02]  /*48c0*/  LDG.E.U16 R2, desc[UR36][R2.64] ;  /* 0x0000002402027981 */ /* 0x000ea4000c1e1500 */
[----:B--2---:R-:W-:-:S06]  /*48d0*/  HADD2.F32 R18, -RZ, R2.H0_H0 ;  /* 0x20000002ff127230 */ /* 0x004fcc0000004100 */
[----:B------:R-:W0:Y:S01]  /*48e0*/  F2I.FTZ.TRUNC.NTZ R18, R18 ;  /* 0x0000001200127305 */ /* 0x000e22000021f100 */
[----:B------:R-:W-:Y:S05]  /*48f0*/  BRA `(.L_x_32355) ;  /* 0x0000000800d07947 */ /* 0x000fea0003800000 */
.L_x_32358:
        /* <DEDUP_REMOVED lines=9> */
.L_x_32361:
[----:B------:R-:W2:Y:S02]  /*4990*/  LDG.E.U16 R2, desc[UR36][R2.64] ;  /* 0x0000002402027981 */ /* 0x000ea4000c1e1500 */
[----:B--2---:R-:W-:-:S06]  /*49a0*/  HADD2.F32 R18, -RZ, R2.H0_H0 ;  /* 0x20000002ff127230 */ /* 0x004fcc0000004100 */
[----:B------:R-:W0:Y:S01]  /*49b0*/  F2I.FTZ.TRUNC.NTZ R18, R18 ;  /* 0x0000001200127305 */ /* 0x000e22000021f100 */
[----:B------:R-:W-:Y:S05]  /*49c0*/  BRA `(.L_x_32355) ;  /* 0x00000008009c7947 */ /* 0x000fea0003800000 */
.L_x_32360:
[----:B------:R-:W2:Y:S02]  /*49d0*/  LDG.E.64 R2, desc[UR36][R2.64] ;  /* 0x0000002402027981 */ /* 0x000ea4000c1e1b00 */
[----:B--2---:R0:W1:Y:S01]  /*49e0*/  F2I.F64.TRUNC R18, R2 ;  /* 0x0000000200127311 */ /* 0x004062000030d100 */
[----:B------:R-:W-:Y:S05]  /*49f0*/  BRA `(.L_x_32355) ;  /* 0x0000000800907947 */ /* 0x000fea0003800000 */
.L_x_32350:
        /* <DEDUP_REMOVED lines=12> */
.L_x_32364:
[----:B------:R-:W2:Y:S02]  /*4ac0*/  LDG.E.64 R2, desc[UR36][R2.64] ;  /* 0x0000002402027981 */ /* 0x000ea4000c1e1b00 */
[----:B--2---:R0:W1:Y:S01]  /*4ad0*/  F2I.F64.TRUNC R18, R2 ;  /* 0x0000000200127311 */ /* 0x004062000030d100 */
[----:B------:R-:W-:Y:S05]  /*4ae0*/  BRA `(.L_x_32355) ;  /* 0x0000000800547947 */ /* 0x000fea0003800000 */
.L_x_32363:
        /* <DEDUP_REMOVED lines=27> */
.L_x_32366:
        /* <DEDUP_REMOVED lines=14> */
.L_x_32365:
[----:B------:R-:W2:Y:S02]  /*4d80*/  LDG.E.U16 R18, desc[UR36][R2.64] ;  /* 0x0000002402127981 */ /* 0x000ea4000c1e1500 */
[----:B--2---:R-:W-:-:S06]  /*4d90*/  IMAD.U32 R18, R18, 0x10000, RZ ;  /* 0x0001000012127824 */ /* 0x004fcc00078e00ff */
[----:B------:R-:W0:Y:S01]  /*4da0*/  F2I.FTZ.TRUNC.NTZ R18, R18 ;  /* 0x0000001200127305 */ /* 0x000e22000021f100 */
[----:B------:R-:W-:Y:S05]  /*4db0*/  BRA `(.L_x_32355) ;  /* 0x0000000400a07947 */ /* 0x000fea0003800000 */
.L_x_32362:
        /* <DEDUP_REMOVED lines=10> */
.L_x_32369:
        /* <DEDUP_REMOVED lines=21> */
.L_x_32373:
[----:B------:R-:W-:Y:S05]  /*4fb0*/  BSYNC B1 ;  /* 0x0000000000017941 */ /* 0x000fea0003800000 */
.L_x_32372:
[----:B------:R-:W-:Y:S01]  /*4fc0*/  IMAD.SHL.U32 R2, R2, 0x100000, RZ ;  /* 0x0010000002027824 */ /* 0x000fe200078e00ff */
[----:B------:R-:W-:-:S04]  /*4fd0*/  LEA R3, R0, 0x3b800000, 0x17 ;  /* 0x3b80000000037811 */ /* 0x000fc800078eb8ff */
[----:B------:R-:W-:-:S07]  /*4fe0*/  LOP3.LUT R18, R3, R2, R18, 0xfe, !PT ;  /* 0x0000000203127212 */ /* 0x000fce00078efe12 */
.L_x_32371:
[----:B------:R-:W-:Y:S05]  /*4ff0*/  BSYNC B0 ;  /* 0x0000000000007941 */ /* 0x000fea0003800000 */
.L_x_32370:
[----:B------:R-:W0:Y:S01]  /*5000*/  F2I.FTZ.TRUNC.NTZ R18, R18 ;  /* 0x0000001200127305 */ /* 0x000e22000021f100 */
[----:B------:R-:W-:Y:S05]  /*5010*/  BRA `(.L_x_32355) ;  /* 0x0000000400087947 */ /* 0x000fea0003800000 */
.L_x_32368:
        /* <DEDUP_REMOVED lines=21> */
.L_x_32377:
[----:B------:R-:W-:Y:S05]  /*5170*/  BSYNC B1 ;  /* 0x0000000000017941 */ /* 0x000fea0003800000 */
.L_x_32376:
[----:B------:R-:W-:Y:S01]  /*5180*/  IMAD.SHL.U32 R2, R2, 0x200000, RZ ;  /* 0x0020000002027824 */ /* 0x000fe200078e00ff */
[----:B------:R-:W-:-:S04]  /*5190*/  LEA R3, R0, 0x37800000, 0x17 ;  /* 0x3780000000037811 */ /* 0x000fc800078eb8ff */
[----:B------:R-:W-:-:S07]  /*51a0*/  LOP3.LUT R18, R3, R2, R18, 0xfe, !PT ;  /* 0x0000000203127212 */ /* 0x000fce00078efe12 */
.L_x_32375:
[----:B------:R-:W-:Y:S05]  /*51b0*/  BSYNC B0 ;  /* 0x0000000000007941 */ /* 0x000fea0003800000 */
.L_x_32374:
[----:B------:R-:W0:Y:S01]  /*51c0*/  F2I.FTZ.TRUNC.NTZ R18, R18 ;  /* 0x0000001200127305 */ /* 0x000e22000021f100 */
[----:B------:R-:W-:Y:S05]  /*51d0*/  BRA `(.L_x_32355) ;  /* 0x0000000000987947 */ /* 0x000fea0003800000 */
.L_x_32367:
        /* <DEDUP_REMOVED lines=14> */
.L_x_32381:
[----:B------:R-:W-:Y:S05]  /*52c0*/  BSYNC B0 ;  /* 0x0000000000007941 */ /* 0x000fea0003800000 */
.L_x_32380:
[----:B------:R-:W0:Y:S01]  /*52d0*/  F2I.FTZ.TRUNC.NTZ R18, R18 ;  /* 0x0000001200127305 */ /* 0x000e22000021f100 */
[----:B------:R-:W-:Y:S05]  /*52e0*/  BRA `(.L_x_32355) ;  /* 0x0000000000547947 */ /* 0x000fea0003800000 */
.L_x_32354:
        /* <DEDUP_REMOVED lines=17> */
.L_x_32382:
[----:B------:R-:W-:Y:S05]  /*5400*/  BRA `(.L_x_32355) ;  /* 0x00000000000c7947 */ /* 0x000fea0003800000 */
.L_x_32379:
[----:B------:R0:W5:Y:S01]  /*5410*/  LDG.E R18, desc[UR36][R2.64] ;  /* 0x0000002402127981 */ /* 0x000162000c1e1900 */
[----:B------:R-:W-:Y:S05]  /*5420*/  BRA `(.L_x_32355) ;  /* 0x0000000000047947 */ /* 0x000fea0003800000 */
.L_x_32378:
[----:B------:R0:W5:Y:S02]  /*5430*/  LDG.E R18, desc[UR36][R2.64] ;  /* 0x0000002402127981 */ /* 0x000164000c1e1900 */
.L_x_32355:
[-C--:B01---5:R-:W-:Y:S01]  /*5440*/  IABS R5, R18.reuse ;  /* 0x0000001200057213 */ /* 0x0a3fe20000000000 */
[----:B------:R-:W0:Y:S01]  /*5450*/  LDC R9, c[0x0][0x424] ;  /* 0x00010900ff097b82 */ /* 0x000e220000000800 */
[----:B------:R-:W-:Y:S01]  /*5460*/  IABS R6, R18 ;  /* 0x0000001200067213 */ /* 0x000fe20000000000 */
[----:B------:R-:W-:Y:S01]  /*5470*/  BSSY B0, `(.L_x_32383) ;  /* 0x0000027000007945 */ /* 0x000fe20003800000 */
[----:B------:R-:W1:Y:S08]  /*5480*/  I2F.RP R0, R5 ;  /* 0x0000000500007306 */ /* 0x000e700000209400 */
[----:B-1----:R-:W2:Y:S02]  /*5490*/  MUFU.RCP R0, R0 ;  /* 0x0000000000007308 */ /* 0x002ea40000001000 */
[----:B--234-:R-:W-:-:S02]  /*54a0*/  VIADD R2, R0, 0xffffffe ;  /* 0x0ffffffe00027836 */ /* 0x01cfc40000000000 */
[----:B------:R-:W-:-:S04]  /*54b0*/  IMAD.MOV R0, RZ, RZ, -R6 ;  /* 0x000000ffff007224 */ /* 0x000fc800078e0a06 */
[----:B------:R1:W2:Y:S01]  /*54c0*/  F2I.FTZ.U32.TRUNC.NTZ R3, R2 ;  /* 0x0000000200037305 */ /* 0x0002a2000021f000 */
[----:B------:R-:W3:Y:S01]  /*54d0*/  LDC.U8 R6, c[0x0][0x428] ;  /* 0x00010a00ff067b82 */ /* 0x000ee20000000000 */
[----:B-1----:R-:W-:Y:S02]  /*54e0*/  IMAD.MOV.U32 R2, RZ, RZ, RZ ;  /* 0x000000ffff027224 */ /* 0x002fe400078e00ff */
[----:B--2---:R-:W-:-:S04]  /*54f0*/  IMAD.MOV R4, RZ, RZ, -R3 ;  /* 0x000000ffff047224 */ /* 0x004fc800078e0a03 */
[----:B------:R-:W-:Y:S01]  /*5500*/  IMAD R7, R4, R5, RZ ;  /* 0x0000000504077224 */ /* 0x000fe200078e02ff */
[----:B0-----:R-:W-:-:S03]  /*5510*/  IABS R4, R9 ;  /* 0x0000000900047213 */ /* 0x001fc60000000000 */
[----:B------:R-:W-:Y:S01]  /*5520*/  IMAD.HI.U32 R3, R3, R7, R2 ;  /* 0x0000000703037227 */ /* 0x000fe200078e0002 */
[----:B------:R-:W-:-:S04]  /*5530*/  LOP3.LUT R2, R18, R9, RZ, 0x3c, !PT ;  /* 0x0000000912027212 */ /* 0x000fc800078e3cff */
[C---:B------:R-:W-:Y:S01]  /*5540*/  ISETP.GE.AND P0, PT, R2.reuse, RZ, PT ;  /* 0x000000ff0200720c */ /* 0x040fe20003f06270 */
[----:B------:R-:W-:Y:S01]  /*5550*/  IMAD.HI.U32 R3, R3, R4, RZ ;  /* 0x0000000403037227 */ /* 0x000fe200078e00ff */
[----:B------:R-:W-:-:S03]  /*5560*/  ISETP.GT.AND P3, PT, R2, -0x1, PT ;  /* 0xffffffff0200780c */ /* 0x000fc60003f64270 */
[----:B------:R-:W-:Y:S01]  /*5570*/  IMAD R0, R3, R0, R4 ;  /* 0x0000000003007224 */ /* 0x000fe200078e0204 */
[----:B---3--:R-:W-:-:S04]  /*5580*/  PRMT R4, R6, 0x9910, RZ ;  /* 0x0000991006047816 */ /* 0x008fc800000000ff */
        /* <DEDUP_REMOVED lines=21> */
.L_x_32384:
[----:B------:R-:W-:Y:S05]  /*56e0*/  BSYNC B0 ;  /* 0x0000000000007941 */ /* 0x000fea0003800000 */
.L_x_32383:
        /* <DEDUP_REMOVED lines=11> */
.L_x_32388:
[----:B------:R4:W-:Y:S01]  /*57a0*/  STG.E.U8 desc[UR36][R16.64], R2 ;  /* 0x0000000210007986 */ /* 0x0009e2000c101124 */
[----:B------:R-:W-:Y:S05]  /*57b0*/  BRA `(.L_x_32390) ;  /* 0x0000000c00507947 */ /* 0x000fea0003800000 */
.L_x_32387:
        /* <DEDUP_REMOVED lines=9> */
.L_x_32392:
[----:B------:R2:W-:Y:S01]  /*5850*/  STG.E desc[UR36][R16.64], R2 ;  /* 0x0000000210007986 */ /* 0x0005e2000c101924 */
[----:B------:R-:W-:Y:S05]  /*5860*/  BRA `(.L_x_32390) ;  /* 0x0000000c00247947 */ /* 0x000fea0003800000 */
.L_x_32391:
[----:B------:R0:W-:Y:S01]  /*5870*/  STG.E.U16 desc[UR36][R16.64], R2 ;  /* 0x0000000210007986 */ /* 0x0001e2000c101524 */
[----:B------:R-:W-:Y:S05]  /*5880*/  BRA `(.L_x_32390) ;  /* 0x0000000c001c7947 */ /* 0x000fea0003800000 */
.L_x_32386:
        /* <DEDUP_REMOVED lines=9> */
.L_x_32394:
[----:B------:R-:W-:-:S04]  /*5920*/  I2FP.F32.S32 R0, R2 ;  /* 0x0000000200007245 */ /* 0x000fc80000201400 */
[----:B------:R-:W-:-:S05]  /*5930*/  F2FP.F16.F32.PACK_AB R0, RZ, R0 ;  /* 0x00000000ff00723e */ /* 0x000fca00000000ff */
[----:B------:R0:W-:Y:S01]  /*5940*/  STG.E.U16 desc[UR36][R16.64], R0 ;  /* 0x0000000010007986 */ /* 0x0001e2000c101524 */
[----:B------:R-:W-:Y:S05]  /*5950*/  BRA `(.L_x_32390) ;  /* 0x0000000800e87947 */ /* 0x000fea0003800000 */
.L_x_32393:
        /* <DEDUP_REMOVED lines=10> */
.L_x_32396:
[----:B------:R-:W-:-:S04]  /*5a00*/  I2FP.F32.S32 R2, R2 ;  /* 0x0000000200027245 */ /* 0x000fc80000201400 */
[----:B------:R-:W-:-:S04]  /*5a10*/  F2FP.F16.F32.PACK_AB R3, RZ, R2 ;  /* 0x00000002ff03723e */ /* 0x000fc800000000ff */
[----:B------:R-:W-:-:S05]  /*5a20*/  PRMT R3, R3, 0x5410, RZ ;  /* 0x0000541003037816 */ /* 0x000fca00000000ff */
[----:B------:R0:W-:Y:S01]  /*5a30*/  STG.E desc[UR36][R16.64], R3 ;  /* 0x0000000310007986 */ /* 0x0001e2000c101924 */
[----:B------:R-:W-:Y:S05]  /*5a40*/  BRA `(.L_x_32390) ;  /* 0x0000000800ac7947 */ /* 0x000fea0003800000 */
.L_x_32395:
[----:B------:R-:W0:Y:S02]  /*5a50*/  I2F.F64 R2, R2 ;  /* 0x0000000200027312 */ /* 0x000e240000201c00 */
[----:B0-----:R0:W-:Y:S01]  /*5a60*/  STG.E.64 desc[UR36][R16.64], R2 ;  /* 0x0000000210007986 */ /* 0x0011e2000c101b24 */
[----:B------:R-:W-:Y:S05]  /*5a70*/  BRA `(.L_x_32390) ;  /* 0x0000000800a07947 */ /* 0x000fea0003800000 */
.L_x_32385:
        /* <DEDUP_REMOVED lines=12> */
.L_x_32399:
[----:B------:R-:W0:Y:S01]  /*5b40*/  I2F.F64 R4, R2 ;  /* 0x0000000200047312 */ /* 0x000e220000201c00 */
[----:B------:R-:W-:-:S05]  /*5b50*/  CS2R R6, SRZ ;  /* 0x0000000000067805 */ /* 0x000fca000001ff00 */
[----:B0-----:R0:W-:Y:S01]  /*5b60*/  STG.E.128 desc[UR36][R16.64], R4 ;  /* 0x0000000410007986 */ /* 0x0011e2000c101d24 */
[----:B------:R-:W-:Y:S05]  /*5b70*/  BRA `(.L_x_32390) ;  /* 0x0000000800607947 */ /* 0x000fea0003800000 */
.L_x_32398:
        /* <DEDUP_REMOVED lines=21> */
.L_x_32403:
[----:B------:R-:W-:Y:S05]  /*5cd0*/  BSYNC B0 ;  /* 0x0000000000007941 */ /* 0x000fea0003800000 */
.L_x_32402:
[----:B------:R-:W-:-:S05]  /*5ce0*/  LOP3.LUT R3, R0, R3, RZ, 0xfc, !PT ;  /* 0x0000000300037212 */ /* 0x000fca00078efcff */
[----:B------:R0:W-:Y:S01]  /*5cf0*/  STG.E.U8 desc[UR36][R16.64], R3 ;  /* 0x0000000310007986 */ /* 0x0001e2000c101124 */
[----:B------:R-:W-:Y:S05]  /*5d00*/  BRA `(.L_x_32390) ;  /* 0x0000000400fc7947 */ /* 0x000fea0003800000 */
.L_x_32401:
        /* <DEDUP_REMOVED lines=13> */
.L_x_32405:
[----:B------:R-:W-:Y:S01]  /*5de0*/  IMAD.MOV.U32 R0, RZ, RZ, 0x7f ;  /* 0x0000007fff007424 */ /* 0x000fe200078e00ff */
[----:B------:R-:W-:-:S04]  /*5df0*/  ISETP.GT.U32.AND P0, PT, R2, 0x7f800000, PT ;  /* 0x7f8000000200780c */ /* 0x000fc80003f04070 */
[----:B------:R-:W-:-:S09]  /*5e00*/  SEL R0, R0, 0x7c, P0 ;  /* 0x0000007c00007807 */ /* 0x000fd20000000000 */
.L_x_32406:
[----:B------:R-:W-:Y:S05]  /*5e10*/  BSYNC B0 ;  /* 0x0000000000007941 */ /* 0x000fea0003800000 */
.L_x_32404:
[----:B------:R-:W-:-:S04]  /*5e20*/  LOP3.LUT R2, R3, 0x80000000, RZ, 0xc0, !PT ;  /* 0x8000000003027812 */ /* 0x000fc800078ec0ff */
[----:B------:R-:W-:-:S04]  /*5e30*/  SHF.R.U32.HI R3, RZ, 0x18, R2 ;  /* 0x00000018ff037819 */ /* 0x000fc80000011602 */
[----:B------:R-:W-:-:S05]  /*5e40*/  LOP3.LUT R3, R0, R3, RZ, 0xfc, !PT ;  /* 0x0000000300037212 */ /* 0x000fca00078efcff */
[----:B------:R0:W-:Y:S01]  /*5e50*/  STG.E.U8 desc[UR36][R16.64], R3 ;  /* 0x0000000310007986 */ /* 0x0001e2000c101124 */
[----:B------:R-:W-:Y:S05]  /*5e60*/  BRA `(.L_x_32390) ;  /* 0x0000000400a47947 */ /* 0x000fea0003800000 */
.L_x_32400:
[----:B------:R-:W-:-:S04]  /*5e70*/  I2FP.F32.S32 R0, R2 ;  /* 0x0000000200007245 */ /* 0x000fc80000201400 */
[----:B------:R-:W-:-:S05]  /*5e80*/  F2FP.BF16.F32.PACK_AB R0, RZ, R0 ;  /* 0x00000000ff00723e */ /* 0x000fca00000010ff */
[----:B------:R0:W-:Y:S01]  /*5e90*/  STG.E.U16 desc[UR36][R16.64], R0 ;  /* 0x0000000010007986 */ /* 0x0001e2000c101524 */
[----:B------:R-:W-:Y:S05]  /*5ea0*/  BRA `(.L_x_32390) ;  /* 0x0000000400947947 */ /* 0x000fea0003800000 */
.L_x_32397:
        /* <DEDUP_REMOVED lines=10> */
.L_x_32409:
        /* <DEDUP_REMOVED lines=17> */
.L_x_32412:
[----:B------:R-:W-:-:S04]  /*6060*/  LOP3.LUT R2, R3, 0x80000000, RZ, 0xc0, !PT ;  /* 0x8000000003027812 */ /* 0x000fc800078ec0ff */
[----:B------:R-:W-:-:S04]  /*6070*/  SHF.R.U32.HI R3, RZ, 0x18, R2 ;  /* 0x00000018ff037819 */ /* 0x000fc80000011602 */
[----:B------:R-:W-:-:S04]  /*6080*/  LOP3.LUT R0, R0, R3, RZ, 0xfc, !PT ;  /* 0x0000000300007212 */ /* 0x000fc800078efcff */
[----:B------:R-:W-:-:S07]  /*6090*/  PRMT R8, R0, 0x7610, R8 ;  /* 0x0000761000087816 */ /* 0x000fce0000000008 */
.L_x_32411:
[----:B------:R-:W-:Y:S05]  /*60a0*/  BSYNC B0 ;  /* 0x0000000000007941 */ /* 0x000fea0003800000 */
.L_x_32410:
[----:B------:R0:W-:Y:S01]  /*60b0*/  STG.E.U8 desc[UR36][R16.64], R8 ;  /* 0x0000000810007986 */ /* 0x0001e2000c101124 */
[----:B------:R-:W-:Y:S05]  /*60c0*/  BRA `(.L_x_32390) ;  /* 0x00000004000c7947 */ /* 0x000fea0003800000 */
.L_x_32408:
        /* <DEDUP_REMOVED lines=17> */
.L_x_32415:
[----:B------:R-:W-:-:S04]  /*61e0*/  LOP3.LUT R2, R3, 0x80000000, RZ, 0xc0, !PT ;  /* 0x8000000003027812 */ /* 0x000fc800078ec0ff */
[----:B------:R-:W-:-:S04]  /*61f0*/  SHF.R.U32.HI R3, RZ, 0x18, R2 ;  /* 0x00000018ff037819 */ /* 0x000fc80000011602 */
[----:B------:R-:W-:-:S04]  /*6200*/  LOP3.LUT R0, R0, R3, RZ, 0xfc, !PT ;  /* 0x0000000300007212 */ /* 0x000fc800078efcff */
[----:B------:R-:W-:-:S07]  /*6210*/  PRMT R8, R0, 0x7610, R8 ;  /* 0x0000761000087816 */ /* 0x000fce0000000008 */
.L_x_32414:
[----:B------:R-:W-:Y:S05]  /*6220*/  BSYNC B0 ;  /* 0x0000000000007941 */ /* 0x000fea0003800000 */
.L_x_32413:
[----:B------:R0:W-:Y:S01]  /*6230*/  STG.E.U8 desc[UR36][R16.64], R8 ;  /* 0x0000000810007986 */ /* 0x0001e2000c101124 */
[----:B------:R-:W-:Y:S05]  /*6240*/  BRA `(.L_x_32390) ;  /* 0x0000000000ac7947 */ /* 0x000fea0003800000 */
.L_x_32407:
        /* <DEDUP_REMOVED lines=22> */
.L_x_32389:
        /* <DEDUP_REMOVED lines=16> */
.L_x_32418:
[----:B------:R-:W-:Y:S05]  /*64b0*/  BRA `(.L_x_32390) ;  /* 0x0000000000107947 */ /* 0x000fea0003800000 */
.L_x_32417:
[----:B------:R-:W-:-:S05]  /*64c0*/  SHF.R.S32.HI R3, RZ, 0x1f, R2 ;  /* 0x0000001fff037819 */ /* 0x000fca0000011402 */
[----:B------:R0:W-:Y:S01]  /*64d0*/  STG.E.64 desc[UR36][R16.64], R2 ;  /* 0x0000000210007986 */ /* 0x0001e2000c101b24 */
[----:B------:R-:W-:Y:S05]  /*64e0*/  BRA `(.L_x_32390) ;  /* 0x0000000000047947 */ /* 0x000fea0003800000 */
.L_x_32416:
[----:B------:R0:W-:Y:S02]  /*64f0*/  STG.E desc[UR36][R16.64], R2 ;  /* 0x0000000210007986 */ /* 0x0001e4000c101924 */
.L_x_32390:
[----:B------:R-:W-:-:S07]  /*6500*/  VIADD R19, R19, 0x80 ;  /* 0x0000008013137836 */ /* 0x000fce0000000000 */
.L_x_32348:
[----:B------:R-:W-:Y:S05]  /*6510*/  BSYNC B6 ;  /* 0x0000000000067941 */ /* 0x000fea0003800000 */
.L_x_32347:
        /* <DEDUP_REMOVED lines=307> */
.L_x_32421:
        /* <DEDUP_REMOVED lines=20> */
.L_x_32425:
[----:B------:R3:W5:Y:S01]  /*7990*/  LDG.E.U8 R18, desc[UR36][R2.64] ;  /* 0x0000002402127981 */ /* 0x000762000c1e1100 */
[----:B------:R-:W-:Y:S05]  /*79a0*/  BRA `(.L_x_32427) ;  /* 0x0000000c00347947 */ /* 0x000fea0003800000 */
.L_x_32424:
        /* <DEDUP_REMOVED lines=8> */
.L_x_32429:
[----:B------:R2:W5:Y:S01]  /*7a30*/  LDG.E R18, desc[UR36][R2.64] ;  /* 0x0000002402127981 */ /* 0x000562000c1e1900 */
[----:B------:R-:W-:Y:S05]  /*7a40*/  BRA `(.L_x_32427) ;  /* 0x0000000c000c7947 */ /* 0x000fea0003800000 */
.L_x_32428:
[----:B------:R0:W5:Y:S01]  /*7a50*/  LDG.E.S16 R18, desc[UR36][R2.64] ;  /* 0x0000002402127981 */ /* 0x000162000c1e1700 */
[----:B------:R-:W-:Y:S05]  /*7a60*/  BRA `(.L_x_32427) ;  /* 0x0000000c00047947 */ /* 0x000fea0003800000 */
.L_x_32423:
        /* <DEDUP_REMOVED lines=9> */
.L_x_32431:
[----:B------:R-:W2:Y:S02]  /*7b00*/  LDG.E.U16 R2, desc[UR36][R2.64] ;  /* 0x0000002402027981 */ /* 0x000ea4000c1e1500 */
[----:B--2---:R-:W-:-:S06]  /*7b10*/  HADD2.F32 R18, -RZ, R2.H0_H0 ;  /* 0x20000002ff127230 */ /* 0x004fcc0000004100 */
[----:B------:R-:W0:Y:S01]  /*7b20*/  F2I.FTZ.TRUNC.NTZ R18, R18 ;  /* 0x0000001200127305 */ /* 0x000e22000021f100 */
[----:B------:R-:W-:Y:S05]  /*7b30*/  BRA `(.L_x_32427) ;  /* 0x0000000800d07947 */ /* 0x000fea0003800000 */
.L_x_32430:
        /* <DEDUP_REMOVED lines=9> */
.L_x_32433:
[----:B------:R-:W2:Y:S02]  /*7bd0*/  LDG.E.U16 R2, desc[UR36][R2.64] ;  /* 0x0000002402027981 */ /* 0x000ea4000c1e1500 */
[----:B--2---:R-:W-:-:S06]  /*7be0*/  HADD2.F32 R18, -RZ, R2.H0_H0 ;  /* 0x20000002ff127230 */ /* 0x004fcc0000004100 */
[----:B------:R-:W0:Y:S01]  /*7bf0*/  F2I.FTZ.TRUNC.NTZ R18, R18 ;  /* 0x0000001200127305 */ /* 0x000e22000021f100 */
[----:B------:R-:W-:Y:S05]  /*7c00*/  BRA `(.L_x_32427) ;  /* 0x00000008009c7947 */ /* 0x000fea0003800000 */
.L_x_32432:
[----:B------:R-:W2:Y:S02]  /*7c10*/  LDG.E.64 R2, desc[UR36][R2.64] ;  /* 0x0000002402027981 */ /* 0x000ea4000c1e1b00 */
[----:B--2---:R0:W1:Y:S01]  /*7c20*/  F2I.F64.TRUNC R18, R2 ;  /* 0x0000000200127311 */ /* 0x004062000030d100 */
[----:B------:R-:W-:Y:S05]  /*7c30*/  BRA `(.L_x_32427) ;  /* 0x0000000800907947 */ /* 0x000fea0003800000 */
.L_x_32422:
        /* <DEDUP_REMOVED lines=12> */
.L_x_32436:
[----:B------:R-:W2:Y:S02]  /*7d00*/  LDG.E.64 R2, desc[UR36][R2.64] ;  /* 0x0000002402027981 */ /* 0x000ea4000c1e1b00 */
[----:B--2---:R0:W1:Y:S01]  /*7d10*/  F2I.F64.TRUNC R18, R2 ;  /* 0x0000000200127311 */ /* 0x004062000030d100 */
[----:B------:R-:W-:Y:S05]  /*7d20*/  BRA `(.L_x_32427) ;  /* 0x0000000800547947 */ /* 0x000fea0003800000 */
.L_x_32435:
        /* <DEDUP_REMOVED lines=27> */
.L_x_32438:
        /* <DEDUP_REMOVED lines=14> */
.L_x_32437:
[----:B------:R-:W2:Y:S02]  /*7fc0*/  LDG.E.U16 R18, desc[UR36][R2.64] ;  /* 0x0000002402127981 */ /* 0x000ea4000c1e1500 */
[----:B--2---:R-:W-:-:S06]  /*7fd0*/  IMAD.U32 R18, R18, 0x10000, RZ ;  /* 0x0001000012127824 */ /* 0x004fcc00078e00ff */
[----:B------:R-:W0:Y:S01]  /*7fe0*/  F2I.FTZ.TRUNC.NTZ R18, R18 ;  /* 0x0000001200127305 */ /* 0x000e22000021f100 */
[----:B------:R-:W-:Y:S05]  /*7ff0*/  BRA `(.L_x_32427) ;  /* 0x0000000400a07947 */ /* 0x000fea0003800000 */
.L_x_32434:
        /* <DEDUP_REMOVED lines=10> */
.L_x_32441:
        /* <DEDUP_REMOVED lines=21> */
.L_x_32445:
[----:B------:R-:W-:Y:S05]  /*81f0*/  BSYNC B1 ;  /* 0x0000000000017941 */ /* 0x000fea0003800000 */
.L_x_32444:
[----:B------:R-:W-:Y:S01]  /*8200*/  IMAD.SHL.U32 R2, R2, 0x100000, RZ ;  /* 0x0010000002027824 */ /* 0x000fe200078e00ff */
[----:B------:R-:W-:-:S04]  /*8210*/  LEA R3, R0, 0x3b800000, 0x17 ;  /* 0x3b80000000037811 */ /* 0x000fc800078eb8ff */
[----:B------:R-:W-:-:S07]  /*8220*/  LOP3.LUT R18, R3, R2, R18, 0xfe, !PT ;  /* 0x0000000203127212 */ /* 0x000fce00078efe12 */
.L_x_32443:
[----:B------:R-:W-:Y:S05]  /*8230*/  BSYNC B0 ;  /* 0x0000000000007941 */ /* 0x000fea0003800000 */
.L_x_32442:
[----:B------:R-:W0:Y:S01]  /*8240*/  F2I.FTZ.TRUNC.NTZ R18, R18 ;  /* 0x0000001200127305 */ /* 0x000e22000021f100 */
[----:B------:R-:W-:Y:S05]  /*8250*/  BRA `(.L_x_32427) ;  /* 0x0000000400087947 */ /* 0x000fea0003800000 */
.L_x_32440:
        /* <DEDUP_REMOVED lines=21> */
.L_x_32449:
[----:B------:R-:W-:Y:S05]  /*83b0*/  BSYNC B1 ;  /* 0x0000000000017941 */ /* 0x000fea0003800000 */
.L_x_32448:
[----:B------:R-:W-:Y:S01]  /*83c0*/  IMAD.SHL.U32 R2, R2, 0x200000, RZ ;  /* 0x0020000002027824 */ /* 0x000fe200078e00ff */
[----:B------:R-:W-:-:S04]  /*83d0*/  LEA R3, R0, 0x37800000, 0x17 ;  /* 0x3780000000037811 */ /* 0x000fc800078eb8ff */
[----:B------:R-:W-:-:S07]  /*83e0*/  LOP3.LUT R18, R3, R2, R18, 0xfe, !PT ;  /* 0x0000000203127212 */ /* 0x000fce00078efe12 */
.L_x_32447:
[----:B------:R-:W-:Y:S05]  /*83f0*/  BSYNC B0 ;  /* 0x0000000000007941 */ /* 0x000fea0003800000 */
.L_x_32446:
[----:B------:R-:W0:Y:S01]  /*8400*/  F2I.FTZ.TRUNC.NTZ R18, R18 ;  /* 0x0000001200127305 */ /* 0x000e22000021f100 */
[----:B------:R-:W-:Y:S05]  /*8410*/  BRA `(.L_x_32427) ;  /* 0x0000000000987947 */ /* 0x000fea0003800000 */
.L_x_32439:
        /* <DEDUP_REMOVED lines=14> */
.L_x_32453:
[----:B------:R-:W-:Y:S05]  /*8500*/  BSYNC B0 ;  /* 0x0000000000007941 */ /* 0x000fea0003800000 */
.L_x_32452:
[----:B------:R-:W0:Y:S01]  /*8510*/  F2I.FTZ.TRUNC.NTZ R18, R18 ;  /* 0x0000001200127305 */ /* 0x000e22000021f100 */
[----:B------:R-:W-:Y:S05]  /*8520*/  BRA `(.L_x_32427) ;  /* 0x0000000000547947 */ /* 0x000fea0003800000 */
.L_x_32426:
        /* <DEDUP_REMOVED lines=17> */
.L_x_32454:
[----:B------:R-:W-:Y:S05]  /*8640*/  BRA `(.L_x_32427) ;  /* 0x00000000000c7947 */ /* 0x000fea0003800000 */
.L_x_32451:
[----:B------:R0:W5:Y:S01]  /*8650*/  LDG.E R18, desc[UR36][R2.64] ;  /* 0x0000002402127981 */ /* 0x000162000c1e1900 */
[----:B------:R-:W-:Y:S05]  /*8660*/  BRA `(.L_x_32427) ;  /* 0x0000000000047947 */ /* 0x000fea0003800000 */
.L_x_32450:
[----:B------:R0:W5:Y:S02]  /*8670*/  LDG.E R18, desc[UR36][R2.64] ;  /* 0x0000002402127981 */ /* 0x000164000c1e1900 */
.L_x_32427:
        /* <DEDUP_REMOVED lines=42> */
.L_x_32456:
[----:B------:R-:W-:Y:S05]  /*8920*/  BSYNC B0 ;  /* 0x0000000000007941 */ /* 0x000fea0003800000 */
.L_x_32455:
        /* <DEDUP_REMOVED lines=11> */
.L_x_32460:
[----:B------:R0:W-:Y:S01]  /*89e0*/  STG.E.U8 desc[UR36][R16.64], R2 ;  /* 0x0000000210007986 */ /* 0x0001e2000c101124 */
[----:B------:R-:W-:Y:S05]  /*89f0*/  BRA `(.L_x_32462) ;  /* 0x0000000c00507947 */ /* 0x000fea0003800000 */
.L_x_32459:
        /* <DEDUP_REMOVED lines=9> */
.L_x_32464:
[----:B------:R0:W-:Y:S01]  /*8a90*/  STG.E desc[UR36][R16.64], R2 ;  /* 0x0000000210007986 */ /* 0x0001e2000c101924 */
[----:B------:R-:W-:Y:S05]  /*8aa0*/  BRA `(.L_x_32462) ;  /* 0x0000000c00247947 */ /* 0x000fea0003800000 */
.L_x_32463:
[----:B------:R0:W-:Y:S01]  /*8ab0*/  STG.E.U16 desc[UR36][R16.64], R2 ;  /* 0x0000000210007986 */ /* 0x0001e2000c101524 */
[----:B------:R-:W-:Y:S05]  /*8ac0*/  BRA `(.L_x_32462) ;  /* 0x0000000c001c7947 */ /* 0x000fea0003800000 */
.L_x_32458:
        /* <DEDUP_REMOVED lines=9> */
.L_x_32466:
[----:B------:R-:W-:-:S04]  /*8b60*/  I2FP.F32.S32 R0, R2 ;  /* 0x0000000200007245 */ /* 0x000fc80000201400 */
[----:B------:R-:W-:-:S05]  /*8b70*/  F2FP.F16.F32.PACK_AB R0, RZ, R0 ;  /* 0x00000000ff00723e */ /* 0x000fca00000000ff */
[----:B------:R0:W-:Y:S01]  /*8b80*/  STG.E.U16 desc[UR36][R16.64], R0 ;  /* 0x0000000010007986 */ /* 0x0001e2000c101524 */
[----:B------:R-:W-:Y:S05]  /*8b90*/  BRA `(.L_x_32462) ;  /* 0x0000000800e87947 */ /* 0x000fea0003800000 */
.L_x_32465:
        /* <DEDUP_REMOVED lines=10> */
.L_x_32468:
[----:B------:R-:W-:-:S04]  /*8c40*/  I2FP.F32.S32 R2, R2 ;  /* 0x0000000200027245 */ /* 0x000fc80000201400 */
[----:B------:R-:W-:-:S04]  /*8c50*/  F2FP.F16.F32.PACK_AB R3, RZ, R2 ;  /* 0x00000002ff03723e */ /* 0x000fc800000000ff */
[----:B------:R-:W-:-:S05]  /*8c60*/  PRMT R3, R3, 0x5410, RZ ;  /* 0x0000541003037816 */ /* 0x000fca00000000ff */
[----:B------:R0:W-:Y:S01]  /*8c70*/  STG.E desc[UR36][R16.64], R3 ;  /* 0x0000000310007986 */ /* 0x0001e2000c101924 */
[----:B------:R-:W-:Y:S05]  /*8c80*/  BRA `(.L_x_32462) ;  /* 0x0000000800ac7947 */ /* 0x000fea0003800000 */
.L_x_32467:
[----:B------:R-:W0:Y:S02]  /*8c90*/  I2F.F64 R2, R2 ;  /* 0x0000000200027312 */ /* 0x000e240000201c00 */
[----:B0-----:R0:W-:Y:S01]  /*8ca0*/  STG.E.64 desc[UR36][R16.64], R2 ;  /* 0x0000000210007986 */ /* 0x0011e2000c101b24 */
[----:B------:R-:W-:Y:S05]  /*8cb0*/  BRA `(.L_x_32462) ;  /* 0x0000000800a07947 */ /* 0x000fea0003800000 */
.L_x_32457:
        /* <DEDUP_REMOVED lines=12> */
.L_x_32471:
[----:B------:R-:W0:Y:S01]  /*8d80*/  I2F.F64 R4, R2 ;  /* 0x0000000200047312 */ /* 0x000e220000201c00 */
[----:B------:R-:W-:-:S05]  /*8d90*/  CS2R R6, SRZ ;  /* 0x0000000000067805 */ /* 0x000fca000001ff00 */
[----:B0-----:R0:W-:Y:S01]  /*8da0*/  STG.E.128 desc[UR36][R16.64], R4 ;  /* 0x0000000410007986 */ /* 0x0011e2000c101d24 */
[----:B------:R-:W-:Y:S05]  /*8db0*/  BRA `(.L_x_32462) ;  /* 0x0000000800607947 */ /* 0x000fea0003800000 */
.L_x_32470:
        /* <DEDUP_REMOVED lines=21> */
.L_x_32475:
[----:B------:R-:W-:Y:S05]  /*8f10*/  BSYNC B0 ;  /* 0x0000000000007941 */ /* 0x000fea0003800000 */
.L_x_32474:
[----:B------:R-:W-:-:S05]  /*8f20*/  LOP3.LUT R3, R0, R3, RZ, 0xfc, !PT ;  /* 0x0000000300037212 */ /* 0x000fca00078efcff */
[----:B------:R0:W-:Y:S01]  /*8f30*/  STG.E.U8 desc[UR36][R16.64], R3 ;  /* 0x0000000310007986 */ /* 0x0001e2000c101124 */
[----:B------:R-:W-:Y:S05]  /*8f40*/  BRA `(.L_x_32462) ;  /* 0x0000000400fc7947 */ /* 0x000fea0003800000 */
.L_x_32473:
        /* <DEDUP_REMOVED lines=13> */
.L_x_32477:
[----:B------:R-:W-:Y:S01]  /*9020*/  IMAD.MOV.U32 R0, RZ, RZ, 0x7f ;  /* 0x0000007fff007424 */ /* 0x000fe200078e00ff */
[----:B------:R-:W-:-:S04]  /*9030*/  ISETP.GT.U32.AND P0, PT, R2, 0x7f800000, PT ;  /* 0x7f8000000200780c */ /* 0x000fc80003f04070 */
[----:B------:R-:W-:-:S09]  /*9040*/  SEL R0, R0, 0x7c, P0 ;  /* 0x0000007c00007807 */ /* 0x000fd20000000000 */
.L_x_32478:
[----:B------:R-:W-:Y:S05]  /*9050*/  BSYNC B0 ;  /* 0x0000000000007941 */ /* 0x000fea0003800000 */
.L_x_32476:
[----:B------:R-:W-:-:S04]  /*9060*/  LOP3.LUT R2, R3, 0x80000000, RZ, 0xc0, !PT ;  /* 0x8000000003027812 */ /* 0x000fc800078ec0ff */
[----:B------:R-:W-:-:S04]  /*9070*/  SHF.R.U32.HI R3, RZ, 0x18, R2 ;  /* 0x00000018ff037819 */ /* 0x000fc80000011602 */
[----:B------:R-:W-:-:S05]  /*9080*/  LOP3.LUT R3, R0, R3, RZ, 0xfc, !PT ;  /* 0x0000000300037212 */ /* 0x000fca00078efcff */
[----:B------:R0:W-:Y:S01]  /*9090*/  STG.E.U8 desc[UR36][R16.64], R3 ;  /* 0x0000000310007986 */ /* 0x0001e2000c101124 */
[----:B------:R-:W-:Y:S05]  /*90a0*/  BRA `(.L_x_32462) ;  /* 0x0000000400a47947 */ /* 0x000fea0003800000 */
.L_x_32472:
[----:B------:R-:W-:-:S04]  /*90b0*/  I2FP.F32.S32 R0, R2 ;  /* 0x0000000200007245 */ /* 0x000fc80000201400 */
[----:B------:R-:W-:-:S05]  /*90c0*/  F2FP.BF16.F32.PACK_AB R0, RZ, R0 ;  /* 0x00000000ff00723e */ /* 0x000fca00000010ff */
[----:B------:R0:W-:Y:S01]  /*90d0*/  STG.E.U16 desc[UR36][R16.64], R0 ;  /* 0x0000000010007986 */ /* 0x0001e2000c101524 */
[----:B------:R-:W-:Y:S05]  /*90e0*/  BRA `(.L_x_32462) ;  /* 0x0000000400947947 */ /* 0x000fea0003800000 */
.L_x_32469:
        /* <DEDUP_REMOVED lines=10> */
.L_x_32481:
        /* <DEDUP_REMOVED lines=17> */
.L_x_32484:
[----:B------:R-:W-:-:S04]  /*92a0*/  LOP3.LUT R2, R3, 0x80000000, RZ, 0xc0, !PT ;  /* 0x8000000003027812 */ /* 0x000fc800078ec0ff */
[----:B------:R-:W-:-:S04]  /*92b0*/  SHF.R.U32.HI R3, RZ, 0x18, R2 ;  /* 0x00000018ff037819 */ /* 0x000fc80000011602 */
[----:B------:R-:W-:-:S04]  /*92c0*/  LOP3.LUT R0, R0, R3, RZ, 0xfc, !PT ;  /* 0x0000000300007212 */ /* 0x000fc800078efcff */
[----:B------:R-:W-:-:S07]  /*92d0*/  PRMT R8, R0, 0x7610, R8 ;  /* 0x0000761000087816 */ /* 0x000fce0000000008 */
.L_x_32483:
[----:B------:R-:W-:Y:S05]  /*92e0*/  BSYNC B0 ;  /* 0x0000000000007941 */ /* 0x000fea0003800000 */
.L_x_32482:
[----:B------:R3:W-:Y:S01]  /*92f0*/  STG.E.U8 desc[UR36][R16.64], R8 ;  /* 0x0000000810007986 */ /* 0x0007e2000c101124 */
[----:B------:R-:W-:Y:S05]  /*9300*/  BRA `(.L_x_32462) ;  /* 0x00000004000c7947 */ /* 0x000fea0003800000 */
.L_x_32480:
        /* <DEDUP_REMOVED lines=17> */
.L_x_32487:
[----:B------:R-:W-:-:S04]  /*9420*/  LOP3.LUT R2, R3, 0x80000000, RZ, 0xc0, !PT ;  /* 0x8000000003027812 */ /* 0x000fc800078ec0ff */
[----:B------:R-:W-:-:S04]  /*9430*/  SHF.R.U32.HI R3, RZ, 0x18, R2 ;  /* 0x00000018ff037819 */ /* 0x000fc80000011602 */
[----:B------:R-:W-:-:S04]  /*9440*/  LOP3.LUT R0, R0, R3, RZ, 0xfc, !PT ;  /* 0x0000000300007212 */ /* 0x000fc800078efcff */
[----:B------:R-:W-:-:S07]  /*9450*/  PRMT R8, R0, 0x7610, R8 ;  /* 0x0000761000087816 */ /* 0x000fce0000000008 */
.L_x_32486:
[----:B------:R-:W-:Y:S05]  /*9460*/  BSYNC B0 ;  /* 0x0000000000007941 */ /* 0x000fea0003800000 */
.L_x_32485:
[----:B------:R0:W-:Y:S01]  /*9470*/  STG.E.U8 desc[UR36][R16.64], R8 ;  /* 0x0000000810007986 */ /* 0x0001e2000c101124 */
[----:B------:R-:W-:Y:S05]  /*9480*/  BRA `(.L_x_32462) ;  /* 0x0000000000ac7947 */ /* 0x000fea0003800000 */
.L_x_32479:
        /* <DEDUP_REMOVED lines=22> */
.L_x_32461:
        /* <DEDUP_REMOVED lines=16> */
.L_x_32490:
[----:B------:R-:W-:Y:S05]  /*96f0*/  BRA `(.L_x_32462) ;  /* 0x0000000000107947 */ /* 0x000fea0003800000 */
.L_x_32489:
[----:B------:R-:W-:-:S05]  /*9700*/  SHF.R.S32.HI R3, RZ, 0x1f, R2 ;  /* 0x0000001fff037819 */ /* 0x000fca0000011402 */
[----:B------:R0:W-:Y:S01]  /*9710*/  STG.E.64 desc[UR36][R16.64], R2 ;  /* 0x0000000210007986 */ /* 0x0001e2000c101b24 */
[----:B------:R-:W-:Y:S05]  /*9720*/  BRA `(.L_x_32462) ;  /* 0x0000000000047947 */ /* 0x000fea0003800000 */
.L_x_32488:
[----:B------:R2:W-:Y:S02]  /*9730*/  STG.E desc[UR36][R16.64], R2 ;  /* 0x0000000210007986 */ /* 0x0005e4000c101924 */
.L_x_32462:
[----:B------:R-:W-:-:S07]  /*9740*/  VIADD R19, R19, 0x80 ;  /* 0x0000008013137836 */ /* 0x000fce0000000000 */
.L_x_32420:
[----:B------:R-:W-:Y:S05]  /*9750*/  BSYNC B6 ;  /* 0x0000000000067941 */ /* 0x000fea0003800000 */
.L_x_32419:
        /* <DEDUP_REMOVED lines=306> */
.L_x_32491:
        /* <DEDUP_REMOVED lines=20> */
.L_x_32495:
[----:B------:R0:W5:Y:S01]  /*abc0*/  LDG.E.U8 R18, desc[UR36][R2.64] ;  /* 0x0000002402127981 */ /* 0x000162000c1e1100 */
[----:B------:R-:W-:Y:S05]  /*abd0*/  BRA `(.L_x_32497) ;  /* 0x0000000c00347947 */ /* 0x000fea0003800000 */
.L_x_32494:
        /* <DEDUP_REMOVED lines=8> */
.L_x_32499:
[----:B------:R0:W5:Y:S01]  /*ac60*/  LDG.E R18, desc[UR36][R2.64] ;  /* 0x0000002402127981 */ /* 0x000162000c1e1900 */
[----:B------:R-:W-:Y:S05]  /*ac70*/  BRA `(.L_x_32497) ;  /* 0x0000000c000c7947 */ /* 0x000fea0003800000 */
.L_x_32498:
[----:B------:R0:W5:Y:S01]  /*ac80*/  LDG.E.S16 R18, desc[UR36][R2.64] ;  /* 0x0000002402127981 */ /* 0x000162000c1e1700 */
[----:B------:R-:W-:Y:S05]  /*ac90*/  BRA `(.L_x_32497) ;  /* 0x0000000c00047947 */ /* 0x000fea0003800000 */
.L_x_32493:
        /* <DEDUP_REMOVED lines=9> */
.L_x_32501:
[----:B------:R-:W2:Y:S02]  /*ad30*/  LDG.E.U16 R2, desc[UR36][R2.64] ;  /* 0x0000002402027981 */ /* 0x000ea4000c1e1500 */
[----:B--2---:R-:W-:-:S06]  /*ad40*/  HADD2.F32 R18, -RZ, R2.H0_H0 ;  /* 0x20000002ff127230 */ /* 0x004fcc0000004100 */
[----:B------:R-:W0:Y:S01]  /*ad50*/  F2I.FTZ.TRUNC.NTZ R18, R18 ;  /* 0x0000001200127305 */ /* 0x000e22000021f100 */
[----:B------:R-:W-:Y:S05]  /*ad60*/  BRA `(.L_x_32497) ;  /* 0x0000000800d07947 */ /* 0x000fea0003800000 */
.L_x_32500:
        /* <DEDUP_REMOVED lines=9> */
.L_x_32503:
[----:B------:R-:W2:Y:S02]  /*ae00*/  LDG.E.U16 R2, desc[UR36][R2.64] ;  /* 0x0000002402027981 */ /* 0x000ea4000c1e1500 */
[----:B--2---:R-:W-:-:S06]  /*ae10*/  HADD2.F32 R18, -RZ, R2.H0_H0 ;  /* 0x20000002ff127230 */ /* 0x004fcc0000004100 */
[----:B------:R-:W3:Y:S01]  /*ae20*/  F2I.FTZ.TRUNC.NTZ R18, R18 ;  /* 0x0000001200127305 */ /* 0x000ee2000021f100 */
[----:B------:R-:W-:Y:S05]  /*ae30*/  BRA `(.L_x_32497) ;  /* 0x00000008009c7947 */ /* 0x000fea0003800000 */
.L_x_32502:
[----:B------:R-:W2:Y:S02]  /*ae40*/  LDG.E.64 R18, desc[UR36][R2.64] ;  /* 0x0000002402127981 */ /* 0x000ea4000c1e1b00 */
[----:B--2---:R0:W1:Y:S01]  /*ae50*/  F2I.F64.TRUNC R18, R18 ;  /* 0x0000001200127311 */ /* 0x004062000030d100 */
[----:B------:R-:W-:Y:S05]  /*ae60*/  BRA `(.L_x_32497) ;  /* 0x0000000800907947 */ /* 0x000fea0003800000 */
.L_x_32492:
        /* <DEDUP_REMOVED lines=12> */
.L_x_32506:
[----:B------:R-:W2:Y:S02]  /*af30*/  LDG.E.64 R2, desc[UR36][R2.64] ;  /* 0x0000002402027981 */ /* 0x000ea4000c1e1b00 */
[----:B--2---:R0:W1:Y:S01]  /*af40*/  F2I.F64.TRUNC R18, R2 ;  /* 0x0000000200127311 */ /* 0x004062000030d100 */
[----:B------:R-:W-:Y:S05]  /*af50*/  BRA `(.L_x_32497) ;  /* 0x0000000800547947 */ /* 0x000fea0003800000 */
.L_x_32505:
        /* <DEDUP_REMOVED lines=27> */
.L_x_32508:
        /* <DEDUP_REMOVED lines=14> */
.L_x_32507:
[----:B------:R-:W2:Y:S02]  /*b1f0*/  LDG.E.U16 R18, desc[UR36][R2.64] ;  /* 0x0000002402127981 */ /* 0x000ea4000c1e1500 */
[----:B--2---:R-:W-:-:S06]  /*b200*/  IMAD.U32 R18, R18, 0x10000, RZ ;  /* 0x0001000012127824 */ /* 0x004fcc00078e00ff */
[----:B------:R-:W0:Y:S01]  /*b210*/  F2I.FTZ.TRUNC.NTZ R18, R18 ;  /* 0x0000001200127305 */ /* 0x000e22000021f100 */
[----:B------:R-:W-:Y:S05]  /*b220*/  BRA `(.L_x_32497) ;  /* 0x0000000400a07947 */ /* 0x000fea0003800000 */
.L_x_32504:
        /* <DEDUP_REMOVED lines=10> */
.L_x_32511:
        /* <DEDUP_REMOVED lines=21> */
.L_x_32515:
[----:B------:R-:W-:Y:S05]  /*b420*/  BSYNC B1 ;  /* 0x0000000000017941 */ /* 0x000fea0003800000 */
.L_x_32514:
[----:B------:R-:W-:Y:S01]  /*b430*/  IMAD.SHL.U32 R2, R2, 0x100000, RZ ;  /* 0x0010000002027824 */ /* 0x000fe200078e00ff */
[----:B------:R-:W-:-:S04]  /*b440*/  LEA R3, R0, 0x3b800000, 0x17 ;  /* 0x3b80000000037811 */ /* 0x000fc800078eb8ff */
[----:B------:R-:W-:-:S07]  /*b450*/  LOP3.LUT R18, R3, R2, R18, 0xfe, !PT ;  /* 0x0000000203127212 */ /* 0x000fce00078efe12 */
.L_x_32513:
[----:B------:R-:W-:Y:S05]  /*b460*/  BSYNC B0 ;  /* 0x0000000000007941 */ /* 0x000fea0003800000 */
.L_x_32512:
[----:B------:R-:W0:Y:S01]  /*b470*/  F2I.FTZ.TRUNC.NTZ R18, R18 ;  /* 0x0000001200127305 */ /* 0x000e22000021f100 */
[----:B------:R-:W-:Y:S05]  /*b480*/  BRA `(.L_x_32497) ;  /* 0x0000000400087947 */ /* 0x000fea0003800000 */
.L_x_32510:
        /* <DEDUP_REMOVED lines=21> */
.L_x_32519:
[----:B------:R-:W-:Y:S05]  /*b5e0*/  BSYNC B1 ;  /* 0x0000000000017941 */ /* 0x000fea0003800000 */
.L_x_32518:
[----:B------:R-:W-:Y:S01]  /*b5f0*/  IMAD.SHL.U32 R2, R2, 0x200000, RZ ;  /* 0x0020000002027824 */ /* 0x000fe200078e00ff */
[----:B------:R-:W-:-:S04]  /*b600*/  LEA R3, R0, 0x37800000, 0x17 ;  /* 0x3780000000037811 */ /* 0x000fc800078eb8ff */
[----:B------:R-:W-:-:S07]  /*b610*/  LOP3.LUT R18, R3, R2, R18, 0xfe, !PT ;  /* 0x0000000203127212 */ /* 0x000fce00078efe12 */
.L_x_32517:
[----:B------:R-:W-:Y:S05]  /*b620*/  BSYNC B0 ;  /* 0x0000000000007941 */ /* 0x000fea0003800000 */
.L_x_32516:
[----:B------:R-:W0:Y:S01]  /*b630*/  F2I.FTZ.TRUNC.NTZ R18, R18 ;  /* 0x0000001200127305 */ /* 0x000e22000021f100 */
[----:B------:R-:W-:Y:S05]  /*b640*/  BRA `(.L_x_32497) ;  /* 0x0000000000987947 */ /* 0x000fea0003800000 */
.L_x_32509:
        /* <DEDUP_REMOVED lines=14> */
.L_x_32523:
[----:B------:R-:W-:Y:S05]  /*b730*/  BSYNC B0 ;  /* 0x0000000000007941 */ /* 0x000fea0003800000 */
.L_x_32522:
[----:B------:R-:W0:Y:S01]  /*b740*/  F2I.FTZ.TRUNC.NTZ R18, R18 ;  /* 0x0000001200127305 */ /* 0x000e22000021f100 */
[----:B------:R-:W-:Y:S05]  /*b750*/  BRA `(.L_x_32497) ;  /* 0x0000000000547947 */ /* 0x000fea0003800000 */
.L_x_32496:
        /* <DEDUP_REMOVED lines=17> */
.L_x_32524:
[----:B------:R-:W-:Y:S05]  /*b870*/  BRA `(.L_x_32497) ;  /* 0x00000000000c7947 */ /* 0x000fea0003800000 */
.L_x_32521:
[----:B------:R0:W5:Y:S01]  /*b880*/  LDG.E R18, desc[UR36][R2.64] ;  /* 0x0000002402127981 */ /* 0x000162000c1e1900 */
[----:B------:R-:W-:Y:S05]  /*b890*/  BRA `(.L_x_32497) ;  /* 0x0000000000047947 */ /* 0x000fea0003800000 */
.L_x_32520:
[----:B------:R0:W5:Y:S02]  /*b8a0*/  LDG.E R18, desc[UR36][R2.64] ;  /* 0x0000002402127981 */ /* 0x000164000c1e1900 */
.L_x_32497:
[-C--:B0123-5:R-:W-:Y:S01]  /*b8b0*/  IABS R5, R18.reuse ;  /* 0x0000001200057213 */ /* 0x0affe20000000000 */
[----:B------:R-:W0:Y:S01]  /*b8c0*/  LDC R9, c[0x0][0x424] ;  /* 0x00010900ff097b82 */ /* 0x000e220000000800 */
[----:B------:R-:W-:Y:S01]  /*b8d0*/  IABS R6, R18 ;  /* 0x0000001200067213 */ /* 0x000fe20000000000 */
[----:B------:R-:W-:Y:S01]  /*b8e0*/  BSSY B0, `(.L_x_32525) ;  /* 0x0000027000007945 */ /* 0x000fe20003800000 */
[----:B------:R-:W1:Y:S08]  /*b8f0*/  I2F.RP R0, R5 ;  /* 0x0000000500007306 */ /* 0x000e700000209400 */
[----:B-1----:R-:W4:Y:S02]  /*b900*/  MUFU.RCP R0, R0 ;  /* 0x0000000000007308 */ /* 0x002f240000001000 */
[----:B----4-:R-:W-:-:S02]  /*b910*/  VIADD R2, R0, 0xffffffe ;  /* 0x0ffffffe00027836 */ /* 0x010fc40000000000 */
        /* <DEDUP_REMOVED lines=35> */
.L_x_32526:
[----:B------:R-:W-:Y:S05]  /*bb50*/  BSYNC B0 ;  /* 0x0000000000007941 */ /* 0x000fea0003800000 */
.L_x_32525:
        /* <DEDUP_REMOVED lines=11> */
.L_x_32530:
[----:B------:R-:W-:Y:S01]  /*bc10*/  STG.E.U8 desc[UR36][R16.64], R2 ;  /* 0x0000000210007986 */ /* 0x000fe2000c101124 */
[----:B------:R-:W-:Y:S05]  /*bc20*/  EXIT ;  /* 0x000000000000794d */ /* 0x000fea0003800000 */
.L_x_32529:
        /* <DEDUP_REMOVED lines=9> */
.L_x_32533:
[----:B------:R-:W-:Y:S01]  /*bcc0*/  STG.E desc[UR36][R16.64], R2 ;  /* 0x0000000210007986 */ /* 0x000fe2000c101924 */
[----:B------:R-:W-:Y:S05]  /*bcd0*/  EXIT ;  /* 0x000000000000794d */ /* 0x000fea0003800000 */
.L_x_32532:
[----:B------:R-:W-:Y:S01]  /*bce0*/  STG.E.U16 desc[UR36][R16.64], R2 ;  /* 0x0000000210007986 */ /* 0x000fe2000c101524 */
[----:B------:R-:W-:Y:S05]  /*bcf0*/  EXIT ;  /* 0x000000000000794d */ /* 0x000fea0003800000 */
.L_x_32528:
        /* <DEDUP_REMOVED lines=9> */
.L_x_32535:
[----:B------:R-:W-:-:S04]  /*bd90*/  I2FP.F32.S32 R0, R2 ;  /* 0x0000000200007245 */ /* 0x000fc80000201400 */
[----:B------:R-:W-:-:S05]  /*bda0*/  F2FP.F16.F32.PACK_AB R0, RZ, R0 ;  /* 0x00000000ff00723e */ /* 0x000fca00000000ff */
[----:B------:R-:W-:Y:S01]  /*bdb0*/  STG.E.U16 desc[UR36][R16.64], R0 ;  /* 0x0000000010007986 */ /* 0x000fe2000c101524 */
[----:B------:R-:W-:Y:S05]  /*bdc0*/  EXIT ;  /* 0x000000000000794d */ /* 0x000fea0003800000 */
.L_x_32534:
        /* <DEDUP_REMOVED lines=10> */
.L_x_32537:
[----:B------:R-:W-:-:S04]  /*be70*/  I2FP.F32.S32 R2, R2 ;  /* 0x0000000200027245 */ /* 0x000fc80000201400 */
[----:B------:R-:W-:-:S04]  /*be80*/  F2FP.F16.F32.PACK_AB R3, RZ, R2 ;  /* 0x00000002ff03723e */ /* 0x000fc800000000ff */
[----:B------:R-:W-:-:S05]  /*be90*/  PRMT R3, R3, 0x5410, RZ ;  /* 0x0000541003037816 */ /* 0x000fca00000000ff */
[----:B------:R-:W-:Y:S01]  /*bea0*/  STG.E desc[UR36][R16.64], R3 ;  /* 0x0000000310007986 */ /* 0x000fe2000c101924 */
[----:B------:R-:W-:Y:S05]  /*beb0*/  EXIT ;  /* 0x000000000000794d */ /* 0x000fea0003800000 */
.L_x_32536:
[----:B------:R-:W0:Y:S02]  /*bec0*/  I2F.F64 R2, R2 ;  /* 0x0000000200027312 */ /* 0x000e240000201c00 */
[----:B0-----:R-:W-:Y:S01]  /*bed0*/  STG.E.64 desc[UR36][R16.64], R2 ;  /* 0x0000000210007986 */ /* 0x001fe2000c101b24 */
[----:B------:R-:W-:Y:S05]  /*bee0*/  EXIT ;  /* 0x000000000000794d */ /* 0x000fea0003800000 */
.L_x_32527:
        /* <DEDUP_REMOVED lines=12> */
.L_x_32540:
[----:B------:R-:W0:Y:S01]  /*bfb0*/  I2F.F64 R4, R2 ;  /* 0x0000000200047312 */ /* 0x000e220000201c00 */
[----:B------:R-:W-:-:S05]  /*bfc0*/  CS2R R6, SRZ ;  /* 0x0000000000067805 */ /* 0x000fca000001ff00 */
[----:B0-----:R-:W-:Y:S01]  /*bfd0*/  STG.E.128 desc[UR36][R16.64], R4 ;  /* 0x0000000410007986 */ /* 0x001fe2000c101d24 */
[----:B------:R-:W-:Y:S05]  /*bfe0*/  EXIT ;  /* 0x000000000000794d */ /* 0x000fea0003800000 */
.L_x_32539:
        /* <DEDUP_REMOVED lines=21> */
.L_x_32544:
[----:B------:R-:W-:Y:S05]  /*c140*/  BSYNC B0 ;  /* 0x0000000000007941 */ /* 0x000fea0003800000 */
.L_x_32543:
[----:B------:R-:W-:-:S05]  /*c150*/  LOP3.LUT R3, R0, R3, RZ, 0xfc, !PT ;  /* 0x0000000300037212 */ /* 0x000fca00078efcff */
[----:B------:R-:W-:Y:S01]  /*c160*/  STG.E.U8 desc[UR36][R16.64], R3 ;  /* 0x0000000310007986 */ /* 0x000fe2000c101124 */
[----:B------:R-:W-:Y:S05]  /*c170*/  EXIT ;  /* 0x000000000000794d */ /* 0x000fea0003800000 */
.L_x_32542:
        /* <DEDUP_REMOVED lines=13> */
.L_x_32546:
[----:B------:R-:W-:Y:S01]  /*c250*/  IMAD.MOV.U32 R0, RZ, RZ, 0x7f ;  /* 0x0000007fff007424 */ /* 0x000fe200078e00ff */
[----:B------:R-:W-:-:S04]  /*c260*/  ISETP.GT.U32.AND P0, PT, R2, 0x7f800000, PT ;  /* 0x7f8000000200780c */ /* 0x000fc80003f04070 */
[----:B------:R-:W-:-:S09]  /*c270*/  SEL R0, R0, 0x7c, P0 ;  /* 0x0000007c00007807 */ /* 0x000fd20000000000 */
.L_x_32547:
[----:B------:R-:W-:Y:S05]  /*c280*/  BSYNC B0 ;  /* 0x0000000000007941 */ /* 0x000fea0003800000 */
.L_x_32545:
[----:B------:R-:W-:-:S04]  /*c290*/  LOP3.LUT R2, R3, 0x80000000, RZ, 0xc0, !PT ;  /* 0x8000000003027812 */ /* 0x000fc800078ec0ff */
[----:B------:R-:W-:-:S04]  /*c2a0*/  SHF.R.U32.HI R3, RZ, 0x18, R2 ;  /* 0x00000018ff037819 */ /* 0x000fc80000011602 */
[----:B------:R-:W-:-:S05]  /*c2b0*/  LOP3.LUT R3, R0, R3, RZ, 0xfc, !PT ;  /* 0x0000000300037212 */ /* 0x000fca00078efcff */
[----:B------:R-:W-:Y:S01]  /*c2c0*/  STG.E.U8 desc[UR36][R16.64], R3 ;  /* 0x0000000310007986 */ /* 0x000fe2000c101124 */
[----:B------:R-:W-:Y:S05]  /*c2d0*/  EXIT ;  /* 0x000000000000794d */ /* 0x000fea0003800000 */
.L_x_32541:
[----:B------:R-:W-:-:S04]  /*c2e0*/  I2FP.F32.S32 R0, R2 ;  /* 0x0000000200007245 */ /* 0x000fc80000201400 */
[----:B------:R-:W-:-:S05]  /*c2f0*/  F2FP.BF16.F32.PACK_AB R0, RZ, R0 ;  /* 0x00000000ff00723e */ /* 0x000fca00000010ff */
[----:B------:R-:W-:Y:S01]  /*c300*/  STG.E.U16 desc[UR36][R16.64], R0 ;  /* 0x0000000010007986 */ /* 0x000fe2000c101524 */
[----:B------:R-:W-:Y:S05]  /*c310*/  EXIT ;  /* 0x000000000000794d */ /* 0x000fea0003800000 */
.L_x_32538:
        /* <DEDUP_REMOVED lines=10> */
.L_x_32550:
        /* <DEDUP_REMOVED lines=17> */
.L_x_32553:
[----:B------:R-:W-:-:S04]  /*c4d0*/  LOP3.LUT R2, R3, 0x80000000, RZ, 0xc0, !PT ;  /* 0x8000000003027812 */ /* 0x000fc800078ec0ff */
[----:B------:R-:W-:-:S04]  /*c4e0*/  SHF.R.U32.HI R3, RZ, 0x18, R2 ;  /* 0x00000018ff037819 */ /* 0x000fc80000011602 */
[----:B------:R-:W-:-:S04]  /*c4f0*/  LOP3.LUT R0, R0, R3, RZ, 0xfc, !PT ;  /* 0x0000000300007212 */ /* 0x000fc800078efcff */
[----:B------:R-:W-:-:S07]  /*c500*/  PRMT R8, R0, 0x7610, R8 ;  /* 0x0000761000087816 */ /* 0x000fce0000000008 */
.L_x_32552:
[----:B------:R-:W-:Y:S05]  /*c510*/  BSYNC B0 ;  /* 0x0000000000007941 */ /* 0x000fea0003800000 */
.L_x_32551:
[----:B------:R-:W-:Y:S01]  /*c520*/  STG.E.U8 desc[UR36][R16.64], R8 ;  /* 0x0000000810007986 */ /* 0x000fe2000c101124 */
[----:B------:R-:W-:Y:S05]  /*c530*/  EXIT ;  /* 0x000000000000794d */ /* 0x000fea0003800000 */
.L_x_32549:
        /* <DEDUP_REMOVED lines=17> */
.L_x_32556:
[----:B------:R-:W-:-:S04]  /*c650*/  LOP3.LUT R2, R3, 0x80000000, RZ, 0xc0, !PT ;  /* 0x8000000003027812 */ /* 0x000fc800078ec0ff */
[----:B------:R-:W-:-:S04]  /*c660*/  SHF.R.U32.HI R3, RZ, 0x18, R2 ;  /* 0x00000018ff037819 */ /* 0x000fc80000011602 */
[----:B------:R-:W-:-:S04]  /*c670*/  LOP3.LUT R0, R0, R3, RZ, 0xfc, !PT ;  /* 0x0000000300007212 */ /* 0x000fc800078efcff */
[----:B------:R-:W-:-:S07]  /*c680*/  PRMT R8, R0, 0x7610, R8 ;  /* 0x0000761000087816 */ /* 0x000fce0000000008 */
.L_x_32555:
[----:B------:R-:W-:Y:S05]  /*c690*/  BSYNC B0 ;  /* 0x0000000000007941 */ /* 0x000fea0003800000 */
.L_x_32554:
[----:B------:R-:W-:Y:S01]  /*c6a0*/  STG.E.U8 desc[UR36][R16.64], R8 ;  /* 0x0000000810007986 */ /* 0x000fe2000c101124 */
[----:B------:R-:W-:Y:S05]  /*c6b0*/  EXIT ;  /* 0x000000000000794d */ /* 0x000fea0003800000 */
.L_x_32548:
        /* <DEDUP_REMOVED lines=22> */
.L_x_32531:
        /* <DEDUP_REMOVED lines=16> */
.L_x_32559:
[----:B------:R-:W-:Y:S05]  /*c920*/  EXIT ;  /* 0x000000000000794d */ /* 0x000fea0003800000 */
.L_x_32558:
[----:B------:R-:W-:-:S05]  /*c930*/  SHF.R.S32.HI R3, RZ, 0x1f, R2 ;  /* 0x0000001fff037819 */ /* 0x000fca0000011402 */
[----:B------:R-:W-:Y:S01]  /*c940*/  STG.E.64 desc[UR36][R16.64], R2 ;  /* 0x0000000210007986 */ /* 0x000fe2000c101b24 */
[----:B------:R-:W-:Y:S05]  /*c950*/  EXIT ;  /* 0x000000000000794d */ /* 0x000fea0003800000 */
.L_x_32557:
[----:B------:R-:W-:Y:S01]  /*c960*/  STG.E desc[UR36][R16.64], R2 ;  /* 0x0000000210007986 */ /* 0x000fe2000c101924 */
[----:B------:R-:W-:Y:S05]  /*c970*/  EXIT ;  /* 0x000000000000794d */ /* 0x000fea0003800000 */
.L_x_32560:
        /* <DEDUP_REMOVED lines=16> */
.L_x_37930:


//--------------------- .text._ZN2at6native27unrolled_elementwise_kernelINS0_13AUnaryFunctorIiiiZZZNS0_15binary_internal21div_floor_kernel_cudaERNS_18TensorIteratorBaseEENKUlvE_clEvENKUlvE1_clEvEUliiE_EESt5arrayIPcLm2EELi4E23TrivialOffsetCalculatorILi1EjESE_NS0_6memory12LoadWithCastILi1EEENSF_13StoreWithCastILi1EEEEEviT_T0_T2_T3_T4_T5_ --------------------------
	.section	.text._ZN2at6native27unrolled_elementwise_kernelINS0_13AUnaryFunctorIiiiZZZNS0_15binary_internal21div_floor_kernel_cudaERNS_18TensorIteratorBaseEENKUlvE_clEvENKUlvE1_clEvEUliiE_EESt5arrayIPcLm2EELi4E23TrivialOffsetCalculatorILi1EjESE_NS0_6memory12LoadWithCastILi1EEENSF_13StoreWithCastILi1EEEEEviT_T0_T2_T3_T4_T5_,"ax",@progbits
	.align	128
        .global         _ZN2at6native27unrolled_elementwise_kernelINS0_13AUnaryFunctorIiiiZZZNS0_15binary_internal21div_floor_kernel_cudaERNS_18TensorIteratorBaseEENKUlvE_clEvENKUlvE1_clEvEUliiE_EESt5arrayIPcLm2EELi4E23TrivialOffsetCalculatorILi1EjESE_NS0_6memory12LoadWithCastILi1EEENSF_13StoreWithCastILi1EEEEEviT_T0_T2_T3_T4_T5_
        .type           _ZN2at6native27unrolled_elementwise_kernelINS0_13AUnaryFunctorIiiiZZZNS0_15binary_internal21div_floor_kernel_cudaERNS_18TensorIteratorBaseEENKUlvE_clEvENKUlvE1_clEvEUliiE_EESt5arrayIPcLm2EELi4E23TrivialOffsetCalculatorILi1EjESE_NS0_6memory12LoadWithCastILi1EEENSF_13StoreWithCastILi1EEEEEviT_T0_T2_T3_T4_T5_,@function
        .size           _ZN2at6native27unrolled_elementwise_kernelINS0_13AUnaryFunctorIiiiZZZNS0_15binary_internal21div_floor_kernel_cudaERNS_18TensorIteratorBaseEENKUlvE_clEvENKUlvE1_clEvEUliiE_EESt5arrayIPcLm2EELi4E23TrivialOffsetCalculatorILi1EjESE_NS0_6memory12LoadWithCastILi1EEENSF_13StoreWithCastILi1EEEEEviT_T0_T2_T3_T4_T5_,(.L_x_37931 - _ZN2at6native27unrolled_elementwise_kernelINS0_13AUnaryFunctorIiiiZZZNS0_15binary_internal21div_floor_kernel_cudaERNS_18TensorIteratorBaseEENKUlvE_clEvENKUlvE1_clEvEUliiE_EESt5arrayIPcLm2EELi4E23TrivialOffsetCalculatorILi1EjESE_NS0_6memory12LoadWithCastILi1EEENSF_13StoreWithCastILi1EEEEEviT_T0_T2_T3_T4_T5_)
        .other          _ZN2at6native27unrolled_elementwise_kernelINS0_13AUnaryFunctorIiiiZZZNS0_15binary_internal21div_floor_kernel_cudaERNS_18TensorIteratorBaseEENKUlvE_clEvENKUlvE1_clEvEUliiE_EESt5arrayIPcLm2EELi4E23TrivialOffsetCalculatorILi1EjESE_NS0_6memory12LoadWithCastILi1EEENSF_13StoreWithCastILi1EEEEEviT_T0_T2_T3_T4_T5_,@"STO_CUDA_ENTRY STV_DEFAULT"
_ZN2at6native27unrolled_elementwise_kernelINS0_13AUnaryFunctorIiiiZZZNS0_15binary_internal21div_floor_kernel_cudaERNS_18TensorIteratorBaseEENKUlvE_clEvENKUlvE1_clEvEUliiE_EESt5arrayIPcLm2EELi4E23TrivialOffsetCalculatorILi1EjESE_NS0_6memory12LoadWithCastILi1EEENSF_13StoreWithCastILi1EEEEEviT_T0_T2_T3_T4_T5_:
.text._ZN2at6native27unrolled_elementwise_kernelINS0_13AUnaryFunctorIiiiZZZNS0_15binary_internal21div_floor_kernel_cudaERNS_18TensorIteratorBaseEENKUlvE_clEvENKUlvE1_clEvEUliiE_EESt5arrayIPcLm2EELi4E23TrivialOffsetCalculatorILi1EjESE_NS0_6memory12LoadWithCastILi1EEENSF_13StoreWithCastILi1EEEEEviT_T0_T2_T3_T4_T5_:
        /* <DEDUP_REMOVED lines=30> */
.L_x_32566:
[----:B------:R3:W5:Y:S01]  /*01e0*/  LDG.E.U8 R25, desc[UR36][R4.64] ;  /* 0x0000002404197981 */ /* 0x000762000c1e1100 */
[----:B------:R-:W-:Y:S05]  /*01f0*/  BRA `(.L_x_32568) ;  /* 0x0000000c00387947 */ /* 0x000fea0003800000 */
.L_x_32565:
        /* <DEDUP_REMOVED lines=8> */
.L_x_32570:
[----:B------:R1:W5:Y:S01]  /*0280*/  LDG.E R25, desc[UR36][R4.64] ;  /* 0x0000002404197981 */ /* 0x000362000c1e1900 */
[----:B------:R-:W-:Y:S05]  /*0290*/  BRA `(.L_x_32568) ;  /* 0x0000000c00107947 */ /* 0x000fea0003800000 */
.L_x_32569:
[----:B------:R2:W5:Y:S01]  /*02a0*/  LDG.E.S16 R25, desc[UR36][R4.64] ;  /* 0x0000002404197981 */ /* 0x000562000c1e1700 */
[----:B------:R-:W-:Y:S05]  /*02b0*/  BRA `(.L_x_32568) ;  /* 0x0000000c00087947 */ /* 0x000fea0003800000 */
.L_x_32564:
        /* <DEDUP_REMOVED lines=9> */
.L_x_32572:
[----:B------:R-:W2:Y:S02]  /*0350*/  LDG.E.U16 R4, desc[UR36][R4.64] ;  /* 0x0000002404047981 */ /* 0x000ea4000c1e1500 */
[----:B--2---:R-:W-:-:S06]  /*0360*/  HADD2.F32 R25, -RZ, R4.H0_H0 ;  /* 0x20000004ff197230 */ /* 0x004fcc0000004100 */
[----:B------:R-:W0:Y:S01]  /*0370*/  F2I.FTZ.TRUNC.NTZ R25, R25 ;  /* 0x0000001900197305 */ /* 0x000e22000021f100 */
[----:B------:R-:W-:Y:S05]  /*0380*/  BRA `(.L_x_32568) ;  /* 0x0000000800d47947 */ /* 0x000fea0003800000 */
.L_x_32571:
        /* <DEDUP_REMOVED lines=9> */
.L_x_32574:
[----:B------:R-:W2:Y:S02]  /*0420*/  LDG.E.U16 R4, desc[UR36][R4.64] ;  /* 0x0000002404047981 */ /* 0x000ea4000c1e1500 */
[----:B--2---:R-:W-:-:S06]  /*0430*/  HADD2.F32 R25, -RZ, R4.H0_H0 ;  /* 0x20000004ff197230 */ /* 0x004fcc0000004100 */
[----:B------:R-:W0:Y:S01]  /*0440*/  F2I.FTZ.TRUNC.NTZ R25, R25 ;  /* 0x0000001900197305 */ /* 0x000e22000021f100 */
[----:B------:R-:W-:Y:S05]  /*0450*/  BRA `(.L_x_32568) ;  /* 0x0000000800a07947 */ /* 0x000fea0003800000 */
.L_x_32573:
[----:B------:R-:W2:Y:S02]  /*0460*/  LDG.E.64 R4, desc[UR36][R4.64] ;  /* 0x0000002404047981 */ /* 0x000ea4000c1e1b00 */
[----:B--2---:R0:W1:Y:S01]  /*0470*/  F2I.F64.TRUNC R25, R4 ;  /* 0x0000000400197311 */ /* 0x004062000030d100 */
[----:B------:R-:W-:Y:S05]  /*0480*/  BRA `(.L_x_32568) ;  /* 0x0000000800947947 */ /* 0x000fea0003800000 */
.L_x_32563:
        /* <DEDUP_REMOVED lines=12> */
.L_x_32577:
[----:B------:R-:W2:Y:S02]  /*0550*/  LDG.E.64 R4, desc[UR36][R4.64] ;  /* 0x0000002404047981 */ /* 0x000ea4000c1e1b00 */
[----:B--2---:R0:W1:Y:S01]  /*0560*/  F2I.F64.TRUNC R25, R4 ;  /* 0x0000000400197311 */ /* 0x004062000030d100 */
[----:B------:R-:W-:Y:S05]  /*0570*/  BRA `(.L_x_32568) ;  /* 0x0000000800587947 */ /* 0x000fea0003800000 */
.L_x_32576:
        /* <DEDUP_REMOVED lines=27> */
.L_x_32579:
        /* <DEDUP_REMOVED lines=15> */
.L_x_32578:
[----:B------:R-:W2:Y:S02]  /*0820*/  LDG.E.U16 R25, desc[UR36][R4.64] ;  /* 0x0000002404197981 */ /* 0x000ea4000c1e1500 */
[----:B--2---:R-:W-:-:S06]  /*0830*/  IMAD.U32 R25, R25, 0x10000, RZ ;  /* 0x0001000019197824 */ /* 0x004fcc00078e00ff */
[----:B------:R-:W0:Y:S01]  /*0840*/  F2I.FTZ.TRUNC.NTZ R25, R25 ;  /* 0x0000001900197305 */ /* 0x000e22000021f100 */
[----:B------:R-:W-:Y:S05]  /*0850*/  BRA `(.L_x_32568) ;  /* 0x0000000400a07947 */ /* 0x000fea0003800000 */
.L_x_32575:
        /* <DEDUP_REMOVED lines=10> */
.L_x_32582:
        /* <DEDUP_REMOVED lines=21> */
.L_x_32586:
[----:B------:R-:W-:Y:S05]  /*0a50*/  BSYNC B1 ;  /* 0x0000000000017941 */ /* 0x000fea0003800000 */
.L_x_32585:
[----:B------:R-:W-:Y:S01]  /*0a60*/  IMAD.SHL.U32 R3, R3, 0x100000, RZ ;  /* 0x0010000003037824 */ /* 0x000fe200078e00ff */
[----:B------:R-:W-:-:S04]  /*0a70*/  LEA R0, R0, 0x3b800000, 0x17 ;  /* 0x3b80000000007811 */ /* 0x000fc800078eb8ff */
[----:B------:R-:W-:-:S07]  /*0a80*/  LOP3.LUT R25, R0, R3, R25, 0xfe, !PT ;  /* 0x0000000300197212 */ /* 0x000fce00078efe19 */
.L_x_32584:
[----:B------:R-:W-:Y:S05]  /*0a90*/  BSYNC B0 ;  /* 0x0000000000007941 */ /* 0x000fea0003800000 */
.L_x_32583:
[----:B------:R-:W0:Y:S01]  /*0aa0*/  F2I.FTZ.TRUNC.NTZ R25, R25 ;  /* 0x0000001900197305 */ /* 0x000e22000021f100 */
[----:B------:R-:W-:Y:S05]  /*0ab0*/  BRA `(.L_x_32568) ;  /* 0x0000000400087947 */ /* 0x000fea0003800000 */
.L_x_32581:
        /* <DEDUP_REMOVED lines=21> */
.L_x_32590:
[----:B------:R-:W-:Y:S05]  /*0c10*/  BSYNC B1 ;  /* 0x0000000000017941 */ /* 0x000fea0003800000 */
.L_x_32589:
[----:B------:R-:W-:Y:S01]  /*0c20*/  IMAD.SHL.U32 R3, R3, 0x200000, RZ ;  /* 0x0020000003037824 */ /* 0x000fe200078e00ff */
[----:B------:R-:W-:-:S04]  /*0c30*/  LEA R0, R0, 0x37800000, 0x17 ;  /* 0x3780000000007811 */ /* 0x000fc800078eb8ff */
[----:B------:R-:W-:-:S07]  /*0c40*/  LOP3.LUT R25, R0, R3, R25, 0xfe, !PT ;  /* 0x0000000300197212 */ /* 0x000fce00078efe19 */
.L_x_32588:
[----:B------:R-:W-:Y:S05]  /*0c50*/  BSYNC B0 ;  /* 0x0000000000007941 */ /* 0x000fea0003800000 */
.L_x_32587:
[----:B------:R-:W0:Y:S01]  /*0c60*/  F2I.FTZ.TRUNC.NTZ R25, R25 ;  /* 0x0000001900197305 */ /* 0x000e22000021f100 */
[----:B------:R-:W-:Y:S05]  /*0c70*/  BRA `(.L_x_32568) ;  /* 0x0000000000987947 */ /* 0x000fea0003800000 */
.L_x_32580:
        /* <DEDUP_REMOVED lines=14> */
.L_x_32594:
[----:B------:R-:W-:Y:S05]  /*0d60*/  BSYNC B0 ;  /* 0x0000000000007941 */ /* 0x000fea0003800000 */
.L_x_32593:
[----:B------:R-:W0:Y:S01]  /*0d70*/  F2I.FTZ.TRUNC.NTZ R25, R25 ;  /* 0x0000001900197305 */ /* 0x000e22000021f100 */
[----:B------:R-:W-:Y:S05]  /*0d80*/  BRA `(.L_x_32568) ;  /* 0x0000000000547947 */ /* 0x000fea0003800000 */
.L_x_32567:
        /* <DEDUP_REMOVED lines=17> */
.L_x_32595:
[----:B------:R-:W-:Y:S05]  /*0ea0*/  BRA `(.L_x_32568) ;  /* 0x00000000000c7947 */ /* 0x000fea0003800000 */
.L_x_32592:
[----:B------:R0:W5:Y:S01]  /*0eb0*/  LDG.E R25, desc[UR36][R4.64] ;  /* 0x0000002404197981 */ /* 0x000162000c1e1900 */
[----:B------:R-:W-:Y:S05]  /*0ec0*/  BRA `(.L_x_32568) ;  /* 0x0000000000047947 */ /* 0x000fea0003800000 */
.L_x_32591:
[----:B------:R0:W5:Y:S02]  /*0ed0*/  LDG.E R25, desc[UR36][R4.64] ;  /* 0x0000002404197981 */ /* 0x000164000c1e1900 */
.L_x_32568:
[----:B------:R-:W2:Y:S02]  /*0ee0*/  S2R R17, SR_TID.X ;  /* 0x0000000000117919 */ /* 0x000ea40000002100 */
[----:B--2---:R-:W-:-:S07]  /*0ef0*/  VIADD R17, R17, 0x80 ;  /* 0x0000008011117836 */ /* 0x004fce0000000000 */
.L_x_32562:
[----:B------:R-:W-:Y:S05]  /*0f00*/  BSYNC B6 ;  /* 0x0000000000067941 */ /* 0x000fea0003800000 */
.L_x_32561:
        /* <DEDUP_REMOVED lines=23> */
.L_x_32601:
[----:B------:R0:W5:Y:S01]  /*1080*/  LDG.E.U8 R24, desc[UR36][R4.64] ;  /* 0x0000002404187981 */ /* 0x000162000c1e1100 */
[----:B------:R-:W-:Y:S05]  /*1090*/  BRA `(.L_x_32603) ;  /* 0x0000000c00347947 */ /* 0x000fea0003800000 */
.L_x_32600:
        /* <DEDUP_REMOVED lines=8> */
.L_x_32605:
[----:B------:R0:W5:Y:S01]  /*1120*/  LDG.E R24, desc[UR36][R4.64] ;  /* 0x0000002404187981 */ /* 0x000162000c1e1900 */
[----:B------:R-:W-:Y:S05]  /*1130*/  BRA `(.L_x_32603) ;  /* 0x0000000c000c7947 */ /* 0x000fea0003800000 */
.L_x_32604:
[----:B------:R0:W5:Y:S01]  /*1140*/  LDG.E.S16 R24, desc[UR36][R4.64] ;  /* 0x0000002404187981 */ /* 0x000162000c1e1700 */
[----:B------:R-:W-:Y:S05]  /*1150*/  BRA `(.L_x_32603) ;  /* 0x0000000c00047947 */ /* 0x000fea0003800000 */
.L_x_32599:
        /* <DEDUP_REMOVED lines=9> */
.L_x_32607:
[----:B------:R-:W2:Y:S02]  /*11f0*/  LDG.E.U16 R4, desc[UR36][R4.64] ;  /* 0x0000002404047981 */ /* 0x000ea4000c1e1500 */
[----:B--2---:R-:W-:-:S06]  /*1200*/  HADD2.F32 R24, -RZ, R4.H0_H0 ;  /* 0x20000004ff187230 */ /* 0x004fcc0000004100 */
[----:B------:R-:W0:Y:S01]  /*1210*/  F2I.FTZ.TRUNC.NTZ R24, R24 ;  /* 0x0000001800187305 */ /* 0x000e22000021f100 */
[----:B------:R-:W-:Y:S05]  /*1220*/  BRA `(.L_x_32603) ;  /* 0x0000000800d07947 */ /* 0x000fea0003800000 */
.L_x_32606:
        /* <DEDUP_REMOVED lines=9> */
.L_x_32609:
[----:B------:R-:W2:Y:S02]  /*12c0*/  LDG.E.U16 R4, desc[UR36][R4.64] ;  /* 0x0000002404047981 */ /* 0x000ea4000c1e1500 */
[----:B--2---:R-:W-:-:S06]  /*12d0*/  HADD2.F32 R24, -RZ, R4.H0_H0 ;  /* 0x20000004ff187230 */ /* 0x004fcc0000004100 */
[----:B------:R-:W0:Y:S01]  /*12e0*/  F2I.FTZ.TRUNC.NTZ R24, R24 ;  /* 0x0000001800187305 */ /* 0x000e22000021f100 */
[----:B------:R-:W-:Y:S05]  /*12f0*/  BRA `(.L_x_32603) ;  /* 0x00000008009c7947 */ /* 0x000fea0003800000 */
.L_x_32608:
[----:B------:R-:W2:Y:S02]  /*1300*/  LDG.E.64 R4, desc[UR36][R4.64] ;  /* 0x0000002404047981 */ /* 0x000ea4000c1e1b00 */
[----:B--2---:R0:W1:Y:S01]  /*1310*/  F2I.F64.TRUNC R24, R4 ;  /* 0x0000000400187311 */ /* 0x004062000030d100 */
[----:B------:R-:W-:Y:S05]  /*1320*/  BRA `(.L_x_32603) ;  /* 0x0000000800907947 */ /* 0x000fea0003800000 */
.L_x_32598:
        /* <DEDUP_REMOVED lines=12> */
.L_x_32612:
[----:B------:R-:W2:Y:S02]  /*13f0*/  LDG.E.64 R4, desc[UR36][R4.64] ;  /* 0x0000002404047981 */ /* 0x000ea4000c1e1b00 */
[----:B--2---:R0:W1:Y:S01]  /*1400*/  F2I.F64.TRUNC R24, R4 ;  /* 0x0000000400187311 */ /* 0x004062000030d100 */
[----:B------:R-:W-:Y:S05]  /*1410*/  BRA `(.L_x_32603) ;  /* 0x0000000800547947 */ /* 0x000fea0003800000 */
.L_x_32611:
        /* <DEDUP_REMOVED lines=27> */
.L_x_32614:
        /* <DEDUP_REMOVED lines=14> */
.L_x_32613:
[----:B------:R-:W2:Y:S02]  /*16b0*/  LDG.E.U16 R24, desc[UR36][R4.64] ;  /* 0x0000002404187981 */ /* 0x000ea4000c1e1500 */
[----:B--2---:R-:W-:-:S06]  /*16c0*/  IMAD.U32 R24, R24, 0x10000, RZ ;  /* 0x0001000018187824 */ /* 0x004fcc00078e00ff */
[----:B------:R-:W4:Y:S01]  /*16d0*/  F2I.FTZ.TRUNC.NTZ R24, R24 ;  /* 0x0000001800187305 */ /* 0x000f22000021f100 */
[----:B------:R-:W-:Y:S05]  /*16e0*/  BRA `(.L_x_32603) ;  /* 0x0000000400a07947 */ /* 0x000fea0003800000 */
.L_x_32610:
        /* <DEDUP_REMOVED lines=10> */
.L_x_32617:
        /* <DEDUP_REMOVED lines=21> */
.L_x_32621:
[----:B------:R-:W-:Y:S05]  /*18e0*/  BSYNC B1 ;  /* 0x0000000000017941 */ /* 0x000fea0003800000 */
.L_x_32620:
[----:B------:R-:W-:Y:S01]  /*18f0*/  IMAD.SHL.U32 R3, R3, 0x100000, RZ ;  /* 0x0010000003037824 */ /* 0x000fe200078e00ff */
[----:B------:R-:W-:-:S04]  /*1900*/  LEA R5, R0, 0x3b800000, 0x17 ;  /* 0x3b80000000057811 */ /* 0x000fc800078eb8ff */
[----:B------:R-:W-:-:S07]  /*1910*/  LOP3.LUT R24, R5, R3, R24, 0xfe, !PT ;  /* 0x0000000305187212 */ /* 0x000fce00078efe18 */
.L_x_32619:
[----:B------:R-:W-:Y:S05]  /*1920*/  BSYNC B0 ;  /* 0x0000000000007941 */ /* 0x000fea0003800000 */
.L_x_32618:
[----:B------:R-:W0:Y:S01]  /*1930*/  F2I.FTZ.TRUNC.NTZ R24, R24 ;  /* 0x0000001800187305 */ /* 0x000e22000021f100 */
[----:B------:R-:W-:Y:S05]  /*1940*/  BRA `(.L_x_32603) ;  /* 0x0000000400087947 */ /* 0x000fea0003800000 */
.L_x_32616:
        /* <DEDUP_REMOVED lines=21> */
.L_x_32625:
[----:B------:R-:W-:Y:S05]  /*1aa0*/  BSYNC B1 ;  /* 0x0000000000017941 */ /* 0x000fea0003800000 */
.L_x_32624:
[----:B------:R-:W-:Y:S01]  /*1ab0*/  IMAD.SHL.U32 R3, R3, 0x200000, RZ ;  /* 0x0020000003037824 */ /* 0x000fe200078e00ff */
[----:B------:R-:W-:-:S04]  /*1ac0*/  LEA R5, R0, 0x37800000, 0x17 ;  /* 0x3780000000057811 */ /* 0x000fc800078eb8ff */
[----:B------:R-:W-:-:S07]  /*1ad0*/  LOP3.LUT R24, R5, R3, R24, 0xfe, !PT ;  /* 0x0000000305187212 */ /* 0x000fce00078efe18 */
.L_x_32623:
[----:B------:R-:W-:Y:S05]  /*1ae0*/  BSYNC B0 ;  /* 0x0000000000007941 */ /* 0x000fea0003800000 */
.L_x_32622:
[----:B------:R-:W0:Y:S01]  /*1af0*/  F2I.FTZ.TRUNC.NTZ R24, R24 ;  /* 0x0000001800187305 */ /* 0x000e22000021f100 */
[----:B------:R-:W-:Y:S05]  /*1b00*/  BRA `(.L_x_32603) ;  /* 0x0000000000987947 */ /* 0x000fea0003800000 */
.L_x_32615:
        /* <DEDUP_REMOVED lines=14> */
.L_x_32629:
[----:B------:R-:W-:Y:S05]  /*1bf0*/  BSYNC B0 ;  /* 0x0000000000007941 */ /* 0x000fea0003800000 */
.L_x_32628:
[----:B------:R-:W0:Y:S01]  /*1c00*/  F2I.FTZ.TRUNC.NTZ R24, R24 ;  /* 0x0000001800187305 */ /* 0x000e22000021f100 */
[----:B------:R-:W-:Y:S05]  /*1c10*/  BRA `(.L_x_32603) ;  /* 0x0000000000547947 */ /* 0x000fea0003800000 */
.L_x_32602:
        /* <DEDUP_REMOVED lines=17> */
.L_x_32630:
[----:B------:R-:W-:Y:S05]  /*1d30*/  BRA `(.L_x_32603) ;  /* 0x00000000000c7947 */ /* 0x000fea0003800000 */
.L_x_32627:
[----:B------:R0:W5:Y:S01]  /*1d40*/  LDG.E R24, desc[UR36][R4.64] ;  /* 0x0000002404187981 */ /* 0x000162000c1e1900 */
[----:B------:R-:W-:Y:S05]  /*1d50*/  BRA `(.L_x_32603) ;  /* 0x0000000000047947 */ /* 0x000fea0003800000 */
.L_x_32626:
[----:B------:R0:W5:Y:S02]  /*1d60*/  LDG.E R24, desc[UR36][R4.64] ;  /* 0x0000002404187981 */ /* 0x000164000c1e1900 */
.L_x_32603:
[----:B------:R-:W-:-:S07]  /*1d70*/  VIADD R17, R17, 0x80 ;  /* 0x0000008011117836 */ /* 0x000fce0000000000 */
.L_x_32597:
[----:B------:R-:W-:Y:S05]  /*1d80*/  BSYNC B6 ;  /* 0x0000000000067941 */ /* 0x000fea0003800000 */
.L_x_32596:
[----:B------:R-:W-:Y:S01]  /*1d90*/  ISETP.GE.AND P0, PT, R17, R16, PT ;  /* 0x000000101100720c */ /* 0x000fe20003f06270 */
[----:B------:R-:W-:Y:S01]  /*1da0*/  BSSY B6, `(.L_x_32631) ;  /* 0x00000e8000067945 */ /* 0x000fe20003800000 */
[----:B------:R-:W-:Y:S02]  /*1db0*/  IMAD.MOV.U32 R22, RZ, RZ, RZ ;  /* 0x000000ffff167224 */ /* 0x000fe400078e00ff */
[----:B------:R-:W-:-:S09]  /*1dc0*/  IMAD.MOV.U32 R18, RZ, RZ, RZ ;  /* 0x000000ffff127224 */ /* 0x000fd200078e00ff */
        /* <DEDUP_REMOVED lines=21> */
.L_x_32636:
[----:B------:R0:W5:Y:S01]  /*1f20*/  LDG.E.U8 R18, desc[UR36][R4.64] ;  /* 0x0000002404127981 */ /* 0x000162000c1e1100 */
[----:B------:R-:W-:Y:S05]  /*1f30*/  BRA `(.L_x_32638) ;  /* 0x0000000c00347947 */ /* 0x000fea0003800000 */
.L_x_32635:
        /* <DEDUP_REMOVED lines=8> */
.L_x_32640:
[----:B------:R0:W5:Y:S01]  /*1fc0*/  LDG.E R18, desc[UR36][R4.64] ;  /* 0x0000002404127981 */ /* 0x000162000c1e1900 */
[----:B------:R-:W-:Y:S05]  /*1fd0*/  BRA `(.L_x_32638) ;  /* 0x0000000c000c7947 */ /* 0x000fea0003800000 */
.L_x_32639:
[----:B------:R0:W5:Y:S01]  /*1fe0*/  LDG.E.S16 R18, desc[UR36][R4.64] ;  /* 0x0000002404127981 */ /* 0x000162000c1e1700 */
[----:B------:R-:W-:Y:S05]  /*1ff0*/  BRA `(.L_x_32638) ;  /* 0x0000000c00047947 */ /* 0x000fea0003800000 */
.L_x_32634:
        /* <DEDUP_REMOVED lines=9> */
.L_x_32642:
[----:B------:R-:W2:Y:S02]  /*2090*/  LDG.E.U16 R4, desc[UR36][R4.64] ;  /* 0x0000002404047981 */ /* 0x000ea4000c1e1500 */
[----:B--2---:R-:W-:-:S06]  /*20a0*/  HADD2.F32 R18, -RZ, R4.H0_H0 ;  /* 0x20000004ff127230 */ /* 0x004fcc0000004100 */
[----:B------:R-:W0:Y:S01]  /*20b0*/  F2I.FTZ.TRUNC.NTZ R18, R18 ;  /* 0x0000001200127305 */ /* 0x000e22000021f100 */
[----:B------:R-:W-:Y:S05]  /*20c0*/  BRA `(.L_x_32638) ;  /* 0x0000000800d07947 */ /* 0x000fea0003800000 */
.L_x_32641:
        /* <DEDUP_REMOVED lines=9> */
.L_x_32644:
[----:B------:R-:W2:Y:S02]  /*2160*/  LDG.E.U16 R4, desc[UR36][R4.64] ;  /* 0x0000002404047981 */ /* 0x000ea4000c1e1500 */
[----:B--2---:R-:W-:-:S06]  /*2170*/  HADD2.F32 R18, -RZ, R4.H0_H0 ;  /* 0x20000004ff127230 */ /* 0x004fcc0000004100 */
[----:B------:R-:W0:Y:S01]  /*2180*/  F2I.FTZ.TRUNC.NTZ R18, R18 ;  /* 0x0000001200127305 */ /* 0x000e22000021f100 */
[----:B------:R-:W-:Y:S05]  /*2190*/  BRA `(.L_x_32638) ;  /* 0x00000008009c7947 */ /* 0x000fea0003800000 */
.L_x_32643:
[----:B------:R-:W2:Y:S02]  /*21a0*/  LDG.E.64 R4, desc[UR36][R4.64] ;  /* 0x0000002404047981 */ /* 0x000ea4000c1e1b00 */
[----:B--2---:R0:W1:Y:S01]  /*21b0*/  F2I.F64.TRUNC R18, R4 ;  /* 0x0000000400127311 */ /* 0x004062000030d100 */
[----:B------:R-:W-:Y:S05]  /*21c0*/  BRA `(.L_x_32638) ;  /* 0x0000000800907947 */ /* 0x000fea0003800000 */
.L_x_32633:
        /* <DEDUP_REMOVED lines=12> */
.L_x_32647:
[----:B------:R-:W2:Y:S02]  /*2290*/  LDG.E.64 R4, desc[UR36][R4.64] ;  /* 0x0000002404047981 */ /* 0x000ea4000c1e1b00 */
[----:B--2---:R0:W1:Y:S01]  /*22a0*/  F2I.F64.TRUNC R18, R4 ;  /* 0x0000000400127311 */ /* 0x004062000030d100 */
[----:B------:R-:W-:Y:S05]  /*22b0*/  BRA `(.L_x_32638) ;  /* 0x0000000800547947 */ /* 0x000fea0003800000 */
.L_x_32646:
        /* <DEDUP_REMOVED lines=27> */
.L_x_32649:
        /* <DEDUP_REMOVED lines=14> */
.L_x_32648:
[----:B------:R-:W2:Y:S02]  /*2550*/  LDG.E.U16 R18, desc[UR36][R4.64] ;  /* 0x0000002404127981 */ /* 0x000ea4000c1e1500 */
[----:B--2---:R-:W-:-:S06]  /*2560*/  IMAD.U32 R18, R18, 0x10000, RZ ;  /* 0x0001000012127824 */ /* 0x004fcc00078e00ff */
[----:B------:R-:W0:Y:S01]  /*2570*/  F2I.FTZ.TRUNC.NTZ R18, R18 ;  /* 0x0000001200127305 */ /* 0x000e22000021f100 */
[----:B------:R-:W-:Y:S05]  /*2580*/  BRA `(.L_x_32638) ;  /* 0x0000000400a07947 */ /* 0x000fea0003800000 */
.L_x_32645:
        /* <DEDUP_REMOVED lines=10> */
.L_x_32652:
        /* <DEDUP_REMOVED lines=21> */
.L_x_32656:
[----:B------:R-:W-:Y:S05]  /*2780*/  BSYNC B1 ;  /* 0x0000000000017941 */ /* 0x000fea0003800000 */
.L_x_32655:
[----:B------:R-:W-:Y:S01]  /*2790*/  IMAD.SHL.U32 R3, R3, 0x100000, RZ ;  /* 0x0010000003037824 */ /* 0x000fe200078e00ff */
[----:B------:R-:W-:-:S04]  /*27a0*/  LEA R5, R0, 0x3b800000, 0x17 ;  /* 0x3b80000000057811 */ /* 0x000fc800078eb8ff */
[----:B------:R-:W-:-:S07]  /*27b0*/  LOP3.LUT R18, R5, R3, R18, 0xfe, !PT ;  /* 0x0000000305127212 */ /* 0x000fce00078efe12 */
.L_x_32654:
[----:B------:R-:W-:Y:S05]  /*27c0*/  BSYNC B0 ;  /* 0x0000000000007941 */ /* 0x000fea0003800000 */
.L_x_32653:
[----:B------:R-:W1:Y:S01]  /*27d0*/  F2I.FTZ.TRUNC.NTZ R18, R18 ;  /* 0x0000001200127305 */ /* 0x000e62000021f100 */
[----:B------:R-:W-:Y:S05]  /*27e0*/  BRA `(.L_x_32638) ;  /* 0x0000000400087947 */ /* 0x000fea0003800000 */
.L_x_32651:
        /* <DEDUP_REMOVED lines=21> */
.L_x_32660:
[----:B------:R-:W-:Y:S05]  /*2940*/  BSYNC B1 ;  /* 0x0000000000017941 */ /* 0x000fea0003800000 */
.L_x_32659:
[----:B------:R-:W-:Y:S01]  /*2950*/  IMAD.SHL.U32 R3, R3, 0x200000, RZ ;  /* 0x0020000003037824 */ /* 0x000fe200078e00ff */
[----:B------:R-:W-:-:S04]  /*2960*/  LEA R5, R0, 0x37800000, 0x17 ;  /* 0x3780000000057811 */ /* 0x000fc800078eb8ff */
[----:B------:R-:W-:-:S07]  /*2970*/  LOP3.LUT R18, R5, R3, R18, 0xfe, !PT ;  /* 0x0000000305127212 */ /* 0x000fce00078efe12 */
.L_x_32658:
[----:B------:R-:W-:Y:S05]  /*2980*/  BSYNC B0 ;  /* 0x0000000000007941 */ /* 0x000fea0003800000 */
.L_x_32657:
[----:B------:R-:W2:Y:S01]  /*2990*/  F2I.FTZ.TRUNC.NTZ R18, R18 ;  /* 0x0000001200127305 */ /* 0x000ea2000021f100 */
[----:B------:R-:W-:Y:S05]  /*29a0*/  BRA `(.L_x_32638) ;  /* 0x0000000000987947 */ /* 0x000fea0003800000 */
.L_x_32650:
        /* <DEDUP_REMOVED lines=14> */
.L_x_32664:
[----:B------:R-:W-:Y:S05]  /*2a90*/  BSYNC B0 ;  /* 0x0000000000007941 */ /* 0x000fea0003800000 */
.L_x_32663:
[----:B------:R-:W4:Y:S01]  /*2aa0*/  F2I.FTZ.TRUNC.NTZ R18, R18 ;  /* 0x0000001200127305 */ /* 0x000f22000021f100 */
[----:B------:R-:W-:Y:S05]  /*2ab0*/  BRA `(.L_x_32638) ;  /* 0x0000000000547947 */ /* 0x000fea0003800000 */
.L_x_32637:
        /* <DEDUP_REMOVED lines=17> */
.L_x_32665:
[----:B------:R-:W-:Y:S05]  /*2bd0*/  BRA `(.L_x_32638) ;  /* 0x00000000000c7947 */ /* 0x000fea0003800000 */
.L_x_32662:
[----:B------:R0:W5:Y:S01]  /*2be0*/  LDG.E R18, desc[UR36][R4.64] ;  /* 0x0000002404127981 */ /* 0x000162000c1e1900 */
[----:B------:R-:W-:Y:S05]  /*2bf0*/  BRA `(.L_x_32638) ;  /* 0x0000000000047947 */ /* 0x000fea0003800000 */
.L_x_32661:
[----:B------:R3:W5:Y:S02]  /*2c00*/  LDG.E R18, desc[UR36][R4.64] ;  /* 0x0000002404127981 */ /* 0x000764000c1e1900 */
.L_x_32638:
[----:B------:R-:W-:-:S07]  /*2c10*/  VIADD R17, R17, 0x80 ;  /* 0x0000008011117836 */ /* 0x000fce0000000000 */
.L_x_32632:
[----:B------:R-:W-:Y:S05]  /*2c20*/  BSYNC B6 ;  /* 0x0000000000067941 */ /* 0x000fea0003800000 */
.L_x_32631:
        /* <DEDUP_REMOVED lines=22> */
.L_x_32671:
[----:B------:R0:W5:Y:S01]  /*2d90*/  LDG.E.U8 R22, desc[UR36][R4.64] ;  /* 0x0000002404167981 */ /* 0x000162000c1e1100 */
[----:B------:R-:W-:Y:S05]  /*2da0*/  BRA `(.L_x_32667) ;  /* 0x0000000c00307947 */ /* 0x000fea0003800000 */
.L_x_32670:
        /* <DEDUP_REMOVED lines=8> */
.L_x_32674:
[----:B------:R0:W5:Y:S01]  /*2e30*/  LDG.E R22, desc[UR36][R4.64] ;  /* 0x0000002404167981 */ /* 0x000162000c1e1900 */
[----:B------:R-:W-:Y:S05]  /*2e40*/  BRA `(.L_x_32667) ;  /* 0x0000000c00087947 */ /* 0x000fea0003800000 */
.L_x_32673:
[----:B------:R0:W5:Y:S01]  /*2e50*/  LDG.E.S16 R22, desc[UR36][R4.64] ;  /* 0x0000002404167981 */ /* 0x000162000c1e1700 */
[----:B------:R-:W-:Y:S05]  /*2e60*/  BRA `(.L_x_32667) ;  /* 0x0000000c00007947 */ /* 0x000fea0003800000 */
.L_x_32669:
        /* <DEDUP_REMOVED lines=9> */
.L_x_32676:
[----:B------:R-:W2:Y:S02]  /*2f00*/  LDG.E.U16 R4, desc[UR36][R4.64] ;  /* 0x0000002404047981 */ /* 0x000ea4000c1e1500 */
[----:B--2---:R-:W-:-:S06]  /*2f10*/  HADD2.F32 R22, -RZ, R4.H0_H0 ;  /* 0x20000004ff167230 */ /* 0x004fcc0000004100 */
[----:B------:R-:W0:Y:S01]  /*2f20*/  F2I.FTZ.TRUNC.NTZ R22, R22 ;  /* 0x0000001600167305 */ /* 0x000e22000021f100 */
[----:B------:R-:W-:Y:S05]  /*2f30*/  BRA `(.L_x_32667) ;  /* 0x0000000800cc7947 */ /* 0x000fea0003800000 */
.L_x_32675:
        /* <DEDUP_REMOVED lines=9> */
.L_x_32678:
[----:B------:R-:W2:Y:S02]  /*2fd0*/  LDG.E.U16 R4, desc[UR36][R4.64] ;  /* 0x0000002404047981 */ /* 0x000ea4000c1e1500 */
[----:B--2---:R-:W-:-:S06]  /*2fe0*/  HADD2.F32 R22, -RZ, R4.H0_H0 ;  /* 0x20000004ff167230 */ /* 0x004fcc0000004100 */
[----:B------:R-:W0:Y:S01]  /*2ff0*/  F2I.FTZ.TRUNC.NTZ R22, R22 ;  /* 0x0000001600167305 */ /* 0x000e22000021f100 */
[----:B------:R-:W-:Y:S05]  /*3000*/  BRA `(.L_x_32667) ;  /* 0x0000000800987947 */ /* 0x000fea0003800000 */
.L_x_32677:
[----:B------:R-:W2:Y:S02]  /*3010*/  LDG.E.64 R22, desc[UR36][R4.64] ;  /* 0x0000002404167981 */ /* 0x000ea4000c1e1b00 */
[----:B--2---:R0:W1:Y:S01]  /*3020*/  F2I.F64.TRUNC R22, R22 ;  /* 0x0000001600167311 */ /* 0x004062000030d100 */
[----:B------:R-:W-:Y:S05]  /*3030*/  BRA `(.L_x_32667) ;  /* 0x00000008008c7947 */ /* 0x000fea0003800000 */
.L_x_32668:
        /* <DEDUP_REMOVED lines=12> */
.L_x_32681:
[----:B------:R-:W2:Y:S02]  /*3100*/  LDG.E.64 R4, desc[UR36][R4.64] ;  /* 0x0000002404047981 */ /* 0x000ea4000c1e1b00 */
[----:B--2---:R0:W1:Y:S01]  /*3110*/  F2I.F64.TRUNC R22, R4 ;  /* 0x0000000400167311 */ /* 0x004062000030d100 */
[----:B------:R-:W-:Y:S05]  /*3120*/  BRA `(.L_x_32667) ;  /* 0x0000000800507947 */ /* 0x000fea0003800000 */
.L_x_32680:
        /* <DEDUP_REMOVED lines=27> */
.L_x_32683:
        /* <DEDUP_REMOVED lines=14> */
.L_x_32682:
[----:B------:R-:W2:Y:S02]  /*33c0*/  LDG.E.U16 R22, desc[UR36][R4.64] ;  /* 0x0000002404167981 */ /* 0x000ea4000c1e1500 */
[----:B--2---:R-:W-:-:S06]  /*33d0*/  IMAD.U32 R22, R22, 0x10000, RZ ;  /* 0x0001000016167824 */ /* 0x004fcc00078e00ff */
[----:B------:R-:W0:Y:S01]  /*33e0*/  F2I.FTZ.TRUNC.NTZ R22, R22 ;  /* 0x0000001600167305 */ /* 0x000e22000021f100 */
[----:B------:R-:W-:Y:S05]  /*33f0*/  BRA `(.L_x_32667) ;  /* 0x00000004009c7947 */ /* 0x000fea0003800000 */
.L_x_32679:
        /* <DEDUP_REMOVED lines=10> */
.L_x_32686:
        /* <DEDUP_REMOVED lines=21> */
.L_x_32690:
[----:B------:R-:W-:Y:S05]  /*35f0*/  BSYNC B1 ;  /* 0x0000000000017941 */ /* 0x000fea0003800000 */
.L_x_32689:
[----:B------:R-:W-:Y:S01]  /*3600*/  IMAD.SHL.U32 R3, R3, 0x100000, RZ ;  /* 0x0010000003037824 */ /* 0x000fe200078e00ff */
[----:B------:R-:W-:-:S04]  /*3610*/  LEA R5, R0, 0x3b800000, 0x17 ;  /* 0x3b80000000057811 */ /* 0x000fc800078eb8ff */
[----:B------:R-:W-:-:S07]  /*3620*/  LOP3.LUT R22, R5, R3, R22, 0xfe, !PT ;  /* 0x0000000305167212 */ /* 0x000fce00078efe16 */
.L_x_32688:
[----:B------:R-:W-:Y:S05]  /*3630*/  BSYNC B0 ;  /* 0x0000000000007941 */ /* 0x000fea0003800000 */
.L_x_32687:
[----:B------:R-:W0:Y:S01]  /*3640*/  F2I.FTZ.TRUNC.NTZ R22, R22 ;  /* 0x0000001600167305 */ /* 0x000e22000021f100 */
[----:B------:R-:W-:Y:S05]  /*3650*/  BRA `(.L_x_32667) ;  /* 0x0000000400047947 */ /* 0x000fea0003800000 */
.L_x_32685:
        /* <DEDUP_REMOVED lines=21> */
.L_x_32694:
[----:B------:R-:W-:Y:S05]  /*37b0*/  BSYNC B1 ;  /* 0x0000000000017941 */ /* 0x000fea0003800000 */
.L_x_32693:
[----:B------:R-:W-:Y:S01]  /*37c0*/  IMAD.SHL.U32 R3, R3, 0x200000, RZ ;  /* 0x0020000003037824 */ /* 0x000fe200078e00ff */
[----:B------:R-:W-:-:S04]  /*37d0*/  LEA R5, R0, 0x37800000, 0x17 ;  /* 0x3780000000057811 */ /* 0x000fc800078eb8ff */
[----:B------:R-:W-:-:S07]  /*37e0*/  LOP3.LUT R22, R5, R3, R22, 0xfe, !PT ;  /* 0x0000000305167212 */ /* 0x000fce00078efe16 */
.L_x_32692:
[----:B------:R-:W-:Y:S05]  /*37f0*/  BSYNC B0 ;  /* 0x0000000000007941 */ /* 0x000fea0003800000 */
.L_x_32691:
[----:B------:R-:W0:Y:S01]  /*3800*/  F2I.FTZ.TRUNC.NTZ R22, R22 ;  /* 0x0000001600167305 */ /* 0x000e22000021f100 */
[----:B------:R-:W-:Y:S05]  /*3810*/  BRA `(.L_x_32667) ;  /* 0x0000000000947947 */ /* 0x000fea0003800000 */
.L_x_32684:
        /* <DEDUP_REMOVED lines=14> */
.L_x_32698:
[----:B------:R-:W-:Y:S05]  /*3900*/  BSYNC B0 ;  /* 0x0000000000007941 */ /* 0x000fea0003800000 */
.L_x_32697:
[----:B------:R-:W0:Y:S01]  /*3910*/  F2I.FTZ.TRUNC.NTZ R22, R22 ;  /* 0x0000001600167305 */ /* 0x000e22000021f100 */
[----:B------:R-:W-:Y:S05]  /*3920*/  BRA `(.L_x_32667) ;  /* 0x0000000000507947 */ /* 0x000fea0003800000 */
.L_x_32672:
        /* <DEDUP_REMOVED lines=16> */
.L_x_32699:
[----:B------:R-:W-:Y:S05]  /*3a30*/  BRA `(.L_x_32667) ;  /* 0x00000000000c7947 */ /* 0x000fea0003800000 */
.L_x_32696:
[----:B------:R0:W5:Y:S01]  /*3a40*/  LDG.E R22, desc[UR36][R4.64] ;  /* 0x0000002404167981 */ /* 0x000162000c1e1900 */
[----:B------:R-:W-:Y:S05]  /*3a50*/  BRA `(.L_x_32667) ;  /* 0x0000000000047947 */ /* 0x000fea0003800000 */
.L_x_32695:
[----:B------:R0:W5:Y:S02]  /*3a60*/  LDG.E R22, desc[UR36][R4.64] ;  /* 0x0000002404167981 */ /* 0x000164000c1e1900 */
.L_x_32667:
[----:B------:R-:W-:Y:S05]  /*3a70*/  BSYNC B6 ;  /* 0x0000000000067941 */ /* 0x000fea0003800000 */
.L_x_32666:
        /* <DEDUP_REMOVED lines=9> */
[-C--:B-12--5:R-:W-:Y:S01]  /*3b10*/  IABS R0, R25.reuse ;  /* 0x0000001900007213 */ /* 0x0a6fe20000000000 */
[----:B------:R-:W0:Y:S01]  /*3b20*/  LDC R6, c[0x0][0x218] ;  /* 0x00008600ff067b82 */ /* 0x000e220000000800 */
[----:B------:R-:W-:Y:S02]  /*3b30*/  IABS R10, R25 ;  /* 0x00000019000a7213 */ /* 0x000fe40000000000 */
[----:B------:R-:W1:Y:S08]  /*3b40*/  I2F.RP R7, R0 ;  /* 0x0000000000077306 */ /* 0x000e700000209400 */
[----:B-1----:R-:W3:Y:S01]  /*3b50*/  MUFU.RCP R7, R7 ;  /* 0x0000000700077308 */ /* 0x002ee20000001000 */
[----:B0-----:R-:W-:Y:S01]  /*3b60*/  IABS R8, R6 ;  /* 0x0000000600087213 */ /* 0x001fe20000000000 */
[----:B---34-:R-:W-:-:S02]  /*3b70*/  VIADD R4, R7, 0xffffffe ;  /* 0x0ffffffe07047836 */ /* 0x018fc40000000000 */
        /* <DEDUP_REMOVED lines=31> */
.L_x_32701:
[----:B------:R-:W-:Y:S05]  /*3d70*/  BSYNC B0 ;  /* 0x0000000000007941 */ /* 0x000fea0003800000 */
.L_x_32700:
[-C--:B------:R-:W-:Y:S01]  /*3d80*/  ISETP.GE.AND P3, PT, R19, R16.reuse, PT ;  /* 0x000000101300720c */ /* 0x080fe20003f66270 */
[----:B------:R-:W-:Y:S01]  /*3d90*/  BSSY B0, `(.L_x_32702) ;  /* 0x000002a000007945 */ /* 0x000fe20003800000 */
[----:B------:R-:W-:-:S11]  /*3da0*/  ISETP.GE.AND P2, PT, R3, R16, PT ;  /* 0x000000100300720c */ /* 0x000fd60003f46270 */
[----:B------:R-:W-:Y:S05]  /*3db0*/  @P3 BRA `(.L_x_32703) ;  /* 0x00000000009c3947 */ /* 0x000fea0003800000 */
[-C--:B-12345:R-:W-:Y:S01]  /*3dc0*/  IABS R0, R24.reuse ;  /* 0x0000001800007213 */ /* 0x0befe20000000000 */
[----:B------:R-:W0:Y:S01]  /*3dd0*/  LDC R9, c[0x0][0x218] ;  /* 0x00008600ff097b82 */ /* 0x000e220000000800 */
[----:B------:R-:W-:Y:S02]  /*3de0*/  IABS R10, R24 ;  /* 0x00000018000a7213 */ /* 0x000fe40000000000 */
[----:B------:R-:W1:Y:S03]  /*3df0*/  I2F.RP R3, R0 ;  /* 0x0000000000037306 */ /* 0x000e660000209400 */
[----:B------:R-:W-:-:S05]  /*3e00*/  IMAD.MOV R10, RZ, RZ, -R10 ;  /* 0x000000ffff0a7224 */ /* 0x000fca00078e0a0a */
[----:B-1----:R-:W1:Y:S01]  /*3e10*/  MUFU.RCP R3, R3 ;  /* 0x0000000300037308 */ /* 0x002e620000001000 */
[----:B0-----:R-:W-:Y:S01]  /*3e20*/  IABS R8, R9 ;  /* 0x0000000900087213 */ /* 0x001fe20000000000 */
[----:B-1----:R-:W-:-:S06]  /*3e30*/  VIADD R6, R3, 0xffffffe ;  /* 0x0ffffffe03067836 */ /* 0x002fcc0000000000 */
[----:B------:R0:W1:Y:S02]  /*3e40*/  F2I.FTZ.U32.TRUNC.NTZ R7, R6 ;  /* 0x0000000600077305 */ /* 0x000064000021f000 */
[----:B0-----:R-:W-:Y:S02]  /*3e50*/  IMAD.MOV.U32 R6, RZ, RZ, RZ ;  /* 0x000000ffff067224 */ /* 0x001fe400078e00ff */
[----:B-1----:R-:W-:-:S04]  /*3e60*/  IMAD.MOV R5, RZ, RZ, -R7 ;  /* 0x000000ffff057224 */ /* 0x002fc800078e0a07 */
[----:B------:R-:W-:-:S04]  /*3e70*/  IMAD R5, R5, R0, RZ ;  /* 0x0000000005057224 */ /* 0x000fc800078e02ff */
[----:B------:R-:W-:Y:S01]  /*3e80*/  IMAD.HI.U32 R7, R7, R5, R6 ;  /* 0x0000000507077227 */ /* 0x000fe200078e0006 */
[----:B------:R-:W-:-:S03]  /*3e90*/  LOP3.LUT R5, R24, R9, RZ, 0x3c, !PT ;  /* 0x0000000918057212 */ /* 0x000fc600078e3cff */
[----:B------:R-:W-:Y:S01]  /*3ea0*/  IMAD.MOV.U32 R6, RZ, RZ, R10 ;  /* 0x000000ffff067224 */ /* 0x000fe200078e000a */
        /* <DEDUP_REMOVED lines=24> */
.L_x_32703:
[----:B------:R-:W-:Y:S05]  /*4030*/  BSYNC B0 ;  /* 0x0000000000007941 */ /* 0x000fea0003800000 */
.L_x_32702:
[----:B------:R-:W-:Y:S04]  /*4040*/  BSSY B0, `(.L_x_32704) ;  /* 0x0000029000007945 */ /* 0x000fe80003800000 */
[----:B------:R-:W-:Y:S05]  /*4050*/  @P0 BRA `(.L_x_32705) ;  /* 0x00000000009c0947 */ /* 0x000fea0003800000 */
[-C--:B-12-45:R-:W-:Y:S01]  /*4060*/  IABS R0, R18.reuse ;  /* 0x0000001200007213 */ /* 0x0b6fe20000000000 */
[----:B------:R-:W0:Y:S01]  /*4070*/  LDC R9, c[0x0][0x218] ;  /* 0x00008600ff097b82 */ /* 0x000e220000000800 */
[----:B------:R-:W-:Y:S02]  /*4080*/  IABS R10, R18 ;  /* 0x00000012000a7213 */ /* 0x000fe40000000000 */
[----:B------:R-:W1:Y:S03]  /*4090*/  I2F.RP R3, R0 ;  /* 0x0000000000037306 */ /* 0x000e660000209400 */
[----:B------:R-:W-:-:S05]  /*40a0*/  IMAD.MOV R10, RZ, RZ, -R10 ;  /* 0x000000ffff0a7224 */ /* 0x000fca00078e0a0a */
[----:B-1----:R-:W1:Y:S01]  /*40b0*/  MUFU.RCP R3, R3 ;  /* 0x0000000300037308 */ /* 0x002e620000001000 */
[----:B0-----:R-:W-:Y:S01]  /*40c0*/  IABS R8, R9 ;  /* 0x0000000900087213 */ /* 0x001fe20000000000 */
[----:B-1----:R-:W-:-:S06]  /*40d0*/  VIADD R6, R3, 0xffffffe ;  /* 0x0ffffffe03067836 */ /* 0x002fcc0000000000 */
[----:B------:R0:W3:Y:S02]  /*40e0*/  F2I.FTZ.U32.TRUNC.NTZ R7, R6 ;  /* 0x0000000600077305 */ /* 0x0000e4000021f000 */
[----:B0-----:R-:W-:Y:S02]  /*40f0*/  IMAD.MOV.U32 R6, RZ, RZ, RZ ;  /* 0x000000ffff067224 */ /* 0x001fe400078e00ff */
[----:B---3--:R-:W-:-:S04]  /*4100*/  IMAD.MOV R5, RZ, RZ, -R7 ;  /* 0x000000ffff057224 */ /* 0x008fc800078e0a07 */
        /* <DEDUP_REMOVED lines=28> */
.L_x_32705:
[----:B------:R-:W-:Y:S05]  /*42d0*/  BSYNC B0 ;  /* 0x0000000000007941 */ /* 0x000fea0003800000 */
.L_x_32704:
[----:B------:R-:W-:Y:S04]  /*42e0*/  BSSY B0, `(.L_x_32706) ;  /* 0x0000029000007945 */ /* 0x000fe80003800000 */
[----:B------:R-:W-:Y:S05]  /*42f0*/  @P2 BRA `(.L_x_32707) ;  /* 0x00000000009c2947 */ /* 0x000fea0003800000 */
[-C--:B-12--5:R-:W-:Y:S01]  /*4300*/  IABS R0, R22.reuse ;  /* 0x0000001600007213 */ /* 0x0a6fe20000000000 */
        /* <DEDUP_REMOVED lines=9> */
[----:B---34-:R-:W-:-:S04]  /*43a0*/  IMAD.MOV R5, RZ, RZ, -R7 ;  /* 0x000000ffff057224 */ /* 0x018fc800078e0a07 */
        /* <DEDUP_REMOVED lines=28> */
.L_x_32707:
[----:B------:R-:W-:Y:S05]  /*4570*/  BSYNC B0 ;  /* 0x0000000000007941 */ /* 0x000fea0003800000 */
.L_x_32706:
        /* <DEDUP_REMOVED lines=22> */
.L_x_32713:
[----:B------:R0:W-:Y:S01]  /*46e0*/  STG.E.U8 desc[UR36][R8.64], R4 ;  /* 0x0000000408007986 */ /* 0x0001e2000c101124 */
[----:B------:R-:W-:Y:S01]  /*46f0*/  IMAD.MOV.U32 R23, RZ, RZ, R19 ;  /* 0x000000ffff177224 */ /* 0x000fe200078e0013 */
[----:B------:R-:W-:Y:S06]  /*4700*/  BRA `(.L_x_32709) ;  /* 0x0000000c00a07947 */ /* 0x000fec0003800000 */
.L_x_32712:
        /* <DEDUP_REMOVED lines=10> */
.L_x_32716:
[----:B------:R0:W-:Y:S01]  /*47b0*/  STG.E desc[UR36][R8.64], R4 ;  /* 0x0000000408007986 */ /* 0x0001e2000c101924 */
[----:B------:R-:W-:Y:S01]  /*47c0*/  IMAD.MOV.U32 R23, RZ, RZ, R19 ;  /* 0x000000ffff177224 */ /* 0x000fe200078e0013 */
[----:B------:R-:W-:Y:S06]  /*47d0*/  BRA `(.L_x_32709) ;  /* 0x0000000c006c7947 */ /* 0x000fec0003800000 */
.L_x_32715:
[----:B------:R0:W-:Y:S01]  /*47e0*/  STG.E.U16 desc[UR36][R8.64], R4 ;  /* 0x0000000408007986 */ /* 0x0001e2000c101524 */
[----:B------:R-:W-:Y:S01]  /*47f0*/  IMAD.MOV.U32 R23, RZ, RZ, R19 ;  /* 0x000000ffff177224 */ /* 0x000fe200078e0013 */
[----:B------:R-:W-:Y:S06]  /*4800*/  BRA `(.L_x_32709) ;  /* 0x0000000c00607947 */ /* 0x000fec0003800000 */
.L_x_32711:
        /* <DEDUP_REMOVED lines=10> */
.L_x_32718:
[----:B------:R-:W-:Y:S01]  /*48b0*/  I2FP.F32.S32 R0, R4 ;  /* 0x0000000400007245 */ /* 0x000fe20000201400 */
[----:B------:R-:W-:-:S03]  /*48c0*/  IMAD.MOV.U32 R23, RZ, RZ, R19 ;  /* 0x000000ffff177224 */ /* 0x000fc600078e0013 */
[----:B------:R-:W-:-:S05]  /*48d0*/  F2FP.F16.F32.PACK_AB R0, RZ, R0 ;  /* 0x00000000ff00723e */ /* 0x000fca00000000ff */
[----:B------:R0:W-:Y:S01]  /*48e0*/  STG.E.U16 desc[UR36][R8.64], R0 ;  /* 0x0000000008007986 */ /* 0x0001e2000c101524 */
[----:B------:R-:W-:Y:S05]  /*48f0*/  BRA `(.L_x_32709) ;  /* 0x0000000c00247947 */ /* 0x000fea0003800000 */
.L_x_32717:
        /* <DEDUP_REMOVED lines=11> */
.L_x_32720:
[----:B---34-:R-:W-:Y:S01]  /*49b0*/  I2FP.F32.S32 R4, R4 ;  /* 0x0000000400047245 */ /* 0x018fe20000201400 */
[----:B------:R-:W-:-:S03]  /*49c0*/  IMAD.MOV.U32 R23, RZ, RZ, R19 ;  /* 0x000000ffff177224 */ /* 0x000fc600078e0013 */
[----:B------:R-:W-:-:S04]  /*49d0*/  F2FP.F16.F32.PACK_AB R3, RZ, R4 ;  /* 0x00000004ff03723e */ /* 0x000fc800000000ff */
[----:B------:R-:W-:-:S05]  /*49e0*/  PRMT R3, R3, 0x5410, RZ ;  /* 0x0000541003037816 */ /* 0x000fca00000000ff */
[----:B------:R0:W-:Y:S01]  /*49f0*/  STG.E desc[UR36][R8.64], R3 ;  /* 0x0000000308007986 */ /* 0x0001e2000c101924 */
[----:B------:R-:W-:Y:S05]  /*4a00*/  BRA `(.L_x_32709) ;  /* 0x0000000800e07947 */ /* 0x000fea0003800000 */
.L_x_32719:
[----:B---34-:R-:W0:Y:S01]  /*4a10*/  I2F.F64 R4, R4 ;  /* 0x0000000400047312 */ /* 0x018e220000201c00 */
[----:B------:R-:W-:Y:S01]  /*4a20*/  IMAD.MOV.U32 R23, RZ, RZ, R19 ;  /* 0x000000ffff177224 */ /* 0x000fe200078e0013 */
[----:B0-----:R0:W-:Y:S01]  /*4a30*/  STG.E.64 desc[UR36][R8.64], R4 ;  /* 0x0000000408007986 */ /* 0x0011e2000c101b24 */
[----:B------:R-:W-:Y:S05]  /*4a40*/  BRA `(.L_x_32709) ;  /* 0x0000000800d07947 */ /* 0x000fea0003800000 */
.L_x_32710:
        /* <DEDUP_REMOVED lines=13> */
.L_x_32723:
[----:B---34-:R-:W0:Y:S01]  /*4b20*/  I2F.F64 R4, R4 ;  /* 0x0000000400047312 */ /* 0x018e220000201c00 */
[----:B------:R-:W-:Y:S01]  /*4b30*/  CS2R R6, SRZ ;  /* 0x0000000000067805 */ /* 0x000fe2000001ff00 */
[----:B------:R-:W-:-:S04]  /*4b40*/  IMAD.MOV.U32 R23, RZ, RZ, R19 ;  /* 0x000000ffff177224 */ /* 0x000fc800078e0013 */
[----:B0-----:R0:W-:Y:S01]  /*4b50*/  STG.E.128 desc[UR36][R8.64], R4 ;  /* 0x0000000408007986 */ /* 0x0011e2000c101d24 */
[----:B------:R-:W-:Y:S05]  /*4b60*/  BRA `(.L_x_32709) ;  /* 0x0000000800887947 */ /* 0x000fea0003800000 */
.L_x_32722:
        /* <DEDUP_REMOVED lines=21> */
.L_x_32727:
[----:B------:R-:W-:Y:S05]  /*4cc0*/  BSYNC B0 ;  /* 0x0000000000007941 */ /* 0x000fea0003800000 */
.L_x_32726:
[----:B------:R-:W-:Y:S01]  /*4cd0*/  LOP3.LUT R5, R0, R5, RZ, 0xfc, !PT ;  /* 0x0000000500057212 */ /* 0x000fe200078efcff */
[----:B------:R-:W-:-:S04]  /*4ce0*/  IMAD.MOV.U32 R23, RZ, RZ, R19 ;  /* 0x000000ffff177224 */ /* 0x000fc800078e0013 */
[----:B------:R0:W-:Y:S01]  /*4cf0*/  STG.E.U8 desc[UR36][R8.64], R5 ;  /* 0x0000000508007986 */ /* 0x0001e2000c101124 */
[----:B------:R-:W-:Y:S05]  /*4d00*/  BRA `(.L_x_32709) ;  /* 0x0000000800207947 */ /* 0x000fea0003800000 */
.L_x_32725:
        /* <DEDUP_REMOVED lines=13> */
.L_x_32729:
[----:B------:R-:W-:Y:S01]  /*4de0*/  IMAD.MOV.U32 R0, RZ, RZ, 0x7f ;  /* 0x0000007fff007424 */ /* 0x000fe200078e00ff */
[----:B------:R-:W-:-:S04]  /*4df0*/  ISETP.GT.U32.AND P0, PT, R3, 0x7f800000, PT ;  /* 0x7f8000000300780c */ /* 0x000fc80003f04070 */
[----:B------:R-:W-:-:S09]  /*4e00*/  SEL R0, R0, 0x7c, P0 ;  /* 0x0000007c00007807 */ /* 0x000fd20000000000 */
.L_x_32730:
[----:B------:R-:W-:Y:S05]  /*4e10*/  BSYNC B0 ;  /* 0x0000000000007941 */ /* 0x000fea0003800000 */
.L_x_32728:
[----:B------:R-:W-:Y:S01]  /*4e20*/  LOP3.LUT R3, R5, 0x80000000, RZ, 0xc0, !PT ;  /* 0x8000000005037812 */ /* 0x000fe200078ec0ff */
[----:B------:R-:W-:-:S03]  /*4e30*/  IMAD.MOV.U32 R23, RZ, RZ, R19 ;  /* 0x000000ffff177224 */ /* 0x000fc600078e0013 */
[----:B------:R-:W-:-:S04]  /*4e40*/  SHF.R.U32.HI R3, RZ, 0x18, R3 ;  /* 0x00000018ff037819 */ /* 0x000fc80000011603 */
[----:B------:R-:W-:-:S05]  /*4e50*/  LOP3.LUT R3, R0, R3, RZ, 0xfc, !PT ;  /* 0x0000000300037212 */ /* 0x000fca00078efcff */
[----:B------:R0:W-:Y:S01]  /*4e60*/  STG.E.U8 desc[UR36][R8.64], R3 ;  /* 0x0000000308007986 */ /* 0x0001e2000c101124 */
[----:B------:R-:W-:Y:S05]  /*4e70*/  BRA `(.L_x_32709) ;  /* 0x0000000400c47947 */ /* 0x000fea0003800000 */
.L_x_32724:
[----:B------:R-:W-:Y:S01]  /*4e80*/  I2FP.F32.S32 R0, R4 ;  /* 0x0000000400007245 */ /* 0x000fe20000201400 */
[----:B------:R-:W-:-:S03]  /*4e90*/  IMAD.MOV.U32 R23, RZ, RZ, R19 ;  /* 0x000000ffff177224 */ /* 0x000fc600078e0013 */
[----:B------:R-:W-:-:S05]  /*4ea0*/  F2FP.BF16.F32.PACK_AB R0, RZ, R0 ;  /* 0x00000000ff00723e */ /* 0x000fca00000010ff */
[----:B------:R0:W-:Y:S01]  /*4eb0*/  STG.E.U16 desc[UR36][R8.64], R0 ;  /* 0x0000000008007986 */ /* 0x0001e2000c101524 */
[----:B------:R-:W-:Y:S05]  /*4ec0*/  BRA `(.L_x_32709) ;  /* 0x0000000400b07947 */ /* 0x000fea0003800000 */
.L_x_32721:
        /* <DEDUP_REMOVED lines=11> */
.L_x_32733:
        /* <DEDUP_REMOVED lines=17> */
.L_x_32736:
[----:B------:R-:W-:-:S04]  /*5090*/  LOP3.LUT R3, R5, 0x80000000, RZ, 0xc0, !PT ;  /* 0x8000000005037812 */ /* 0x000fc800078ec0ff */
[----:B------:R-:W-:-:S04]  /*50a0*/  SHF.R.U32.HI R3, RZ, 0x18, R3 ;  /* 0x00000018ff037819 */ /* 0x000fc80000011603 */
[----:B------:R-:W-:-:S04]  /*50b0*/  LOP3.LUT R0, R0, R3, RZ, 0xfc, !PT ;  /* 0x0000000300007212 */ /* 0x000fc800078efcff */
[----:B------:R-:W-:-:S07]  /*50c0*/  PRMT R4, R0, 0x7610, R4 ;  /* 0x0000761000047816 */ /* 0x000fce0000000004 */
.L_x_32735:
[----:B------:R-:W-:Y:S05]  /*50d0*/  BSYNC B0 ;  /* 0x0000000000007941 */ /* 0x000fea0003800000 */
.L_x_32734:
[----:B------:R0:W-:Y:S01]  /*50e0*/  STG.E.U8 desc[UR36][R8.64], R4 ;  /* 0x0000000408007986 */ /* 0x0001e2000c101124 */
[----:B------:R-:W-:Y:S01]  /*50f0*/  IMAD.MOV.U32 R23, RZ, RZ, R19 ;  /* 0x000000ffff177224 */ /* 0x000fe200078e0013 */
[----:B------:R-:W-:Y:S06]  /*5100*/  BRA `(.L_x_32709) ;  /* 0x0000000400207947 */ /* 0x000fec0003800000 */
.L_x_32732:
        /* <DEDUP_REMOVED lines=17> */
.L_x_32739:
[----:B------:R-:W-:-:S04]  /*5220*/  LOP3.LUT R3, R5, 0x80000000, RZ, 0xc0, !PT ;  /* 0x8000000005037812 */ /* 0x000fc800078ec0ff */
[----:B------:R-:W-:-:S04]  /*5230*/  SHF.R.U32.HI R3, RZ, 0x18, R3 ;  /* 0x00000018ff037819 */ /* 0x000fc80000011603 */
[----:B------:R-:W-:-:S04]  /*5240*/  LOP3.LUT R0, R0, R3, RZ, 0xfc, !PT ;  /* 0x0000000300007212 */ /* 0x000fc800078efcff */
[----:B------:R-:W-:-:S07]  /*5250*/  PRMT R4, R0, 0x7610, R4 ;  /* 0x0000761000047816 */ /* 0x000fce0000000004 */
.L_x_32738:
[----:B------:R-:W-:Y:S05]  /*5260*/  BSYNC B0 ;  /* 0x0000000000007941 */ /* 0x000fea0003800000 */
.L_x_32737:
[----:B------:R0:W-:Y:S01]  /*5270*/  STG.E.U8 desc[UR36][R8.64], R4 ;  /* 0x0000000408007986 */ /* 0x0001e2000c101124 */
[----:B------:R-:W-:Y:S01]  /*5280*/  IMAD.MOV.U32 R23, RZ, RZ, R19 ;  /* 0x000000ffff177224 */ /* 0x000fe200078e0013 */
[----:B------:R-:W-:Y:S06]  /*5290*/  BRA `(.L_x_32709) ;  /* 0x0000000000bc7947 */ /* 0x000fec0003800000 */
.L_x_32731:
        /* <DEDUP_REMOVED lines=23> */
.L_x_32714:
        /* <DEDUP_REMOVED lines=16> */
.L_x_32742:
[----:B------:R-:W-:Y:S01]  /*5510*/  IMAD.MOV.U32 R23, RZ, RZ, R19 ;  /* 0x000000ffff177224 */ /* 0x000fe200078e0013 */
[----:B------:R-:W-:Y:S06]  /*5520*/  BRA `(.L_x_32709) ;  /* 0x0000000000187947 */ /* 0x000fec0003800000 */
.L_x_32741:
[----:B---34-:R-:W-:Y:S01]  /*5530*/  SHF.R.S32.HI R5, RZ, 0x1f, R4 ;  /* 0x0000001fff057819 */ /* 0x018fe20000011404 */
[----:B------:R-:W-:-:S04]  /*5540*/  IMAD.MOV.U32 R23, RZ, RZ, R19 ;  /* 0x000000ffff177224 */ /* 0x000fc800078e0013 */
[----:B------:R0:W-:Y:S01]  /*5550*/  STG.E.64 desc[UR36][R8.64], R4 ;  /* 0x0000000408007986 */ /* 0x0001e2000c101b24 */
[----:B------:R-:W-:Y:S05]  /*5560*/  BRA `(.L_x_32709) ;  /* 0x0000000000087947 */ /* 0x000fea0003800000 */
.L_x_32740:
[----:B------:R0:W-:Y:S01]  /*5570*/  STG.E desc[UR36][R8.64], R4 ;  /* 0x0000000408007986 */ /* 0x0001e2000c101924 */
[----:B------:R-:W-:-:S07]  /*5580*/  IMAD.MOV.U32 R23, RZ, RZ, R19 ;  /* 0x000000ffff177224 */ /* 0x000fce00078e0013 */
.L_x_32709:
[----:B------:R-:W-:Y:S05]  /*5590*/  BSYNC B6 ;  /* 0x0000000000067941 */ /* 0x000fea0003800000 */
.L_x_32708:
        /* <DEDUP_REMOVED lines=23> */
.L_x_32748:
[----:B-----5:R0:W-:Y:S01]  /*5710*/  STG.E.U8 desc[UR36][R4.64], R24 ;  /* 0x0000001804007986 */ /* 0x0201e2000c101124 */
[----:B------:R-:W-:Y:S05]  /*5720*/  BRA `(.L_x_32750) ;  /* 0x0000000c00487947 */ /* 0x000fea0003800000 */
.L_x_32747:
        /* <DEDUP_REMOVED lines=9> */
.L_x_32752:
[----:B-----5:R0:W-:Y:S01]  /*57c0*/  STG.E desc[UR36][R4.64], R24 ;  /* 0x0000001804007986 */ /* 0x0201e2000c101924 */
[----:B------:R-:W-:Y:S05]  /*57d0*/  BRA `(.L_x_32750) ;  /* 0x0000000c001c7947 */ /* 0x000fea0003800000 */
.L_x_32751:
[----:B-----5:R0:W-:Y:S01]  /*57e0*/  STG.E.U16 desc[UR36][R4.64], R24 ;  /* 0x0000001804007986 */ /* 0x0201e2000c101524 */
[----:B------:R-:W-:Y:S05]  /*57f0*/  BRA `(.L_x_32750) ;  /* 0x0000000c00147947 */ /* 0x000fea0003800000 */
.L_x_32746:
        /* <DEDUP_REMOVED lines=9> */
.L_x_32754:
[----:B-----5:R-:W-:-:S04]  /*5890*/  I2FP.F32.S32 R0, R24 ;  /* 0x0000001800007245 */ /* 0x020fc80000201400 */
[----:B------:R-:W-:-:S05]  /*58a0*/  F2FP.F16.F32.PACK_AB R0, RZ, R0 ;  /* 0x00000000ff00723e */ /* 0x000fca00000000ff */
[----:B------:R0:W-:Y:S01]  /*58b0*/  STG.E.U16 desc[UR36][R4.64], R0 ;  /* 0x0000000004007986 */ /* 0x0001e2000c101524 */
[----:B------:R-:W-:Y:S05]  /*58c0*/  BRA `(.L_x_32750) ;  /* 0x0000000800e07947 */ /* 0x000fea0003800000 */
.L_x_32753:
        /* <DEDUP_REMOVED lines=10> */
.L_x_32756:
[----:B-----5:R-:W-:-:S04]  /*5970*/  I2FP.F32.S32 R24, R24 ;  /* 0x0000001800187245 */ /* 0x020fc80000201400 */
[----:B------:R-:W-:-:S04]  /*5980*/  F2FP.F16.F32.PACK_AB R3, RZ, R24 ;  /* 0x00000018ff03723e */ /* 0x000fc800000000ff */
[----:B------:R-:W-:-:S05]  /*5990*/  PRMT R3, R3, 0x5410, RZ ;  /* 0x0000541003037816 */ /* 0x000fca00000000ff */
[----:B------:R0:W-:Y:S01]  /*59a0*/  STG.E desc[UR36][R4.64], R3 ;  /* 0x0000000304007986 */ /* 0x0001e2000c101924 */
[----:B------:R-:W-:Y:S05]  /*59b0*/  BRA `(.L_x_32750) ;  /* 0x0000000800a47947 */ /* 0x000fea0003800000 */
.L_x_32755:
[----:B-----5:R-:W0:Y:S02]  /*59c0*/  I2F.F64 R24, R24 ;  /* 0x0000001800187312 */ /* 0x020e240000201c00 */
[----:B0-----:R0:W-:Y:S01]  /*59d0*/  STG.E.64 desc[UR36][R4.64], R24 ;  /* 0x0000001804007986 */ /* 0x0011e2000c101b24 */
[----:B------:R-:W-:Y:S05]  /*59e0*/  BRA `(.L_x_32750) ;  /* 0x0000000800987947 */ /* 0x000fea0003800000 */
.L_x_32745:
        /* <DEDUP_REMOVED lines=12> */
.L_x_32759:
[----:B-----5:R-:W0:Y:S01]  /*5ab0*/  I2F.F64 R24, R24 ;  /* 0x0000001800187312 */ /* 0x020e220000201c00 */
[----:B------:R-:W-:-:S05]  /*5ac0*/  CS2R R26, SRZ ;  /* 0x00000000001a7805 */ /* 0x000fca000001ff00 */
[----:B0-----:R0:W-:Y:S01]  /*5ad0*/  STG.E.128 desc[UR36][R4.64], R24 ;  /* 0x0000001804007986 */ /* 0x0011e2000c101d24 */
[----:B------:R-:W-:Y:S05]  /*5ae0*/  BRA `(.L_x_32750) ;  /* 0x0000000800587947 */ /* 0x000fea0003800000 */
.L_x_32758:
        /* <DEDUP_REMOVED lines=21> */
.L_x_32763:
[----:B------:R-:W-:Y:S05]  /*5c40*/  BSYNC B0 ;  /* 0x0000000000007941 */ /* 0x000fea0003800000 */
.L_x_32762:
[----:B------:R-:W-:-:S05]  /*5c50*/  LOP3.LUT R7, R0, R7, RZ, 0xfc, !PT ;  /* 0x0000000700077212 */ /* 0x000fca00078efcff */
[----:B------:R0:W-:Y:S01]  /*5c60*/  STG.E.U8 desc[UR36][R4.64], R7 ;  /* 0x0000000704007986 */ /* 0x0001e2000c101124 */
[----:B------:R-:W-:Y:S05]  /*5c70*/  BRA `(.L_x_32750) ;  /* 0x0000000400f47947 */ /* 0x000fea0003800000 */
.L_x_32761:
        /* <DEDUP_REMOVED lines=13> */
.L_x_32765:
[----:B------:R-:W-:Y:S01]  /*5d50*/  IMAD.MOV.U32 R0, RZ, RZ, 0x7f ;  /* 0x0000007fff007424 */ /* 0x000fe200078e00ff */
[----:B------:R-:W-:-:S04]  /*5d60*/  ISETP.GT.U32.AND P0, PT, R3, 0x7f800000, PT ;  /* 0x7f8000000300780c */ /* 0x000fc80003f04070 */
[----:B------:R-:W-:-:S09]  /*5d70*/  SEL R0, R0, 0x7c, P0 ;  /* 0x0000007c00007807 */ /* 0x000fd20000000000 */
.L_x_32766:
[----:B------:R-:W-:Y:S05]  /*5d80*/  BSYNC B0 ;  /* 0x0000000000007941 */ /* 0x000fea0003800000 */
.L_x_32764:
[----:B------:R-:W-:-:S04]  /*5d90*/  LOP3.LUT R3, R7, 0x80000000, RZ, 0xc0, !PT ;  /* 0x8000000007037812 */ /* 0x000fc800078ec0ff */
[----:B------:R-:W-:-:S04]  /*5da0*/  SHF.R.U32.HI R3, RZ, 0x18, R3 ;  /* 0x00000018ff037819 */ /* 0x000fc80000011603 */
[----:B------:R-:W-:-:S05]  /*5db0*/  LOP3.LUT R3, R0, R3, RZ, 0xfc, !PT ;  /* 0x0000000300037212 */ /* 0x000fca00078efcff */
[----:B------:R0:W-:Y:S01]  /*5dc0*/  STG.E.U8 desc[UR36][R4.64], R3 ;  /* 0x0000000304007986 */ /* 0x0001e2000c101124 */
[----:B------:R-:W-:Y:S05]  /*5dd0*/  BRA `(.L_x_32750) ;  /* 0x00000004009c7947 */ /* 0x000fea0003800000 */
.L_x_32760:
[----:B-----5:R-:W-:-:S04]  /*5de0*/  I2FP.F32.S32 R0, R24 ;  /* 0x0000001800007245 */ /* 0x020fc80000201400 */
[----:B------:R-:W-:-:S05]  /*5df0*/  F2FP.BF16.F32.PACK_AB R0, RZ, R0 ;  /* 0x00000000ff00723e */ /* 0x000fca00000010ff */
[----:B------:R0:W-:Y:S01]  /*5e00*/  STG.E.U16 desc[UR36][R4.64], R0 ;  /* 0x0000000004007986 */ /* 0x0001e2000c101524 */
[----:B------:R-:W-:Y:S05]  /*5e10*/  BRA `(.L_x_32750) ;  /* 0x00000004008c7947 */ /* 0x000fea0003800000 */
.L_x_32757:
        /* <DEDUP_REMOVED lines=10> */
.L_x_32769:
        /* <DEDUP_REMOVED lines=17> */
.L_x_32772:
[----:B------:R-:W-:-:S04]  /*5fd0*/  LOP3.LUT R0, R7, 0x80000000, RZ, 0xc0, !PT ;  /* 0x8000000007007812 */ /* 0x000fc800078ec0ff */
[----:B------:R-:W-:-:S04]  /*5fe0*/  SHF.R.U32.HI R0, RZ, 0x18, R0 ;  /* 0x00000018ff007819 */ /* 0x000fc80000011600 */
[----:B------:R-:W-:-:S07]  /*5ff0*/  LOP3.LUT R0, R3, R0, RZ, 0xfc, !PT ;  /* 0x0000000003007212 */ /* 0x000fce00078efcff */
.L_x_32771:
[----:B------:R-:W-:Y:S05]  /*6000*/  BSYNC B0 ;  /* 0x0000000000007941 */ /* 0x000fea0003800000 */
.L_x_32770:
[----:B------:R3:W-:Y:S01]  /*6010*/  STG.E.U8 desc[UR36][R4.64], R0 ;  /* 0x0000000004007986 */ /* 0x0007e2000c101124 */
[----:B------:R-:W-:Y:S05]  /*6020*/  BRA `(.L_x_32750) ;  /* 0x0000000400087947 */ /* 0x000fea0003800000 */
.L_x_32768:
        /* <DEDUP_REMOVED lines=17> */
.L_x_32775:
[----:B------:R-:W-:-:S04]  /*6140*/  LOP3.LUT R0, R7, 0x80000000, RZ, 0xc0, !PT ;  /* 0x8000000007007812 */ /* 0x000fc800078ec0ff */
[----:B------:R-:W-:-:S04]  /*6150*/  SHF.R.U32.HI R0, RZ, 0x18, R0 ;  /* 0x00000018ff007819 */ /* 0x000fc80000011600 */
[----:B------:R-:W-:-:S07]  /*6160*/  LOP3.LUT R0, R3, R0, RZ, 0xfc, !PT ;  /* 0x0000000003007212 */ /* 0x000fce00078efcff */
.L_x_32774:
[----:B------:R-:W-:Y:S05]  /*6170*/  BSYNC B0 ;  /* 0x0000000000007941 */ /* 0x000fea0003800000 */
.L_x_32773:
[----:B------:R0:W-:Y:S01]  /*6180*/  STG.E.U8 desc[UR36][R4.64], R0 ;  /* 0x0000000004007986 */ /* 0x0001e2000c101124 */
[----:B------:R-:W-:Y:S05]  /*6190*/  BRA `(.L_x_32750) ;  /* 0x0000000000ac7947 */ /* 0x000fea0003800000 */
.L_x_32767:
        /* <DEDUP_REMOVED lines=22> */
.L_x_32749:
        /* <DEDUP_REMOVED lines=16> */
.L_x_32778:
[----:B------:R-:W-:Y:S05]  /*6400*/  BRA `(.L_x_32750) ;  /* 0x0000000000107947 */ /* 0x000fea0003800000 */
.L_x_32777:
[----:B-----5:R-:W-:-:S05]  /*6410*/  SHF.R.S32.HI R25, RZ, 0x1f, R24 ;  /* 0x0000001fff197819 */ /* 0x020fca0000011418 */
[----:B------:R2:W-:Y:S01]  /*6420*/  STG.E.64 desc[UR36][R4.64], R24 ;  /* 0x0000001804007986 */ /* 0x0005e2000c101b24 */
[----:B------:R-:W-:Y:S05]  /*6430*/  BRA `(.L_x_32750) ;  /* 0x0000000000047947 */ /* 0x000fea0003800000 */
.L_x_32776:
[----:B-----5:R0:W-:Y:S02]  /*6440*/  STG.E desc[UR36][R4.64], R24 ;  /* 0x0000001804007986 */ /* 0x0201e4000c101924 */
.L_x_32750:
        /* <DEDUP_REMOVED lines=23> */
.L_x_32782:
[----:B------:R3:W-:Y:S01]  /*65c0*/  STG.E.U8 desc[UR36][R8.64], R18 ;  /* 0x0000001208007986 */ /* 0x0007e2000c101124 */
[----:B------:R-:W-:Y:S05]  /*65d0*/  BRA `(.L_x_32784) ;  /* 0x0000000c00507947 */ /* 0x000fea0003800000 */
.L_x_32781:
        /* <DEDUP_REMOVED lines=9> */
.L_x_32786:
[----:B------:R2:W-:Y:S01]  /*6670*/  STG.E desc[UR36][R8.64], R18 ;  /* 0x0000001208007986 */ /* 0x0005e2000c101924 */
[----:B------:R-:W-:Y:S05]  /*6680*/  BRA `(.L_x_32784) ;  /* 0x0000000c00247947 */ /* 0x000fea0003800000 */
.L_x_32785:
[----:B------:R0:W-:Y:S01]  /*6690*/  STG.E.U16 desc[UR36][R8.64], R18 ;  /* 0x0000001208007986 */ /* 0x0001e2000c101524 */
[----:B------:R-:W-:Y:S05]  /*66a0*/  BRA `(.L_x_32784) ;  /* 0x0000000c001c7947 */ /* 0x000fea0003800000 */
.L_x_32780:
        /* <DEDUP_REMOVED lines=9> */
.L_x_32788:
[----:B------:R-:W-:-:S04]  /*6740*/  I2FP.F32.S32 R0, R18 ;  /* 0x0000001200007245 */ /* 0x000fc80000201400 */
[----:B------:R-:W-:-:S05]  /*6750*/  F2FP.F16.F32.PACK_AB R0, RZ, R0 ;  /* 0x00000000ff00723e */ /* 0x000fca00000000ff */
[----:B------:R0:W-:Y:S01]  /*6760*/  STG.E.U16 desc[UR36][R8.64], R0 ;  /* 0x0000000008007986 */ /* 0x0001e2000c101524 */
[----:B------:R-:W-:Y:S05]  /*6770*/  BRA `(.L_x_32784) ;  /* 0x0000000800e87947 */ /* 0x000fea0003800000 */
.L_x_32787:
        /* <DEDUP_REMOVED lines=10> */
.L_x_32790:
[----:B------:R-:W-:-:S04]  /*6820*/  I2FP.F32.S32 R18, R18 ;  /* 0x0000001200127245 */ /* 0x000fc80000201400 */
[----:B------:R-:W-:-:S04]  /*6830*/  F2FP.F16.F32.PACK_AB R3, RZ, R18 ;  /* 0x00000012ff03723e */ /* 0x000fc800000000ff */
[----:B------:R-:W-:-:S05]  /*6840*/  PRMT R3, R3, 0x5410, RZ ;  /* 0x0000541003037816 */ /* 0x000fca00000000ff */
[----:B------:R0:W-:Y:S01]  /*6850*/  STG.E desc[UR36][R8.64], R3 ;  /* 0x0000000308007986 */ /* 0x0001e2000c101924 */
[----:B------:R-:W-:Y:S05]  /*6860*/  BRA `(.L_x_32784) ;  /* 0x0000000800ac7947 */ /* 0x000fea0003800000 */
.L_x_32789:
[----:B------:R-:W0:Y:S02]  /*6870*/  I2F.F64 R18, R18 ;  /* 0x0000001200127312 */ /* 0x000e240000201c00 */
[----:B0-----:R0:W-:Y:S01]  /*6880*/  STG.E.64 desc[UR36][R8.64], R18 ;  /* 0x0000001208007986 */ /* 0x0011e2000c101b24 */
[----:B------:R-:W-:Y:S05]  /*6890*/  BRA `(.L_x_32784) ;  /* 0x0000000800a07947 */ /* 0x000fea0003800000 */
.L_x_32779:
        /* <DEDUP_REMOVED lines=12> */
.L_x_32793:
[----:B------:R-:W0:Y:S01]  /*6960*/  I2F.F64 R4, R18 ;  /* 0x0000001200047312 */ /* 0x000e220000201c00 */
[----:B------:R-:W-:-:S05]  /*6970*/  CS2R R6, SRZ ;  /* 0x0000000000067805 */ /* 0x000fca000001ff00 */
[----:B0-----:R0:W-:Y:S01]  /*6980*/  STG.E.128 desc[UR36][R8.64], R4 ;  /* 0x0000000408007986 */ /* 0x0011e2000c101d24 */
[----:B------:R-:W-:Y:S05]  /*6990*/  BRA `(.L_x_32784) ;  /* 0x0000000800607947 */ /* 0x000fea0003800000 */
.L_x_32792:
        /* <DEDUP_REMOVED lines=21> */
.L_x_32797:
[----:B------:R-:W-:Y:S05]  /*6af0*/  BSYNC B0 ;  /* 0x0000000000007941 */ /* 0x000fea0003800000 */
.L_x_32796:
[----:B------:R-:W-:-:S05]  /*6b00*/  LOP3.LUT R5, R0, R5, RZ, 0xfc, !PT ;  /* 0x0000000500057212 */ /* 0x000fca00078efcff */
[----:B------:R0:W-:Y:S01]  /*6b10*/  STG.E.U8 desc[UR36][R8.64], R5 ;  /* 0x0000000508007986 */ /* 0x0001e2000c101124 */
[----:B------:R-:W-:Y:S05]  /*6b20*/  BRA `(.L_x_32784) ;  /* 0x0000000400fc7947 */ /* 0x000fea0003800000 */
.L_x_32795:
        /* <DEDUP_REMOVED lines=13> */
.L_x_32799:
[----:B------:R-:W-:Y:S01]  /*6c00*/  IMAD.MOV.U32 R0, RZ, RZ, 0x7f ;  /* 0x0000007fff007424 */ /* 0x000fe200078e00ff */
[----:B------:R-:W-:-:S04]  /*6c10*/  ISETP.GT.U32.AND P0, PT, R3, 0x7f800000, PT ;  /* 0x7f8000000300780c */ /* 0x000fc80003f04070 */
[----:B------:R-:W-:-:S09]  /*6c20*/  SEL R0, R0, 0x7c, P0 ;  /* 0x0000007c00007807 */ /* 0x000fd20000000000 */
.L_x_32800:
[----:B------:R-:W-:Y:S05]  /*6c30*/  BSYNC B0 ;  /* 0x0000000000007941 */ /* 0x000fea0003800000 */
.L_x_32798:
[----:B------:R-:W-:-:S04]  /*6c40*/  LOP3.LUT R3, R5, 0x80000000, RZ, 0xc0, !PT ;  /* 0x8000000005037812 */ /* 0x000fc800078ec0ff */
[----:B------:R-:W-:-:S04]  /*6c50*/  SHF.R.U32.HI R3, RZ, 0x18, R3 ;  /* 0x00000018ff037819 */ /* 0x000fc80000011603 */
[----:B------:R-:W-:-:S05]  /*6c60*/  LOP3.LUT R3, R0, R3, RZ, 0xfc, !PT ;  /* 0x0000000300037212 */ /* 0x000fca00078efcff */
[----:B------:R0:W-:Y:S01]  /*6c70*/  STG.E.U8 desc[UR36][R8.64], R3 ;  /* 0x0000000308007986 */ /* 0x0001e2000c101124 */
[----:B------:R-:W-:Y:S05]  /*6c80*/  BRA `(.L_x_32784) ;  /* 0x0000000400a47947 */ /* 0x000fea0003800000 */
.L_x_32794:
[----:B------:R-:W-:-:S04]  /*6c90*/  I2FP.F32.S32 R0, R18 ;  /* 0x0000001200007245 */ /* 0x000fc80000201400 */
[----:B------:R-:W-:-:S05]  /*6ca0*/  F2FP.BF16.F32.PACK_AB R0, RZ, R0 ;  /* 0x00000000ff00723e */ /* 0x000fca00000010ff */
[----:B------:R0:W-:Y:S01]  /*6cb0*/  STG.E.U16 desc[UR36][R8.64], R0 ;  /* 0x0000000008007986 */ /* 0x0001e2000c101524 */
[----:B------:R-:W-:Y:S05]  /*6cc0*/  BRA `(.L_x_32784) ;  /* 0x0000000400947947 */ /* 0x000fea0003800000 */
.L_x_32791:
        /* <DEDUP_REMOVED lines=10> */
.L_x_32803:
        /* <DEDUP_REMOVED lines=17> */
.L_x_32806:
[----:B------:R-:W-:-:S04]  /*6e80*/  LOP3.LUT R3, R5, 0x80000000, RZ, 0xc0, !PT ;  /* 0x8000000005037812 */ /* 0x000fc800078ec0ff */
[----:B------:R-:W-:-:S04]  /*6e90*/  SHF.R.U32.HI R3, RZ, 0x18, R3 ;  /* 0x00000018ff037819 */ /* 0x000fc80000011603 */
[----:B------:R-:W-:-:S04]  /*6ea0*/  LOP3.LUT R0, R0, R3, RZ, 0xfc, !PT ;  /* 0x0000000300007212 */ /* 0x000fc800078efcff */
[----:B------:R-:W-:-:S07]  /*6eb0*/  PRMT R4, R0, 0x7610, R4 ;  /* 0x0000761000047816 */ /* 0x000fce0000000004 */
.L_x_32805:
[----:B------:R-:W-:Y:S05]  /*6ec0*/  BSYNC B0 ;  /* 0x0000000000007941 */ /* 0x000fea0003800000 */
.L_x_32804:
[----:B------:R0:W-:Y:S01]  /*6ed0*/  STG.E.U8 desc[UR36][R8.64], R4 ;  /* 0x0000000408007986 */ /* 0x0001e2000c101124 */
[----:B------:R-:W-:Y:S05]  /*6ee0*/  BRA `(.L_x_32784) ;  /* 0x00000004000c7947 */ /* 0x000fea0003800000 */
.L_x_32802:
        /* <DEDUP_REMOVED lines=17> */
.L_x_32809:
[----:B------:R-:W-:-:S04]  /*7000*/  LOP3.LUT R3, R5, 0x80000000, RZ, 0xc0, !PT ;  /* 0x8000000005037812 */ /* 0x000fc800078ec0ff */
[----:B------:R-:W-:-:S04]  /*7010*/  SHF.R.U32.HI R3, RZ, 0x18, R3 ;  /* 0x00000018ff037819 */ /* 0x000fc80000011603 */
[----:B------:R-:W-:-:S04]  /*7020*/  LOP3.LUT R0, R0, R3, RZ, 0xfc, !PT ;  /* 0x0000000300007212 */ /* 0x000fc800078efcff */
[----:B------:R-:W-:-:S07]  /*7030*/  PRMT R4, R0, 0x7610, R4 ;  /* 0x0000761000047816 */ /* 0x000fce0000000004 */
.L_x_32808:
[----:B------:R-:W-:Y:S05]  /*7040*/  BSYNC B0 ;  /* 0x0000000000007941 */ /* 0x000fea0003800000 */
.L_x_32807:
[----:B------:R0:W-:Y:S01]  /*7050*/  STG.E.U8 desc[UR36][R8.64], R4 ;  /* 0x0000000408007986 */ /* 0x0001e2000c101124 */
[----:B------:R-:W-:Y:S05]  /*7060*/  BRA `(.L_x_32784) ;  /* 0x0000000000ac7947 */ /* 0x000fea0003800000 */
.L_x_32801:
        /* <DEDUP_REMOVED lines=22> */
.L_x_32783:
        /* <DEDUP_REMOVED lines=16> */
.L_x_32812:
[----:B------:R-:W-:Y:S05]  /*72d0*/  BRA `(.L_x_32784) ;  /* 0x0000000000107947 */ /* 0x000fea0003800000 */
.L_x_32811:
[----:B------:R-:W-:-:S05]  /*72e0*/  SHF.R.S32.HI R19, RZ, 0x1f, R18 ;  /* 0x0000001fff137819 */ /* 0x000fca0000011412 */
[----:B------:R0:W-:Y:S01]  /*72f0*/  STG.E.64 desc[UR36][R8.64], R18 ;  /* 0x0000001208007986 */ /* 0x0001e2000c101b24 */
[----:B------:R-:W-:Y:S05]  /*7300*/  BRA `(.L_x_32784) ;  /* 0x0000000000047947 */ /* 0x000fea0003800000 */
.L_x_32810:
[----:B------:R0:W-:Y:S02]  /*7310*/  STG.E desc[UR36][R8.64], R18 ;  /* 0x0000001208007986 */ /* 0x0001e4000c101924 */
.L_x_32784:
[----:B------:R-:W-:-:S07]  /*7320*/  VIADD R23, R23, 0x80 ;  /* 0x0000008017177836 */ /* 0x000fce0000000000 */
.L_x_32744:
[----:B------:R-:W-:Y:S05]  /*7330*/  BSYNC B6 ;  /* 0x0000000000067941 */ /* 0x000fea0003800000 */
.L_x_32743:
        /* <DEDUP_REMOVED lines=21> */
.L_x_32816:
[----:B-----5:R-:W-:Y:S01]  /*7490*/  STG.E.U8 desc[UR36][R2.64], R22 ;  /* 0x0000001602007986 */ /* 0x020fe2000c101124 */
[----:B------:R-:W-:Y:S05]  /*74a0*/  EXIT ;  /* 0x000000000000794d */ /* 0x000fea0003800000 */
.L_x_32815:
        /* <DEDUP_REMOVED lines=9> */
.L_x_32819:
[----:B-----5:R-:W-:Y:S01]  /*7540*/  STG.E desc[UR36][R2.64], R22 ;  /* 0x0000001602007986 */ /* 0x020fe2000c101924 */
[----:B------:R-:W-:Y:S05]  /*7550*/  EXIT ;  /* 0x000000000000794d */ /* 0x000fea0003800000 */
.L_x_32818:
[----:B-----5:R-:W-:Y:S01]  /*7560*/  STG.E.U16 desc[UR36][R2.64], R22 ;  /* 0x0000001602007986 */ /* 0x020fe2000c101524 */
[----:B------:R-:W-:Y:S05]  /*7570*/  EXIT ;  /* 0x000000000000794d */ /* 0x000fea0003800000 */
.L_x_32814:
        /* <DEDUP_REMOVED lines=9> */
.L_x_32821:
[----:B-----5:R-:W-:-:S04]  /*7610*/  I2FP.F32.S32 R0, R22 ;  /* 0x0000001600007245 */ /* 0x020fc80000201400 */
[----:B------:R-:W-:-:S05]  /*7620*/  F2FP.F16.F32.PACK_AB R0, RZ, R0 ;  /* 0x00000000ff00723e */ /* 0x000fca00000000ff */
[----:B------:R-:W-:Y:S01]  /*7630*/  STG.E.U16 desc[UR36][R2.64], R0 ;  /* 0x0000000002007986 */ /* 0x000fe2000c101524 */
[----:B------:R-:W-:Y:S05]  /*7640*/  EXIT ;  /* 0x000000000000794d */ /* 0x000fea0003800000 */
.L_x_32820:
        /* <DEDUP_REMOVED lines=10> */
.L_x_32823:
[----:B-----5:R-:W-:-:S04]  /*76f0*/  I2FP.F32.S32 R22, R22 ;  /* 0x0000001600167245 */ /* 0x020fc80000201400 */
[----:B------:R-:W-:-:S04]  /*7700*/  F2FP.F16.F32.PACK_AB R5, RZ, R22 ;  /* 0x00000016ff05723e */ /* 0x000fc800000000ff */
[----:B------:R-:W-:-:S05]  /*7710*/  PRMT R5, R5, 0x5410, RZ ;  /* 0x0000541005057816 */ /* 0x000fca00000000ff */
[----:B------:R-:W-:Y:S01]  /*7720*/  STG.E desc[UR36][R2.64], R5 ;  /* 0x0000000502007986 */ /* 0x000fe2000c101924 */
[----:B------:R-:W-:Y:S05]  /*7730*/  EXIT ;  /* 0x000000000000794d */ /* 0x000fea0003800000 */
.L_x_32822:
[----:B-----5:R-:W0:Y:S02]  /*7740*/  I2F.F64 R22, R22 ;  /* 0x0000001600167312 */ /* 0x020e240000201c00 */
[----:B0-----:R-:W-:Y:S01]  /*7750*/  STG.E.64 desc[UR36][R2.64], R22 ;  /* 0x0000001602007986 */ /* 0x001fe2000c101b24 */
[----:B------:R-:W-:Y:S05]  /*7760*/  EXIT ;  /* 0x000000000000794d */ /* 0x000fea0003800000 */
.L_x_32813:
        /* <DEDUP_REMOVED lines=12> */
.L_x_32826:
[----:B-----5:R-:W0:Y:S01]  /*7830*/  I2F.F64 R4, R22 ;  /* 0x0000001600047312 */ /* 0x020e220000201c00 */
[----:B------:R-:W-:-:S05]  /*7840*/  CS2R R6, SRZ ;  /* 0x0000000000067805 */ /* 0x000fca000001ff00 */
[----:B0-----:R-:W-:Y:S01]  /*7850*/  STG.E.128 desc[UR36][R2.64], R4 ;  /* 0x0000000402007986 */ /* 0x001fe2000c101d24 */
[----:B------:R-:W-:Y:S05]  /*7860*/  EXIT ;  /* 0x000000000000794d */ /* 0x000fea0003800000 */
.L_x_32825:
        /* <DEDUP_REMOVED lines=21> */
.L_x_32830:
[----:B------:R-:W-:Y:S05]  /*79c0*/  BSYNC B0 ;  /* 0x0000000000007941 */ /* 0x000fea0003800000 */
.L_x_32829:
[----:B------:R-:W-:-:S05]  /*79d0*/  LOP3.LUT R5, R0, R5, RZ, 0xfc, !PT ;  /* 0x0000000500057212 */ /* 0x000fca00078efcff */
[----:B------:R-:W-:Y:S01]  /*79e0*/  STG.E.U8 desc[UR36][R2.64], R5 ;  /* 0x0000000502007986 */ /* 0x000fe2000c101124 */
[----:B------:R-:W-:Y:S05]  /*79f0*/  EXIT ;  /* 0x000000000000794d */ /* 0x000fea0003800000 */
.L_x_32828:
        /* <DEDUP_REMOVED lines=13> */
.L_x_32832:
[----:B------:R-:W-:Y:S01]  /*7ad0*/  IMAD.MOV.U32 R0, RZ, RZ, 0x7f ;  /* 0x0000007fff007424 */ /* 0x000fe200078e00ff */
[----:B------:R-:W-:-:S04]  /*7ae0*/  ISETP.GT.U32.AND P0, PT, R4, 0x7f800000, PT ;  /* 0x7f8000000400780c */ /* 0x000fc80003f04070 */
[----:B------:R-:W-:-:S09]  /*7af0*/  SEL R0, R0, 0x7c, P0 ;  /* 0x0000007c00007807 */ /* 0x000fd20000000000 */
.L_x_32833:
[----:B------:R-:W-:Y:S05]  /*7b00*/  BSYNC B0 ;  /* 0x0000000000007941 */ /* 0x000fea0003800000 */
.L_x_32831:
[----:B------:R-:W-:-:S04]  /*7b10*/  LOP3.LUT R4, R5, 0x80000000, RZ, 0xc0, !PT ;  /* 0x8000000005047812 */ /* 0x000fc800078ec0ff */
[----:B------:R-:W-:-:S04]  /*7b20*/  SHF.R.U32.HI R5, RZ, 0x18, R4 ;  /* 0x00000018ff057819 */ /* 0x000fc80000011604 */
[----:B------:R-:W-:-:S05]  /*7b30*/  LOP3.LUT R5, R0, R5, RZ, 0xfc, !PT ;  /* 0x0000000500057212 */ /* 0x000fca00078efcff */
[----:B------:R-:W-:Y:S01]  /*7b40*/  STG.E.U8 desc[UR36][R2.64], R5 ;  /* 0x0000000502007986 */ /* 0x000fe2000c101124 */
[----:B------:R-:W-:Y:S05]  /*7b50*/  EXIT ;  /* 0x000000000000794d */ /* 0x000fea0003800000 */
.L_x_32827:
[----:B-----5:R-:W-:-:S04]  /*7b60*/  I2FP.F32.S32 R0, R22 ;  /* 0x0000001600007245 */ /* 0x020fc80000201400 */
[----:B------:R-:W-:-:S05]  /*7b70*/  F2FP.BF16.F32.PACK_AB R0, RZ, R0 ;  /* 0x00000000ff00723e */ /* 0x000fca00000010ff */
[----:B------:R-:W-:Y:S01]  /*7b80*/  STG.E.U16 desc[UR36][R2.64], R0 ;  /* 0x0000000002007986 */ /* 0x000fe2000c101524 */
[----:B------:R-:W-:Y:S05]  /*7b90*/  EXIT ;  /* 0x000000000000794d */ /* 0x000fea0003800000 */
.L_x_32824:
        /* <DEDUP_REMOVED lines=10> */
.L_x_32836:
        /* <DEDUP_REMOVED lines=17> */
.L_x_32839:
[----:B------:R-:W-:-:S04]  /*7d50*/  LOP3.LUT R0, R7, 0x80000000, RZ, 0xc0, !PT ;  /* 0x8000000007007812 */ /* 0x000fc800078ec0ff */
[----:B------:R-:W-:-:S04]  /*7d60*/  SHF.R.U32.HI R5, RZ, 0x18, R0 ;  /* 0x00000018ff057819 */ /* 0x000fc80000011600 */
[----:B------:R-:W-:-:S04]  /*7d70*/  LOP3.LUT R4, R4, R5, RZ, 0xfc, !PT ;  /* 0x0000000504047212 */ /* 0x000fc800078efcff */
[----:B------:R-:W-:-:S07]  /*7d80*/  PRMT R0, R4, 0x7610, R0 ;  /* 0x0000761004007816 */ /* 0x000fce0000000000 */
.L_x_32838:
[----:B------:R-:W-:Y:S05]  /*7d90*/  BSYNC B0 ;  /* 0x0000000000007941 */ /* 0x000fea0003800000 */
.L_x_32837:
[----:B------:R-:W-:Y:S01]  /*7da0*/  STG.E.U8 desc[UR36][R2.64], R0 ;  /* 0x0000000002007986 */ /* 0x000fe2000c101124 */
[----:B------:R-:W-:Y:S05]  /*7db0*/  EXIT ;  /* 0x000000000000794d */ /* 0x000fea0003800000 */
.L_x_32835:
        /* <DEDUP_REMOVED lines=17> */
.L_x_32842:
[----:B------:R-:W-:-:S04]  /*7ed0*/  LOP3.LUT R0, R7, 0x80000000, RZ, 0xc0, !PT ;  /* 0x8000000007007812 */ /* 0x000fc800078ec0ff */
[----:B------:R-:W-:-:S04]  /*7ee0*/  SHF.R.U32.HI R5, RZ, 0x18, R0 ;  /* 0x00000018ff057819 */ /* 0x000fc80000011600 */
[----:B------:R-:W-:-:S04]  /*7ef0*/  LOP3.LUT R4, R4, R5, RZ, 0xfc, !PT ;  /* 0x0000000504047212 */ /* 0x000fc800078efcff */
[----:B------:R-:W-:-:S07]  /*7f00*/  PRMT R0, R4, 0x7610, R0 ;  /* 0x0000761004007816 */ /* 0x000fce0000000000 */
.L_x_32841:
[----:B------:R-:W-:Y:S05]  /*7f10*/  BSYNC B0 ;  /* 0x0000000000007941 */ /* 0x000fea0003800000 */
.L_x_32840:
[----:B------:R-:W-:Y:S01]  /*7f20*/  STG.E.U8 desc[UR36][R2.64], R0 ;  /* 0x0000000002007986 */ /* 0x000fe2000c101124 */
[----:B------:R-:W-:Y:S05]  /*7f30*/  EXIT ;  /* 0x000000000000794d */ /* 0x000fea0003800000 */
.L_x_32834:
        /* <DEDUP_REMOVED lines=22> */
.L_x_32817:
        /* <DEDUP_REMOVED lines=16> */
.L_x_32845:
[----:B------:R-:W-:Y:S05]  /*81a0*/  EXIT ;  /* 0x000000000000794d */ /* 0x000fea0003800000 */
.L_x_32844:
[----:B-----5:R-:W-:-:S05]  /*81b0*/  SHF.R.S32.HI R23, RZ, 0x1f, R22 ;  /* 0x0000001fff177819 */ /* 0x020fca0000011416 */
[----:B------:R-:W-:Y:S01]  /*81c0*/  STG.E.64 desc[UR36][R2.64], R22 ;  /* 0x0000001602007986 */ /* 0x000fe2000c101b24 */
[----:B------:R-:W-:Y:S05]  /*81d0*/  EXIT ;  /* 0x000000000000794d */ /* 0x000fea0003800000 */
.L_x_32843:
[----:B-----5:R-:W-:Y:S01]  /*81e0*/  STG.E desc[UR36][R2.64], R22 ;  /* 0x0000001602007986 */ /* 0x020fe2000c101924 */
[----:B------:R-:W-:Y:S05]  /*81f0*/  EXIT ;  /* 0x000000000000794d */ /* 0x000fea0003800000 */
.L_x_32846:
        /* <DEDUP_REMOVED lines=16> */
.L_x_37931:


//--------------------- .text._ZN2at6native18elementwise_kernelILi128ELi2EZNS0_22gpu_kernel_impl_nocastINS0_13AUnaryFunctorIiiiZZZNS0_15binary_internal21div_floor_kernel_cudaERNS_18TensorIteratorBaseEENKUlvE_clEvENKUlvE1_clEvEUliiE_EEEEvS6_RKT_EUliE_EEviT1_ --------------------------
	.section	.text._ZN2at6native18elementwise_kernelILi128ELi2EZNS0_22gpu_kernel_impl_nocastINS0_13AUnaryFunctorIiiiZZZNS0_15binary_internal21div_floor_kernel_cudaERNS_18TensorIteratorBaseEENKUlvE_clEvENKUlvE1_clEvEUliiE_EEEEvS6_RKT_EUliE_EEviT1_,"ax",@progbits
	.align	128
        .global         _ZN2at6native18elementwise_kernelILi128ELi2EZNS0_22gpu_kernel_impl_nocastINS0_13AUnaryFunctorIiiiZZZNS0_15binary_internal21div_floor_kernel_cudaERNS_18TensorIteratorBaseEENKUlvE_clEvENKUlvE1_clEvEUliiE_EEEEvS6_RKT_EUliE_EEviT1_
        .type           _ZN2at6native18elementwise_kernelILi128ELi2EZNS0_22gpu_kernel_impl_nocastINS0_13AUnaryFunctorIiiiZZZNS0_15binary_internal21div_floor_kernel_cudaERNS_18TensorIteratorBaseEENKUlvE_clEvENKUlvE1_clEvEUliiE_EEEEvS6_RKT_EUliE_EEviT1_,@function
        .size           _ZN2at6native18elementwise_kernelILi128ELi2EZNS0_22gpu_kernel_impl_nocastINS0_13AUnaryFunctorIiiiZZZNS0_15binary_internal21div_floor_kernel_cudaERNS_18TensorIteratorBaseEENKUlvE_clEvENKUlvE1_clEvEUliiE_EEEEvS6_RKT_EUliE_EEviT1_,(.L_x_37932 - _ZN2at6native18elementwise_kernelILi128ELi2EZNS0_22gpu_kernel_impl_nocastINS0_13AUnaryFunctorIiiiZZZNS0_15binary_internal21div_floor_kernel_cudaERNS_18TensorIteratorBaseEENKUlvE_clEvENKUlvE1_clEvEUliiE_EEEEvS6_RKT_EUliE_EEviT1_)
        .other          _ZN2at6native18elementwise_kernelILi128ELi2EZNS0_22gpu_kernel_impl_nocastINS0_13AUnaryFunctorIiiiZZZNS0_15binary_internal21div_floor_kernel_cudaERNS_18TensorIteratorBaseEENKUlvE_clEvENKUlvE1_clEvEUliiE_EEEEvS6_RKT_EUliE_EEviT1_,@"STO_CUDA_ENTRY STV_DEFAULT"
_ZN2at6native18elementwise_kernelILi128ELi2EZNS0_22gpu_kernel_impl_nocastINS0_13AUnaryFunctorIiiiZZZNS0_15binary_internal21div_floor_kernel_cudaERNS_18TensorIteratorBaseEENKUlvE_clEvENKUlvE1_clEvEUliiE_EEEEvS6_RKT_EUliE_EEviT1_:
.text._ZN2at6native18elementwise_kernelILi128ELi2EZNS0_22gpu_kernel_impl_nocastINS0_13AUnaryFunctorIiiiZZZNS0_15binary_internal21div_floor_kernel_cudaERNS_18TensorIteratorBaseEENKUlvE_clEvENKUlvE1_clEvEUliiE_EEEEvS6_RKT_EUliE_EEviT1_:
        /* <DEDUP_REMOVED lines=312> */
.L_x_32849:
[----:B------:R-:W-:Y:S01]  /*1380*/  ULDC.64 UR8, c[0x0][0x418] ;  /* 0x0001060000087ab9 */ /* 0x000fe20000000a00 */
[----:B------:R-:W0:Y:S01]  /*1390*/  LDC R8, c[0x0][0x424] ;  /* 0x00010900ff087b82 */ /* 0x000e220000000800 */
[----:B------:R-:W-:-:S04]  /*13a0*/  IADD3 R4, P0, R2, UR8, RZ ;  /* 0x0000000802047c10 */ /* 0x000fc8000ff1e0ff */
[----:B------:R-:W-:Y:S01]  /*13b0*/  IADD3.X R5, RZ, UR9, RZ, P0, !PT ;  /* 0x00000009ff057c10 */ /* 0x000fe200087fe4ff */
[----:B------:R-:W-:-:S04]  /*13c0*/  ULDC.64 UR8, c[0x0][0x410] ;  /* 0x0001040000087ab9 */ /* 0x000fc80000000a00 */
[----:B------:R0:W2:Y:S01]  /*13d0*/  LDG.E R11, desc[UR4][R4.64] ;  /* 0x00000004040b7981 */ /* 0x0000a2000c1e1900 */
[----:B------:R-:W-:Y:S01]  /*13e0*/  BSSY B1, `(.L_x_32850) ;  /* 0x0000028000017945 */ /* 0x000fe20003800000 */
[----:B0-----:R-:W-:Y:S02]  /*13f0*/  IABS R4, R8 ;  /* 0x0000000800047213 */ /* 0x001fe40000000000 */
[----:B--2---:R-:W-:-:S04]  /*1400*/  IABS R9, R11 ;  /* 0x0000000b00097213 */ /* 0x004fc80000000000 */
[----:B------:R-:W0:Y:S08]  /*1410*/  I2F.RP R2, R9 ;  /* 0x0000000900027306 */ /* 0x000e300000209400 */
[----:B0-----:R-:W0:Y:S02]  /*1420*/  MUFU.RCP R2, R2 ;  /* 0x0000000200027308 */ /* 0x001e240000001000 */
[----:B0-----:R-:W-:-:S06]  /*1430*/  VIADD R6, R2, 0xffffffe ;  /* 0x0ffffffe02067836 */ /* 0x001fcc0000000000 */
[----:B------:R0:W1:Y:S02]  /*1440*/  F2I.FTZ.U32.TRUNC.NTZ R7, R6 ;  /* 0x0000000600077305 */ /* 0x000064000021f000 */
[----:B0-----:R-:W-:Y:S02]  /*1450*/  MOV R6, RZ ;  /* 0x000000ff00067202 */ /* 0x001fe40000000f00 */
[----:B-1----:R-:W-:-:S05]  /*1460*/  IADD3 R10, RZ, -R7, RZ ;  /* 0x80000007ff0a7210 */ /* 0x002fca0007ffe0ff */
[----:B------:R-:W-:Y:S01]  /*1470*/  IMAD R5, R10, R9, RZ ;  /* 0x000000090a057224 */ /* 0x000fe200078e02ff */
[----:B------:R-:W-:-:S03]  /*1480*/  IABS R10, R11 ;  /* 0x0000000b000a7213 */ /* 0x000fc60000000000 */
[----:B------:R-:W-:Y:S01]  /*1490*/  IMAD.HI.U32 R7, R7, R5, R6 ;  /* 0x0000000507077227 */ /* 0x000fe200078e0006 */
[----:B------:R-:W-:Y:S02]  /*14a0*/  IADD3 R2, RZ, -R10, RZ ;  /* 0x8000000aff027210 */ /* 0x000fe40007ffe0ff */
[----:B------:R-:W-:Y:S02]  /*14b0*/  LOP3.LUT R5, R11, R8, RZ, 0x3c, !PT ;  /* 0x000000080b057212 */ /* 0x000fe400078e3cff */
[----:B------:R-:W-:Y:S01]  /*14c0*/  LOP3.LUT R6, RZ, R11, RZ, 0x33, !PT ;  /* 0x0000000bff067212 */ /* 0x000fe200078e33ff */
[----:B------:R-:W-:Y:S01]  /*14d0*/  IMAD.HI.U32 R7, R7, R4, RZ ;  /* 0x0000000407077227 */ /* 0x000fe200078e00ff */
[----:B------:R-:W-:-:S03]  /*14e0*/  ISETP.GE.AND P0, PT, R5, RZ, PT ;  /* 0x000000ff0500720c */ /* 0x000fc60003f06270 */
[----:B------:R-:W-:-:S05]  /*14f0*/  IMAD R4, R7, R2, R4 ;  /* 0x0000000207047224 */ /* 0x000fca00078e0204 */
[----:B------:R-:W-:-:S13]  /*1500*/  ISETP.GT.U32.AND P2, PT, R9, R4, PT ;  /* 0x000000040900720c */ /* 0x000fda0003f44070 */
        /* <DEDUP_REMOVED lines=8> */
[----:B------:R-:W-:-:S04]  /*1590*/  ISETP.NE.AND P1, PT, R11, RZ, PT ;  /* 0x000000ff0b00720c */ /* 0x000fc80003f25270 */
[----:B------:R-:W-:Y:S01]  /*15a0*/  SEL R5, R6, R7, !P1 ;  /* 0x0000000706057207 */ /* 0x000fe20004800000 */
[----:B------:R-:W-:Y:S08]  /*15b0*/  @P2 BRA `(.L_x_32851) ;  /* 0x0000000000282947 */ /* 0x000ff00003800000 */
        /* <DEDUP_REMOVED lines=10> */
.L_x_32851:
[----:B------:R-:W-:Y:S05]  /*1660*/  BSYNC B1 ;  /* 0x0000000000017941 */ /* 0x000fea0003800000 */
.L_x_32850:
[----:B------:R0:W-:Y:S01]  /*1670*/  STG.E desc[UR4][R2.64], R5 ;  /* 0x0000000502007986 */ /* 0x0001e2000c101904 */
[----:B------:R-:W-:-:S07]  /*1680*/  IADD3 R7, R0, 0x80, RZ ;  /* 0x0000008000077810 */ /* 0x000fce0007ffe0ff */
.L_x_32848:
[----:B------:R-:W-:Y:S05]  /*1690*/  BSYNC B0 ;  /* 0x0000000000007941 */ /* 0x000fea0003800000 */
.L_x_32847:
[----:B------:R-:W-:-:S13]  /*16a0*/  ISETP.GE.AND P0, PT, R7, UR6, PT ;  /* 0x0000000607007c0c */ /* 0x000fda000bf06270 */
[----:B------:R-:W-:Y:S05]  /*16b0*/  @P0 EXIT ;  /* 0x000000000000094d */ /* 0x000fea0003800000 */
[----:B------:R-:W1:Y:S01]  /*16c0*/  LDC R8, c[0x0][0x218] ;  /* 0x00008600ff087b82 */ /* 0x000e620000000800 */
[----:B------:R-:W-:Y:S01]  /*16d0*/  HFMA2.MMA R0, -RZ, RZ, 0, 0 ;  /* 0x00000000ff007435 */ /* 0x000fe200000001ff */
[----:B0-----:R-:W-:Y:S01]  /*16e0*/  IMAD.MOV.U32 R3, RZ, RZ, RZ ;  /* 0x000000ffff037224 */ /* 0x001fe200078e00ff */
[----:B-1----:R-:W-:-:S13]  /*16f0*/  ISETP.NE.AND P0, PT, R8, RZ, PT ;  /* 0x000000ff0800720c */ /* 0x002fda0003f05270 */
        /* <DEDUP_REMOVED lines=299> */
.L_x_32852:
[----:B------:R-:W-:Y:S01]  /*29b0*/  ULDC.64 UR6, c[0x0][0x418] ;  /* 0x0001060000067ab9 */ /* 0x000fe20000000a00 */
[----:B------:R-:W0:Y:S01]  /*29c0*/  LDC R11, c[0x0][0x424] ;  /* 0x00010900ff0b7b82 */ /* 0x000e220000000800 */
[----:B------:R-:W-:-:S05]  /*29d0*/  IADD3 R4, P0, R0, UR6, RZ ;  /* 0x0000000600047c10 */ /* 0x000fca000ff1e0ff */
[----:B------:R-:W-:Y:S01]  /*29e0*/  IMAD.X R5, RZ, RZ, UR7, P0 ;  /* 0x00000007ff057e24 */ /* 0x000fe200080e06ff */
[----:B------:R-:W-:-:S04]  /*29f0*/  ULDC.64 UR6, c[0x0][0x410] ;  /* 0x0001040000067ab9 */ /* 0x000fc80000000a00 */
[----:B------:R-:W2:Y:S01]  /*2a00*/  LDG.E R4, desc[UR4][R4.64] ;  /* 0x0000000404047981 */ /* 0x000ea2000c1e1900 */
[----:B------:R-:W-:Y:S01]  /*2a10*/  BSSY B0, `(.L_x_32853) ;  /* 0x0000029000007945 */ /* 0x000fe20003800000 */
[----:B0-----:R-:W-:Y:S02]  /*2a20*/  IABS R8, R11 ;  /* 0x0000000b00087213 */ /* 0x001fe40000000000 */
[-C--:B--2---:R-:W-:Y:S02]  /*2a30*/  IABS R9, R4.reuse ;  /* 0x0000000400097213 */ /* 0x084fe40000000000 */
        /* <DEDUP_REMOVED lines=8> */
[----:B------:R-:W-:Y:S01]  /*2ac0*/  IMAD R5, R2, R9, RZ ;  /* 0x0000000902057224 */ /* 0x000fe200078e02ff */
[----:B------:R-:W-:-:S03]  /*2ad0*/  MOV R2, R8 ;  /* 0x0000000800027202 */ /* 0x000fc60000000f00 */
[----:B------:R-:W-:Y:S01]  /*2ae0*/  IMAD.HI.U32 R7, R7, R5, R6 ;  /* 0x0000000507077227 */ /* 0x000fe200078e0006 */
[----:B------:R-:W-:-:S04]  /*2af0*/  LOP3.LUT R5, R4, R11, RZ, 0x3c, !PT ;  /* 0x0000000b04057212 */ /* 0x000fc800078e3cff */
[----:B------:R-:W-:Y:S01]  /*2b00*/  ISETP.GE.AND P0, PT, R5, RZ, PT ;  /* 0x000000ff0500720c */ /* 0x000fe20003f06270 */
[----:B------:R-:W-:-:S04]  /*2b10*/  IMAD.HI.U32 R7, R7, R2, RZ ;  /* 0x0000000207077227 */ /* 0x000fc800078e00ff */
[----:B------:R-:W-:-:S05]  /*2b20*/  IMAD R0, R7, R0, R2 ;  /* 0x0000000007007224 */ /* 0x000fca00078e0202 */
[----:B------:R-:W-:-:S13]  /*2b30*/  ISETP.GT.U32.AND P2, PT, R9, R0, PT ;  /* 0x000000000900720c */ /* 0x000fda0003f44070 */
        /* <DEDUP_REMOVED lines=22> */
.L_x_32854:
[----:B------:R-:W-:Y:S05]  /*2ca0*/  BSYNC B0 ;  /* 0x0000000000007941 */ /* 0x000fea0003800000 */
.L_x_32853:
[----:B------:R-:W-:Y:S01]  /*2cb0*/  STG.E desc[UR4][R2.64], R7 ;  /* 0x0000000702007986 */ /* 0x000fe2000c101904 */
[----:B------:R-:W-:Y:S05]  /*2cc0*/  EXIT ;  /* 0x000000000000794d */ /* 0x000fea0003800000 */
.L_x_32855:
        /* <DEDUP_REMOVED lines=11> */
.L_x_37932:


//--------------------- .text._ZN2at6native27unrolled_elementwise_kernelINS0_13AUnaryFunctorIiiiZZZNS0_15binary_internal21div_floor_kernel_cudaERNS_18TensorIteratorBaseEENKUlvE_clEvENKUlvE1_clEvEUliiE_EESt5arrayIPcLm2EELi4E23TrivialOffsetCalculatorILi1EjESE_NS0_6memory15LoadWithoutCastENSF_16StoreWithoutCastEEEviT_T0_T2_T3_T4_T5_ --------------------------
	.section	.text._ZN2at6native27unrolled_elementwise_kernelINS0_13AUnaryFunctorIiiiZZZNS0_15binary_internal21div_floor_kernel_cudaERNS_18TensorIteratorBaseEENKUlvE_clEvENKUlvE1_clEvEUliiE_EESt5arrayIPcLm2EELi4E23TrivialOffsetCalculatorILi1EjESE_NS0_6memory15LoadWithoutCastENSF_16StoreWithoutCastEEEviT_T0_T2_T3_T4_T5_,"ax",@progbits
	.align	128
        .global         _ZN2at6native27unrolled_elementwise_kernelINS0_13AUnaryFunctorIiiiZZZNS0_15binary_internal21div_floor_kernel_cudaERNS_18TensorIteratorBaseEENKUlvE_clEvENKUlvE1_clEvEUliiE_EESt5arrayIPcLm2EELi4E23TrivialOffsetCalculatorILi1EjESE_NS0_6memory15LoadWithoutCastENSF_16StoreWithoutCastEEEviT_T0_T2_T3_T4_T5_
        .type           _ZN2at6native27unrolled_elementwise_kernelINS0_13AUnaryFunctorIiiiZZZNS0_15binary_internal21div_floor_kernel_cudaERNS_18TensorIteratorBaseEENKUlvE_clEvENKUlvE1_clEvEUliiE_EESt5arrayIPcLm2EELi4E23TrivialOffsetCalculatorILi1EjESE_NS0_6memory15LoadWithoutCastENSF_16StoreWithoutCastEEEviT_T0_T2_T3_T4_T5_,@function
        .size           _ZN2at6native27unrolled_elementwise_kernelINS0_13AUnaryFunctorIiiiZZZNS0_15binary_internal21div_floor_kernel_cudaERNS_18TensorIteratorBaseEENKUlvE_clEvENKUlvE1_clEvEUliiE_EESt5arrayIPcLm2EELi4E23TrivialOffsetCalculatorILi1EjESE_NS0_6memory15LoadWithoutCastENSF_16StoreWithoutCastEEEviT_T0_T2_T3_T4_T5_,(.L_x_37933 - _ZN2at6native27unrolled_elementwise_kernelINS0_13AUnaryFunctorIiiiZZZNS0_15binary_internal21div_floor_kernel_cudaERNS_18TensorIteratorBaseEENKUlvE_clEvENKUlvE1_clEvEUliiE_EESt5arrayIPcLm2EELi4E23TrivialOffsetCalculatorILi1EjESE_NS0_6memory15LoadWithoutCastENSF_16StoreWithoutCastEEEviT_T0_T2_T3_T4_T5_)
        .other          _ZN2at6native27unrolled_elementwise_kernelINS0_13AUnaryFunctorIiiiZZZNS0_15binary_internal21div_floor_kernel_cudaERNS_18TensorIteratorBaseEENKUlvE_clEvENKUlvE1_clEvEUliiE_EESt5arrayIPcLm2EELi4E23TrivialOffsetCalculatorILi1EjESE_NS0_6memory15LoadWithoutCastENSF_16StoreWithoutCastEEEviT_T0_T2_T3_T4_T5_,@"STO_CUDA_ENTRY STV_DEFAULT"
_ZN2at6native27unrolled_elementwise_kernelINS0_13AUnaryFunctorIiiiZZZNS0_15binary_internal21div_floor_kernel_cudaERNS_18TensorIteratorBaseEENKUlvE_clEvENKUlvE1_clEvEUliiE_EESt5arrayIPcLm2EELi4E23TrivialOffsetCalculatorILi1EjESE_NS0_6memory15LoadWithoutCastENSF_16StoreWithoutCastEEEviT_T0_T2_T3_T4_T5_:
.text._ZN2at6native27unrolled_elementwise_kernelINS0_13AUnaryFunctorIiiiZZZNS0_15binary_internal21div_floor_kernel_cudaERNS_18TensorIteratorBaseEENKUlvE_clEvENKUlvE1_clEvEUliiE_EESt5arrayIPcLm2EELi4E23TrivialOffsetCalculatorILi1EjESE_NS0_6memory15LoadWithoutCastENSF_16StoreWithoutCastEEEviT_T0_T2_T3_T4_T5_:
        /* <DEDUP_REMOVED lines=16> */
[----:B------:R-:W2:Y:S01]  /*0100*/  @!P3 LDC.64 R6, c[0x0][0x228] ;  /* 0x00008a00ff06bb82 */ /* 0x000ea20000000a00 */
[----:B------:R-:W-:Y:S01]  /*0110*/  @!P3 LEA R17, R0, R9, 0x9 ;  /* 0x000000090011b211 */ /* 0x000fe200078e48ff */
[----:B------:R-:W-:Y:S02]  /*0120*/  IMAD.MOV.U32 R8, RZ, RZ, RZ ;  /* 0x000000ffff087224 */ /* 0x000fe400078e00ff */
[----:B0-----:R-:W-:-:S04]  /*0130*/  @!P2 IMAD.WIDE.U32 R10, R19, 0x4, R10 ;  /* 0x00000004130aa825 */ /* 0x001fc800078e000a */
[----:B-1----:R-:W-:Y:S01]  /*0140*/  @!P0 IMAD.WIDE.U32 R14, R15, 0x4, R4 ;  /* 0x000000040f0e8825 */ /* 0x002fe200078e0004 */
[----:B------:R-:W-:Y:S01]  /*0150*/  CS2R R4, SRZ ;  /* 0x0000000000047805 */ /* 0x000fe2000001ff00 */
[----:B------:R0:W5:Y:S02]  /*0160*/  @!P2 LDG.E R8, desc[UR4][R10.64] ;  /* 0x000000040a08a981 */ /* 0x000164000c1e1900 */
[----:B------:R-:W-:-:S05]  /*0170*/  @!P3 VIADD R9, R9, 0x80 ;  /* 0x000000800909b836 */ /* 0x000fca0000000000 */
[----:B------:R-:W-:Y:S01]  /*0180*/  ISETP.GE.AND P1, PT, R9, R2, PT ;  /* 0x000000020900720c */ /* 0x000fe20003f26270 */
[----:B--2---:R-:W-:-:S04]  /*0190*/  @!P3 IMAD.WIDE.U32 R16, R17, 0x4, R6 ;  /* 0x000000041110b825 */ /* 0x004fc800078e0006 */
[----:B------:R-:W-:Y:S01]  /*01a0*/  IMAD.MOV.U32 R6, RZ, RZ, RZ ;  /* 0x000000ffff067224 */ /* 0x000fe200078e00ff */
[----:B------:R0:W5:Y:S07]  /*01b0*/  @!P3 LDG.E R5, desc[UR4][R16.64] ;  /* 0x000000041005b981 */ /* 0x00016e000c1e1900 */
[----:B------:R-:W1:Y:S01]  /*01c0*/  @!P1 LDC.64 R12, c[0x0][0x228] ;  /* 0x00008a00ff0c9b82 */ /* 0x000e620000000a00 */
[----:B------:R-:W-:Y:S02]  /*01d0*/  @!P1 IMAD R9, R0, 0x200, R9 ;  /* 0x0000020000099824 */ /* 0x000fe400078e0209 */
[----:B------:R-:W-:Y:S01]  /*01e0*/  VIADD R7, R3, 0x100 ;  /* 0x0000010003077836 */ /* 0x000fe20000000000 */
[----:B------:R-:W-:Y:S01]  /*01f0*/  BSSY B0, `(.L_x_32856) ;  /* 0x0000030000007945 */ /* 0x000fe20003800000 */
[----:B------:R0:W5:Y:S01]  /*0200*/  @!P0 LDG.E R6, desc[UR4][R14.64] ;  /* 0x000000040e068981 */ /* 0x000162000c1e1900 */
[----:B-1----:R-:W-:Y:S01]  /*0210*/  @!P1 IMAD.WIDE.U32 R12, R9, 0x4, R12 ;  /* 0x00000004090c9825 */ /* 0x002fe200078e000c */
[----:B------:R-:W-:-:S04]  /*0220*/  IADD3 R9, R3, 0x180, RZ ;  /* 0x0000018003097810 */ /* 0x000fc80007ffe0ff */
[----:B------:R0:W5:Y:S01]  /*0230*/  @!P1 LDG.E R4, desc[UR4][R12.64] ;  /* 0x000000040c049981 */ /* 0x000162000c1e1900 */
[-C--:B------:R-:W-:Y:S01]  /*0240*/  ISETP.GE.AND P1, PT, R7, R2.reuse, PT ;  /* 0x000000020700720c */ /* 0x080fe20003f26270 */
[----:B------:R-:W-:Y:S01]  /*0250*/  VIADD R7, R3, 0x80 ;  /* 0x0000008003077836 */ /* 0x000fe20000000000 */
[----:B------:R-:W-:Y:S01]  /*0260*/  ISETP.GE.AND P0, PT, R9, R2, PT ;  /* 0x000000020900720c */ /* 0x000fe20003f06270 */
[----:B------:R-:W-:-:S12]  /*0270*/  @P2 BRA `(.L_x_32857) ;  /* 0x00000000009c2947 */ /* 0x000fd80003800000 */
[-C--:B-----5:R-:W-:Y:S01]  /*0280*/  IABS R9, R8.reuse ;  /* 0x0000000800097213 */ /* 0x0a0fe20000000000 */
[----:B0-----:R-:W0:Y:S01]  /*0290*/  LDC R13, c[0x0][0x218] ;  /* 0x00008600ff0d7b82 */ /* 0x001e220000000800 */
[----:B------:R-:W-:Y:S02]  /*02a0*/  IABS R16, R8 ;  /* 0x0000000800107213 */ /* 0x000fe40000000000 */
[----:B------:R-:W1:Y:S03]  /*02b0*/  I2F.RP R12, R9 ;  /* 0x00000009000c7306 */ /* 0x000e660000209400 */
[----:B------:R-:W-:-:S05]  /*02c0*/  IMAD.MOV R16, RZ, RZ, -R16 ;  /* 0x000000ffff107224 */ /* 0x000fca00078e0a10 */
[----:B-1----:R-:W1:Y:S02]  /*02d0*/  MUFU.RCP R12, R12 ;  /* 0x0000000c000c7308 */ /* 0x002e640000001000 */
[----:B-1----:R-:W-:Y:S01]  /*02e0*/  VIADD R10, R12, 0xffffffe ;  /* 0x0ffffffe0c0a7836 */ /* 0x002fe20000000000 */
[----:B0-----:R-:W-:-:S05]  /*02f0*/  IABS R12, R13 ;  /* 0x0000000d000c7213 */ /* 0x001fca0000000000 */
[----:B------:R0:W1:Y:S02]  /*0300*/  F2I.FTZ.U32.TRUNC.NTZ R11, R10 ;  /* 0x0000000a000b7305 */ /* 0x000064000021f000 */
[----:B0-----:R-:W-:Y:S02]  /*0310*/  IMAD.MOV.U32 R10, RZ, RZ, RZ ;  /* 0x000000ffff0a7224 */ /* 0x001fe400078e00ff */
[----:B-1----:R-:W-:-:S04]  /*0320*/  IMAD.MOV R14, RZ, RZ, -R11 ;  /* 0x000000ffff0e7224 */ /* 0x002fc800078e0a0b */
        /* <DEDUP_REMOVED lines=28> */
.L_x_32857:
[----:B------:R-:W-:Y:S05]  /*04f0*/  BSYNC B0 ;  /* 0x0000000000007941 */ /* 0x000fea0003800000 */
.L_x_32856:
[-C--:B------:R-:W-:Y:S01]  /*0500*/  ISETP.GE.AND P3, PT, R7, R2.reuse, PT ;  /* 0x000000020700720c */ /* 0x080fe20003f66270 */
[----:B------:R-:W-:Y:S01]  /*0510*/  BSSY B0, `(.L_x_32858) ;  /* 0x000002a000007945 */ /* 0x000fe20003800000 */
[----:B------:R-:W-:-:S11]  /*0520*/  ISETP.GE.AND P2, PT, R3, R2, PT ;  /* 0x000000020300720c */ /* 0x000fd60003f46270 */
[----:B------:R-:W-:Y:S05]  /*0530*/  @P3 BRA `(.L_x_32859) ;  /* 0x00000000009c3947 */ /* 0x000fea0003800000 */
[-C--:B-----5:R-:W-:Y:S01]  /*0540*/  IABS R9, R6.reuse ;  /* 0x0000000600097213 */ /* 0x0a0fe20000000000 */
[----:B0-----:R-:W0:Y:S01]  /*0550*/  LDC R15, c[0x0][0x218] ;  /* 0x00008600ff0f7b82 */ /* 0x001e220000000800 */
[----:B------:R-:W-:Y:S02]  /*0560*/  IABS R16, R6 ;  /* 0x0000000600107213 */ /* 0x000fe40000000000 */
[----:B------:R-:W1:Y:S03]  /*0570*/  I2F.RP R12, R9 ;  /* 0x00000009000c7306 */ /* 0x000e660000209400 */
[----:B------:R-:W-:-:S05]  /*0580*/  IMAD.MOV R16, RZ, RZ, -R16 ;  /* 0x000000ffff107224 */ /* 0x000fca00078e0a10 */
[----:B-1----:R-:W1:Y:S02]  /*0590*/  MUFU.RCP R12, R12 ;  /* 0x0000000c000c7308 */ /* 0x002e640000001000 */
[----:B-1----:R-:W-:Y:S02]  /*05a0*/  IADD3 R10, R12, 0xffffffe, RZ ;  /* 0x0ffffffe0c0a7810 */ /* 0x002fe40007ffe0ff */
[----:B0-----:R-:W-:-:S04]  /*05b0*/  IABS R12, R15 ;  /* 0x0000000f000c7213 */ /* 0x001fc80000000000 */
        /* <DEDUP_REMOVED lines=8> */
[----:B------:R-:W-:-:S04]  /*0640*/  LOP3.LUT R12, R6, R15, RZ, 0x3c, !PT ;  /* 0x0000000f060c7212 */ /* 0x000fc800078e3cff */
[----:B------:R-:W-:Y:S02]  /*0650*/  ISETP.GT.U32.AND P5, PT, R9, R10, PT ;  /* 0x0000000a0900720c */ /* 0x000fe40003fa4070 */
[----:B------:R-:W-:-:S11]  /*0660*/  ISETP.GE.AND P3, PT, R12, RZ, PT ;  /* 0x000000ff0c00720c */ /* 0x000fd60003f66270 */
        /* <DEDUP_REMOVED lines=20> */
.L_x_32859:
[----:B------:R-:W-:Y:S05]  /*07b0*/  BSYNC B0 ;  /* 0x0000000000007941 */ /* 0x000fea0003800000 */
.L_x_32858:
[----:B------:R-:W-:Y:S04]  /*07c0*/  BSSY B0, `(.L_x_32860) ;  /* 0x0000029000007945 */ /* 0x000fe80003800000 */
[----:B------:R-:W-:Y:S05]  /*07d0*/  @P1 BRA `(.L_x_32861) ;  /* 0x00000000009c1947 */ /* 0x000fea0003800000 */
        /* <DEDUP_REMOVED lines=9> */
[----:B0-----:R-:W-:Y:S01]  /*0870*/  IMAD.MOV.U32 R10, RZ, RZ, RZ ;  /* 0x000000ffff0a7224 */ /* 0x001fe200078e00ff */
[----:B-1----:R-:W-:-:S05]  /*0880*/  IADD3 R16, RZ, -R11, RZ ;  /* 0x8000000bff107210 */ /* 0x002fca0007ffe0ff */
        /* <DEDUP_REMOVED lines=28> */
.L_x_32861:
[----:B------:R-:W-:Y:S05]  /*0a50*/  BSYNC B0 ;  /* 0x0000000000007941 */ /* 0x000fea0003800000 */
.L_x_32860:
[----:B------:R-:W-:Y:S04]  /*0a60*/  BSSY B0, `(.L_x_32862) ;  /* 0x0000029000007945 */ /* 0x000fe80003800000 */
[----:B------:R-:W-:Y:S05]  /*0a70*/  @P0 BRA `(.L_x_32863) ;  /* 0x00000000009c0947 */ /* 0x000fea0003800000 */
[-C--:B-----5:R-:W-:Y:S01]  /*0a80*/  IABS R9, R4.reuse ;  /* 0x0000000400097213 */ /* 0x0a0fe20000000000 */
[----:B0-----:R-:W0:Y:S01]  /*0a90*/  LDC R15, c[0x0][0x218] ;  /* 0x00008600ff0f7b82 */ /* 0x001e220000000800 */
[----:B------:R-:W-:Y:S02]  /*0aa0*/  IABS R16, R4 ;  /* 0x0000000400107213 */ /* 0x000fe40000000000 */
[----:B------:R-:W1:Y:S02]  /*0ab0*/  I2F.RP R12, R9 ;  /* 0x00000009000c7306 */ /* 0x000e640000209400 */
[----:B------:R-:W-:-:S06]  /*0ac0*/  IADD3 R16, RZ, -R16, RZ ;  /* 0x80000010ff107210 */ /* 0x000fcc0007ffe0ff */
[----:B-1----:R-:W1:Y:S02]  /*0ad0*/  MUFU.RCP R12, R12 ;  /* 0x0000000c000c7308 */ /* 0x002e640000001000 */
[----:B-1----:R-:W-:Y:S01]  /*0ae0*/  VIADD R10, R12, 0xffffffe ;  /* 0x0ffffffe0c0a7836 */ /* 0x002fe20000000000 */
[----:B0-----:R-:W-:-:S05]  /*0af0*/  IABS R12, R15 ;  /* 0x0000000f000c7213 */ /* 0x001fca0000000000 */
        /* <DEDUP_REMOVED lines=31> */
.L_x_32863:
[----:B------:R-:W-:Y:S05]  /*0cf0*/  BSYNC B0 ;  /* 0x0000000000007941 */ /* 0x000fea0003800000 */
.L_x_32862:
[----:B------:R-:W-:Y:S04]  /*0d00*/  BSSY B0, `(.L_x_32864) ;  /* 0x0000017000007945 */ /* 0x000fe80003800000 */
[----:B------:R-:W-:Y:S04]  /*0d10*/  BSSY B1, `(.L_x_32865) ;  /* 0x000000f000017945 */ /* 0x000fe80003800000 */
[----:B------:R-:W-:Y:S05]  /*0d20*/  @P2 BRA `(.L_x_32866) ;  /* 0x0000000000342947 */ /* 0x000fea0003800000 */
[----:B0-----:R-:W0:Y:S01]  /*0d30*/  LDC.64 R10, c[0x0][0x220] ;  /* 0x00008800ff0a7b82 */ /* 0x001e220000000a00 */
[----:B------:R-:W-:-:S04]  /*0d40*/  IMAD R3, R0, 0x200, R3 ;  /* 0x0000020000037824 */ /* 0x000fc800078e0203 */
[----:B0-----:R-:W-:-:S04]  /*0d50*/  IMAD.WIDE.U32 R10, R3, 0x4, R10 ;  /* 0x00000004030a7825 */ /* 0x001fc800078e000a */
[----:B------:R-:W-:Y:S01]  /*0d60*/  IMAD.MOV.U32 R3, RZ, RZ, R7 ;  /* 0x000000ffff037224 */ /* 0x000fe200078e0007 */
[----:B-----5:R0:W-:Y:S04]  /*0d70*/  STG.E desc[UR4][R10.64], R8 ;  /* 0x000000080a007986 */ /* 0x0201e8000c101904 */
[----:B------:R-:W-:-:S13]  /*0d80*/  ISETP.GE.AND P0, PT, R3, R2, PT ;  /* 0x000000020300720c */ /* 0x000fda0003f06270 */
[----:B------:R-:W-:Y:S05]  /*0d90*/  @P0 BREAK B1 ;  /* 0x0000000000010942 */ /* 0x000fea0003800000 */
[----:B0-----:R-:W-:Y:S05]  /*0da0*/  @P0 BRA `(.L_x_32867) ;  /* 0x0000000000300947 */ /* 0x001fea0003800000 */
[----:B------:R-:W0:Y:S01]  /*0db0*/  LDC.64 R8, c[0x0][0x220] ;  /* 0x00008800ff087b82 */ /* 0x000e220000000a00 */
[----:B------:R-:W-:Y:S01]  /*0dc0*/  IMAD R7, R0, 0x200, R3 ;  /* 0x0000020000077824 */ /* 0x000fe200078e0203 */
[----:B------:R-:W-:-:S03]  /*0dd0*/  IADD3 R3, R3, 0x80, RZ ;  /* 0x0000008003037810 */ /* 0x000fc60007ffe0ff */
[----:B0-----:R-:W-:-:S05]  /*0de0*/  IMAD.WIDE.U32 R8, R7, 0x4, R8 ;  /* 0x0000000407087825 */ /* 0x001fca00078e0008 */
[----:B------:R1:W-:Y:S02]  /*0df0*/  STG.E desc[UR4][R8.64], R6 ;  /* 0x0000000608007986 */ /* 0x0003e4000c101904 */
.L_x_32866:
[----:B------:R-:W-:Y:S05]  /*0e00*/  BSYNC B1 ;  /* 0x0000000000017941 */ /* 0x000fea0003800000 */
.L_x_32865:
[----:B------:R-:W-:-:S13]  /*0e10*/  ISETP.GE.AND P0, PT, R3, R2, PT ;  /* 0x000000020300720c */ /* 0x000fda0003f06270 */
[----:B-1---5:R-:W1:Y:S01]  /*0e20*/  @!P0 LDC.64 R6, c[0x0][0x220] ;  /* 0x00008800ff068b82 */ /* 0x022e620000000a00 */
[----:B------:R-:W-:Y:S02]  /*0e30*/  @!P0 IMAD R9, R0, 0x200, R3 ;  /* 0x0000020000098824 */ /* 0x000fe400078e0203 */
[----:B------:R-:W-:Y:S02]  /*0e40*/  @!P0 VIADD R3, R3, 0x80 ;  /* 0x0000008003038836 */ /* 0x000fe40000000000 */
[----:B-1----:R-:W-:-:S05]  /*0e50*/  @!P0 IMAD.WIDE.U32 R6, R9, 0x4, R6 ;  /* 0x0000000409068825 */ /* 0x002fca00078e0006 */
[----:B------:R1:W-:Y:S02]  /*0e60*/  @!P0 STG.E desc[UR4][R6.64], R5 ;  /* 0x0000000506008986 */ /* 0x0003e4000c101904 */
.L_x_32867:
[----:B------:R-:W-:Y:S05]  /*0e70*/  BSYNC B0 ;  /* 0x0000000000007941 */ /* 0x000fea0003800000 */
.L_x_32864:
[----:B------:R-:W-:Y:S05]  /*0e80*/  WARPSYNC.ALL ;  /* 0x0000000000007948 */ /* 0x000fea0003800000 */
[----:B------:R-:W-:-:S13]  /*0e90*/  ISETP.GE.AND P0, PT, R3, R2, PT ;  /* 0x000000020300720c */ /* 0x000fda0003f06270 */
[----:B------:R-:W-:Y:S05]  /*0ea0*/  @P0 EXIT ;  /* 0x000000000000094d */ /* 0x000fea0003800000 */
[----:B-1----:R-:W1:Y:S01]  /*0eb0*/  LDC.64 R6, c[0x0][0x220] ;  /* 0x00008800ff067b82 */ /* 0x002e620000000a00 */
[----:B------:R-:W-:-:S04]  /*0ec0*/  IMAD R3, R0, 0x200, R3 ;  /* 0x0000020000037824 */ /* 0x000fc800078e0203 */
[----:B-1----:R-:W-:-:S05]  /*0ed0*/  IMAD.WIDE.U32 R2, R3, 0x4, R6 ;  /* 0x0000000403027825 */ /* 0x002fca00078e0006 */
[----:B------:R-:W-:Y:S01]  /*0ee0*/  STG.E desc[UR4][R2.64], R4 ;  /* 0x0000000402007986 */ /* 0x000fe2000c101904 */
[----:B------:R-:W-:Y:S05]  /*0ef0*/  EXIT ;  /* 0x000000000000794d */ /* 0x000fea0003800000 */
.L_x_32868:
        /* <DEDUP_REMOVED lines=16> */
.L_x_37933:


//--------------------- .text._ZN2at6native29vectorized_elementwise_kernelILi2ENS0_13AUnaryFunctorIiiiZZZNS0_15binary_internal21div_floor_kernel_cudaERNS_18TensorIteratorBaseEENKUlvE_clEvENKUlvE1_clEvEUliiE_EESt5arrayIPcLm2EEEEviT0_T1_ --------------------------
	.section	.text._ZN2at6native29vectorized_elementwise_kernelILi2ENS0_13AUnaryFunctorIiiiZZZNS0_15binary_internal21div_floor_kernel_cudaERNS_18TensorIteratorBaseEENKUlvE_clEvENKUlvE1_clEvEUliiE_EESt5arrayIPcLm2EEEEviT0_T1_,"ax",@progbits
	.align	128
        .global         _ZN2at6native29vectorized_elementwise_kernelILi2ENS0_13AUnaryFunctorIiiiZZZNS0_15binary_internal21div_floor_kernel_cudaERNS_18TensorIteratorBaseEENKUlvE_clEvENKUlvE1_clEvEUliiE_EESt5arrayIPcLm2EEEEviT0_T1_
        .type           _ZN2at6native29vectorized_elementwise_kernelILi2ENS0_13AUnaryFunctorIiiiZZZNS0_15binary_internal21div_floor_kernel_cudaERNS_18TensorIteratorBaseEENKUlvE_clEvENKUlvE1_clEvEUliiE_EESt5arrayIPcLm2EEEEviT0_T1_,@function
        .size           _ZN2at6native29vectorized_elementwise_kernelILi2ENS0_13AUnaryFunctorIiiiZZZNS0_15binary_internal21div_floor_kernel_cudaERNS_18TensorIteratorBaseEENKUlvE_clEvENKUlvE1_clEvEUliiE_EESt5arrayIPcLm2EEEEviT0_T1_,(.L_x_37934 - _ZN2at6native29vectorized_elementwise_kernelILi2ENS0_13AUnaryFunctorIiiiZZZNS0_15binary_internal21div_floor_kernel_cudaERNS_18TensorIteratorBaseEENKUlvE_clEvENKUlvE1_clEvEUliiE_EESt5arrayIPcLm2EEEEviT0_T1_)
        .other          _ZN2at6native29vectorized_elementwise_kernelILi2ENS0_13AUnaryFunctorIiiiZZZNS0_15binary_internal21div_floor_kernel_cudaERNS_18TensorIteratorBaseEENKUlvE_clEvENKUlvE1_clEvEUliiE_EESt5arrayIPcLm2EEEEviT0_T1_,@"STO_CUDA_ENTRY STV_DEFAULT"
_ZN2at6native29vectorized_elementwise_kernelILi2ENS0_13AUnaryFunctorIiiiZZZNS0_15binary_internal21div_floor_kernel_cudaERNS_18TensorIteratorBaseEENKUlvE_clEvENKUlvE1_clEvEUliiE_EESt5arrayIPcLm2EEEEviT0_T1_:
.text._ZN2at6native29vectorized_elementwise_kernelILi2ENS0_13AUnaryFunctorIiiiZZZNS0_15binary_internal21div_floor_kernel_cudaERNS_18TensorIteratorBaseEENKUlvE_clEvENKUlvE1_clEvEUliiE_EESt5arrayIPcLm2EEEEviT0_T1_:
        /* <DEDUP_REMOVED lines=15> */
[----:B------:R-:W2:Y:S04]  /*00f0*/  LDG.E.64 R4, desc[UR4][R10.64+0x800] ;  /* 0x000800040a047981 */ /* 0x000ea8000c1e1b00 */
[----:B------:R0:W5:Y:S01]  /*0100*/  LDG.E.64 R2, desc[UR4][R10.64+0xc00] ;  /* 0x000c00040a027981 */ /* 0x000162000c1e1b00 */
[----:B------:R-:W-:Y:S01]  /*0110*/  BSSY B0, `(.L_x_32870) ;  /* 0x0000051000007945 */ /* 0x000fe20003800000 */
[----:B---3--:R-:W-:-:S02]  /*0120*/  IABS R17, R6 ;  /* 0x0000000600117213 */ /* 0x008fc40000000000 */
[----:B------:R-:W-:Y:S02]  /*0130*/  IABS R16, R7 ;  /* 0x0000000700107213 */ /* 0x000fe40000000000 */
[----:B------:R-:W1:Y:S01]  /*0140*/  I2F.RP R0, R17 ;  /* 0x0000001100007306 */ /* 0x000e620000209400 */
[----:B----4-:R-:W-:-:S07]  /*0150*/  IABS R9, R14 ;  /* 0x0000000e00097213 */ /* 0x010fce0000000000 */
[----:B------:R-:W3:Y:S08]  /*0160*/  I2F.RP R8, R16 ;  /* 0x0000001000087306 */ /* 0x000ef00000209400 */
[----:B-1----:R-:W1:Y:S08]  /*0170*/  MUFU.RCP R0, R0 ;  /* 0x0000000000007308 */ /* 0x002e700000001000 */
[----:B------:R-:W4:Y:S08]  /*0180*/  I2F.RP R21, R9 ;  /* 0x0000000900157306 */ /* 0x000f300000209400 */
[----:B---3--:R-:W3:Y:S01]  /*0190*/  MUFU.RCP R8, R8 ;  /* 0x0000000800087308 */ /* 0x008ee20000001000 */
[----:B-1----:R-:W-:-:S07]  /*01a0*/  VIADD R22, R0, 0xffffffe ;  /* 0x0ffffffe00167836 */ /* 0x002fce0000000000 */
[----:B------:R1:W0:Y:S08]  /*01b0*/  F2I.FTZ.U32.TRUNC.NTZ R23, R22 ;  /* 0x0000001600177305 */ /* 0x000230000021f000 */
[----:B----4-:R-:W4:Y:S01]  /*01c0*/  MUFU.RCP R21, R21 ;  /* 0x0000001500157308 */ /* 0x010f220000001000 */
[----:B---3--:R-:W-:Y:S01]  /*01d0*/  VIADD R12, R8, 0xffffffe ;  /* 0x0ffffffe080c7836 */ /* 0x008fe20000000000 */
[----:B-1----:R-:W-:Y:S01]  /*01e0*/  HFMA2.MMA R22, -RZ, RZ, 0, 0 ;  /* 0x00000000ff167435 */ /* 0x002fe200000001ff */
[----:B------:R-:W-:Y:S01]  /*01f0*/  IABS R8, R6 ;  /* 0x0000000600087213 */ /* 0x000fe20000000000 */
[----:B0-----:R-:W-:-:S04]  /*0200*/  IMAD.MOV R0, RZ, RZ, -R23 ;  /* 0x000000ffff007224 */ /* 0x001fc800078e0a17 */
[----:B------:R0:W1:Y:S01]  /*0210*/  F2I.FTZ.U32.TRUNC.NTZ R13, R12 ;  /* 0x0000000c000d7305 */ /* 0x000062000021f000 */
[----:B----4-:R-:W-:Y:S02]  /*0220*/  VIADD R10, R21, 0xffffffe ;  /* 0x0ffffffe150a7836 */ /* 0x010fe40000000000 */
[----:B------:R-:W-:Y:S01]  /*0230*/  IMAD R21, R0, R17, RZ ;  /* 0x0000001100157224 */ /* 0x000fe200078e02ff */
[----:B--2---:R-:W-:Y:S01]  /*0240*/  IABS R0, R18 ;  /* 0x0000001200007213 */ /* 0x004fe20000000000 */
[----:B0-----:R-:W-:-:S03]  /*0250*/  IMAD.MOV.U32 R12, RZ, RZ, RZ ;  /* 0x000000ffff0c7224 */ /* 0x001fc600078e00ff */
[----:B------:R0:W2:Y:S01]  /*0260*/  F2I.FTZ.U32.TRUNC.NTZ R11, R10 ;  /* 0x0000000a000b7305 */ /* 0x0000a2000021f000 */
[----:B-1----:R-:W-:Y:S02]  /*0270*/  IMAD.MOV R25, RZ, RZ, -R13 ;  /* 0x000000ffff197224 */ /* 0x002fe400078e0a0d */
[----:B------:R-:W-:-:S04]  /*0280*/  IMAD.HI.U32 R21, R23, R21, R22 ;  /* 0x0000001517157227 */ /* 0x000fc800078e0016 */
[----:B------:R-:W-:Y:S02]  /*0290*/  IMAD R23, R25, R16, RZ ;  /* 0x0000001019177224 */ /* 0x000fe400078e02ff */
[----:B------:R-:W-:Y:S01]  /*02a0*/  IMAD.MOV R22, RZ, RZ, -R8 ;  /* 0x000000ffff167224 */ /* 0x000fe200078e0a08 */
[----:B------:R-:W-:Y:S01]  /*02b0*/  IABS R8, R15 ;  /* 0x0000000f00087213 */ /* 0x000fe20000000000 */
[----:B------:R-:W-:Y:S01]  /*02c0*/  IMAD.HI.U32 R21, R21, R0, RZ ;  /* 0x0000000015157227 */ /* 0x000fe200078e00ff */
[----:B0-----:R-:W-:-:S03]  /*02d0*/  IABS R10, R7 ;  /* 0x00000007000a7213 */ /* 0x001fc60000000000 */
[----:B------:R-:W-:Y:S02]  /*02e0*/  IMAD.HI.U32 R13, R13, R23, R12 ;  /* 0x000000170d0d7227 */ /* 0x000fe400078e000c */
[----:B------:R-:W0:Y:S02]  /*02f0*/  I2F.RP R12, R8 ;  /* 0x00000008000c7306 */ /* 0x000e240000209400 */
[----:B------:R-:W-:Y:S02]  /*0300*/  IMAD R22, R21, R22, R0 ;  /* 0x0000001615167224 */ /* 0x000fe400078e0200 */
[----:B------:R-:W-:Y:S02]  /*0310*/  IMAD.MOV R23, RZ, RZ, -R10 ;  /* 0x000000ffff177224 */ /* 0x000fe400078e0a0a */
[----:B------:R-:W-:Y:S01]  /*0320*/  IMAD.HI.U32 R25, R13, R0, RZ ;  /* 0x000000000d197227 */ /* 0x000fe200078e00ff */
[----:B------:R-:W-:Y:S02]  /*0330*/  ISETP.GT.U32.AND P1, PT, R17, R22, PT ;  /* 0x000000161100720c */ /* 0x000fe40003f24070 */
[----:B------:R-:W-:Y:S01]  /*0340*/  IABS R13, R14 ;  /* 0x0000000e000d7213 */ /* 0x000fe20000000000 */
[----:B--2---:R-:W-:-:S02]  /*0350*/  IMAD.MOV R24, RZ, RZ, -R11 ;  /* 0x000000ffff187224 */ /* 0x004fc400078e0a0b */
[----:B------:R-:W-:Y:S02]  /*0360*/  IMAD R23, R25, R23, R0 ;  /* 0x0000001719177224 */ /* 0x000fe400078e0200 */
[----:B------:R-:W-:Y:S01]  /*0370*/  IMAD.MOV.U32 R10, RZ, RZ, R24 ;  /* 0x000000ffff0a7224 */ /* 0x000fe200078e0018 */
[----:B0-----:R-:W0:Y:S01]  /*0380*/  MUFU.RCP R12, R12 ;  /* 0x0000000c000c7308 */ /* 0x001e220000001000 */
[----:B------:R-:W-:Y:S01]  /*0390*/  IMAD.MOV R24, RZ, RZ, -R13 ;  /* 0x000000ffff187224 */ /* 0x000fe200078e0a0d */
[----:B------:R-:W-:Y:S01]  /*03a0*/  ISETP.GT.U32.AND P3, PT, R16, R23, PT ;  /* 0x000000171000720c */ /* 0x000fe20003f64070 */
[----:B------:R-:W-:Y:S02]  /*03b0*/  IMAD R27, R10, R9, RZ ;  /* 0x000000090a1b7224 */ /* 0x000fe400078e02ff */
[-C--:B------:R-:W-:Y:S01]  /*03c0*/  @!P1 IADD3 R22, R22, -R17.reuse, RZ ;  /* 0x8000001116169210 */ /* 0x080fe20007ffe0ff */
[----:B------:R-:W-:Y:S02]  /*03d0*/  IMAD.MOV.U32 R10, RZ, RZ, RZ ;  /* 0x000000ffff0a7224 */ /* 0x000fe400078e00ff */
[----:B------:R-:W-:Y:S01]  /*03e0*/  @!P1 VIADD R21, R21, 0x1 ;  /* 0x0000000115159836 */ /* 0x000fe20000000000 */
[----:B------:R-:W-:Y:S01]  /*03f0*/  ISETP.GE.U32.AND P0, PT, R22, R17, PT ;  /* 0x000000111600720c */ /* 0x000fe20003f06070 */
[----:B------:R-:W-:Y:S01]  /*0400*/  IMAD.HI.U32 R11, R11, R27, R10 ;  /* 0x0000001b0b0b7227 */ /* 0x000fe200078e000a */
[----:B------:R-:W-:-:S02]  /*0410*/  LOP3.LUT R10, R6, R18, RZ, 0x3c, !PT ;  /* 0x00000012060a7212 */ /* 0x000fc400078e3cff */
[----:B------:R-:W-:Y:S02]  /*0420*/  LOP3.LUT R27, RZ, R6, RZ, 0x33, !PT ;  /* 0x00000006ff1b7212 */ /* 0x000fe400078e33ff */
[----:B------:R-:W-:Y:S01]  /*0430*/  @!P3 IMAD.IADD R23, R23, 0x1, -R16 ;  /* 0x000000011717b824 */ /* 0x000fe200078e0a10 */
[C---:B------:R-:W-:Y:S01]  /*0440*/  ISETP.GE.AND P6, PT, R10.reuse, RZ, PT ;  /* 0x000000ff0a00720c */ /* 0x040fe20003fc6270 */
[----:B------:R-:W-:Y:S01]  /*0450*/  IMAD.HI.U32 R13, R11, R0, RZ ;  /* 0x000000000b0d7227 */ /* 0x000fe200078e00ff */
[----:B------:R-:W-:Y:S02]  /*0460*/  ISETP.GT.AND P4, PT, R10, -0x1, PT ;  /* 0xffffffff0a00780c */ /* 0x000fe40003f84270 */
[----:B------:R-:W-:Y:S01]  /*0470*/  ISETP.GE.U32.AND P5, PT, R23, R16, PT ;  /* 0x000000101700720c */ /* 0x000fe20003fa6070 */
[----:B0-----:R-:W-:Y:S01]  /*0480*/  VIADD R11, R12, 0xffffffe ;  /* 0x0ffffffe0c0b7836 */ /* 0x001fe20000000000 */
[----:B------:R-:W-:Y:S01]  /*0490*/  LOP3.LUT R10, R7, R18, RZ, 0x3c, !PT ;  /* 0x00000012070a7212 */ /* 0x000fe200078e3cff */
[----:B------:R-:W-:Y:S01]  /*04a0*/  @P0 VIADD R21, R21, 0x1 ;  /* 0x0000000115150836 */ /* 0x000fe20000000000 */
[----:B------:R-:W-:Y:S01]  /*04b0*/  ISETP.NE.AND P0, PT, R6, RZ, PT ;  /* 0x000000ff0600720c */ /* 0x000fe20003f05270 */
[----:B------:R-:W-:Y:S01]  /*04c0*/  IMAD R12, R13, R24, R0 ;  /* 0x000000180d0c7224 */ /* 0x000fe200078e0200 */
[C---:B------:R-:W-:Y:S01]  /*04d0*/  ISETP.GT.AND P2, PT, R10.reuse, -0x1, PT ;  /* 0xffffffff0a00780c */ /* 0x040fe20003f44270 */
[----:B------:R-:W0:Y:S01]  /*04e0*/  F2I.FTZ.U32.TRUNC.NTZ R11, R11 ;  /* 0x0000000b000b7305 */ /* 0x000e22000021f000 */
[----:B------:R-:W-:Y:S01]  /*04f0*/  IMAD.MOV.U32 R24, RZ, RZ, R21 ;  /* 0x000000ffff187224 */ /* 0x000fe200078e0015 */
[----:B------:R-:W-:Y:S01]  /*0500*/  ISETP.GE.AND P1, PT, R10, RZ, PT ;  /* 0x000000ff0a00720c */ /* 0x000fe20003f26270 */
[----:B------:R-:W-:Y:S01]  /*0510*/  @!P3 VIADD R25, R25, 0x1 ;  /* 0x000000011919b836 */ /* 0x000fe20000000000 */
[----:B------:R-:W-:-:S02]  /*0520*/  IABS R21, R4 ;  /* 0x0000000400157213 */ /* 0x000fc40000000000 */
[----:B------:R-:W-:Y:S01]  /*0530*/  @!P6 IADD3 R24, -R24, RZ, RZ ;  /* 0x000000ff1818e210 */ /* 0x000fe20007ffe1ff */
[----:B------:R-:W-:Y:S01]  /*0540*/  @P5 VIADD R25, R25, 0x1 ;  /* 0x0000000119195836 */ /* 0x000fe20000000000 */
[----:B------:R-:W-:Y:S02]  /*0550*/  ISETP.GT.U32.AND P6, PT, R9, R12, PT ;  /* 0x0000000c0900720c */ /* 0x000fe40003fc4070 */
[----:B------:R-:W-:Y:S01]  /*0560*/  SEL R6, R27, R24, !P0 ;  /* 0x000000181b067207 */ /* 0x000fe20004000000 */
[----:B------:R-:W-:Y:S10]  /*0570*/  @P4 BRA `(.L_x_32871) ;  /* 0x0000000000284947 */ /* 0x000ff40003800000 */
        /* <DEDUP_REMOVED lines=8> */
[----:B------:R-:W-:-:S05]  /*0600*/  @!P0 IMAD.MOV R17, RZ, RZ, R6 ;  /* 0x000000ffff118224 */ /* 0x000fca00078e0206 */
[----:B------:R-:W-:-:S07]  /*0610*/  MOV R6, R17 ;  /* 0x0000001100067202 */ /* 0x000fce0000000f00 */
.L_x_32871:
[----:B------:R-:W-:Y:S05]  /*0620*/  BSYNC B0 ;  /* 0x0000000000007941 */ /* 0x000fea0003800000 */
.L_x_32870:
[----:B------:R1:W2:Y:S01]  /*0630*/  I2F.RP R17, R21 ;  /* 0x0000001500117306 */ /* 0x0002a20000209400 */
[----:B------:R-:W-:Y:S01]  /*0640*/  IMAD.MOV.U32 R27, RZ, RZ, R25 ;  /* 0x000000ffff1b7224 */ /* 0x000fe200078e0019 */
[----:B------:R-:W-:Y:S01]  /*0650*/  ISETP.NE.AND P0, PT, R7, RZ, PT ;  /* 0x000000ff0700720c */ /* 0x000fe20003f05270 */
[----:B------:R-:W-:Y:S01]  /*0660*/  BSSY B0, `(.L_x_32872) ;  /* 0x0000012000007945 */ /* 0x000fe20003800000 */
[----:B------:R-:W-:Y:S01]  /*0670*/  LOP3.LUT R24, RZ, R7, RZ, 0x33, !PT ;  /* 0x00000007ff187212 */ /* 0x000fe200078e33ff */
[----:B------:R-:W-:Y:S01]  /*0680*/  @!P1 IMAD.MOV R27, RZ, RZ, -R27 ;  /* 0x000000ffff1b9224 */ /* 0x000fe200078e0a1b */
[----:B------:R-:W-:Y:S01]  /*0690*/  IABS R22, R5 ;  /* 0x0000000500167213 */ /* 0x000fe20000000000 */
[----:B0-----:R-:W-:Y:S02]  /*06a0*/  IMAD.MOV R25, RZ, RZ, -R11 ;  /* 0x000000ffff197224 */ /* 0x001fe400078e0a0b */
[----:B------:R-:W-:Y:S01]  /*06b0*/  @!P6 IMAD.IADD R12, R12, 0x1, -R9 ;  /* 0x000000010c0ce824 */ /* 0x000fe200078e0a09 */
[----:B------:R-:W-:Y:S01]  /*06c0*/  SEL R7, R24, R27, !P0 ;  /* 0x0000001b18077207 */ /* 0x000fe20004000000 */
[----:B-1----:R-:W-:Y:S06]  /*06d0*/  @P2 BRA `(.L_x_32873) ;  /* 0x0000000000282947 */ /* 0x002fec0003800000 */
        /* <DEDUP_REMOVED lines=10> */
.L_x_32873:
[----:B------:R-:W-:Y:S05]  /*0780*/  BSYNC B0 ;  /* 0x0000000000007941 */ /* 0x000fea0003800000 */
.L_x_32872:
[----:B------:R-:W-:Y:S01]  /*0790*/  ISETP.GE.U32.AND P0, PT, R12, R9, PT ;  /* 0x000000090c00720c */ /* 0x000fe20003f06070 */
[----:B------:R-:W-:Y:S01]  /*07a0*/  @!P6 VIADD R13, R13, 0x1 ;  /* 0x000000010d0de836 */ /* 0x000fe20000000000 */
[C---:B------:R-:W-:Y:S01]  /*07b0*/  LOP3.LUT R23, R14.reuse, R18, RZ, 0x3c, !PT ;  /* 0x000000120e177212 */ /* 0x040fe200078e3cff */
[----:B------:R-:W0:Y:S01]  /*07c0*/  I2F.RP R16, R22 ;  /* 0x0000001600107306 */ /* 0x000e220000209400 */
[----:B-----5:R-:W-:Y:S01]  /*07d0*/  IABS R24, R2 ;  /* 0x0000000200187213 */ /* 0x020fe20000000000 */
[----:B------:R-:W-:Y:S01]  /*07e0*/  IMAD R25, R25, R8, RZ ;  /* 0x0000000819197224 */ /* 0x000fe200078e02ff */
[C---:B------:R-:W-:Y:S01]  /*07f0*/  ISETP.GE.AND P1, PT, R23.reuse, RZ, PT ;  /* 0x000000ff1700720c */ /* 0x040fe20003f26270 */
[----:B------:R-:W-:Y:S01]  /*0800*/  IMAD.MOV.U32 R10, RZ, RZ, RZ ;  /* 0x000000ffff0a7224 */ /* 0x000fe200078e00ff */
[----:B------:R-:W-:Y:S01]  /*0810*/  ISETP.GT.AND P2, PT, R23, -0x1, PT ;  /* 0xffffffff1700780c */ /* 0x000fe20003f44270 */
[----:B------:R-:W-:Y:S01]  /*0820*/  IMAD.MOV.U32 R23, RZ, RZ, R24 ;  /* 0x000000ffff177224 */ /* 0x000fe200078e0018 */
[----:B------:R-:W-:Y:S01]  /*0830*/  IABS R24, R15 ;  /* 0x0000000f00187213 */ /* 0x000fe20000000000 */
[----:B------:R-:W-:Y:S01]  /*0840*/  IMAD.HI.U32 R11, R11, R25, R10 ;  /* 0x000000190b0b7227 */ /* 0x000fe200078e000a */
[----:B------:R-:W-:Y:S01]  /*0850*/  IABS R27, R3 ;  /* 0x00000003001b7213 */ /* 0x000fe20000000000 */
[----:B------:R-:W1:Y:S01]  /*0860*/  I2F.RP R26, R23 ;  /* 0x00000017001a7306 */ /* 0x000e620000209400 */
[----:B------:R-:W-:Y:S01]  /*0870*/  BSSY B0, `(.L_x_32874) ;  /* 0x0000016000007945 */ /* 0x000fe20003800000 */
[----:B------:R-:W-:Y:S01]  /*0880*/  @P0 VIADD R13, R13, 0x1 ;  /* 0x000000010d0d0836 */ /* 0x000fe20000000000 */
[----:B------:R-:W-:Y:S01]  /*0890*/  ISETP.NE.AND P0, PT, R14, RZ, PT ;  /* 0x000000ff0e00720c */ /* 0x000fe20003f05270 */
[----:B------:R-:W-:-:S02]  /*08a0*/  IMAD.MOV R25, RZ, RZ, -R24 ;  /* 0x000000ffff197224 */ /* 0x000fc400078e0a18 */
[----:B------:R-:W-:Y:S01]  /*08b0*/  IMAD.MOV.U32 R24, RZ, RZ, R27 ;  /* 0x000000ffff187224 */ /* 0x000fe200078e001b */
[----:B------:R-:W-:Y:S01]  /*08c0*/  MOV R28, R13 ;  /* 0x0000000d001c7202 */ /* 0x000fe20000000f00 */
[----:B--2---:R2:W3:Y:S01]  /*08d0*/  MUFU.RCP R10, R17 ;  /* 0x00000011000a7308 */ /* 0x0044e20000001000 */
[----:B------:R-:W-:-:S03]  /*08e0*/  LOP3.LUT R13, RZ, R14, RZ, 0x33, !PT ;  /* 0x0000000eff0d7212 */ /* 0x000fc600078e33ff */
[----:B------:R-:W-:Y:S02]  /*08f0*/  @!P1 IMAD.MOV R28, RZ, RZ, -R28 ;  /* 0x000000ffff1c9224 */ /* 0x000fe400078e0a1c */
[----:B--2---:R-:W-:-:S03]  /*0900*/  IMAD.HI.U32 R17, R11, R0, RZ ;  /* 0x000000000b117227 */ /* 0x004fc600078e00ff */
[----:B------:R-:W-:Y:S01]  /*0910*/  SEL R14, R13, R28, !P0 ;  /* 0x0000001c0d0e7207 */ /* 0x000fe20004000000 */
[----:B01----:R-:W-:Y:S06]  /*0920*/  @P2 BRA `(.L_x_32875) ;  /* 0x0000000000282947 */ /* 0x003fec0003800000 */
        /* <DEDUP_REMOVED lines=8> */
[----:B------:R-:W-:-:S05]  /*09b0*/  @!P0 IADD3 R9, R14, RZ, RZ ;  /* 0x000000ff0e098210 */ /* 0x000fca0007ffe0ff */
[----:B------:R-:W-:-:S07]  /*09c0*/  IMAD.MOV.U32 R14, RZ, RZ, R9 ;  /* 0x000000ffff0e7224 */ /* 0x000fce00078e0009 */
.L_x_32875:
[----:B------:R-:W-:Y:S05]  /*09d0*/  BSYNC B0 ;  /* 0x0000000000007941 */ /* 0x000fea0003800000 */
.L_x_32874:
[----:B------:R-:W-:Y:S01]  /*09e0*/  IMAD R25, R17, R25, R0 ;  /* 0x0000001911197224 */ /* 0x000fe200078e0200 */
[----:B------:R-:W0:Y:S01]  /*09f0*/  MUFU.RCP R16, R16 ;  /* 0x0000001000107308 */ /* 0x000e220000001000 */
[----:B---3--:R-:W-:Y:S01]  /*0a00*/  VIADD R9, R10, 0xffffffe ;  /* 0x0ffffffe0a097836 */ /* 0x008fe20000000000 */
[----:B------:R-:W-:Y:S01]  /*0a10*/  LOP3.LUT R10, R15, R18, RZ, 0x3c, !PT ;  /* 0x000000120f0a7212 */ /* 0x000fe200078e3cff */
[----:B------:R-:W-:Y:S01]  /*0a20*/  BSSY B0, `(.L_x_32876) ;  /* 0x0000022000007945 */ /* 0x000fe20003800000 */
[----:B------:R-:W-:Y:S02]  /*0a30*/  ISETP.GT.U32.AND P1, PT, R8, R25, PT ;  /* 0x000000190800720c */ /* 0x000fe40003f24070 */
[----:B------:R-:W-:Y:S02]  /*0a40*/  ISETP.GE.AND P2, PT, R10, RZ, PT ;  /* 0x000000ff0a00720c */ /* 0x000fe40003f46270 */
[----:B------:R-:W1:Y:S08]  /*0a50*/  MUFU.RCP R26, R26 ;  /* 0x0000001a001a7308 */ /* 0x000e700000001000 */
[----:B------:R-:W2:Y:S01]  /*0a60*/  I2F.RP R12, R24 ;  /* 0x00000018000c7306 */ /* 0x000ea20000209400 */
[----:B------:R-:W-:-:S02]  /*0a70*/  @!P1 IMAD.IADD R25, R25, 0x1, -R8 ;  /* 0x0000000119199824 */ /* 0x000fc400078e0a08 */
[----:B------:R-:W-:Y:S01]  /*0a80*/  @!P1 VIADD R17, R17, 0x1 ;  /* 0x0000000111119836 */ /* 0x000fe20000000000 */
[----:B------:R-:W-:Y:S01]  /*0a90*/  ISETP.GT.AND P1, PT, R10, -0x1, PT ;  /* 0xffffffff0a00780c */ /* 0x000fe20003f24270 */
[----:B0-----:R-:W-:Y:S01]  /*0aa0*/  VIADD R11, R16, 0xffffffe ;  /* 0x0ffffffe100b7836 */ /* 0x001fe20000000000 */
[----:B------:R-:W-:Y:S02]  /*0ab0*/  ISETP.GE.U32.AND P0, PT, R25, R8, PT ;  /* 0x000000081900720c */ /* 0x000fe40003f06070 */
[----:B------:R-:W0:Y:S01]  /*0ac0*/  F2I.FTZ.U32.TRUNC.NTZ R9, R9 ;  /* 0x0000000900097305 */ /* 0x000e22000021f000 */
[----:B-1----:R-:W-:-:S07]  /*0ad0*/  VIADD R13, R26, 0xffffffe ;  /* 0x0ffffffe1a0d7836 */ /* 0x002fce0000000000 */
[----:B--2---:R-:W1:Y:S03]  /*0ae0*/  MUFU.RCP R12, R12 ;  /* 0x0000000c000c7308 */ /* 0x004e660000001000 */
[----:B------:R-:W-:Y:S02]  /*0af0*/  @P0 IADD3 R17, R17, 0x1, RZ ;  /* 0x0000000111110810 */ /* 0x000fe40007ffe0ff */
[----:B------:R-:W-:Y:S01]  /*0b00*/  ISETP.NE.AND P0, PT, R15, RZ, PT ;  /* 0x000000ff0f00720c */ /* 0x000fe20003f05270 */
[----:B0-----:R-:W-:Y:S02]  /*0b10*/  IMAD.MOV R16, RZ, RZ, -R9 ;  /* 0x000000ffff107224 */ /* 0x001fe400078e0a09 */
[----:B------:R-:W0:Y:S01]  /*0b20*/  F2I.FTZ.U32.TRUNC.NTZ R11, R11 ;  /* 0x0000000b000b7305 */ /* 0x000e22000021f000 */
[----:B------:R-:W-:Y:S01]  /*0b30*/  IMAD.MOV.U32 R28, RZ, RZ, R17 ;  /* 0x000000ffff1c7224 */ /* 0x000fe200078e0011 */
[----:B------:R-:W-:-:S03]  /*0b40*/  LOP3.LUT R17, RZ, R15, RZ, 0x33, !PT ;  /* 0x0000000fff117212 */ /* 0x000fc600078e33ff */
[----:B------:R-:W-:-:S03]  /*0b50*/  @!P2 IMAD.MOV R28, RZ, RZ, -R28 ;  /* 0x000000ffff1ca224 */ /* 0x000fc600078e0a1c */
[----:B------:R-:W2:Y:S01]  /*0b60*/  F2I.FTZ.U32.TRUNC.NTZ R13, R13 ;  /* 0x0000000d000d7305 */ /* 0x000ea2000021f000 */
[----:B-1----:R-:W-:Y:S01]  /*0b70*/  VIADD R26, R12, 0xffffffe ;  /* 0x0ffffffe0c1a7836 */ /* 0x002fe20000000000 */
        /* <DEDUP_REMOVED lines=12> */
.L_x_32877:
[----:B------:R-:W-:Y:S05]  /*0c40*/  BSYNC B0 ;  /* 0x0000000000007941 */ /* 0x000fea0003800000 */
.L_x_32876:
[----:B------:R-:W-:Y:S01]  /*0c50*/  IMAD R27, R16, R21, RZ ;  /* 0x00000015101b7224 */ /* 0x000fe200078e02ff */
[----:B------:R-:W1:Y:S01]  /*0c60*/  F2I.FTZ.U32.TRUNC.NTZ R17, R26 ;  /* 0x0000001a00117305 */ /* 0x000e62000021f000 */
[----:B------:R-:W-:Y:S01]  /*0c70*/  IMAD.MOV.U32 R8, RZ, RZ, RZ ;  /* 0x000000ffff087224 */ /* 0x000fe200078e00ff */
[----:B------:R-:W-:Y:S01]  /*0c80*/  ISETP.NE.AND P6, PT, R4, RZ, PT ;  /* 0x000000ff0400720c */ /* 0x000fe20003fc5270 */
[----:B--2---:R-:W-:Y:S01]  /*0c90*/  IMAD.MOV R10, RZ, RZ, -R13 ;  /* 0x000000ffff0a7224 */ /* 0x004fe200078e0a0d */
[----:B------:R-:W-:Y:S01]  /*0ca0*/  BSSY B0, `(.L_x_32878) ;  /* 0x000003a000007945 */ /* 0x000fe20003800000 */
[----:B------:R-:W-:Y:S01]  /*0cb0*/  IMAD.HI.U32 R9, R9, R27, R8 ;  /* 0x0000001b09097227 */ /* 0x000fe200078e0008 */
[----:B------:R-:W-:-:S03]  /*0cc0*/  IABS R8, R4 ;  /* 0x0000000400087213 */ /* 0x000fc60000000000 */
[----:B0-----:R-:W-:Y:S01]  /*0cd0*/  IMAD.MOV R25, RZ, RZ, -R11 ;  /* 0x000000ffff197224 */ /* 0x001fe200078e0a0b */
[----:B------:R-:W-:Y:S01]  /*0ce0*/  IADD3 R8, RZ, -R8, RZ ;  /* 0x80000008ff087210 */ /* 0x000fe20007ffe0ff */
[----:B------:R-:W-:-:S04]  /*0cf0*/  IMAD.HI.U32 R9, R9, R0, RZ ;  /* 0x0000000009097227 */ /* 0x000fc800078e00ff */
[----:B------:R-:W-:Y:S02]  /*0d00*/  IMAD R8, R9, R8, R0 ;  /* 0x0000000809087224 */ /* 0x000fe400078e0200 */
[----:B------:R-:W-:Y:S02]  /*0d10*/  IMAD.MOV.U32 R12, RZ, RZ, R10 ;  /* 0x000000ffff0c7224 */ /* 0x000fe400078e000a */
[----:B------:R-:W-:Y:S01]  /*0d20*/  IMAD R25, R25, R22, RZ ;  /* 0x0000001619197224 */ /* 0x000fe200078e02ff */
[----:B------:R-:W-:Y:S01]  /*0d30*/  ISETP.GT.U32.AND P1, PT, R21, R8, PT ;  /* 0x000000081500720c */ /* 0x000fe20003f24070 */
[----:B------:R-:W-:Y:S02]  /*0d40*/  IMAD.MOV.U32 R10, RZ, RZ, RZ ;  /* 0x000000ffff0a7224 */ /* 0x000fe400078e00ff */
[----:B-1----:R-:W-:Y:S02]  /*0d50*/  IMAD.MOV R27, RZ, RZ, -R17 ;  /* 0x000000ffff1b7224 */ /* 0x002fe400078e0a11 */
[----:B------:R-:W-:Y:S01]  /*0d60*/  IMAD.HI.U32 R11, R11, R25, R10 ;  /* 0x000000190b0b7227 */ /* 0x000fe200078e000a */
[----:B------:R-:W-:-:S03]  /*0d70*/  IABS R10, R5 ;  /* 0x00000005000a7213 */ /* 0x000fc60000000000 */
[----:B------:R-:W-:Y:S02]  /*0d80*/  IMAD R25, R12, R23, RZ ;  /* 0x000000170c197224 */ /* 0x000fe400078e02ff */
[----:B------:R-:W-:Y:S02]  /*0d90*/  IMAD.MOV.U32 R12, RZ, RZ, RZ ;  /* 0x000000ffff0c7224 */ /* 0x000fe400078e00ff */
[----:B------:R-:W-:Y:S02]  /*0da0*/  IMAD R27, R27, R24, RZ ;  /* 0x000000181b1b7224 */ /* 0x000fe400078e02ff */
[----:B------:R-:W-:Y:S02]  /*0db0*/  IMAD.MOV.U32 R16, RZ, RZ, RZ ;  /* 0x000000ffff107224 */ /* 0x000fe400078e00ff */
[----:B------:R-:W-:Y:S01]  /*0dc0*/  IMAD.HI.U32 R25, R13, R25, R12 ;  /* 0x000000190d197227 */ /* 0x000fe200078e000c */
[----:B------:R-:W-:-:S03]  /*0dd0*/  LOP3.LUT R12, R4, R18, RZ, 0x3c, !PT ;  /* 0x00000012040c7212 */ /* 0x000fc600078e3cff */
[----:B------:R-:W-:Y:S01]  /*0de0*/  IMAD.HI.U32 R27, R17, R27, R16 ;  /* 0x0000001b111b7227 */ /* 0x000fe200078e0010 */
[C---:B------:R-:W-:Y:S02]  /*0df0*/  ISETP.GE.AND P4, PT, R12.reuse, RZ, PT ;  /* 0x000000ff0c00720c */ /* 0x040fe40003f86270 */
[----:B------:R-:W-:Y:S01]  /*0e00*/  ISETP.GT.AND P5, PT, R12, -0x1, PT ;  /* 0xffffffff0c00780c */ /* 0x000fe20003fa4270 */
[----:B------:R-:W-:Y:S01]  /*0e10*/  IMAD.MOV R13, RZ, RZ, -R10 ;  /* 0x000000ffff0d7224 */ /* 0x000fe200078e0a0a */
[----:B------:R-:W-:Y:S01]  /*0e20*/  IABS R10, R2 ;  /* 0x00000002000a7213 */ /* 0x000fe20000000000 */
[----:B------:R-:W-:Y:S01]  /*0e30*/  IMAD.HI.U32 R17, R11, R0, RZ ;  /* 0x000000000b117227 */ /* 0x000fe200078e00ff */
[----:B------:R-:W-:Y:S02]  /*0e40*/  IABS R11, R3 ;  /* 0x00000003000b7213 */ /* 0x000fe40000000000 */
[----:B------:R-:W-:Y:S01]  /*0e50*/  IADD3 R10, RZ, -R10, RZ ;  /* 0x8000000aff0a7210 */ /* 0x000fe20007ffe0ff */
[----:B------:R-:W-:Y:S01]  /*0e60*/  @!P1 IMAD.IADD R8, R8, 0x1, -R21 ;  /* 0x0000000108089824 */ /* 0x000fe200078e0a15 */
[----:B------:R-:W-:Y:S01]  /*0e70*/  LOP3.LUT R12, R5, R18, RZ, 0x3c, !PT ;  /* 0x00000012050c7212 */ /* 0x000fe200078e3cff */
[----:B------:R-:W-:-:S02]  /*0e80*/  IMAD R13, R17, R13, R0 ;  /* 0x0000000d110d7224 */ /* 0x000fc400078e0200 */
[----:B------:R-:W-:Y:S01]  /*0e90*/  @!P1 VIADD R9, R9, 0x1 ;  /* 0x0000000109099836 */ /* 0x000fe20000000000 */
[----:B------:R-:W-:Y:S01]  /*0ea0*/  ISETP.GE.U32.AND P0, PT, R8, R21, PT ;  /* 0x000000150800720c */ /* 0x000fe20003f06070 */
[----:B------:R-:W-:Y:S01]  /*0eb0*/  IMAD.MOV R11, RZ, RZ, -R11 ;  /* 0x000000ffff0b7224 */ /* 0x000fe200078e0a0b */
[----:B------:R-:W-:Y:S01]  /*0ec0*/  ISETP.GT.U32.AND P3, PT, R22, R13, PT ;  /* 0x0000000d1600720c */ /* 0x000fe20003f64070 */
[----:B------:R-:W-:-:S04]  /*0ed0*/  IMAD.HI.U32 R25, R25, R0, RZ ;  /* 0x0000000019197227 */ /* 0x000fc800078e00ff */
[----:B------:R-:W-:-:S04]  /*0ee0*/  IMAD.HI.U32 R27, R27, R0, RZ ;  /* 0x000000001b1b7227 */ /* 0x000fc800078e00ff */
[--C-:B------:R-:W-:Y:S02]  /*0ef0*/  IMAD R10, R25, R10, R0.reuse ;  /* 0x0000000a190a7224 */ /* 0x100fe400078e0200 */
[----:B------:R-:W-:Y:S02]  /*0f00*/  @P0 VIADD R9, R9, 0x1 ;  /* 0x0000000109090836 */ /* 0x000fe40000000000 */
[----:B------:R-:W-:Y:S01]  /*0f10*/  IMAD R11, R27, R11, R0 ;  /* 0x0000000b1b0b7224 */ /* 0x000fe200078e0200 */
[----:B------:R-:W-:Y:S01]  /*0f20*/  LOP3.LUT R0, RZ, R4, RZ, 0x33, !PT ;  /* 0x00000004ff007212 */ /* 0x000fe200078e33ff */
[----:B------:R-:W-:Y:S01]  /*0f30*/  @!P3 IMAD.IADD R13, R13, 0x1, -R22 ;  /* 0x000000010d0db824 */ /* 0x000fe200078e0a16 */
[----:B------:R-:W-:Y:S01]  /*0f40*/  ISETP.GT.U32.AND P0, PT, R23, R10, PT ;  /* 0x0000000a1700720c */ /* 0x000fe20003f04070 */
[----:B------:R-:W-:Y:S01]  /*0f50*/  @!P4 IMAD.MOV R9, RZ, RZ, -R9 ;  /* 0x000000ffff09c224 */ /* 0x000fe200078e0a09 */
[----:B------:R-:W-:Y:S02]  /*0f60*/  ISETP.GT.U32.AND P1, PT, R24, R11, PT ;  /* 0x0000000b1800720c */ /* 0x000fe40003f24070 */
[----:B------:R-:W-:-:S02]  /*0f70*/  ISETP.GE.U32.AND P2, PT, R13, R22, PT ;  /* 0x000000160d00720c */ /* 0x000fc40003f46070 */
[----:B------:R-:W-:Y:S01]  /*0f80*/  SEL R4, R0, R9, !P6 ;  /* 0x0000000900047207 */ /* 0x000fe20007000000 */
[----:B------:R-:W-:Y:S10]  /*0f90*/  @P5 BRA `(.L_x_32879) ;  /* 0x0000000000285947 */ /* 0x000ff40003800000 */
        /* <DEDUP_REMOVED lines=10> */
.L_x_32879:
[----:B------:R-:W-:Y:S05]  /*1040*/  BSYNC B0 ;  /* 0x0000000000007941 */ /* 0x000fea0003800000 */
.L_x_32878:
[----:B------:R-:W0:Y:S01]  /*1050*/  LDC.64 R8, c[0x0][0x220] ;  /* 0x00008800ff087b82 */ /* 0x000e220000000a00 */
[C---:B------:R-:W-:Y:S01]  /*1060*/  ISETP.GE.AND P4, PT, R12.reuse, RZ, PT ;  /* 0x000000ff0c00720c */ /* 0x040fe20003f86270 */
[----:B------:R-:W-:Y:S01]  /*1070*/  @!P3 VIADD R17, R17, 0x1 ;  /* 0x000000011111b836 */ /* 0x000fe20000000000 */
[----:B------:R-:W-:Y:S01]  /*1080*/  ISETP.GT.AND P6, PT, R12, -0x1, PT ;  /* 0xffffffff0c00780c */ /* 0x000fe20003fc4270 */
[----:B------:R-:W-:Y:S01]  /*1090*/  @!P0 IMAD.IADD R10, R10, 0x1, -R23 ;  /* 0x000000010a0a8824 */ /* 0x000fe200078e0a17 */
[----:B------:R-:W-:Y:S01]  /*10a0*/  @!P1 IADD3 R11, R11, -R24, RZ ;  /* 0x800000180b0b9210 */ /* 0x000fe20007ffe0ff */
[----:B------:R-:W-:Y:S01]  /*10b0*/  @P2 VIADD R17, R17, 0x1 ;  /* 0x0000000111112836 */ /* 0x000fe20000000000 */
[----:B------:R-:W-:Y:S01]  /*10c0*/  ISETP.NE.AND P5, PT, R5, RZ, PT ;  /* 0x000000ff0500720c */ /* 0x000fe20003fa5270 */
[----:B------:R-:W-:Y:S01]  /*10d0*/  BSSY B0, `(.L_x_32880) ;  /* 0x0000012000007945 */ /* 0x000fe20003800000 */
[----:B------:R-:W-:Y:S02]  /*10e0*/  LOP3.LUT R0, RZ, R5, RZ, 0x33, !PT ;  /* 0x00000005ff007212 */ /* 0x000fe400078e33ff */
[----:B------:R-:W-:-:S02]  /*10f0*/  ISETP.GE.U32.AND P3, PT, R10, R23, PT ;  /* 0x000000170a00720c */ /* 0x000fc40003f66070 */
[----:B------:R-:W-:Y:S01]  /*1100*/  ISETP.GE.U32.AND P2, PT, R11, R24, PT ;  /* 0x000000180b00720c */ /* 0x000fe20003f46070 */
[----:B------:R-:W-:Y:S01]  /*1110*/  @!P4 IMAD.MOV R17, RZ, RZ, -R17 ;  /* 0x000000ffff11c224 */ /* 0x000fe200078e0a11 */
[----:B------:R-:W-:-:S04]  /*1120*/  LOP3.LUT R12, R2, R18, RZ, 0x3c, !PT ;  /* 0x00000012020c7212 */ /* 0x000fc800078e3cff */
        /* <DEDUP_REMOVED lines=12> */
.L_x_32881:
[----:B------:R-:W-:Y:S05]  /*11f0*/  BSYNC B0 ;  /* 0x0000000000007941 */ /* 0x000fea0003800000 */
.L_x_32880:
[C---:B------:R-:W-:Y:S01]  /*1200*/  ISETP.GE.AND P4, PT, R12.reuse, RZ, PT ;  /* 0x000000ff0c00720c */ /* 0x040fe20003f86270 */
[----:B------:R-:W-:Y:S01]  /*1210*/  @!P1 VIADD R27, R27, 0x1 ;  /* 0x000000011b1b9836 */ /* 0x000fe20000000000 */
[----:B------:R-:W-:Y:S01]  /*1220*/  LOP3.LUT R0, R3, R18, RZ, 0x3c, !PT ;  /* 0x0000001203007212 */ /* 0x000fe200078e3cff */
[----:B------:R-:W-:Y:S01]  /*1230*/  BSSY B0, `(.L_x_32882) ;  /* 0x000001a000007945 */ /* 0x000fe20003800000 */
[----:B------:R-:W-:Y:S01]  /*1240*/  @!P0 IADD3 R25, R25, 0x1, RZ ;  /* 0x0000000119198810 */ /* 0x000fe20007ffe0ff */
[----:B------:R-:W-:Y:S01]  /*1250*/  @P2 VIADD R27, R27, 0x1 ;  /* 0x000000011b1b2836 */ /* 0x000fe20000000000 */
[----:B------:R-:W-:Y:S01]  /*1260*/  ISETP.GT.AND P0, PT, R12, -0x1, PT ;  /* 0xffffffff0c00780c */ /* 0x000fe20003f04270 */
[----:B0-----:R-:W-:Y:S01]  /*1270*/  IMAD.WIDE.U32 R8, R19, 0x4, R8 ;  /* 0x0000000413087825 */ /* 0x001fe200078e0008 */
[C---:B------:R-:W-:Y:S02]  /*1280*/  ISETP.GE.AND P5, PT, R0.reuse, RZ, PT ;  /* 0x000000ff0000720c */ /* 0x040fe40003fa6270 */
[----:B------:R-:W-:Y:S01]  /*1290*/  ISETP.GT.AND P1, PT, R0, -0x1, PT ;  /* 0xffffffff0000780c */ /* 0x000fe20003f24270 */
[----:B------:R-:W-:Y:S01]  /*12a0*/  @P3 VIADD R25, R25, 0x1 ;  /* 0x0000000119193836 */ /* 0x000fe20000000000 */
[----:B------:R-:W-:-:S02]  /*12b0*/  ISETP.NE.AND P3, PT, R2, RZ, PT ;  /* 0x000000ff0200720c */ /* 0x000fc40003f65270 */
[----:B------:R-:W-:Y:S01]  /*12c0*/  LOP3.LUT R0, RZ, R2, RZ, 0x33, !PT ;  /* 0x00000002ff007212 */ /* 0x000fe200078e33ff */
[----:B------:R-:W-:Y:S01]  /*12d0*/  @!P4 IMAD.MOV R25, RZ, RZ, -R25 ;  /* 0x000000ffff19c224 */ /* 0x000fe200078e0a19 */
[----:B------:R-:W-:Y:S02]  /*12e0*/  ISETP.NE.AND P2, PT, R3, RZ, PT ;  /* 0x000000ff0300720c */ /* 0x000fe40003f45270 */
        /* <DEDUP_REMOVED lines=14> */
.L_x_32883:
[----:B------:R-:W-:Y:S05]  /*13d0*/  BSYNC B0 ;  /* 0x0000000000007941 */ /* 0x000fea0003800000 */
.L_x_32882:
        /* <DEDUP_REMOVED lines=14> */
.L_x_32885:
[----:B------:R-:W-:Y:S05]  /*14c0*/  BSYNC B0 ;  /* 0x0000000000007941 */ /* 0x000fea0003800000 */
.L_x_32884:
[----:B------:R-:W-:Y:S04]  /*14d0*/  STG.E.64 desc[UR4][R8.64], R6 ;  /* 0x0000000608007986 */ /* 0x000fe8000c101b04 */
[----:B------:R-:W-:Y:S04]  /*14e0*/  STG.E.64 desc[UR4][R8.64+0x400], R14 ;  /* 0x0004000e08007986 */ /* 0x000fe8000c101b04 */
[----:B------:R-:W-:Y:S04]  /*14f0*/  STG.E.64 desc[UR4][R8.64+0x800], R4 ;  /* 0x0008000408007986 */ /* 0x000fe8000c101b04 */
[----:B------:R-:W-:Y:S01]  /*1500*/  STG.E.64 desc[UR4][R8.64+0xc00], R2 ;  /* 0x000c000208007986 */ /* 0x000fe2000c101b04 */
[----:B------:R-:W-:Y:S05]  /*1510*/  EXIT ;  /* 0x000000000000794d */ /* 0x000fea0003800000 */
.L_x_32869:
[----:B------:R-:W0:Y:S01]  /*1520*/  S2R R4, SR_TID.X ;  /* 0x0000000000047919 */ /* 0x000e220000002100 */
[----:B------:R-:W-:Y:S02]  /*1530*/  CS2R R12, SRZ ;  /* 0x00000000000c7805 */ /* 0x000fe4000001ff00 */
        /* <DEDUP_REMOVED lines=14> */
[----:B------:R-:W5:Y:S11]  /*1620*/  @!P6 LDG.E R13, desc[UR4][R8.64] ;  /* 0x00000004080de981 */ /* 0x000f76000c1e1900 */
        /* <DEDUP_REMOVED lines=10> */
[----:B-1----:R-:W-:Y:S01]  /*16d0*/  @!P5 IMAD.WIDE.U32 R16, R5, 0x4, R16 ;  /* 0x000000040510d825 */ /* 0x002fe200078e0010 */
[----:B------:R-:W1:Y:S02]  /*16e0*/  @!P2 LDC.64 R24, c[0x0][0x228] ;  /* 0x00008a00ff18ab82 */ /* 0x000e640000000a00 */
[----:B------:R-:W-:Y:S02]  /*16f0*/  ISETP.GE.AND P1, PT, R10, R0, PT ;  /* 0x000000000a00720c */ /* 0x000fe40003f26270 */
[----:B------:R3:W5:Y:S01]  /*1700*/  @!P5 LDG.E R12, desc[UR4][R16.64] ;  /* 0x00000004100cd981 */ /* 0x000762000c1e1900 */
[----:B--2---:R-:W-:-:S03]  /*1710*/  @!P3 IMAD.WIDE.U32 R26, R27, 0x4, R2 ;  /* 0x000000041b1ab825 */ /* 0x004fc600078e0002 */
[----:B---3--:R-:W2:Y:S07]  /*1720*/  @!P0 LDC.64 R16, c[0x0][0x228] ;  /* 0x00008a00ff108b82 */ /* 0x008eae0000000a00 */
[----:B------:R-:W-:Y:S02]  /*1730*/  @!P1 IMAD.IADD R21, R19, 0x1, R10 ;  /* 0x0000000113159824 */ /* 0x000fe400078e020a */
[----:B------:R-:W-:-:S05]  /*1740*/  @!P1 VIADD R10, R10, 0x80 ;  /* 0x000000800a0a9836 */ /* 0x000fca0000000000 */
[----:B------:R-:W-:Y:S01]  /*1750*/  ISETP.GE.AND P6, PT, R10, R0, PT ;  /* 0x000000000a00720c */ /* 0x000fe20003fc6270 */
[----:B------:R-:W3:-:S12]  /*1760*/  @!P1 LDC.64 R8, c[0x0][0x228] ;  /* 0x00008a00ff089b82 */ /* 0x000ed80000000a00 */
[----:B------:R-:W4:Y:S01]  /*1770*/  @!P6 LDC.64 R2, c[0x0][0x228] ;  /* 0x00008a00ff02eb82 */ /* 0x000f220000000a00 */
[----:B------:R-:W-:Y:S02]  /*1780*/  @!P6 IMAD.IADD R7, R19, 0x1, R10 ;  /* 0x000000011307e824 */ /* 0x000fe400078e020a */
[----:B--2---:R-:W-:Y:S01]  /*1790*/  @!P0 IMAD.WIDE.U32 R16, R14, 0x4, R16 ;  /* 0x000000040e108825 */ /* 0x004fe200078e0010 */
[----:B------:R-:W-:-:S03]  /*17a0*/  HFMA2.MMA R14, -RZ, RZ, 0, 0 ;  /* 0x00000000ff0e7435 */ /* 0x000fc600000001ff */
[----:B-1----:R-:W-:-:S04]  /*17b0*/  @!P2 IMAD.WIDE.U32 R10, R11, 0x4, R24 ;  /* 0x000000040b0aa825 */ /* 0x002fc800078e0018 */
[----:B------:R-:W-:Y:S02]  /*17c0*/  IMAD.MOV.U32 R6, RZ, RZ, RZ ;  /* 0x000000ffff067224 */ /* 0x000fe400078e00ff */
[----:B---3--:R-:W-:Y:S01]  /*17d0*/  @!P1 IMAD.WIDE.U32 R20, R21, 0x4, R8 ;  /* 0x0000000415149825 */ /* 0x008fe200078e0008 */
[----:B------:R-:W-:Y:S01]  /*17e0*/  CS2R R8, SRZ ;  /* 0x0000000000087805 */ /* 0x000fe2000001ff00 */
[----:B------:R1:W5:Y:S02]  /*17f0*/  @!P0 LDG.E R14, desc[UR4][R16.64] ;  /* 0x00000004100e8981 */ /* 0x000364000c1e1900 */
[----:B------:R-:W-:Y:S02]  /*1800*/  IMAD.MOV.U32 R5, RZ, RZ, RZ ;  /* 0x000000ffff057224 */ /* 0x000fe400078e00ff */
[----:B0-----:R-:W-:Y:S01]  /*1810*/  @!P4 IMAD.WIDE.U32 R22, R15, 0x4, R22 ;  /* 0x000000040f16c825 */ /* 0x001fe200078e0016 */
[----:B------:R1:W5:Y:S03]  /*1820*/  @!P1 LDG.E R8, desc[UR4][R20.64] ;  /* 0x0000000414089981 */ /* 0x000366000c1e1900 */
[----:B----4-:R-:W-:Y:S01]  /*1830*/  @!P6 IMAD.WIDE.U32 R24, R7, 0x4, R2 ;  /* 0x000000040718e825 */ /* 0x010fe200078e0002 */
[----:B------:R1:W5:Y:S01]  /*1840*/  @!P4 LDG.E R6, desc[UR4][R22.64] ;  /* 0x000000041606c981 */ /* 0x000362000c1e1900 */
[----:B------:R-:W0:Y:S02]  /*1850*/  @!P0 LDC.64 R2, c[0x0][0x220] ;  /* 0x00008800ff028b82 */ /* 0x000e240000000a00 */
[----:B------:R-:W-:Y:S01]  /*1860*/  IMAD.MOV.U32 R7, RZ, RZ, RZ ;  /* 0x000000ffff077224 */ /* 0x000fe200078e00ff */
[----:B------:R1:W5:Y:S04]  /*1870*/  @!P3 LDG.E R5, desc[UR4][R26.64] ;  /* 0x000000041a05b981 */ /* 0x000368000c1e1900 */
[----:B------:R1:W5:Y:S04]  /*1880*/  @!P6 LDG.E R9, desc[UR4][R24.64] ;  /* 0x000000041809e981 */ /* 0x000368000c1e1900 */
[----:B------:R1:W5:Y:S01]  /*1890*/  @!P2 LDG.E R7, desc[UR4][R10.64] ;  /* 0x000000040a07a981 */ /* 0x000362000c1e1900 */
[----:B------:R-:W-:Y:S04]  /*18a0*/  BSSY B0, `(.L_x_32886) ;  /* 0x0000028000007945 */ /* 0x000fe80003800000 */
[----:B------:R-:W-:Y:S05]  /*18b0*/  @P0 BRA `(.L_x_32887) ;  /* 0x0000000000980947 */ /* 0x000fea0003800000 */
[-C--:B-----5:R-:W-:Y:S01]  /*18c0*/  IABS R15, R14.reuse ;  /* 0x0000000e000f7213 */ /* 0x0a0fe20000000000 */
[----:B-1----:R-:W1:Y:S01]  /*18d0*/  LDC R17, c[0x0][0x218] ;  /* 0x00008600ff117b82 */ /* 0x002e620000000800 */
[----:B------:R-:W-:Y:S02]  /*18e0*/  IABS R20, R14 ;  /* 0x0000000e00147213 */ /* 0x000fe40000000000 */
[----:B------:R-:W2:Y:S08]  /*18f0*/  I2F.RP R16, R15 ;  /* 0x0000000f00107306 */ /* 0x000eb00000209400 */
[----:B--2---:R-:W2:Y:S02]  /*1900*/  MUFU.RCP R16, R16 ;  /* 0x0000001000107308 */ /* 0x004ea40000001000 */
[----:B--2---:R-:W-:-:S02]  /*1910*/  VIADD R10, R16, 0xffffffe ;  /* 0x0ffffffe100a7836 */ /* 0x004fc40000000000 */
[----:B------:R-:W-:-:S04]  /*1920*/  IMAD.MOV R16, RZ, RZ, -R20 ;  /* 0x000000ffff107224 */ /* 0x000fc800078e0a14 */
[----:B------:R2:W3:Y:S02]  /*1930*/  F2I.FTZ.U32.TRUNC.NTZ R11, R10 ;  /* 0x0000000a000b7305 */ /* 0x0004e4000021f000 */
[----:B--2---:R-:W-:Y:S02]  /*1940*/  IMAD.MOV.U32 R10, RZ, RZ, RZ ;  /* 0x000000ffff0a7224 */ /* 0x004fe400078e00ff */
[----:B---3--:R-:W-:-:S04]  /*1950*/  IMAD.MOV R18, RZ, RZ, -R11 ;  /* 0x000000ffff127224 */ /* 0x008fc800078e0a0b */
[----:B------:R-:W-:Y:S01]  /*1960*/  IMAD R21, R18, R15, RZ ;  /* 0x0000000f12157224 */ /* 0x000fe200078e02ff */
[----:B-1----:R-:W-:-:S03]  /*1970*/  IABS R18, R17 ;  /* 0x0000001100127213 */ /* 0x002fc60000000000 */
        /* <DEDUP_REMOVED lines=26> */
.L_x_32887:
[----:B------:R-:W-:Y:S05]  /*1b20*/  BSYNC B0 ;  /* 0x0000000000007941 */ /* 0x000fea0003800000 */
.L_x_32886:
[----:B-1----:R-:W-:Y:S01]  /*1b30*/  IADD3 R11, R4, 0x80, RZ ;  /* 0x00000080040b7810 */ /* 0x002fe20007ffe0ff */
[----:B------:R-:W-:Y:S03]  /*1b40*/  BSSY B0, `(.L_x_32888) ;  /* 0x000002a000007945 */ /* 0x000fe60003800000 */
[----:B------:R-:W-:-:S13]  /*1b50*/  ISETP.GE.AND P1, PT, R11, R0, PT ;  /* 0x000000000b00720c */ /* 0x000fda0003f26270 */
[----:B------:R-:W-:Y:S05]  /*1b60*/  @P1 BRA `(.L_x_32889) ;  /* 0x00000000009c1947 */ /* 0x000fea0003800000 */
[-C--:B-----5:R-:W-:Y:S01]  /*1b70*/  IABS R16, R13.reuse ;  /* 0x0000000d00107213 */ /* 0x0a0fe20000000000 */
[----:B------:R-:W1:Y:S01]  /*1b80*/  LDC R18, c[0x0][0x218] ;  /* 0x00008600ff127b82 */ /* 0x000e620000000800 */
[----:B------:R-:W-:Y:S02]  /*1b90*/  IABS R21, R13 ;  /* 0x0000000d00157213 */ /* 0x000fe40000000000 */
[----:B------:R-:W2:Y:S03]  /*1ba0*/  I2F.RP R11, R16 ;  /* 0x00000010000b7306 */ /* 0x000ea60000209400 */
[----:B------:R-:W-:-:S05]  /*1bb0*/  IMAD.MOV R21, RZ, RZ, -R21 ;  /* 0x000000ffff157224 */ /* 0x000fca00078e0a15 */
[----:B--2---:R-:W2:Y:S01]  /*1bc0*/  MUFU.RCP R11, R11 ;  /* 0x0000000b000b7308 */ /* 0x004ea20000001000 */
[-C--:B-1----:R-:W-:Y:S01]  /*1bd0*/  IABS R20, R18.reuse ;  /* 0x0000001200147213 */ /* 0x082fe20000000000 */
[----:B--2---:R-:W-:Y:S01]  /*1be0*/  VIADD R14, R11, 0xffffffe ;  /* 0x0ffffffe0b0e7836 */ /* 0x004fe20000000000 */
[----:B------:R-:W-:-:S05]  /*1bf0*/  LOP3.LUT R11, R13, R18, RZ, 0x3c, !PT ;  /* 0x000000120d0b7212 */ /* 0x000fca00078e3cff */
[----:B------:R1:W2:Y:S01]  /*1c00*/  F2I.FTZ.U32.TRUNC.NTZ R15, R14 ;  /* 0x0000000e000f7305 */ /* 0x0002a2000021f000 */
[----:B------:R-:W-:Y:S01]  /*1c10*/  ISETP.GE.AND P3, PT, R11, RZ, PT ;  /* 0x000000ff0b00720c */ /* 0x000fe20003f66270 */
[----:B-1----:R-:W-:Y:S02]  /*1c20*/  IMAD.MOV.U32 R14, RZ, RZ, RZ ;  /* 0x000000ffff0e7224 */ /* 0x002fe400078e00ff */
[----:B--2---:R-:W-:-:S04]  /*1c30*/  IMAD.MOV R17, RZ, RZ, -R15 ;  /* 0x000000ffff117224 */ /* 0x004fc800078e0a0f */
[----:B------:R-:W-:-:S04]  /*1c40*/  IMAD R17, R17, R16, RZ ;  /* 0x0000001011117224 */ /* 0x000fc800078e02ff */
[----:B------:R-:W-:-:S04]  /*1c50*/  IMAD.HI.U32 R15, R15, R17, R14 ;  /* 0x000000110f0f7227 */ /* 0x000fc800078e000e */
[----:B------:R-:W-:Y:S02]  /*1c60*/  IMAD.MOV.U32 R14, RZ, RZ, R21 ;  /* 0x000000ffff0e7224 */ /* 0x000fe400078e0015 */
[----:B------:R-:W-:-:S04]  /*1c70*/  IMAD.HI.U32 R15, R15, R20, RZ ;  /* 0x000000140f0f7227 */ /* 0x000fc800078e00ff */
[----:B------:R-:W-:Y:S01]  /*1c80*/  IMAD R17, R15, R14, R20 ;  /* 0x0000000e0f117224 */ /* 0x000fe200078e0214 */
[----:B------:R-:W-:-:S04]  /*1c90*/  LOP3.LUT R14, RZ, R13, RZ, 0x33, !PT ;  /* 0x0000000dff0e7212 */ /* 0x000fc800078e33ff */
[----:B------:R-:W-:-:S13]  /*1ca0*/  ISETP.GT.U32.AND P2, PT, R16, R17, PT ;  /* 0x000000111000720c */ /* 0x000fda0003f44070 */
        /* <DEDUP_REMOVED lines=19> */
.L_x_32889:
[----:B------:R-:W-:Y:S05]  /*1de0*/  BSYNC B0 ;  /* 0x0000000000007941 */ /* 0x000fea0003800000 */
.L_x_32888:
[C---:B-----5:R-:W-:Y:S01]  /*1df0*/  VIADD R13, R4.reuse, 0x100 ;  /* 0x00000100040d7836 */ /* 0x060fe20000000000 */
[----:B------:R-:W-:Y:S01]  /*1e00*/  BSSY B0, `(.L_x_32890) ;  /* 0x000002f000007945 */ /* 0x000fe20003800000 */
[C---:B------:R-:W-:Y:S02]  /*1e10*/  VIADD R15, R4.reuse, 0x180 ;  /* 0x00000180040f7836 */ /* 0x040fe40000000000 */
[C---:B------:R-:W-:Y:S01]  /*1e20*/  VIADD R17, R4.reuse, 0x200 ;  /* 0x0000020004117836 */ /* 0x040fe20000000000 */
[-C--:B------:R-:W-:Y:S01]  /*1e30*/  ISETP.GE.AND P1, PT, R13, R0.reuse, PT ;  /* 0x000000000d00720c */ /* 0x080fe20003f26270 */
[----:B------:R-:W-:Y:S01]  /*1e40*/  VIADD R13, R4, 0x280 ;  /* 0x00000280040d7836 */ /* 0x000fe20000000000 */
[-C--:B------:R-:W-:Y:S02]  /*1e50*/  ISETP.GE.AND P3, PT, R15, R0.reuse, PT ;  /* 0x000000000f00720c */ /* 0x080fe40003f66270 */
[----:B------:R-:W-:-:S09]  /*1e60*/  ISETP.GE.AND P2, PT, R17, R0, PT ;  /* 0x000000001100720c */ /* 0x000fd20003f46270 */
[----:B------:R-:W-:Y:S05]  /*1e70*/  @P1 BRA `(.L_x_32891) ;  /* 0x00000000009c1947 */ /* 0x000fea0003800000 */
[-C--:B------:R-:W-:Y:S01]  /*1e80*/  IABS R16, R12.reuse ;  /* 0x0000000c00107213 */ /* 0x080fe20000000000 */
[----:B------:R-:W1:Y:S01]  /*1e90*/  LDC R17, c[0x0][0x218] ;  /* 0x00008600ff117b82 */ /* 0x000e620000000800 */
[----:B------:R-:W-:Y:S02]  /*1ea0*/  IABS R20, R12 ;  /* 0x0000000c00147213 */ /* 0x000fe40000000000 */
[----:B------:R-:W2:Y:S02]  /*1eb0*/  I2F.RP R18, R16 ;  /* 0x0000001000127306 */ /* 0x000ea40000209400 */
[----:B------:R-:W-:-:S06]  /*1ec0*/  IADD3 R20, RZ, -R20, RZ ;  /* 0x80000014ff147210 */ /* 0x000fcc0007ffe0ff */
[----:B--2---:R-:W2:Y:S02]  /*1ed0*/  MUFU.RCP R18, R18 ;  /* 0x0000001200127308 */ /* 0x004ea40000001000 */
[----:B--2---:R-:W-:Y:S01]  /*1ee0*/  VIADD R14, R18, 0xffffffe ;  /* 0x0ffffffe120e7836 */ /* 0x004fe20000000000 */
[----:B-1----:R-:W-:-:S05]  /*1ef0*/  IABS R18, R17 ;  /* 0x0000001100127213 */ /* 0x002fca0000000000 */
[----:B------:R1:W2:Y:S02]  /*1f00*/  F2I.FTZ.U32.TRUNC.NTZ R15, R14 ;  /* 0x0000000e000f7305 */ /* 0x0002a4000021f000 */
[----:B-1----:R-:W-:Y:S02]  /*1f10*/  IMAD.MOV.U32 R14, RZ, RZ, RZ ;  /* 0x000000ffff0e7224 */ /* 0x002fe400078e00ff */
[----:B--2---:R-:W-:-:S04]  /*1f20*/  IMAD.MOV R21, RZ, RZ, -R15 ;  /* 0x000000ffff157224 */ /* 0x004fc800078e0a0f */
        /* <DEDUP_REMOVED lines=28> */
.L_x_32891:
[----:B------:R-:W-:Y:S05]  /*20f0*/  BSYNC B0 ;  /* 0x0000000000007941 */ /* 0x000fea0003800000 */
.L_x_32890:
[----:B------:R-:W-:Y:S01]  /*2100*/  BSSY B0, `(.L_x_32892) ;  /* 0x000002b000007945 */ /* 0x000fe20003800000 */
[----:B------:R-:W-:Y:S01]  /*2110*/  ISETP.GE.AND P1, PT, R13, R0, PT ;  /* 0x000000000d00720c */ /* 0x000fe20003f26270 */
[----:B------:R-:W-:Y:S02]  /*2120*/  VIADD R13, R4, 0x300 ;  /* 0x00000300040d7836 */ /* 0x000fe40000000000 */
[----:B------:R-:W-:Y:S10]  /*2130*/  @P3 BRA `(.L_x_32893) ;  /* 0x00000000009c3947 */ /* 0x000ff40003800000 */
[-C--:B------:R-:W-:Y:S01]  /*2140*/  IABS R16, R6.reuse ;  /* 0x0000000600107213 */ /* 0x080fe20000000000 */
[----:B------:R-:W1:Y:S01]  /*2150*/  LDC R17, c[0x0][0x218] ;  /* 0x00008600ff117b82 */ /* 0x000e620000000800 */
[----:B------:R-:W-:Y:S02]  /*2160*/  IABS R20, R6 ;  /* 0x0000000600147213 */ /* 0x000fe40000000000 */
[----:B------:R-:W2:Y:S03]  /*2170*/  I2F.RP R18, R16 ;  /* 0x0000001000127306 */ /* 0x000ea60000209400 */
[----:B------:R-:W-:-:S05]  /*2180*/  IMAD.MOV R20, RZ, RZ, -R20 ;  /* 0x000000ffff147224 */ /* 0x000fca00078e0a14 */
[----:B--2---:R-:W2:Y:S02]  /*2190*/  MUFU.RCP R18, R18 ;  /* 0x0000001200127308 */ /* 0x004ea40000001000 */
[----:B--2---:R-:W-:Y:S01]  /*21a0*/  VIADD R14, R18, 0xffffffe ;  /* 0x0ffffffe120e7836 */ /* 0x004fe20000000000 */
[----:B-1----:R-:W-:-:S05]  /*21b0*/  IABS R18, R17 ;  /* 0x0000001100127213 */ /* 0x002fca0000000000 */
[----:B------:R1:W2:Y:S02]  /*21c0*/  F2I.FTZ.U32.TRUNC.NTZ R15, R14 ;  /* 0x0000000e000f7305 */ /* 0x0002a4000021f000 */
[----:B-1----:R-:W-:Y:S01]  /*21d0*/  IMAD.MOV.U32 R14, RZ, RZ, RZ ;  /* 0x000000ffff0e7224 */ /* 0x002fe200078e00ff */
[----:B--2---:R-:W-:-:S05]  /*21e0*/  IADD3 R21, RZ, -R15, RZ ;  /* 0x8000000fff157210 */ /* 0x004fca0007ffe0ff */
        /* <DEDUP_REMOVED lines=28> */
.L_x_32893:
[----:B------:R-:W-:Y:S05]  /*23b0*/  BSYNC B0 ;  /* 0x0000000000007941 */ /* 0x000fea0003800000 */
.L_x_32892:
        /* <DEDUP_REMOVED lines=9> */
[----:B--2---:R-:W2:Y:S01]  /*2450*/  MUFU.RCP R17, R17 ;  /* 0x0000001100117308 */ /* 0x004ea20000001000 */
[----:B-1----:R-:W-:Y:S02]  /*2460*/  IABS R20, R18 ;  /* 0x0000001200147213 */ /* 0x002fe40000000000 */
[----:B--2---:R-:W-:-:S05]  /*2470*/  IADD3 R14, R17, 0xffffffe, RZ ;  /* 0x0ffffffe110e7810 */ /* 0x004fca0007ffe0ff */
        /* <DEDUP_REMOVED lines=31> */
.L_x_32895:
[----:B------:R-:W-:Y:S05]  /*2670*/  BSYNC B0 ;  /* 0x0000000000007941 */ /* 0x000fea0003800000 */
.L_x_32894:
[----:B------:R-:W-:Y:S01]  /*2680*/  ISETP.GE.AND P2, PT, R13, R0, PT ;  /* 0x000000000d00720c */ /* 0x000fe20003f46270 */
[----:B------:R-:W-:Y:S01]  /*2690*/  @!P0 IMAD.IADD R13, R19, 0x1, R4 ;  /* 0x00000001130d8824 */ /* 0x000fe200078e0204 */
[----:B------:R-:W-:Y:S03]  /*26a0*/  BSSY B0, `(.L_x_32896) ;  /* 0x000002a000007945 */ /* 0x000fe60003800000 */
[----:B0-----:R-:W-:Y:S01]  /*26b0*/  @!P0 IMAD.WIDE.U32 R2, R13, 0x4, R2 ;  /* 0x000000040d028825 */ /* 0x001fe200078e0002 */
[----:B------:R-:W-:Y:S07]  /*26c0*/  @P1 BRA `(.L_x_32897) ;  /* 0x00000000009c1947 */ /* 0x000fee0003800000 */
[-C--:B------:R-:W-:Y:S01]  /*26d0*/  IABS R13, R7.reuse ;  /* 0x00000007000d7213 */ /* 0x080fe20000000000 */
[----:B------:R-:W0:Y:S01]  /*26e0*/  LDC R16, c[0x0][0x218] ;  /* 0x00008600ff107b82 */ /* 0x000e220000000800 */
[----:B------:R-:W-:Y:S02]  /*26f0*/  IABS R20, R7 ;  /* 0x0000000700147213 */ /* 0x000fe40000000000 */
[----:B------:R-:W1:Y:S03]  /*2700*/  I2F.RP R17, R13 ;  /* 0x0000000d00117306 */ /* 0x000e660000209400 */
[----:B------:R-:W-:-:S05]  /*2710*/  IMAD.MOV R20, RZ, RZ, -R20 ;  /* 0x000000ffff147224 */ /* 0x000fca00078e0a14 */
[----:B-1----:R-:W1:Y:S02]  /*2720*/  MUFU.RCP R17, R17 ;  /* 0x0000001100117308 */ /* 0x002e640000001000 */
[----:B-1----:R-:W-:Y:S01]  /*2730*/  VIADD R14, R17, 0xffffffe ;  /* 0x0ffffffe110e7836 */ /* 0x002fe20000000000 */
[----:B0-----:R-:W-:-:S05]  /*2740*/  LOP3.LUT R17, R7, R16, RZ, 0x3c, !PT ;  /* 0x0000001007117212 */ /* 0x001fca00078e3cff */
[----:B------:R0:W1:Y:S01]  /*2750*/  F2I.FTZ.U32.TRUNC.NTZ R15, R14 ;  /* 0x0000000e000f7305 */ /* 0x000062000021f000 */
[----:B------:R-:W-:Y:S01]  /*2760*/  ISETP.GE.AND P1, PT, R17, RZ, PT ;  /* 0x000000ff1100720c */ /* 0x000fe20003f26270 */
[----:B0-----:R-:W-:Y:S01]  /*2770*/  HFMA2.MMA R14, -RZ, RZ, 0, 0 ;  /* 0x00000000ff0e7435 */ /* 0x001fe200000001ff */
[----:B-1----:R-:W-:-:S04]  /*2780*/  IMAD.MOV R18, RZ, RZ, -R15 ;  /* 0x000000ffff127224 */ /* 0x002fc800078e0a0f */
[----:B------:R-:W-:Y:S01]  /*2790*/  IMAD R21, R18, R13, RZ ;  /* 0x0000000d12157224 */ /* 0x000fe200078e02ff */
[----:B------:R-:W-:-:S04]  /*27a0*/  IABS R18, R16 ;  /* 0x0000001000127213 */ /* 0x000fc80000000000 */
[----:B------:R-:W-:-:S04]  /*27b0*/  IMAD.HI.U32 R15, R15, R21, R14 ;  /* 0x000000150f0f7227 */ /* 0x000fc800078e000e */
[----:B------:R-:W-:Y:S02]  /*27c0*/  IMAD.MOV.U32 R14, RZ, RZ, R20 ;  /* 0x000000ffff0e7224 */ /* 0x000fe400078e0014 */
        /* <DEDUP_REMOVED lines=23> */
.L_x_32897:
[----:B------:R-:W-:Y:S05]  /*2940*/  BSYNC B0 ;  /* 0x0000000000007941 */ /* 0x000fea0003800000 */
.L_x_32896:
[----:B------:R-:W-:Y:S04]  /*2950*/  BSSY B0, `(.L_x_32898) ;  /* 0x0000029000007945 */ /* 0x000fe80003800000 */
[----:B------:R-:W-:Y:S05]  /*2960*/  @P3 BRA `(.L_x_32899) ;  /* 0x00000000009c3947 */ /* 0x000fea0003800000 */
[-C--:B------:R-:W-:Y:S01]  /*2970*/  IABS R13, R8.reuse ;  /* 0x00000008000d7213 */ /* 0x080fe20000000000 */
[----:B------:R-:W0:Y:S01]  /*2980*/  LDC R17, c[0x0][0x218] ;  /* 0x00008600ff117b82 */ /* 0x000e220000000800 */
        /* <DEDUP_REMOVED lines=37> */
.L_x_32899:
[----:B------:R-:W-:Y:S05]  /*2be0*/  BSYNC B0 ;  /* 0x0000000000007941 */ /* 0x000fea0003800000 */
.L_x_32898:
        /* <DEDUP_REMOVED lines=12> */
[----:B0-----:R-:W-:Y:S02]  /*2cb0*/  IMAD.MOV.U32 R14, RZ, RZ, RZ ;  /* 0x000000ffff0e7224 */ /* 0x001fe400078e00ff */
[----:B-1----:R-:W-:-:S04]  /*2cc0*/  IMAD.MOV R18, RZ, RZ, -R15 ;  /* 0x000000ffff127224 */ /* 0x002fc800078e0a0f */
[----:B------:R-:W-:Y:S01]  /*2cd0*/  IMAD R21, R18, R13, RZ ;  /* 0x0000000d12157224 */ /* 0x000fe200078e02ff */
[----:B------:R-:W-:-:S03]  /*2ce0*/  IABS R18, R16 ;  /* 0x0000001000127213 */ /* 0x000fc60000000000 */
[----:B------:R-:W-:-:S04]  /*2cf0*/  IMAD.HI.U32 R15, R15, R21, R14 ;  /* 0x000000150f0f7227 */ /* 0x000fc800078e000e */
[----:B------:R-:W-:Y:S02]  /*2d00*/  IMAD.MOV.U32 R14, RZ, RZ, R20 ;  /* 0x000000ffff0e7224 */ /* 0x000fe400078e0014 */
[----:B------:R-:W-:-:S04]  /*2d10*/  IMAD.HI.U32 R15, R15, R18, RZ ;  /* 0x000000120f0f7227 */ /* 0x000fc800078e00ff */
[----:B------:R-:W-:Y:S01]  /*2d20*/  IMAD R14, R15, R14, R18 ;  /* 0x0000000e0f0e7224 */ /* 0x000fe200078e0212 */
[----:B------:R-:W-:-:S04]  /*2d30*/  LOP3.LUT R18, RZ, R9, RZ, 0x33, !PT ;  /* 0x00000009ff127212 */ /* 0x000fc800078e33ff */
[----:B------:R-:W-:-:S13]  /*2d40*/  ISETP.GT.U32.AND P2, PT, R13, R14, PT ;  /* 0x0000000e0d00720c */ /* 0x000fda0003f44070 */
[-C--:B------:R-:W-:Y:S01]  /*2d50*/  @!P2 IADD3 R14, R14, -R13.reuse, RZ ;  /* 0x8000000d0e0ea210 */ /* 0x080fe20007ffe0ff */
        /* <DEDUP_REMOVED lines=18> */
.L_x_32901:
[----:B------:R-:W-:Y:S05]  /*2e80*/  BSYNC B0 ;  /* 0x0000000000007941 */ /* 0x000fea0003800000 */
.L_x_32900:
[----:B------:R-:W-:Y:S01]  /*2e90*/  @!P0 VIADD R4, R4, 0x80 ;  /* 0x0000008004048836 */ /* 0x000fe20000000000 */
[----:B------:R0:W-:Y:S01]  /*2ea0*/  @!P0 STG.E desc[UR4][R2.64], R10 ;  /* 0x0000000a02008986 */ /* 0x0001e2000c101904 */
        /* <DEDUP_REMOVED lines=16> */
.L_x_32904:
[----:B------:R-:W-:-:S13]  /*2fb0*/  ISETP.GE.AND P0, PT, R4, R0, PT ;  /* 0x000000000400720c */ /* 0x000fda0003f06270 */
[----:B------:R-:W-:Y:S05]  /*2fc0*/  @P0 BRA `(.L_x_32906) ;  /* 0x0000000000300947 */ /* 0x000fea0003800000 */
[----:B0-----:R-:W0:Y:S01]  /*2fd0*/  LDC.64 R2, c[0x0][0x220] ;  /* 0x00008800ff027b82 */ /* 0x001e220000000a00 */
[----:B------:R-:W-:Y:S02]  /*2fe0*/  IMAD.IADD R11, R19, 0x1, R4 ;  /* 0x00000001130b7824 */ /* 0x000fe400078e0204 */
[----:B------:R-:W-:Y:S02]  /*2ff0*/  VIADD R4, R4, 0x80 ;  /* 0x0000008004047836 */ /* 0x000fe40000000000 */
[----:B0-----:R-:W-:-:S05]  /*3000*/  IMAD.WIDE.U32 R2, R11, 0x4, R2 ;  /* 0x000000040b027825 */ /* 0x001fca00078e0002 */
[----:B------:R1:W-:Y:S02]  /*3010*/  STG.E desc[UR4][R2.64], R6 ;  /* 0x0000000602007986 */ /* 0x0003e4000c101904 */
.L_x_32905:
[----:B------:R-:W-:-:S13]  /*3020*/  ISETP.GE.AND P0, PT, R4, R0, PT ;  /* 0x000000000400720c */ /* 0x000fda0003f06270 */
[----:B------:R-:W-:Y:S05]  /*3030*/  @P0 BRA `(.L_x_32907) ;  /* 0x0000000000340947 */ /* 0x000fea0003800000 */
[----:B01----:R-:W0:Y:S01]  /*3040*/  LDC.64 R2, c[0x0][0x220] ;  /* 0x00008800ff027b82 */ /* 0x003e220000000a00 */
[----:B------:R-:W-:Y:S02]  /*3050*/  IMAD.IADD R11, R19, 0x1, R4 ;  /* 0x00000001130b7824 */ /* 0x000fe400078e0204 */
[----:B------:R-:W-:Y:S02]  /*3060*/  VIADD R4, R4, 0x80 ;  /* 0x0000008004047836 */ /* 0x000fe40000000000 */
[----:B0-----:R-:W-:-:S05]  /*3070*/  IMAD.WIDE.U32 R2, R11, 0x4, R2 ;  /* 0x000000040b027825 */ /* 0x001fca00078e0002 */
[----:B------:R1:W-:Y:S02]  /*3080*/  STG.E desc[UR4][R2.64], R5 ;  /* 0x0000000502007986 */ /* 0x0003e4000c101904 */
.L_x_32906:
[----:B------:R-:W-:-:S13]  /*3090*/  ISETP.GE.AND P0, PT, R4, R0, PT ;  /* 0x000000000400720c */ /* 0x000fda0003f06270 */
[----:B------:R-:W-:Y:S05]  /*30a0*/  @P0 BREAK B1 ;  /* 0x0000000000010942 */ /* 0x000fea0003800000 */
[----:B------:R-:W-:Y:S05]  /*30b0*/  @P0 BRA `(.L_x_32908) ;  /* 0x0000000000300947 */ /* 0x000fea0003800000 */
[----:B01----:R-:W0:Y:S01]  /*30c0*/  LDC.64 R2, c[0x0][0x220] ;  /* 0x00008800ff027b82 */ /* 0x003e220000000a00 */
[----:B------:R-:W-:Y:S01]  /*30d0*/  IADD3 R5, R19, R4, RZ ;  /* 0x0000000413057210 */ /* 0x000fe20007ffe0ff */
[----:B------:R-:W-:-:S04]  /*30e0*/  VIADD R4, R4, 0x80 ;  /* 0x0000008004047836 */ /* 0x000fc80000000000 */
[----:B0-----:R-:W-:-:S05]  /*30f0*/  IMAD.WIDE.U32 R2, R5, 0x4, R2 ;  /* 0x0000000405027825 */ /* 0x001fca00078e0002 */
[----:B------:R2:W-:Y:S02]  /*3100*/  STG.E desc[UR4][R2.64], R7 ;  /* 0x0000000702007986 */ /* 0x0005e4000c101904 */
.L_x_32907:
[----:B------:R-:W-:Y:S05]  /*3110*/  BSYNC B1 ;  /* 0x0000000000017941 */ /* 0x000fea0003800000 */
.L_x_32903:
[----:B------:R-:W-:-:S13]  /*3120*/  ISETP.GE.AND P0, PT, R4, R0, PT ;  /* 0x000000000400720c */ /* 0x000fda0003f06270 */
[----:B012---:R-:W0:Y:S01]  /*3130*/  @!P0 LDC.64 R2, c[0x0][0x220] ;  /* 0x00008800ff028b82 */ /* 0x007e220000000a00 */
[----:B------:R-:W-:Y:S02]  /*3140*/  @!P0 IMAD.IADD R5, R19, 0x1, R4 ;  /* 0x0000000113058824 */ /* 0x000fe400078e0204 */
[----:B------:R-:W-:Y:S02]  /*3150*/  @!P0 VIADD R4, R4, 0x80 ;  /* 0x0000008004048836 */ /* 0x000fe40000000000 */
[----:B0-----:R-:W-:-:S05]  /*3160*/  @!P0 IMAD.WIDE.U32 R2, R5, 0x4, R2 ;  /* 0x0000000405028825 */ /* 0x001fca00078e0002 */
[----:B------:R2:W-:Y:S02]  /*3170*/  @!P0 STG.E desc[UR4][R2.64], R8 ;  /* 0x0000000802008986 */ /* 0x0005e4000c101904 */
.L_x_32908:
[----:B------:R-:W-:Y:S05]  /*3180*/  BSYNC B0 ;  /* 0x0000000000007941 */ /* 0x000fea0003800000 */
.L_x_32902:
        /* <DEDUP_REMOVED lines=8> */
.L_x_32909:
        /* <DEDUP_REMOVED lines=15> */
.L_x_37934:


//--------------------- .text._ZN2at6native29vectorized_elementwise_kernelILi4ENS0_13AUnaryFunctorIiiiZZZNS0_15binary_internal21div_floor_kernel_cudaERNS_18TensorIteratorBaseEENKUlvE_clEvENKUlvE1_clEvEUliiE_EESt5arrayIPcLm2EEEEviT0_T1_ --------------------------
	.section	.text._ZN2at6native29vectorized_elementwise_kernelILi4ENS0_13AUnaryFunctorIiiiZZZNS0_15binary_internal21div_floor_kernel_cudaERNS_18TensorIteratorBaseEENKUlvE_clEvENKUlvE1_clEvEUliiE_EESt5arrayIPcLm2EEEEviT0_T1_,"ax",@progbits
	.align	128
        .global         _ZN2at6native29vectorized_elementwise_kernelILi4ENS0_13AUnaryFunctorIiiiZZZNS0_15binary_internal21div_floor_kernel_cudaERNS_18TensorIteratorBaseEENKUlvE_clEvENKUlvE1_clEvEUliiE_EESt5arrayIPcLm2EEEEviT0_T1_
        .type           _ZN2at6native29vectorized_elementwise_kernelILi4ENS0_13AUnaryFunctorIiiiZZZNS0_15binary_internal21div_floor_kernel_cudaERNS_18TensorIteratorBaseEENKUlvE_clEvENKUlvE1_clEvEUliiE_EESt5arrayIPcLm2EEEEviT0_T1_,@function
        .size           _ZN2at6native29vectorized_elementwise_kernelILi4ENS0_13AUnaryFunctorIiiiZZZNS0_15binary_internal21div_floor_kernel_cudaERNS_18TensorIteratorBaseEENKUlvE_clEvENKUlvE1_clEvEUliiE_EESt5arrayIPcLm2EEEEviT0_T1_,(.L_x_37935 - _ZN2at6native29vectorized_elementwise_kernelILi4ENS0_13AUnaryFunctorIiiiZZZNS0_15binary_internal21div_floor_kernel_cudaERNS_18TensorIteratorBaseEENKUlvE_clEvENKUlvE1_clEvEUliiE_EESt5arrayIPcLm2EEEEviT0_T1_)
        .other          _ZN2at6native29vectorized_elementwise_kernelILi4ENS0_13AUnaryFunctorIiiiZZZNS0_15binary_internal21div_floor_kernel_cudaERNS_18TensorIteratorBaseEENKUlvE_clEvENKUlvE1_clEvEUliiE_EESt5arrayIPcLm2EEEEviT0_T1_,@"STO_CUDA_ENTRY STV_DEFAULT"
_ZN2at6native29vectorized_elementwise_kernelILi4ENS0_13AUnaryFunctorIiiiZZZNS0_15binary_internal21div_floor_kernel_cudaERNS_18TensorIteratorBaseEENKUlvE_clEvENKUlvE1_clEvEUliiE_EESt5arrayIPcLm2EEEEviT0_T1_:
.text._ZN2at6native29vectorized_elementwise_kernelILi4ENS0_13AUnaryFunctorIiiiZZZNS0_15binary_internal21div_floor_kernel_cudaERNS_18TensorIteratorBaseEENKUlvE_clEvENKUlvE1_clEvEUliiE_EESt5arrayIPcLm2EEEEviT0_T1_:
        /* <DEDUP_REMOVED lines=13> */
[----:B------:R0:W3:Y:S01]  /*00d0*/  LDG.E.128 R4, desc[UR4][R12.64+0x800] ;  /* 0x000800040c047981 */ /* 0x0000e2000c1e1d00 */
[----:B------:R-:W-:Y:S01]  /*00e0*/  BSSY B0, `(.L_x_32911) ;  /* 0x0000050000007945 */ /* 0x000fe20003800000 */
[----:B--2---:R-:W-:Y:S02]  /*00f0*/  IABS R22, R8 ;  /* 0x0000000800167213 */ /* 0x004fe40000000000 */
[----:B------:R-:W-:Y:S02]  /*0100*/  IABS R2, R9 ;  /* 0x0000000900027213 */ /* 0x000fe40000000000 */
[----:B------:R-:W1:Y:S01]  /*0110*/  I2F.RP R3, R22 ;  /* 0x0000001600037306 */ /* 0x000e620000209400 */
[----:B------:R-:W-:-:S02]  /*0120*/  IABS R0, R10 ;  /* 0x0000000a00007213 */ /* 0x000fc40000000000 */
[----:B0-----:R-:W-:Y:S02]  /*0130*/  IABS R12, R11 ;  /* 0x0000000b000c7213 */ /* 0x001fe40000000000 */
[----:B------:R-:W-:-:S03]  /*0140*/  ISETP.NE.AND P4, PT, R8, RZ, PT ;  /* 0x000000ff0800720c */ /* 0x000fc60003f85270 */
[----:B------:R-:W0:Y:S08]  /*0150*/  I2F.RP R23, R2 ;  /* 0x0000000200177306 */ /* 0x000e300000209400 */
[----:B-1----:R-:W1:Y:S08]  /*0160*/  MUFU.RCP R3, R3 ;  /* 0x0000000300037308 */ /* 0x002e700000001000 */
[----:B0-----:R-:W0:Y:S08]  /*0170*/  MUFU.RCP R23, R23 ;  /* 0x0000001700177308 */ /* 0x001e300000001000 */
[----:B------:R-:W2:Y:S01]  /*0180*/  I2F.RP R24, R0 ;  /* 0x0000000000187306 */ /* 0x000ea20000209400 */
[----:B-1----:R-:W-:-:S02]  /*0190*/  VIADD R20, R3, 0xffffffe ;  /* 0x0ffffffe03147836 */ /* 0x002fc40000000000 */
[----:B------:R-:W1:Y:S05]  /*01a0*/  LDC R3, c[0x0][0x218] ;  /* 0x00008600ff037b82 */ /* 0x000e6a0000000800 */
[----:B------:R-:W-:Y:S01]  /*01b0*/  I2F.RP R13, R12 ;  /* 0x0000000c000d7306 */ /* 0x000fe20000209400 */
[----:B0-----:R-:W-:-:S07]  /*01c0*/  VIADD R14, R23, 0xffffffe ;  /* 0x0ffffffe170e7836 */ /* 0x001fce0000000000 */
[----:B------:R0:W4:Y:S08]  /*01d0*/  F2I.FTZ.U32.TRUNC.NTZ R21, R20 ;  /* 0x0000001400157305 */ /* 0x000130000021f000 */
[----:B--2---:R-:W2:Y:S01]  /*01e0*/  MUFU.RCP R24, R24 ;  /* 0x0000001800187308 */ /* 0x004ea20000001000 */
[----:B0-----:R-:W-:Y:S02]  /*01f0*/  IMAD.MOV.U32 R20, RZ, RZ, RZ ;  /* 0x000000ffff147224 */ /* 0x001fe400078e00ff */
[----:B----4-:R-:W-:-:S05]  /*0200*/  IMAD.MOV R29, RZ, RZ, -R21 ;  /* 0x000000ffff1d7224 */ /* 0x010fca00078e0a15 */
[----:B------:R0:W4:Y:S01]  /*0210*/  F2I.FTZ.U32.TRUNC.NTZ R15, R14 ;  /* 0x0000000e000f7305 */ /* 0x000122000021f000 */
[----:B------:R-:W-:-:S04]  /*0220*/  IMAD R29, R29, R22, RZ ;  /* 0x000000161d1d7224 */ /* 0x000fc800078e02ff */
[----:B------:R-:W-:-:S03]  /*0230*/  IMAD.HI.U32 R29, R21, R29, R20 ;  /* 0x0000001d151d7227 */ /* 0x000fc600078e0014 */
[----:B------:R-:W5:Y:S01]  /*0240*/  MUFU.RCP R13, R13 ;  /* 0x0000000d000d7308 */ /* 0x000f620000001000 */
[----:B0-----:R-:W-:Y:S01]  /*0250*/  IABS R14, R8 ;  /* 0x00000008000e7213 */ /* 0x001fe20000000000 */
[----:B--2---:R-:W-:Y:S01]  /*0260*/  VIADD R16, R24, 0xffffffe ;  /* 0x0ffffffe18107836 */ /* 0x004fe20000000000 */
[----:B-1----:R-:W-:Y:S01]  /*0270*/  IABS R24, R3 ;  /* 0x0000000300187213 */ /* 0x002fe20000000000 */
[----:B----4-:R-:W-:-:S04]  /*0280*/  IMAD.MOV R23, RZ, RZ, -R15 ;  /* 0x000000ffff177224 */ /* 0x010fc800078e0a0f */
[----:B------:R0:W1:Y:S01]  /*0290*/  F2I.FTZ.U32.TRUNC.NTZ R17, R16 ;  /* 0x0000001000117305 */ /* 0x000062000021f000 */
[----:B------:R-:W-:-:S04]  /*02a0*/  IMAD.HI.U32 R29, R29, R24, RZ ;  /* 0x000000181d1d7227 */ /* 0x000fc800078e00ff */
[----:B------:R-:W-:Y:S02]  /*02b0*/  IMAD R23, R23, R2, RZ ;  /* 0x0000000217177224 */ /* 0x000fe400078e02ff */
[----:B0-----:R-:W-:Y:S01]  /*02c0*/  IMAD.MOV R16, RZ, RZ, -R14 ;  /* 0x000000ffff107224 */ /* 0x001fe200078e0a0e */
[----:B-----5:R-:W-:Y:S01]  /*02d0*/  IADD3 R13, R13, 0xffffffe, RZ ;  /* 0x0ffffffe0d0d7810 */ /* 0x020fe20007ffe0ff */
[----:B------:R-:W-:-:S03]  /*02e0*/  IMAD.MOV.U32 R14, RZ, RZ, RZ ;  /* 0x000000ffff0e7224 */ /* 0x000fc600078e00ff */
[----:B------:R0:W2:Y:S01]  /*02f0*/  F2I.FTZ.U32.TRUNC.NTZ R21, R13 ;  /* 0x0000000d00157305 */ /* 0x0000a2000021f000 */
[----:B------:R-:W-:-:S04]  /*0300*/  IMAD.HI.U32 R15, R15, R23, R14 ;  /* 0x000000170f0f7227 */ /* 0x000fc800078e000e */
[----:B------:R-:W-:Y:S02]  /*0310*/  IMAD.MOV.U32 R23, RZ, RZ, R16 ;  /* 0x000000ffff177224 */ /* 0x000fe400078e0010 */
[----:B-1----:R-:W-:Y:S02]  /*0320*/  IMAD.MOV R25, RZ, RZ, -R17 ;  /* 0x000000ffff197224 */ /* 0x002fe400078e0a11 */
[----:B------:R-:W-:Y:S01]  /*0330*/  IMAD R23, R29, R23, R24 ;  /* 0x000000171d177224 */ /* 0x000fe200078e0218 */
[----:B0-----:R-:W-:Y:S01]  /*0340*/  IABS R13, R9 ;  /* 0x00000009000d7213 */ /* 0x001fe20000000000 */
[----:B------:R-:W-:Y:S02]  /*0350*/  IMAD R25, R25, R0, RZ ;  /* 0x0000000019197224 */ /* 0x000fe400078e02ff */
[----:B------:R-:W-:Y:S01]  /*0360*/  IMAD.MOV.U32 R16, RZ, RZ, RZ ;  /* 0x000000ffff107224 */ /* 0x000fe200078e00ff */
[----:B------:R-:W-:Y:S01]  /*0370*/  ISETP.GT.U32.AND P3, PT, R22, R23, PT ;  /* 0x000000171600720c */ /* 0x000fe20003f64070 */
[----:B--2---:R-:W-:-:S02]  /*0380*/  IMAD.MOV R14, RZ, RZ, -R21 ;  /* 0x000000ffff0e7224 */ /* 0x004fc400078e0a15 */
[----:B------:R-:W-:Y:S02]  /*0390*/  IMAD.MOV R27, RZ, RZ, -R13 ;  /* 0x000000ffff1b7224 */ /* 0x000fe400078e0a0d */
[----:B------:R-:W-:Y:S01]  /*03a0*/  IMAD.HI.U32 R17, R17, R25, R16 ;  /* 0x0000001911117227 */ /* 0x000fe200078e0010 */
[----:B------:R-:W-:Y:S02]  /*03b0*/  MOV R13, R14 ;  /* 0x0000000e000d7202 */ /* 0x000fe40000000f00 */
[----:B------:R-:W-:Y:S01]  /*03c0*/  IABS R14, R10 ;  /* 0x0000000a000e7213 */ /* 0x000fe20000000000 */
[----:B------:R-:W-:Y:S01]  /*03d0*/  IMAD.HI.U32 R25, R15, R24, RZ ;  /* 0x000000180f197227 */ /* 0x000fe200078e00ff */
[----:B------:R-:W-:-:S03]  /*03e0*/  LOP3.LUT R16, RZ, R8, RZ, 0x33, !PT ;  /* 0x00000008ff107212 */ /* 0x000fc600078e33ff */
[----:B------:R-:W-:Y:S02]  /*03f0*/  @!P3 IMAD.IADD R23, R23, 0x1, -R22 ;  /* 0x000000011717b824 */ /* 0x000fe400078e0a16 */
[----:B------:R-:W-:Y:S02]  /*0400*/  IMAD R27, R25, R27, R24 ;  /* 0x0000001b191b7224 */ /* 0x000fe400078e0218 */
[----:B------:R-:W-:Y:S01]  /*0410*/  IMAD.MOV R15, RZ, RZ, -R14 ;  /* 0x000000ffff0f7224 */ /* 0x000fe200078e0a0e */
[----:B------:R-:W-:Y:S01]  /*0420*/  ISETP.GE.U32.AND P0, PT, R23, R22, PT ;  /* 0x000000161700720c */ /* 0x000fe20003f06070 */
[----:B------:R-:W-:Y:S01]  /*0430*/  @!P3 VIADD R29, R29, 0x1 ;  /* 0x000000011d1db836 */ /* 0x000fe20000000000 */
[----:B------:R-:W-:Y:S01]  /*0440*/  LOP3.LUT R14, R8, R3, RZ, 0x3c, !PT ;  /* 0x00000003080e7212 */ /* 0x000fe200078e3cff */
[----:B------:R-:W-:Y:S01]  /*0450*/  IMAD.HI.U32 R17, R17, R24, RZ ;  /* 0x0000001811117227 */ /* 0x000fe200078e00ff */
[----:B------:R-:W-:Y:S02]  /*0460*/  ISETP.GT.U32.AND P1, PT, R2, R27, PT ;  /* 0x0000001b0200720c */ /* 0x000fe40003f24070 */
[C---:B------:R-:W-:Y:S01]  /*0470*/  ISETP.GE.AND P2, PT, R14.reuse, RZ, PT ;  /* 0x000000ff0e00720c */ /* 0x040fe20003f46270 */
[----:B------:R-:W-:Y:S01]  /*0480*/  IMAD R15, R17, R15, R24 ;  /* 0x0000000f110f7224 */ /* 0x000fe200078e0218 */
[----:B------:R-:W-:Y:S01]  /*0490*/  ISETP.GT.AND P5, PT, R14, -0x1, PT ;  /* 0xffffffff0e00780c */ /* 0x000fe20003fa4270 */
[----:B------:R-:W-:Y:S01]  /*04a0*/  IMAD R13, R13, R12, RZ ;  /* 0x0000000c0d0d7224 */ /* 0x000fe200078e02ff */
[----:B---3--:R-:W-:-:S03]  /*04b0*/  IABS R14, R4 ;  /* 0x00000004000e7213 */ /* 0x008fc60000000000 */
[----:B------:R-:W-:Y:S01]  /*04c0*/  @P0 VIADD R29, R29, 0x1 ;  /* 0x000000011d1d0836 */ /* 0x000fe20000000000 */
[----:B------:R-:W-:Y:S01]  /*04d0*/  ISETP.GT.U32.AND P0, PT, R0, R15, PT ;  /* 0x0000000f0000720c */ /* 0x000fe20003f04070 */
[----:B------:R-:W-:-:S04]  /*04e0*/  IMAD.HI.U32 R13, R21, R13, R20 ;  /* 0x0000000d150d7227 */ /* 0x000fc800078e0014 */
[----:B------:R-:W-:Y:S02]  /*04f0*/  @!P1 IMAD.IADD R27, R27, 0x1, -R2 ;  /* 0x000000011b1b9824 */ /* 0x000fe400078e0a02 */
[----:B------:R-:W-:-:S03]  /*0500*/  @!P2 IMAD.MOV R29, RZ, RZ, -R29 ;  /* 0x000000ffff1da224 */ /* 0x000fc600078e0a1d */
[----:B------:R-:W-:Y:S02]  /*0510*/  ISETP.GE.U32.AND P3, PT, R27, R2, PT ;  /* 0x000000021b00720c */ /* 0x000fe40003f66070 */
        /* <DEDUP_REMOVED lines=12> */
.L_x_32912:
[----:B------:R-:W-:Y:S05]  /*05e0*/  BSYNC B0 ;  /* 0x0000000000007941 */ /* 0x000fea0003800000 */
.L_x_32911:
[----:B------:R-:W-:Y:S01]  /*05f0*/  LOP3.LUT R20, R9, R3, RZ, 0x3c, !PT ;  /* 0x0000000309147212 */ /* 0x000fe200078e3cff */
[----:B------:R-:W-:Y:S01]  /*0600*/  @!P1 VIADD R25, R25, 0x1 ;  /* 0x0000000119199836 */ /* 0x000fe20000000000 */
[----:B------:R-:W-:Y:S01]  /*0610*/  IABS R21, R5 ;  /* 0x0000000500157213 */ /* 0x000fe20000000000 */
[----:B------:R-:W-:Y:S01]  /*0620*/  IMAD.MOV.U32 R23, RZ, RZ, R14 ;  /* 0x000000ffff177224 */ /* 0x000fe200078e000e */
[C---:B------:R-:W-:Y:S01]  /*0630*/  ISETP.GE.AND P4, PT, R20.reuse, RZ, PT ;  /* 0x000000ff1400720c */ /* 0x040fe20003f86270 */
[----:B------:R-:W-:Y:S01]  /*0640*/  @P3 VIADD R25, R25, 0x1 ;  /* 0x0000000119193836 */ /* 0x000fe20000000000 */
[----:B------:R-:W-:Y:S01]  /*0650*/  ISETP.GT.AND P3, PT, R20, -0x1, PT ;  /* 0xffffffff1400780c */ /* 0x000fe20003f64270 */
[----:B------:R0:W1:Y:S01]  /*0660*/  I2F.RP R16, R23 ;  /* 0x0000001700107306 */ /* 0x0000620000209400 */
[----:B------:R-:W-:Y:S01]  /*0670*/  @!P0 IMAD.IADD R15, R15, 0x1, -R0 ;  /* 0x000000010f0f8824 */ /* 0x000fe200078e0a00 */
[----:B------:R-:W-:Y:S01]  /*0680*/  ISETP.NE.AND P2, PT, R9, RZ, PT ;  /* 0x000000ff0900720c */ /* 0x000fe20003f45270 */
[----:B------:R-:W-:Y:S01]  /*0690*/  BSSY B0, `(.L_x_32913) ;  /* 0x0000012000007945 */ /* 0x000fe20003800000 */
[----:B------:R-:W-:-:S02]  /*06a0*/  LOP3.LUT R20, RZ, R9, RZ, 0x33, !PT ;  /* 0x00000009ff147212 */ /* 0x000fc400078e33ff */
[----:B------:R-:W-:Y:S02]  /*06b0*/  ISETP.GE.U32.AND P1, PT, R15, R0, PT ;  /* 0x000000000f00720c */ /* 0x000fe40003f26070 */
[----:B------:R0:W2:Y:S01]  /*06c0*/  I2F.RP R14, R21 ;  /* 0x00000015000e7306 */ /* 0x0000a20000209400 */
[----:B------:R-:W-:Y:S02]  /*06d0*/  IABS R22, R6 ;  /* 0x0000000600167213 */ /* 0x000fe40000000000 */
[----:B------:R-:W-:-:S04]  /*06e0*/  @!P4 IADD3 R25, -R25, RZ, RZ ;  /* 0x000000ff1919c210 */ /* 0x000fc80007ffe1ff */
[----:B------:R-:W-:Y:S01]  /*06f0*/  SEL R9, R20, R25, !P2 ;  /* 0x0000001914097207 */ /* 0x000fe20005000000 */
[----:B-1----:R-:W-:Y:S06]  /*0700*/  @P3 BRA `(.L_x_32914) ;  /* 0x0000000000283947 */ /* 0x002fec0003800000 */
        /* <DEDUP_REMOVED lines=10> */
.L_x_32914:
[----:B------:R-:W-:Y:S05]  /*07b0*/  BSYNC B0 ;  /* 0x0000000000007941 */ /* 0x000fea0003800000 */
.L_x_32913:
[----:B------:R-:W-:Y:S01]  /*07c0*/  LOP3.LUT R2, R10, R3, RZ, 0x3c, !PT ;  /* 0x000000030a027212 */ /* 0x000fe200078e3cff */
[----:B------:R-:W-:Y:S01]  /*07d0*/  @!P0 VIADD R17, R17, 0x1 ;  /* 0x0000000111118836 */ /* 0x000fe20000000000 */
[----:B------:R-:W-:Y:S01]  /*07e0*/  IABS R20, R7 ;  /* 0x0000000700147213 */ /* 0x000fe20000000000 */
[----:B------:R1:W3:Y:S01]  /*07f0*/  I2F.RP R25, R22 ;  /* 0x0000001600197306 */ /* 0x0002e20000209400 */
[C---:B------:R-:W-:Y:S01]  /*0800*/  ISETP.GE.AND P2, PT, R2.reuse, RZ, PT ;  /* 0x000000ff0200720c */ /* 0x040fe20003f46270 */
[----:B------:R-:W-:Y:S01]  /*0810*/  BSSY B0, `(.L_x_32915) ;  /* 0x0000013000007945 */ /* 0x000fe20003800000 */
[----:B------:R-:W-:Y:S02]  /*0820*/  @P1 IADD3 R17, R17, 0x1, RZ ;  /* 0x0000000111111810 */ /* 0x000fe40007ffe0ff */
[----:B------:R-:W-:Y:S02]  /*0830*/  ISETP.GT.AND P1, PT, R2, -0x1, PT ;  /* 0xffffffff0200780c */ /* 0x000fe40003f24270 */
[----:B------:R-:W-:Y:S01]  /*0840*/  ISETP.NE.AND P0, PT, R10, RZ, PT ;  /* 0x000000ff0a00720c */ /* 0x000fe20003f05270 */
[----:B------:R1:W4:Y:S01]  /*0850*/  I2F.RP R2, R20 ;  /* 0x0000001400027306 */ /* 0x0003220000209400 */
[----:B------:R-:W-:-:S05]  /*0860*/  LOP3.LUT R26, RZ, R10, RZ, 0x33, !PT ;  /* 0x0000000aff1a7212 */ /* 0x000fca00078e33ff */
[----:B------:R-:W-:-:S05]  /*0870*/  @!P2 IMAD.MOV R17, RZ, RZ, -R17 ;  /* 0x000000ffff11a224 */ /* 0x000fca00078e0a11 */
[----:B------:R-:W-:Y:S01]  /*0880*/  SEL R10, R26, R17, !P0 ;  /* 0x000000111a0a7207 */ /* 0x000fe20004000000 */
[----:B-1-3--:R-:W-:Y:S06]  /*0890*/  @P1 BRA `(.L_x_32916) ;  /* 0x0000000000281947 */ /* 0x00afec0003800000 */
        /* <DEDUP_REMOVED lines=10> */
.L_x_32916:
[----:B------:R-:W-:Y:S05]  /*0940*/  BSYNC B0 ;  /* 0x0000000000007941 */ /* 0x000fea0003800000 */
.L_x_32915:
[----:B------:R-:W-:Y:S01]  /*0950*/  IABS R0, R11 ;  /* 0x0000000b00007213 */ /* 0x000fe20000000000 */
[----:B------:R-:W-:Y:S01]  /*0960*/  IMAD.HI.U32 R27, R13, R24, RZ ;  /* 0x000000180d1b7227 */ /* 0x000fe200078e00ff */
[----:B--2---:R-:W1:Y:S01]  /*0970*/  MUFU.RCP R14, R14 ;  /* 0x0000000e000e7308 */ /* 0x004e620000001000 */
[----:B------:R-:W-:Y:S01]  /*0980*/  BSSY B0, `(.L_x_32917) ;  /* 0x0000027000007945 */ /* 0x000fe20003800000 */
[----:B------:R-:W-:-:S05]  /*0990*/  IADD3 R0, RZ, -R0, RZ ;  /* 0x80000000ff007210 */ /* 0x000fca0007ffe0ff */
[----:B------:R-:W-:Y:S01]  /*09a0*/  IMAD R0, R27, R0, R24 ;  /* 0x000000001b007224 */ /* 0x000fe200078e0218 */
[----:B------:R-:W2:Y:S04]  /*09b0*/  MUFU.RCP R16, R16 ;  /* 0x0000001000107308 */ /* 0x000ea80000001000 */
[----:B------:R-:W-:-:S04]  /*09c0*/  ISETP.GT.U32.AND P1, PT, R12, R0, PT ;  /* 0x000000000c00720c */ /* 0x000fc80003f24070 */
[----:B------:R-:W3:Y:S01]  /*09d0*/  MUFU.RCP R25, R25 ;  /* 0x0000001900197308 */ /* 0x000ee20000001000 */
[----:B-1----:R-:W-:Y:S01]  /*09e0*/  VIADD R13, R14, 0xffffffe ;  /* 0x0ffffffe0e0d7836 */ /* 0x002fe20000000000 */
[----:B------:R-:W-:-:S04]  /*09f0*/  LOP3.LUT R14, R11, R3, RZ, 0x3c, !PT ;  /* 0x000000030b0e7212 */ /* 0x000fc800078e3cff */
[----:B------:R-:W-:Y:S02]  /*0a00*/  ISETP.GE.AND P2, PT, R14, RZ, PT ;  /* 0x000000ff0e00720c */ /* 0x000fe40003f46270 */
[----:B----4-:R-:W1:Y:S01]  /*0a10*/  MUFU.RCP R2, R2 ;  /* 0x0000000200027308 */ /* 0x010e620000001000 */
[----:B------:R-:W-:Y:S02]  /*0a20*/  @!P1 IMAD.IADD R0, R0, 0x1, -R12 ;  /* 0x0000000100009824 */ /* 0x000fe400078e0a0c */
[----:B--2---:R-:W-:Y:S02]  /*0a30*/  VIADD R28, R16, 0xffffffe ;  /* 0x0ffffffe101c7836 */ /* 0x004fe40000000000 */
[----:B------:R-:W-:Y:S01]  /*0a40*/  @!P1 VIADD R27, R27, 0x1 ;  /* 0x000000011b1b9836 */ /* 0x000fe20000000000 */
[----:B------:R-:W-:Y:S02]  /*0a50*/  ISETP.GE.U32.AND P0, PT, R0, R12, PT ;  /* 0x0000000c0000720c */ /* 0x000fe40003f06070 */
[----:B------:R-:W2:Y:S01]  /*0a60*/  F2I.FTZ.U32.TRUNC.NTZ R29, R28 ;  /* 0x0000001c001d7305 */ /* 0x000ea2000021f000 */
[----:B---3--:R-:W-:Y:S01]  /*0a70*/  VIADD R15, R25, 0xffffffe ;  /* 0x0ffffffe190f7836 */ /* 0x008fe20000000000 */
[----:B------:R-:W-:-:S06]  /*0a80*/  ISETP.GT.AND P1, PT, R14, -0x1, PT ;  /* 0xffffffff0e00780c */ /* 0x000fcc0003f24270 */
[----:B------:R-:W3:Y:S01]  /*0a90*/  F2I.FTZ.U32.TRUNC.NTZ R13, R13 ;  /* 0x0000000d000d7305 */ /* 0x000ee2000021f000 */
[----:B-1----:R-:W-:Y:S01]  /*0aa0*/  VIADD R16, R2, 0xffffffe ;  /* 0x0ffffffe02107836 */ /* 0x002fe20000000000 */
[----:B------:R-:W-:Y:S02]  /*0ab0*/  LOP3.LUT R2, RZ, R11, RZ, 0x33, !PT ;  /* 0x0000000bff027212 */ /* 0x000fe400078e33ff */
[----:B------:R-:W-:Y:S02]  /*0ac0*/  @P0 IADD3 R27, R27, 0x1, RZ ;  /* 0x000000011b1b0810 */ /* 0x000fe40007ffe0ff */
[----:B------:R-:W-:Y:S01]  /*0ad0*/  ISETP.NE.AND P0, PT, R11, RZ, PT ;  /* 0x000000ff0b00720c */ /* 0x000fe20003f05270 */
[----:B--2---:R-:W-:Y:S01]  /*0ae0*/  IMAD.MOV R25, RZ, RZ, -R29 ;  /* 0x000000ffff197224 */ /* 0x004fe200078e0a1d */
[----:B------:R-:W1:Y:S01]  /*0af0*/  F2I.FTZ.U32.TRUNC.NTZ R15, R15 ;  /* 0x0000000f000f7305 */ /* 0x000e62000021f000 */
[----:B------:R-:W-:-:S05]  /*0b00*/  @!P2 IMAD.MOV R27, RZ, RZ, -R27 ;  /* 0x000000ffff1ba224 */ /* 0x000fca00078e0a1b */
[----:B------:R-:W-:Y:S01]  /*0b10*/  SEL R11, R2, R27, !P0 ;  /* 0x0000001b020b7207 */ /* 0x000fe20004000000 */
[----:B---3--:R-:W-:Y:S01]  /*0b20*/  IMAD.MOV R26, RZ, RZ, -R13 ;  /* 0x000000ffff1a7224 */ /* 0x008fe200078e0a0d */
[----:B------:R2:W3:Y:S01]  /*0b30*/  F2I.FTZ.U32.TRUNC.NTZ R17, R16 ;  /* 0x0000001000117305 */ /* 0x0004e2000021f000 */
        /* <DEDUP_REMOVED lines=11> */
.L_x_32918:
[----:B------:R-:W-:Y:S05]  /*0bf0*/  BSYNC B0 ;  /* 0x0000000000007941 */ /* 0x000fea0003800000 */
.L_x_32917:
[----:B------:R-:W-:Y:S01]  /*0c00*/  IMAD R25, R25, R23, RZ ;  /* 0x0000001719197224 */ /* 0x000fe200078e02ff */
[----:B------:R-:W-:Y:S01]  /*0c10*/  IABS R0, R4 ;  /* 0x0000000400007213 */ /* 0x000fe20000000000 */
[----:B------:R-:W-:Y:S01]  /*0c20*/  IMAD.MOV.U32 R28, RZ, RZ, RZ ;  /* 0x000000ffff1c7224 */ /* 0x000fe200078e00ff */
[----:B------:R-:W-:Y:S01]  /*0c30*/  BSSY B0, `(.L_x_32919) ;  /* 0x000003c000007945 */ /* 0x000fe20003800000 */
[----:B------:R-:W-:Y:S02]  /*0c40*/  IMAD R27, R26, R21, RZ ;  /* 0x000000151a1b7224 */ /* 0x000fe400078e02ff */
[----:B------:R-:W-:-:S04]  /*0c50*/  IMAD.HI.U32 R29, R29, R25, R28 ;  /* 0x000000191d1d7227 */ /* 0x000fc800078e001c */
[----:B------:R-:W-:Y:S02]  /*0c60*/  IMAD.MOV.U32 R12, RZ, RZ, RZ ;  /* 0x000000ffff0c7224 */ /* 0x000fe400078e00ff */
[----:B------:R-:W-:Y:S02]  /*0c70*/  IMAD.MOV R2, RZ, RZ, -R0 ;  /* 0x000000ffff027224 */ /* 0x000fe400078e0a00 */
[----:B------:R-:W-:-:S04]  /*0c80*/  IMAD.HI.U32 R27, R13, R27, R12 ;  /* 0x0000001b0d1b7227 */ /* 0x000fc800078e000c */
[----:B------:R-:W-:-:S04]  /*0c90*/  IMAD.HI.U32 R13, R29, R24, RZ ;  /* 0x000000181d0d7227 */ /* 0x000fc800078e00ff */
[----:B------:R-:W-:Y:S02]  /*0ca0*/  IMAD R2, R13, R2, R24 ;  /* 0x000000020d027224 */ /* 0x000fe400078e0218 */
[----:B---3--:R-:W-:Y:S02]  /*0cb0*/  IMAD.MOV R12, RZ, RZ, -R17 ;  /* 0x000000ffff0c7224 */ /* 0x008fe400078e0a11 */
[----:B-1----:R-:W-:Y:S01]  /*0cc0*/  IMAD.MOV R25, RZ, RZ, -R15 ;  /* 0x000000ffff197224 */ /* 0x002fe200078e0a0f */
[----:B------:R-:W-:Y:S01]  /*0cd0*/  ISETP.GT.U32.AND P1, PT, R23, R2, PT ;  /* 0x000000021700720c */ /* 0x000fe20003f24070 */
[----:B------:R-:W-:Y:S01]  /*0ce0*/  IMAD.MOV.U32 R14, RZ, RZ, RZ ;  /* 0x000000ffff0e7224 */ /* 0x000fe200078e00ff */
[----:B------:R-:W-:Y:S01]  /*0cf0*/  MOV R0, R12 ;  /* 0x0000000c00007202 */ /* 0x000fe20000000f00 */
[----:B------:R-:W-:Y:S01]  /*0d00*/  IMAD R25, R25, R22, RZ ;  /* 0x0000001619197224 */ /* 0x000fe200078e02ff */
[----:B------:R-:W-:Y:S01]  /*0d10*/  IABS R12, R6 ;  /* 0x00000006000c7213 */ /* 0x000fe20000000000 */
[----:B------:R-:W-:-:S04]  /*0d20*/  IMAD.HI.U32 R27, R27, R24, RZ ;  /* 0x000000181b1b7227 */ /* 0x000fc800078e00ff */
[----:B------:R-:W-:Y:S01]  /*0d30*/  IMAD.HI.U32 R15, R15, R25, R14 ;  /* 0x000000190f0f7227 */ /* 0x000fe200078e000e */
[----:B------:R-:W-:-:S03]  /*0d40*/  IABS R14, R7 ;  /* 0x00000007000e7213 */ /* 0x000fc60000000000 */
[----:B------:R-:W-:Y:S01]  /*0d50*/  IMAD R25, R0, R20, RZ ;  /* 0x0000001400197224 */ /* 0x000fe200078e02ff */
[----:B------:R-:W-:Y:S01]  /*0d60*/  IABS R0, R5 ;  /* 0x0000000500007213 */ /* 0x000fe20000000000 */
[----:B------:R-:W-:Y:S01]  /*0d70*/  IMAD.MOV R12, RZ, RZ, -R12 ;  /* 0x000000ffff0c7224 */ /* 0x000fe200078e0a0c */
[----:B------:R-:W-:Y:S01]  /*0d80*/  @!P1 IADD3 R13, R13, 0x1, RZ ;  /* 0x000000010d0d9810 */ /* 0x000fe20007ffe0ff */
[----:B------:R-:W-:-:S04]  /*0d90*/  IMAD.HI.U32 R29, R15, R24, RZ ;  /* 0x000000180f1d7227 */ /* 0x000fc800078e00ff */
[----:B------:R-:W-:Y:S02]  /*0da0*/  IMAD.MOV R0, RZ, RZ, -R0 ;  /* 0x000000ffff007224 */ /* 0x000fe400078e0a00 */
[----:B------:R-:W-:Y:S02]  /*0db0*/  @!P1 IMAD.IADD R2, R2, 0x1, -R23 ;  /* 0x0000000102029824 */ /* 0x000fe400078e0a17 */
[--C-:B------:R-:W-:Y:S02]  /*0dc0*/  IMAD R15, R29, R12, R24.reuse ;  /* 0x0000000c1d0f7224 */ /* 0x100fe400078e0218 */
[----:B------:R-:W-:Y:S01]  /*0dd0*/  IMAD R0, R27, R0, R24 ;  /* 0x000000001b007224 */ /* 0x000fe200078e0218 */
[----:B------:R-:W-:Y:S01]  /*0de0*/  ISETP.GE.U32.AND P0, PT, R2, R23, PT ;  /* 0x000000170200720c */ /* 0x000fe20003f06070 */
[----:B------:R-:W-:Y:S01]  /*0df0*/  IMAD.MOV R12, RZ, RZ, -R14 ;  /* 0x000000ffff0c7224 */ /* 0x000fe200078e0a0e */
[----:B------:R-:W-:Y:S01]  /*0e00*/  LOP3.LUT R14, R4, R3, RZ, 0x3c, !PT ;  /* 0x00000003040e7212 */ /* 0x000fe200078e3cff */
[----:B--2---:R-:W-:Y:S01]  /*0e10*/  IMAD.MOV.U32 R16, RZ, RZ, RZ ;  /* 0x000000ffff107224 */ /* 0x004fe200078e00ff */
[----:B------:R-:W-:-:S02]  /*0e20*/  ISETP.GT.U32.AND P4, PT, R21, R0, PT ;  /* 0x000000001500720c */ /* 0x000fc40003f84070 */
[----:B------:R-:W-:Y:S01]  /*0e30*/  ISETP.GT.U32.AND P5, PT, R22, R15, PT ;  /* 0x0000000f1600720c */ /* 0x000fe20003fa4070 */
[----:B------:R-:W-:Y:S01]  /*0e40*/  IMAD.HI.U32 R17, R17, R25, R16 ;  /* 0x0000001911117227 */ /* 0x000fe200078e0010 */
[C---:B------:R-:W-:Y:S02]  /*0e50*/  ISETP.GE.AND P3, PT, R14.reuse, RZ, PT ;  /* 0x000000ff0e00720c */ /* 0x040fe40003f66270 */
[----:B------:R-:W-:Y:S02]  /*0e60*/  ISETP.GT.AND P2, PT, R14, -0x1, PT ;  /* 0xffffffff0e00780c */ /* 0x000fe40003f44270 */
[----:B------:R-:W-:Y:S01]  /*0e70*/  LOP3.LUT R14, R5, R3, RZ, 0x3c, !PT ;  /* 0x00000003050e7212 */ /* 0x000fe200078e3cff */
[----:B------:R-:W-:-:S04]  /*0e80*/  IMAD.HI.U32 R25, R17, R24, RZ ;  /* 0x0000001811197227 */ /* 0x000fc800078e00ff */
[----:B------:R-:W-:Y:S02]  /*0e90*/  @P0 VIADD R13, R13, 0x1 ;  /* 0x000000010d0d0836 */ /* 0x000fe40000000000 */
[----:B------:R-:W-:Y:S01]  /*0ea0*/  IMAD R17, R25, R12, R24 ;  /* 0x0000000c19117224 */ /* 0x000fe200078e0218 */
[----:B------:R-:W-:Y:S01]  /*0eb0*/  LOP3.LUT R12, RZ, R4, RZ, 0x33, !PT ;  /* 0x00000004ff0c7212 */ /* 0x000fe200078e33ff */
[----:B------:R-:W-:Y:S02]  /*0ec0*/  @!P4 IMAD.IADD R0, R0, 0x1, -R21 ;  /* 0x000000010000c824 */ /* 0x000fe400078e0a15 */
[----:B------:R-:W-:Y:S01]  /*0ed0*/  @!P5 IMAD.IADD R15, R15, 0x1, -R22 ;  /* 0x000000010f0fd824 */ /* 0x000fe200078e0a16 */
[----:B------:R-:W-:Y:S01]  /*0ee0*/  ISETP.GT.U32.AND P0, PT, R20, R17, PT ;  /* 0x000000111400720c */ /* 0x000fe20003f04070 */
[----:B------:R-:W-:Y:S01]  /*0ef0*/  @!P3 IMAD.MOV R13, RZ, RZ, -R13 ;  /* 0x000000ffff0db224 */ /* 0x000fe200078e0a0d */
[----:B------:R-:W-:Y:S02]  /*0f00*/  ISETP.NE.AND P3, PT, R4, RZ, PT ;  /* 0x000000ff0400720c */ /* 0x000fe40003f65270 */
[----:B------:R-:W-:-:S02]  /*0f10*/  ISETP.GE.U32.AND P6, PT, R0, R21, PT ;  /* 0x000000150000720c */ /* 0x000fc40003fc6070 */
[----:B------:R-:W-:Y:S02]  /*0f20*/  ISETP.GE.U32.AND P1, PT, R15, R22, PT ;  /* 0x000000160f00720c */ /* 0x000fe40003f26070 */
[----:B------:R-:W-:Y:S01]  /*0f30*/  SEL R4, R12, R13, !P3 ;  /* 0x0000000d0c047207 */ /* 0x000fe20005800000 */
[----:B------:R-:W-:Y:S10]  /*0f40*/  @P2 BRA `(.L_x_32920) ;  /* 0x0000000000282947 */ /* 0x000ff40003800000 */
[----:B------:R-:W-:Y:S01]  /*0f50*/  ISETP.GT.U32.AND P2, PT, R23, R2, PT ;  /* 0x000000021700720c */ /* 0x000fe20003f44070 */
[----:B0-----:R-:W-:-:S05]  /*0f60*/  IMAD.IADD R23, R2, 0x1, -R23 ;  /* 0x0000000102177824 */ /* 0x001fca00078e0a17 */
        /* <DEDUP_REMOVED lines=8> */
.L_x_32920:
[----:B------:R-:W-:Y:S05]  /*0ff0*/  BSYNC B0 ;  /* 0x0000000000007941 */ /* 0x000fea0003800000 */
.L_x_32919:
[----:B------:R-:W-:Y:S01]  /*1000*/  @!P0 IMAD.IADD R17, R17, 0x1, -R20 ;  /* 0x0000000111118824 */ /* 0x000fe200078e0a14 */
[----:B------:R-:W1:Y:S01]  /*1010*/  LDC.64 R12, c[0x0][0x220] ;  /* 0x00008800ff0c7b82 */ /* 0x000e620000000a00 */
[----:B------:R-:W-:Y:S01]  /*1020*/  @!P5 VIADD R29, R29, 0x1 ;  /* 0x000000011d1dd836 */ /* 0x000fe20000000000 */
[----:B------:R-:W-:Y:S01]  /*1030*/  ISETP.GE.AND P3, PT, R14, RZ, PT ;  /* 0x000000ff0e00720c */ /* 0x000fe20003f66270 */
[----:B------:R-:W-:Y:S01]  /*1040*/  @!P4 VIADD R27, R27, 0x1 ;  /* 0x000000011b1bc836 */ /* 0x000fe20000000000 */
[----:B------:R-:W-:Y:S01]  /*1050*/  LOP3.LUT R2, R6, R3, RZ, 0x3c, !PT ;  /* 0x0000000306027212 */ /* 0x000fe200078e3cff */
[----:B------:R-:W-:Y:S01]  /*1060*/  @!P0 VIADD R25, R25, 0x1 ;  /* 0x0000000119198836 */ /* 0x000fe20000000000 */
[----:B------:R-:W-:Y:S01]  /*1070*/  ISETP.GE.U32.AND P5, PT, R17, R20, PT ;  /* 0x000000141100720c */ /* 0x000fe20003fa6070 */
[----:B------:R-:W-:Y:S01]  /*1080*/  @P6 VIADD R27, R27, 0x1 ;  /* 0x000000011b1b6836 */ /* 0x000fe20000000000 */
[----:B------:R-:W-:Y:S01]  /*1090*/  ISETP.GT.AND P2, PT, R14, -0x1, PT ;  /* 0xffffffff0e00780c */ /* 0x000fe20003f44270 */
[----:B------:R-:W-:Y:S01]  /*10a0*/  BSSY B0, `(.L_x_32921) ;  /* 0x000001c000007945 */ /* 0x000fe20003800000 */
[----:B------:R-:W-:-:S02]  /*10b0*/  ISETP.GE.AND P4, PT, R2, RZ, PT ;  /* 0x000000ff0200720c */ /* 0x000fc40003f86270 */
[----:B------:R-:W-:Y:S02]  /*10c0*/  @P1 IADD3 R29, R29, 0x1, RZ ;  /* 0x000000011d1d1810 */ /* 0x000fe40007ffe0ff */
[----:B------:R-:W-:Y:S01]  /*10d0*/  LOP3.LUT R14, R7, R3, RZ, 0x3c, !PT ;  /* 0x00000003070e7212 */ /* 0x000fe200078e3cff */
[----:B------:R-:W-:Y:S01]  /*10e0*/  @!P3 IMAD.MOV R27, RZ, RZ, -R27 ;  /* 0x000000ffff1bb224 */ /* 0x000fe200078e0a1b */
[----:B------:R-:W-:Y:S02]  /*10f0*/  LOP3.LUT R16, RZ, R5, RZ, 0x33, !PT ;  /* 0x00000005ff107212 */ /* 0x000fe400078e33ff */
[----:B------:R-:W-:Y:S01]  /*1100*/  ISETP.GT.AND P6, PT, R2, -0x1, PT ;  /* 0xffffffff0200780c */ /* 0x000fe20003fc4270 */
[----:B------:R-:W-:Y:S01]  /*1110*/  @P5 VIADD R25, R25, 0x1 ;  /* 0x0000000119195836 */ /* 0x000fe20000000000 */
[----:B------:R-:W-:Y:S02]  /*1120*/  ISETP.NE.AND P5, PT, R5, RZ, PT ;  /* 0x000000ff0500720c */ /* 0x000fe40003fa5270 */
[C---:B------:R-:W-:Y:S01]  /*1130*/  ISETP.GT.AND P1, PT, R14.reuse, -0x1, PT ;  /* 0xffffffff0e00780c */ /* 0x040fe20003f24270 */
[----:B------:R-:W-:Y:S01]  /*1140*/  @!P4 IMAD.MOV R29, RZ, RZ, -R29 ;  /* 0x000000ffff1dc224 */ /* 0x000fe200078e0a1d */
[----:B------:R-:W-:-:S02]  /*1150*/  ISETP.GE.AND P3, PT, R14, RZ, PT ;  /* 0x000000ff0e00720c */ /* 0x000fc40003f66270 */
[----:B------:R-:W-:Y:S02]  /*1160*/  ISETP.NE.AND P4, PT, R6, RZ, PT ;  /* 0x000000ff0600720c */ /* 0x000fe40003f85270 */
[----:B------:R-:W-:Y:S02]  /*1170*/  ISETP.NE.AND P0, PT, R7, RZ, PT ;  /* 0x000000ff0700720c */ /* 0x000fe40003f05270 */
[----:B------:R-:W-:Y:S02]  /*1180*/  LOP3.LUT R14, RZ, R6, RZ, 0x33, !PT ;  /* 0x00000006ff0e7212 */ /* 0x000fe400078e33ff */
[----:B------:R-:W-:Y:S02]  /*1190*/  LOP3.LUT R2, RZ, R7, RZ, 0x33, !PT ;  /* 0x00000007ff027212 */ /* 0x000fe400078e33ff */
[----:B------:R-:W-:Y:S01]  /*11a0*/  SEL R5, R16, R27, !P5 ;  /* 0x0000001b10057207 */ /* 0x000fe20006800000 */
[----:B------:R-:W-:Y:S06]  /*11b0*/  @P2 BRA `(.L_x_32922) ;  /* 0x0000000000282947 */ /* 0x000fec0003800000 */
        /* <DEDUP_REMOVED lines=10> */
.L_x_32922:
[----:B------:R-:W-:Y:S05]  /*1260*/  BSYNC B0 ;  /* 0x0000000000007941 */ /* 0x000fea0003800000 */
.L_x_32921:
[----:B------:R-:W-:Y:S01]  /*1270*/  BSSY B0, `(.L_x_32923) ;  /* 0x000000f000007945 */ /* 0x000fe20003800000 */
[----:B-1----:R-:W-:Y:S01]  /*1280*/  IMAD.WIDE.U32 R12, R19, 0x4, R12 ;  /* 0x00000004130c7825 */ /* 0x002fe200078e000c */
[----:B------:R-:W-:-:S03]  /*1290*/  SEL R6, R14, R29, !P4 ;  /* 0x0000001d0e067207 */ /* 0x000fc60006000000 */
[----:B------:R-:W-:Y:S01]  /*12a0*/  @!P3 IMAD.MOV R25, RZ, RZ, -R25 ;  /* 0x000000ffff19b224 */ /* 0x000fe200078e0a19 */
        /* <DEDUP_REMOVED lines=11> */
.L_x_32924:
[----:B------:R-:W-:Y:S05]  /*1360*/  BSYNC B0 ;  /* 0x0000000000007941 */ /* 0x000fea0003800000 */
.L_x_32923:
        /* <DEDUP_REMOVED lines=14> */
.L_x_32926:
[----:B------:R-:W-:Y:S05]  /*1450*/  BSYNC B0 ;  /* 0x0000000000007941 */ /* 0x000fea0003800000 */
.L_x_32925:
[----:B------:R-:W-:Y:S04]  /*1460*/  STG.E.128 desc[UR4][R12.64], R8 ;  /* 0x000000080c007986 */ /* 0x000fe8000c101d04 */
[----:B------:R-:W-:Y:S01]  /*1470*/  STG.E.128 desc[UR4][R12.64+0x800], R4 ;  /* 0x000800040c007986 */ /* 0x000fe2000c101d04 */
[----:B------:R-:W-:Y:S05]  /*1480*/  EXIT ;  /* 0x000000000000794d */ /* 0x000fea0003800000 */
.L_x_32910:
[----:B------:R-:W0:Y:S01]  /*1490*/  S2R R4, SR_TID.X ;  /* 0x0000000000047919 */ /* 0x000e220000002100 */
[----:B------:R-:W-:Y:S02]  /*14a0*/  CS2R R12, SRZ ;  /* 0x00000000000c7805 */ /* 0x000fe4000001ff00 */
        /* <DEDUP_REMOVED lines=15> */
[----:B------:R-:W-:Y:S01]  /*15a0*/  @!P4 IADD3 R15, R19, R10, RZ ;  /* 0x0000000a130fc210 */ /* 0x000fe20007ffe0ff */
[----:B------:R-:W-:Y:S01]  /*15b0*/  @!P4 VIADD R10, R10, 0x80 ;  /* 0x000000800a0ac836 */ /* 0x000fe20000000000 */
[----:B------:R-:W2:Y:S04]  /*15c0*/  @!P4 LDC.64 R22, c[0x0][0x228] ;  /* 0x00008a00ff16cb82 */ /* 0x000ea80000000a00 */
[----:B------:R-:W-:-:S13]  /*15d0*/  ISETP.GE.AND P3, PT, R10, R0, PT ;  /* 0x000000000a00720c */ /* 0x000fda0003f66270 */
[----:B------:R-:W-:Y:S01]  /*15e0*/  @!P3 IMAD.IADD R27, R19, 0x1, R10 ;  /* 0x00000001131bb824 */ /* 0x000fe200078e020a */
[----:B------:R-:W3:Y:S01]  /*15f0*/  @!P3 LDC.64 R2, c[0x0][0x228] ;  /* 0x00008a00ff02bb82 */ /* 0x000ee20000000a00 */
[----:B------:R-:W-:-:S05]  /*1600*/  @!P3 VIADD R10, R10, 0x80 ;  /* 0x000000800a0ab836 */ /* 0x000fca0000000000 */
[----:B------:R-:W-:-:S13]  /*1610*/  ISETP.GE.AND P2, PT, R10, R0, PT ;  /* 0x000000000a00720c */ /* 0x000fda0003f46270 */
[----:B------:R-:W-:Y:S01]  /*1620*/  @!P2 IMAD.IADD R11, R19, 0x1, R10 ;  /* 0x00000001130ba824 */ /* 0x000fe200078e020a */
[----:B------:R-:W4:Y:S01]  /*1630*/  @!P2 LDC.64 R24, c[0x0][0x228] ;  /* 0x00008a00ff18ab82 */ /* 0x000f220000000a00 */
[----:B------:R-:W-:-:S05]  /*1640*/  @!P2 VIADD R10, R10, 0x80 ;  /* 0x000000800a0aa836 */ /* 0x000fca0000000000 */
[----:B------:R-:W-:Y:S01]  /*1650*/  ISETP.GE.AND P1, PT, R10, R0, PT ;  /* 0x000000000a00720c */ /* 0x000fe20003f26270 */
[----:B-1----:R-:W-:-:S04]  /*1660*/  @!P5 IMAD.WIDE.U32 R16, R5, 0x4, R16 ;  /* 0x000000040510d825 */ /* 0x002fc800078e0010 */
[----:B---3--:R-:W-:Y:S01]  /*1670*/  @!P3 IMAD.WIDE.U32 R26, R27, 0x4, R2 ;  /* 0x000000041b1ab825 */ /* 0x008fe200078e0002 */
[----:B------:R1:W5:Y:S07]  /*1680*/  @!P5 LDG.E R12, desc[UR4][R16.64] ;  /* 0x00000004100cd981 */ /* 0x00036e000c1e1900 */
[----:B------:R-:W-:Y:S01]  /*1690*/  @!P1 IMAD.IADD R21, R19, 0x1, R10 ;  /* 0x0000000113159824 */ /* 0x000fe200078e020a */
[----:B------:R-:W-:Y:S01]  /*16a0*/  @!P1 IADD3 R10, R10, 0x80, RZ ;  /* 0x000000800a0a9810 */ /* 0x000fe20007ffe0ff */
[----:B0-----:R-:W0:Y:S03]  /*16b0*/  @!P1 LDC.64 R8, c[0x0][0x228] ;  /* 0x00008a00ff089b82 */ /* 0x001e260000000a00 */
[----:B------:R-:W-:-:S05]  /*16c0*/  ISETP.GE.AND P6, PT, R10, R0, PT ;  /* 0x000000000a00720c */ /* 0x000fca0003fc6270 */
[----:B-1----:R-:W1:Y:S08]  /*16d0*/  @!P0 LDC.64 R16, c[0x0][0x228] ;  /* 0x00008a00ff108b82 */ /* 0x002e700000000a00 */
[----:B------:R-:W3:Y:S01]  /*16e0*/  @!P6 LDC.64 R2, c[0x0][0x228] ;  /* 0x00008a00ff02eb82 */ /* 0x000ee20000000a00 */
[----:B------:R-:W-:Y:S02]  /*16f0*/  @!P6 IMAD.IADD R7, R19, 0x1, R10 ;  /* 0x000000011307e824 */ /* 0x000fe400078e020a */
[----:B----4-:R-:W-:-:S04]  /*1700*/  @!P2 IMAD.WIDE.U32 R10, R11, 0x4, R24 ;  /* 0x000000040b0aa825 */ /* 0x010fc800078e0018 */
[----:B------:R-:W-:Y:S02]  /*1710*/  IMAD.MOV.U32 R6, RZ, RZ, RZ ;  /* 0x000000ffff067224 */ /* 0x000fe400078e00ff */
[----:B0-----:R-:W-:Y:S01]  /*1720*/  @!P1 IMAD.WIDE.U32 R20, R21, 0x4, R8 ;  /* 0x0000000415149825 */ /* 0x001fe200078e0008 */
[----:B------:R-:W-:-:S03]  /*1730*/  CS2R R8, SRZ ;  /* 0x0000000000087805 */ /* 0x000fc6000001ff00 */
[----:B------:R-:W-:Y:S02]  /*1740*/  IMAD.MOV.U32 R5, RZ, RZ, RZ ;  /* 0x000000ffff057224 */ /* 0x000fe400078e00ff */
[----:B-1----:R-:W-:Y:S01]  /*1750*/  @!P0 IMAD.WIDE.U32 R16, R14, 0x4, R16 ;  /* 0x000000040e108825 */ /* 0x002fe200078e0010 */
[----:B------:R0:W5:Y:S03]  /*1760*/  @!P1 LDG.E R8, desc[UR4][R20.64] ;  /* 0x0000000414089981 */ /* 0x000166000c1e1900 */
[----:B------:R-:W-:Y:S01]  /*1770*/  IMAD.MOV.U32 R14, RZ, RZ, RZ ;  /* 0x000000ffff0e7224 */ /* 0x000fe200078e00ff */
[----:B------:R0:W5:Y:S01]  /*1780*/  @!P3 LDG.E R5, desc[UR4][R26.64] ;  /* 0x000000041a05b981 */ /* 0x000162000c1e1900 */
[----:B--2---:R-:W-:-:S04]  /*1790*/  @!P4 IMAD.WIDE.U32 R22, R15, 0x4, R22 ;  /* 0x000000040f16c825 */ /* 0x004fc800078e0016 */
[----:B---3--:R-:W-:Y:S01]  /*17a0*/  @!P6 IMAD.WIDE.U32 R24, R7, 0x4, R2 ;  /* 0x000000040718e825 */ /* 0x008fe200078e0002 */
[----:B------:R0:W5:Y:S01]  /*17b0*/  @!P4 LDG.E R6, desc[UR4][R22.64] ;  /* 0x000000041606c981 */ /* 0x000162000c1e1900 */
[----:B------:R-:W1:Y:S02]  /*17c0*/  @!P0 LDC.64 R2, c[0x0][0x220] ;  /* 0x00008800ff028b82 */ /* 0x000e640000000a00 */
[----:B------:R-:W-:Y:S01]  /*17d0*/  IMAD.MOV.U32 R7, RZ, RZ, RZ ;  /* 0x000000ffff077224 */ /* 0x000fe200078e00ff */
[----:B------:R0:W5:Y:S04]  /*17e0*/  @!P6 LDG.E R9, desc[UR4][R24.64] ;  /* 0x000000041809e981 */ /* 0x000168000c1e1900 */
[----:B------:R0:W5:Y:S04]  /*17f0*/  @!P0 LDG.E R14, desc[UR4][R16.64] ;  /* 0x00000004100e8981 */ /* 0x000168000c1e1900 */
[----:B------:R0:W5:Y:S01]  /*1800*/  @!P2 LDG.E R7, desc[UR4][R10.64] ;  /* 0x000000040a07a981 */ /* 0x000162000c1e1900 */
[----:B------:R-:W-:Y:S04]  /*1810*/  BSSY B0, `(.L_x_32927) ;  /* 0x0000028000007945 */ /* 0x000fe80003800000 */
[----:B------:R-:W-:Y:S05]  /*1820*/  @P0 BRA `(.L_x_32928) ;  /* 0x0000000000980947 */ /* 0x000fea0003800000 */
[-C--:B-----5:R-:W-:Y:S01]  /*1830*/  IABS R15, R14.reuse ;  /* 0x0000000e000f7213 */ /* 0x0a0fe20000000000 */
[----:B0-----:R-:W0:Y:S01]  /*1840*/  LDC R17, c[0x0][0x218] ;  /* 0x00008600ff117b82 */ /* 0x001e220000000800 */
[----:B------:R-:W-:Y:S02]  /*1850*/  IABS R20, R14 ;  /* 0x0000000e00147213 */ /* 0x000fe40000000000 */
[----:B------:R-:W2:Y:S08]  /*1860*/  I2F.RP R16, R15 ;  /* 0x0000000f00107306 */ /* 0x000eb00000209400 */
[----:B--2---:R-:W2:Y:S02]  /*1870*/  MUFU.RCP R16, R16 ;  /* 0x0000001000107308 */ /* 0x004ea40000001000 */
[----:B--2---:R-:W-:-:S02]  /*1880*/  VIADD R10, R16, 0xffffffe ;  /* 0x0ffffffe100a7836 */ /* 0x004fc40000000000 */
[----:B------:R-:W-:-:S04]  /*1890*/  IMAD.MOV R16, RZ, RZ, -R20 ;  /* 0x000000ffff107224 */ /* 0x000fc800078e0a14 */
[----:B------:R2:W3:Y:S02]  /*18a0*/  F2I.FTZ.U32.TRUNC.NTZ R11, R10 ;  /* 0x0000000a000b7305 */ /* 0x0004e4000021f000 */
[----:B--2---:R-:W-:Y:S01]  /*18b0*/  IMAD.MOV.U32 R10, RZ, RZ, RZ ;  /* 0x000000ffff0a7224 */ /* 0x004fe200078e00ff */
[----:B---3--:R-:W-:-:S05]  /*18c0*/  IADD3 R18, RZ, -R11, RZ ;  /* 0x8000000bff127210 */ /* 0x008fca0007ffe0ff */
[----:B------:R-:W-:Y:S01]  /*18d0*/  IMAD R21, R18, R15, RZ ;  /* 0x0000000f12157224 */ /* 0x000fe200078e02ff */
[----:B0-----:R-:W-:-:S03]  /*18e0*/  IABS R18, R17 ;  /* 0x0000001100127213 */ /* 0x001fc60000000000 */
        /* <DEDUP_REMOVED lines=26> */
.L_x_32928:
[----:B------:R-:W-:Y:S05]  /*1a90*/  BSYNC B0 ;  /* 0x0000000000007941 */ /* 0x000fea0003800000 */
.L_x_32927:
[----:B0-----:R-:W-:Y:S01]  /*1aa0*/  VIADD R11, R4, 0x80 ;  /* 0x00000080040b7836 */ /* 0x001fe20000000000 */
[----:B------:R-:W-:Y:S04]  /*1ab0*/  BSSY B0, `(.L_x_32929) ;  /* 0x000002a000007945 */ /* 0x000fe80003800000 */
[----:B------:R-:W-:-:S13]  /*1ac0*/  ISETP.GE.AND P1, PT, R11, R0, PT ;  /* 0x000000000b00720c */ /* 0x000fda0003f26270 */
[----:B------:R-:W-:Y:S05]  /*1ad0*/  @P1 BRA `(.L_x_32930) ;  /* 0x00000000009c1947 */ /* 0x000fea0003800000 */
[-C--:B-----5:R-:W-:Y:S01]  /*1ae0*/  IABS R16, R13.reuse ;  /* 0x0000000d00107213 */ /* 0x0a0fe20000000000 */
[----:B------:R-:W0:Y:S01]  /*1af0*/  LDC R18, c[0x0][0x218] ;  /* 0x00008600ff127b82 */ /* 0x000e220000000800 */
[----:B------:R-:W-:Y:S02]  /*1b00*/  IABS R21, R13 ;  /* 0x0000000d00157213 */ /* 0x000fe40000000000 */
[----:B------:R-:W2:Y:S03]  /*1b10*/  I2F.RP R11, R16 ;  /* 0x00000010000b7306 */ /* 0x000ea60000209400 */
[----:B------:R-:W-:-:S05]  /*1b20*/  IMAD.MOV R21, RZ, RZ, -R21 ;  /* 0x000000ffff157224 */ /* 0x000fca00078e0a15 */
[----:B--2---:R-:W2:Y:S01]  /*1b30*/  MUFU.RCP R11, R11 ;  /* 0x0000000b000b7308 */ /* 0x004ea20000001000 */
[-C--:B0-----:R-:W-:Y:S01]  /*1b40*/  IABS R20, R18.reuse ;  /* 0x0000001200147213 */ /* 0x081fe20000000000 */
[----:B--2---:R-:W-:Y:S01]  /*1b50*/  VIADD R14, R11, 0xffffffe ;  /* 0x0ffffffe0b0e7836 */ /* 0x004fe20000000000 */
[----:B------:R-:W-:-:S05]  /*1b60*/  LOP3.LUT R11, R13, R18, RZ, 0x3c, !PT ;  /* 0x000000120d0b7212 */ /* 0x000fca00078e3cff */
[----:B------:R0:W2:Y:S01]  /*1b70*/  F2I.FTZ.U32.TRUNC.NTZ R15, R14 ;  /* 0x0000000e000f7305 */ /* 0x0000a2000021f000 */
[----:B------:R-:W-:Y:S01]  /*1b80*/  ISETP.GE.AND P3, PT, R11, RZ, PT ;  /* 0x000000ff0b00720c */ /* 0x000fe20003f66270 */
[----:B0-----:R-:W-:Y:S01]  /*1b90*/  IMAD.MOV.U32 R14, RZ, RZ, RZ ;  /* 0x000000ffff0e7224 */ /* 0x001fe200078e00ff */
[----:B--2---:R-:W-:-:S05]  /*1ba0*/  IADD3 R17, RZ, -R15, RZ ;  /* 0x8000000fff117210 */ /* 0x004fca0007ffe0ff */
[----:B------:R-:W-:-:S04]  /*1bb0*/  IMAD R17, R17, R16, RZ ;  /* 0x0000001011117224 */ /* 0x000fc800078e02ff */
        /* <DEDUP_REMOVED lines=25> */
.L_x_32930:
[----:B------:R-:W-:Y:S05]  /*1d50*/  BSYNC B0 ;  /* 0x0000000000007941 */ /* 0x000fea0003800000 */
.L_x_32929:
[C---:B-----5:R-:W-:Y:S01]  /*1d60*/  VIADD R13, R4.reuse, 0x100 ;  /* 0x00000100040d7836 */ /* 0x060fe20000000000 */
[C---:B------:R-:W-:Y:S01]  /*1d70*/  IADD3 R15, R4.reuse, 0x180, RZ ;  /* 0x00000180040f7810 */ /* 0x040fe20007ffe0ff */
[C---:B------:R-:W-:Y:S01]  /*1d80*/  VIADD R17, R4.reuse, 0x200 ;  /* 0x0000020004117836 */ /* 0x040fe20000000000 */
[----:B------:R-:W-:Y:S02]  /*1d90*/  BSSY B0, `(.L_x_32931) ;  /* 0x000002d000007945 */ /* 0x000fe40003800000 */
[-C--:B------:R-:W-:Y:S01]  /*1da0*/  ISETP.GE.AND P1, PT, R13, R0.reuse, PT ;  /* 0x000000000d00720c */ /* 0x080fe20003f26270 */
[----:B------:R-:W-:Y:S01]  /*1db0*/  VIADD R13, R4, 0x280 ;  /* 0x00000280040d7836 */ /* 0x000fe20000000000 */
[-C--:B------:R-:W-:Y:S02]  /*1dc0*/  ISETP.GE.AND P3, PT, R15, R0.reuse, PT ;  /* 0x000000000f00720c */ /* 0x080fe40003f66270 */
[----:B------:R-:W-:-:S09]  /*1dd0*/  ISETP.GE.AND P2, PT, R17, R0, PT ;  /* 0x000000001100720c */ /* 0x000fd20003f46270 */
[----:B------:R-:W-:Y:S05]  /*1de0*/  @P1 BRA `(.L_x_32932) ;  /* 0x00000000009c1947 */ /* 0x000fea0003800000 */
[-C--:B------:R-:W-:Y:S01]  /*1df0*/  IABS R16, R12.reuse ;  /* 0x0000000c00107213 */ /* 0x080fe20000000000 */
[----:B------:R-:W0:Y:S01]  /*1e00*/  LDC R17, c[0x0][0x218] ;  /* 0x00008600ff117b82 */ /* 0x000e220000000800 */
[----:B------:R-:W-:Y:S02]  /*1e10*/  IABS R20, R12 ;  /* 0x0000000c00147213 */ /* 0x000fe40000000000 */
[----:B------:R-:W2:Y:S03]  /*1e20*/  I2F.RP R18, R16 ;  /* 0x0000001000127306 */ /* 0x000ea60000209400 */
[----:B------:R-:W-:-:S05]  /*1e30*/  IMAD.MOV R20, RZ, RZ, -R20 ;  /* 0x000000ffff147224 */ /* 0x000fca00078e0a14 */
[----:B--2---:R-:W2:Y:S02]  /*1e40*/  MUFU.RCP R18, R18 ;  /* 0x0000001200127308 */ /* 0x004ea40000001000 */
[----:B--2---:R-:W-:Y:S01]  /*1e50*/  VIADD R14, R18, 0xffffffe ;  /* 0x0ffffffe120e7836 */ /* 0x004fe20000000000 */
[----:B0-----:R-:W-:-:S05]  /*1e60*/  IABS R18, R17 ;  /* 0x0000001100127213 */ /* 0x001fca0000000000 */
[----:B------:R0:W2:Y:S02]  /*1e70*/  F2I.FTZ.U32.TRUNC.NTZ R15, R14 ;  /* 0x0000000e000f7305 */ /* 0x0000a4000021f000 */
[----:B0-----:R-:W-:Y:S02]  /*1e80*/  IMAD.MOV.U32 R14, RZ, RZ, RZ ;  /* 0x000000ffff0e7224 */ /* 0x001fe400078e00ff */
[----:B--2---:R-:W-:-:S04]  /*1e90*/  IMAD.MOV R21, RZ, RZ, -R15 ;  /* 0x000000ffff157224 */ /* 0x004fc800078e0a0f */
        /* <DEDUP_REMOVED lines=28> */
.L_x_32932:
[----:B------:R-:W-:Y:S05]  /*2060*/  BSYNC B0 ;  /* 0x0000000000007941 */ /* 0x000fea0003800000 */
.L_x_32931:
[----:B------:R-:W-:Y:S01]  /*2070*/  BSSY B0, `(.L_x_32933) ;  /* 0x000002b000007945 */ /* 0x000fe20003800000 */
[----:B------:R-:W-:Y:S01]  /*2080*/  ISETP.GE.AND P1, PT, R13, R0, PT ;  /* 0x000000000d00720c */ /* 0x000fe20003f26270 */
[----:B------:R-:W-:Y:S02]  /*2090*/  VIADD R13, R4, 0x300 ;  /* 0x00000300040d7836 */ /* 0x000fe40000000000 */
[----:B------:R-:W-:Y:S10]  /*20a0*/  @P3 BRA `(.L_x_32934) ;  /* 0x00000000009c3947 */ /* 0x000ff40003800000 */
        /* <DEDUP_REMOVED lines=9> */
[----:B0-----:R-:W-:Y:S01]  /*2140*/  HFMA2.MMA R14, -RZ, RZ, 0, 0 ;  /* 0x00000000ff0e7435 */ /* 0x001fe200000001ff */
[----:B--2---:R-:W-:-:S04]  /*2150*/  IMAD.MOV R21, RZ, RZ, -R15 ;  /* 0x000000ffff157224 */ /* 0x004fc800078e0a0f */
[----:B------:R-:W-:-:S05]  /*2160*/  IMAD R21, R21, R16, RZ ;  /* 0x0000001015157224 */ /* 0x000fca00078e02ff */
        /* <DEDUP_REMOVED lines=27> */
.L_x_32934:
[----:B------:R-:W-:Y:S05]  /*2320*/  BSYNC B0 ;  /* 0x0000000000007941 */ /* 0x000fea0003800000 */
.L_x_32933:
[----:B------:R-:W-:Y:S01]  /*2330*/  BSSY B0, `(.L_x_32935) ;  /* 0x000002b000007945 */ /* 0x000fe20003800000 */
[----:B------:R-:W-:Y:S01]  /*2340*/  ISETP.GE.AND P3, PT, R13, R0, PT ;  /* 0x000000000d00720c */ /* 0x000fe20003f66270 */
[----:B------:R-:W-:Y:S02]  /*2350*/  VIADD R13, R4, 0x380 ;  /* 0x00000380040d7836 */ /* 0x000fe40000000000 */
[----:B------:R-:W-:Y:S10]  /*2360*/  @P2 BRA `(.L_x_32936) ;  /* 0x00000000009c2947 */ /* 0x000ff40003800000 */
[-C--:B------:R-:W-:Y:S01]  /*2370*/  IABS R16, R5.reuse ;  /* 0x0000000500107213 */ /* 0x080fe20000000000 */
[----:B------:R-:W0:Y:S01]  /*2380*/  LDC R18, c[0x0][0x218] ;  /* 0x00008600ff127b82 */ /* 0x000e220000000800 */
[----:B------:R-:W-:Y:S02]  /*2390*/  IABS R22, R5 ;  /* 0x0000000500167213 */ /* 0x000fe40000000000 */
[----:B------:R-:W2:Y:S02]  /*23a0*/  I2F.RP R17, R16 ;  /* 0x0000001000117306 */ /* 0x000ea40000209400 */
[----:B------:R-:W-:-:S06]  /*23b0*/  IADD3 R22, RZ, -R22, RZ ;  /* 0x80000016ff167210 */ /* 0x000fcc0007ffe0ff */
[----:B--2---:R-:W2:Y:S01]  /*23c0*/  MUFU.RCP R17, R17 ;  /* 0x0000001100117308 */ /* 0x004ea20000001000 */
[----:B0-----:R-:W-:Y:S01]  /*23d0*/  IABS R20, R18 ;  /* 0x0000001200147213 */ /* 0x001fe20000000000 */
[----:B--2---:R-:W-:-:S06]  /*23e0*/  VIADD R14, R17, 0xffffffe ;  /* 0x0ffffffe110e7836 */ /* 0x004fcc0000000000 */
[----:B------:R0:W2:Y:S02]  /*23f0*/  F2I.FTZ.U32.TRUNC.NTZ R15, R14 ;  /* 0x0000000e000f7305 */ /* 0x0000a4000021f000 */
[----:B0-----:R-:W-:Y:S02]  /*2400*/  IMAD.MOV.U32 R14, RZ, RZ, RZ ;  /* 0x000000ffff0e7224 */ /* 0x001fe400078e00ff */
        /* <DEDUP_REMOVED lines=29> */
.L_x_32936:
[----:B------:R-:W-:Y:S05]  /*25e0*/  BSYNC B0 ;  /* 0x0000000000007941 */ /* 0x000fea0003800000 */
.L_x_32935:
[----:B------:R-:W-:Y:S01]  /*25f0*/  ISETP.GE.AND P2, PT, R13, R0, PT ;  /* 0x000000000d00720c */ /* 0x000fe20003f46270 */
[----:B------:R-:W-:Y:S01]  /*2600*/  @!P0 IMAD.IADD R13, R19, 0x1, R4 ;  /* 0x00000001130d8824 */ /* 0x000fe200078e0204 */
[----:B------:R-:W-:Y:S03]  /*2610*/  BSSY B0, `(.L_x_32937) ;  /* 0x000002a000007945 */ /* 0x000fe60003800000 */
[----:B-1----:R-:W-:Y:S01]  /*2620*/  @!P0 IMAD.WIDE.U32 R2, R13, 0x4, R2 ;  /* 0x000000040d028825 */ /* 0x002fe200078e0002 */
        /* <DEDUP_REMOVED lines=11> */
[----:B0-----:R-:W-:Y:S01]  /*26e0*/  IMAD.MOV.U32 R14, RZ, RZ, RZ ;  /* 0x000000ffff0e7224 */ /* 0x001fe200078e00ff */
[----:B-1----:R-:W-:-:S05]  /*26f0*/  IADD3 R18, RZ, -R15, RZ ;  /* 0x8000000fff127210 */ /* 0x002fca0007ffe0ff */
        /* <DEDUP_REMOVED lines=27> */
.L_x_32938:
[----:B------:R-:W-:Y:S05]  /*28b0*/  BSYNC B0 ;  /* 0x0000000000007941 */ /* 0x000fea0003800000 */
.L_x_32937:
        /* <DEDUP_REMOVED lines=41> */
.L_x_32940:
[----:B------:R-:W-:Y:S05]  /*2b50*/  BSYNC B0 ;  /* 0x0000000000007941 */ /* 0x000fea0003800000 */
.L_x_32939:
        /* <DEDUP_REMOVED lines=41> */
.L_x_32942:
[----:B------:R-:W-:Y:S05]  /*2df0*/  BSYNC B0 ;  /* 0x0000000000007941 */ /* 0x000fea0003800000 */
.L_x_32941:
        /* <DEDUP_REMOVED lines=18> */
.L_x_32945:
[----:B------:R-:W-:-:S13]  /*2f20*/  ISETP.GE.AND P0, PT, R4, R0, PT ;  /* 0x000000000400720c */ /* 0x000fda0003f06270 */
[----:B------:R-:W-:Y:S05]  /*2f30*/  @P0 BRA `(.L_x_32947) ;  /* 0x0000000000300947 */ /* 0x000fea0003800000 */
[----:B0-----:R-:W0:Y:S01]  /*2f40*/  LDC.64 R2, c[0x0][0x220] ;  /* 0x00008800ff027b82 */ /* 0x001e220000000a00 */
[----:B------:R-:W-:Y:S02]  /*2f50*/  IMAD.IADD R11, R19, 0x1, R4 ;  /* 0x00000001130b7824 */ /* 0x000fe400078e0204 */
[----:B------:R-:W-:Y:S02]  /*2f60*/  VIADD R4, R4, 0x80 ;  /* 0x0000008004047836 */ /* 0x000fe40000000000 */
[----:B0-----:R-:W-:-:S05]  /*2f70*/  IMAD.WIDE.U32 R2, R11, 0x4, R2 ;  /* 0x000000040b027825 */ /* 0x001fca00078e0002 */
[----:B------:R1:W-:Y:S02]  /*2f80*/  STG.E desc[UR4][R2.64], R6 ;  /* 0x0000000602007986 */ /* 0x0003e4000c101904 */
.L_x_32946:
[----:B------:R-:W-:-:S13]  /*2f90*/  ISETP.GE.AND P0, PT, R4, R0, PT ;  /* 0x000000000400720c */ /* 0x000fda0003f06270 */
[----:B------:R-:W-:Y:S05]  /*2fa0*/  @P0 BRA `(.L_x_32948) ;  /* 0x0000000000340947 */ /* 0x000fea0003800000 */
[----:B01----:R-:W0:Y:S01]  /*2fb0*/  LDC.64 R2, c[0x0][0x220] ;  /* 0x00008800ff027b82 */ /* 0x003e220000000a00 */
[----:B------:R-:W-:Y:S01]  /*2fc0*/  IMAD.IADD R11, R19, 0x1, R4 ;  /* 0x00000001130b7824 */ /* 0x000fe200078e0204 */
[----:B------:R-:W-:-:S03]  /*2fd0*/  IADD3 R4, R4, 0x80, RZ ;  /* 0x0000008004047810 */ /* 0x000fc60007ffe0ff */
[----:B0-----:R-:W-:-:S05]  /*2fe0*/  IMAD.WIDE.U32 R2, R11, 0x4, R2 ;  /* 0x000000040b027825 */ /* 0x001fca00078e0002 */
[----:B------:R1:W-:Y:S02]  /*2ff0*/  STG.E desc[UR4][R2.64], R5 ;  /* 0x0000000502007986 */ /* 0x0003e4000c101904 */
.L_x_32947:
        /* <DEDUP_REMOVED lines=8> */
.L_x_32948:
[----:B------:R-:W-:Y:S05]  /*3080*/  BSYNC B1 ;  /* 0x0000000000017941 */ /* 0x000fea0003800000 */
.L_x_32944:
[----:B------:R-:W-:-:S13]  /*3090*/  ISETP.GE.AND P0, PT, R4, R0, PT ;  /* 0x000000000400720c */ /* 0x000fda0003f06270 */
[----:B012---:R-:W0:Y:S01]  /*30a0*/  @!P0 LDC.64 R2, c[0x0][0x220] ;  /* 0x00008800ff028b82 */ /* 0x007e220000000a00 */
[----:B------:R-:W-:Y:S02]  /*30b0*/  @!P0 IMAD.IADD R5, R19, 0x1, R4 ;  /* 0x0000000113058824 */ /* 0x000fe400078e0204 */
[----:B------:R-:W-:Y:S02]  /*30c0*/  @!P0 VIADD R4, R4, 0x80 ;  /* 0x0000008004048836 */ /* 0x000fe40000000000 */
[----:B0-----:R-:W-:-:S05]  /*30d0*/  @!P0 IMAD.WIDE.U32 R2, R5, 0x4, R2 ;  /* 0x0000000405028825 */ /* 0x001fca00078e0002 */
[----:B------:R2:W-:Y:S02]  /*30e0*/  @!P0 STG.E desc[UR4][R2.64], R8 ;  /* 0x0000000802008986 */ /* 0x0005e4000c101904 */
.L_x_32949:
[----:B------:R-:W-:Y:S05]  /*30f0*/  BSYNC B0 ;  /* 0x0000000000007941 */ /* 0x000fea0003800000 */
.L_x_32943:
        /* <DEDUP_REMOVED lines=8> */
.L_x_32950:
        /* <DEDUP_REMOVED lines=16> */
.L_x_37935:


//--------------------- .text._ZN2at6native29vectorized_elementwise_kernelILi8ENS0_13AUnaryFunctorIiiiZZZNS0_15binary_internal21div_floor_kernel_cudaERNS_18TensorIteratorBaseEENKUlvE_clEvENKUlvE1_clEvEUliiE_EESt5arrayIPcLm2EEEEviT0_T1_ --------------------------
	.section	.text._ZN2at6native29vectorized_elementwise_kernelILi8ENS0_13AUnaryFunctorIiiiZZZNS0_15binary_internal21div_floor_kernel_cudaERNS_18TensorIteratorBaseEENKUlvE_clEvENKUlvE1_clEvEUliiE_EESt5arrayIPcLm2EEEEviT0_T1_,"ax",@progbits
	.align	128
        .global         _ZN2at6native29vectorized_elementwise_kernelILi8ENS0_13AUnaryFunctorIiiiZZZNS0_15binary_internal21div_floor_kernel_cudaERNS_18TensorIteratorBaseEENKUlvE_clEvENKUlvE1_clEvEUliiE_EESt5arrayIPcLm2EEEEviT0_T1_
        .type           _ZN2at6native29vectorized_elementwise_kernelILi8ENS0_13AUnaryFunctorIiiiZZZNS0_15binary_internal21div_floor_kernel_cudaERNS_18TensorIteratorBaseEENKUlvE_clEvENKUlvE1_clEvEUliiE_EESt5arrayIPcLm2EEEEviT0_T1_,@function
        .size           _ZN2at6native29vectorized_elementwise_kernelILi8ENS0_13AUnaryFunctorIiiiZZZNS0_15binary_internal21div_floor_kernel_cudaERNS_18TensorIteratorBaseEENKUlvE_clEvENKUlvE1_clEvEUliiE_EESt5arrayIPcLm2EEEEviT0_T1_,(.L_x_37936 - _ZN2at6native29vectorized_elementwise_kernelILi8ENS0_13AUnaryFunctorIiiiZZZNS0_15binary_internal21div_floor_kernel_cudaERNS_18TensorIteratorBaseEENKUlvE_clEvENKUlvE1_clEvEUliiE_EESt5arrayIPcLm2EEEEviT0_T1_)
        .other          _ZN2at6native29vectorized_elementwise_kernelILi8ENS0_13AUnaryFunctorIiiiZZZNS0_15binary_internal21div_floor_kernel_cudaERNS_18TensorIteratorBaseEENKUlvE_clEvENKUlvE1_clEvEUliiE_EESt5arrayIPcLm2EEEEviT0_T1_,@"STO_CUDA_ENTRY STV_DEFAULT"
_ZN2at6native29vectorized_elementwise_kernelILi8ENS0_13AUnaryFunctorIiiiZZZNS0_15binary_internal21div_floor_kernel_cudaERNS_18TensorIteratorBaseEENKUlvE_clEvENKUlvE1_clEvEUliiE_EESt5arrayIPcLm2EEEEviT0_T1_:
.text._ZN2at6native29vectorized_elementwise_kernelILi8ENS0_13AUnaryFunctorIiiiZZZNS0_15binary_internal21div_floor_kernel_cudaERNS_18TensorIteratorBaseEENKUlvE_clEvENKUlvE1_clEvEUliiE_EESt5arrayIPcLm2EEEEviT0_T1_:
        /* <DEDUP_REMOVED lines=94> */
.L_x_32953:
[----:B------:R-:W-:Y:S05]  /*05e0*/  BSYNC B0 ;  /* 0x0000000000007941 */ /* 0x000fea0003800000 */
.L_x_32952:
        /* <DEDUP_REMOVED lines=28> */
.L_x_32955:
[----:B------:R-:W-:Y:S05]  /*07b0*/  BSYNC B0 ;  /* 0x0000000000007941 */ /* 0x000fea0003800000 */
.L_x_32954:
        /* <DEDUP_REMOVED lines=24> */
.L_x_32957:
[----:B------:R-:W-:Y:S05]  /*0940*/  BSYNC B0 ;  /* 0x0000000000007941 */ /* 0x000fea0003800000 */
.L_x_32956:
        /* <DEDUP_REMOVED lines=42> */
.L_x_32959:
[----:B------:R-:W-:Y:S05]  /*0bf0*/  BSYNC B0 ;  /* 0x0000000000007941 */ /* 0x000fea0003800000 */
.L_x_32958:
        /* <DEDUP_REMOVED lines=63> */
.L_x_32961:
[----:B------:R-:W-:Y:S05]  /*0ff0*/  BSYNC B0 ;  /* 0x0000000000007941 */ /* 0x000fea0003800000 */
.L_x_32960:
        /* <DEDUP_REMOVED lines=38> */
.L_x_32963:
[----:B------:R-:W-:Y:S05]  /*1260*/  BSYNC B0 ;  /* 0x0000000000007941 */ /* 0x000fea0003800000 */
.L_x_32962:
        /* <DEDUP_REMOVED lines=15> */
.L_x_32965:
[----:B------:R-:W-:Y:S05]  /*1360*/  BSYNC B0 ;  /* 0x0000000000007941 */ /* 0x000fea0003800000 */
.L_x_32964:
        /* <DEDUP_REMOVED lines=14> */
.L_x_32967:
[----:B------:R-:W-:Y:S05]  /*1450*/  BSYNC B0 ;  /* 0x0000000000007941 */ /* 0x000fea0003800000 */
.L_x_32966:
[----:B------:R-:W-:Y:S04]  /*1460*/  STG.E.128 desc[UR4][R12.64], R8 ;  /* 0x000000080c007986 */ /* 0x000fe8000c101d04 */
[----:B------:R-:W-:Y:S01]  /*1470*/  STG.E.128 desc[UR4][R12.64+0x10], R4 ;  /* 0x000010040c007986 */ /* 0x000fe2000c101d04 */
[----:B------:R-:W-:Y:S05]  /*1480*/  EXIT ;  /* 0x000000000000794d */ /* 0x000fea0003800000 */
.L_x_32951:
        /* <DEDUP_REMOVED lines=96> */
.L_x_32969:
[----:B------:R-:W-:Y:S05]  /*1a90*/  BSYNC B0 ;  /* 0x0000000000007941 */ /* 0x000fea0003800000 */
.L_x_32968:
        /* <DEDUP_REMOVED lines=43> */
.L_x_32971:
[----:B------:R-:W-:Y:S05]  /*1d50*/  BSYNC B0 ;  /* 0x0000000000007941 */ /* 0x000fea0003800000 */
.L_x_32970:
        /* <DEDUP_REMOVED lines=48> */
.L_x_32973:
[----:B------:R-:W-:Y:S05]  /*2060*/  BSYNC B0 ;  /* 0x0000000000007941 */ /* 0x000fea0003800000 */
.L_x_32972:
        /* <DEDUP_REMOVED lines=43> */
.L_x_32975:
[----:B------:R-:W-:Y:S05]  /*2320*/  BSYNC B0 ;  /* 0x0000000000007941 */ /* 0x000fea0003800000 */
.L_x_32974:
        /* <DEDUP_REMOVED lines=43> */
.L_x_32977:
[----:B------:R-:W-:Y:S05]  /*25e0*/  BSYNC B0 ;  /* 0x0000000000007941 */ /* 0x000fea0003800000 */
.L_x_32976:
        /* <DEDUP_REMOVED lines=44> */
.L_x_32979:
[----:B------:R-:W-:Y:S05]  /*28b0*/  BSYNC B0 ;  /* 0x0000000000007941 */ /* 0x000fea0003800000 */
.L_x_32978:
        /* <DEDUP_REMOVED lines=41> */
.L_x_32981:
[----:B------:R-:W-:Y:S05]  /*2b50*/  BSYNC B0 ;  /* 0x0000000000007941 */ /* 0x000fea0003800000 */
.L_x_32980:
        /* <DEDUP_REMOVED lines=41> */
.L_x_32983:
[----:B------:R-:W-:Y:S05]  /*2df0*/  BSYNC B0 ;  /* 0x0000000000007941 */ /* 0x000fea0003800000 */
.L_x_32982:
        /* <DEDUP_REMOVED lines=18> */
.L_x_32986:
[----:B------:R-:W-:-:S13]  /*2f20*/  ISETP.GE.AND P0, PT, R4, R0, PT ;  /* 0x000000000400720c */ /* 0x000fda0003f06270 */
[----:B------:R-:W-:Y:S05]  /*2f30*/  @P0 BRA `(.L_x_32988) ;  /* 0x0000000000300947 */ /* 0x000fea0003800000 */
[----:B0-----:R-:W0:Y:S01]  /*2f40*/  LDC.64 R2, c[0x0][0x220] ;  /* 0x00008800ff027b82 */ /* 0x001e220000000a00 */
[----:B------:R-:W-:Y:S02]  /*2f50*/  IMAD.IADD R11, R19, 0x1, R4 ;  /* 0x00000001130b7824 */ /* 0x000fe400078e0204 */
[----:B------:R-:W-:Y:S02]  /*2f60*/  VIADD R4, R4, 0x80 ;  /* 0x0000008004047836 */ /* 0x000fe40000000000 */
[----:B0-----:R-:W-:-:S05]  /*2f70*/  IMAD.WIDE.U32 R2, R11, 0x4, R2 ;  /* 0x000000040b027825 */ /* 0x001fca00078e0002 */
[----:B------:R1:W-:Y:S02]  /*2f80*/  STG.E desc[UR4][R2.64], R6 ;  /* 0x0000000602007986 */ /* 0x0003e4000c101904 */
.L_x_32987:
[----:B------:R-:W-:-:S13]  /*2f90*/  ISETP.GE.AND P0, PT, R4, R0, PT ;  /* 0x000000000400720c */ /* 0x000fda0003f06270 */
[----:B------:R-:W-:Y:S05]  /*2fa0*/  @P0 BRA `(.L_x_32989) ;  /* 0x0000000000340947 */ /* 0x000fea0003800000 */
[----:B01----:R-:W0:Y:S01]  /*2fb0*/  LDC.64 R2, c[0x0][0x220] ;  /* 0x00008800ff027b82 */ /* 0x003e220000000a00 */
[----:B------:R-:W-:Y:S01]  /*2fc0*/  IMAD.IADD R11, R19, 0x1, R4 ;  /* 0x00000001130b7824 */ /* 0x000fe200078e0204 */
[----:B------:R-:W-:-:S03]  /*2fd0*/  IADD3 R4, R4, 0x80, RZ ;  /* 0x0000008004047810 */ /* 0x000fc60007ffe0ff */
[----:B0-----:R-:W-:-:S05]  /*2fe0*/  IMAD.WIDE.U32 R2, R11, 0x4, R2 ;  /* 0x000000040b027825 */ /* 0x001fca00078e0002 */
[----:B------:R1:W-:Y:S02]  /*2ff0*/  STG.E desc[UR4][R2.64], R5 ;  /* 0x0000000502007986 */ /* 0x0003e4000c101904 */
.L_x_32988:
        /* <DEDUP_REMOVED lines=8> */
.L_x_32989:
[----:B------:R-:W-:Y:S05]  /*3080*/  BSYNC B1 ;  /* 0x0000000000017941 */ /* 0x000fea0003800000 */
.L_x_32985:
[----:B------:R-:W-:-:S13]  /*3090*/  ISETP.GE.AND P0, PT, R4, R0, PT ;  /* 0x000000000400720c */ /* 0x000fda0003f06270 */
[----:B012---:R-:W0:Y:S01]  /*30a0*/  @!P0 LDC.64 R2, c[0x0][0x220] ;  /* 0x00008800ff028b82 */ /* 0x007e220000000a00 */
[----:B------:R-:W-:Y:S02]  /*30b0*/  @!P0 IMAD.IADD R5, R19, 0x1, R4 ;  /* 0x0000000113058824 */ /* 0x000fe400078e0204 */
[----:B------:R-:W-:Y:S02]  /*30c0*/  @!P0 VIADD R4, R4, 0x80 ;  /* 0x0000008004048836 */ /* 0x000fe40000000000 */
[----:B0-----:R-:W-:-:S05]  /*30d0*/  @!P0 IMAD.WIDE.U32 R2, R5, 0x4, R2 ;  /* 0x0000000405028825 */ /* 0x001fca00078e0002 */
[----:B------:R2:W-:Y:S02]  /*30e0*/  @!P0 STG.E desc[UR4][R2.64], R8 ;  /* 0x0000000802008986 */ /* 0x0005e4000c101904 */
.L_x_32990:
[----:B------:R-:W-:Y:S05]  /*30f0*/  BSYNC B0 ;  /* 0x0000000000007941 */ /* 0x000fea0003800000 */
.L_x_32984:
        /* <DEDUP_REMOVED lines=8> */
.L_x_32991:
        /* <DEDUP_REMOVED lines=16> */
.L_x_37936:


//--------------------- .text._ZN2at6native18elementwise_kernelILi128ELi4EZNS0_15gpu_kernel_implINS0_13BinaryFunctorIaaaZZZNS0_15binary_internal21div_floor_kernel_cudaERNS_18TensorIteratorBaseEENKUlvE_clEvENKUlvE0_clEvEUlaaE_EEEEvS6_RKT_EUliE_EEviT1_ --------------------------
	.section	.text._ZN2at6native18elementwise_kernelILi128ELi4EZNS0_15gpu_kernel_implINS0_13BinaryFunctorIaaaZZZNS0_15binary_internal21div_floor_kernel_cudaERNS_18TensorIteratorBaseEENKUlvE_clEvENKUlvE0_clEvEUlaaE_EEEEvS6_RKT_EUliE_EEviT1_,"ax",@progbits
	.align	128
        .global         _ZN2at6native18elementwise_kernelILi128ELi4EZNS0_15gpu_kernel_implINS0_13BinaryFunctorIaaaZZZNS0_15binary_internal21div_floor_kernel_cudaERNS_18TensorIteratorBaseEENKUlvE_clEvENKUlvE0_clEvEUlaaE_EEEEvS6_RKT_EUliE_EEviT1_
        .type           _ZN2at6native18elementwise_kernelILi128ELi4EZNS0_15gpu_kernel_implINS0_13BinaryFunctorIaaaZZZNS0_15binary_internal21div_floor_kernel_cudaERNS_18TensorIteratorBaseEENKUlvE_clEvENKUlvE0_clEvEUlaaE_EEEEvS6_RKT_EUliE_EEviT1_,@function
        .size           _ZN2at6native18elementwise_kernelILi128ELi4EZNS0_15gpu_kernel_implINS0_13BinaryFunctorIaaaZZZNS0_15binary_internal21div_floor_kernel_cudaERNS_18TensorIteratorBaseEENKUlvE_clEvENKUlvE0_clEvEUlaaE_EEEEvS6_RKT_EUliE_EEviT1_,(.L_x_37937 - _ZN2at6native18elementwise_kernelILi128ELi4EZNS0_15gpu_kernel_implINS0_13BinaryFunctorIaaaZZZNS0_15binary_internal21div_floor_kernel_cudaERNS_18TensorIteratorBaseEENKUlvE_clEvENKUlvE0_clEvEUlaaE_EEEEvS6_RKT_EUliE_EEviT1_)
        .other          _ZN2at6native18elementwise_kernelILi128ELi4EZNS0_15gpu_kernel_implINS0_13BinaryFunctorIaaaZZZNS0_15binary_internal21div_floor_kernel_cudaERNS_18TensorIteratorBaseEENKUlvE_clEvENKUlvE0_clEvEUlaaE_EEEEvS6_RKT_EUliE_EEviT1_,@"STO_CUDA_ENTRY STV_DEFAULT"
_ZN2at6native18elementwise_kernelILi128ELi4EZNS0_15gpu_kernel_implINS0_13BinaryFunctorIaaaZZZNS0_15binary_internal21div_floor_kernel_cudaERNS_18TensorIteratorBaseEENKUlvE_clEvENKUlvE0_clEvEUlaaE_EEEEvS6_RKT_EUliE_EEviT1_:
.text._ZN2at6native18elementwise_kernelILi128ELi4EZNS0_15gpu_kernel_implINS0_13BinaryFunctorIaaaZZZNS0_15binary_internal21div_floor_kernel_cudaERNS_18TensorIteratorBaseEENKUlvE_clEvENKUlvE0_clEvEUlaaE_EEEEvS6_RKT_EUliE_EEviT1_:
        /* <DEDUP_REMOVED lines=365> */
.L_x_32994:
        /* <DEDUP_REMOVED lines=18> */
[----:B------:R0:W5:Y:S01]  /*17f0*/  LDG.E.U8 R19, desc[UR36][R2.64] ;  /* 0x0000002402137981 */ /* 0x000162000c1e1100 */
[----:B------:R-:W-:Y:S05]  /*1800*/  BRA `(.L_x_33000) ;  /* 0x0000000c005c7947 */ /* 0x000fea0003800000 */
.L_x_32998:
[----:B------:R0:W5:Y:S01]  /*1810*/  LDG.E.U8 R19, desc[UR36][R2.64] ;  /* 0x0000002402137981 */ /* 0x000162000c1e1100 */
[----:B------:R-:W-:Y:S05]  /*1820*/  BRA `(.L_x_33000) ;  /* 0x0000000c00547947 */ /* 0x000fea0003800000 */
.L_x_32997:
[----:B------:R-:W-:-:S13]  /*1830*/  ISETP.NE.AND P0, PT, R4, 0x2, PT ;  /* 0x000000020400780c */ /* 0x000fda0003f05270 */
[----:B------:R-:W-:Y:S05]  /*1840*/  @!P0 BRA `(.L_x_33001) ;  /* 0x0000000000208947 */ /* 0x000fea0003800000 */
[----:B------:R-:W-:-:S13]  /*1850*/  ISETP.NE.AND P0, PT, R4, 0x3, PT ;  /* 0x000000030400780c */ /* 0x000fda0003f05270 */
[----:B------:R-:W-:Y:S05]  /*1860*/  @!P0 BRA `(.L_x_33002) ;  /* 0x0000000000108947 */ /* 0x000fea0003800000 */
[----:B------:R-:W-:-:S13]  /*1870*/  ISETP.NE.AND P0, PT, R4, 0x4, PT ;  /* 0x000000040400780c */ /* 0x000fda0003f05270 */
[----:B------:R-:W-:Y:S05]  /*1880*/  @P0 BRA `(.L_x_32999) ;  /* 0x0000000800e80947 */ /* 0x000fea0003800000 */
[----:B------:R0:W5:Y:S01]  /*1890*/  LDG.E.U8 R19, desc[UR36][R2.64] ;  /* 0x0000002402137981 */ /* 0x000162000c1e1100 */
[----:B------:R-:W-:Y:S05]  /*18a0*/  BRA `(.L_x_33000) ;  /* 0x0000000c00347947 */ /* 0x000fea0003800000 */
.L_x_33002:
[----:B------:R0:W5:Y:S01]  /*18b0*/  LDG.E.U8 R19, desc[UR36][R2.64] ;  /* 0x0000002402137981 */ /* 0x000162000c1e1100 */
[----:B------:R-:W-:Y:S05]  /*18c0*/  BRA `(.L_x_33000) ;  /* 0x0000000c002c7947 */ /* 0x000fea0003800000 */
.L_x_33001:
[----:B------:R0:W5:Y:S01]  /*18d0*/  LDG.E.U16 R19, desc[UR36][R2.64] ;  /* 0x0000002402137981 */ /* 0x000162000c1e1500 */
[----:B------:R-:W-:Y:S05]  /*18e0*/  BRA `(.L_x_33000) ;  /* 0x0000000c00247947 */ /* 0x000fea0003800000 */
.L_x_32996:
        /* <DEDUP_REMOVED lines=9> */
.L_x_33004:
[----:B------:R-:W2:Y:S02]  /*1980*/  LDG.E.U16 R0, desc[UR36][R2.64] ;  /* 0x0000002402007981 */ /* 0x000ea4000c1e1500 */
[----:B--2---:R-:W-:-:S06]  /*1990*/  HADD2.F32 R0, -RZ, R0.H0_H0 ;  /* 0x20000000ff007230 */ /* 0x004fcc0000004100 */
[----:B------:R-:W0:Y:S02]  /*19a0*/  F2I.FTZ.TRUNC.NTZ R0, R0 ;  /* 0x0000000000007305 */ /* 0x000e24000021f100 */
[----:B0-----:R-:W-:Y:S01]  /*19b0*/  PRMT R19, R0, 0x7610, R19 ;  /* 0x0000761000137816 */ /* 0x001fe20000000013 */
[----:B------:R-:W-:Y:S06]  /*19c0*/  BRA `(.L_x_33000) ;  /* 0x0000000800ec7947 */ /* 0x000fec0003800000 */
.L_x_33003:
        /* <DEDUP_REMOVED lines=9> */
.L_x_33006:
[----:B------:R-:W2:Y:S02]  /*1a60*/  LDG.E.U16 R2, desc[UR36][R2.64] ;  /* 0x0000002402027981 */ /* 0x000ea4000c1e1500 */
[----:B--2---:R-:W-:-:S06]  /*1a70*/  HADD2.F32 R0, -RZ, R2.H0_H0 ;  /* 0x20000002ff007230 */ /* 0x004fcc0000004100 */
[----:B------:R-:W0:Y:S02]  /*1a80*/  F2I.FTZ.TRUNC.NTZ R0, R0 ;  /* 0x0000000000007305 */ /* 0x000e24000021f100 */
[----:B0-----:R-:W-:Y:S01]  /*1a90*/  PRMT R19, R0, 0x7610, R19 ;  /* 0x0000761000137816 */ /* 0x001fe20000000013 */
[----:B------:R-:W-:Y:S06]  /*1aa0*/  BRA `(.L_x_33000) ;  /* 0x0000000800b47947 */ /* 0x000fec0003800000 */
.L_x_33005:
[----:B------:R-:W2:Y:S02]  /*1ab0*/  LDG.E.64 R2, desc[UR36][R2.64] ;  /* 0x0000002402027981 */ /* 0x000ea4000c1e1b00 */
[----:B--2---:R0:W1:Y:S01]  /*1ac0*/  F2I.F64.TRUNC R19, R2 ;  /* 0x0000000200137311 */ /* 0x004062000030d100 */
[----:B------:R-:W-:Y:S05]  /*1ad0*/  BRA `(.L_x_33000) ;  /* 0x0000000800a87947 */ /* 0x000fea0003800000 */
.L_x_32995:
        /* <DEDUP_REMOVED lines=12> */
.L_x_33009:
[----:B------:R-:W2:Y:S02]  /*1ba0*/  LDG.E.64 R2, desc[UR36][R2.64] ;  /* 0x0000002402027981 */ /* 0x000ea4000c1e1b00 */
[----:B--2---:R3:W4:Y:S01]  /*1bb0*/  F2I.F64.TRUNC R19, R2 ;  /* 0x0000000200137311 */ /* 0x004722000030d100 */
[----:B------:R-:W-:Y:S05]  /*1bc0*/  BRA `(.L_x_33000) ;  /* 0x00000008006c7947 */ /* 0x000fea0003800000 */
.L_x_33008:
        /* <DEDUP_REMOVED lines=28> */
.L_x_33011:
        /* <DEDUP_REMOVED lines=15> */
.L_x_33010:
[----:B------:R-:W2:Y:S02]  /*1e80*/  LDG.E.U16 R0, desc[UR36][R2.64] ;  /* 0x0000002402007981 */ /* 0x000ea4000c1e1500 */
[----:B--2---:R-:W-:-:S06]  /*1e90*/  IMAD.U32 R0, R0, 0x10000, RZ ;  /* 0x0001000000007824 */ /* 0x004fcc00078e00ff */
[----:B------:R-:W0:Y:S02]  /*1ea0*/  F2I.FTZ.TRUNC.NTZ R0, R0 ;  /* 0x0000000000007305 */ /* 0x000e24000021f100 */
[----:B0-----:R-:W-:Y:S01]  /*1eb0*/  PRMT R19, R0, 0x7610, R19 ;  /* 0x0000761000137816 */ /* 0x001fe20000000013 */
[----:B------:R-:W-:Y:S06]  /*1ec0*/  BRA `(.L_x_33000) ;  /* 0x0000000400ac7947 */ /* 0x000fec0003800000 */
.L_x_33007:
        /* <DEDUP_REMOVED lines=10> */
.L_x_33014:
        /* <DEDUP_REMOVED lines=21> */
.L_x_33018:
[----:B------:R-:W-:Y:S05]  /*20c0*/  BSYNC B1 ;  /* 0x0000000000017941 */ /* 0x000fea0003800000 */
.L_x_33017:
[----:B------:R-:W-:Y:S01]  /*20d0*/  LEA R3, R0, 0x3b800000, 0x17 ;  /* 0x3b80000000037811 */ /* 0x000fe200078eb8ff */
[----:B------:R-:W-:-:S05]  /*20e0*/  IMAD.SHL.U32 R0, R2, 0x100000, RZ ;  /* 0x0010000002007824 */ /* 0x000fca00078e00ff */
[----:B------:R-:W-:-:S07]  /*20f0*/  LOP3.LUT R0, R3, R0, R4, 0xfe, !PT ;  /* 0x0000000003007212 */ /* 0x000fce00078efe04 */
.L_x_33016:
[----:B------:R-:W-:Y:S05]  /*2100*/  BSYNC B0 ;  /* 0x0000000000007941 */ /* 0x000fea0003800000 */
.L_x_33015:
[----:B------:R-:W0:Y:S02]  /*2110*/  F2I.FTZ.TRUNC.NTZ R0, R0 ;  /* 0x0000000000007305 */ /* 0x000e24000021f100 */
[----:B0-----:R-:W-:Y:S01]  /*2120*/  PRMT R19, R0, 0x7610, R19 ;  /* 0x0000761000137816 */ /* 0x001fe20000000013 */
[----:B------:R-:W-:Y:S06]  /*2130*/  BRA `(.L_x_33000) ;  /* 0x0000000400107947 */ /* 0x000fec0003800000 */
.L_x_33013:
        /* <DEDUP_REMOVED lines=21> */
.L_x_33022:
[----:B------:R-:W-:Y:S05]  /*2290*/  BSYNC B1 ;  /* 0x0000000000017941 */ /* 0x000fea0003800000 */
.L_x_33021:
[----:B------:R-:W-:Y:S01]  /*22a0*/  LEA R3, R0, 0x37800000, 0x17 ;  /* 0x3780000000037811 */ /* 0x000fe200078eb8ff */
[----:B------:R-:W-:-:S05]  /*22b0*/  IMAD.SHL.U32 R0, R2, 0x200000, RZ ;  /* 0x0020000002007824 */ /* 0x000fca00078e00ff */
[----:B------:R-:W-:-:S07]  /*22c0*/  LOP3.LUT R0, R3, R0, R4, 0xfe, !PT ;  /* 0x0000000003007212 */ /* 0x000fce00078efe04 */
.L_x_33020:
[----:B------:R-:W-:Y:S05]  /*22d0*/  BSYNC B0 ;  /* 0x0000000000007941 */ /* 0x000fea0003800000 */
.L_x_33019:
[----:B------:R-:W0:Y:S02]  /*22e0*/  F2I.FTZ.TRUNC.NTZ R0, R0 ;  /* 0x0000000000007305 */ /* 0x000e24000021f100 */
[----:B0-----:R-:W-:Y:S01]  /*22f0*/  PRMT R19, R0, 0x7610, R19 ;  /* 0x0000761000137816 */ /* 0x001fe20000000013 */
[----:B------:R-:W-:Y:S06]  /*2300*/  BRA `(.L_x_33000) ;  /* 0x00000000009c7947 */ /* 0x000fec0003800000 */
.L_x_33012:
        /* <DEDUP_REMOVED lines=14> */
.L_x_33026:
[----:B------:R-:W-:Y:S05]  /*23f0*/  BSYNC B0 ;  /* 0x0000000000007941 */ /* 0x000fea0003800000 */
.L_x_33025:
[----:B------:R-:W0:Y:S02]  /*2400*/  F2I.FTZ.TRUNC.NTZ R0, R0 ;  /* 0x0000000000007305 */ /* 0x000e24000021f100 */
[----:B0-----:R-:W-:Y:S01]  /*2410*/  PRMT R19, R0, 0x7610, R19 ;  /* 0x0000761000137816 */ /* 0x001fe20000000013 */
[----:B------:R-:W-:Y:S06]  /*2420*/  BRA `(.L_x_33000) ;  /* 0x0000000000547947 */ /* 0x000fec0003800000 */
.L_x_32999:
        /* <DEDUP_REMOVED lines=16> */
.L_x_33027:
[----:B------:R-:W-:Y:S01]  /*2530*/  PRMT R19, RZ, 0x7610, R19 ;  /* 0x00007610ff137816 */ /* 0x000fe20000000013 */
[----:B------:R-:W-:Y:S06]  /*2540*/  BRA `(.L_x_33000) ;  /* 0x00000000000c7947 */ /* 0x000fec0003800000 */
.L_x_33024:
[----:B------:R2:W5:Y:S01]  /*2550*/  LDG.E.U8 R19, desc[UR36][R2.64] ;  /* 0x0000002402137981 */ /* 0x000562000c1e1100 */
[----:B------:R-:W-:Y:S05]  /*2560*/  BRA `(.L_x_33000) ;  /* 0x0000000000047947 */ /* 0x000fea0003800000 */
.L_x_33023:
[----:B------:R1:W5:Y:S02]  /*2570*/  LDG.E.U8 R19, desc[UR36][R2.64] ;  /* 0x0000002402137981 */ /* 0x000364000c1e1100 */
.L_x_33000:
        /* <DEDUP_REMOVED lines=17> */
.L_x_33031:
[----:B------:R3:W5:Y:S01]  /*2690*/  LDG.E.U8 R6, desc[UR36][R2.64] ;  /* 0x0000002402067981 */ /* 0x000762000c1e1100 */
[----:B------:R-:W-:Y:S05]  /*26a0*/  BRA `(.L_x_33033) ;  /* 0x0000000c00547947 */ /* 0x000fea0003800000 */
.L_x_33030:
        /* <DEDUP_REMOVED lines=8> */
.L_x_33035:
[----:B------:R1:W5:Y:S01]  /*2730*/  LDG.E.U8 R6, desc[UR36][R2.64] ;  /* 0x0000002402067981 */ /* 0x000362000c1e1100 */
[----:B------:R-:W-:Y:S05]  /*2740*/  BRA `(.L_x_33033) ;  /* 0x0000000c002c7947 */ /* 0x000fea0003800000 */
.L_x_33034:
[----:B------:R2:W5:Y:S01]  /*2750*/  LDG.E.U16 R6, desc[UR36][R2.64] ;  /* 0x0000002402067981 */ /* 0x000562000c1e1500 */
[----:B------:R-:W-:Y:S05]  /*2760*/  BRA `(.L_x_33033) ;  /* 0x0000000c00247947 */ /* 0x000fea0003800000 */
.L_x_33029:
        /* <DEDUP_REMOVED lines=9> */
.L_x_33037:
[----:B------:R-:W2:Y:S02]  /*2800*/  LDG.E.U16 R0, desc[UR36][R2.64] ;  /* 0x0000002402007981 */ /* 0x000ea4000c1e1500 */
[----:B--2---:R-:W-:-:S06]  /*2810*/  HADD2.F32 R0, -RZ, R0.H0_H0 ;  /* 0x20000000ff007230 */ /* 0x004fcc0000004100 */
[----:B------:R-:W0:Y:S02]  /*2820*/  F2I.FTZ.TRUNC.NTZ R0, R0 ;  /* 0x0000000000007305 */ /* 0x000e24000021f100 */
[----:B0-----:R-:W-:Y:S01]  /*2830*/  PRMT R6, R0, 0x7610, R6 ;  /* 0x0000761000067816 */ /* 0x001fe20000000006 */
[----:B------:R-:W-:Y:S06]  /*2840*/  BRA `(.L_x_33033) ;  /* 0x0000000800ec7947 */ /* 0x000fec0003800000 */
.L_x_33036:
        /* <DEDUP_REMOVED lines=9> */
.L_x_33039:
[----:B------:R-:W2:Y:S02]  /*28e0*/  LDG.E.U16 R2, desc[UR36][R2.64] ;  /* 0x0000002402027981 */ /* 0x000ea4000c1e1500 */
[----:B--2---:R-:W-:-:S06]  /*28f0*/  HADD2.F32 R0, -RZ, R2.H0_H0 ;  /* 0x20000002ff007230 */ /* 0x004fcc0000004100 */
[----:B------:R-:W0:Y:S02]  /*2900*/  F2I.FTZ.TRUNC.NTZ R0, R0 ;  /* 0x0000000000007305 */ /* 0x000e24000021f100 */
[----:B0-----:R-:W-:Y:S01]  /*2910*/  PRMT R6, R0, 0x7610, R6 ;  /* 0x0000761000067816 */ /* 0x001fe20000000006 */
[----:B------:R-:W-:Y:S06]  /*2920*/  BRA `(.L_x_33033) ;  /* 0x0000000800b47947 */ /* 0x000fec0003800000 */
.L_x_33038:
[----:B------:R-:W2:Y:S02]  /*2930*/  LDG.E.64 R2, desc[UR36][R2.64] ;  /* 0x0000002402027981 */ /* 0x000ea4000c1e1b00 */
[----:B--2---:R0:W1:Y:S01]  /*2940*/  F2I.F64.TRUNC R6, R2 ;  /* 0x0000000200067311 */ /* 0x004062000030d100 */
[----:B------:R-:W-:Y:S05]  /*2950*/  BRA `(.L_x_33033) ;  /* 0x0000000800a87947 */ /* 0x000fea0003800000 */
.L_x_33028:
        /* <DEDUP_REMOVED lines=12> */
.L_x_33042:
[----:B------:R-:W2:Y:S02]  /*2a20*/  LDG.E.64 R2, desc[UR36][R2.64] ;  /* 0x0000002402027981 */ /* 0x000ea4000c1e1b00 */
[----:B--2---:R0:W1:Y:S01]  /*2a30*/  F2I.F64.TRUNC R6, R2 ;  /* 0x0000000200067311 */ /* 0x004062000030d100 */
[----:B------:R-:W-:Y:S05]  /*2a40*/  BRA `(.L_x_33033) ;  /* 0x00000008006c7947 */ /* 0x000fea0003800000 */
.L_x_33041:
        /* <DEDUP_REMOVED lines=28> */
.L_x_33044:
        /* <DEDUP_REMOVED lines=15> */
.L_x_33043:
[----:B------:R-:W2:Y:S02]  /*2d00*/  LDG.E.U16 R0, desc[UR36][R2.64] ;  /* 0x0000002402007981 */ /* 0x000ea4000c1e1500 */
[----:B--2---:R-:W-:-:S06]  /*2d10*/  IMAD.U32 R0, R0, 0x10000, RZ ;  /* 0x0001000000007824 */ /* 0x004fcc00078e00ff */
[----:B------:R-:W0:Y:S02]  /*2d20*/  F2I.FTZ.TRUNC.NTZ R0, R0 ;  /* 0x0000000000007305 */ /* 0x000e24000021f100 */
[----:B0-----:R-:W-:Y:S01]  /*2d30*/  PRMT R6, R0, 0x7610, R6 ;  /* 0x0000761000067816 */ /* 0x001fe20000000006 */
[----:B------:R-:W-:Y:S06]  /*2d40*/  BRA `(.L_x_33033) ;  /* 0x0000000400ac7947 */ /* 0x000fec0003800000 */
.L_x_33040:
        /* <DEDUP_REMOVED lines=10> */
.L_x_33047:
        /* <DEDUP_REMOVED lines=21> */
.L_x_33051:
[----:B------:R-:W-:Y:S05]  /*2f40*/  BSYNC B1 ;  /* 0x0000000000017941 */ /* 0x000fea0003800000 */
.L_x_33050:
[----:B------:R-:W-:Y:S01]  /*2f50*/  LEA R3, R0, 0x3b800000, 0x17 ;  /* 0x3b80000000037811 */ /* 0x000fe200078eb8ff */
[----:B------:R-:W-:-:S05]  /*2f60*/  IMAD.SHL.U32 R0, R2, 0x100000, RZ ;  /* 0x0010000002007824 */ /* 0x000fca00078e00ff */
[----:B------:R-:W-:-:S07]  /*2f70*/  LOP3.LUT R0, R3, R0, R4, 0xfe, !PT ;  /* 0x0000000003007212 */ /* 0x000fce00078efe04 */
.L_x_33049:
[----:B------:R-:W-:Y:S05]  /*2f80*/  BSYNC B0 ;  /* 0x0000000000007941 */ /* 0x000fea0003800000 */
.L_x_33048:
[----:B------:R-:W0:Y:S02]  /*2f90*/  F2I.FTZ.TRUNC.NTZ R0, R0 ;  /* 0x0000000000007305 */ /* 0x000e24000021f100 */
[----:B0-----:R-:W-:Y:S01]  /*2fa0*/  PRMT R6, R0, 0x7610, R6 ;  /* 0x0000761000067816 */ /* 0x001fe20000000006 */
[----:B------:R-:W-:Y:S06]  /*2fb0*/  BRA `(.L_x_33033) ;  /* 0x0000000400107947 */ /* 0x000fec0003800000 */
.L_x_33046:
        /* <DEDUP_REMOVED lines=21> */
.L_x_33055:
[----:B------:R-:W-:Y:S05]  /*3110*/  BSYNC B1 ;  /* 0x0000000000017941 */ /* 0x000fea0003800000 */
.L_x_33054:
[----:B------:R-:W-:Y:S01]  /*3120*/  LEA R3, R0, 0x37800000, 0x17 ;  /* 0x3780000000037811 */ /* 0x000fe200078eb8ff */
[----:B------:R-:W-:-:S05]  /*3130*/  IMAD.SHL.U32 R0, R2, 0x200000, RZ ;  /* 0x0020000002007824 */ /* 0x000fca00078e00ff */
[----:B------:R-:W-:-:S07]  /*3140*/  LOP3.LUT R0, R3, R0, R4, 0xfe, !PT ;  /* 0x0000000003007212 */ /* 0x000fce00078efe04 */
.L_x_33053:
[----:B------:R-:W-:Y:S05]  /*3150*/  BSYNC B0 ;  /* 0x0000000000007941 */ /* 0x000fea0003800000 */
.L_x_33052:
[----:B------:R-:W0:Y:S02]  /*3160*/  F2I.FTZ.TRUNC.NTZ R0, R0 ;  /* 0x0000000000007305 */ /* 0x000e24000021f100 */
[----:B0-----:R-:W-:Y:S01]  /*3170*/  PRMT R6, R0, 0x7610, R6 ;  /* 0x0000761000067816 */ /* 0x001fe20000000006 */
[----:B------:R-:W-:Y:S06]  /*3180*/  BRA `(.L_x_33033) ;  /* 0x00000000009c7947 */ /* 0x000fec0003800000 */
.L_x_33045:
        /* <DEDUP_REMOVED lines=14> */
.L_x_33059:
[----:B------:R-:W-:Y:S05]  /*3270*/  BSYNC B0 ;  /* 0x0000000000007941 */ /* 0x000fea0003800000 */
.L_x_33058:
[----:B------:R-:W0:Y:S02]  /*3280*/  F2I.FTZ.TRUNC.NTZ R0, R0 ;  /* 0x0000000000007305 */ /* 0x000e24000021f100 */
[----:B0-----:R-:W-:Y:S01]  /*3290*/  PRMT R6, R0, 0x7610, R6 ;  /* 0x0000761000067816 */ /* 0x001fe20000000006 */
[----:B------:R-:W-:Y:S06]  /*32a0*/  BRA `(.L_x_33033) ;  /* 0x0000000000547947 */ /* 0x000fec0003800000 */
.L_x_33032:
        /* <DEDUP_REMOVED lines=16> */
.L_x_33060:
[----:B------:R-:W-:Y:S01]  /*33b0*/  PRMT R6, RZ, 0x7610, R6 ;  /* 0x00007610ff067816 */ /* 0x000fe20000000006 */
[----:B------:R-:W-:Y:S06]  /*33c0*/  BRA `(.L_x_33033) ;  /* 0x00000000000c7947 */ /* 0x000fec0003800000 */
.L_x_33057:
[----:B------:R0:W5:Y:S01]  /*33d0*/  LDG.E.U8 R6, desc[UR36][R2.64] ;  /* 0x0000002402067981 */ /* 0x000162000c1e1100 */
[----:B------:R-:W-:Y:S05]  /*33e0*/  BRA `(.L_x_33033) ;  /* 0x0000000000047947 */ /* 0x000fea0003800000 */
.L_x_33056:
[----:B------:R0:W5:Y:S02]  /*33f0*/  LDG.E.U8 R6, desc[UR36][R2.64] ;  /* 0x0000002402067981 */ /* 0x000164000c1e1100 */
.L_x_33033:
[----:B-1---5:R-:W-:Y:S01]  /*3400*/  LOP3.LUT R0, R6, 0xffff, RZ, 0xc0, !PT ;  /* 0x0000ffff06007812 */ /* 0x022fe200078ec0ff */
[----:B------:R-:W1:Y:S01]  /*3410*/  LDC.U8 R10, c[0x0][0x491] ;  /* 0x00012440ff0a7b82 */ /* 0x000e620000000000 */
[----:B0-234-:R-:W-:Y:S01]  /*3420*/  LOP3.LUT R2, R19, 0xffff, RZ, 0xc0, !PT ;  /* 0x0000ffff13027812 */ /* 0x01dfe200078ec0ff */
[----:B------:R-:W-:Y:S01]  /*3430*/  BSSY B0, `(.L_x_33061) ;  /* 0x000002c000007945 */ /* 0x000fe20003800000 */
[----:B------:R-:W-:Y:S02]  /*3440*/  PRMT R4, R0, 0x8880, RZ ;  /* 0x0000888000047816 */ /* 0x000fe400000000ff */
[----:B------:R-:W-:Y:S01]  /*3450*/  PRMT R5, R2, 0x8880, RZ ;  /* 0x0000888002057816 */ /* 0x000fe200000000ff */
[----:B------:R-:W-:Y:S01]  /*3460*/  IMAD.MOV.U32 R2, RZ, RZ, RZ ;  /* 0x000000ffff027224 */ /* 0x000fe200078e00ff */
[-C--:B------:R-:W-:Y:S02]  /*3470*/  IABS R0, R4.reuse ;  /* 0x0000000400007213 */ /* 0x080fe40000000000 */
[----:B------:R-:W-:-:S02]  /*3480*/  IABS R8, R4 ;  /* 0x0000000400087213 */ /* 0x000fc40000000000 */
[----:B------:R-:W0:Y:S01]  /*3490*/  I2F.RP R7, R0 ;  /* 0x0000000000077306 */ /* 0x000e220000209400 */
[----:B------:R-:W-:-:S04]  /*34a0*/  LOP3.LUT R6, R6, R19, RZ, 0x3c, !PT ;  /* 0x0000001306067212 */ /* 0x000fc800078e3cff */
[----:B------:R-:W-:-:S04]  /*34b0*/  PRMT R6, R6, 0x8880, RZ ;  /* 0x0000888006067816 */ /* 0x000fc800000000ff */
[----:B------:R-:W-:Y:S01]  /*34c0*/  ISETP.GT.AND P3, PT, R6, -0x1, PT ;  /* 0xffffffff0600780c */ /* 0x000fe20003f64270 */
[----:B0-----:R-:W0:Y:S02]  /*34d0*/  MUFU.RCP R7, R7 ;  /* 0x0000000700077308 */ /* 0x001e240000001000 */
[----:B0-----:R-:W-:Y:S01]  /*34e0*/  VIADD R3, R7, 0xffffffe ;  /* 0x0ffffffe07037836 */ /* 0x001fe20000000000 */
[----:B------:R-:W-:-:S05]  /*34f0*/  IABS R7, R5 ;  /* 0x0000000500077213 */ /* 0x000fca0000000000 */
[----:B------:R-:W0:Y:S02]  /*3500*/  F2I.FTZ.U32.TRUNC.NTZ R3, R3 ;  /* 0x0000000300037305 */ /* 0x000e24000021f000 */
[----:B0-----:R-:W-:-:S04]  /*3510*/  IMAD.MOV R9, RZ, RZ, -R3 ;  /* 0x000000ffff097224 */ /* 0x001fc800078e0a03 */
[----:B------:R-:W-:-:S04]  /*3520*/  IMAD R9, R9, R0, RZ ;  /* 0x0000000009097224 */ /* 0x000fc800078e02ff */
[----:B------:R-:W-:-:S04]  /*3530*/  IMAD.HI.U32 R2, R3, R9, R2 ;  /* 0x0000000903027227 */ /* 0x000fc800078e0002 */
[----:B------:R-:W-:Y:S01]  /*3540*/  IMAD.MOV R3, RZ, RZ, -R8 ;  /* 0x000000ffff037224 */ /* 0x000fe200078e0a08 */
[----:B-1----:R-:W-:Y:S01]  /*3550*/  PRMT R8, R10, 0x9910, RZ ;  /* 0x000099100a087816 */ /* 0x002fe200000000ff */
[----:B------:R-:W-:-:S04]  /*3560*/  IMAD.HI.U32 R2, R2, R7, RZ ;  /* 0x0000000702027227 */ /* 0x000fc800078e00ff */
[----:B------:R-:W-:Y:S01]  /*3570*/  IMAD R3, R2, R3, R7 ;  /* 0x0000000302037224 */ /* 0x000fe200078e0207 */
[----:B------:R-:W-:-:S04]  /*3580*/  LOP3.LUT R7, R5, R4, RZ, 0x3c, !PT ;  /* 0x0000000405077212 */ /* 0x000fc800078e3cff */
[----:B------:R-:W-:Y:S02]  /*3590*/  ISETP.GT.U32.AND P2, PT, R0, R3, PT ;  /* 0x000000030000720c */ /* 0x000fe40003f44070 */
[----:B------:R-:W-:Y:S02]  /*35a0*/  ISETP.GE.AND P0, PT, R7, RZ, PT ;  /* 0x000000ff0700720c */ /* 0x000fe40003f06270 */
[----:B------:R-:W-:-:S09]  /*35b0*/  LOP3.LUT R7, RZ, R4, RZ, 0x33, !PT ;  /* 0x00000004ff077212 */ /* 0x000fd200078e33ff */
        /* <DEDUP_REMOVED lines=19> */
.L_x_33062:
[----:B------:R-:W-:Y:S05]  /*36f0*/  BSYNC B0 ;  /* 0x0000000000007941 */ /* 0x000fea0003800000 */
.L_x_33061:
        /* <DEDUP_REMOVED lines=11> */
.L_x_33066:
[----:B------:R0:W-:Y:S01]  /*37b0*/  STG.E.U8 desc[UR36][R16.64], R9 ;  /* 0x0000000910007986 */ /* 0x0001e2000c101124 */
[----:B------:R-:W-:Y:S05]  /*37c0*/  BRA `(.L_x_33068) ;  /* 0x0000000c00907947 */ /* 0x000fea0003800000 */
.L_x_33065:
[----:B------:R-:W-:-:S13]  /*37d0*/  ISETP.NE.AND P0, PT, R8, 0x2, PT ;  /* 0x000000020800780c */ /* 0x000fda0003f05270 */
[----:B------:R-:W-:Y:S05]  /*37e0*/  @!P0 BRA `(.L_x_33069) ;  /* 0x0000000000348947 */ /* 0x000fea0003800000 */
[----:B------:R-:W-:-:S13]  /*37f0*/  ISETP.NE.AND P0, PT, R8, 0x3, PT ;  /* 0x000000030800780c */ /* 0x000fda0003f05270 */
[----:B------:R-:W-:Y:S05]  /*3800*/  @!P0 BRA `(.L_x_33070) ;  /* 0x0000000000208947 */ /* 0x000fea0003800000 */
[----:B------:R-:W-:-:S13]  /*3810*/  ISETP.NE.AND P0, PT, R8, 0x4, PT ;  /* 0x000000040800780c */ /* 0x000fda0003f05270 */
[----:B------:R-:W-:Y:S05]  /*3820*/  @P0 BRA `(.L_x_33067) ;  /* 0x0000000c00140947 */ /* 0x000fea0003800000 */
[----:B------:R-:W-:-:S04]  /*3830*/  LOP3.LUT R9, R9, 0xffff, RZ, 0xc0, !PT ;  /* 0x0000ffff09097812 */ /* 0x000fc800078ec0ff */
[----:B------:R-:W-:-:S05]  /*3840*/  PRMT R9, R9, 0x8880, RZ ;  /* 0x0000888009097816 */ /* 0x000fca00000000ff */
[----:B------:R-:W-:-:S05]  /*3850*/  IMAD.MOV.U32 R2, RZ, RZ, R9 ;  /* 0x000000ffff027224 */ /* 0x000fca00078e0009 */
[----:B------:R-:W-:-:S05]  /*3860*/  SHF.R.S32.HI R3, RZ, 0x1f, R2 ;  /* 0x0000001fff037819 */ /* 0x000fca0000011402 */
[----:B------:R0:W-:Y:S01]  /*3870*/  STG.E.64 desc[UR36][R16.64], R2 ;  /* 0x0000000210007986 */ /* 0x0001e2000c101b24 */
[----:B------:R-:W-:Y:S05]  /*3880*/  BRA `(.L_x_33068) ;  /* 0x0000000c00607947 */ /* 0x000fea0003800000 */
.L_x_33070:
[----:B------:R-:W-:-:S05]  /*3890*/  PRMT R3, R9, 0x8880, RZ ;  /* 0x0000888009037816 */ /* 0x000fca00000000ff */
[----:B------:R0:W-:Y:S01]  /*38a0*/  STG.E desc[UR36][R16.64], R3 ;  /* 0x0000000310007986 */ /* 0x0001e2000c101924 */
[----:B------:R-:W-:Y:S05]  /*38b0*/  BRA `(.L_x_33068) ;  /* 0x0000000c00547947 */ /* 0x000fea0003800000 */
.L_x_33069:
[----:B------:R-:W-:-:S04]  /*38c0*/  PRMT R3, R9, 0x8880, RZ ;  /* 0x0000888009037816 */ /* 0x000fc800000000ff */
[----:B------:R-:W-:-:S05]  /*38d0*/  PRMT R3, R3, 0x7710, RZ ;  /* 0x0000771003037816 */ /* 0x000fca00000000ff */
[----:B------:R0:W-:Y:S01]  /*38e0*/  STG.E.U16 desc[UR36][R16.64], R3 ;  /* 0x0000000310007986 */ /* 0x0001e2000c101524 */
[----:B------:R-:W-:Y:S05]  /*38f0*/  BRA `(.L_x_33068) ;  /* 0x0000000c00447947 */ /* 0x000fea0003800000 */
.L_x_33064:
[----:B------:R-:W-:-:S13]  /*3900*/  ISETP.GT.AND P0, PT, R8, 0x6, PT ;  /* 0x000000060800780c */ /* 0x000fda0003f04270 */
[----:B------:R-:W-:Y:S05]  /*3910*/  @P0 BRA `(.L_x_33071) ;  /* 0x00000000002c0947 */ /* 0x000fea0003800000 */
[----:B------:R-:W-:-:S13]  /*3920*/  ISETP.NE.AND P0, PT, R8, 0x5, PT ;  /* 0x000000050800780c */ /* 0x000fda0003f05270 */
[----:B------:R-:W-:Y:S05]  /*3930*/  @!P0 BRA `(.L_x_33072) ;  /* 0x0000000000148947 */ /* 0x000fea0003800000 */
[----:B------:R-:W-:-:S13]  /*3940*/  ISETP.NE.AND P0, PT, R8, 0x6, PT ;  /* 0x000000060800780c */ /* 0x000fda0003f05270 */
[----:B------:R-:W-:Y:S05]  /*3950*/  @P0 BRA `(.L_x_33067) ;  /* 0x0000000800c80947 */ /* 0x000fea0003800000 */
[----:B------:R-:W0:Y:S02]  /*3960*/  I2F.S8 R9, R9 ;  /* 0x0000000900097306 */ /* 0x000e240000001400 */
[----:B0-----:R0:W-:Y:S01]  /*3970*/  STG.E desc[UR36][R16.64], R9 ;  /* 0x0000000910007986 */ /* 0x0011e2000c101924 */
[----:B------:R-:W-:Y:S05]  /*3980*/  BRA `(.L_x_33068) ;  /* 0x0000000c00207947 */ /* 0x000fea0003800000 */
.L_x_33072:
[----:B------:R-:W0:Y:S02]  /*3990*/  I2F.S8 R0, R9 ;  /* 0x0000000900007306 */ /* 0x000e240000001400 */
[----:B0-----:R-:W-:-:S05]  /*39a0*/  F2FP.F16.F32.PACK_AB R0, RZ, R0 ;  /* 0x00000000ff00723e */ /* 0x001fca00000000ff */
[----:B------:R0:W-:Y:S01]  /*39b0*/  STG.E.U16 desc[UR36][R16.64], R0 ;  /* 0x0000000010007986 */ /* 0x0001e2000c101524 */
[----:B------:R-:W-:Y:S05]  /*39c0*/  BRA `(.L_x_33068) ;  /* 0x0000000c00107947 */ /* 0x000fea0003800000 */
.L_x_33071:
[----:B------:R-:W-:-:S13]  /*39d0*/  ISETP.NE.AND P0, PT, R8, 0x7, PT ;  /* 0x000000070800780c */ /* 0x000fda0003f05270 */
[----:B------:R-:W-:Y:S05]  /*39e0*/  @!P0 BRA `(.L_x_33073) ;  /* 0x0000000000348947 */ /* 0x000fea0003800000 */
[----:B------:R-:W-:-:S13]  /*39f0*/  ISETP.NE.AND P0, PT, R8, 0x8, PT ;  /* 0x000000080800780c */ /* 0x000fda0003f05270 */
[----:B------:R-:W-:Y:S05]  /*3a00*/  @!P0 BRA `(.L_x_33074) ;  /* 0x0000000000188947 */ /* 0x000fea0003800000 */
[----:B------:R-:W-:-:S13]  /*3a10*/  ISETP.NE.AND P0, PT, R8, 0x9, PT ;  /* 0x000000090800780c */ /* 0x000fda0003f05270 */
[----:B------:R-:W-:Y:S05]  /*3a20*/  @P0 BRA `(.L_x_33067) ;  /* 0x0000000800940947 */ /* 0x000fea0003800000 */
[----:B------:R-:W0:Y:S01]  /*3a30*/  I2F.S8 R2, R9 ;  /* 0x0000000900027306 */ /* 0x000e220000001400 */
[----:B------:R-:W-:-:S05]  /*3a40*/  IMAD.MOV.U32 R3, RZ, RZ, RZ ;  /* 0x000000ffff037224 */ /* 0x000fca00078e00ff */
[----:B0-----:R0:W-:Y:S01]  /*3a50*/  STG.E.64 desc[UR36][R16.64], R2 ;  /* 0x0000000210007986 */ /* 0x0011e2000c101b24 */
[----:B------:R-:W-:Y:S05]  /*3a60*/  BRA `(.L_x_33068) ;  /* 0x0000000800e87947 */ /* 0x000fea0003800000 */
.L_x_33074:
[----:B------:R-:W0:Y:S02]  /*3a70*/  I2F.S8 R9, R9 ;  /* 0x0000000900097306 */ /* 0x000e240000001400 */
[----:B0-----:R-:W-:-:S04]  /*3a80*/  F2FP.F16.F32.PACK_AB R3, RZ, R9 ;  /* 0x00000009ff03723e */ /* 0x001fc800000000ff */
[----:B------:R-:W-:-:S05]  /*3a90*/  PRMT R3, R3, 0x5410, RZ ;  /* 0x0000541003037816 */ /* 0x000fca00000000ff */
[----:B------:R0:W-:Y:S01]  /*3aa0*/  STG.E desc[UR36][R16.64], R3 ;  /* 0x0000000310007986 */ /* 0x0001e2000c101924 */
[----:B------:R-:W-:Y:S05]  /*3ab0*/  BRA `(.L_x_33068) ;  /* 0x0000000800d47947 */ /* 0x000fea0003800000 */
.L_x_33073:
[----:B------:R-:W-:-:S04]  /*3ac0*/  PRMT R2, R9, 0x8880, RZ ;  /* 0x0000888009027816 */ /* 0x000fc800000000ff */
[----:B------:R-:W-:-:S06]  /*3ad0*/  PRMT R2, R2, 0x7710, RZ ;  /* 0x0000771002027816 */ /* 0x000fcc00000000ff */
[----:B------:R-:W0:Y:S02]  /*3ae0*/  I2F.F64.S16 R2, R2 ;  /* 0x0000000200027312 */ /* 0x000e240000101c00 */
[----:B0-----:R0:W-:Y:S01]  /*3af0*/  STG.E.64 desc[UR36][R16.64], R2 ;  /* 0x0000000210007986 */ /* 0x0011e2000c101b24 */
[----:B------:R-:W-:Y:S05]  /*3b00*/  BRA `(.L_x_33068) ;  /* 0x0000000800c07947 */ /* 0x000fea0003800000 */
.L_x_33063:
        /* <DEDUP_REMOVED lines=8> */
[----:B------:R-:W-:-:S04]  /*3b90*/  LOP3.LUT P0, RZ, R9, 0xff, RZ, 0xc0, !PT ;  /* 0x000000ff09ff7812 */ /* 0x000fc8000780c0ff */
[----:B------:R-:W-:-:S05]  /*3ba0*/  SEL R3, RZ, 0x1, !P0 ;  /* 0x00000001ff037807 */ /* 0x000fca0004000000 */
[----:B------:R4:W-:Y:S01]  /*3bb0*/  STG.E.U8 desc[UR36][R16.64], R3 ;  /* 0x0000000310007986 */ /* 0x0009e2000c101124 */
[----:B------:R-:W-:Y:S05]  /*3bc0*/  BRA `(.L_x_33068) ;  /* 0x0000000800907947 */ /* 0x000fea0003800000 */
.L_x_33077:
[----:B------:R-:W-:Y:S02]  /*3bd0*/  PRMT R4, R9, 0x8880, RZ ;  /* 0x0000888009047816 */ /* 0x000fe400000000ff */
[----:B------:R-:W-:Y:S02]  /*3be0*/  CS2R R6, SRZ ;  /* 0x0000000000067805 */ /* 0x000fe4000001ff00 */
[----:B------:R-:W-:-:S06]  /*3bf0*/  PRMT R4, R4, 0x7710, RZ ;  /* 0x0000771004047816 */ /* 0x000fcc00000000ff */
[----:B------:R-:W0:Y:S02]  /*3c00*/  I2F.F64.S16 R4, R4 ;  /* 0x0000000400047312 */ /* 0x000e240000101c00 */
[----:B0-----:R3:W-:Y:S01]  /*3c10*/  STG.E.128 desc[UR36][R16.64], R4 ;  /* 0x0000000410007986 */ /* 0x0017e2000c101d24 */
[----:B------:R-:W-:Y:S05]  /*3c20*/  BRA `(.L_x_33068) ;  /* 0x0000000800787947 */ /* 0x000fea0003800000 */
.L_x_33076:
[----:B------:R-:W-:-:S13]  /*3c30*/  ISETP.NE.AND P0, PT, R8, 0xf, PT ;  /* 0x0000000f0800780c */ /* 0x000fda0003f05270 */
[----:B------:R-:W-:Y:S05]  /*3c40*/  @!P0 BRA `(.L_x_33078) ;  /* 0x0000000000b48947 */ /* 0x000fea0003800000 */
[----:B------:R-:W-:-:S13]  /*3c50*/  ISETP.NE.AND P0, PT, R8, 0x17, PT ;  /* 0x000000170800780c */ /* 0x000fda0003f05270 */
[----:B------:R-:W-:Y:S05]  /*3c60*/  @!P0 BRA `(.L_x_33079) ;  /* 0x0000000000548947 */ /* 0x000fea0003800000 */
[----:B------:R-:W-:-:S13]  /*3c70*/  ISETP.NE.AND P0, PT, R8, 0x18, PT ;  /* 0x000000180800780c */ /* 0x000fda0003f05270 */
[----:B------:R-:W-:Y:S05]  /*3c80*/  @P0 BRA `(.L_x_33067) ;  /* 0x0000000400fc0947 */ /* 0x000fea0003800000 */
[----:B------:R-:W0:Y:S01]  /*3c90*/  I2F.S8 R9, R9 ;  /* 0x0000000900097306 */ /* 0x000e220000001400 */
        /* <DEDUP_REMOVED lines=14> */
.L_x_33081:
[----:B------:R-:W-:Y:S05]  /*3d80*/  BSYNC B0 ;  /* 0x0000000000007941 */ /* 0x000fea0003800000 */
.L_x_33080:
[----:B------:R-:W-:-:S05]  /*3d90*/  LOP3.LUT R3, R0, R3, RZ, 0xfc, !PT ;  /* 0x0000000300037212 */ /* 0x000fca00078efcff */
[----:B------:R0:W-:Y:S01]  /*3da0*/  STG.E.U8 desc[UR36][R16.64], R3 ;  /* 0x0000000310007986 */ /* 0x0001e2000c101124 */
[----:B------:R-:W-:Y:S05]  /*3db0*/  BRA `(.L_x_33068) ;  /* 0x0000000800147947 */ /* 0x000fea0003800000 */
.L_x_33079:
[----:B------:R-:W0:Y:S01]  /*3dc0*/  I2F.S8 R9, R9 ;  /* 0x0000000900097306 */ /* 0x000e220000001400 */
        /* <DEDUP_REMOVED lines=12> */
.L_x_33083:
[----:B------:R-:W-:Y:S01]  /*3e90*/  IMAD.MOV.U32 R0, RZ, RZ, 0x7f ;  /* 0x0000007fff007424 */ /* 0x000fe200078e00ff */
[----:B------:R-:W-:-:S04]  /*3ea0*/  ISETP.GT.U32.AND P0, PT, R2, 0x7f800000, PT ;  /* 0x7f8000000200780c */ /* 0x000fc80003f04070 */
[----:B------:R-:W-:-:S09]  /*3eb0*/  SEL R0, R0, 0x7c, P0 ;  /* 0x0000007c00007807 */ /* 0x000fd20000000000 */
.L_x_33084:
[----:B------:R-:W-:Y:S05]  /*3ec0*/  BSYNC B0 ;  /* 0x0000000000007941 */ /* 0x000fea0003800000 */
.L_x_33082:
[----:B------:R-:W-:-:S04]  /*3ed0*/  LOP3.LUT R2, R9, 0x80000000, RZ, 0xc0, !PT ;  /* 0x8000000009027812 */ /* 0x000fc800078ec0ff */
[----:B------:R-:W-:-:S04]  /*3ee0*/  SHF.R.U32.HI R3, RZ, 0x18, R2 ;  /* 0x00000018ff037819 */ /* 0x000fc80000011602 */
[----:B------:R-:W-:-:S05]  /*3ef0*/  LOP3.LUT R3, R0, R3, RZ, 0xfc, !PT ;  /* 0x0000000300037212 */ /* 0x000fca00078efcff */
[----:B------:R1:W-:Y:S01]  /*3f00*/  STG.E.U8 desc[UR36][R16.64], R3 ;  /* 0x0000000310007986 */ /* 0x0003e2000c101124 */
[----:B------:R-:W-:Y:S05]  /*3f10*/  BRA `(.L_x_33068) ;  /* 0x0000000400bc7947 */ /* 0x000fea0003800000 */
.L_x_33078:
[----:B------:R-:W0:Y:S02]  /*3f20*/  I2F.S8 R0, R9 ;  /* 0x0000000900007306 */ /* 0x000e240000001400 */
[----:B0-----:R-:W-:-:S05]  /*3f30*/  F2FP.BF16.F32.PACK_AB R0, RZ, R0 ;  /* 0x00000000ff00723e */ /* 0x001fca00000010ff */
[----:B------:R2:W-:Y:S01]  /*3f40*/  STG.E.U16 desc[UR36][R16.64], R0 ;  /* 0x0000000010007986 */ /* 0x0005e2000c101524 */
[----:B------:R-:W-:Y:S05]  /*3f50*/  BRA `(.L_x_33068) ;  /* 0x0000000400ac7947 */ /* 0x000fea0003800000 */
.L_x_33075:
        /* <DEDUP_REMOVED lines=8> */
[----:B------:R-:W-:-:S04]  /*3fe0*/  PRMT R3, R9, 0x8880, RZ ;  /* 0x0000888009037816 */ /* 0x000fc800000000ff */
[----:B------:R-:W-:-:S05]  /*3ff0*/  PRMT R3, R3, 0x7710, RZ ;  /* 0x0000771003037816 */ /* 0x000fca00000000ff */
[----:B------:R0:W-:Y:S01]  /*4000*/  STG.E.U16 desc[UR36][R16.64], R3 ;  /* 0x0000000310007986 */ /* 0x0001e2000c101524 */
[----:B------:R-:W-:Y:S05]  /*4010*/  BRA `(.L_x_33068) ;  /* 0x00000004007c7947 */ /* 0x000fea0003800000 */
.L_x_33087:
[----:B------:R-:W0:Y:S01]  /*4020*/  I2F.S8 R9, R9 ;  /* 0x0000000900097306 */ /* 0x000e220000001400 */
        /* <DEDUP_REMOVED lines=16> */
.L_x_33090:
[----:B------:R-:W-:-:S04]  /*4130*/  LOP3.LUT R2, R9, 0x80000000, RZ, 0xc0, !PT ;  /* 0x8000000009027812 */ /* 0x000fc800078ec0ff */
[----:B------:R-:W-:-:S04]  /*4140*/  SHF.R.U32.HI R3, RZ, 0x18, R2 ;  /* 0x00000018ff037819 */ /* 0x000fc80000011602 */
[----:B------:R-:W-:-:S04]  /*4150*/  LOP3.LUT R0, R0, R3, RZ, 0xfc, !PT ;  /* 0x0000000300007212 */ /* 0x000fc800078efcff */
[----:B------:R-:W-:-:S07]  /*4160*/  PRMT R8, R0, 0x7610, R8 ;  /* 0x0000761000087816 */ /* 0x000fce0000000008 */
.L_x_33089:
[----:B------:R-:W-:Y:S05]  /*4170*/  BSYNC B0 ;  /* 0x0000000000007941 */ /* 0x000fea0003800000 */
.L_x_33088:
[----:B------:R0:W-:Y:S01]  /*4180*/  STG.E.U8 desc[UR36][R16.64], R8 ;  /* 0x0000000810007986 */ /* 0x0001e2000c101124 */
[----:B------:R-:W-:Y:S05]  /*4190*/  BRA `(.L_x_33068) ;  /* 0x00000004001c7947 */ /* 0x000fea0003800000 */
.L_x_33086:
        /* <DEDUP_REMOVED lines=17> */
.L_x_33093:
[----:B------:R-:W-:-:S04]  /*42b0*/  LOP3.LUT R2, R9, 0x80000000, RZ, 0xc0, !PT ;  /* 0x8000000009027812 */ /* 0x000fc800078ec0ff */
[----:B------:R-:W-:-:S04]  /*42c0*/  SHF.R.U32.HI R3, RZ, 0x18, R2 ;  /* 0x00000018ff037819 */ /* 0x000fc80000011602 */
[----:B------:R-:W-:-:S04]  /*42d0*/  LOP3.LUT R0, R0, R3, RZ, 0xfc, !PT ;  /* 0x0000000300007212 */ /* 0x000fc800078efcff */
[----:B------:R-:W-:-:S07]  /*42e0*/  PRMT R8, R0, 0x7610, R8 ;  /* 0x0000761000087816 */ /* 0x000fce0000000008 */
.L_x_33092:
[----:B------:R-:W-:Y:S05]  /*42f0*/  BSYNC B0 ;  /* 0x0000000000007941 */ /* 0x000fea0003800000 */
.L_x_33091:
[----:B------:R0:W-:Y:S01]  /*4300*/  STG.E.U8 desc[UR36][R16.64], R8 ;  /* 0x0000000810007986 */ /* 0x0001e2000c101124 */
[----:B------:R-:W-:Y:S05]  /*4310*/  BRA `(.L_x_33068) ;  /* 0x0000000000bc7947 */ /* 0x000fea0003800000 */
.L_x_33085:
[----:B------:R-:W-:-:S13]  /*4320*/  ISETP.NE.AND P0, PT, R8, 0x1c, PT ;  /* 0x0000001c0800780c */ /* 0x000fda0003f05270 */
[----:B------:R-:W-:Y:S05]  /*4330*/  @!P0 BRA `(.L_x_33094) ;  /* 0x0000000000ac8947 */ /* 0x000fea0003800000 */
[----:B------:R-:W-:-:S13]  /*4340*/  ISETP.NE.AND P0, PT, R8, 0x1d, PT ;  /* 0x0000001d0800780c */ /* 0x000fda0003f05270 */
[----:B------:R-:W-:Y:S05]  /*4350*/  @!P0 BRA `(.L_x_33095) ;  /* 0x00000000008c8947 */ /* 0x000fea0003800000 */
[----:B------:R-:W-:-:S13]  /*4360*/  ISETP.NE.AND P0, PT, R8, 0x2c, PT ;  /* 0x0000002c0800780c */ /* 0x000fda0003f05270 */
[----:B------:R-:W-:Y:S05]  /*4370*/  @P0 BRA `(.L_x_33067) ;  /* 0x0000000000400947 */ /* 0x000fea0003800000 */
[----:B------:R-:W0:Y:S02]  /*4380*/  I2F.S8 R4, R9 ;  /* 0x0000000900047306 */ /* 0x000e240000001400 */
        /* <DEDUP_REMOVED lines=15> */
.L_x_33067:
        /* <DEDUP_REMOVED lines=16> */
.L_x_33096:
[----:B------:R-:W-:Y:S05]  /*4580*/  BRA `(.L_x_33068) ;  /* 0x0000000000207947 */ /* 0x000fea0003800000 */
.L_x_33095:
[----:B------:R-:W-:-:S04]  /*4590*/  LOP3.LUT R9, R9, 0xffff, RZ, 0xc0, !PT ;  /* 0x0000ffff09097812 */ /* 0x000fc800078ec0ff */
[----:B------:R-:W-:-:S05]  /*45a0*/  PRMT R9, R9, 0x8880, RZ ;  /* 0x0000888009097816 */ /* 0x000fca00000000ff */
[----:B------:R-:W-:-:S05]  /*45b0*/  IMAD.MOV.U32 R2, RZ, RZ, R9 ;  /* 0x000000ffff027224 */ /* 0x000fca00078e0009 */
[----:B------:R-:W-:-:S05]  /*45c0*/  SHF.R.S32.HI R3, RZ, 0x1f, R2 ;  /* 0x0000001fff037819 */ /* 0x000fca0000011402 */
[----:B------:R0:W-:Y:S01]  /*45d0*/  STG.E.64 desc[UR36][R16.64], R2 ;  /* 0x0000000210007986 */ /* 0x0001e2000c101b24 */
[----:B------:R-:W-:Y:S05]  /*45e0*/  BRA `(.L_x_33068) ;  /* 0x0000000000087947 */ /* 0x000fea0003800000 */
.L_x_33094:
[----:B------:R-:W-:-:S05]  /*45f0*/  PRMT R3, R9, 0x8880, RZ ;  /* 0x0000888009037816 */ /* 0x000fca00000000ff */
[----:B------:R0:W-:Y:S02]  /*4600*/  STG.E desc[UR36][R16.64], R3 ;  /* 0x0000000310007986 */ /* 0x0001e4000c101924 */
.L_x_33068:
[----:B------:R-:W-:-:S04]  /*4610*/  IMAD R18, R18, 0x200, R23 ;  /* 0x0000020012127824 */ /* 0x000fc800078e0217 */
[----:B------:R-:W-:-:S07]  /*4620*/  VIADD R19, R18, 0x80 ;  /* 0x0000008012137836 */ /* 0x000fce0000000000 */
.L_x_32993:
[----:B------:R-:W-:Y:S05]  /*4630*/  BSYNC B6 ;  /* 0x0000000000067941 */ /* 0x000fea0003800000 */
.L_x_32992:
        /* <DEDUP_REMOVED lines=358> */
.L_x_33099:
        /* <DEDUP_REMOVED lines=20> */
.L_x_33103:
[----:B------:R0:W5:Y:S01]  /*5de0*/  LDG.E.U8 R18, desc[UR36][R2.64] ;  /* 0x0000002402127981 */ /* 0x000162000c1e1100 */
[----:B------:R-:W-:Y:S05]  /*5df0*/  BRA `(.L_x_33105) ;  /* 0x0000000c00547947 */ /* 0x000fea0003800000 */
.L_x_33102:
        /* <DEDUP_REMOVED lines=8> */
.L_x_33107:
[----:B------:R0:W5:Y:S01]  /*5e80*/  LDG.E.U8 R18, desc[UR36][R2.64] ;  /* 0x0000002402127981 */ /* 0x000162000c1e1100 */
[----:B------:R-:W-:Y:S05]  /*5e90*/  BRA `(.L_x_33105) ;  /* 0x0000000c002c7947 */ /* 0x000fea0003800000 */
.L_x_33106:
[----:B------:R0:W5:Y:S01]  /*5ea0*/  LDG.E.U16 R18, desc[UR36][R2.64] ;  /* 0x0000002402127981 */ /* 0x000162000c1e1500 */
[----:B------:R-:W-:Y:S05]  /*5eb0*/  BRA `(.L_x_33105) ;  /* 0x0000000c00247947 */ /* 0x000fea0003800000 */
.L_x_33101:
        /* <DEDUP_REMOVED lines=9> */
.L_x_33109:
[----:B------:R-:W2:Y:S02]  /*5f50*/  LDG.E.U16 R0, desc[UR36][R2.64] ;  /* 0x0000002402007981 */ /* 0x000ea4000c1e1500 */
[----:B--2---:R-:W-:-:S06]  /*5f60*/  HADD2.F32 R0, -RZ, R0.H0_H0 ;  /* 0x20000000ff007230 */ /* 0x004fcc0000004100 */
[----:B------:R-:W0:Y:S02]  /*5f70*/  F2I.FTZ.TRUNC.NTZ R0, R0 ;  /* 0x0000000000007305 */ /* 0x000e24000021f100 */
[----:B0-----:R-:W-:Y:S01]  /*5f80*/  PRMT R18, R0, 0x7610, R18 ;  /* 0x0000761000127816 */ /* 0x001fe20000000012 */
[----:B------:R-:W-:Y:S06]  /*5f90*/  BRA `(.L_x_33105) ;  /* 0x0000000800ec7947 */ /* 0x000fec0003800000 */
.L_x_33108:
        /* <DEDUP_REMOVED lines=9> */
.L_x_33111:
[----:B------:R-:W2:Y:S02]  /*6030*/  LDG.E.U16 R2, desc[UR36][R2.64] ;  /* 0x0000002402027981 */ /* 0x000ea4000c1e1500 */
[----:B--2---:R-:W-:-:S06]  /*6040*/  HADD2.F32 R0, -RZ, R2.H0_H0 ;  /* 0x20000002ff007230 */ /* 0x004fcc0000004100 */
[----:B------:R-:W0:Y:S02]  /*6050*/  F2I.FTZ.TRUNC.NTZ R0, R0 ;  /* 0x0000000000007305 */ /* 0x000e24000021f100 */
[----:B0-----:R-:W-:Y:S01]  /*6060*/  PRMT R18, R0, 0x7610, R18 ;  /* 0x0000761000127816 */ /* 0x001fe20000000012 */
[----:B------:R-:W-:Y:S06]  /*6070*/  BRA `(.L_x_33105) ;  /* 0x0000000800b47947 */ /* 0x000fec0003800000 */
.L_x_33110:
[----:B------:R-:W2:Y:S02]  /*6080*/  LDG.E.64 R2, desc[UR36][R2.64] ;  /* 0x0000002402027981 */ /* 0x000ea4000c1e1b00 */
[----:B--2---:R0:W1:Y:S01]  /*6090*/  F2I.F64.TRUNC R18, R2 ;  /* 0x0000000200127311 */ /* 0x004062000030d100 */
[----:B------:R-:W-:Y:S05]  /*60a0*/  BRA `(.L_x_33105) ;  /* 0x0000000800a87947 */ /* 0x000fea0003800000 */
.L_x_33100:
        /* <DEDUP_REMOVED lines=12> */
.L_x_33114:
[----:B------:R-:W2:Y:S02]  /*6170*/  LDG.E.64 R2, desc[UR36][R2.64] ;  /* 0x0000002402027981 */ /* 0x000ea4000c1e1b00 */
[----:B--2---:R3:W4:Y:S01]  /*6180*/  F2I.F64.TRUNC R18, R2 ;  /* 0x0000000200127311 */ /* 0x004722000030d100 */
[----:B------:R-:W-:Y:S05]  /*6190*/  BRA `(.L_x_33105) ;  /* 0x00000008006c7947 */ /* 0x000fea0003800000 */
.L_x_33113:
        /* <DEDUP_REMOVED lines=28> */
.L_x_33116:
        /* <DEDUP_REMOVED lines=15> */
.L_x_33115:
[----:B------:R-:W2:Y:S02]  /*6450*/  LDG.E.U16 R0, desc[UR36][R2.64] ;  /* 0x0000002402007981 */ /* 0x000ea4000c1e1500 */
[----:B--2---:R-:W-:-:S06]  /*6460*/  IMAD.U32 R0, R0, 0x10000, RZ ;  /* 0x0001000000007824 */ /* 0x004fcc00078e00ff */
[----:B------:R-:W0:Y:S02]  /*6470*/  F2I.FTZ.TRUNC.NTZ R0, R0 ;  /* 0x0000000000007305 */ /* 0x000e24000021f100 */
[----:B0-----:R-:W-:Y:S01]  /*6480*/  PRMT R18, R0, 0x7610, R18 ;  /* 0x0000761000127816 */ /* 0x001fe20000000012 */
[----:B------:R-:W-:Y:S06]  /*6490*/  BRA `(.L_x_33105) ;  /* 0x0000000400ac7947 */ /* 0x000fec0003800000 */
.L_x_33112:
        /* <DEDUP_REMOVED lines=10> */
.L_x_33119:
        /* <DEDUP_REMOVED lines=21> */
.L_x_33123:
[----:B------:R-:W-:Y:S05]  /*6690*/  BSYNC B1 ;  /* 0x0000000000017941 */ /* 0x000fea0003800000 */
.L_x_33122:
[----:B------:R-:W-:Y:S01]  /*66a0*/  LEA R3, R0, 0x3b800000, 0x17 ;  /* 0x3b80000000037811 */ /* 0x000fe200078eb8ff */
[----:B------:R-:W-:-:S05]  /*66b0*/  IMAD.SHL.U32 R0, R2, 0x100000, RZ ;  /* 0x0010000002007824 */ /* 0x000fca00078e00ff */
[----:B------:R-:W-:-:S07]  /*66c0*/  LOP3.LUT R0, R3, R0, R4, 0xfe, !PT ;  /* 0x0000000003007212 */ /* 0x000fce00078efe04 */
.L_x_33121:
[----:B------:R-:W-:Y:S05]  /*66d0*/  BSYNC B0 ;  /* 0x0000000000007941 */ /* 0x000fea0003800000 */
.L_x_33120:
[----:B------:R-:W0:Y:S02]  /*66e0*/  F2I.FTZ.TRUNC.NTZ R0, R0 ;  /* 0x0000000000007305 */ /* 0x000e24000021f100 */
[----:B0-----:R-:W-:Y:S01]  /*66f0*/  PRMT R18, R0, 0x7610, R18 ;  /* 0x0000761000127816 */ /* 0x001fe20000000012 */
[----:B------:R-:W-:Y:S06]  /*6700*/  BRA `(.L_x_33105) ;  /* 0x0000000400107947 */ /* 0x000fec0003800000 */
.L_x_33118:
        /* <DEDUP_REMOVED lines=21> */
.L_x_33127:
[----:B------:R-:W-:Y:S05]  /*6860*/  BSYNC B1 ;  /* 0x0000000000017941 */ /* 0x000fea0003800000 */
.L_x_33126:
[----:B------:R-:W-:Y:S01]  /*6870*/  LEA R3, R0, 0x37800000, 0x17 ;  /* 0x3780000000037811 */ /* 0x000fe200078eb8ff */
[----:B------:R-:W-:-:S05]  /*6880*/  IMAD.SHL.U32 R0, R2, 0x200000, RZ ;  /* 0x0020000002007824 */ /* 0x000fca00078e00ff */
[----:B------:R-:W-:-:S07]  /*6890*/  LOP3.LUT R0, R3, R0, R4, 0xfe, !PT ;  /* 0x0000000003007212 */ /* 0x000fce00078efe04 */
.L_x_33125:
[----:B------:R-:W-:Y:S05]  /*68a0*/  BSYNC B0 ;  /* 0x0000000000007941 */ /* 0x000fea0003800000 */
.L_x_33124:
[----:B------:R-:W0:Y:S02]  /*68b0*/  F2I.FTZ.TRUNC.NTZ R0, R0 ;  /* 0x0000000000007305 */ /* 0x000e24000021f100 */
[----:B0-----:R-:W-:Y:S01]  /*68c0*/  PRMT R18, R0, 0x7610, R18 ;  /* 0x0000761000127816 */ /* 0x001fe20000000012 */
[----:B------:R-:W-:Y:S06]  /*68d0*/  BRA `(.L_x_33105) ;  /* 0x00000000009c7947 */ /* 0x000fec0003800000 */
.L_x_33117:
        /* <DEDUP_REMOVED lines=14> */
.L_x_33131:
[----:B------:R-:W-:Y:S05]  /*69c0*/  BSYNC B0 ;  /* 0x0000000000007941 */ /* 0x000fea0003800000 */
.L_x_33130:
[----:B------:R-:W0:Y:S02]  /*69d0*/  F2I.FTZ.TRUNC.NTZ R0, R0 ;  /* 0x0000000000007305 */ /* 0x000e24000021f100 */
[----:B0-----:R-:W-:Y:S01]  /*69e0*/  PRMT R18, R0, 0x7610, R18 ;  /* 0x0000761000127816 */ /* 0x001fe20000000012 */
[----:B------:R-:W-:Y:S06]  /*69f0*/  BRA `(.L_x_33105) ;  /* 0x0000000000547947 */ /* 0x000fec0003800000 */
.L_x_33104:
        /* <DEDUP_REMOVED lines=16> */
.L_x_33132:
[----:B------:R-:W-:Y:S01]  /*6b00*/  PRMT R18, RZ, 0x7610, R18 ;  /* 0x00007610ff127816 */ /* 0x000fe20000000012 */
[----:B------:R-:W-:Y:S06]  /*6b10*/  BRA `(.L_x_33105) ;  /* 0x00000000000c7947 */ /* 0x000fec0003800000 */
.L_x_33129:
[----:B------:R1:W5:Y:S01]  /*6b20*/  LDG.E.U8 R18, desc[UR36][R2.64] ;  /* 0x0000002402127981 */ /* 0x000362000c1e1100 */
[----:B------:R-:W-:Y:S05]  /*6b30*/  BRA `(.L_x_33105) ;  /* 0x0000000000047947 */ /* 0x000fea0003800000 */
.L_x_33128:
[----:B------:R2:W5:Y:S02]  /*6b40*/  LDG.E.U8 R18, desc[UR36][R2.64] ;  /* 0x0000002402127981 */ /* 0x000564000c1e1100 */
.L_x_33105:
        /* <DEDUP_REMOVED lines=17> */
.L_x_33136:
[----:B------:R3:W5:Y:S01]  /*6c60*/  LDG.E.U8 R7, desc[UR36][R2.64] ;  /* 0x0000002402077981 */ /* 0x000762000c1e1100 */
[----:B------:R-:W-:Y:S05]  /*6c70*/  BRA `(.L_x_33138) ;  /* 0x0000000c00547947 */ /* 0x000fea0003800000 */
.L_x_33135:
        /* <DEDUP_REMOVED lines=8> */
.L_x_33140:
[----:B------:R2:W5:Y:S01]  /*6d00*/  LDG.E.U8 R7, desc[UR36][R2.64] ;  /* 0x0000002402077981 */ /* 0x000562000c1e1100 */
[----:B------:R-:W-:Y:S05]  /*6d10*/  BRA `(.L_x_33138) ;  /* 0x0000000c002c7947 */ /* 0x000fea0003800000 */
.L_x_33139:
[----:B------:R0:W5:Y:S01]  /*6d20*/  LDG.E.U16 R7, desc[UR36][R2.64] ;  /* 0x0000002402077981 */ /* 0x000162000c1e1500 */
[----:B------:R-:W-:Y:S05]  /*6d30*/  BRA `(.L_x_33138) ;  /* 0x0000000c00247947 */ /* 0x000fea0003800000 */
.L_x_33134:
        /* <DEDUP_REMOVED lines=9> */
.L_x_33142:
[----:B------:R-:W2:Y:S02]  /*6dd0*/  LDG.E.U16 R0, desc[UR36][R2.64] ;  /* 0x0000002402007981 */ /* 0x000ea4000c1e1500 */
[----:B--2---:R-:W-:-:S06]  /*6de0*/  HADD2.F32 R0, -RZ, R0.H0_H0 ;  /* 0x20000000ff007230 */ /* 0x004fcc0000004100 */
[----:B------:R-:W0:Y:S02]  /*6df0*/  F2I.FTZ.TRUNC.NTZ R0, R0 ;  /* 0x0000000000007305 */ /* 0x000e24000021f100 */
[----:B0-----:R-:W-:Y:S01]  /*6e00*/  PRMT R7, R0, 0x7610, R7 ;  /* 0x0000761000077816 */ /* 0x001fe20000000007 */
[----:B------:R-:W-:Y:S06]  /*6e10*/  BRA `(.L_x_33138) ;  /* 0x0000000800ec7947 */ /* 0x000fec0003800000 */
.L_x_33141:
        /* <DEDUP_REMOVED lines=9> */
.L_x_33144:
[----:B------:R-:W2:Y:S02]  /*6eb0*/  LDG.E.U16 R2, desc[UR36][R2.64] ;  /* 0x0000002402027981 */ /* 0x000ea4000c1e1500 */
[----:B--2---:R-:W-:-:S06]  /*6ec0*/  HADD2.F32 R0, -RZ, R2.H0_H0 ;  /* 0x20000002ff007230 */ /* 0x004fcc0000004100 */
[----:B------:R-:W0:Y:S02]  /*6ed0*/  F2I.FTZ.TRUNC.NTZ R0, R0 ;  /* 0x0000000000007305 */ /* 0x000e24000021f100 */
[----:B0-----:R-:W-:Y:S01]  /*6ee0*/  PRMT R7, R0, 0x7610, R7 ;  /* 0x0000761000077816 */ /* 0x001fe20000000007 */
[----:B------:R-:W-:Y:S06]  /*6ef0*/  BRA `(.L_x_33138) ;  /* 0x0000000800b47947 */ /* 0x000fec0003800000 */
.L_x_33143:
[----:B------:R-:W2:Y:S02]  /*6f00*/  LDG.E.64 R2, desc[UR36][R2.64] ;  /* 0x0000002402027981 */ /* 0x000ea4000c1e1b00 */
[----:B--2---:R0:W1:Y:S01]  /*6f10*/  F2I.F64.TRUNC R7, R2 ;  /* 0x0000000200077311 */ /* 0x004062000030d100 */
[----:B------:R-:W-:Y:S05]  /*6f20*/  BRA `(.L_x_33138) ;  /* 0x0000000800a87947 */ /* 0x000fea0003800000 */
.L_x_33133:
        /* <DEDUP_REMOVED lines=12> */
.L_x_33147:
[----:B------:R-:W2:Y:S02]  /*6ff0*/  LDG.E.64 R2, desc[UR36][R2.64] ;  /* 0x0000002402027981 */ /* 0x000ea4000c1e1b00 */
[----:B--2---:R0:W1:Y:S01]  /*7000*/  F2I.F64.TRUNC R7, R2 ;  /* 0x0000000200077311 */ /* 0x004062000030d100 */
[----:B------:R-:W-:Y:S05]  /*7010*/  BRA `(.L_x_33138) ;  /* 0x00000008006c7947 */ /* 0x000fea0003800000 */
.L_x_33146:
        /* <DEDUP_REMOVED lines=28> */
.L_x_33149:
        /* <DEDUP_REMOVED lines=15> */
.L_x_33148:
[----:B------:R-:W2:Y:S02]  /*72d0*/  LDG.E.U16 R0, desc[UR36][R2.64] ;  /* 0x0000002402007981 */ /* 0x000ea4000c1e1500 */
[----:B--2---:R-:W-:-:S06]  /*72e0*/  IMAD.U32 R0, R0, 0x10000, RZ ;  /* 0x0001000000007824 */ /* 0x004fcc00078e00ff */
[----:B------:R-:W0:Y:S02]  /*72f0*/  F2I.FTZ.TRUNC.NTZ R0, R0 ;  /* 0x0000000000007305 */ /* 0x000e24000021f100 */
[----:B0-----:R-:W-:Y:S01]  /*7300*/  PRMT R7, R0, 0x7610, R7 ;  /* 0x0000761000077816 */ /* 0x001fe20000000007 */
[----:B------:R-:W-:Y:S06]  /*7310*/  BRA `(.L_x_33138) ;  /* 0x0000000400ac7947 */ /* 0x000fec0003800000 */
.L_x_33145:
        /* <DEDUP_REMOVED lines=10> */
.L_x_33152:
        /* <DEDUP_REMOVED lines=21> */
.L_x_33156:
[----:B------:R-:W-:Y:S05]  /*7510*/  BSYNC B1 ;  /* 0x0000000000017941 */ /* 0x000fea0003800000 */
.L_x_33155:
[----:B------:R-:W-:Y:S01]  /*7520*/  LEA R3, R0, 0x3b800000, 0x17 ;  /* 0x3b80000000037811 */ /* 0x000fe200078eb8ff */
[----:B------:R-:W-:-:S05]  /*7530*/  IMAD.SHL.U32 R0, R2, 0x100000, RZ ;  /* 0x0010000002007824 */ /* 0x000fca00078e00ff */
[----:B------:R-:W-:-:S07]  /*7540*/  LOP3.LUT R0, R3, R0, R4, 0xfe, !PT ;  /* 0x0000000003007212 */ /* 0x000fce00078efe04 */
.L_x_33154:
[----:B------:R-:W-:Y:S05]  /*7550*/  BSYNC B0 ;  /* 0x0000000000007941 */ /* 0x000fea0003800000 */
.L_x_33153:
[----:B------:R-:W0:Y:S02]  /*7560*/  F2I.FTZ.TRUNC.NTZ R0, R0 ;  /* 0x0000000000007305 */ /* 0x000e24000021f100 */
[----:B0-----:R-:W-:Y:S01]  /*7570*/  PRMT R7, R0, 0x7610, R7 ;  /* 0x0000761000077816 */ /* 0x001fe20000000007 */
[----:B------:R-:W-:Y:S06]  /*7580*/  BRA `(.L_x_33138) ;  /* 0x0000000400107947 */ /* 0x000fec0003800000 */
.L_x_33151:
        /* <DEDUP_REMOVED lines=21> */
.L_x_33160:
[----:B------:R-:W-:Y:S05]  /*76e0*/  BSYNC B1 ;  /* 0x0000000000017941 */ /* 0x000fea0003800000 */
.L_x_33159:
[----:B------:R-:W-:Y:S01]  /*76f0*/  LEA R3, R0, 0x37800000, 0x17 ;  /* 0x3780000000037811 */ /* 0x000fe200078eb8ff */
[----:B------:R-:W-:-:S05]  /*7700*/  IMAD.SHL.U32 R0, R2, 0x200000, RZ ;  /* 0x0020000002007824 */ /* 0x000fca00078e00ff */
[----:B------:R-:W-:-:S07]  /*7710*/  LOP3.LUT R0, R3, R0, R4, 0xfe, !PT ;  /* 0x0000000003007212 */ /* 0x000fce00078efe04 */
.L_x_33158:
[----:B------:R-:W-:Y:S05]  /*7720*/  BSYNC B0 ;  /* 0x0000000000007941 */ /* 0x000fea0003800000 */
.L_x_33157:
[----:B------:R-:W0:Y:S02]  /*7730*/  F2I.FTZ.TRUNC.NTZ R0, R0 ;  /* 0x0000000000007305 */ /* 0x000e24000021f100 */
[----:B0-----:R-:W-:Y:S01]  /*7740*/  PRMT R7, R0, 0x7610, R7 ;  /* 0x0000761000077816 */ /* 0x001fe20000000007 */
[----:B------:R-:W-:Y:S06]  /*7750*/  BRA `(.L_x_33138) ;  /* 0x00000000009c7947 */ /* 0x000fec0003800000 */
.L_x_33150:
        /* <DEDUP_REMOVED lines=14> */
.L_x_33164:
[----:B------:R-:W-:Y:S05]  /*7840*/  BSYNC B0 ;  /* 0x0000000000007941 */ /* 0x000fea0003800000 */
.L_x_33163:
[----:B------:R-:W0:Y:S02]  /*7850*/  F2I.FTZ.TRUNC.NTZ R0, R0 ;  /* 0x0000000000007305 */ /* 0x000e24000021f100 */
[----:B0-----:R-:W-:Y:S01]  /*7860*/  PRMT R7, R0, 0x7610, R7 ;  /* 0x0000761000077816 */ /* 0x001fe20000000007 */
[----:B------:R-:W-:Y:S06]  /*7870*/  BRA `(.L_x_33138) ;  /* 0x0000000000547947 */ /* 0x000fec0003800000 */
.L_x_33137:
        /* <DEDUP_REMOVED lines=16> */
.L_x_33165:
[----:B------:R-:W-:Y:S01]  /*7980*/  PRMT R7, RZ, 0x7610, R7 ;  /* 0x00007610ff077816 */ /* 0x000fe20000000007 */
[----:B------:R-:W-:Y:S06]  /*7990*/  BRA `(.L_x_33138) ;  /* 0x00000000000c7947 */ /* 0x000fec0003800000 */
.L_x_33162:
[----:B------:R0:W5:Y:S01]  /*79a0*/  LDG.E.U8 R7, desc[UR36][R2.64] ;  /* 0x0000002402077981 */ /* 0x000162000c1e1100 */
[----:B------:R-:W-:Y:S05]  /*79b0*/  BRA `(.L_x_33138) ;  /* 0x0000000000047947 */ /* 0x000fea0003800000 */
.L_x_33161:
[----:B------:R0:W5:Y:S02]  /*79c0*/  LDG.E.U8 R7, desc[UR36][R2.64] ;  /* 0x0000002402077981 */ /* 0x000164000c1e1100 */
.L_x_33138:
[----:B-1---5:R-:W-:Y:S01]  /*79d0*/  LOP3.LUT R0, R7, 0xffff, RZ, 0xc0, !PT ;  /* 0x0000ffff07007812 */ /* 0x022fe200078ec0ff */
[----:B------:R-:W1:Y:S01]  /*79e0*/  LDC.U8 R10, c[0x0][0x491] ;  /* 0x00012440ff0a7b82 */ /* 0x000e620000000000 */
[----:B0-234-:R-:W-:Y:S01]  /*79f0*/  LOP3.LUT R2, R18, 0xffff, RZ, 0xc0, !PT ;  /* 0x0000ffff12027812 */ /* 0x01dfe200078ec0ff */
[----:B------:R-:W-:Y:S01]  /*7a00*/  BSSY B0, `(.L_x_33166) ;  /* 0x000002c000007945 */ /* 0x000fe20003800000 */
[----:B------:R-:W-:Y:S02]  /*7a10*/  PRMT R4, R0, 0x8880, RZ ;  /* 0x0000888000047816 */ /* 0x000fe400000000ff */
[----:B------:R-:W-:Y:S01]  /*7a20*/  PRMT R5, R2, 0x8880, RZ ;  /* 0x0000888002057816 */ /* 0x000fe200000000ff */
[----:B------:R-:W-:Y:S01]  /*7a30*/  IMAD.MOV.U32 R2, RZ, RZ, RZ ;  /* 0x000000ffff027224 */ /* 0x000fe200078e00ff */
[----:B------:R-:W-:Y:S02]  /*7a40*/  IABS R0, R4 ;  /* 0x0000000400007213 */ /* 0x000fe40000000000 */
[----:B------:R-:W-:-:S02]  /*7a50*/  IABS R11, R5 ;  /* 0x00000005000b7213 */ /* 0x000fc40000000000 */
[----:B------:R-:W0:Y:S01]  /*7a60*/  I2F.RP R6, R0 ;  /* 0x0000000000067306 */ /* 0x000e220000209400 */
[----:B------:R-:W-:Y:S02]  /*7a70*/  IABS R8, R4 ;  /* 0x0000000400087213 */ /* 0x000fe40000000000 */
[----:B------:R-:W-:-:S05]  /*7a80*/  LOP3.LUT R7, R7, R18, RZ, 0x3c, !PT ;  /* 0x0000001207077212 */ /* 0x000fca00078e3cff */
[----:B0-----:R-:W0:Y:S02]  /*7a90*/  MUFU.RCP R6, R6 ;  /* 0x0000000600067308 */ /* 0x001e240000001000 */
[----:B0-----:R-:W-:Y:S01]  /*7aa0*/  VIADD R3, R6, 0xffffffe ;  /* 0x0ffffffe06037836 */ /* 0x001fe20000000000 */
[----:B------:R-:W-:-:S04]  /*7ab0*/  LOP3.LUT R6, R5, R4, RZ, 0x3c, !PT ;  /* 0x0000000405067212 */ /* 0x000fc800078e3cff */
[----:B------:R-:W-:Y:S01]  /*7ac0*/  ISETP.GE.AND P0, PT, R6, RZ, PT ;  /* 0x000000ff0600720c */ /* 0x000fe20003f06270 */
[----:B------:R-:W0:Y:S01]  /*7ad0*/  F2I.FTZ.U32.TRUNC.NTZ R3, R3 ;  /* 0x0000000300037305 */ /* 0x000e22000021f000 */
[----:B------:R-:W-:Y:S02]  /*7ae0*/  PRMT R6, R7, 0x8880, RZ ;  /* 0x0000888007067816 */ /* 0x000fe400000000ff */
[----:B------:R-:W-:Y:S02]  /*7af0*/  LOP3.LUT R7, RZ, R4, RZ, 0x33, !PT ;  /* 0x00000004ff077212 */ /* 0x000fe400078e33ff */
[----:B------:R-:W-:Y:S01]  /*7b00*/  ISETP.GT.AND P3, PT, R6, -0x1, PT ;  /* 0xffffffff0600780c */ /* 0x000fe20003f64270 */
[----:B0-----:R-:W-:-:S04]  /*7b10*/  IMAD.MOV R9, RZ, RZ, -R3 ;  /* 0x000000ffff097224 */ /* 0x001fc800078e0a03 */
[----:B------:R-:W-:-:S04]  /*7b20*/  IMAD R9, R9, R0, RZ ;  /* 0x0000000009097224 */ /* 0x000fc800078e02ff */
[----:B------:R-:W-:-:S04]  /*7b30*/  IMAD.HI.U32 R2, R3, R9, R2 ;  /* 0x0000000903027227 */ /* 0x000fc800078e0002 */
[----:B------:R-:W-:Y:S01]  /*7b40*/  IMAD.MOV R3, RZ, RZ, -R8 ;  /* 0x000000ffff037224 */ /* 0x000fe200078e0a08 */
[----:B-1----:R-:W-:Y:S01]  /*7b50*/  PRMT R8, R10, 0x9910, RZ ;  /* 0x000099100a087816 */ /* 0x002fe200000000ff */
[----:B------:R-:W-:-:S04]  /*7b60*/  IMAD.HI.U32 R2, R2, R11, RZ ;  /* 0x0000000b02027227 */ /* 0x000fc800078e00ff */
[----:B------:R-:W-:-:S05]  /*7b70*/  IMAD R3, R2, R3, R11 ;  /* 0x0000000302037224 */ /* 0x000fca00078e020b */
        /* <DEDUP_REMOVED lines=20> */
.L_x_33167:
[----:B------:R-:W-:Y:S05]  /*7cc0*/  BSYNC B0 ;  /* 0x0000000000007941 */ /* 0x000fea0003800000 */
.L_x_33166:
        /* <DEDUP_REMOVED lines=11> */
.L_x_33171:
[----:B------:R0:W-:Y:S01]  /*7d80*/  STG.E.U8 desc[UR36][R16.64], R9 ;  /* 0x0000000910007986 */ /* 0x0001e2000c101124 */
[----:B------:R-:W-:Y:S05]  /*7d90*/  BRA `(.L_x_33173) ;  /* 0x0000000c00907947 */ /* 0x000fea0003800000 */
.L_x_33170:
        /* <DEDUP_REMOVED lines=12> */
.L_x_33175:
[----:B------:R-:W-:-:S05]  /*7e60*/  PRMT R3, R9, 0x8880, RZ ;  /* 0x0000888009037816 */ /* 0x000fca00000000ff */
[----:B------:R0:W-:Y:S01]  /*7e70*/  STG.E desc[UR36][R16.64], R3 ;  /* 0x0000000310007986 */ /* 0x0001e2000c101924 */
[----:B------:R-:W-:Y:S05]  /*7e80*/  BRA `(.L_x_33173) ;  /* 0x0000000c00547947 */ /* 0x000fea0003800000 */
.L_x_33174:
[----:B------:R-:W-:-:S04]  /*7e90*/  PRMT R3, R9, 0x8880, RZ ;  /* 0x0000888009037816 */ /* 0x000fc800000000ff */
[----:B------:R-:W-:-:S05]  /*7ea0*/  PRMT R3, R3, 0x7710, RZ ;  /* 0x0000771003037816 */ /* 0x000fca00000000ff */
[----:B------:R0:W-:Y:S01]  /*7eb0*/  STG.E.U16 desc[UR36][R16.64], R3 ;  /* 0x0000000310007986 */ /* 0x0001e2000c101524 */
[----:B------:R-:W-:Y:S05]  /*7ec0*/  BRA `(.L_x_33173) ;  /* 0x0000000c00447947 */ /* 0x000fea0003800000 */
.L_x_33169:
        /* <DEDUP_REMOVED lines=9> */
.L_x_33177:
[----:B------:R-:W0:Y:S02]  /*7f60*/  I2F.S8 R0, R9 ;  /* 0x0000000900007306 */ /* 0x000e240000001400 */
[----:B0-----:R-:W-:-:S05]  /*7f70*/  F2FP.F16.F32.PACK_AB R0, RZ, R0 ;  /* 0x00000000ff00723e */ /* 0x001fca00000000ff */
[----:B------:R0:W-:Y:S01]  /*7f80*/  STG.E.U16 desc[UR36][R16.64], R0 ;  /* 0x0000000010007986 */ /* 0x0001e2000c101524 */
[----:B------:R-:W-:Y:S05]  /*7f90*/  BRA `(.L_x_33173) ;  /* 0x0000000c00107947 */ /* 0x000fea0003800000 */
.L_x_33176:
        /* <DEDUP_REMOVED lines=10> */
.L_x_33179:
[----:B------:R-:W0:Y:S02]  /*8040*/  I2F.S8 R9, R9 ;  /* 0x0000000900097306 */ /* 0x000e240000001400 */
[----:B0-----:R-:W-:-:S04]  /*8050*/  F2FP.F16.F32.PACK_AB R3, RZ, R9 ;  /* 0x00000009ff03723e */ /* 0x001fc800000000ff */
[----:B------:R-:W-:-:S05]  /*8060*/  PRMT R3, R3, 0x5410, RZ ;  /* 0x0000541003037816 */ /* 0x000fca00000000ff */
[----:B------:R0:W-:Y:S01]  /*8070*/  STG.E desc[UR36][R16.64], R3 ;  /* 0x0000000310007986 */ /* 0x0001e2000c101924 */
[----:B------:R-:W-:Y:S05]  /*8080*/  BRA `(.L_x_33173) ;  /* 0x0000000800d47947 */ /* 0x000fea0003800000 */
.L_x_33178:
[----:B------:R-:W-:-:S04]  /*8090*/  PRMT R2, R9, 0x8880, RZ ;  /* 0x0000888009027816 */ /* 0x000fc800000000ff */
[----:B------:R-:W-:-:S06]  /*80a0*/  PRMT R2, R2, 0x7710, RZ ;  /* 0x0000771002027816 */ /* 0x000fcc00000000ff */
[----:B------:R-:W0:Y:S02]  /*80b0*/  I2F.F64.S16 R2, R2 ;  /* 0x0000000200027312 */ /* 0x000e240000101c00 */
[----:B0-----:R0:W-:Y:S01]  /*80c0*/  STG.E.64 desc[UR36][R16.64], R2 ;  /* 0x0000000210007986 */ /* 0x0011e2000c101b24 */
[----:B------:R-:W-:Y:S05]  /*80d0*/  BRA `(.L_x_33173) ;  /* 0x0000000800c07947 */ /* 0x000fea0003800000 */
.L_x_33168:
        /* <DEDUP_REMOVED lines=12> */
.L_x_33182:
[----:B------:R-:W-:Y:S02]  /*81a0*/  PRMT R4, R9, 0x8880, RZ ;  /* 0x0000888009047816 */ /* 0x000fe400000000ff */
[----:B------:R-:W-:Y:S02]  /*81b0*/  CS2R R6, SRZ ;  /* 0x0000000000067805 */ /* 0x000fe4000001ff00 */
[----:B------:R-:W-:-:S06]  /*81c0*/  PRMT R4, R4, 0x7710, RZ ;  /* 0x0000771004047816 */ /* 0x000fcc00000000ff */
[----:B------:R-:W0:Y:S02]  /*81d0*/  I2F.F64.S16 R4, R4 ;  /* 0x0000000400047312 */ /* 0x000e240000101c00 */
[----:B0-----:R0:W-:Y:S01]  /*81e0*/  STG.E.128 desc[UR36][R16.64], R4 ;  /* 0x0000000410007986 */ /* 0x0011e2000c101d24 */
[----:B------:R-:W-:Y:S05]  /*81f0*/  BRA `(.L_x_33173) ;  /* 0x0000000800787947 */ /* 0x000fea0003800000 */
.L_x_33181:
        /* <DEDUP_REMOVED lines=21> */
.L_x_33186:
[----:B------:R-:W-:Y:S05]  /*8350*/  BSYNC B0 ;  /* 0x0000000000007941 */ /* 0x000fea0003800000 */
.L_x_33185:
[----:B------:R-:W-:-:S05]  /*8360*/  LOP3.LUT R3, R0, R3, RZ, 0xfc, !PT ;  /* 0x0000000300037212 */ /* 0x000fca00078efcff */
[----:B------:R0:W-:Y:S01]  /*8370*/  STG.E.U8 desc[UR36][R16.64], R3 ;  /* 0x0000000310007986 */ /* 0x0001e2000c101124 */
[----:B------:R-:W-:Y:S05]  /*8380*/  BRA `(.L_x_33173) ;  /* 0x0000000800147947 */ /* 0x000fea0003800000 */
.L_x_33184:
        /* <DEDUP_REMOVED lines=13> */
.L_x_33188:
[----:B------:R-:W-:Y:S01]  /*8460*/  IMAD.MOV.U32 R0, RZ, RZ, 0x7f ;  /* 0x0000007fff007424 */ /* 0x000fe200078e00ff */
[----:B------:R-:W-:-:S04]  /*8470*/  ISETP.GT.U32.AND P0, PT, R2, 0x7f800000, PT ;  /* 0x7f8000000200780c */ /* 0x000fc80003f04070 */
[----:B------:R-:W-:-:S09]  /*8480*/  SEL R0, R0, 0x7c, P0 ;  /* 0x0000007c00007807 */ /* 0x000fd20000000000 */
.L_x_33189:
[----:B------:R-:W-:Y:S05]  /*8490*/  BSYNC B0 ;  /* 0x0000000000007941 */ /* 0x000fea0003800000 */
.L_x_33187:
[----:B------:R-:W-:-:S04]  /*84a0*/  LOP3.LUT R2, R9, 0x80000000, RZ, 0xc0, !PT ;  /* 0x8000000009027812 */ /* 0x000fc800078ec0ff */
[----:B------:R-:W-:-:S04]  /*84b0*/  SHF.R.U32.HI R3, RZ, 0x18, R2 ;  /* 0x00000018ff037819 */ /* 0x000fc80000011602 */
[----:B------:R-:W-:-:S05]  /*84c0*/  LOP3.LUT R3, R0, R3, RZ, 0xfc, !PT ;  /* 0x0000000300037212 */ /* 0x000fca00078efcff */
[----:B------:R0:W-:Y:S01]  /*84d0*/  STG.E.U8 desc[UR36][R16.64], R3 ;  /* 0x0000000310007986 */ /* 0x0001e2000c101124 */
[----:B------:R-:W-:Y:S05]  /*84e0*/  BRA `(.L_x_33173) ;  /* 0x0000000400bc7947 */ /* 0x000fea0003800000 */
.L_x_33183:
[----:B------:R-:W0:Y:S02]  /*84f0*/  I2F.S8 R0, R9 ;  /* 0x0000000900007306 */ /* 0x000e240000001400 */
[----:B0-----:R-:W-:-:S05]  /*8500*/  F2FP.BF16.F32.PACK_AB R0, RZ, R0 ;  /* 0x00000000ff00723e */ /* 0x001fca00000010ff */
[----:B------:R0:W-:Y:S01]  /*8510*/  STG.E.U16 desc[UR36][R16.64], R0 ;  /* 0x0000000010007986 */ /* 0x0001e2000c101524 */
[----:B------:R-:W-:Y:S05]  /*8520*/  BRA `(.L_x_33173) ;  /* 0x0000000400ac7947 */ /* 0x000fea0003800000 */
.L_x_33180:
        /* <DEDUP_REMOVED lines=12> */
.L_x_33192:
        /* <DEDUP_REMOVED lines=17> */
.L_x_33195:
[----:B------:R-:W-:-:S04]  /*8700*/  LOP3.LUT R2, R9, 0x80000000, RZ, 0xc0, !PT ;  /* 0x8000000009027812 */ /* 0x000fc800078ec0ff */
[----:B------:R-:W-:-:S04]  /*8710*/  SHF.R.U32.HI R3, RZ, 0x18, R2 ;  /* 0x00000018ff037819 */ /* 0x000fc80000011602 */
[----:B------:R-:W-:-:S04]  /*8720*/  LOP3.LUT R0, R0, R3, RZ, 0xfc, !PT ;  /* 0x0000000300007212 */ /* 0x000fc800078efcff */
[----:B------:R-:W-:-:S07]  /*8730*/  PRMT R8, R0, 0x7610, R8 ;  /* 0x0000761000087816 */ /* 0x000fce0000000008 */
.L_x_33194:
[----:B------:R-:W-:Y:S05]  /*8740*/  BSYNC B0 ;  /* 0x0000000000007941 */ /* 0x000fea0003800000 */
.L_x_33193:
[----:B------:R3:W-:Y:S01]  /*8750*/  STG.E.U8 desc[UR36][R16.64], R8 ;  /* 0x0000000810007986 */ /* 0x0007e2000c101124 */
[----:B------:R-:W-:Y:S05]  /*8760*/  BRA `(.L_x_33173) ;  /* 0x00000004001c7947 */ /* 0x000fea0003800000 */
.L_x_33191:
        /* <DEDUP_REMOVED lines=17> */
.L_x_33198:
[----:B------:R-:W-:-:S04]  /*8880*/  LOP3.LUT R2, R9, 0x80000000, RZ, 0xc0, !PT ;  /* 0x8000000009027812 */ /* 0x000fc800078ec0ff */
[----:B------:R-:W-:-:S04]  /*8890*/  SHF.R.U32.HI R3, RZ, 0x18, R2 ;  /* 0x00000018ff037819 */ /* 0x000fc80000011602 */
[----:B------:R-:W-:-:S04]  /*88a0*/  LOP3.LUT R0, R0, R3, RZ, 0xfc, !PT ;  /* 0x0000000300007212 */ /* 0x000fc800078efcff */
[----:B------:R-:W-:-:S07]  /*88b0*/  PRMT R8, R0, 0x7610, R8 ;  /* 0x0000761000087816 */ /* 0x000fce0000000008 */
.L_x_33197:
[----:B------:R-:W-:Y:S05]  /*88c0*/  BSYNC B0 ;  /* 0x0000000000007941 */ /* 0x000fea0003800000 */
.L_x_33196:
[----:B------:R0:W-:Y:S01]  /*88d0*/  STG.E.U8 desc[UR36][R16.64], R8 ;  /* 0x0000000810007986 */ /* 0x0001e2000c101124 */
[----:B------:R-:W-:Y:S05]  /*88e0*/  BRA `(.L_x_33173) ;  /* 0x0000000000bc7947 */ /* 0x000fea0003800000 */
.L_x_33190:
        /* <DEDUP_REMOVED lines=22> */
.L_x_33172:
        /* <DEDUP_REMOVED lines=16> */
.L_x_33201:
[----:B------:R-:W-:Y:S05]  /*8b50*/  BRA `(.L_x_33173) ;  /* 0x0000000000207947 */ /* 0x000fea0003800000 */
.L_x_33200:
[----:B------:R-:W-:-:S04]  /*8b60*/  LOP3.LUT R9, R9, 0xffff, RZ, 0xc0, !PT ;  /* 0x0000ffff09097812 */ /* 0x000fc800078ec0ff */
[----:B------:R-:W-:-:S05]  /*8b70*/  PRMT R9, R9, 0x8880, RZ ;  /* 0x0000888009097816 */ /* 0x000fca00000000ff */
[----:B------:R-:W-:-:S05]  /*8b80*/  IMAD.MOV.U32 R2, RZ, RZ, R9 ;  /* 0x000000ffff027224 */ /* 0x000fca00078e0009 */
[----:B------:R-:W-:-:S05]  /*8b90*/  SHF.R.S32.HI R3, RZ, 0x1f, R2 ;  /* 0x0000001fff037819 */ /* 0x000fca0000011402 */
[----:B------:R2:W-:Y:S01]  /*8ba0*/  STG.E.64 desc[UR36][R16.64], R2 ;  /* 0x0000000210007986 */ /* 0x0005e2000c101b24 */
[----:B------:R-:W-:Y:S05]  /*8bb0*/  BRA `(.L_x_33173) ;  /* 0x0000000000087947 */ /* 0x000fea0003800000 */
.L_x_33199:
[----:B------:R-:W-:-:S05]  /*8bc0*/  PRMT R3, R9, 0x8880, RZ ;  /* 0x0000888009037816 */ /* 0x000fca00000000ff */
[----:B------:R0:W-:Y:S02]  /*8bd0*/  STG.E desc[UR36][R16.64], R3 ;  /* 0x0000000310007986 */ /* 0x0001e4000c101924 */
.L_x_33173:
[----:B------:R-:W-:-:S07]  /*8be0*/  VIADD R19, R19, 0x80 ;  /* 0x0000008013137836 */ /* 0x000fce0000000000 */
.L_x_33098:
[----:B------:R-:W-:Y:S05]  /*8bf0*/  BSYNC B6 ;  /* 0x0000000000067941 */ /* 0x000fea0003800000 */
.L_x_33097:
        /* <DEDUP_REMOVED lines=358> */
.L_x_33204:
        /* <DEDUP_REMOVED lines=20> */
.L_x_33208:
[----:B------:R0:W5:Y:S01]  /*a3a0*/  LDG.E.U8 R18, desc[UR36][R2.64] ;  /* 0x0000002402127981 */ /* 0x000162000c1e1100 */
[----:B------:R-:W-:Y:S05]  /*a3b0*/  BRA `(.L_x_33210) ;  /* 0x0000000c00547947 */ /* 0x000fea0003800000 */
.L_x_33207:
        /* <DEDUP_REMOVED lines=8> */
.L_x_33212:
[----:B------:R0:W5:Y:S01]  /*a440*/  LDG.E.U8 R18, desc[UR36][R2.64] ;  /* 0x0000002402127981 */ /* 0x000162000c1e1100 */
[----:B------:R-:W-:Y:S05]  /*a450*/  BRA `(.L_x_33210) ;  /* 0x0000000c002c7947 */ /* 0x000fea0003800000 */
.L_x_33211:
[----:B------:R0:W5:Y:S01]  /*a460*/  LDG.E.U16 R18, desc[UR36][R2.64] ;  /* 0x0000002402127981 */ /* 0x000162000c1e1500 */
[----:B------:R-:W-:Y:S05]  /*a470*/  BRA `(.L_x_33210) ;  /* 0x0000000c00247947 */ /* 0x000fea0003800000 */
.L_x_33206:
        /* <DEDUP_REMOVED lines=9> */
.L_x_33214:
[----:B------:R-:W2:Y:S02]  /*a510*/  LDG.E.U16 R0, desc[UR36][R2.64] ;  /* 0x0000002402007981 */ /* 0x000ea4000c1e1500 */
[----:B--2---:R-:W-:-:S06]  /*a520*/  HADD2.F32 R0, -RZ, R0.H0_H0 ;  /* 0x20000000ff007230 */ /* 0x004fcc0000004100 */
[----:B------:R-:W0:Y:S02]  /*a530*/  F2I.FTZ.TRUNC.NTZ R0, R0 ;  /* 0x0000000000007305 */ /* 0x000e24000021f100 */
[----:B0-----:R-:W-:Y:S01]  /*a540*/  PRMT R18, R0, 0x7610, R18 ;  /* 0x0000761000127816 */ /* 0x001fe20000000012 */
[----:B------:R-:W-:Y:S06]  /*a550*/  BRA `(.L_x_33210) ;  /* 0x0000000800ec7947 */ /* 0x000fec0003800000 */
.L_x_33213:
        /* <DEDUP_REMOVED lines=9> */
.L_x_33216:
[----:B------:R-:W2:Y:S02]  /*a5f0*/  LDG.E.U16 R2, desc[UR36][R2.64] ;  /* 0x0000002402027981 */ /* 0x000ea4000c1e1500 */
[----:B--2---:R-:W-:-:S06]  /*a600*/  HADD2.F32 R0, -RZ, R2.H0_H0 ;  /* 0x20000002ff007230 */ /* 0x004fcc0000004100 */
[----:B------:R-:W0:Y:S02]  /*a610*/  F2I.FTZ.TRUNC.NTZ R0, R0 ;  /* 0x0000000000007305 */ /* 0x000e24000021f100 */
[----:B0-----:R-:W-:Y:S01]  /*a620*/  PRMT R18, R0, 0x7610, R18 ;  /* 0x0000761000127816 */ /* 0x001fe20000000012 */
[----:B------:R-:W-:Y:S06]  /*a630*/  BRA `(.L_x_33210) ;  /* 0x0000000800b47947 */ /* 0x000fec0003800000 */
.L_x_33215:
[----:B------:R-:W2:Y:S02]  /*a640*/  LDG.E.64 R2, desc[UR36][R2.64] ;  /* 0x0000002402027981 */ /* 0x000ea4000c1e1b00 */
[----:B--2---:R4:W0:Y:S01]  /*a650*/  F2I.F64.TRUNC R18, R2 ;  /* 0x0000000200127311 */ /* 0x004822000030d100 */
[----:B------:R-:W-:Y:S05]  /*a660*/  BRA `(.L_x_33210) ;  /* 0x0000000800a87947 */ /* 0x000fea0003800000 */
.L_x_33205:
        /* <DEDUP_REMOVED lines=12> */
.L_x_33219:
[----:B------:R-:W2:Y:S02]  /*a730*/  LDG.E.64 R2, desc[UR36][R2.64] ;  /* 0x0000002402027981 */ /* 0x000ea4000c1e1b00 */
[----:B--2---:R0:W1:Y:S01]  /*a740*/  F2I.F64.TRUNC R18, R2 ;  /* 0x0000000200127311 */ /* 0x004062000030d100 */
[----:B------:R-:W-:Y:S05]  /*a750*/  BRA `(.L_x_33210) ;  /* 0x00000008006c7947 */ /* 0x000fea0003800000 */
.L_x_33218:
        /* <DEDUP_REMOVED lines=28> */
.L_x_33221:
        /* <DEDUP_REMOVED lines=15> */
.L_x_33220:
[----:B------:R-:W2:Y:S02]  /*aa10*/  LDG.E.U16 R0, desc[UR36][R2.64] ;  /* 0x0000002402007981 */ /* 0x000ea4000c1e1500 */
[----:B--2---:R-:W-:-:S06]  /*aa20*/  IMAD.U32 R0, R0, 0x10000, RZ ;  /* 0x0001000000007824 */ /* 0x004fcc00078e00ff */
[----:B------:R-:W0:Y:S02]  /*aa30*/  F2I.FTZ.TRUNC.NTZ R0, R0 ;  /* 0x0000000000007305 */ /* 0x000e24000021f100 */
[----:B0-----:R-:W-:Y:S01]  /*aa40*/  PRMT R18, R0, 0x7610, R18 ;  /* 0x0000761000127816 */ /* 0x001fe20000000012 */
[----:B------:R-:W-:Y:S06]  /*aa50*/  BRA `(.L_x_33210) ;  /* 0x0000000400ac7947 */ /* 0x000fec0003800000 */
.L_x_33217:
        /* <DEDUP_REMOVED lines=10> */
.L_x_33224:
        /* <DEDUP_REMOVED lines=21> */
.L_x_33228:
[----:B------:R-:W-:Y:S05]  /*ac50*/  BSYNC B1 ;  /* 0x0000000000017941 */ /* 0x000fea0003800000 */
.L_x_33227:
[----:B------:R-:W-:Y:S01]  /*ac60*/  LEA R3, R0, 0x3b800000, 0x17 ;  /* 0x3b80000000037811 */ /* 0x000fe200078eb8ff */
[----:B------:R-:W-:-:S05]  /*ac70*/  IMAD.SHL.U32 R0, R2, 0x100000, RZ ;  /* 0x0010000002007824 */ /* 0x000fca00078e00ff */
[----:B------:R-:W-:-:S07]  /*ac80*/  LOP3.LUT R0, R3, R0, R4, 0xfe, !PT ;  /* 0x0000000003007212 */ /* 0x000fce00078efe04 */
.L_x_33226:
[----:B------:R-:W-:Y:S05]  /*ac90*/  BSYNC B0 ;  /* 0x0000000000007941 */ /* 0x000fea0003800000 */
.L_x_33225:
[----:B------:R-:W0:Y:S02]  /*aca0*/  F2I.FTZ.TRUNC.NTZ R0, R0 ;  /* 0x0000000000007305 */ /* 0x000e24000021f100 */
[----:B0-----:R-:W-:Y:S01]  /*acb0*/  PRMT R18, R0, 0x7610, R18 ;  /* 0x0000761000127816 */ /* 0x001fe20000000012 */
[----:B------:R-:W-:Y:S06]  /*acc0*/  BRA `(.L_x_33210) ;  /* 0x0000000400107947 */ /* 0x000fec0003800000 */
.L_x_33223:
        /* <DEDUP_REMOVED lines=21> */
.L_x_33232:
[----:B------:R-:W-:Y:S05]  /*ae20*/  BSYNC B1 ;  /* 0x0000000000017941 */ /* 0x000fea0003800000 */
.L_x_33231:
[----:B------:R-:W-:Y:S01]  /*ae30*/  LEA R3, R0, 0x37800000, 0x17 ;  /* 0x3780000000037811 */ /* 0x000fe200078eb8ff */
[----:B------:R-:W-:-:S05]  /*ae40*/  IMAD.SHL.U32 R0, R2, 0x200000, RZ ;  /* 0x0020000002007824 */ /* 0x000fca00078e00ff */
[----:B------:R-:W-:-:S07]  /*ae50*/  LOP3.LUT R0, R3, R0, R4, 0xfe, !PT ;  /* 0x0000000003007212 */ /* 0x000fce00078efe04 */
.L_x_33230:
[----:B------:R-:W-:Y:S05]  /*ae60*/  BSYNC B0 ;  /* 0x0000000000007941 */ /* 0x000fea0003800000 */
.L_x_33229:
[----:B------:R-:W0:Y:S02]  /*ae70*/  F2I.FTZ.TRUNC.NTZ R0, R0 ;  /* 0x0000000000007305 */ /* 0x000e24000021f100 */
[----:B0-----:R-:W-:Y:S01]  /*ae80*/  PRMT R18, R0, 0x7610, R18 ;  /* 0x0000761000127816 */ /* 0x001fe20000000012 */
[----:B------:R-:W-:Y:S06]  /*ae90*/  BRA `(.L_x_33210) ;  /* 0x00000000009c7947 */ /* 0x000fec0003800000 */
.L_x_33222:
        /* <DEDUP_REMOVED lines=14> */
.L_x_33236:
[----:B------:R-:W-:Y:S05]  /*af80*/  BSYNC B0 ;  /* 0x0000000000007941 */ /* 0x000fea0003800000 */
.L_x_33235:
[----:B------:R-:W0:Y:S02]  /*af90*/  F2I.FTZ.TRUNC.NTZ R0, R0 ;  /* 0x0000000000007305 */ /* 0x000e24000021f100 */
[----:B0-----:R-:W-:Y:S01]  /*afa0*/  PRMT R18, R0, 0x7610, R18 ;  /* 0x0000761000127816 */ /* 0x001fe20000000012 */
[----:B------:R-:W-:Y:S06]  /*afb0*/  BRA `(.L_x_33210) ;  /* 0x0000000000547947 */ /* 0x000fec0003800000 */
.L_x_33209:
        /* <DEDUP_REMOVED lines=16> */
.L_x_33237:
[----:B------:R-:W-:Y:S01]  /*b0c0*/  PRMT R18, RZ, 0x7610, R18 ;  /* 0x00007610ff127816 */ /* 0x000fe20000000012 */
[----:B------:R-:W-:Y:S06]  /*b0d0*/  BRA `(.L_x_33210) ;  /* 0x00000000000c7947 */ /* 0x000fec0003800000 */
.L_x_33234:
[----:B------:R0:W5:Y:S01]  /*b0e0*/  LDG.E.U8 R18, desc[UR36][R2.64] ;  /* 0x0000002402127981 */ /* 0x000162000c1e1100 */
[----:B------:R-:W-:Y:S05]  /*b0f0*/  BRA `(.L_x_33210) ;  /* 0x0000000000047947 */ /* 0x000fea0003800000 */
.L_x_33233:
[----:B------:R0:W5:Y:S02]  /*b100*/  LDG.E.U8 R18, desc[UR36][R2.64] ;  /* 0x0000002402127981 */ /* 0x000164000c1e1100 */
.L_x_33210:
        /* <DEDUP_REMOVED lines=17> */
.L_x_33241:
[----:B------:R0:W5:Y:S01]  /*b220*/  LDG.E.U8 R7, desc[UR36][R2.64] ;  /* 0x0000002402077981 */ /* 0x000162000c1e1100 */
[----:B------:R-:W-:Y:S05]  /*b230*/  BRA `(.L_x_33243) ;  /* 0x0000000c00547947 */ /* 0x000fea0003800000 */
.L_x_33240:
        /* <DEDUP_REMOVED lines=8> */
.L_x_33245:
[----:B------:R0:W5:Y:S01]  /*b2c0*/  LDG.E.U8 R7, desc[UR36][R2.64] ;  /* 0x0000002402077981 */ /* 0x000162000c1e1100 */
[----:B------:R-:W-:Y:S05]  /*b2d0*/  BRA `(.L_x_33243) ;  /* 0x0000000c002c7947 */ /* 0x000fea0003800000 */
.L_x_33244:
[----:B------:R0:W5:Y:S01]  /*b2e0*/  LDG.E.U16 R7, desc[UR36][R2.64] ;  /* 0x0000002402077981 */ /* 0x000162000c1e1500 */
[----:B------:R-:W-:Y:S05]  /*b2f0*/  BRA `(.L_x_33243) ;  /* 0x0000000c00247947 */ /* 0x000fea0003800000 */
.L_x_33239:
        /* <DEDUP_REMOVED lines=9> */
.L_x_33247:
[----:B------:R-:W2:Y:S02]  /*b390*/  LDG.E.U16 R0, desc[UR36][R2.64] ;  /* 0x0000002402007981 */ /* 0x000ea4000c1e1500 */
[----:B--2---:R-:W-:-:S06]  /*b3a0*/  HADD2.F32 R0, -RZ, R0.H0_H0 ;  /* 0x20000000ff007230 */ /* 0x004fcc0000004100 */
[----:B------:R-:W0:Y:S02]  /*b3b0*/  F2I.FTZ.TRUNC.NTZ R0, R0 ;  /* 0x0000000000007305 */ /* 0x000e24000021f100 */
[----:B0-----:R-:W-:Y:S01]  /*b3c0*/  PRMT R7, R0, 0x7610, R7 ;  /* 0x0000761000077816 */ /* 0x001fe20000000007 */
[----:B------:R-:W-:Y:S06]  /*b3d0*/  BRA `(.L_x_33243) ;  /* 0x0000000800ec7947 */ /* 0x000fec0003800000 */
.L_x_33246:
        /* <DEDUP_REMOVED lines=9> */
.L_x_33249:
[----:B------:R-:W2:Y:S02]  /*b470*/  LDG.E.U16 R2, desc[UR36][R2.64] ;  /* 0x0000002402027981 */ /* 0x000ea4000c1e1500 */
[----:B--2---:R-:W-:-:S06]  /*b480*/  HADD2.F32 R0, -RZ, R2.H0_H0 ;  /* 0x20000002ff007230 */ /* 0x004fcc0000004100 */
[----:B------:R-:W0:Y:S02]  /*b490*/  F2I.FTZ.TRUNC.NTZ R0, R0 ;  /* 0x0000000000007305 */ /* 0x000e24000021f100 */
[----:B0-----:R-:W-:Y:S01]  /*b4a0*/  PRMT R7, R0, 0x7610, R7 ;  /* 0x0000761000077816 */ /* 0x001fe20000000007 */
[----:B------:R-:W-:Y:S06]  /*b4b0*/  BRA `(.L_x_33243) ;  /* 0x0000000800b47947 */ /* 0x000fec0003800000 */
.L_x_33248:
[----:B------:R-:W2:Y:S02]  /*b4c0*/  LDG.E.64 R2, desc[UR36][R2.64] ;  /* 0x0000002402027981 */ /* 0x000ea4000c1e1b00 */
[----:B--2---:R0:W1:Y:S01]  /*b4d0*/  F2I.F64.TRUNC R7, R2 ;  /* 0x0000000200077311 */ /* 0x004062000030d100 */
[----:B------:R-:W-:Y:S05]  /*b4e0*/  BRA `(.L_x_33243) ;  /* 0x0000000800a87947 */ /* 0x000fea0003800000 */
.L_x_33238:
        /* <DEDUP_REMOVED lines=12> */
.L_x_33252:
[----:B------:R-:W2:Y:S02]  /*b5b0*/  LDG.E.64 R2, desc[UR36][R2.64] ;  /* 0x0000002402027981 */ /* 0x000ea4000c1e1b00 */
[----:B--2---:R4:W0:Y:S01]  /*b5c0*/  F2I.F64.TRUNC R7, R2 ;  /* 0x0000000200077311 */ /* 0x004822000030d100 */
[----:B------:R-:W-:Y:S05]  /*b5d0*/  BRA `(.L_x_33243) ;  /* 0x00000008006c7947 */ /* 0x000fea0003800000 */
.L_x_33251:
        /* <DEDUP_REMOVED lines=28> */
.L_x_33254:
        /* <DEDUP_REMOVED lines=15> */
.L_x_33253:
[----:B------:R-:W2:Y:S02]  /*b890*/  LDG.E.U16 R0, desc[UR36][R2.64] ;  /* 0x0000002402007981 */ /* 0x000ea4000c1e1500 */
[----:B--2---:R-:W-:-:S06]  /*b8a0*/  IMAD.U32 R0, R0, 0x10000, RZ ;  /* 0x0001000000007824 */ /* 0x004fcc00078e00ff */
[----:B------:R-:W0:Y:S02]  /*b8b0*/  F2I.FTZ.TRUNC.NTZ R0, R0 ;  /* 0x0000000000007305 */ /* 0x000e24000021f100 */
[----:B0-----:R-:W-:Y:S01]  /*b8c0*/  PRMT R7, R0, 0x7610, R7 ;  /* 0x0000761000077816 */ /* 0x001fe20000000007 */
[----:B------:R-:W-:Y:S06]  /*b8d0*/  BRA `(.L_x_33243) ;  /* 0x0000000400ac7947 */ /* 0x000fec0003800000 */
.L_x_33250:
        /* <DEDUP_REMOVED lines=10> */
.L_x_33257:
        /* <DEDUP_REMOVED lines=21> */
.L_x_33261:
[----:B------:R-:W-:Y:S05]  /*bad0*/  BSYNC B1 ;  /* 0x0000000000017941 */ /* 0x000fea0003800000 */
.L_x_33260:
[----:B------:R-:W-:Y:S01]  /*bae0*/  LEA R3, R0, 0x3b800000, 0x17 ;  /* 0x3b80000000037811 */ /* 0x000fe200078eb8ff */
[----:B------:R-:W-:-:S05]  /*baf0*/  IMAD.SHL.U32 R0, R2, 0x100000, RZ ;  /* 0x0010000002007824 */ /* 0x000fca00078e00ff */
[----:B------:R-:W-:-:S07]  /*bb00*/  LOP3.LUT R0, R3, R0, R4, 0xfe, !PT ;  /* 0x0000000003007212 */ /* 0x000fce00078efe04 */
.L_x_33259:
[----:B------:R-:W-:Y:S05]  /*bb10*/  BSYNC B0 ;  /* 0x0000000000007941 */ /* 0x000fea0003800000 */
.L_x_33258:
[----:B------:R-:W0:Y:S02]  /*bb20*/  F2I.FTZ.TRUNC.NTZ R0, R0 ;  /* 0x0000000000007305 */ /* 0x000e24000021f100 */
[----:B0-----:R-:W-:Y:S01]  /*bb30*/  PRMT R7, R0, 0x7610, R7 ;  /* 0x0000761000077816 */ /* 0x001fe20000000007 */
[----:B------:R-:W-:Y:S06]  /*bb40*/  BRA `(.L_x_33243) ;  /* 0x0000000400107947 */ /* 0x000fec0003800000 */
.L_x_33256:
        /* <DEDUP_REMOVED lines=21> */
.L_x_33265:
[----:B------:R-:W-:Y:S05]  /*bca0*/  BSYNC B1 ;  /* 0x0000000000017941 */ /* 0x000fea0003800000 */
.L_x_33264:
[----:B------:R-:W-:Y:S01]  /*bcb0*/  LEA R3, R0, 0x37800000, 0x17 ;  /* 0x3780000000037811 */ /* 0x000fe200078eb8ff */
[----:B------:R-:W-:-:S05]  /*bcc0*/  IMAD.SHL.U32 R0, R2, 0x200000, RZ ;  /* 0x0020000002007824 */ /* 0x000fca00078e00ff */
[----:B------:R-:W-:-:S07]  /*bcd0*/  LOP3.LUT R0, R3, R0, R4, 0xfe, !PT ;  /* 0x0000000003007212 */ /* 0x000fce00078efe04 */
.L_x_33263:
[----:B------:R-:W-:Y:S05]  /*bce0*/  BSYNC B0 ;  /* 0x0000000000007941 */ /* 0x000fea0003800000 */
.L_x_33262:
[----:B------:R-:W0:Y:S02]  /*bcf0*/  F2I.FTZ.TRUNC.NTZ R0, R0 ;  /* 0x0000000000007305 */ /* 0x000e24000021f100 */
[----:B0-----:R-:W-:Y:S01]  /*bd00*/  PRMT R7, R0, 0x7610, R7 ;  /* 0x0000761000077816 */ /* 0x001fe20000000007 */
[----:B------:R-:W-:Y:S06]  /*bd10*/  BRA `(.L_x_33243) ;  /* 0x00000000009c7947 */ /* 0x000fec0003800000 */
.L_x_33255:
        /* <DEDUP_REMOVED lines=14> */
.L_x_33269:
[----:B------:R-:W-:Y:S05]  /*be00*/  BSYNC B0 ;  /* 0x0000000000007941 */ /* 0x000fea0003800000 */
.L_x_33268:
[----:B------:R-:W0:Y:S02]  /*be10*/  F2I.FTZ.TRUNC.NTZ R0, R0 ;  /* 0x0000000000007305 */ /* 0x000e24000021f100 */
[----:B0-----:R-:W-:Y:S01]  /*be20*/  PRMT R7, R0, 0x7610, R7 ;  /* 0x0000761000077816 */ /* 0x001fe20000000007 */
[----:B------:R-:W-:Y:S06]  /*be30*/  BRA `(.L_x_33243) ;  /* 0x0000000000547947 */ /* 0x000fec0003800000 */
.L_x_33242:
        /* <DEDUP_REMOVED lines=16> */
.L_x_33270:
[----:B------:R-:W-:Y:S01]  /*bf40*/  PRMT R7, RZ, 0x7610, R7 ;  /* 0x00007610ff077816 */ /* 0x000fe20000000007 */
[----:B------:R-:W-:Y:S06]  /*bf50*/  BRA `(.L_x_33243) ;  /* 0x00000000000c7947 */ /* 0x000fec0003800000 */
.L_x_33267:
[----:B------:R2:W5:Y:S01]  /*bf60*/  LDG.E.U8 R7, desc[UR36][R2.64] ;  /* 0x0000002402077981 */ /* 0x000562000c1e1100 */
[----:B------:R-:W-:Y:S05]  /*bf70*/  BRA `(.L_x_33243) ;  /* 0x0000000000047947 */ /* 0x000fea0003800000 */
.L_x_33266:
[----:B------:R1:W5:Y:S02]  /*bf80*/  LDG.E.U8 R7, desc[UR36][R2.64] ;  /* 0x0000002402077981 */ /* 0x000364000c1e1100 */
.L_x_33243:
[----:B01---5:R-:W-:Y:S01]  /*bf90*/  LOP3.LUT R0, R7, 0xffff, RZ, 0xc0, !PT ;  /* 0x0000ffff07007812 */ /* 0x023fe200078ec0ff */
[----:B------:R-:W0:Y:S01]  /*bfa0*/  LDC.U8 R10, c[0x0][0x491] ;  /* 0x00012440ff0a7b82 */ /* 0x000e220000000000 */
[----:B--234-:R-:W-:Y:S01]  /*bfb0*/  LOP3.LUT R2, R18, 0xffff, RZ, 0xc0, !PT ;  /* 0x0000ffff12027812 */ /* 0x01cfe200078ec0ff */
[----:B------:R-:W-:Y:S01]  /*bfc0*/  BSSY B0, `(.L_x_33271) ;  /* 0x000002c000007945 */ /* 0x000fe20003800000 */
[----:B------:R-:W-:Y:S02]  /*bfd0*/  PRMT R4, R0, 0x8880, RZ ;  /* 0x0000888000047816 */ /* 0x000fe400000000ff */
[----:B------:R-:W-:Y:S01]  /*bfe0*/  PRMT R5, R2, 0x8880, RZ ;  /* 0x0000888002057816 */ /* 0x000fe200000000ff */
[----:B------:R-:W-:Y:S01]  /*bff0*/  IMAD.MOV.U32 R2, RZ, RZ, RZ ;  /* 0x000000ffff027224 */ /* 0x000fe200078e00ff */
[----:B------:R-:W-:Y:S02]  /*c000*/  IABS R0, R4 ;  /* 0x0000000400007213 */ /* 0x000fe40000000000 */
[----:B------:R-:W-:-:S02]  /*c010*/  IABS R11, R5 ;  /* 0x00000005000b7213 */ /* 0x000fc40000000000 */
[----:B------:R-:W1:Y:S01]  /*c020*/  I2F.RP R6, R0 ;  /* 0x0000000000067306 */ /* 0x000e620000209400 */
[----:B------:R-:W-:Y:S02]  /*c030*/  IABS R8, R4 ;  /* 0x0000000400087213 */ /* 0x000fe40000000000 */
[----:B------:R-:W-:-:S05]  /*c040*/  LOP3.LUT R7, R7, R18, RZ, 0x3c, !PT ;  /* 0x0000001207077212 */ /* 0x000fca00078e3cff */
[----:B-1----:R-:W1:Y:S02]  /*c050*/  MUFU.RCP R6, R6 ;  /* 0x0000000600067308 */ /* 0x002e640000001000 */
[----:B-1----:R-:W-:Y:S01]  /*c060*/  VIADD R3, R6, 0xffffffe ;  /* 0x0ffffffe06037836 */ /* 0x002fe20000000000 */
[----:B------:R-:W-:-:S04]  /*c070*/  LOP3.LUT R6, R5, R4, RZ, 0x3c, !PT ;  /* 0x0000000405067212 */ /* 0x000fc800078e3cff */
[----:B------:R-:W-:Y:S01]  /*c080*/  ISETP.GE.AND P0, PT, R6, RZ, PT ;  /* 0x000000ff0600720c */ /* 0x000fe20003f06270 */
[----:B------:R-:W1:Y:S01]  /*c090*/  F2I.FTZ.U32.TRUNC.NTZ R3, R3 ;  /* 0x0000000300037305 */ /* 0x000e62000021f000 */
[----:B------:R-:W-:Y:S02]  /*c0a0*/  PRMT R6, R7, 0x8880, RZ ;  /* 0x0000888007067816 */ /* 0x000fe400000000ff */
[----:B------:R-:W-:Y:S02]  /*c0b0*/  LOP3.LUT R7, RZ, R4, RZ, 0x33, !PT ;  /* 0x00000004ff077212 */ /* 0x000fe400078e33ff */
[----:B------:R-:W-:Y:S01]  /*c0c0*/  ISETP.GT.AND P3, PT, R6, -0x1, PT ;  /* 0xffffffff0600780c */ /* 0x000fe20003f64270 */
[----:B-1----:R-:W-:-:S04]  /*c0d0*/  IMAD.MOV R9, RZ, RZ, -R3 ;  /* 0x000000ffff097224 */ /* 0x002fc800078e0a03 */
[----:B------:R-:W-:-:S04]  /*c0e0*/  IMAD R9, R9, R0, RZ ;  /* 0x0000000009097224 */ /* 0x000fc800078e02ff */
[----:B------:R-:W-:-:S04]  /*c0f0*/  IMAD.HI.U32 R2, R3, R9, R2 ;  /* 0x0000000903027227 */ /* 0x000fc800078e0002 */
[----:B------:R-:W-:Y:S01]  /*c100*/  IMAD.MOV R3, RZ, RZ, -R8 ;  /* 0x000000ffff037224 */ /* 0x000fe200078e0a08 */
[----:B0-----:R-:W-:Y:S01]  /*c110*/  PRMT R8, R10, 0x9910, RZ ;  /* 0x000099100a087816 */ /* 0x001fe200000000ff */
        /* <DEDUP_REMOVED lines=22> */
.L_x_33272:
[----:B------:R-:W-:Y:S05]  /*c280*/  BSYNC B0 ;  /* 0x0000000000007941 */ /* 0x000fea0003800000 */
.L_x_33271:
        /* <DEDUP_REMOVED lines=11> */
.L_x_33276:
[----:B------:R4:W-:Y:S01]  /*c340*/  STG.E.U8 desc[UR36][R16.64], R9 ;  /* 0x0000000910007986 */ /* 0x0009e2000c101124 */
[----:B------:R-:W-:Y:S05]  /*c350*/  BRA `(.L_x_33278) ;  /* 0x0000000c00907947 */ /* 0x000fea0003800000 */
.L_x_33275:
        /* <DEDUP_REMOVED lines=12> */
.L_x_33280:
[----:B------:R-:W-:-:S05]  /*c420*/  PRMT R3, R9, 0x8880, RZ ;  /* 0x0000888009037816 */ /* 0x000fca00000000ff */
[----:B------:R2:W-:Y:S01]  /*c430*/  STG.E desc[UR36][R16.64], R3 ;  /* 0x0000000310007986 */ /* 0x0005e2000c101924 */
[----:B------:R-:W-:Y:S05]  /*c440*/  BRA `(.L_x_33278) ;  /* 0x0000000c00547947 */ /* 0x000fea0003800000 */
.L_x_33279:
[----:B------:R-:W-:-:S04]  /*c450*/  PRMT R3, R9, 0x8880, RZ ;  /* 0x0000888009037816 */ /* 0x000fc800000000ff */
[----:B------:R-:W-:-:S05]  /*c460*/  PRMT R3, R3, 0x7710, RZ ;  /* 0x0000771003037816 */ /* 0x000fca00000000ff */
[----:B------:R0:W-:Y:S01]  /*c470*/  STG.E.U16 desc[UR36][R16.64], R3 ;  /* 0x0000000310007986 */ /* 0x0001e2000c101524 */
[----:B------:R-:W-:Y:S05]  /*c480*/  BRA `(.L_x_33278) ;  /* 0x0000000c00447947 */ /* 0x000fea0003800000 */
.L_x_33274:
        /* <DEDUP_REMOVED lines=9> */
.L_x_33282:
[----:B------:R-:W0:Y:S02]  /*c520*/  I2F.S8 R0, R9 ;  /* 0x0000000900007306 */ /* 0x000e240000001400 */
[----:B0-----:R-:W-:-:S05]  /*c530*/  F2FP.F16.F32.PACK_AB R0, RZ, R0 ;  /* 0x00000000ff00723e */ /* 0x001fca00000000ff */
[----:B------:R0:W-:Y:S01]  /*c540*/  STG.E.U16 desc[UR36][R16.64], R0 ;  /* 0x0000000010007986 */ /* 0x0001e2000c101524 */
[----:B------:R-:W-:Y:S05]  /*c550*/  BRA `(.L_x_33278) ;  /* 0x0000000c00107947 */ /* 0x000fea0003800000 */
.L_x_33281:
        /* <DEDUP_REMOVED lines=10> */
.L_x_33284:
[----:B------:R-:W0:Y:S02]  /*c600*/  I2F.S8 R9, R9 ;  /* 0x0000000900097306 */ /* 0x000e240000001400 */
[----:B0-----:R-:W-:-:S04]  /*c610*/  F2FP.F16.F32.PACK_AB R3, RZ, R9 ;  /* 0x00000009ff03723e */ /* 0x001fc800000000ff */
[----:B------:R-:W-:-:S05]  /*c620*/  PRMT R3, R3, 0x5410, RZ ;  /* 0x0000541003037816 */ /* 0x000fca00000000ff */
[----:B------:R0:W-:Y:S01]  /*c630*/  STG.E desc[UR36][R16.64], R3 ;  /* 0x0000000310007986 */ /* 0x0001e2000c101924 */
[----:B------:R-:W-:Y:S05]  /*c640*/  BRA `(.L_x_33278) ;  /* 0x0000000800d47947 */ /* 0x000fea0003800000 */
.L_x_33283:
[----:B------:R-:W-:-:S04]  /*c650*/  PRMT R2, R9, 0x8880, RZ ;  /* 0x0000888009027816 */ /* 0x000fc800000000ff */
[----:B------:R-:W-:-:S06]  /*c660*/  PRMT R2, R2, 0x7710, RZ ;  /* 0x0000771002027816 */ /* 0x000fcc00000000ff */
[----:B------:R-:W0:Y:S02]  /*c670*/  I2F.F64.S16 R2, R2 ;  /* 0x0000000200027312 */ /* 0x000e240000101c00 */
[----:B0-----:R0:W-:Y:S01]  /*c680*/  STG.E.64 desc[UR36][R16.64], R2 ;  /* 0x0000000210007986 */ /* 0x0011e2000c101b24 */
[----:B------:R-:W-:Y:S05]  /*c690*/  BRA `(.L_x_33278) ;  /* 0x0000000800c07947 */ /* 0x000fea0003800000 */
.L_x_33273:
        /* <DEDUP_REMOVED lines=12> */
.L_x_33287:
[----:B------:R-:W-:Y:S02]  /*c760*/  PRMT R4, R9, 0x8880, RZ ;  /* 0x0000888009047816 */ /* 0x000fe400000000ff */
[----:B------:R-:W-:Y:S02]  /*c770*/  CS2R R6, SRZ ;  /* 0x0000000000067805 */ /* 0x000fe4000001ff00 */
[----:B------:R-:W-:-:S06]  /*c780*/  PRMT R4, R4, 0x7710, RZ ;  /* 0x0000771004047816 */ /* 0x000fcc00000000ff */
[----:B------:R-:W0:Y:S02]  /*c790*/  I2F.F64.S16 R4, R4 ;  /* 0x0000000400047312 */ /* 0x000e240000101c00 */
[----:B0-----:R0:W-:Y:S01]  /*c7a0*/  STG.E.128 desc[UR36][R16.64], R4 ;  /* 0x0000000410007986 */ /* 0x0011e2000c101d24 */
[----:B------:R-:W-:Y:S05]  /*c7b0*/  BRA `(.L_x_33278) ;  /* 0x0000000800787947 */ /* 0x000fea0003800000 */
.L_x_33286:
        /* <DEDUP_REMOVED lines=21> */
.L_x_33291:
[----:B------:R-:W-:Y:S05]  /*c910*/  BSYNC B0 ;  /* 0x0000000000007941 */ /* 0x000fea0003800000 */
.L_x_33290:
[----:B------:R-:W-:-:S05]  /*c920*/  LOP3.LUT R3, R0, R3, RZ, 0xfc, !PT ;  /* 0x0000000300037212 */ /* 0x000fca00078efcff */
[----:B------:R0:W-:Y:S01]  /*c930*/  STG.E.U8 desc[UR36][R16.64], R3 ;  /* 0x0000000310007986 */ /* 0x0001e2000c101124 */
[----:B------:R-:W-:Y:S05]  /*c940*/  BRA `(.L_x_33278) ;  /* 0x0000000800147947 */ /* 0x000fea0003800000 */
.L_x_33289:
        /* <DEDUP_REMOVED lines=13> */
.L_x_33293:
[----:B------:R-:W-:Y:S01]  /*ca20*/  IMAD.MOV.U32 R0, RZ, RZ, 0x7f ;  /* 0x0000007fff007424 */ /* 0x000fe200078e00ff */
[----:B------:R-:W-:-:S04]  /*ca30*/  ISETP.GT.U32.AND P0, PT, R2, 0x7f800000, PT ;  /* 0x7f8000000200780c */ /* 0x000fc80003f04070 */
[----:B------:R-:W-:-:S09]  /*ca40*/  SEL R0, R0, 0x7c, P0 ;  /* 0x0000007c00007807 */ /* 0x000fd20000000000 */
.L_x_33294:
[----:B------:R-:W-:Y:S05]  /*ca50*/  BSYNC B0 ;  /* 0x0000000000007941 */ /* 0x000fea0003800000 */
.L_x_33292:
[----:B------:R-:W-:-:S04]  /*ca60*/  LOP3.LUT R2, R9, 0x80000000, RZ, 0xc0, !PT ;  /* 0x8000000009027812 */ /* 0x000fc800078ec0ff */
[----:B------:R-:W-:-:S04]  /*ca70*/  SHF.R.U32.HI R3, RZ, 0x18, R2 ;  /* 0x00000018ff037819 */ /* 0x000fc80000011602 */
[----:B------:R-:W-:-:S05]  /*ca80*/  LOP3.LUT R3, R0, R3, RZ, 0xfc, !PT ;  /* 0x0000000300037212 */ /* 0x000fca00078efcff */
[----:B------:R0:W-:Y:S01]  /*ca90*/  STG.E.U8 desc[UR36][R16.64], R3 ;  /* 0x0000000310007986 */ /* 0x0001e2000c101124 */
[----:B------:R-:W-:Y:S05]  /*caa0*/  BRA `(.L_x_33278) ;  /* 0x0000000400bc7947 */ /* 0x000fea0003800000 */
.L_x_33288:
[----:B------:R-:W0:Y:S02]  /*cab0*/  I2F.S8 R0, R9 ;  /* 0x0000000900007306 */ /* 0x000e240000001400 */
[----:B0-----:R-:W-:-:S05]  /*cac0*/  F2FP.BF16.F32.PACK_AB R0, RZ, R0 ;  /* 0x00000000ff00723e */ /* 0x001fca00000010ff */
[----:B------:R0:W-:Y:S01]  /*cad0*/  STG.E.U16 desc[UR36][R16.64], R0 ;  /* 0x0000000010007986 */ /* 0x0001e2000c101524 */
[----:B------:R-:W-:Y:S05]  /*cae0*/  BRA `(.L_x_33278) ;  /* 0x0000000400ac7947 */ /* 0x000fea0003800000 */
.L_x_33285:
        /* <DEDUP_REMOVED lines=12> */
.L_x_33297:
        /* <DEDUP_REMOVED lines=17> */
.L_x_33300:
[----:B------:R-:W-:-:S04]  /*ccc0*/  LOP3.LUT R2, R9, 0x80000000, RZ, 0xc0, !PT ;  /* 0x8000000009027812 */ /* 0x000fc800078ec0ff */
[----:B------:R-:W-:-:S04]  /*ccd0*/  SHF.R.U32.HI R3, RZ, 0x18, R2 ;  /* 0x00000018ff037819 */ /* 0x000fc80000011602 */
[----:B------:R-:W-:-:S04]  /*cce0*/  LOP3.LUT R0, R0, R3, RZ, 0xfc, !PT ;  /* 0x0000000300007212 */ /* 0x000fc800078efcff */
[----:B------:R-:W-:-:S07]  /*ccf0*/  PRMT R8, R0, 0x7610, R8 ;  /* 0x0000761000087816 */ /* 0x000fce0000000008 */
.L_x_33299:
[----:B------:R-:W-:Y:S05]  /*cd00*/  BSYNC B0 ;  /* 0x0000000000007941 */ /* 0x000fea0003800000 */
.L_x_33298:
[----:B------:R0:W-:Y:S01]  /*cd10*/  STG.E.U8 desc[UR36][R16.64], R8 ;  /* 0x0000000810007986 */ /* 0x0001e2000c101124 */
[----:B------:R-:W-:Y:S05]  /*cd20*/  BRA `(.L_x_33278) ;  /* 0x00000004001c7947 */ /* 0x000fea0003800000 */
.L_x_33296:
        /* <DEDUP_REMOVED lines=17> */
.L_x_33303:
[----:B------:R-:W-:-:S04]  /*ce40*/  LOP3.LUT R2, R9, 0x80000000, RZ, 0xc0, !PT ;  /* 0x8000000009027812 */ /* 0x000fc800078ec0ff */
[----:B------:R-:W-:-:S04]  /*ce50*/  SHF.R.U32.HI R3, RZ, 0x18, R2 ;  /* 0x00000018ff037819 */ /* 0x000fc80000011602 */
[----:B------:R-:W-:-:S04]  /*ce60*/  LOP3.LUT R0, R0, R3, RZ, 0xfc, !PT ;  /* 0x0000000300007212 */ /* 0x000fc800078efcff */
[----:B------:R-:W-:-:S07]  /*ce70*/  PRMT R8, R0, 0x7610, R8 ;  /* 0x0000761000087816 */ /* 0x000fce0000000008 */
.L_x_33302:
[----:B------:R-:W-:Y:S05]  /*ce80*/  BSYNC B0 ;  /* 0x0000000000007941 */ /* 0x000fea0003800000 */
.L_x_33301:
[----:B------:R0:W-:Y:S01]  /*ce90*/  STG.E.U8 desc[UR36][R16.64], R8 ;  /* 0x0000000810007986 */ /* 0x0001e2000c101124 */
[----:B------:R-:W-:Y:S05]  /*cea0*/  BRA `(.L_x_33278) ;  /* 0x0000000000bc7947 */ /* 0x000fea0003800000 */
.L_x_33295:
        /* <DEDUP_REMOVED lines=22> */
.L_x_33277:
        /* <DEDUP_REMOVED lines=16> */
.L_x_33306:
[----:B------:R-:W-:Y:S05]  /*d110*/  BRA `(.L_x_33278) ;  /* 0x0000000000207947 */ /* 0x000fea0003800000 */
.L_x_33305:
[----:B------:R-:W-:-:S04]  /*d120*/  LOP3.LUT R9, R9, 0xffff, RZ, 0xc0, !PT ;  /* 0x0000ffff09097812 */ /* 0x000fc800078ec0ff */
[----:B------:R-:W-:-:S05]  /*d130*/  PRMT R9, R9, 0x8880, RZ ;  /* 0x0000888009097816 */ /* 0x000fca00000000ff */
[----:B------:R-:W-:-:S05]  /*d140*/  IMAD.MOV.U32 R2, RZ, RZ, R9 ;  /* 0x000000ffff027224 */ /* 0x000fca00078e0009 */
[----:B------:R-:W-:-:S05]  /*d150*/  SHF.R.S32.HI R3, RZ, 0x1f, R2 ;  /* 0x0000001fff037819 */ /* 0x000fca0000011402 */
[----:B------:R0:W-:Y:S01]  /*d160*/  STG.E.64 desc[UR36][R16.64], R2 ;  /* 0x0000000210007986 */ /* 0x0001e2000c101b24 */
[----:B------:R-:W-:Y:S05]  /*d170*/  BRA `(.L_x_33278) ;  /* 0x0000000000087947 */ /* 0x000fea0003800000 */
.L_x_33304:
[----:B------:R-:W-:-:S05]  /*d180*/  PRMT R3, R9, 0x8880, RZ ;  /* 0x0000888009037816 */ /* 0x000fca00000000ff */
[----:B------:R0:W-:Y:S02]  /*d190*/  STG.E desc[UR36][R16.64], R3 ;  /* 0x0000000310007986 */ /* 0x0001e4000c101924 */
.L_x_33278:
[----:B------:R-:W-:-:S07]  /*d1a0*/  VIADD R19, R19, 0x80 ;  /* 0x0000008013137836 */ /* 0x000fce0000000000 */
.L_x_33203:
[----:B------:R-:W-:Y:S05]  /*d1b0*/  BSYNC B6 ;  /* 0x0000000000067941 */ /* 0x000fea0003800000 */
.L_x_33202:
        /* <DEDUP_REMOVED lines=357> */
.L_x_33307:
        /* <DEDUP_REMOVED lines=20> */
.L_x_33311:
[----:B------:R0:W5:Y:S01]  /*e950*/  LDG.E.U8 R18, desc[UR36][R2.64] ;  /* 0x0000002402127981 */ /* 0x000162000c1e1100 */
[----:B------:R-:W-:Y:S05]  /*e960*/  BRA `(.L_x_33313) ;  /* 0x0000000c00547947 */ /* 0x000fea0003800000 */
.L_x_33310:
        /* <DEDUP_REMOVED lines=8> */
.L_x_33315:
[----:B------:R0:W5:Y:S01]  /*e9f0*/  LDG.E.U8 R18, desc[UR36][R2.64] ;  /* 0x0000002402127981 */ /* 0x000162000c1e1100 */
[----:B------:R-:W-:Y:S05]  /*ea00*/  BRA `(.L_x_33313) ;  /* 0x0000000c002c7947 */ /* 0x000fea0003800000 */
.L_x_33314:
[----:B------:R0:W5:Y:S01]  /*ea10*/  LDG.E.U16 R18, desc[UR36][R2.64] ;  /* 0x0000002402127981 */ /* 0x000162000c1e1500 */
[----:B------:R-:W-:Y:S05]  /*ea20*/  BRA `(.L_x_33313) ;  /* 0x0000000c00247947 */ /* 0x000fea0003800000 */
.L_x_33309:
        /* <DEDUP_REMOVED lines=9> */
.L_x_33317:
[----:B------:R-:W2:Y:S02]  /*eac0*/  LDG.E.U16 R0, desc[UR36][R2.64] ;  /* 0x0000002402007981 */ /* 0x000ea4000c1e1500 */
[----:B--2---:R-:W-:-:S06]  /*ead0*/  HADD2.F32 R0, -RZ, R0.H0_H0 ;  /* 0x20000000ff007230 */ /* 0x004fcc0000004100 */
[----:B------:R-:W0:Y:S02]  /*eae0*/  F2I.FTZ.TRUNC.NTZ R0, R0 ;  /* 0x0000000000007305 */ /* 0x000e24000021f100 */
[----:B0-----:R-:W-:Y:S01]  /*eaf0*/  PRMT R18, R0, 0x7610, R18 ;  /* 0x0000761000127816 */ /* 0x001fe20000000012 */
[----:B------:R-:W-:Y:S06]  /*eb00*/  BRA `(.L_x_33313) ;  /* 0x0000000800ec7947 */ /* 0x000fec0003800000 */
.L_x_33316:
        /* <DEDUP_REMOVED lines=9> */
.L_x_33319:
[----:B------:R-:W2:Y:S02]  /*eba0*/  LDG.E.U16 R2, desc[UR36][R2.64] ;  /* 0x0000002402027981 */ /* 0x000ea4000c1e1500 */
[----:B--2---:R-:W-:-:S06]  /*ebb0*/  HADD2.F32 R0, -RZ, R2.H0_H0 ;  /* 0x20000002ff007230 */ /* 0x004fcc0000004100 */
[----:B------:R-:W0:Y:S02]  /*ebc0*/  F2I.FTZ.TRUNC.NTZ R0, R0 ;  /* 0x0000000000007305 */ /* 0x000e24000021f100 */
[----:B0-----:R-:W-:Y:S01]  /*ebd0*/  PRMT R18, R0, 0x7610, R18 ;  /* 0x0000761000127816 */ /* 0x001fe20000000012 */
[----:B------:R-:W-:Y:S06]  /*ebe0*/  BRA `(.L_x_33313) ;  /* 0x0000000800b47947 */ /* 0x000fec0003800000 */
.L_x_33318:
[----:B------:R-:W2:Y:S02]  /*ebf0*/  LDG.E.64 R2, desc[UR36][R2.64] ;  /* 0x0000002402027981 */ /* 0x000ea4000c1e1b00 */
[----:B--2---:R0:W1:Y:S01]  /*ec00*/  F2I.F64.TRUNC R18, R2 ;  /* 0x0000000200127311 */ /* 0x004062000030d100 */
[----:B------:R-:W-:Y:S05]  /*ec10*/  BRA `(.L_x_33313) ;  /* 0x0000000800a87947 */ /* 0x000fea0003800000 */
.L_x_33308:
        /* <DEDUP_REMOVED lines=12> */
.L_x_33322:
[----:B------:R-:W2:Y:S02]  /*ece0*/  LDG.E.64 R2, desc[UR36][R2.64] ;  /* 0x0000002402027981 */ /* 0x000ea4000c1e1b00 */
[----:B--2---:R0:W1:Y:S01]  /*ecf0*/  F2I.F64.TRUNC R18, R2 ;  /* 0x0000000200127311 */ /* 0x004062000030d100 */
[----:B------:R-:W-:Y:S05]  /*ed00*/  BRA `(.L_x_33313) ;  /* 0x00000008006c7947 */ /* 0x000fea0003800000 */
.L_x_33321:
        /* <DEDUP_REMOVED lines=28> */
.L_x_33324:
        /* <DEDUP_REMOVED lines=15> */
.L_x_33323:
[----:B------:R-:W2:Y:S02]  /*efc0*/  LDG.E.U16 R0, desc[UR36][R2.64] ;  /* 0x0000002402007981 */ /* 0x000ea4000c1e1500 */
[----:B--2---:R-:W-:-:S06]  /*efd0*/  IMAD.U32 R0, R0, 0x10000, RZ ;  /* 0x0001000000007824 */ /* 0x004fcc00078e00ff */
[----:B------:R-:W0:Y:S02]  /*efe0*/  F2I.FTZ.TRUNC.NTZ R0, R0 ;  /* 0x0000000000007305 */ /* 0x000e24000021f100 */
[----:B0-----:R-:W-:Y:S01]  /*eff0*/  PRMT R18, R0, 0x7610, R18 ;  /* 0x0000761000127816 */ /* 0x001fe20000000012 */
[----:B------:R-:W-:Y:S06]  /*f000*/  BRA `(.L_x_33313) ;  /* 0x0000000400ac7947 */ /* 0x000fec0003800000 */
.L_x_33320:
        /* <DEDUP_REMOVED lines=10> */
.L_x_33327:
        /* <DEDUP_REMOVED lines=21> */
.L_x_33331:
[----:B------:R-:W-:Y:S05]  /*f200*/  BSYNC B1 ;  /* 0x0000000000017941 */ /* 0x000fea0003800000 */
.L_x_33330:
[----:B------:R-:W-:Y:S01]  /*f210*/  LEA R3, R0, 0x3b800000, 0x17 ;  /* 0x3b80000000037811 */ /* 0x000fe200078eb8ff */
[----:B------:R-:W-:-:S05]  /*f220*/  IMAD.SHL.U32 R0, R2, 0x100000, RZ ;  /* 0x0010000002007824 */ /* 0x000fca00078e00ff */
[----:B------:R-:W-:-:S07]  /*f230*/  LOP3.LUT R0, R3, R0, R4, 0xfe, !PT ;  /* 0x0000000003007212 */ /* 0x000fce00078efe04 */
.L_x_33329:
[----:B------:R-:W-:Y:S05]  /*f240*/  BSYNC B0 ;  /* 0x0000000000007941 */ /* 0x000fea0003800000 */
.L_x_33328:
[----:B------:R-:W0:Y:S02]  /*f250*/  F2I.FTZ.TRUNC.NTZ R0, R0 ;  /* 0x0000000000007305 */ /* 0x000e24000021f100 */
[----:B0-----:R-:W-:Y:S01]  /*f260*/  PRMT R18, R0, 0x7610, R18 ;  /* 0x0000761000127816 */ /* 0x001fe20000000012 */
[----:B------:R-:W-:Y:S06]  /*f270*/  BRA `(.L_x_33313) ;  /* 0x0000000400107947 */ /* 0x000fec0003800000 */
.L_x_33326:
        /* <DEDUP_REMOVED lines=21> */
.L_x_33335:
[----:B------:R-:W-:Y:S05]  /*f3d0*/  BSYNC B1 ;  /* 0x0000000000017941 */ /* 0x000fea0003800000 */
.L_x_33334:
[----:B------:R-:W-:Y:S01]  /*f3e0*/  LEA R3, R0, 0x37800000, 0x17 ;  /* 0x3780000000037811 */ /* 0x000fe200078eb8ff */
[----:B------:R-:W-:-:S05]  /*f3f0*/  IMAD.SHL.U32 R0, R2, 0x200000, RZ ;  /* 0x0020000002007824 */ /* 0x000fca00078e00ff */
[----:B------:R-:W-:-:S07]  /*f400*/  LOP3.LUT R0, R3, R0, R4, 0xfe, !PT ;  /* 0x0000000003007212 */ /* 0x000fce00078efe04 */
.L_x_33333:
[----:B------:R-:W-:Y:S05]  /*f410*/  BSYNC B0 ;  /* 0x0000000000007941 */ /* 0x000fea0003800000 */
.L_x_33332:
[----:B------:R-:W0:Y:S02]  /*f420*/  F2I.FTZ.TRUNC.NTZ R0, R0 ;  /* 0x0000000000007305 */ /* 0x000e24000021f100 */
[----:B0-----:R-:W-:Y:S01]  /*f430*/  PRMT R18, R0, 0x7610, R18 ;  /* 0x0000761000127816 */ /* 0x001fe20000000012 */
[----:B------:R-:W-:Y:S06]  /*f440*/  BRA `(.L_x_33313) ;  /* 0x00000000009c7947 */ /* 0x000fec0003800000 */
.L_x_33325:
        /* <DEDUP_REMOVED lines=14> */
.L_x_33339:
[----:B------:R-:W-:Y:S05]  /*f530*/  BSYNC B0 ;  /* 0x0000000000007941 */ /* 0x000fea0003800000 */
.L_x_33338:
[----:B------:R-:W0:Y:S02]  /*f540*/  F2I.FTZ.TRUNC.NTZ R0, R0 ;  /* 0x0000000000007305 */ /* 0x000e24000021f100 */
[----:B0-----:R-:W-:Y:S01]  /*f550*/  PRMT R18, R0, 0x7610, R18 ;  /* 0x0000761000127816 */ /* 0x001fe20000000012 */
[----:B------:R-:W-:Y:S06]  /*f560*/  BRA `(.L_x_33313) ;  /* 0x0000000000547947 */ /* 0x000fec0003800000 */
.L_x_33312:
        /* <DEDUP_REMOVED lines=16> */
.L_x_33340:
[----:B------:R-:W-:Y:S01]  /*f670*/  PRMT R18, RZ, 0x7610, R18 ;  /* 0x00007610ff127816 */ /* 0x000fe20000000012 */
[----:B------:R-:W-:Y:S06]  /*f680*/  BRA `(.L_x_33313) ;  /* 0x00000000000c7947 */ /* 0x000fec0003800000 */
.L_x_33337:
[----:B------:R4:W5:Y:S01]  /*f690*/  LDG.E.U8 R18, desc[UR36][R2.64] ;  /* 0x0000002402127981 */ /* 0x000962000c1e1100 */
[----:B------:R-:W-:Y:S05]  /*f6a0*/  BRA `(.L_x_33313) ;  /* 0x0000000000047947 */ /* 0x000fea0003800000 */
.L_x_33336:
[----:B------:R3:W5:Y:S02]  /*f6b0*/  LDG.E.U8 R18, desc[UR36][R2.64] ;  /* 0x0000002402127981 */ /* 0x000764000c1e1100 */
.L_x_33313:
        /* <DEDUP_REMOVED lines=17> */
.L_x_33344:
[----:B------:R0:W5:Y:S01]  /*f7d0*/  LDG.E.U8 R7, desc[UR36][R2.64] ;  /* 0x0000002402077981 */ /* 0x000162000c1e1100 */
[----:B------:R-:W-:Y:S05]  /*f7e0*/  BRA `(.L_x_33346) ;  /* 0x0000000c00547947 */ /* 0x000fea0003800000 */
.L_x_33343:
        /* <DEDUP_REMOVED lines=8> */
.L_x_33348:
[----:B------:R0:W5:Y:S01]  /*f870*/  LDG.E.U8 R7, desc[UR36][R2.64] ;  /* 0x0000002402077981 */ /* 0x000162000c1e1100 */
[----:B------:R-:W-:Y:S05]  /*f880*/  BRA `(.L_x_33346) ;  /* 0x0000000c002c7947 */ /* 0x000fea0003800000 */
.L_x_33347:
[----:B------:R0:W5:Y:S01]  /*f890*/  LDG.E.U16 R7, desc[UR36][R2.64] ;  /* 0x0000002402077981 */ /* 0x000162000c1e1500 */
[----:B------:R-:W-:Y:S05]  /*f8a0*/  BRA `(.L_x_33346) ;  /* 0x0000000c00247947 */ /* 0x000fea0003800000 */
.L_x_33342:
        /* <DEDUP_REMOVED lines=9> */
.L_x_33350:
[----:B------:R-:W2:Y:S02]  /*f940*/  LDG.E.U16 R0, desc[UR36][R2.64] ;  /* 0x0000002402007981 */ /* 0x000ea4000c1e1500 */
[----:B--2---:R-:W-:-:S06]  /*f950*/  HADD2.F32 R0, -RZ, R0.H0_H0 ;  /* 0x20000000ff007230 */ /* 0x004fcc0000004100 */
[----:B------:R-:W0:Y:S02]  /*f960*/  F2I.FTZ.TRUNC.NTZ R0, R0 ;  /* 0x0000000000007305 */ /* 0x000e24000021f100 */
[----:B0-----:R-:W-:Y:S01]  /*f970*/  PRMT R7, R0, 0x7610, R7 ;  /* 0x0000761000077816 */ /* 0x001fe20000000007 */
[----:B------:R-:W-:Y:S06]  /*f980*/  BRA `(.L_x_33346) ;  /* 0x0000000800ec7947 */ /* 0x000fec0003800000 */
.L_x_33349:
        /* <DEDUP_REMOVED lines=9> */
.L_x_33352:
[----:B------:R-:W2:Y:S02]  /*fa20*/  LDG.E.U16 R2, desc[UR36][R2.64] ;  /* 0x0000002402027981 */ /* 0x000ea4000c1e1500 */
[----:B--2---:R-:W-:-:S06]  /*fa30*/  HADD2.F32 R0, -RZ, R2.H0_H0 ;  /* 0x20000002ff007230 */ /* 0x004fcc0000004100 */
[----:B------:R-:W0:Y:S02]  /*fa40*/  F2I.FTZ.TRUNC.NTZ R0, R0 ;  /* 0x0000000000007305 */ /* 0x000e24000021f100 */
[----:B0-----:R-:W-:Y:S01]  /*fa50*/  PRMT R7, R0, 0x7610, R7 ;  /* 0x0000761000077816 */ /* 0x001fe20000000007 */
[----:B------:R-:W-:Y:S06]  /*fa60*/  BRA `(.L_x_33346) ;  /* 0x0000000800b47947 */ /* 0x000fec0003800000 */
.L_x_33351:
[----:B------:R-:W2:Y:S02]  /*fa70*/  LDG.E.64 R2, desc[UR36][R2.64] ;  /* 0x0000002402027981 */ /* 0x000ea4000c1e1b00 */
[----:B--2---:R0:W1:Y:S01]  /*fa80*/  F2I.F64.TRUNC R7, R2 ;  /* 0x0000000200077311 */ /* 0x004062000030d100 */
[----:B------:R-:W-:Y:S05]  /*fa90*/  BRA `(.L_x_33346) ;  /* 0x0000000800a87947 */ /* 0x000fea0003800000 */
.L_x_33341:
        /* <DEDUP_REMOVED lines=12> */
.L_x_33355:
[----:B------:R-:W2:Y:S02]  /*fb60*/  LDG.E.64 R2, desc[UR36][R2.64] ;  /* 0x0000002402027981 */ /* 0x000ea4000c1e1b00 */
[----:B--2---:R0:W1:Y:S01]  /*fb70*/  F2I.F64.TRUNC R7, R2 ;  /* 0x0000000200077311 */ /* 0x004062000030d100 */
[----:B------:R-:W-:Y:S05]  /*fb80*/  BRA `(.L_x_33346) ;  /* 0x00000008006c7947 */ /* 0x000fea0003800000 */
.L_x_33354:
        /* <DEDUP_REMOVED lines=28> */
.L_x_33357:
        /* <DEDUP_REMOVED lines=15> */
.L_x_33356:
[----:B------:R-:W2:Y:S02]  /*fe40*/  LDG.E.U16 R0, desc[UR36][R2.64] ;  /* 0x0000002402007981 */ /* 0x000ea4000c1e1500 */
[----:B--2---:R-:W-:-:S06]  /*fe50*/  IMAD.U32 R0, R0, 0x10000, RZ ;  /* 0x0001000000007824 */ /* 0x004fcc00078e00ff */
[----:B------:R-:W0:Y:S02]  /*fe60*/  F2I.FTZ.TRUNC.NTZ R0, R0 ;  /* 0x0000000000007305 */ /* 0x000e24000021f100 */
[----:B0-----:R-:W-:Y:S01]  /*fe70*/  PRMT R7, R0, 0x7610, R7 ;  /* 0x0000761000077816 */ /* 0x001fe20000000007 */
[----:B------:R-:W-:Y:S06]  /*fe80*/  BRA `(.L_x_33346) ;  /* 0x0000000400ac7947 */ /* 0x000fec0003800000 */
.L_x_33353:
        /* <DEDUP_REMOVED lines=10> */
.L_x_33360:
        /* <DEDUP_REMOVED lines=21> */
.L_x_33364:
[----:B------:R-:W-:Y:S05]  /*10080*/  BSYNC B1 ;  /* 0x0000000000017941 */ /* 0x000fea0003800000 */
.L_x_33363:
[----:B------:R-:W-:Y:S01]  /*10090*/  LEA R3, R0, 0x3b800000, 0x17 ;  /* 0x3b80000000037811 */ /* 0x000fe200078eb8ff */
[----:B------:R-:W-:-:S05]  /*100a0*/  IMAD.SHL.U32 R0, R2, 0x100000, RZ ;  /* 0x0010000002007824 */ /* 0x000fca00078e00ff */
[----:B------:R-:W-:-:S07]  /*100b0*/  LOP3.LUT R0, R3, R0, R4, 0xfe, !PT ;  /* 0x0000000003007212 */ /* 0x000fce00078efe04 */
.L_x_33362:
[----:B------:R-:W-:Y:S05]  /*100c0*/  BSYNC B0 ;  /* 0x0000000000007941 */ /* 0x000fea0003800000 */
.L_x_33361:
[----:B------:R-:W0:Y:S02]  /*100d0*/  F2I.FTZ.TRUNC.NTZ R0, R0 ;  /* 0x0000000000007305 */ /* 0x000e24000021f100 */
[----:B0-----:R-:W-:Y:S01]  /*100e0*/  PRMT R7, R0, 0x7610, R7 ;  /* 0x0000761000077816 */ /* 0x001fe20000000007 */
[----:B------:R-:W-:Y:S06]  /*100f0*/  BRA `(.L_x_33346) ;  /* 0x0000000400107947 */ /* 0x000fec0003800000 */
.L_x_33359:
        /* <DEDUP_REMOVED lines=21> */
.L_x_33368:
[----:B------:R-:W-:Y:S05]  /*10250*/  BSYNC B1 ;  /* 0x0000000000017941 */ /* 0x000fea0003800000 */
.L_x_33367:
[----:B------:R-:W-:Y:S01]  /*10260*/  LEA R3, R0, 0x37800000, 0x17 ;  /* 0x3780000000037811 */ /* 0x000fe200078eb8ff */
[----:B------:R-:W-:-:S05]  /*10270*/  IMAD.SHL.U32 R0, R2, 0x200000, RZ ;  /* 0x0020000002007824 */ /* 0x000fca00078e00ff */
[----:B------:R-:W-:-:S07]  /*10280*/  LOP3.LUT R0, R3, R0, R4, 0xfe, !PT ;  /* 0x0000000003007212 */ /* 0x000fce00078efe04 */
.L_x_33366:
[----:B------:R-:W-:Y:S05]  /*10290*/  BSYNC B0 ;  /* 0x0000000000007941 */ /* 0x000fea0003800000 */
.L_x_33365:
[----:B------:R-:W0:Y:S02]  /*102a0*/  F2I.FTZ.TRUNC.NTZ R0, R0 ;  /* 0x0000000000007305 */ /* 0x000e24000021f100 */
[----:B0-----:R-:W-:Y:S01]  /*102b0*/  PRMT R7, R0, 0x7610, R7 ;  /* 0x0000761000077816 */ /* 0x001fe20000000007 */
[----:B------:R-:W-:Y:S06]  /*102c0*/  BRA `(.L_x_33346) ;  /* 0x00000000009c7947 */ /* 0x000fec0003800000 */
.L_x_33358:
        /* <DEDUP_REMOVED lines=14> */
.L_x_33372:
[----:B------:R-:W-:Y:S05]  /*103b0*/  BSYNC B0 ;  /* 0x0000000000007941 */ /* 0x000fea0003800000 */
.L_x_33371:
[----:B------:R-:W0:Y:S02]  /*103c0*/  F2I.FTZ.TRUNC.NTZ R0, R0 ;  /* 0x0000000000007305 */ /* 0x000e24000021f100 */
[----:B0-----:R-:W-:Y:S01]  /*103d0*/  PRMT R7, R0, 0x7610, R7 ;  /* 0x0000761000077816 */ /* 0x001fe20000000007 */
[----:B------:R-:W-:Y:S06]  /*103e0*/  BRA `(.L_x_33346) ;  /* 0x0000000000547947 */ /* 0x000fec0003800000 */
.L_x_33345:
        /* <DEDUP_REMOVED lines=16> */
.L_x_33373:
[----:B------:R-:W-:Y:S01]  /*104f0*/  PRMT R7, RZ, 0x7610, R7 ;  /* 0x00007610ff077816 */ /* 0x000fe20000000007 */
[----:B------:R-:W-:Y:S06]  /*10500*/  BRA `(.L_x_33346) ;  /* 0x00000000000c7947 */ /* 0x000fec0003800000 */
.L_x_33370:
[----:B------:R2:W5:Y:S01]  /*10510*/  LDG.E.U8 R7, desc[UR36][R2.64] ;  /* 0x0000002402077981 */ /* 0x000562000c1e1100 */
[----:B------:R-:W-:Y:S05]  /*10520*/  BRA `(.L_x_33346) ;  /* 0x0000000000047947 */ /* 0x000fea0003800000 */
.L_x_33369:
[----:B------:R3:W5:Y:S02]  /*10530*/  LDG.E.U8 R7, desc[UR36][R2.64] ;  /* 0x0000002402077981 */ /* 0x000764000c1e1100 */
.L_x_33346:
        /* <DEDUP_REMOVED lines=47> */
.L_x_33375:
[----:B------:R-:W-:Y:S05]  /*10830*/  BSYNC B0 ;  /* 0x0000000000007941 */ /* 0x000fea0003800000 */
.L_x_33374:
        /* <DEDUP_REMOVED lines=11> */
.L_x_33379:
[----:B------:R-:W-:Y:S01]  /*108f0*/  STG.E.U8 desc[UR36][R16.64], R9 ;  /* 0x0000000910007986 */ /* 0x000fe2000c101124 */
[----:B------:R-:W-:Y:S05]  /*10900*/  EXIT ;  /* 0x000000000000794d */ /* 0x000fea0003800000 */
.L_x_33378:
        /* <DEDUP_REMOVED lines=10> */
[----:B------:R-:W-:Y:S01]  /*109b0*/  STG.E.64 desc[UR36][R16.64], R2 ;  /* 0x0000000210007986 */ /* 0x000fe2000c101b24 */
[----:B------:R-:W-:Y:S05]  /*109c0*/  EXIT ;  /* 0x000000000000794d */ /* 0x000fea0003800000 */
.L_x_33382:
[----:B------:R-:W-:-:S05]  /*109d0*/  PRMT R3, R9, 0x8880, RZ ;  /* 0x0000888009037816 */ /* 0x000fca00000000ff */
[----:B------:R-:W-:Y:S01]  /*109e0*/  STG.E desc[UR36][R16.64], R3 ;  /* 0x0000000310007986 */ /* 0x000fe2000c101924 */
[----:B------:R-:W-:Y:S05]  /*109f0*/  EXIT ;  /* 0x000000000000794d */ /* 0x000fea0003800000 */
.L_x_33381:
[----:B------:R-:W-:-:S04]  /*10a00*/  PRMT R3, R9, 0x8880, RZ ;  /* 0x0000888009037816 */ /* 0x000fc800000000ff */
[----:B------:R-:W-:-:S05]  /*10a10*/  PRMT R3, R3, 0x7710, RZ ;  /* 0x0000771003037816 */ /* 0x000fca00000000ff */
[----:B------:R-:W-:Y:S01]  /*10a20*/  STG.E.U16 desc[UR36][R16.64], R3 ;  /* 0x0000000310007986 */ /* 0x000fe2000c101524 */
[----:B------:R-:W-:Y:S05]  /*10a30*/  EXIT ;  /* 0x000000000000794d */ /* 0x000fea0003800000 */
.L_x_33377:
[----:B------:R-:W-:-:S13]  /*10a40*/  ISETP.GT.AND P0, PT, R8, 0x6, PT ;  /* 0x000000060800780c */ /* 0x000fda0003f04270 */
[----:B------:R-:W-:Y:S05]  /*10a50*/  @P0 BRA `(.L_x_33383) ;  /* 0x00000000002c0947 */ /* 0x000fea0003800000 */
[----:B------:R-:W-:-:S13]  /*10a60*/  ISETP.NE.AND P0, PT, R8, 0x5, PT ;  /* 0x000000050800780c */ /* 0x000fda0003f05270 */
[----:B------:R-:W-:Y:S05]  /*10a70*/  @!P0 BRA `(.L_x_33384) ;  /* 0x0000000000148947 */ /* 0x000fea0003800000 */
[----:B------:R-:W-:-:S13]  /*10a80*/  ISETP.NE.AND P0, PT, R8, 0x6, PT ;  /* 0x000000060800780c */ /* 0x000fda0003f05270 */
[----:B------:R-:W-:Y:S05]  /*10a90*/  @P0 BRA `(.L_x_33380) ;  /* 0x0000000800c80947 */ /* 0x000fea0003800000 */
[----:B------:R-:W0:Y:S02]  /*10aa0*/  I2F.S8 R9, R9 ;  /* 0x0000000900097306 */ /* 0x000e240000001400 */
[----:B0-----:R-:W-:Y:S01]  /*10ab0*/  STG.E desc[UR36][R16.64], R9 ;  /* 0x0000000910007986 */ /* 0x001fe2000c101924 */
[----:B------:R-:W-:Y:S05]  /*10ac0*/  EXIT ;  /* 0x000000000000794d */ /* 0x000fea0003800000 */
.L_x_33384:
[----:B------:R-:W0:Y:S02]  /*10ad0*/  I2F.S8 R0, R9 ;  /* 0x0000000900007306 */ /* 0x000e240000001400 */
[----:B0-----:R-:W-:-:S05]  /*10ae0*/  F2FP.F16.F32.PACK_AB R0, RZ, R0 ;  /* 0x00000000ff00723e */ /* 0x001fca00000000ff */
[----:B------:R-:W-:Y:S01]  /*10af0*/  STG.E.U16 desc[UR36][R16.64], R0 ;  /* 0x0000000010007986 */ /* 0x000fe2000c101524 */
[----:B------:R-:W-:Y:S05]  /*10b00*/  EXIT ;  /* 0x000000000000794d */ /* 0x000fea0003800000 */
.L_x_33383:
        /* <DEDUP_REMOVED lines=8> */
[----:B0-----:R-:W-:Y:S01]  /*10b90*/  STG.E.64 desc[UR36][R16.64], R2 ;  /* 0x0000000210007986 */ /* 0x001fe2000c101b24 */
[----:B------:R-:W-:Y:S05]  /*10ba0*/  EXIT ;  /* 0x000000000000794d */ /* 0x000fea0003800000 */
.L_x_33386:
[----:B------:R-:W0:Y:S02]  /*10bb0*/  I2F.S8 R9, R9 ;  /* 0x0000000900097306 */ /* 0x000e240000001400 */
[----:B0-----:R-:W-:-:S04]  /*10bc0*/  F2FP.F16.F32.PACK_AB R3, RZ, R9 ;  /* 0x00000009ff03723e */ /* 0x001fc800000000ff */
[----:B------:R-:W-:-:S05]  /*10bd0*/  PRMT R3, R3, 0x5410, RZ ;  /* 0x0000541003037816 */ /* 0x000fca00000000ff */
[----:B------:R-:W-:Y:S01]  /*10be0*/  STG.E desc[UR36][R16.64], R3 ;  /* 0x0000000310007986 */ /* 0x000fe2000c101924 */
[----:B------:R-:W-:Y:S05]  /*10bf0*/  EXIT ;  /* 0x000000000000794d */ /* 0x000fea0003800000 */
.L_x_33385:
[----:B------:R-:W-:-:S04]  /*10c00*/  PRMT R2, R9, 0x8880, RZ ;  /* 0x0000888009027816 */ /* 0x000fc800000000ff */
[----:B------:R-:W-:-:S06]  /*10c10*/  PRMT R2, R2, 0x7710, RZ ;  /* 0x0000771002027816 */ /* 0x000fcc00000000ff */
[----:B------:R-:W0:Y:S02]  /*10c20*/  I2F.F64.S16 R2, R2 ;  /* 0x0000000200027312 */ /* 0x000e240000101c00 */
[----:B0-----:R-:W-:Y:S01]  /*10c30*/  STG.E.64 desc[UR36][R16.64], R2 ;  /* 0x0000000210007986 */ /* 0x001fe2000c101b24 */
[----:B------:R-:W-:Y:S05]  /*10c40*/  EXIT ;  /* 0x000000000000794d */ /* 0x000fea0003800000 */
.L_x_33376:
        /* <DEDUP_REMOVED lines=10> */
[----:B------:R-:W-:Y:S01]  /*10cf0*/  STG.E.U8 desc[UR36][R16.64], R3 ;  /* 0x0000000310007986 */ /* 0x000fe2000c101124 */
[----:B------:R-:W-:Y:S05]  /*10d00*/  EXIT ;  /* 0x000000000000794d */ /* 0x000fea0003800000 */
.L_x_33389:
[----:B------:R-:W-:Y:S02]  /*10d10*/  PRMT R4, R9, 0x8880, RZ ;  /* 0x0000888009047816 */ /* 0x000fe400000000ff */
[----:B------:R-:W-:Y:S02]  /*10d20*/  CS2R R6, SRZ ;  /* 0x0000000000067805 */ /* 0x000fe4000001ff00 */
[----:B------:R-:W-:-:S06]  /*10d30*/  PRMT R4, R4, 0x7710, RZ ;  /* 0x0000771004047816 */ /* 0x000fcc00000000ff */
[----:B------:R-:W0:Y:S02]  /*10d40*/  I2F.F64.S16 R4, R4 ;  /* 0x0000000400047312 */ /* 0x000e240000101c00 */
[----:B0-----:R-:W-:Y:S01]  /*10d50*/  STG.E.128 desc[UR36][R16.64], R4 ;  /* 0x0000000410007986 */ /* 0x001fe2000c101d24 */
[----:B------:R-:W-:Y:S05]  /*10d60*/  EXIT ;  /* 0x000000000000794d */ /* 0x000fea0003800000 */
.L_x_33388:
        /* <DEDUP_REMOVED lines=21> */
.L_x_33393:
[----:B------:R-:W-:Y:S05]  /*10ec0*/  BSYNC B0 ;  /* 0x0000000000007941 */ /* 0x000fea0003800000 */
.L_x_33392:
[----:B------:R-:W-:-:S05]  /*10ed0*/  LOP3.LUT R3, R0, R3, RZ, 0xfc, !PT ;  /* 0x0000000300037212 */ /* 0x000fca00078efcff */
[----:B------:R-:W-:Y:S01]  /*10ee0*/  STG.E.U8 desc[UR36][R16.64], R3 ;  /* 0x0000000310007986 */ /* 0x000fe2000c101124 */
[----:B------:R-:W-:Y:S05]  /*10ef0*/  EXIT ;  /* 0x000000000000794d */ /* 0x000fea0003800000 */
.L_x_33391:
        /* <DEDUP_REMOVED lines=13> */
.L_x_33395:
[----:B------:R-:W-:Y:S01]  /*10fd0*/  IMAD.MOV.U32 R0, RZ, RZ, 0x7f ;  /* 0x0000007fff007424 */ /* 0x000fe200078e00ff */
[----:B------:R-:W-:-:S04]  /*10fe0*/  ISETP.GT.U32.AND P0, PT, R2, 0x7f800000, PT ;  /* 0x7f8000000200780c */ /* 0x000fc80003f04070 */
[----:B------:R-:W-:-:S09]  /*10ff0*/  SEL R0, R0, 0x7c, P0 ;  /* 0x0000007c00007807 */ /* 0x000fd20000000000 */
.L_x_33396:
[----:B------:R-:W-:Y:S05]  /*11000*/  BSYNC B0 ;  /* 0x0000000000007941 */ /* 0x000fea0003800000 */
.L_x_33394:
[----:B------:R-:W-:-:S04]  /*11010*/  LOP3.LUT R2, R9, 0x80000000, RZ, 0xc0, !PT ;  /* 0x8000000009027812 */ /* 0x000fc800078ec0ff */
[----:B------:R-:W-:-:S04]  /*11020*/  SHF.R.U32.HI R3, RZ, 0x18, R2 ;  /* 0x00000018ff037819 */ /* 0x000fc80000011602 */
[----:B------:R-:W-:-:S05]  /*11030*/  LOP3.LUT R3, R0, R3, RZ, 0xfc, !PT ;  /* 0x0000000300037212 */ /* 0x000fca00078efcff */
[----:B------:R-:W-:Y:S01]  /*11040*/  STG.E.U8 desc[UR36][R16.64], R3 ;  /* 0x0000000310007986 */ /* 0x000fe2000c101124 */
[----:B------:R-:W-:Y:S05]  /*11050*/  EXIT ;  /* 0x000000000000794d */ /* 0x000fea0003800000 */
.L_x_33390:
[----:B------:R-:W0:Y:S02]  /*11060*/  I2F.S8 R0, R9 ;  /* 0x0000000900007306 */ /* 0x000e240000001400 */
[----:B0-----:R-:W-:-:S05]  /*11070*/  F2FP.BF16.F32.PACK_AB R0, RZ, R0 ;  /* 0x00000000ff00723e */ /* 0x001fca00000010ff */
[----:B------:R-:W-:Y:S01]  /*11080*/  STG.E.U16 desc[UR36][R16.64], R0 ;  /* 0x0000000010007986 */ /* 0x000fe2000c101524 */
[----:B------:R-:W-:Y:S05]  /*11090*/  EXIT ;  /* 0x000000000000794d */ /* 0x000fea0003800000 */
.L_x_33387:
        /* <DEDUP_REMOVED lines=10> */
[----:B------:R-:W-:Y:S01]  /*11140*/  STG.E.U16 desc[UR36][R16.64], R3 ;  /* 0x0000000310007986 */ /* 0x000fe2000c101524 */
[----:B------:R-:W-:Y:S05]  /*11150*/  EXIT ;  /* 0x000000000000794d */ /* 0x000fea0003800000 */
.L_x_33399:
        /* <DEDUP_REMOVED lines=17> */
.L_x_33402:
[----:B------:R-:W-:-:S04]  /*11270*/  LOP3.LUT R2, R9, 0x80000000, RZ, 0xc0, !PT ;  /* 0x8000000009027812 */ /* 0x000fc800078ec0ff */
[----:B------:R-:W-:-:S04]  /*11280*/  SHF.R.U32.HI R3, RZ, 0x18, R2 ;  /* 0x00000018ff037819 */ /* 0x000fc80000011602 */
[----:B------:R-:W-:-:S04]  /*11290*/  LOP3.LUT R0, R0, R3, RZ, 0xfc, !PT ;  /* 0x0000000300007212 */ /* 0x000fc800078efcff */
[----:B------:R-:W-:-:S07]  /*112a0*/  PRMT R8, R0, 0x7610, R8 ;  /* 0x0000761000087816 */ /* 0x000fce0000000008 */
.L_x_33401:
[----:B------:R-:W-:Y:S05]  /*112b0*/  BSYNC B0 ;  /* 0x0000000000007941 */ /* 0x000fea0003800000 */
.L_x_33400:
[----:B------:R-:W-:Y:S01]  /*112c0*/  STG.E.U8 desc[UR36][R16.64], R8 ;  /* 0x0000000810007986 */ /* 0x000fe2000c101124 */
[----:B------:R-:W-:Y:S05]  /*112d0*/  EXIT ;  /* 0x000000000000794d */ /* 0x000fea0003800000 */
.L_x_33398:
        /* <DEDUP_REMOVED lines=17> */
.L_x_33405:
[----:B------:R-:W-:-:S04]  /*113f0*/  LOP3.LUT R2, R9, 0x80000000, RZ, 0xc0, !PT ;  /* 0x8000000009027812 */ /* 0x000fc800078ec0ff */
[----:B------:R-:W-:-:S04]  /*11400*/  SHF.R.U32.HI R3, RZ, 0x18, R2 ;  /* 0x00000018ff037819 */ /* 0x000fc80000011602 */
[----:B------:R-:W-:-:S04]  /*11410*/  LOP3.LUT R0, R0, R3, RZ, 0xfc, !PT ;  /* 0x0000000300007212 */ /* 0x000fc800078efcff */
[----:B------:R-:W-:-:S07]  /*11420*/  PRMT R8, R0, 0x7610, R8 ;  /* 0x0000761000087816 */ /* 0x000fce0000000008 */
.L_x_33404:
[----:B------:R-:W-:Y:S05]  /*11430*/  BSYNC B0 ;  /* 0x0000000000007941 */ /* 0x000fea0003800000 */
.L_x_33403:
[----:B------:R-:W-:Y:S01]  /*11440*/  STG.E.U8 desc[UR36][R16.64], R8 ;  /* 0x0000000810007986 */ /* 0x000fe2000c101124 */
[----:B------:R-:W-:Y:S05]  /*11450*/  EXIT ;  /* 0x000000000000794d */ /* 0x000fea0003800000 */
.L_x_33397:
        /* <DEDUP_REMOVED lines=22> */
.L_x_33380:
        /* <DEDUP_REMOVED lines=16> */
.L_x_33408:
[----:B------:R-:W-:Y:S05]  /*116c0*/  EXIT ;  /* 0x000000000000794d */ /* 0x000fea0003800000 */
.L_x_33407:
[----:B------:R-:W-:-:S04]  /*116d0*/  LOP3.LUT R9, R9, 0xffff, RZ, 0xc0, !PT ;  /* 0x0000ffff09097812 */ /* 0x000fc800078ec0ff */
[----:B------:R-:W-:-:S05]  /*116e0*/  PRMT R9, R9, 0x8880, RZ ;  /* 0x0000888009097816 */ /* 0x000fca00000000ff */
[----:B------:R-:W-:-:S05]  /*116f0*/  IMAD.MOV.U32 R2, RZ, RZ, R9 ;  /* 0x000000ffff027224 */ /* 0x000fca00078e0009 */
[----:B------:R-:W-:-:S05]  /*11700*/  SHF.R.S32.HI R3, RZ, 0x1f, R2 ;  /* 0x0000001fff037819 */ /* 0x000fca0000011402 */
[----:B------:R-:W-:Y:S01]  /*11710*/  STG.E.64 desc[UR36][R16.64], R2 ;  /* 0x0000000210007986 */ /* 0x000fe2000c101b24 */
[----:B------:R-:W-:Y:S05]  /*11720*/  EXIT ;  /* 0x000000000000794d */ /* 0x000fea0003800000 */
.L_x_33406:
[----:B------:R-:W-:-:S05]  /*11730*/  PRMT R3, R9, 0x8880, RZ ;  /* 0x0000888009037816 */ /* 0x000fca00000000ff */
[----:B------:R-:W-:Y:S01]  /*11740*/  STG.E desc[UR36][R16.64], R3 ;  /* 0x0000000310007986 */ /* 0x000fe2000c101924 */
[----:B------:R-:W-:Y:S05]  /*11750*/  EXIT ;  /* 0x000000000000794d */ /* 0x000fea0003800000 */
.L_x_33409:
        /* <DEDUP_REMOVED lines=10> */
.L_x_37937:


//--------------------- .text._ZN2at6native27unrolled_elementwise_kernelINS0_13BinaryFunctorIaaaZZZNS0_15binary_internal21div_floor_kernel_cudaERNS_18TensorIteratorBaseEENKUlvE_clEvENKUlvE0_clEvEUlaaE_EESt5arrayIPcLm3EELi4E23TrivialOffsetCalculatorILi2EjESD_ILi1EjENS0_6memory12LoadWithCastILi2EEENSG_13StoreWithCastILi1EEEEEviT_T0_T2_T3_T4_T5_ --------------------------
	.section	.text._ZN2at6native27unrolled_elementwise_kernelINS0_13BinaryFunctorIaaaZZZNS0_15binary_internal21div_floor_kernel_cudaERNS_18TensorIteratorBaseEENKUlvE_clEvENKUlvE0_clEvEUlaaE_EESt5arrayIPcLm3EELi4E23TrivialOffsetCalculatorILi2EjESD_ILi1EjENS0_6memory12LoadWithCastILi2EEENSG_13StoreWithCastILi1EEEEEviT_T0_T2_T3_T4_T5_,"ax",@progbits
	.align	128
        .global         _ZN2at6native27unrolled_elementwise_kernelINS0_13BinaryFunctorIaaaZZZNS0_15binary_internal21div_floor_kernel_cudaERNS_18TensorIteratorBaseEENKUlvE_clEvENKUlvE0_clEvEUlaaE_EESt5arrayIPcLm3EELi4E23TrivialOffsetCalculatorILi2EjESD_ILi1EjENS0_6memory12LoadWithCastILi2EEENSG_13StoreWithCastILi1EEEEEviT_T0_T2_T3_T4_T5_
        .type           _ZN2at6native27unrolled_elementwise_kernelINS0_13BinaryFunctorIaaaZZZNS0_15binary_internal21div_floor_kernel_cudaERNS_18TensorIteratorBaseEENKUlvE_clEvENKUlvE0_clEvEUlaaE_EESt5arrayIPcLm3EELi4E23TrivialOffsetCalculatorILi2EjESD_ILi1EjENS0_6memory12LoadWithCastILi2EEENSG_13StoreWithCastILi1EEEEEviT_T0_T2_T3_T4_T5_,@function
        .size           _ZN2at6native27unrolled_elementwise_kernelINS0_13BinaryFunctorIaaaZZZNS0_15binary_internal21div_floor_kernel_cudaERNS_18TensorIteratorBaseEENKUlvE_clEvENKUlvE0_clEvEUlaaE_EESt5arrayIPcLm3EELi4E23TrivialOffsetCalculatorILi2EjESD_ILi1EjENS0_6memory12LoadWithCastILi2EEENSG_13StoreWithCastILi1EEEEEviT_T0_T2_T3_T4_T5_,(.L_x_37938 - _ZN2at6native27unrolled_elementwise_kernelINS0_13BinaryFunctorIaaaZZZNS0_15binary_internal21div_floor_kernel_cudaERNS_18TensorIteratorBaseEENKUlvE_clEvENKUlvE0_clEvEUlaaE_EESt5arrayIPcLm3EELi4E23TrivialOffsetCalculatorILi2EjESD_ILi1EjENS0_6memory12LoadWithCastILi2EEENSG_13StoreWithCastILi1EEEEEviT_T0_T2_T3_T4_T5_)
        .other          _ZN2at6native27unrolled_elementwise_kernelINS0_13BinaryFunctorIaaaZZZNS0_15binary_internal21div_floor_kernel_cudaERNS_18TensorIteratorBaseEENKUlvE_clEvENKUlvE0_clEvEUlaaE_EESt5arrayIPcLm3EELi4E23TrivialOffsetCalculatorILi2EjESD_ILi1EjENS0_6memory12LoadWithCastILi2EEENSG_13StoreWithCastILi1EEEEEviT_T0_T2_T3_T4_T5_,@"STO_CUDA_ENTRY STV_DEFAULT"
_ZN2at6native27unrolled_elementwise_kernelINS0_13BinaryFunctorIaaaZZZNS0_15binary_internal21div_floor_kernel_cudaERNS_18TensorIteratorBaseEENKUlvE_clEvENKUlvE0_clEvEUlaaE_EESt5arrayIPcLm3EELi4E23TrivialOffsetCalculatorILi2EjESD_ILi1EjENS0_6memory12LoadWithCastILi2EEENSG_13StoreWithCastILi1EEEEEviT_T0_T2_T3_T4_T5_:
.text._ZN2at6native27unrolled_elementwise_kernelINS0_13BinaryFunctorIaaaZZZNS0_15binary_internal21div_floor_kernel_cudaERNS_18TensorIteratorBaseEENKUlvE_clEvENKUlvE0_clEvEUlaaE_EESt5arrayIPcLm3EELi4E23TrivialOffsetCalculatorILi2EjESD_ILi1EjENS0_6memory12LoadWithCastILi2EEENSG_13StoreWithCastILi1EEEEEviT_T0_T2_T3_T4_T5_:
        /* <DEDUP_REMOVED lines=33> */
.L_x_33415:
[----:B------:R3:W5:Y:S01]  /*0210*/  LDG.E.U8 R29, desc[UR36][R4.64] ;  /* 0x00000024041d7981 */ /* 0x000762000c1e1100 */
[----:B------:R-:W-:Y:S05]  /*0220*/  BRA `(.L_x_33417) ;  /* 0x0000000c00587947 */ /* 0x000fea0003800000 */
.L_x_33414:
        /* <DEDUP_REMOVED lines=8> */
.L_x_33419:
[----:B------:R1:W5:Y:S01]  /*02b0*/  LDG.E.U8 R29, desc[UR36][R4.64] ;  /* 0x00000024041d7981 */ /* 0x000362000c1e1100 */
[----:B------:R-:W-:Y:S05]  /*02c0*/  BRA `(.L_x_33417) ;  /* 0x0000000c00307947 */ /* 0x000fea0003800000 */
.L_x_33418:
[----:B------:R2:W5:Y:S01]  /*02d0*/  LDG.E.U16 R29, desc[UR36][R4.64] ;  /* 0x00000024041d7981 */ /* 0x000562000c1e1500 */
[----:B------:R-:W-:Y:S05]  /*02e0*/  BRA `(.L_x_33417) ;  /* 0x0000000c00287947 */ /* 0x000fea0003800000 */
.L_x_33413:
        /* <DEDUP_REMOVED lines=9> */
.L_x_33421:
[----:B------:R-:W2:Y:S02]  /*0380*/  LDG.E.U16 R0, desc[UR36][R4.64] ;  /* 0x0000002404007981 */ /* 0x000ea4000c1e1500 */
[----:B--2---:R-:W-:-:S06]  /*0390*/  HADD2.F32 R0, -RZ, R0.H0_H0 ;  /* 0x20000000ff007230 */ /* 0x004fcc0000004100 */
[----:B------:R-:W0:Y:S02]  /*03a0*/  F2I.FTZ.TRUNC.NTZ R0, R0 ;  /* 0x0000000000007305 */ /* 0x000e24000021f100 */
[----:B0-----:R-:W-:Y:S01]  /*03b0*/  PRMT R29, R0, 0x7610, R29 ;  /* 0x00007610001d7816 */ /* 0x001fe2000000001d */
[----:B------:R-:W-:Y:S06]  /*03c0*/  BRA `(.L_x_33417) ;  /* 0x0000000800f07947 */ /* 0x000fec0003800000 */
.L_x_33420:
        /* <DEDUP_REMOVED lines=9> */
.L_x_33423:
[----:B------:R-:W2:Y:S02]  /*0460*/  LDG.E.U16 R4, desc[UR36][R4.64] ;  /* 0x0000002404047981 */ /* 0x000ea4000c1e1500 */
[----:B--2---:R-:W-:-:S06]  /*0470*/  HADD2.F32 R0, -RZ, R4.H0_H0 ;  /* 0x20000004ff007230 */ /* 0x004fcc0000004100 */
[----:B------:R-:W0:Y:S02]  /*0480*/  F2I.FTZ.TRUNC.NTZ R0, R0 ;  /* 0x0000000000007305 */ /* 0x000e24000021f100 */
[----:B0-----:R-:W-:Y:S01]  /*0490*/  PRMT R29, R0, 0x7610, R29 ;  /* 0x00007610001d7816 */ /* 0x001fe2000000001d */
[----:B------:R-:W-:Y:S06]  /*04a0*/  BRA `(.L_x_33417) ;  /* 0x0000000800b87947 */ /* 0x000fec0003800000 */
.L_x_33422:
[----:B------:R-:W2:Y:S02]  /*04b0*/  LDG.E.64 R4, desc[UR36][R4.64] ;  /* 0x0000002404047981 */ /* 0x000ea4000c1e1b00 */
[----:B--2---:R0:W1:Y:S01]  /*04c0*/  F2I.F64.TRUNC R29, R4 ;  /* 0x00000004001d7311 */ /* 0x004062000030d100 */
[----:B------:R-:W-:Y:S05]  /*04d0*/  BRA `(.L_x_33417) ;  /* 0x0000000800ac7947 */ /* 0x000fea0003800000 */
.L_x_33412:
        /* <DEDUP_REMOVED lines=12> */
.L_x_33426:
[----:B------:R-:W2:Y:S02]  /*05a0*/  LDG.E.64 R4, desc[UR36][R4.64] ;  /* 0x0000002404047981 */ /* 0x000ea4000c1e1b00 */
[----:B--2---:R0:W1:Y:S01]  /*05b0*/  F2I.F64.TRUNC R29, R4 ;  /* 0x00000004001d7311 */ /* 0x004062000030d100 */
[----:B------:R-:W-:Y:S05]  /*05c0*/  BRA `(.L_x_33417) ;  /* 0x0000000800707947 */ /* 0x000fea0003800000 */
.L_x_33425:
        /* <DEDUP_REMOVED lines=28> */
.L_x_33428:
        /* <DEDUP_REMOVED lines=16> */
.L_x_33427:
[----:B------:R-:W2:Y:S02]  /*0890*/  LDG.E.U16 R0, desc[UR36][R4.64] ;  /* 0x0000002404007981 */ /* 0x000ea4000c1e1500 */
[----:B--2---:R-:W-:-:S06]  /*08a0*/  IMAD.U32 R0, R0, 0x10000, RZ ;  /* 0x0001000000007824 */ /* 0x004fcc00078e00ff */
[----:B------:R-:W0:Y:S02]  /*08b0*/  F2I.FTZ.TRUNC.NTZ R0, R0 ;  /* 0x0000000000007305 */ /* 0x000e24000021f100 */
[----:B0-----:R-:W-:Y:S01]  /*08c0*/  PRMT R29, R0, 0x7610, R29 ;  /* 0x00007610001d7816 */ /* 0x001fe2000000001d */
[----:B------:R-:W-:Y:S06]  /*08d0*/  BRA `(.L_x_33417) ;  /* 0x0000000400ac7947 */ /* 0x000fec0003800000 */
.L_x_33424:
        /* <DEDUP_REMOVED lines=10> */
.L_x_33431:
        /* <DEDUP_REMOVED lines=21> */
.L_x_33435:
[----:B------:R-:W-:Y:S05]  /*0ad0*/  BSYNC B1 ;  /* 0x0000000000017941 */ /* 0x000fea0003800000 */
.L_x_33434:
[----:B------:R-:W-:Y:S01]  /*0ae0*/  LEA R5, R0, 0x3b800000, 0x17 ;  /* 0x3b80000000057811 */ /* 0x000fe200078eb8ff */
[----:B------:R-:W-:-:S05]  /*0af0*/  IMAD.SHL.U32 R0, R3, 0x100000, RZ ;  /* 0x0010000003007824 */ /* 0x000fca00078e00ff */
[----:B------:R-:W-:-:S07]  /*0b00*/  LOP3.LUT R0, R5, R0, R6, 0xfe, !PT ;  /* 0x0000000005007212 */ /* 0x000fce00078efe06 */
.L_x_33433:
[----:B------:R-:W-:Y:S05]  /*0b10*/  BSYNC B0 ;  /* 0x0000000000007941 */ /* 0x000fea0003800000 */
.L_x_33432:
[----:B------:R-:W0:Y:S02]  /*0b20*/  F2I.FTZ.TRUNC.NTZ R0, R0 ;  /* 0x0000000000007305 */ /* 0x000e24000021f100 */
[----:B0-----:R-:W-:Y:S01]  /*0b30*/  PRMT R29, R0, 0x7610, R29 ;  /* 0x00007610001d7816 */ /* 0x001fe2000000001d */
[----:B------:R-:W-:Y:S06]  /*0b40*/  BRA `(.L_x_33417) ;  /* 0x0000000400107947 */ /* 0x000fec0003800000 */
.L_x_33430:
        /* <DEDUP_REMOVED lines=21> */
.L_x_33439:
[----:B------:R-:W-:Y:S05]  /*0ca0*/  BSYNC B1 ;  /* 0x0000000000017941 */ /* 0x000fea0003800000 */
.L_x_33438:
[----:B------:R-:W-:Y:S01]  /*0cb0*/  LEA R5, R0, 0x37800000, 0x17 ;  /* 0x3780000000057811 */ /* 0x000fe200078eb8ff */
[----:B------:R-:W-:-:S05]  /*0cc0*/  IMAD.SHL.U32 R0, R3, 0x200000, RZ ;  /* 0x0020000003007824 */ /* 0x000fca00078e00ff */
[----:B------:R-:W-:-:S07]  /*0cd0*/  LOP3.LUT R0, R5, R0, R6, 0xfe, !PT ;  /* 0x0000000005007212 */ /* 0x000fce00078efe06 */
.L_x_33437:
[----:B------:R-:W-:Y:S05]  /*0ce0*/  BSYNC B0 ;  /* 0x0000000000007941 */ /* 0x000fea0003800000 */
.L_x_33436:
[----:B------:R-:W0:Y:S02]  /*0cf0*/  F2I.FTZ.TRUNC.NTZ R0, R0 ;  /* 0x0000000000007305 */ /* 0x000e24000021f100 */
[----:B0-----:R-:W-:Y:S01]  /*0d00*/  PRMT R29, R0, 0x7610, R29 ;  /* 0x00007610001d7816 */ /* 0x001fe2000000001d */
[----:B------:R-:W-:Y:S06]  /*0d10*/  BRA `(.L_x_33417) ;  /* 0x00000000009c7947 */ /* 0x000fec0003800000 */
.L_x_33429:
        /* <DEDUP_REMOVED lines=14> */
.L_x_33443:
[----:B------:R-:W-:Y:S05]  /*0e00*/  BSYNC B0 ;  /* 0x0000000000007941 */ /* 0x000fea0003800000 */
.L_x_33442:
[----:B------:R-:W0:Y:S02]  /*0e10*/  F2I.FTZ.TRUNC.NTZ R0, R0 ;  /* 0x0000000000007305 */ /* 0x000e24000021f100 */
[----:B0-----:R-:W-:Y:S01]  /*0e20*/  PRMT R29, R0, 0x7610, R29 ;  /* 0x00007610001d7816 */ /* 0x001fe2000000001d */
[----:B------:R-:W-:Y:S06]  /*0e30*/  BRA `(.L_x_33417) ;  /* 0x0000000000547947 */ /* 0x000fec0003800000 */
.L_x_33416:
        /* <DEDUP_REMOVED lines=16> */
.L_x_33444:
[----:B------:R-:W-:Y:S01]  /*0f40*/  PRMT R29, RZ, 0x7610, R29 ;  /* 0x00007610ff1d7816 */ /* 0x000fe2000000001d */
[----:B------:R-:W-:Y:S06]  /*0f50*/  BRA `(.L_x_33417) ;  /* 0x00000000000c7947 */ /* 0x000fec0003800000 */
.L_x_33441:
[----:B------:R0:W5:Y:S01]  /*0f60*/  LDG.E.U8 R29, desc[UR36][R4.64] ;  /* 0x00000024041d7981 */ /* 0x000162000c1e1100 */
[----:B------:R-:W-:Y:S05]  /*0f70*/  BRA `(.L_x_33417) ;  /* 0x0000000000047947 */ /* 0x000fea0003800000 */
.L_x_33440:
[----:B------:R0:W5:Y:S02]  /*0f80*/  LDG.E.U8 R29, desc[UR36][R4.64] ;  /* 0x00000024041d7981 */ /* 0x000164000c1e1100 */
.L_x_33417:
        /* <DEDUP_REMOVED lines=18> */
.L_x_33448:
[----:B------:R1:W5:Y:S01]  /*10b0*/  LDG.E.U8 R22, desc[UR36][R4.64] ;  /* 0x0000002404167981 */ /* 0x000362000c1e1100 */
[----:B------:R-:W-:Y:S05]  /*10c0*/  BRA `(.L_x_33450) ;  /* 0x0000000c00547947 */ /* 0x000fea0003800000 */
.L_x_33447:
        /* <DEDUP_REMOVED lines=8> */
.L_x_33452:
[----:B------:R3:W5:Y:S01]  /*1150*/  LDG.E.U8 R22, desc[UR36][R4.64] ;  /* 0x0000002404167981 */ /* 0x000762000c1e1100 */
[----:B------:R-:W-:Y:S05]  /*1160*/  BRA `(.L_x_33450) ;  /* 0x0000000c002c7947 */ /* 0x000fea0003800000 */
.L_x_33451:
[----:B------:R2:W5:Y:S01]  /*1170*/  LDG.E.U16 R22, desc[UR36][R4.64] ;  /* 0x0000002404167981 */ /* 0x000562000c1e1500 */
[----:B------:R-:W-:Y:S05]  /*1180*/  BRA `(.L_x_33450) ;  /* 0x0000000c00247947 */ /* 0x000fea0003800000 */
.L_x_33446:
        /* <DEDUP_REMOVED lines=9> */
.L_x_33454:
[----:B------:R-:W2:Y:S02]  /*1220*/  LDG.E.U16 R0, desc[UR36][R4.64] ;  /* 0x0000002404007981 */ /* 0x000ea4000c1e1500 */
[----:B--2---:R-:W-:-:S06]  /*1230*/  HADD2.F32 R0, -RZ, R0.H0_H0 ;  /* 0x20000000ff007230 */ /* 0x004fcc0000004100 */
[----:B------:R-:W0:Y:S02]  /*1240*/  F2I.FTZ.TRUNC.NTZ R0, R0 ;  /* 0x0000000000007305 */ /* 0x000e24000021f100 */
[----:B0-----:R-:W-:Y:S01]  /*1250*/  PRMT R22, R0, 0x7610, R22 ;  /* 0x0000761000167816 */ /* 0x001fe20000000016 */
[----:B------:R-:W-:Y:S06]  /*1260*/  BRA `(.L_x_33450) ;  /* 0x0000000800ec7947 */ /* 0x000fec0003800000 */
.L_x_33453:
        /* <DEDUP_REMOVED lines=9> */
.L_x_33456:
[----:B------:R-:W2:Y:S02]  /*1300*/  LDG.E.U16 R4, desc[UR36][R4.64] ;  /* 0x0000002404047981 */ /* 0x000ea4000c1e1500 */
[----:B--2---:R-:W-:-:S06]  /*1310*/  HADD2.F32 R0, -RZ, R4.H0_H0 ;  /* 0x20000004ff007230 */ /* 0x004fcc0000004100 */
[----:B------:R-:W0:Y:S02]  /*1320*/  F2I.FTZ.TRUNC.NTZ R0, R0 ;  /* 0x0000000000007305 */ /* 0x000e24000021f100 */
[----:B0-----:R-:W-:Y:S01]  /*1330*/  PRMT R22, R0, 0x7610, R22 ;  /* 0x0000761000167816 */ /* 0x001fe20000000016 */
[----:B------:R-:W-:Y:S06]  /*1340*/  BRA `(.L_x_33450) ;  /* 0x0000000800b47947 */ /* 0x000fec0003800000 */
.L_x_33455:
[----:B------:R-:W2:Y:S02]  /*1350*/  LDG.E.64 R4, desc[UR36][R4.64] ;  /* 0x0000002404047981 */ /* 0x000ea4000c1e1b00 */
[----:B--2---:R0:W1:Y:S01]  /*1360*/  F2I.F64.TRUNC R22, R4 ;  /* 0x0000000400167311 */ /* 0x004062000030d100 */
[----:B------:R-:W-:Y:S05]  /*1370*/  BRA `(.L_x_33450) ;  /* 0x0000000800a87947 */ /* 0x000fea0003800000 */
.L_x_33445:
        /* <DEDUP_REMOVED lines=12> */
.L_x_33459:
[----:B------:R-:W2:Y:S02]  /*1440*/  LDG.E.64 R4, desc[UR36][R4.64] ;  /* 0x0000002404047981 */ /* 0x000ea4000c1e1b00 */
[----:B--2---:R0:W1:Y:S01]  /*1450*/  F2I.F64.TRUNC R22, R4 ;  /* 0x0000000400167311 */ /* 0x004062000030d100 */
[----:B------:R-:W-:Y:S05]  /*1460*/  BRA `(.L_x_33450) ;  /* 0x00000008006c7947 */ /* 0x000fea0003800000 */
.L_x_33458:
        /* <DEDUP_REMOVED lines=28> */
.L_x_33461:
        /* <DEDUP_REMOVED lines=15> */
.L_x_33460:
[----:B------:R-:W2:Y:S02]  /*1720*/  LDG.E.U16 R0, desc[UR36][R4.64] ;  /* 0x0000002404007981 */ /* 0x000ea4000c1e1500 */
[----:B--2---:R-:W-:-:S06]  /*1730*/  IMAD.U32 R0, R0, 0x10000, RZ ;  /* 0x0001000000007824 */ /* 0x004fcc00078e00ff */
[----:B------:R-:W0:Y:S02]  /*1740*/  F2I.FTZ.TRUNC.NTZ R0, R0 ;  /* 0x0000000000007305 */ /* 0x000e24000021f100 */
[----:B0-----:R-:W-:Y:S01]  /*1750*/  PRMT R22, R0, 0x7610, R22 ;  /* 0x0000761000167816 */ /* 0x001fe20000000016 */
[----:B------:R-:W-:Y:S06]  /*1760*/  BRA `(.L_x_33450) ;  /* 0x0000000400ac7947 */ /* 0x000fec0003800000 */
.L_x_33457:
        /* <DEDUP_REMOVED lines=10> */
.L_x_33464:
        /* <DEDUP_REMOVED lines=21> */
.L_x_33468:
[----:B------:R-:W-:Y:S05]  /*1960*/  BSYNC B1 ;  /* 0x0000000000017941 */ /* 0x000fea0003800000 */
.L_x_33467:
[----:B------:R-:W-:Y:S01]  /*1970*/  LEA R5, R0, 0x3b800000, 0x17 ;  /* 0x3b80000000057811 */ /* 0x000fe200078eb8ff */
[----:B------:R-:W-:-:S05]  /*1980*/  IMAD.SHL.U32 R0, R3, 0x100000, RZ ;  /* 0x0010000003007824 */ /* 0x000fca00078e00ff */
[----:B------:R-:W-:-:S07]  /*1990*/  LOP3.LUT R0, R5, R0, R6, 0xfe, !PT ;  /* 0x0000000005007212 */ /* 0x000fce00078efe06 */
.L_x_33466:
[----:B------:R-:W-:Y:S05]  /*19a0*/  BSYNC B0 ;  /* 0x0000000000007941 */ /* 0x000fea0003800000 */
.L_x_33465:
[----:B------:R-:W0:Y:S02]  /*19b0*/  F2I.FTZ.TRUNC.NTZ R0, R0 ;  /* 0x0000000000007305 */ /* 0x000e24000021f100 */
[----:B0-----:R-:W-:Y:S01]  /*19c0*/  PRMT R22, R0, 0x7610, R22 ;  /* 0x0000761000167816 */ /* 0x001fe20000000016 */
[----:B------:R-:W-:Y:S06]  /*19d0*/  BRA `(.L_x_33450) ;  /* 0x0000000400107947 */ /* 0x000fec0003800000 */
.L_x_33463:
        /* <DEDUP_REMOVED lines=21> */
.L_x_33472:
[----:B------:R-:W-:Y:S05]  /*1b30*/  BSYNC B1 ;  /* 0x0000000000017941 */ /* 0x000fea0003800000 */
.L_x_33471:
[----:B------:R-:W-:Y:S01]  /*1b40*/  LEA R5, R0, 0x37800000, 0x17 ;  /* 0x3780000000057811 */ /* 0x000fe200078eb8ff */
[----:B------:R-:W-:-:S05]  /*1b50*/  IMAD.SHL.U32 R0, R3, 0x200000, RZ ;  /* 0x0020000003007824 */ /* 0x000fca00078e00ff */
[----:B------:R-:W-:-:S07]  /*1b60*/  LOP3.LUT R0, R5, R0, R6, 0xfe, !PT ;  /* 0x0000000005007212 */ /* 0x000fce00078efe06 */
.L_x_33470:
[----:B------:R-:W-:Y:S05]  /*1b70*/  BSYNC B0 ;  /* 0x0000000000007941 */ /* 0x000fea0003800000 */
.L_x_33469:
[----:B------:R-:W0:Y:S02]  /*1b80*/  F2I.FTZ.TRUNC.NTZ R0, R0 ;  /* 0x0000000000007305 */ /* 0x000e24000021f100 */
[----:B0-----:R-:W-:Y:S01]  /*1b90*/  PRMT R22, R0, 0x7610, R22 ;  /* 0x0000761000167816 */ /* 0x001fe20000000016 */
[----:B------:R-:W-:Y:S06]  /*1ba0*/  BRA `(.L_x_33450) ;  /* 0x00000000009c7947 */ /* 0x000fec0003800000 */
.L_x_33462:
        /* <DEDUP_REMOVED lines=14> */
.L_x_33476:
[----:B------:R-:W-:Y:S05]  /*1c90*/  BSYNC B0 ;  /* 0x0000000000007941 */ /* 0x000fea0003800000 */
.L_x_33475:
[----:B------:R-:W0:Y:S02]  /*1ca0*/  F2I.FTZ.TRUNC.NTZ R0, R0 ;  /* 0x0000000000007305 */ /* 0x000e24000021f100 */
[----:B0-----:R-:W-:Y:S01]  /*1cb0*/  PRMT R22, R0, 0x7610, R22 ;  /* 0x0000761000167816 */ /* 0x001fe20000000016 */
[----:B------:R-:W-:Y:S06]  /*1cc0*/  BRA `(.L_x_33450) ;  /* 0x0000000000547947 */ /* 0x000fec0003800000 */
.L_x_33449:
        /* <DEDUP_REMOVED lines=16> */
.L_x_33477:
[----:B------:R-:W-:Y:S01]  /*1dd0*/  PRMT R22, RZ, 0x7610, R22 ;  /* 0x00007610ff167816 */ /* 0x000fe20000000016 */
[----:B------:R-:W-:Y:S06]  /*1de0*/  BRA `(.L_x_33450) ;  /* 0x00000000000c7947 */ /* 0x000fec0003800000 */
.L_x_33474:
[----:B------:R0:W5:Y:S01]  /*1df0*/  LDG.E.U8 R22, desc[UR36][R4.64] ;  /* 0x0000002404167981 */ /* 0x000162000c1e1100 */
[----:B------:R-:W-:Y:S05]  /*1e00*/  BRA `(.L_x_33450) ;  /* 0x0000000000047947 */ /* 0x000fea0003800000 */
.L_x_33473:
[----:B------:R0:W5:Y:S02]  /*1e10*/  LDG.E.U8 R22, desc[UR36][R4.64] ;  /* 0x0000002404167981 */ /* 0x000164000c1e1100 */
.L_x_33450:
[----:B------:R-:W2:Y:S02]  /*1e20*/  S2R R17, SR_TID.X ;  /* 0x0000000000117919 */ /* 0x000ea40000002100 */
[----:B--2---:R-:W-:-:S07]  /*1e30*/  VIADD R17, R17, 0x80 ;  /* 0x0000008011117836 */ /* 0x004fce0000000000 */
.L_x_33411:
[----:B------:R-:W-:Y:S05]  /*1e40*/  BSYNC B6 ;  /* 0x0000000000067941 */ /* 0x000fea0003800000 */
.L_x_33410:
        /* <DEDUP_REMOVED lines=23> */
.L_x_33483:
[----:B------:R0:W5:Y:S01]  /*1fc0*/  LDG.E.U8 R28, desc[UR36][R4.64] ;  /* 0x00000024041c7981 */ /* 0x000162000c1e1100 */
[----:B------:R-:W-:Y:S05]  /*1fd0*/  BRA `(.L_x_33485) ;  /* 0x0000000c00547947 */ /* 0x000fea0003800000 */
.L_x_33482:
        /* <DEDUP_REMOVED lines=8> */
.L_x_33487:
[----:B------:R0:W5:Y:S01]  /*2060*/  LDG.E.U8 R28, desc[UR36][R4.64] ;  /* 0x00000024041c7981 */ /* 0x000162000c1e1100 */
[----:B------:R-:W-:Y:S05]  /*2070*/  BRA `(.L_x_33485) ;  /* 0x0000000c002c7947 */ /* 0x000fea0003800000 */
.L_x_33486:
[----:B------:R0:W5:Y:S01]  /*2080*/  LDG.E.U16 R28, desc[UR36][R4.64] ;  /* 0x00000024041c7981 */ /* 0x000162000c1e1500 */
[----:B------:R-:W-:Y:S05]  /*2090*/  BRA `(.L_x_33485) ;  /* 0x0000000c00247947 */ /* 0x000fea0003800000 */
.L_x_33481:
        /* <DEDUP_REMOVED lines=9> */
.L_x_33489:
[----:B------:R-:W2:Y:S02]  /*2130*/  LDG.E.U16 R0, desc[UR36][R4.64] ;  /* 0x0000002404007981 */ /* 0x000ea4000c1e1500 */
[----:B--2---:R-:W-:-:S06]  /*2140*/  HADD2.F32 R0, -RZ, R0.H0_H0 ;  /* 0x20000000ff007230 */ /* 0x004fcc0000004100 */
[----:B------:R-:W0:Y:S02]  /*2150*/  F2I.FTZ.TRUNC.NTZ R0, R0 ;  /* 0x0000000000007305 */ /* 0x000e24000021f100 */
[----:B0-----:R-:W-:Y:S01]  /*2160*/  PRMT R28, R0, 0x7610, R28 ;  /* 0x00007610001c7816 */ /* 0x001fe2000000001c */
[----:B------:R-:W-:Y:S06]  /*2170*/  BRA `(.L_x_33485) ;  /* 0x0000000800ec7947 */ /* 0x000fec0003800000 */
.L_x_33488:
        /* <DEDUP_REMOVED lines=9> */
.L_x_33491:
[----:B------:R-:W2:Y:S02]  /*2210*/  LDG.E.U16 R4, desc[UR36][R4.64] ;  /* 0x0000002404047981 */ /* 0x000ea4000c1e1500 */
[----:B--2---:R-:W-:-:S06]  /*2220*/  HADD2.F32 R0, -RZ, R4.H0_H0 ;  /* 0x20000004ff007230 */ /* 0x004fcc0000004100 */
[----:B------:R-:W0:Y:S02]  /*2230*/  F2I.FTZ.TRUNC.NTZ R0, R0 ;  /* 0x0000000000007305 */ /* 0x000e24000021f100 */
[----:B0-----:R-:W-:Y:S01]  /*2240*/  PRMT R28, R0, 0x7610, R28 ;  /* 0x00007610001c7816 */ /* 0x001fe2000000001c */
[----:B------:R-:W-:Y:S06]  /*2250*/  BRA `(.L_x_33485) ;  /* 0x0000000800b47947 */ /* 0x000fec0003800000 */
.L_x_33490:
[----:B------:R-:W2:Y:S02]  /*2260*/  LDG.E.64 R4, desc[UR36][R4.64] ;  /* 0x0000002404047981 */ /* 0x000ea4000c1e1b00 */
[----:B--2---:R0:W1:Y:S01]  /*2270*/  F2I.F64.TRUNC R28, R4 ;  /* 0x00000004001c7311 */ /* 0x004062000030d100 */
[----:B------:R-:W-:Y:S05]  /*2280*/  BRA `(.L_x_33485) ;  /* 0x0000000800a87947 */ /* 0x000fea0003800000 */
.L_x_33480:
        /* <DEDUP_REMOVED lines=12> */
.L_x_33494:
[----:B------:R-:W2:Y:S02]  /*2350*/  LDG.E.64 R4, desc[UR36][R4.64] ;  /* 0x0000002404047981 */ /* 0x000ea4000c1e1b00 */
[----:B--2---:R0:W1:Y:S01]  /*2360*/  F2I.F64.TRUNC R28, R4 ;  /* 0x00000004001c7311 */ /* 0x004062000030d100 */
[----:B------:R-:W-:Y:S05]  /*2370*/  BRA `(.L_x_33485) ;  /* 0x00000008006c7947 */ /* 0x000fea0003800000 */
.L_x_33493:
        /* <DEDUP_REMOVED lines=28> */
.L_x_33496:
        /* <DEDUP_REMOVED lines=15> */
.L_x_33495:
[----:B------:R-:W2:Y:S02]  /*2630*/  LDG.E.U16 R0, desc[UR36][R4.64] ;  /* 0x0000002404007981 */ /* 0x000ea4000c1e1500 */
[----:B--2---:R-:W-:-:S06]  /*2640*/  IMAD.U32 R0, R0, 0x10000, RZ ;  /* 0x0001000000007824 */ /* 0x004fcc00078e00ff */
[----:B------:R-:W0:Y:S02]  /*2650*/  F2I.FTZ.TRUNC.NTZ R0, R0 ;  /* 0x0000000000007305 */ /* 0x000e24000021f100 */
[----:B0-----:R-:W-:Y:S01]  /*2660*/  PRMT R28, R0, 0x7610, R28 ;  /* 0x00007610001c7816 */ /* 0x001fe2000000001c */
[----:B------:R-:W-:Y:S06]  /*2670*/  BRA `(.L_x_33485) ;  /* 0x0000000400ac7947 */ /* 0x000fec0003800000 */
.L_x_33492:
        /* <DEDUP_REMOVED lines=10> */
.L_x_33499:
        /* <DEDUP_REMOVED lines=21> */
.L_x_33503:
[----:B------:R-:W-:Y:S05]  /*2870*/  BSYNC B1 ;  /* 0x0000000000017941 */ /* 0x000fea0003800000 */
.L_x_33502:
[----:B------:R-:W-:Y:S01]  /*2880*/  LEA R5, R0, 0x3b800000, 0x17 ;  /* 0x3b80000000057811 */ /* 0x000fe200078eb8ff */
[----:B------:R-:W-:-:S05]  /*2890*/  IMAD.SHL.U32 R0, R3, 0x100000, RZ ;  /* 0x0010000003007824 */ /* 0x000fca00078e00ff */
[----:B------:R-:W-:-:S07]  /*28a0*/  LOP3.LUT R0, R5, R0, R6, 0xfe, !PT ;  /* 0x0000000005007212 */ /* 0x000fce00078efe06 */
.L_x_33501:
[----:B------:R-:W-:Y:S05]  /*28b0*/  BSYNC B0 ;  /* 0x0000000000007941 */ /* 0x000fea0003800000 */
.L_x_33500:
[----:B------:R-:W0:Y:S02]  /*28c0*/  F2I.FTZ.TRUNC.NTZ R0, R0 ;  /* 0x0000000000007305 */ /* 0x000e24000021f100 */
[----:B0-----:R-:W-:Y:S01]  /*28d0*/  PRMT R28, R0, 0x7610, R28 ;  /* 0x00007610001c7816 */ /* 0x001fe2000000001c */
[----:B------:R-:W-:Y:S06]  /*28e0*/  BRA `(.L_x_33485) ;  /* 0x0000000400107947 */ /* 0x000fec0003800000 */
.L_x_33498:
        /* <DEDUP_REMOVED lines=21> */
.L_x_33507:
[----:B------:R-:W-:Y:S05]  /*2a40*/  BSYNC B1 ;  /* 0x0000000000017941 */ /* 0x000fea0003800000 */
.L_x_33506:
[----:B------:R-:W-:Y:S01]  /*2a50*/  LEA R5, R0, 0x37800000, 0x17 ;  /* 0x3780000000057811 */ /* 0x000fe200078eb8ff */
[----:B------:R-:W-:-:S05]  /*2a60*/  IMAD.SHL.U32 R0, R3, 0x200000, RZ ;  /* 0x0020000003007824 */ /* 0x000fca00078e00ff */
[----:B------:R-:W-:-:S07]  /*2a70*/  LOP3.LUT R0, R5, R0, R6, 0xfe, !PT ;  /* 0x0000000005007212 */ /* 0x000fce00078efe06 */
.L_x_33505:
[----:B------:R-:W-:Y:S05]  /*2a80*/  BSYNC B0 ;  /* 0x0000000000007941 */ /* 0x000fea0003800000 */
.L_x_33504:
[----:B------:R-:W0:Y:S02]  /*2a90*/  F2I.FTZ.TRUNC.NTZ R0, R0 ;  /* 0x0000000000007305 */ /* 0x000e24000021f100 */
[----:B0-----:R-:W-:Y:S01]  /*2aa0*/  PRMT R28, R0, 0x7610, R28 ;  /* 0x00007610001c7816 */ /* 0x001fe2000000001c */
[----:B------:R-:W-:Y:S06]  /*2ab0*/  BRA `(.L_x_33485) ;  /* 0x00000000009c7947 */ /* 0x000fec0003800000 */
.L_x_33497:
        /* <DEDUP_REMOVED lines=14> */
.L_x_33511:
[----:B------:R-:W-:Y:S05]  /*2ba0*/  BSYNC B0 ;  /* 0x0000000000007941 */ /* 0x000fea0003800000 */
.L_x_33510:
[----:B------:R-:W0:Y:S02]  /*2bb0*/  F2I.FTZ.TRUNC.NTZ R0, R0 ;  /* 0x0000000000007305 */ /* 0x000e24000021f100 */
[----:B0-----:R-:W-:Y:S01]  /*2bc0*/  PRMT R28, R0, 0x7610, R28 ;  /* 0x00007610001c7816 */ /* 0x001fe2000000001c */
[----:B------:R-:W-:Y:S06]  /*2bd0*/  BRA `(.L_x_33485) ;  /* 0x0000000000547947 */ /* 0x000fec0003800000 */
.L_x_33484:
        /* <DEDUP_REMOVED lines=16> */
.L_x_33512:
[----:B------:R-:W-:Y:S01]  /*2ce0*/  PRMT R28, RZ, 0x7610, R28 ;  /* 0x00007610ff1c7816 */ /* 0x000fe2000000001c */
[----:B------:R-:W-:Y:S06]  /*2cf0*/  BRA `(.L_x_33485) ;  /* 0x00000000000c7947 */ /* 0x000fec0003800000 */
.L_x_33509:
[----:B------:R2:W5:Y:S01]  /*2d00*/  LDG.E.U8 R28, desc[UR36][R4.64] ;  /* 0x00000024041c7981 */ /* 0x000562000c1e1100 */
[----:B------:R-:W-:Y:S05]  /*2d10*/  BRA `(.L_x_33485) ;  /* 0x0000000000047947 */ /* 0x000fea0003800000 */
.L_x_33508:
[----:B------:R3:W5:Y:S02]  /*2d20*/  LDG.E.U8 R28, desc[UR36][R4.64] ;  /* 0x00000024041c7981 */ /* 0x000764000c1e1100 */
.L_x_33485:
        /* <DEDUP_REMOVED lines=18> */
.L_x_33516:
[----:B------:R0:W5:Y:S01]  /*2e50*/  LDG.E.U8 R26, desc[UR36][R4.64] ;  /* 0x00000024041a7981 */ /* 0x000162000c1e1100 */
[----:B------:R-:W-:Y:S05]  /*2e60*/  BRA `(.L_x_33518) ;  /* 0x0000000c00547947 */ /* 0x000fea0003800000 */
.L_x_33515:
        /* <DEDUP_REMOVED lines=8> */
.L_x_33520:
[----:B------:R0:W5:Y:S01]  /*2ef0*/  LDG.E.U8 R26, desc[UR36][R4.64] ;  /* 0x00000024041a7981 */ /* 0x000162000c1e1100 */
[----:B------:R-:W-:Y:S05]  /*2f00*/  BRA `(.L_x_33518) ;  /* 0x0000000c002c7947 */ /* 0x000fea0003800000 */
.L_x_33519:
[----:B------:R0:W5:Y:S01]  /*2f10*/  LDG.E.U16 R26, desc[UR36][R4.64] ;  /* 0x00000024041a7981 */ /* 0x000162000c1e1500 */
[----:B------:R-:W-:Y:S05]  /*2f20*/  BRA `(.L_x_33518) ;  /* 0x0000000c00247947 */ /* 0x000fea0003800000 */
.L_x_33514:
        /* <DEDUP_REMOVED lines=9> */
.L_x_33522:
[----:B------:R-:W2:Y:S02]  /*2fc0*/  LDG.E.U16 R0, desc[UR36][R4.64] ;  /* 0x0000002404007981 */ /* 0x000ea4000c1e1500 */
[----:B--2---:R-:W-:-:S06]  /*2fd0*/  HADD2.F32 R0, -RZ, R0.H0_H0 ;  /* 0x20000000ff007230 */ /* 0x004fcc0000004100 */
[----:B------:R-:W0:Y:S02]  /*2fe0*/  F2I.FTZ.TRUNC.NTZ R0, R0 ;  /* 0x0000000000007305 */ /* 0x000e24000021f100 */
[----:B0-----:R-:W-:Y:S01]  /*2ff0*/  PRMT R26, R0, 0x7610, R26 ;  /* 0x00007610001a7816 */ /* 0x001fe2000000001a */
[----:B------:R-:W-:Y:S06]  /*3000*/  BRA `(.L_x_33518) ;  /* 0x0000000800ec7947 */ /* 0x000fec0003800000 */
.L_x_33521:
        /* <DEDUP_REMOVED lines=9> */
.L_x_33524:
[----:B------:R-:W2:Y:S02]  /*30a0*/  LDG.E.U16 R4, desc[UR36][R4.64] ;  /* 0x0000002404047981 */ /* 0x000ea4000c1e1500 */
[----:B--2---:R-:W-:-:S06]  /*30b0*/  HADD2.F32 R0, -RZ, R4.H0_H0 ;  /* 0x20000004ff007230 */ /* 0x004fcc0000004100 */
[----:B------:R-:W0:Y:S02]  /*30c0*/  F2I.FTZ.TRUNC.NTZ R0, R0 ;  /* 0x0000000000007305 */ /* 0x000e24000021f100 */
[----:B0-----:R-:W-:Y:S01]  /*30d0*/  PRMT R26, R0, 0x7610, R26 ;  /* 0x00007610001a7816 */ /* 0x001fe2000000001a */
[----:B------:R-:W-:Y:S06]  /*30e0*/  BRA `(.L_x_33518) ;  /* 0x0000000800b47947 */ /* 0x000fec0003800000 */
.L_x_33523:
[----:B------:R-:W2:Y:S02]  /*30f0*/  LDG.E.64 R4, desc[UR36][R4.64] ;  /* 0x0000002404047981 */ /* 0x000ea4000c1e1b00 */
[----:B--2---:R0:W2:Y:S01]  /*3100*/  F2I.F64.TRUNC R26, R4 ;  /* 0x00000004001a7311 */ /* 0x0040a2000030d100 */
[----:B------:R-:W-:Y:S05]  /*3110*/  BRA `(.L_x_33518) ;  /* 0x0000000800a87947 */ /* 0x000fea0003800000 */
.L_x_33513:
        /* <DEDUP_REMOVED lines=12> */
.L_x_33527:
[----:B------:R-:W2:Y:S02]  /*31e0*/  LDG.E.64 R4, desc[UR36][R4.64] ;  /* 0x0000002404047981 */ /* 0x000ea4000c1e1b00 */
[----:B--2---:R4:W0:Y:S01]  /*31f0*/  F2I.F64.TRUNC R26, R4 ;  /* 0x00000004001a7311 */ /* 0x004822000030d100 */
[----:B------:R-:W-:Y:S05]  /*3200*/  BRA `(.L_x_33518) ;  /* 0x00000008006c7947 */ /* 0x000fea0003800000 */
.L_x_33526:
        /* <DEDUP_REMOVED lines=28> */
.L_x_33529:
        /* <DEDUP_REMOVED lines=15> */
.L_x_33528:
[----:B------:R-:W2:Y:S02]  /*34c0*/  LDG.E.U16 R0, desc[UR36][R4.64] ;  /* 0x0000002404007981 */ /* 0x000ea4000c1e1500 */
[----:B--2---:R-:W-:-:S06]  /*34d0*/  IMAD.U32 R0, R0, 0x10000, RZ ;  /* 0x0001000000007824 */ /* 0x004fcc00078e00ff */
[----:B------:R-:W0:Y:S02]  /*34e0*/  F2I.FTZ.TRUNC.NTZ R0, R0 ;  /* 0x0000000000007305 */ /* 0x000e24000021f100 */
[----:B0-----:R-:W-:Y:S01]  /*34f0*/  PRMT R26, R0, 0x7610, R26 ;  /* 0x00007610001a7816 */ /* 0x001fe2000000001a */
[----:B------:R-:W-:Y:S06]  /*3500*/  BRA `(.L_x_33518) ;  /* 0x0000000400ac7947 */ /* 0x000fec0003800000 */
.L_x_33525:
        /* <DEDUP_REMOVED lines=10> */
.L_x_33532:
        /* <DEDUP_REMOVED lines=21> */
.L_x_33536:
[----:B------:R-:W-:Y:S05]  /*3700*/  BSYNC B1 ;  /* 0x0000000000017941 */ /* 0x000fea0003800000 */
.L_x_33535:
[----:B------:R-:W-:Y:S01]  /*3710*/  LEA R5, R0, 0x3b800000, 0x17 ;  /* 0x3b80000000057811 */ /* 0x000fe200078eb8ff */
[----:B------:R-:W-:-:S05]  /*3720*/  IMAD.SHL.U32 R0, R3, 0x100000, RZ ;  /* 0x0010000003007824 */ /* 0x000fca00078e00ff */
[----:B------:R-:W-:-:S07]  /*3730*/  LOP3.LUT R0, R5, R0, R6, 0xfe, !PT ;  /* 0x0000000005007212 */ /* 0x000fce00078efe06 */
.L_x_33534:
[----:B------:R-:W-:Y:S05]  /*3740*/  BSYNC B0 ;  /* 0x0000000000007941 */ /* 0x000fea0003800000 */
.L_x_33533:
[----:B------:R-:W0:Y:S02]  /*3750*/  F2I.FTZ.TRUNC.NTZ R0, R0 ;  /* 0x0000000000007305 */ /* 0x000e24000021f100 */
[----:B0-----:R-:W-:Y:S01]  /*3760*/  PRMT R26, R0, 0x7610, R26 ;  /* 0x00007610001a7816 */ /* 0x001fe2000000001a */
[----:B------:R-:W-:Y:S06]  /*3770*/  BRA `(.L_x_33518) ;  /* 0x0000000400107947 */ /* 0x000fec0003800000 */
.L_x_33531:
        /* <DEDUP_REMOVED lines=21> */
.L_x_33540:
[----:B------:R-:W-:Y:S05]  /*38d0*/  BSYNC B1 ;  /* 0x0000000000017941 */ /* 0x000fea0003800000 */
.L_x_33539:
[----:B------:R-:W-:Y:S01]  /*38e0*/  LEA R5, R0, 0x37800000, 0x17 ;  /* 0x3780000000057811 */ /* 0x000fe200078eb8ff */
[----:B------:R-:W-:-:S05]  /*38f0*/  IMAD.SHL.U32 R0, R3, 0x200000, RZ ;  /* 0x0020000003007824 */ /* 0x000fca00078e00ff */
[----:B------:R-:W-:-:S07]  /*3900*/  LOP3.LUT R0, R5, R0, R6, 0xfe, !PT ;  /* 0x0000000005007212 */ /* 0x000fce00078efe06 */
.L_x_33538:
[----:B------:R-:W-:Y:S05]  /*3910*/  BSYNC B0 ;  /* 0x0000000000007941 */ /* 0x000fea0003800000 */
.L_x_33537:
[----:B------:R-:W0:Y:S02]  /*3920*/  F2I.FTZ.TRUNC.NTZ R0, R0 ;  /* 0x0000000000007305 */ /* 0x000e24000021f100 */
[----:B0-----:R-:W-:Y:S01]  /*3930*/  PRMT R26, R0, 0x7610, R26 ;  /* 0x00007610001a7816 */ /* 0x001fe2000000001a */
[----:B------:R-:W-:Y:S06]  /*3940*/  BRA `(.L_x_33518) ;  /* 0x00000000009c7947 */ /* 0x000fec0003800000 */
.L_x_33530:
        /* <DEDUP_REMOVED lines=14> */
.L_x_33544:
[----:B------:R-:W-:Y:S05]  /*3a30*/  BSYNC B0 ;  /* 0x0000000000007941 */ /* 0x000fea0003800000 */
.L_x_33543:
[----:B------:R-:W0:Y:S02]  /*3a40*/  F2I.FTZ.TRUNC.NTZ R0, R0 ;  /* 0x0000000000007305 */ /* 0x000e24000021f100 */
[----:B0-----:R-:W-:Y:S01]  /*3a50*/  PRMT R26, R0, 0x7610, R26 ;  /* 0x00007610001a7816 */ /* 0x001fe2000000001a */
[----:B------:R-:W-:Y:S06]  /*3a60*/  BRA `(.L_x_33518) ;  /* 0x0000000000547947 */ /* 0x000fec0003800000 */
.L_x_33517:
        /* <DEDUP_REMOVED lines=16> */
.L_x_33545:
[----:B------:R-:W-:Y:S01]  /*3b70*/  PRMT R26, RZ, 0x7610, R26 ;  /* 0x00007610ff1a7816 */ /* 0x000fe2000000001a */
[----:B------:R-:W-:Y:S06]  /*3b80*/  BRA `(.L_x_33518) ;  /* 0x00000000000c7947 */ /* 0x000fec0003800000 */
.L_x_33542:
[----:B------:R2:W5:Y:S01]  /*3b90*/  LDG.E.U8 R26, desc[UR36][R4.64] ;  /* 0x00000024041a7981 */ /* 0x000562000c1e1100 */
[----:B------:R-:W-:Y:S05]  /*3ba0*/  BRA `(.L_x_33518) ;  /* 0x0000000000047947 */ /* 0x000fea0003800000 */
.L_x_33541:
[----:B------:R3:W5:Y:S02]  /*3bb0*/  LDG.E.U8 R26, desc[UR36][R4.64] ;  /* 0x00000024041a7981 */ /* 0x000764000c1e1100 */
.L_x_33518:
[----:B------:R-:W-:-:S07]  /*3bc0*/  VIADD R17, R17, 0x80 ;  /* 0x0000008011117836 */ /* 0x000fce0000000000 */
.L_x_33479:
[----:B------:R-:W-:Y:S05]  /*3bd0*/  BSYNC B6 ;  /* 0x0000000000067941 */ /* 0x000fea0003800000 */
.L_x_33478:
        /* <DEDUP_REMOVED lines=25> */
.L_x_33551:
[----:B------:R0:W5:Y:S01]  /*3d70*/  LDG.E.U8 R18, desc[UR36][R4.64] ;  /* 0x0000002404127981 */ /* 0x000162000c1e1100 */
[----:B------:R-:W-:Y:S05]  /*3d80*/  BRA `(.L_x_33553) ;  /* 0x0000000c00547947 */ /* 0x000fea0003800000 */
.L_x_33550:
        /* <DEDUP_REMOVED lines=8> */
.L_x_33555:
[----:B------:R0:W5:Y:S01]  /*3e10*/  LDG.E.U8 R18, desc[UR36][R4.64] ;  /* 0x0000002404127981 */ /* 0x000162000c1e1100 */
[----:B------:R-:W-:Y:S05]  /*3e20*/  BRA `(.L_x_33553) ;  /* 0x0000000c002c7947 */ /* 0x000fea0003800000 */
.L_x_33554:
[----:B------:R0:W5:Y:S01]  /*3e30*/  LDG.E.U16 R18, desc[UR36][R4.64] ;  /* 0x0000002404127981 */ /* 0x000162000c1e1500 */
[----:B------:R-:W-:Y:S05]  /*3e40*/  BRA `(.L_x_33553) ;  /* 0x0000000c00247947 */ /* 0x000fea0003800000 */
.L_x_33549:
        /* <DEDUP_REMOVED lines=9> */
.L_x_33557:
[----:B------:R-:W2:Y:S02]  /*3ee0*/  LDG.E.U16 R0, desc[UR36][R4.64] ;  /* 0x0000002404007981 */ /* 0x000ea4000c1e1500 */
[----:B--2---:R-:W-:-:S06]  /*3ef0*/  HADD2.F32 R0, -RZ, R0.H0_H0 ;  /* 0x20000000ff007230 */ /* 0x004fcc0000004100 */
[----:B------:R-:W0:Y:S02]  /*3f00*/  F2I.FTZ.TRUNC.NTZ R0, R0 ;  /* 0x0000000000007305 */ /* 0x000e24000021f100 */
[----:B0-----:R-:W-:Y:S01]  /*3f10*/  PRMT R18, R0, 0x7610, R18 ;  /* 0x0000761000127816 */ /* 0x001fe20000000012 */
[----:B------:R-:W-:Y:S06]  /*3f20*/  BRA `(.L_x_33553) ;  /* 0x0000000800ec7947 */ /* 0x000fec0003800000 */
.L_x_33556:
        /* <DEDUP_REMOVED lines=9> */
.L_x_33559:
[----:B------:R-:W2:Y:S02]  /*3fc0*/  LDG.E.U16 R4, desc[UR36][R4.64] ;  /* 0x0000002404047981 */ /* 0x000ea4000c1e1500 */
[----:B--2---:R-:W-:-:S06]  /*3fd0*/  HADD2.F32 R0, -RZ, R4.H0_H0 ;  /* 0x20000004ff007230 */ /* 0x004fcc0000004100 */
[----:B------:R-:W0:Y:S02]  /*3fe0*/  F2I.FTZ.TRUNC.NTZ R0, R0 ;  /* 0x0000000000007305 */ /* 0x000e24000021f100 */
[----:B0-----:R-:W-:Y:S01]  /*3ff0*/  PRMT R18, R0, 0x7610, R18 ;  /* 0x0000761000127816 */ /* 0x001fe20000000012 */
[----:B------:R-:W-:Y:S06]  /*4000*/  BRA `(.L_x_33553) ;  /* 0x0000000800b47947 */ /* 0x000fec0003800000 */
.L_x_33558:
[----:B------:R-:W2:Y:S02]  /*4010*/  LDG.E.64 R4, desc[UR36][R4.64] ;  /* 0x0000002404047981 */ /* 0x000ea4000c1e1b00 */
[----:B--2---:R0:W1:Y:S01]  /*4020*/  F2I.F64.TRUNC R18, R4 ;  /* 0x0000000400127311 */ /* 0x004062000030d100 */
[----:B------:R-:W-:Y:S05]  /*4030*/  BRA `(.L_x_33553) ;  /* 0x0000000800a87947 */ /* 0x000fea0003800000 */
.L_x_33548:
        /* <DEDUP_REMOVED lines=12> */
.L_x_33562:
[----:B------:R-:W2:Y:S02]  /*4100*/  LDG.E.64 R4, desc[UR36][R4.64] ;  /* 0x0000002404047981 */ /* 0x000ea4000c1e1b00 */
[----:B--2---:R0:W1:Y:S01]  /*4110*/  F2I.F64.TRUNC R18, R4 ;  /* 0x0000000400127311 */ /* 0x004062000030d100 */
[----:B------:R-:W-:Y:S05]  /*4120*/  BRA `(.L_x_33553) ;  /* 0x00000008006c7947 */ /* 0x000fea0003800000 */
.L_x_33561:
        /* <DEDUP_REMOVED lines=28> */
.L_x_33564:
        /* <DEDUP_REMOVED lines=15> */
.L_x_33563:
[----:B------:R-:W2:Y:S02]  /*43e0*/  LDG.E.U16 R0, desc[UR36][R4.64] ;  /* 0x0000002404007981 */ /* 0x000ea4000c1e1500 */
[----:B--2---:R-:W-:-:S06]  /*43f0*/  IMAD.U32 R0, R0, 0x10000, RZ ;  /* 0x0001000000007824 */ /* 0x004fcc00078e00ff */
[----:B------:R-:W0:Y:S02]  /*4400*/  F2I.FTZ.TRUNC.NTZ R0, R0 ;  /* 0x0000000000007305 */ /* 0x000e24000021f100 */
[----:B0-----:R-:W-:Y:S01]  /*4410*/  PRMT R18, R0, 0x7610, R18 ;  /* 0x0000761000127816 */ /* 0x001fe20000000012 */
[----:B------:R-:W-:Y:S06]  /*4420*/  BRA `(.L_x_33553) ;  /* 0x0000000400ac7947 */ /* 0x000fec0003800000 */
.L_x_33560:
        /* <DEDUP_REMOVED lines=10> */
.L_x_33567:
        /* <DEDUP_REMOVED lines=21> */
.L_x_33571:
[----:B------:R-:W-:Y:S05]  /*4620*/  BSYNC B1 ;  /* 0x0000000000017941 */ /* 0x000fea0003800000 */
.L_x_33570:
[----:B------:R-:W-:Y:S01]  /*4630*/  LEA R5, R0, 0x3b800000, 0x17 ;  /* 0x3b80000000057811 */ /* 0x000fe200078eb8ff */
[----:B------:R-:W-:-:S05]  /*4640*/  IMAD.SHL.U32 R0, R3, 0x100000, RZ ;  /* 0x0010000003007824 */ /* 0x000fca00078e00ff */
[----:B------:R-:W-:-:S07]  /*4650*/  LOP3.LUT R0, R5, R0, R6, 0xfe, !PT ;  /* 0x0000000005007212 */ /* 0x000fce00078efe06 */
.L_x_33569:
[----:B------:R-:W-:Y:S05]  /*4660*/  BSYNC B0 ;  /* 0x0000000000007941 */ /* 0x000fea0003800000 */
.L_x_33568:
[----:B------:R-:W0:Y:S02]  /*4670*/  F2I.FTZ.TRUNC.NTZ R0, R0 ;  /* 0x0000000000007305 */ /* 0x000e24000021f100 */
[----:B0-----:R-:W-:Y:S01]  /*4680*/  PRMT R18, R0, 0x7610, R18 ;  /* 0x0000761000127816 */ /* 0x001fe20000000012 */
[----:B------:R-:W-:Y:S06]  /*4690*/  BRA `(.L_x_33553) ;  /* 0x0000000400107947 */ /* 0x000fec0003800000 */
.L_x_33566:
        /* <DEDUP_REMOVED lines=21> */
.L_x_33575:
[----:B------:R-:W-:Y:S05]  /*47f0*/  BSYNC B1 ;  /* 0x0000000000017941 */ /* 0x000fea0003800000 */
.L_x_33574:
[----:B------:R-:W-:Y:S01]  /*4800*/  LEA R5, R0, 0x37800000, 0x17 ;  /* 0x3780000000057811 */ /* 0x000fe200078eb8ff */
[----:B------:R-:W-:-:S05]  /*4810*/  IMAD.SHL.U32 R0, R3, 0x200000, RZ ;  /* 0x0020000003007824 */ /* 0x000fca00078e00ff */
[----:B------:R-:W-:-:S07]  /*4820*/  LOP3.LUT R0, R5, R0, R6, 0xfe, !PT ;  /* 0x0000000005007212 */ /* 0x000fce00078efe06 */
.L_x_33573:
[----:B------:R-:W-:Y:S05]  /*4830*/  BSYNC B0 ;  /* 0x0000000000007941 */ /* 0x000fea0003800000 */
.L_x_33572:
[----:B------:R-:W0:Y:S02]  /*4840*/  F2I.FTZ.TRUNC.NTZ R0, R0 ;  /* 0x0000000000007305 */ /* 0x000e24000021f100 */
[----:B0-----:R-:W-:Y:S01]  /*4850*/  PRMT R18, R0, 0x7610, R18 ;  /* 0x0000761000127816 */ /* 0x001fe20000000012 */
[----:B------:R-:W-:Y:S06]  /*4860*/  BRA `(.L_x_33553) ;  /* 0x00000000009c7947 */ /* 0x000fec0003800000 */
.L_x_33565:
        /* <DEDUP_REMOVED lines=14> */
.L_x_33579:
[----:B------:R-:W-:Y:S05]  /*4950*/  BSYNC B0 ;  /* 0x0000000000007941 */ /* 0x000fea0003800000 */
.L_x_33578:
[----:B------:R-:W0:Y:S02]  /*4960*/  F2I.FTZ.TRUNC.NTZ R0, R0 ;  /* 0x0000000000007305 */ /* 0x000e24000021f100 */
[----:B0-----:R-:W-:Y:S01]  /*4970*/  PRMT R18, R0, 0x7610, R18 ;  /* 0x0000761000127816 */ /* 0x001fe20000000012 */
[----:B------:R-:W-:Y:S06]  /*4980*/  BRA `(.L_x_33553) ;  /* 0x0000000000547947 */ /* 0x000fec0003800000 */
.L_x_33552:
        /* <DEDUP_REMOVED lines=16> */
.L_x_33580:
[----:B------:R-:W-:Y:S01]  /*4a90*/  PRMT R18, RZ, 0x7610, R18 ;  /* 0x00007610ff127816 */ /* 0x000fe20000000012 */
[----:B------:R-:W-:Y:S06]  /*4aa0*/  BRA `(.L_x_33553) ;  /* 0x00000000000c7947 */ /* 0x000fec0003800000 */
.L_x_33577:
[----:B------:R3:W5:Y:S01]  /*4ab0*/  LDG.E.U8 R18, desc[UR36][R4.64] ;  /* 0x0000002404127981 */ /* 0x000762000c1e1100 */
[----:B------:R-:W-:Y:S05]  /*4ac0*/  BRA `(.L_x_33553) ;  /* 0x0000000000047947 */ /* 0x000fea0003800000 */
.L_x_33576:
[----:B------:R4:W5:Y:S02]  /*4ad0*/  LDG.E.U8 R18, desc[UR36][R4.64] ;  /* 0x0000002404127981 */ /* 0x000964000c1e1100 */
.L_x_33553:
        /* <DEDUP_REMOVED lines=19> */
.L_x_33584:
[----:B------:R0:W5:Y:S01]  /*4c10*/  LDG.E.U8 R27, desc[UR36][R4.64] ;  /* 0x00000024041b7981 */ /* 0x000162000c1e1100 */
[----:B------:R-:W-:Y:S05]  /*4c20*/  BRA `(.L_x_33586) ;  /* 0x0000000c00547947 */ /* 0x000fea0003800000 */
.L_x_33583:
        /* <DEDUP_REMOVED lines=8> */
.L_x_33588:
[----:B------:R0:W5:Y:S01]  /*4cb0*/  LDG.E.U8 R27, desc[UR36][R4.64] ;  /* 0x00000024041b7981 */ /* 0x000162000c1e1100 */
[----:B------:R-:W-:Y:S05]  /*4cc0*/  BRA `(.L_x_33586) ;  /* 0x0000000c002c7947 */ /* 0x000fea0003800000 */
.L_x_33587:
[----:B------:R0:W5:Y:S01]  /*4cd0*/  LDG.E.U16 R27, desc[UR36][R4.64] ;  /* 0x00000024041b7981 */ /* 0x000162000c1e1500 */
[----:B------:R-:W-:Y:S05]  /*4ce0*/  BRA `(.L_x_33586) ;  /* 0x0000000c00247947 */ /* 0x000fea0003800000 */
.L_x_33582:
        /* <DEDUP_REMOVED lines=9> */
.L_x_33590:
[----:B------:R-:W2:Y:S02]  /*4d80*/  LDG.E.U16 R0, desc[UR36][R4.64] ;  /* 0x0000002404007981 */ /* 0x000ea4000c1e1500 */
[----:B--2---:R-:W-:-:S06]  /*4d90*/  HADD2.F32 R0, -RZ, R0.H0_H0 ;  /* 0x20000000ff007230 */ /* 0x004fcc0000004100 */
[----:B------:R-:W0:Y:S02]  /*4da0*/  F2I.FTZ.TRUNC.NTZ R0, R0 ;  /* 0x0000000000007305 */ /* 0x000e24000021f100 */
[----:B0-----:R-:W-:Y:S01]  /*4db0*/  PRMT R27, R0, 0x7610, R27 ;  /* 0x00007610001b7816 */ /* 0x001fe2000000001b */
[----:B------:R-:W-:Y:S06]  /*4dc0*/  BRA `(.L_x_33586) ;  /* 0x0000000800ec7947 */ /* 0x000fec0003800000 */
.L_x_33589:
        /* <DEDUP_REMOVED lines=9> */
.L_x_33592:
[----:B------:R-:W2:Y:S02]  /*4e60*/  LDG.E.U16 R4, desc[UR36][R4.64] ;  /* 0x0000002404047981 */ /* 0x000ea4000c1e1500 */
[----:B--2---:R-:W-:-:S06]  /*4e70*/  HADD2.F32 R0, -RZ, R4.H0_H0 ;  /* 0x20000004ff007230 */ /* 0x004fcc0000004100 */
[----:B------:R-:W0:Y:S02]  /*4e80*/  F2I.FTZ.TRUNC.NTZ R0, R0 ;  /* 0x0000000000007305 */ /* 0x000e24000021f100 */
[----:B0-----:R-:W-:Y:S01]  /*4e90*/  PRMT R27, R0, 0x7610, R27 ;  /* 0x00007610001b7816 */ /* 0x001fe2000000001b */
[----:B------:R-:W-:Y:S06]  /*4ea0*/  BRA `(.L_x_33586) ;  /* 0x0000000800b47947 */ /* 0x000fec0003800000 */
.L_x_33591:
[----:B------:R-:W2:Y:S02]  /*4eb0*/  LDG.E.64 R4, desc[UR36][R4.64] ;  /* 0x0000002404047981 */ /* 0x000ea4000c1e1b00 */
[----:B--2---:R0:W1:Y:S01]  /*4ec0*/  F2I.F64.TRUNC R27, R4 ;  /* 0x00000004001b7311 */ /* 0x004062000030d100 */
[----:B------:R-:W-:Y:S05]  /*4ed0*/  BRA `(.L_x_33586) ;  /* 0x0000000800a87947 */ /* 0x000fea0003800000 */
.L_x_33581:
        /* <DEDUP_REMOVED lines=12> */
.L_x_33595:
[----:B------:R-:W2:Y:S02]  /*4fa0*/  LDG.E.64 R4, desc[UR36][R4.64] ;  /* 0x0000002404047981 */ /* 0x000ea4000c1e1b00 */
[----:B--2---:R3:W4:Y:S01]  /*4fb0*/  F2I.F64.TRUNC R27, R4 ;  /* 0x00000004001b7311 */ /* 0x004722000030d100 */
[----:B------:R-:W-:Y:S05]  /*4fc0*/  BRA `(.L_x_33586) ;  /* 0x00000008006c7947 */ /* 0x000fea0003800000 */
.L_x_33594:
        /* <DEDUP_REMOVED lines=28> */
.L_x_33597:
        /* <DEDUP_REMOVED lines=15> */
.L_x_33596:
[----:B------:R-:W2:Y:S02]  /*5280*/  LDG.E.U16 R0, desc[UR36][R4.64] ;  /* 0x0000002404007981 */ /* 0x000ea4000c1e1500 */
[----:B--2---:R-:W-:-:S06]  /*5290*/  IMAD.U32 R0, R0, 0x10000, RZ ;  /* 0x0001000000007824 */ /* 0x004fcc00078e00ff */
[----:B------:R-:W0:Y:S02]  /*52a0*/  F2I.FTZ.TRUNC.NTZ R0, R0 ;  /* 0x0000000000007305 */ /* 0x000e24000021f100 */
[----:B0-----:R-:W-:Y:S01]  /*52b0*/  PRMT R27, R0, 0x7610, R27 ;  /* 0x00007610001b7816 */ /* 0x001fe2000000001b */
[----:B------:R-:W-:Y:S06]  /*52c0*/  BRA `(.L_x_33586) ;  /* 0x0000000400ac7947 */ /* 0x000fec0003800000 */
.L_x_33593:
        /* <DEDUP_REMOVED lines=10> */
.L_x_33600:
        /* <DEDUP_REMOVED lines=21> */
.L_x_33604:
[----:B------:R-:W-:Y:S05]  /*54c0*/  BSYNC B1 ;  /* 0x0000000000017941 */ /* 0x000fea0003800000 */
.L_x_33603:
[----:B------:R-:W-:Y:S01]  /*54d0*/  LEA R5, R0, 0x3b800000, 0x17 ;  /* 0x3b80000000057811 */ /* 0x000fe200078eb8ff */
[----:B------:R-:W-:-:S05]  /*54e0*/  IMAD.SHL.U32 R0, R3, 0x100000, RZ ;  /* 0x0010000003007824 */ /* 0x000fca00078e00ff */
[----:B------:R-:W-:-:S07]  /*54f0*/  LOP3.LUT R0, R5, R0, R6, 0xfe, !PT ;  /* 0x0000000005007212 */ /* 0x000fce00078efe06 */
.L_x_33602:
[----:B------:R-:W-:Y:S05]  /*5500*/  BSYNC B0 ;  /* 0x0000000000007941 */ /* 0x000fea0003800000 */
.L_x_33601:
[----:B------:R-:W0:Y:S02]  /*5510*/  F2I.FTZ.TRUNC.NTZ R0, R0 ;  /* 0x0000000000007305 */ /* 0x000e24000021f100 */
[----:B0-----:R-:W-:Y:S01]  /*5520*/  PRMT R27, R0, 0x7610, R27 ;  /* 0x00007610001b7816 */ /* 0x001fe2000000001b */
[----:B------:R-:W-:Y:S06]  /*5530*/  BRA `(.L_x_33586) ;  /* 0x0000000400107947 */ /* 0x000fec0003800000 */
.L_x_33599:
        /* <DEDUP_REMOVED lines=21> */
.L_x_33608:
[----:B------:R-:W-:Y:S05]  /*5690*/  BSYNC B1 ;  /* 0x0000000000017941 */ /* 0x000fea0003800000 */
.L_x_33607:
[----:B------:R-:W-:Y:S01]  /*56a0*/  LEA R5, R0, 0x37800000, 0x17 ;  /* 0x3780000000057811 */ /* 0x000fe200078eb8ff */
[----:B------:R-:W-:-:S05]  /*56b0*/  IMAD.SHL.U32 R0, R3, 0x200000, RZ ;  /* 0x0020000003007824 */ /* 0x000fca00078e00ff */
[----:B------:R-:W-:-:S07]  /*56c0*/  LOP3.LUT R0, R5, R0, R6, 0xfe, !PT ;  /* 0x0000000005007212 */ /* 0x000fce00078efe06 */
.L_x_33606:
[----:B------:R-:W-:Y:S05]  /*56d0*/  BSYNC B0 ;  /* 0x0000000000007941 */ /* 0x000fea0003800000 */
.L_x_33605:
[----:B------:R-:W0:Y:S02]  /*56e0*/  F2I.FTZ.TRUNC.NTZ R0, R0 ;  /* 0x0000000000007305 */ /* 0x000e24000021f100 */
[----:B0-----:R-:W-:Y:S01]  /*56f0*/  PRMT R27, R0, 0x7610, R27 ;  /* 0x00007610001b7816 */ /* 0x001fe2000000001b */
[----:B------:R-:W-:Y:S06]  /*5700*/  BRA `(.L_x_33586) ;  /* 0x00000000009c7947 */ /* 0x000fec0003800000 */
.L_x_33598:
        /* <DEDUP_REMOVED lines=14> */
.L_x_33612:
[----:B------:R-:W-:Y:S05]  /*57f0*/  BSYNC B0 ;  /* 0x0000000000007941 */ /* 0x000fea0003800000 */
.L_x_33611:
[----:B------:R-:W0:Y:S02]  /*5800*/  F2I.FTZ.TRUNC.NTZ R0, R0 ;  /* 0x0000000000007305 */ /* 0x000e24000021f100 */
[----:B0-----:R-:W-:Y:S01]  /*5810*/  PRMT R27, R0, 0x7610, R27 ;  /* 0x00007610001b7816 */ /* 0x001fe2000000001b */
[----:B------:R-:W-:Y:S06]  /*5820*/  BRA `(.L_x_33586) ;  /* 0x0000000000547947 */ /* 0x000fec0003800000 */
.L_x_33585:
        /* <DEDUP_REMOVED lines=16> */
.L_x_33613:
[----:B------:R-:W-:Y:S01]  /*5930*/  PRMT R27, RZ, 0x7610, R27 ;  /* 0x00007610ff1b7816 */ /* 0x000fe2000000001b */
[----:B------:R-:W-:Y:S06]  /*5940*/  BRA `(.L_x_33586) ;  /* 0x00000000000c7947 */ /* 0x000fec0003800000 */
.L_x_33610:
[----:B------:R1:W5:Y:S01]  /*5950*/  LDG.E.U8 R27, desc[UR36][R4.64] ;  /* 0x00000024041b7981 */ /* 0x000362000c1e1100 */
[----:B------:R-:W-:Y:S05]  /*5960*/  BRA `(.L_x_33586) ;  /* 0x0000000000047947 */ /* 0x000fea0003800000 */
.L_x_33609:
[----:B------:R2:W5:Y:S02]  /*5970*/  LDG.E.U8 R27, desc[UR36][R4.64] ;  /* 0x00000024041b7981 */ /* 0x000564000c1e1100 */
.L_x_33586:
[----:B------:R-:W-:-:S07]  /*5980*/  VIADD R17, R17, 0x80 ;  /* 0x0000008011117836 */ /* 0x000fce0000000000 */
.L_x_33547:
[----:B------:R-:W-:Y:S05]  /*5990*/  BSYNC B6 ;  /* 0x0000000000067941 */ /* 0x000fea0003800000 */
.L_x_33546:
        /* <DEDUP_REMOVED lines=23> */
.L_x_33619:
[----:B------:R0:W5:Y:S01]  /*5b10*/  LDG.E.U8 R24, desc[UR36][R4.64] ;  /* 0x0000002404187981 */ /* 0x000162000c1e1100 */
[----:B------:R-:W-:Y:S05]  /*5b20*/  BRA `(.L_x_33621) ;  /* 0x0000000c00547947 */ /* 0x000fea0003800000 */
.L_x_33618:
        /* <DEDUP_REMOVED lines=8> */
.L_x_33623:
[----:B------:R3:W5:Y:S01]  /*5bb0*/  LDG.E.U8 R24, desc[UR36][R4.64] ;  /* 0x0000002404187981 */ /* 0x000762000c1e1100 */
[----:B------:R-:W-:Y:S05]  /*5bc0*/  BRA `(.L_x_33621) ;  /* 0x0000000c002c7947 */ /* 0x000fea0003800000 */
.L_x_33622:
[----:B------:R2:W5:Y:S01]  /*5bd0*/  LDG.E.U16 R24, desc[UR36][R4.64] ;  /* 0x0000002404187981 */ /* 0x000562000c1e1500 */
[----:B------:R-:W-:Y:S05]  /*5be0*/  BRA `(.L_x_33621) ;  /* 0x0000000c00247947 */ /* 0x000fea0003800000 */
.L_x_33617:
        /* <DEDUP_REMOVED lines=9> */
.L_x_33625:
[----:B------:R-:W2:Y:S02]  /*5c80*/  LDG.E.U16 R0, desc[UR36][R4.64] ;  /* 0x0000002404007981 */ /* 0x000ea4000c1e1500 */
[----:B--2---:R-:W-:-:S06]  /*5c90*/  HADD2.F32 R0, -RZ, R0.H0_H0 ;  /* 0x20000000ff007230 */ /* 0x004fcc0000004100 */
[----:B------:R-:W0:Y:S02]  /*5ca0*/  F2I.FTZ.TRUNC.NTZ R0, R0 ;  /* 0x0000000000007305 */ /* 0x000e24000021f100 */
[----:B0-----:R-:W-:Y:S01]  /*5cb0*/  PRMT R24, R0, 0x7610, R24 ;  /* 0x0000761000187816 */ /* 0x001fe20000000018 */
[----:B------:R-:W-:Y:S06]  /*5cc0*/  BRA `(.L_x_33621) ;  /* 0x0000000800ec7947 */ /* 0x000fec0003800000 */
.L_x_33624:
        /* <DEDUP_REMOVED lines=9> */
.L_x_33627:
[----:B------:R-:W2:Y:S02]  /*5d60*/  LDG.E.U16 R4, desc[UR36][R4.64] ;  /* 0x0000002404047981 */ /* 0x000ea4000c1e1500 */
[----:B--2---:R-:W-:-:S06]  /*5d70*/  HADD2.F32 R0, -RZ, R4.H0_H0 ;  /* 0x20000004ff007230 */ /* 0x004fcc0000004100 */
[----:B------:R-:W0:Y:S02]  /*5d80*/  F2I.FTZ.TRUNC.NTZ R0, R0 ;  /* 0x0000000000007305 */ /* 0x000e24000021f100 */
[----:B0-----:R-:W-:Y:S01]  /*5d90*/  PRMT R24, R0, 0x7610, R24 ;  /* 0x0000761000187816 */ /* 0x001fe20000000018 */
[----:B------:R-:W-:Y:S06]  /*5da0*/  BRA `(.L_x_33621) ;  /* 0x0000000800b47947 */ /* 0x000fec0003800000 */
.L_x_33626:
[----:B------:R-:W2:Y:S02]  /*5db0*/  LDG.E.64 R4, desc[UR36][R4.64] ;  /* 0x0000002404047981 */ /* 0x000ea4000c1e1b00 */
[----:B--2---:R0:W1:Y:S01]  /*5dc0*/  F2I.F64.TRUNC R24, R4 ;  /* 0x0000000400187311 */ /* 0x004062000030d100 */
[----:B------:R-:W-:Y:S05]  /*5dd0*/  BRA `(.L_x_33621) ;  /* 0x0000000800a87947 */ /* 0x000fea0003800000 */
.L_x_33616:
        /* <DEDUP_REMOVED lines=12> */
.L_x_33630:
[----:B------:R-:W2:Y:S02]  /*5ea0*/  LDG.E.64 R4, desc[UR36][R4.64] ;  /* 0x0000002404047981 */ /* 0x000ea4000c1e1b00 */
[----:B--2---:R0:W1:Y:S01]  /*5eb0*/  F2I.F64.TRUNC R24, R4 ;  /* 0x0000000400187311 */ /* 0x004062000030d100 */
[----:B------:R-:W-:Y:S05]  /*5ec0*/  BRA `(.L_x_33621) ;  /* 0x00000008006c7947 */ /* 0x000fea0003800000 */
.L_x_33629:
        /* <DEDUP_REMOVED lines=28> */
.L_x_33632:
        /* <DEDUP_REMOVED lines=15> */
.L_x_33631:
[----:B------:R-:W2:Y:S02]  /*6180*/  LDG.E.U16 R0, desc[UR36][R4.64] ;  /* 0x0000002404007981 */ /* 0x000ea4000c1e1500 */
[----:B--2---:R-:W-:-:S06]  /*6190*/  IMAD.U32 R0, R0, 0x10000, RZ ;  /* 0x0001000000007824 */ /* 0x004fcc00078e00ff */
[----:B------:R-:W0:Y:S02]  /*61a0*/  F2I.FTZ.TRUNC.NTZ R0, R0 ;  /* 0x0000000000007305 */ /* 0x000e24000021f100 */
[----:B0-----:R-:W-:Y:S01]  /*61b0*/  PRMT R24, R0, 0x7610, R24 ;  /* 0x0000761000187816 */ /* 0x001fe20000000018 */
[----:B------:R-:W-:Y:S06]  /*61c0*/  BRA `(.L_x_33621) ;  /* 0x0000000400ac7947 */ /* 0x000fec0003800000 */
.L_x_33628:
        /* <DEDUP_REMOVED lines=10> */
.L_x_33635:
        /* <DEDUP_REMOVED lines=21> */
.L_x_33639:
[----:B------:R-:W-:Y:S05]  /*63c0*/  BSYNC B1 ;  /* 0x0000000000017941 */ /* 0x000fea0003800000 */
.L_x_33638:
[----:B------:R-:W-:Y:S01]  /*63d0*/  LEA R5, R0, 0x3b800000, 0x17 ;  /* 0x3b80000000057811 */ /* 0x000fe200078eb8ff */
[----:B------:R-:W-:-:S05]  /*63e0*/  IMAD.SHL.U32 R0, R3, 0x100000, RZ ;  /* 0x0010000003007824 */ /* 0x000fca00078e00ff */
[----:B------:R-:W-:-:S07]  /*63f0*/  LOP3.LUT R0, R5, R0, R6, 0xfe, !PT ;  /* 0x0000000005007212 */ /* 0x000fce00078efe06 */
.L_x_33637:
[----:B------:R-:W-:Y:S05]  /*6400*/  BSYNC B0 ;  /* 0x0000000000007941 */ /* 0x000fea0003800000 */
.L_x_33636:
[----:B------:R-:W0:Y:S02]  /*6410*/  F2I.FTZ.TRUNC.NTZ R0, R0 ;  /* 0x0000000000007305 */ /* 0x000e24000021f100 */
[----:B0-----:R-:W-:Y:S01]  /*6420*/  PRMT R24, R0, 0x7610, R24 ;  /* 0x0000761000187816 */ /* 0x001fe20000000018 */
[----:B------:R-:W-:Y:S06]  /*6430*/  BRA `(.L_x_33621) ;  /* 0x0000000400107947 */ /* 0x000fec0003800000 */
.L_x_33634:
        /* <DEDUP_REMOVED lines=21> */
.L_x_33643:
[----:B------:R-:W-:Y:S05]  /*6590*/  BSYNC B1 ;  /* 0x0000000000017941 */ /* 0x000fea0003800000 */
.L_x_33642:
[----:B------:R-:W-:Y:S01]  /*65a0*/  LEA R5, R0, 0x37800000, 0x17 ;  /* 0x3780000000057811 */ /* 0x000fe200078eb8ff */
[----:B------:R-:W-:-:S05]  /*65b0*/  IMAD.SHL.U32 R0, R3, 0x200000, RZ ;  /* 0x0020000003007824 */ /* 0x000fca00078e00ff */
[----:B------:R-:W-:-:S07]  /*65c0*/  LOP3.LUT R0, R5, R0, R6, 0xfe, !PT ;  /* 0x0000000005007212 */ /* 0x000fce00078efe06 */
.L_x_33641:
[----:B------:R-:W-:Y:S05]  /*65d0*/  BSYNC B0 ;  /* 0x0000000000007941 */ /* 0x000fea0003800000 */
.L_x_33640:
[----:B------:R-:W0:Y:S02]  /*65e0*/  F2I.FTZ.TRUNC.NTZ R0, R0 ;  /* 0x0000000000007305 */ /* 0x000e24000021f100 */
[----:B0-----:R-:W-:Y:S01]  /*65f0*/  PRMT R24, R0, 0x7610, R24 ;  /* 0x0000761000187816 */ /* 0x001fe20000000018 */
[----:B------:R-:W-:Y:S06]  /*6600*/  BRA `(.L_x_33621) ;  /* 0x00000000009c7947 */ /* 0x000fec0003800000 */
.L_x_33633:
        /* <DEDUP_REMOVED lines=14> */
.L_x_33647:
[----:B------:R-:W-:Y:S05]  /*66f0*/  BSYNC B0 ;  /* 0x0000000000007941 */ /* 0x000fea0003800000 */
.L_x_33646:
[----:B------:R-:W0:Y:S02]  /*6700*/  F2I.FTZ.TRUNC.NTZ R0, R0 ;  /* 0x0000000000007305 */ /* 0x000e24000021f100 */
[----:B0-----:R-:W-:Y:S01]  /*6710*/  PRMT R24, R0, 0x7610, R24 ;  /* 0x0000761000187816 */ /* 0x001fe20000000018 */
[----:B------:R-:W-:Y:S06]  /*6720*/  BRA `(.L_x_33621) ;  /* 0x0000000000547947 */ /* 0x000fec0003800000 */
.L_x_33620:
        /* <DEDUP_REMOVED lines=16> */
.L_x_33648:
[----:B------:R-:W-:Y:S01]  /*6830*/  PRMT R24, RZ, 0x7610, R24 ;  /* 0x00007610ff187816 */ /* 0x000fe20000000018 */
[----:B------:R-:W-:Y:S06]  /*6840*/  BRA `(.L_x_33621) ;  /* 0x00000000000c7947 */ /* 0x000fec0003800000 */
.L_x_33645:
[----:B------:R0:W5:Y:S01]  /*6850*/  LDG.E.U8 R24, desc[UR36][R4.64] ;  /* 0x0000002404187981 */ /* 0x000162000c1e1100 */
[----:B------:R-:W-:Y:S05]  /*6860*/  BRA `(.L_x_33621) ;  /* 0x0000000000047947 */ /* 0x000fea0003800000 */
.L_x_33644:
[----:B------:R0:W5:Y:S02]  /*6870*/  LDG.E.U8 R24, desc[UR36][R4.64] ;  /* 0x0000002404187981 */ /* 0x000164000c1e1100 */
.L_x_33621:
        /* <DEDUP_REMOVED lines=19> */
.L_x_33652:
[----:B------:R0:W5:Y:S01]  /*69b0*/  LDG.E.U8 R19, desc[UR36][R4.64] ;  /* 0x0000002404137981 */ /* 0x000162000c1e1100 */
[----:B------:R-:W-:Y:S05]  /*69c0*/  BRA `(.L_x_33615) ;  /* 0x0000000c00507947 */ /* 0x000fea0003800000 */
.L_x_33651:
        /* <DEDUP_REMOVED lines=8> */
.L_x_33655:
[----:B------:R0:W5:Y:S01]  /*6a50*/  LDG.E.U8 R19, desc[UR36][R4.64] ;  /* 0x0000002404137981 */ /* 0x000162000c1e1100 */
[----:B------:R-:W-:Y:S05]  /*6a60*/  BRA `(.L_x_33615) ;  /* 0x0000000c00287947 */ /* 0x000fea0003800000 */
.L_x_33654:
[----:B------:R0:W5:Y:S01]  /*6a70*/  LDG.E.U16 R19, desc[UR36][R4.64] ;  /* 0x0000002404137981 */ /* 0x000162000c1e1500 */
[----:B------:R-:W-:Y:S05]  /*6a80*/  BRA `(.L_x_33615) ;  /* 0x0000000c00207947 */ /* 0x000fea0003800000 */
.L_x_33650:
        /* <DEDUP_REMOVED lines=9> */
.L_x_33657:
[----:B------:R-:W2:Y:S02]  /*6b20*/  LDG.E.U16 R0, desc[UR36][R4.64] ;  /* 0x0000002404007981 */ /* 0x000ea4000c1e1500 */
[----:B--2---:R-:W-:-:S06]  /*6b30*/  HADD2.F32 R0, -RZ, R0.H0_H0 ;  /* 0x20000000ff007230 */ /* 0x004fcc0000004100 */
[----:B------:R-:W0:Y:S02]  /*6b40*/  F2I.FTZ.TRUNC.NTZ R0, R0 ;  /* 0x0000000000007305 */ /* 0x000e24000021f100 */
[----:B0-----:R-:W-:Y:S01]  /*6b50*/  PRMT R19, R0, 0x7610, R19 ;  /* 0x0000761000137816 */ /* 0x001fe20000000013 */
[----:B------:R-:W-:Y:S06]  /*6b60*/  BRA `(.L_x_33615) ;  /* 0x0000000800e87947 */ /* 0x000fec0003800000 */
.L_x_33656:
        /* <DEDUP_REMOVED lines=9> */
.L_x_33659:
[----:B------:R-:W2:Y:S02]  /*6c00*/  LDG.E.U16 R4, desc[UR36][R4.64] ;  /* 0x0000002404047981 */ /* 0x000ea4000c1e1500 */
[----:B--2---:R-:W-:-:S06]  /*6c10*/  HADD2.F32 R0, -RZ, R4.H0_H0 ;  /* 0x20000004ff007230 */ /* 0x004fcc0000004100 */
[----:B------:R-:W0:Y:S02]  /*6c20*/  F2I.FTZ.TRUNC.NTZ R0, R0 ;  /* 0x0000000000007305 */ /* 0x000e24000021f100 */
[----:B0-----:R-:W-:Y:S01]  /*6c30*/  PRMT R19, R0, 0x7610, R19 ;  /* 0x0000761000137816 */ /* 0x001fe20000000013 */
[----:B------:R-:W-:Y:S06]  /*6c40*/  BRA `(.L_x_33615) ;  /* 0x0000000800b07947 */ /* 0x000fec0003800000 */
.L_x_33658:
[----:B------:R-:W2:Y:S02]  /*6c50*/  LDG.E.64 R4, desc[UR36][R4.64] ;  /* 0x0000002404047981 */ /* 0x000ea4000c1e1b00 */
[----:B--2---:R0:W1:Y:S01]  /*6c60*/  F2I.F64.TRUNC R19, R4 ;  /* 0x0000000400137311 */ /* 0x004062000030d100 */
[----:B------:R-:W-:Y:S05]  /*6c70*/  BRA `(.L_x_33615) ;  /* 0x0000000800a47947 */ /* 0x000fea0003800000 */
.L_x_33649:
        /* <DEDUP_REMOVED lines=12> */
.L_x_33662:
[----:B------:R-:W2:Y:S02]  /*6d40*/  LDG.E.64 R4, desc[UR36][R4.64] ;  /* 0x0000002404047981 */ /* 0x000ea4000c1e1b00 */
[----:B--2---:R0:W1:Y:S01]  /*6d50*/  F2I.F64.TRUNC R19, R4 ;  /* 0x0000000400137311 */ /* 0x004062000030d100 */
[----:B------:R-:W-:Y:S05]  /*6d60*/  BRA `(.L_x_33615) ;  /* 0x0000000800687947 */ /* 0x000fea0003800000 */
.L_x_33661:
        /* <DEDUP_REMOVED lines=28> */
.L_x_33664:
        /* <DEDUP_REMOVED lines=15> */
.L_x_33663:
[----:B------:R-:W2:Y:S02]  /*7020*/  LDG.E.U16 R0, desc[UR36][R4.64] ;  /* 0x0000002404007981 */ /* 0x000ea4000c1e1500 */
[----:B--2---:R-:W-:-:S06]  /*7030*/  IMAD.U32 R0, R0, 0x10000, RZ ;  /* 0x0001000000007824 */ /* 0x004fcc00078e00ff */
[----:B------:R-:W0:Y:S02]  /*7040*/  F2I.FTZ.TRUNC.NTZ R0, R0 ;  /* 0x0000000000007305 */ /* 0x000e24000021f100 */
[----:B0-----:R-:W-:Y:S01]  /*7050*/  PRMT R19, R0, 0x7610, R19 ;  /* 0x0000761000137816 */ /* 0x001fe20000000013 */
[----:B------:R-:W-:Y:S06]  /*7060*/  BRA `(.L_x_33615) ;  /* 0x0000000400a87947 */ /* 0x000fec0003800000 */
.L_x_33660:
        /* <DEDUP_REMOVED lines=10> */
.L_x_33667:
        /* <DEDUP_REMOVED lines=21> */
.L_x_33671:
[----:B------:R-:W-:Y:S05]  /*7260*/  BSYNC B1 ;  /* 0x0000000000017941 */ /* 0x000fea0003800000 */
.L_x_33670:
[----:B------:R-:W-:Y:S01]  /*7270*/  LEA R5, R0, 0x3b800000, 0x17 ;  /* 0x3b80000000057811 */ /* 0x000fe200078eb8ff */
[----:B------:R-:W-:-:S05]  /*7280*/  IMAD.SHL.U32 R0, R3, 0x100000, RZ ;  /* 0x0010000003007824 */ /* 0x000fca00078e00ff */
[----:B------:R-:W-:-:S07]  /*7290*/  LOP3.LUT R0, R5, R0, R6, 0xfe, !PT ;  /* 0x0000000005007212 */ /* 0x000fce00078efe06 */
.L_x_33669:
[----:B------:R-:W-:Y:S05]  /*72a0*/  BSYNC B0 ;  /* 0x0000000000007941 */ /* 0x000fea0003800000 */
.L_x_33668:
[----:B------:R-:W0:Y:S02]  /*72b0*/  F2I.FTZ.TRUNC.NTZ R0, R0 ;  /* 0x0000000000007305 */ /* 0x000e24000021f100 */
[----:B0-----:R-:W-:Y:S01]  /*72c0*/  PRMT R19, R0, 0x7610, R19 ;  /* 0x0000761000137816 */ /* 0x001fe20000000013 */
[----:B------:R-:W-:Y:S06]  /*72d0*/  BRA `(.L_x_33615) ;  /* 0x00000004000c7947 */ /* 0x000fec0003800000 */
.L_x_33666:
        /* <DEDUP_REMOVED lines=21> */
.L_x_33675:
[----:B------:R-:W-:Y:S05]  /*7430*/  BSYNC B1 ;  /* 0x0000000000017941 */ /* 0x000fea0003800000 */
.L_x_33674:
[----:B------:R-:W-:Y:S01]  /*7440*/  LEA R5, R0, 0x37800000, 0x17 ;  /* 0x3780000000057811 */ /* 0x000fe200078eb8ff */
[----:B------:R-:W-:-:S05]  /*7450*/  IMAD.SHL.U32 R0, R3, 0x200000, RZ ;  /* 0x0020000003007824 */ /* 0x000fca00078e00ff */
[----:B------:R-:W-:-:S07]  /*7460*/  LOP3.LUT R0, R5, R0, R6, 0xfe, !PT ;  /* 0x0000000005007212 */ /* 0x000fce00078efe06 */
.L_x_33673:
[----:B------:R-:W-:Y:S05]  /*7470*/  BSYNC B0 ;  /* 0x0000000000007941 */ /* 0x000fea0003800000 */
.L_x_33672:
[----:B------:R-:W0:Y:S02]  /*7480*/  F2I.FTZ.TRUNC.NTZ R0, R0 ;  /* 0x0000000000007305 */ /* 0x000e24000021f100 */
[----:B0-----:R-:W-:Y:S01]  /*7490*/  PRMT R19, R0, 0x7610, R19 ;  /* 0x0000761000137816 */ /* 0x001fe20000000013 */
[----:B------:R-:W-:Y:S06]  /*74a0*/  BRA `(.L_x_33615) ;  /* 0x0000000000987947 */ /* 0x000fec0003800000 */
.L_x_33665:
        /* <DEDUP_REMOVED lines=14> */
.L_x_33679:
[----:B------:R-:W-:Y:S05]  /*7590*/  BSYNC B0 ;  /* 0x0000000000007941 */ /* 0x000fea0003800000 */
.L_x_33678:
[----:B------:R-:W0:Y:S02]  /*75a0*/  F2I.FTZ.TRUNC.NTZ R0, R0 ;  /* 0x0000000000007305 */ /* 0x000e24000021f100 */
[----:B0-----:R-:W-:Y:S01]  /*75b0*/  PRMT R19, R0, 0x7610, R19 ;  /* 0x0000761000137816 */ /* 0x001fe20000000013 */
[----:B------:R-:W-:Y:S06]  /*75c0*/  BRA `(.L_x_33615) ;  /* 0x0000000000507947 */ /* 0x000fec0003800000 */
.L_x_33653:
        /* <DEDUP_REMOVED lines=16> */
.L_x_33680:
[----:B------:R-:W-:Y:S05]  /*76d0*/  BRA `(.L_x_33615) ;  /* 0x00000000000c7947 */ /* 0x000fea0003800000 */
.L_x_33677:
[----:B------:R0:W5:Y:S01]  /*76e0*/  LDG.E.U8 R19, desc[UR36][R4.64] ;  /* 0x0000002404137981 */ /* 0x000162000c1e1100 */
[----:B------:R-:W-:Y:S05]  /*76f0*/  BRA `(.L_x_33615) ;  /* 0x0000000000047947 */ /* 0x000fea0003800000 */
.L_x_33676:
[----:B------:R0:W5:Y:S02]  /*7700*/  LDG.E.U8 R19, desc[UR36][R4.64] ;  /* 0x0000002404137981 */ /* 0x000164000c1e1100 */
.L_x_33615:
[----:B------:R-:W-:Y:S05]  /*7710*/  BSYNC B6 ;  /* 0x0000000000067941 */ /* 0x000fea0003800000 */
.L_x_33614:
        /* <DEDUP_REMOVED lines=11> */
[----:B-----5:R-:W-:Y:S02]  /*77d0*/  LOP3.LUT R0, R22, 0xffff, RZ, 0xc0, !PT ;  /* 0x0000ffff16007812 */ /* 0x020fe400078ec0ff */
[----:B------:R-:W-:Y:S02]  /*77e0*/  LOP3.LUT R4, R29, 0xffff, RZ, 0xc0, !PT ;  /* 0x0000ffff1d047812 */ /* 0x000fe400078ec0ff */
[----:B------:R-:W-:Y:S02]  /*77f0*/  PRMT R0, R0, 0x8880, RZ ;  /* 0x0000888000007816 */ /* 0x000fe400000000ff */
[----:B------:R-:W-:Y:S01]  /*7800*/  PRMT R7, R4, 0x8880, RZ ;  /* 0x0000888004077816 */ /* 0x000fe200000000ff */
[----:B------:R-:W-:Y:S01]  /*7810*/  IMAD.MOV.U32 R4, RZ, RZ, RZ ;  /* 0x000000ffff047224 */ /* 0x000fe200078e00ff */
[----:B------:R-:W-:Y:S02]  /*7820*/  IABS R3, R0 ;  /* 0x0000000000037213 */ /* 0x000fe40000000000 */
[----:B------:R-:W-:-:S02]  /*7830*/  LOP3.LUT R22, R22, R29, RZ, 0x3c, !PT ;  /* 0x0000001d16167212 */ /* 0x000fc400078e3cff */
        /* <DEDUP_REMOVED lines=9> */
[----:B------:R-:W-:-:S05]  /*78d0*/  IABS R5, R7 ;  /* 0x0000000700057213 */ /* 0x000fca0000000000 */
        /* <DEDUP_REMOVED lines=26> */
.L_x_33682:
[----:B------:R-:W-:Y:S05]  /*7a80*/  BSYNC B0 ;  /* 0x0000000000007941 */ /* 0x000fea0003800000 */
.L_x_33681:
[----:B------:R-:W-:Y:S04]  /*7a90*/  BSSY B0, `(.L_x_33683) ;  /* 0x000002d000007945 */ /* 0x000fe80003800000 */
[----:B------:R-:W-:Y:S05]  /*7aa0*/  @P3 BRA `(.L_x_33684) ;  /* 0x0000000000ac3947 */ /* 0x000fea0003800000 */
[----:B-----5:R-:W-:Y:S02]  /*7ab0*/  LOP3.LUT R3, R26, 0xffff, RZ, 0xc0, !PT ;  /* 0x0000ffff1a037812 */ /* 0x020fe400078ec0ff */
[----:B------:R-:W-:Y:S02]  /*7ac0*/  LOP3.LUT R4, R28, 0xffff, RZ, 0xc0, !PT ;  /* 0x0000ffff1c047812 */ /* 0x000fe400078ec0ff */
[----:B------:R-:W-:Y:S02]  /*7ad0*/  PRMT R6, R3, 0x8880, RZ ;  /* 0x0000888003067816 */ /* 0x000fe400000000ff */
[----:B------:R-:W-:Y:S02]  /*7ae0*/  PRMT R7, R4, 0x8880, RZ ;  /* 0x0000888004077816 */ /* 0x000fe400000000ff */
[----:B------:R-:W-:Y:S02]  /*7af0*/  IABS R3, R6 ;  /* 0x0000000600037213 */ /* 0x000fe40000000000 */
[----:B------:R-:W-:-:S02]  /*7b00*/  IABS R11, R7 ;  /* 0x00000007000b7213 */ /* 0x000fc40000000000 */
[----:B------:R-:W0:Y:S01]  /*7b10*/  I2F.RP R8, R3 ;  /* 0x0000000300087306 */ /* 0x000e220000209400 */
[----:B------:R-:W-:Y:S02]  /*7b20*/  IABS R10, R6 ;  /* 0x00000006000a7213 */ /* 0x000fe40000000000 */
[----:B------:R-:W-:-:S05]  /*7b30*/  LOP3.LUT R26, R26, R28, RZ, 0x3c, !PT ;  /* 0x0000001c1a1a7212 */ /* 0x000fca00078e3cff */
[----:B0-----:R-:W0:Y:S02]  /*7b40*/  MUFU.RCP R8, R8 ;  /* 0x0000000800087308 */ /* 0x001e240000001000 */
[----:B0-----:R-:W-:Y:S02]  /*7b50*/  VIADD R5, R8, 0xffffffe ;  /* 0x0ffffffe08057836 */ /* 0x001fe40000000000 */
[----:B------:R-:W-:-:S04]  /*7b60*/  IMAD.MOV R8, RZ, RZ, -R10 ;  /* 0x000000ffff087224 */ /* 0x000fc800078e0a0a */
[----:B------:R-:W0:Y:S02]  /*7b70*/  F2I.FTZ.U32.TRUNC.NTZ R5, R5 ;  /* 0x0000000500057305 */ /* 0x000e24000021f000 */
[----:B0-----:R-:W-:-:S04]  /*7b80*/  IMAD.MOV R4, RZ, RZ, -R5 ;  /* 0x000000ffff047224 */ /* 0x001fc800078e0a05 */
[----:B------:R-:W-:Y:S02]  /*7b90*/  IMAD R9, R4, R3, RZ ;  /* 0x0000000304097224 */ /* 0x000fe400078e02ff */
[----:B------:R-:W-:-:S04]  /*7ba0*/  IMAD.MOV.U32 R4, RZ, RZ, RZ ;  /* 0x000000ffff047224 */ /* 0x000fc800078e00ff */
        /* <DEDUP_REMOVED lines=27> */
.L_x_33684:
[----:B------:R-:W-:Y:S05]  /*7d60*/  BSYNC B0 ;  /* 0x0000000000007941 */ /* 0x000fea0003800000 */
.L_x_33683:
        /* <DEDUP_REMOVED lines=45> */
.L_x_33686:
[----:B------:R-:W-:Y:S05]  /*8040*/  BSYNC B0 ;  /* 0x0000000000007941 */ /* 0x000fea0003800000 */
.L_x_33685:
        /* <DEDUP_REMOVED lines=45> */
.L_x_33688:
[----:B------:R-:W-:Y:S05]  /*8320*/  BSYNC B0 ;  /* 0x0000000000007941 */ /* 0x000fea0003800000 */
.L_x_33687:
        /* <DEDUP_REMOVED lines=22> */
.L_x_33694:
[----:B------:R0:W-:Y:S01]  /*8490*/  STG.E.U8 desc[UR36][R8.64], R0 ;  /* 0x0000000008007986 */ /* 0x0001e2000c101124 */
[----:B------:R-:W-:Y:S01]  /*84a0*/  IMAD.MOV.U32 R25, RZ, RZ, R23 ;  /* 0x000000ffff197224 */ /* 0x000fe200078e0017 */
[----:B------:R-:W-:Y:S06]  /*84b0*/  BRA `(.L_x_33690) ;  /* 0x0000000c00e87947 */ /* 0x000fec0003800000 */
.L_x_33693:
[----:B------:R-:W-:-:S13]  /*84c0*/  ISETP.NE.AND P0, PT, R3, 0x2, PT ;  /* 0x000000020300780c */ /* 0x000fda0003f05270 */
[----:B------:R-:W-:Y:S05]  /*84d0*/  @!P0 BRA `(.L_x_33696) ;  /* 0x0000000000408947 */ /* 0x000fea0003800000 */
[----:B------:R-:W-:-:S13]  /*84e0*/  ISETP.NE.AND P0, PT, R3, 0x3, PT ;  /* 0x000000030300780c */ /* 0x000fda0003f05270 */
[----:B------:R-:W-:Y:S05]  /*84f0*/  @!P0 BRA `(.L_x_33697) ;  /* 0x0000000000248947 */ /* 0x000fea0003800000 */
[----:B------:R-:W-:-:S13]  /*8500*/  ISETP.NE.AND P0, PT, R3, 0x4, PT ;  /* 0x000000040300780c */ /* 0x000fda0003f05270 */
[----:B------:R-:W-:Y:S05]  /*8510*/  @P0 BRA `(.L_x_33695) ;  /* 0x0000000c005c0947 */ /* 0x000fea0003800000 */
[----:B------:R-:W-:Y:S01]  /*8520*/  LOP3.LUT R0, R0, 0xffff, RZ, 0xc0, !PT ;  /* 0x0000ffff00007812 */ /* 0x000fe200078ec0ff */
[----:B------:R-:W-:-:S03]  /*8530*/  IMAD.MOV.U32 R25, RZ, RZ, R23 ;  /* 0x000000ffff197224 */ /* 0x000fc600078e0017 */
[----:B------:R-:W-:-:S05]  /*8540*/  PRMT R0, R0, 0x8880, RZ ;  /* 0x0000888000007816 */ /* 0x000fca00000000ff */
[----:B------:R-:W-:-:S05]  /*8550*/  IMAD.MOV.U32 R4, RZ, RZ, R0 ;  /* 0x000000ffff047224 */ /* 0x000fca00078e0000 */
[----:B------:R-:W-:-:S05]  /*8560*/  SHF.R.S32.HI R5, RZ, 0x1f, R4 ;  /* 0x0000001fff057819 */ /* 0x000fca0000011404 */
[----:B------:R0:W-:Y:S01]  /*8570*/  STG.E.64 desc[UR36][R8.64], R4 ;  /* 0x0000000408007986 */ /* 0x0001e2000c101b24 */
[----:B------:R-:W-:Y:S05]  /*8580*/  BRA `(.L_x_33690) ;  /* 0x0000000c00b47947 */ /* 0x000fea0003800000 */
.L_x_33697:
[----:B------:R-:W-:Y:S01]  /*8590*/  LOP3.LUT R0, R0, 0xffff, RZ, 0xc0, !PT ;  /* 0x0000ffff00007812 */ /* 0x000fe200078ec0ff */
[----:B------:R-:W-:-:S03]  /*85a0*/  IMAD.MOV.U32 R25, RZ, RZ, R23 ;  /* 0x000000ffff197224 */ /* 0x000fc600078e0017 */
[----:B------:R-:W-:-:S05]  /*85b0*/  PRMT R3, R0, 0x8880, RZ ;  /* 0x0000888000037816 */ /* 0x000fca00000000ff */
[----:B------:R0:W-:Y:S01]  /*85c0*/  STG.E desc[UR36][R8.64], R3 ;  /* 0x0000000308007986 */ /* 0x0001e2000c101924 */
[----:B------:R-:W-:Y:S05]  /*85d0*/  BRA `(.L_x_33690) ;  /* 0x0000000c00a07947 */ /* 0x000fea0003800000 */
.L_x_33696:
[----:B------:R-:W-:Y:S01]  /*85e0*/  PRMT R3, R0, 0x8880, RZ ;  /* 0x0000888000037816 */ /* 0x000fe200000000ff */
[----:B------:R-:W-:-:S03]  /*85f0*/  IMAD.MOV.U32 R25, RZ, RZ, R23 ;  /* 0x000000ffff197224 */ /* 0x000fc600078e0017 */
[----:B------:R-:W-:-:S05]  /*8600*/  PRMT R3, R3, 0x7710, RZ ;  /* 0x0000771003037816 */ /* 0x000fca00000000ff */
[----:B------:R0:W-:Y:S01]  /*8610*/  STG.E.U16 desc[UR36][R8.64], R3 ;  /* 0x0000000308007986 */ /* 0x0001e2000c101524 */
[----:B------:R-:W-:Y:S05]  /*8620*/  BRA `(.L_x_33690) ;  /* 0x0000000c008c7947 */ /* 0x000fea0003800000 */
.L_x_33692:
[----:B------:R-:W-:-:S13]  /*8630*/  ISETP.GT.AND P0, PT, R3, 0x6, PT ;  /* 0x000000060300780c */ /* 0x000fda0003f04270 */
[----:B------:R-:W-:Y:S05]  /*8640*/  @P0 BRA `(.L_x_33698) ;  /* 0x0000000000340947 */ /* 0x000fea0003800000 */
[----:B------:R-:W-:-:S13]  /*8650*/  ISETP.NE.AND P0, PT, R3, 0x5, PT ;  /* 0x000000050300780c */ /* 0x000fda0003f05270 */
[----:B------:R-:W-:Y:S05]  /*8660*/  @!P0 BRA `(.L_x_33699) ;  /* 0x0000000000188947 */ /* 0x000fea0003800000 */
[----:B------:R-:W-:-:S13]  /*8670*/  ISETP.NE.AND P0, PT, R3, 0x6, PT ;  /* 0x000000060300780c */ /* 0x000fda0003f05270 */
[----:B------:R-:W-:Y:S05]  /*8680*/  @P0 BRA `(.L_x_33695) ;  /* 0x0000000c00000947 */ /* 0x000fea0003800000 */
[----:B------:R-:W0:Y:S01]  /*8690*/  I2F.S8 R3, R0 ;  /* 0x0000000000037306 */ /* 0x000e220000001400 */
[----:B------:R-:W-:Y:S01]  /*86a0*/  IMAD.MOV.U32 R25, RZ, RZ, R23 ;  /* 0x000000ffff197224 */ /* 0x000fe200078e0017 */
[----:B0-----:R1:W-:Y:S01]  /*86b0*/  STG.E desc[UR36][R8.64], R3 ;  /* 0x0000000308007986 */ /* 0x0013e2000c101924 */
[----:B------:R-:W-:Y:S05]  /*86c0*/  BRA `(.L_x_33690) ;  /* 0x0000000c00647947 */ /* 0x000fea0003800000 */
.L_x_33699:
[----:B------:R-:W0:Y:S01]  /*86d0*/  I2F.S8 R3, R0 ;  /* 0x0000000000037306 */ /* 0x000e220000001400 */
[----:B------:R-:W-:Y:S01]  /*86e0*/  IMAD.MOV.U32 R25, RZ, RZ, R23 ;  /* 0x000000ffff197224 */ /* 0x000fe200078e0017 */
[----:B0-----:R-:W-:-:S05]  /*86f0*/  F2FP.F16.F32.PACK_AB R3, RZ, R3 ;  /* 0x00000003ff03723e */ /* 0x001fca00000000ff */
[----:B------:R0:W-:Y:S01]  /*8700*/  STG.E.U16 desc[UR36][R8.64], R3 ;  /* 0x0000000308007986 */ /* 0x0001e2000c101524 */
[----:B------:R-:W-:Y:S05]  /*8710*/  BRA `(.L_x_33690) ;  /* 0x0000000c00507947 */ /* 0x000fea0003800000 */
.L_x_33698:
[----:B------:R-:W-:-:S13]  /*8720*/  ISETP.NE.AND P0, PT, R3, 0x7, PT ;  /* 0x000000070300780c */ /* 0x000fda0003f05270 */
[----:B------:R-:W-:Y:S05]  /*8730*/  @!P0 BRA `(.L_x_33700) ;  /* 0x00000000003c8947 */ /* 0x000fea0003800000 */
[----:B------:R-:W-:-:S13]  /*8740*/  ISETP.NE.AND P0, PT, R3, 0x8, PT ;  /* 0x000000080300780c */ /* 0x000fda0003f05270 */
[----:B------:R-:W-:Y:S05]  /*8750*/  @!P0 BRA `(.L_x_33701) ;  /* 0x00000000001c8947 */ /* 0x000fea0003800000 */
[----:B------:R-:W-:-:S13]  /*8760*/  ISETP.NE.AND P0, PT, R3, 0x9, PT ;  /* 0x000000090300780c */ /* 0x000fda0003f05270 */
[----:B------:R-:W-:Y:S05]  /*8770*/  @P0 BRA `(.L_x_33695) ;  /* 0x0000000800c40947 */ /* 0x000fea0003800000 */
[----:B------:R-:W0:Y:S01]  /*8780*/  I2F.S8 R4, R0 ;  /* 0x0000000000047306 */ /* 0x000e220000001400 */
[----:B------:R-:W-:Y:S02]  /*8790*/  IMAD.MOV.U32 R5, RZ, RZ, RZ ;  /* 0x000000ffff057224 */ /* 0x000fe400078e00ff */
[----:B------:R-:W-:-:S03]  /*87a0*/  IMAD.MOV.U32 R25, RZ, RZ, R23 ;  /* 0x000000ffff197224 */ /* 0x000fc600078e0017 */
[----:B0-----:R2:W-:Y:S01]  /*87b0*/  STG.E.64 desc[UR36][R8.64], R4 ;  /* 0x0000000408007986 */ /* 0x0015e2000c101b24 */
[----:B------:R-:W-:Y:S05]  /*87c0*/  BRA `(.L_x_33690) ;  /* 0x0000000c00247947 */ /* 0x000fea0003800000 */
.L_x_33701:
[----:B------:R-:W0:Y:S01]  /*87d0*/  I2F.S8 R0, R0 ;  /* 0x0000000000007306 */ /* 0x000e220000001400 */
[----:B------:R-:W-:Y:S01]  /*87e0*/  IMAD.MOV.U32 R25, RZ, RZ, R23 ;  /* 0x000000ffff197224 */ /* 0x000fe200078e0017 */
[----:B0-----:R-:W-:-:S04]  /*87f0*/  F2FP.F16.F32.PACK_AB R3, RZ, R0 ;  /* 0x00000000ff03723e */ /* 0x001fc800000000ff */
[----:B------:R-:W-:-:S05]  /*8800*/  PRMT R3, R3, 0x5410, RZ ;  /* 0x0000541003037816 */ /* 0x000fca00000000ff */
[----:B------:R3:W-:Y:S01]  /*8810*/  STG.E desc[UR36][R8.64], R3 ;  /* 0x0000000308007986 */ /* 0x0007e2000c101924 */
[----:B------:R-:W-:Y:S05]  /*8820*/  BRA `(.L_x_33690) ;  /* 0x0000000c000c7947 */ /* 0x000fea0003800000 */
.L_x_33700:
[----:B------:R-:W-:Y:S01]  /*8830*/  PRMT R4, R0, 0x8880, RZ ;  /* 0x0000888000047816 */ /* 0x000fe200000000ff */
[----:B------:R-:W-:-:S03]  /*8840*/  IMAD.MOV.U32 R25, RZ, RZ, R23 ;  /* 0x000000ffff197224 */ /* 0x000fc600078e0017 */
[----:B------:R-:W-:-:S06]  /*8850*/  PRMT R4, R4, 0x7710, RZ ;  /* 0x0000771004047816 */ /* 0x000fcc00000000ff */
[----:B------:R-:W0:Y:S02]  /*8860*/  I2F.F64.S16 R4, R4 ;  /* 0x0000000400047312 */ /* 0x000e240000101c00 */
[----:B0-----:R4:W-:Y:S01]  /*8870*/  STG.E.64 desc[UR36][R8.64], R4 ;  /* 0x0000000408007986 */ /* 0x0019e2000c101b24 */
[----:B------:R-:W-:Y:S05]  /*8880*/  BRA `(.L_x_33690) ;  /* 0x0000000800f47947 */ /* 0x000fea0003800000 */
.L_x_33691:
        /* <DEDUP_REMOVED lines=8> */
[----:B------:R-:W-:Y:S01]  /*8910*/  LOP3.LUT P0, RZ, R0, 0xff, RZ, 0xc0, !PT ;  /* 0x000000ff00ff7812 */ /* 0x000fe2000780c0ff */
[----:B------:R-:W-:-:S03]  /*8920*/  IMAD.MOV.U32 R25, RZ, RZ, R23 ;  /* 0x000000ffff197224 */ /* 0x000fc600078e0017 */
[----:B------:R-:W-:-:S05]  /*8930*/  SEL R3, RZ, 0x1, !P0 ;  /* 0x00000001ff037807 */ /* 0x000fca0004000000 */
[----:B------:R0:W-:Y:S01]  /*8940*/  STG.E.U8 desc[UR36][R8.64], R3 ;  /* 0x0000000308007986 */ /* 0x0001e2000c101124 */
[----:B------:R-:W-:Y:S05]  /*8950*/  BRA `(.L_x_33690) ;  /* 0x0000000800c07947 */ /* 0x000fea0003800000 */
.L_x_33704:
[----:B------:R-:W-:Y:S02]  /*8960*/  PRMT R4, R0, 0x8880, RZ ;  /* 0x0000888000047816 */ /* 0x000fe400000000ff */
[----:B------:R-:W-:Y:S01]  /*8970*/  CS2R R6, SRZ ;  /* 0x0000000000067805 */ /* 0x000fe2000001ff00 */
[----:B------:R-:W-:Y:S01]  /*8980*/  IMAD.MOV.U32 R25, RZ, RZ, R23 ;  /* 0x000000ffff197224 */ /* 0x000fe200078e0017 */
[----:B------:R-:W-:-:S06]  /*8990*/  PRMT R4, R4, 0x7710, RZ ;  /* 0x0000771004047816 */ /* 0x000fcc00000000ff */
[----:B------:R-:W0:Y:S02]  /*89a0*/  I2F.F64.S16 R4, R4 ;  /* 0x0000000400047312 */ /* 0x000e240000101c00 */
[----:B0-----:R0:W-:Y:S01]  /*89b0*/  STG.E.128 desc[UR36][R8.64], R4 ;  /* 0x0000000408007986 */ /* 0x0011e2000c101d24 */
[----:B------:R-:W-:Y:S05]  /*89c0*/  BRA `(.L_x_33690) ;  /* 0x0000000800a47947 */ /* 0x000fea0003800000 */
.L_x_33703:
        /* <DEDUP_REMOVED lines=21> */
.L_x_33708:
[----:B------:R-:W-:Y:S05]  /*8b20*/  BSYNC B0 ;  /* 0x0000000000007941 */ /* 0x000fea0003800000 */
.L_x_33707:
[----:B------:R-:W-:Y:S01]  /*8b30*/  LOP3.LUT R3, R3, R4, RZ, 0xfc, !PT ;  /* 0x0000000403037212 */ /* 0x000fe200078efcff */
[----:B------:R-:W-:-:S04]  /*8b40*/  IMAD.MOV.U32 R25, RZ, RZ, R23 ;  /* 0x000000ffff197224 */ /* 0x000fc800078e0017 */
[----:B------:R0:W-:Y:S01]  /*8b50*/  STG.E.U8 desc[UR36][R8.64], R3 ;  /* 0x0000000308007986 */ /* 0x0001e2000c101124 */
[----:B------:R-:W-:Y:S05]  /*8b60*/  BRA `(.L_x_33690) ;  /* 0x00000008003c7947 */ /* 0x000fea0003800000 */
.L_x_33706:
        /* <DEDUP_REMOVED lines=13> */
.L_x_33710:
[----:B------:R-:W-:Y:S01]  /*8c40*/  IMAD.MOV.U32 R0, RZ, RZ, 0x7f ;  /* 0x0000007fff007424 */ /* 0x000fe200078e00ff */
[----:B------:R-:W-:-:S04]  /*8c50*/  ISETP.GT.U32.AND P0, PT, R3, 0x7f800000, PT ;  /* 0x7f8000000300780c */ /* 0x000fc80003f04070 */
[----:B------:R-:W-:-:S09]  /*8c60*/  SEL R0, R0, 0x7c, P0 ;  /* 0x0000007c00007807 */ /* 0x000fd20000000000 */
.L_x_33711:
[----:B------:R-:W-:Y:S05]  /*8c70*/  BSYNC B0 ;  /* 0x0000000000007941 */ /* 0x000fea0003800000 */
.L_x_33709:
[----:B------:R-:W-:Y:S01]  /*8c80*/  LOP3.LUT R3, R5, 0x80000000, RZ, 0xc0, !PT ;  /* 0x8000000005037812 */ /* 0x000fe200078ec0ff */
[----:B------:R-:W-:-:S03]  /*8c90*/  IMAD.MOV.U32 R25, RZ, RZ, R23 ;  /* 0x000000ffff197224 */ /* 0x000fc600078e0017 */
[----:B------:R-:W-:-:S04]  /*8ca0*/  SHF.R.U32.HI R3, RZ, 0x18, R3 ;  /* 0x00000018ff037819 */ /* 0x000fc80000011603 */
[----:B------:R-:W-:-:S05]  /*8cb0*/  LOP3.LUT R3, R0, R3, RZ, 0xfc, !PT ;  /* 0x0000000300037212 */ /* 0x000fca00078efcff */
[----:B------:R0:W-:Y:S01]  /*8cc0*/  STG.E.U8 desc[UR36][R8.64], R3 ;  /* 0x0000000308007986 */ /* 0x0001e2000c101124 */
[----:B------:R-:W-:Y:S05]  /*8cd0*/  BRA `(.L_x_33690) ;  /* 0x0000000400e07947 */ /* 0x000fea0003800000 */
.L_x_33705:
[----:B------:R-:W0:Y:S01]  /*8ce0*/  I2F.S8 R3, R0 ;  /* 0x0000000000037306 */ /* 0x000e220000001400 */
[----:B------:R-:W-:Y:S01]  /*8cf0*/  IMAD.MOV.U32 R25, RZ, RZ, R23 ;  /* 0x000000ffff197224 */ /* 0x000fe200078e0017 */
[----:B0-----:R-:W-:-:S05]  /*8d00*/  F2FP.BF16.F32.PACK_AB R3, RZ, R3 ;  /* 0x00000003ff03723e */ /* 0x001fca00000010ff */
[----:B------:R0:W-:Y:S01]  /*8d10*/  STG.E.U16 desc[UR36][R8.64], R3 ;  /* 0x0000000308007986 */ /* 0x0001e2000c101524 */
[----:B------:R-:W-:Y:S05]  /*8d20*/  BRA `(.L_x_33690) ;  /* 0x0000000400cc7947 */ /* 0x000fea0003800000 */
.L_x_33702:
        /* <DEDUP_REMOVED lines=10> */
[----:B------:R-:W-:-:S05]  /*8dd0*/  PRMT R3, R3, 0x7710, RZ ;  /* 0x0000771003037816 */ /* 0x000fca00000000ff */
[----:B------:R0:W-:Y:S01]  /*8de0*/  STG.E.U16 desc[UR36][R8.64], R3 ;  /* 0x0000000308007986 */ /* 0x0001e2000c101524 */
[----:B------:R-:W-:Y:S05]  /*8df0*/  BRA `(.L_x_33690) ;  /* 0x0000000400987947 */ /* 0x000fea0003800000 */
.L_x_33714:
        /* <DEDUP_REMOVED lines=17> */
.L_x_33717:
[----:B------:R-:W-:-:S04]  /*8f10*/  LOP3.LUT R3, R5, 0x80000000, RZ, 0xc0, !PT ;  /* 0x8000000005037812 */ /* 0x000fc800078ec0ff */
[----:B------:R-:W-:-:S04]  /*8f20*/  SHF.R.U32.HI R3, RZ, 0x18, R3 ;  /* 0x00000018ff037819 */ /* 0x000fc80000011603 */
[----:B------:R-:W-:-:S04]  /*8f30*/  LOP3.LUT R0, R0, R3, RZ, 0xfc, !PT ;  /* 0x0000000300007212 */ /* 0x000fc800078efcff */
[----:B------:R-:W-:-:S07]  /*8f40*/  PRMT R4, R0, 0x7610, R4 ;  /* 0x0000761000047816 */ /* 0x000fce0000000004 */
.L_x_33716:
[----:B------:R-:W-:Y:S05]  /*8f50*/  BSYNC B0 ;  /* 0x0000000000007941 */ /* 0x000fea0003800000 */
.L_x_33715:
[----:B------:R0:W-:Y:S01]  /*8f60*/  STG.E.U8 desc[UR36][R8.64], R4 ;  /* 0x0000000408007986 */ /* 0x0001e2000c101124 */
[----:B------:R-:W-:Y:S01]  /*8f70*/  IMAD.MOV.U32 R25, RZ, RZ, R23 ;  /* 0x000000ffff197224 */ /* 0x000fe200078e0017 */
[----:B------:R-:W-:Y:S06]  /*8f80*/  BRA `(.L_x_33690) ;  /* 0x0000000400347947 */ /* 0x000fec0003800000 */
.L_x_33713:
        /* <DEDUP_REMOVED lines=17> */
.L_x_33720:
[----:B------:R-:W-:-:S04]  /*90a0*/  LOP3.LUT R3, R5, 0x80000000, RZ, 0xc0, !PT ;  /* 0x8000000005037812 */ /* 0x000fc800078ec0ff */
[----:B------:R-:W-:-:S04]  /*90b0*/  SHF.R.U32.HI R3, RZ, 0x18, R3 ;  /* 0x00000018ff037819 */ /* 0x000fc80000011603 */
[----:B------:R-:W-:-:S04]  /*90c0*/  LOP3.LUT R0, R0, R3, RZ, 0xfc, !PT ;  /* 0x0000000300007212 */ /* 0x000fc800078efcff */
[----:B------:R-:W-:-:S07]  /*90d0*/  PRMT R4, R0, 0x7610, R4 ;  /* 0x0000761000047816 */ /* 0x000fce0000000004 */
.L_x_33719:
[----:B------:R-:W-:Y:S05]  /*90e0*/  BSYNC B0 ;  /* 0x0000000000007941 */ /* 0x000fea0003800000 */
.L_x_33718:
[----:B------:R0:W-:Y:S01]  /*90f0*/  STG.E.U8 desc[UR36][R8.64], R4 ;  /* 0x0000000408007986 */ /* 0x0001e2000c101124 */
[----:B------:R-:W-:Y:S01]  /*9100*/  IMAD.MOV.U32 R25, RZ, RZ, R23 ;  /* 0x000000ffff197224 */ /* 0x000fe200078e0017 */
[----:B------:R-:W-:Y:S06]  /*9110*/  BRA `(.L_x_33690) ;  /* 0x0000000000d07947 */ /* 0x000fec0003800000 */
.L_x_33712:
[----:B------:R-:W-:-:S13]  /*9120*/  ISETP.NE.AND P0, PT, R3, 0x1c, PT ;  /* 0x0000001c0300780c */ /* 0x000fda0003f05270 */
[----:B------:R-:W-:Y:S05]  /*9130*/  @!P0 BRA `(.L_x_33721) ;  /* 0x0000000000b88947 */ /* 0x000fea0003800000 */
[----:B------:R-:W-:-:S13]  /*9140*/  ISETP.NE.AND P0, PT, R3, 0x1d, PT ;  /* 0x0000001d0300780c */ /* 0x000fda0003f05270 */
[----:B------:R-:W-:Y:S05]  /*9150*/  @!P0 BRA `(.L_x_33722) ;  /* 0x0000000000948947 */ /* 0x000fea0003800000 */
[----:B------:R-:W-:-:S13]  /*9160*/  ISETP.NE.AND P0, PT, R3, 0x2c, PT ;  /* 0x0000002c0300780c */ /* 0x000fda0003f05270 */
[----:B------:R-:W-:Y:S05]  /*9170*/  @P0 BRA `(.L_x_33695) ;  /* 0x0000000000440947 */ /* 0x000fea0003800000 */
[----:B------:R-:W0:Y:S01]  /*9180*/  I2F.S8 R0, R0 ;  /* 0x0000000000007306 */ /* 0x000e220000001400 */
        /* <DEDUP_REMOVED lines=16> */
.L_x_33695:
        /* <DEDUP_REMOVED lines=16> */
.L_x_33723:
[----:B------:R-:W-:Y:S01]  /*9390*/  IMAD.MOV.U32 R25, RZ, RZ, R23 ;  /* 0x000000ffff197224 */ /* 0x000fe200078e0017 */
[----:B------:R-:W-:Y:S06]  /*93a0*/  BRA `(.L_x_33690) ;  /* 0x00000000002c7947 */ /* 0x000fec0003800000 */
.L_x_33722:
[----:B------:R-:W-:Y:S01]  /*93b0*/  LOP3.LUT R0, R0, 0xffff, RZ, 0xc0, !PT ;  /* 0x0000ffff00007812 */ /* 0x000fe200078ec0ff */
[----:B------:R-:W-:-:S03]  /*93c0*/  IMAD.MOV.U32 R25, RZ, RZ, R23 ;  /* 0x000000ffff197224 */ /* 0x000fc600078e0017 */
[----:B------:R-:W-:-:S05]  /*93d0*/  PRMT R0, R0, 0x8880, RZ ;  /* 0x0000888000007816 */ /* 0x000fca00000000ff */
[----:B------:R-:W-:-:S05]  /*93e0*/  IMAD.MOV.U32 R4, RZ, RZ, R0 ;  /* 0x000000ffff047224 */ /* 0x000fca00078e0000 */
[----:B------:R-:W-:-:S05]  /*93f0*/  SHF.R.S32.HI R5, RZ, 0x1f, R4 ;  /* 0x0000001fff057819 */ /* 0x000fca0000011404 */
[----:B------:R0:W-:Y:S01]  /*9400*/  STG.E.64 desc[UR36][R8.64], R4 ;  /* 0x0000000408007986 */ /* 0x0001e2000c101b24 */
[----:B------:R-:W-:Y:S05]  /*9410*/  BRA `(.L_x_33690) ;  /* 0x0000000000107947 */ /* 0x000fea0003800000 */
.L_x_33721:
[----:B------:R-:W-:Y:S01]  /*9420*/  LOP3.LUT R0, R0, 0xffff, RZ, 0xc0, !PT ;  /* 0x0000ffff00007812 */ /* 0x000fe200078ec0ff */
[----:B------:R-:W-:-:S03]  /*9430*/  IMAD.MOV.U32 R25, RZ, RZ, R23 ;  /* 0x000000ffff197224 */ /* 0x000fc600078e0017 */
[----:B------:R-:W-:-:S05]  /*9440*/  PRMT R3, R0, 0x8880, RZ ;  /* 0x0000888000037816 */ /* 0x000fca00000000ff */
[----:B------:R0:W-:Y:S02]  /*9450*/  STG.E desc[UR36][R8.64], R3 ;  /* 0x0000000308007986 */ /* 0x0001e4000c101924 */
.L_x_33690:
[----:B------:R-:W-:Y:S05]  /*9460*/  BSYNC B6 ;  /* 0x0000000000067941 */ /* 0x000fea0003800000 */
.L_x_33689:
        /* <DEDUP_REMOVED lines=23> */
.L_x_33729:
[----:B-----5:R0:W-:Y:S01]  /*95e0*/  STG.E.U8 desc[UR36][R8.64], R22 ;  /* 0x0000001608007986 */ /* 0x0201e2000c101124 */
[----:B------:R-:W-:Y:S05]  /*95f0*/  BRA `(.L_x_33731) ;  /* 0x0000000c00987947 */ /* 0x000fea0003800000 */
.L_x_33728:
[----:B------:R-:W-:-:S13]  /*9600*/  ISETP.NE.AND P0, PT, R0, 0x2, PT ;  /* 0x000000020000780c */ /* 0x000fda0003f05270 */
[----:B------:R-:W-:Y:S05]  /*9610*/  @!P0 BRA `(.L_x_33732) ;  /* 0x0000000000388947 */ /* 0x000fea0003800000 */
[----:B------:R-:W-:-:S13]  /*9620*/  ISETP.NE.AND P0, PT, R0, 0x3, PT ;  /* 0x000000030000780c */ /* 0x000fda0003f05270 */
[----:B------:R-:W-:Y:S05]  /*9630*/  @!P0 BRA `(.L_x_33733) ;  /* 0x0000000000208947 */ /* 0x000fea0003800000 */
[----:B------:R-:W-:-:S13]  /*9640*/  ISETP.NE.AND P0, PT, R0, 0x4, PT ;  /* 0x000000040000780c */ /* 0x000fda0003f05270 */
[----:B------:R-:W-:Y:S05]  /*9650*/  @P0 BRA `(.L_x_33730) ;  /* 0x0000000c00180947 */ /* 0x000fea0003800000 */
[----:B-----5:R-:W-:-:S04]  /*9660*/  LOP3.LUT R22, R22, 0xffff, RZ, 0xc0, !PT ;  /* 0x0000ffff16167812 */ /* 0x020fc800078ec0ff */
[----:B------:R-:W-:-:S05]  /*9670*/  PRMT R22, R22, 0x8880, RZ ;  /* 0x0000888016167816 */ /* 0x000fca00000000ff */
[----:B------:R-:W-:-:S05]  /*9680*/  IMAD.MOV.U32 R4, RZ, RZ, R22 ;  /* 0x000000ffff047224 */ /* 0x000fca00078e0016 */
[----:B------:R-:W-:-:S05]  /*9690*/  SHF.R.S32.HI R5, RZ, 0x1f, R4 ;  /* 0x0000001fff057819 */ /* 0x000fca0000011404 */
[----:B------:R0:W-:Y:S01]  /*96a0*/  STG.E.64 desc[UR36][R8.64], R4 ;  /* 0x0000000408007986 */ /* 0x0001e2000c101b24 */
[----:B------:R-:W-:Y:S05]  /*96b0*/  BRA `(.L_x_33731) ;  /* 0x0000000c00687947 */ /* 0x000fea0003800000 */
.L_x_33733:
[----:B-----5:R-:W-:-:S04]  /*96c0*/  LOP3.LUT R22, R22, 0xffff, RZ, 0xc0, !PT ;  /* 0x0000ffff16167812 */ /* 0x020fc800078ec0ff */
[----:B------:R-:W-:-:S05]  /*96d0*/  PRMT R3, R22, 0x8880, RZ ;  /* 0x0000888016037816 */ /* 0x000fca00000000ff */
[----:B------:R0:W-:Y:S01]  /*96e0*/  STG.E desc[UR36][R8.64], R3 ;  /* 0x0000000308007986 */ /* 0x0001e2000c101924 */
[----:B------:R-:W-:Y:S05]  /*96f0*/  BRA `(.L_x_33731) ;  /* 0x0000000c00587947 */ /* 0x000fea0003800000 */
.L_x_33732:
[----:B-----5:R-:W-:-:S04]  /*9700*/  PRMT R3, R22, 0x8880, RZ ;  /* 0x0000888016037816 */ /* 0x020fc800000000ff */
[----:B------:R-:W-:-:S05]  /*9710*/  PRMT R3, R3, 0x7710, RZ ;  /* 0x0000771003037816 */ /* 0x000fca00000000ff */
[----:B------:R0:W-:Y:S01]  /*9720*/  STG.E.U16 desc[UR36][R8.64], R3 ;  /* 0x0000000308007986 */ /* 0x0001e2000c101524 */
[----:B------:R-:W-:Y:S05]  /*9730*/  BRA `(.L_x_33731) ;  /* 0x0000000c00487947 */ /* 0x000fea0003800000 */
.L_x_33727:
[----:B------:R-:W-:-:S13]  /*9740*/  ISETP.GT.AND P0, PT, R0, 0x6, PT ;  /* 0x000000060000780c */ /* 0x000fda0003f04270 */
[----:B------:R-:W-:Y:S05]  /*9750*/  @P0 BRA `(.L_x_33734) ;  /* 0x00000000002c0947 */ /* 0x000fea0003800000 */
[----:B------:R-:W-:-:S13]  /*9760*/  ISETP.NE.AND P0, PT, R0, 0x5, PT ;  /* 0x000000050000780c */ /* 0x000fda0003f05270 */
[----:B------:R-:W-:Y:S05]  /*9770*/  @!P0 BRA `(.L_x_33735) ;  /* 0x0000000000148947 */ /* 0x000fea0003800000 */
[----:B------:R-:W-:-:S13]  /*9780*/  ISETP.NE.AND P0, PT, R0, 0x6, PT ;  /* 0x000000060000780c */ /* 0x000fda0003f05270 */
[----:B------:R-:W-:Y:S05]  /*9790*/  @P0 BRA `(.L_x_33730) ;  /* 0x0000000800c80947 */ /* 0x000fea0003800000 */
[----:B-----5:R-:W0:Y:S02]  /*97a0*/  I2F.S8 R3, R22 ;  /* 0x0000001600037306 */ /* 0x020e240000001400 */
[----:B0-----:R1:W-:Y:S01]  /*97b0*/  STG.E desc[UR36][R8.64], R3 ;  /* 0x0000000308007986 */ /* 0x0013e2000c101924 */
[----:B------:R-:W-:Y:S05]  /*97c0*/  BRA `(.L_x_33731) ;  /* 0x0000000c00247947 */ /* 0x000fea0003800000 */
.L_x_33735:
[----:B-----5:R-:W0:Y:S02]  /*97d0*/  I2F.S8 R0, R22 ;  /* 0x0000001600007306 */ /* 0x020e240000001400 */
[----:B0-----:R-:W-:-:S05]  /*97e0*/  F2FP.F16.F32.PACK_AB R0, RZ, R0 ;  /* 0x00000000ff00723e */ /* 0x001fca00000000ff */
[----:B------:R0:W-:Y:S01]  /*97f0*/  STG.E.U16 desc[UR36][R8.64], R0 ;  /* 0x0000000008007986 */ /* 0x0001e2000c101524 */
[----:B------:R-:W-:Y:S05]  /*9800*/  BRA `(.L_x_33731) ;  /* 0x0000000c00147947 */ /* 0x000fea0003800000 */
.L_x_33734:
[----:B------:R-:W-:-:S13]  /*9810*/  ISETP.NE.AND P0, PT, R0, 0x7, PT ;  /* 0x000000070000780c */ /* 0x000fda0003f05270 */
[----:B------:R-:W-:Y:S05]  /*9820*/  @!P0 BRA `(.L_x_33736) ;  /* 0x0000000000348947 */ /* 0x000fea0003800000 */
[----:B------:R-:W-:-:S13]  /*9830*/  ISETP.NE.AND P0, PT, R0, 0x8, PT ;  /* 0x000000080000780c */ /* 0x000fda0003f05270 */
[----:B------:R-:W-:Y:S05]  /*9840*/  @!P0 BRA `(.L_x_33737) ;  /* 0x0000000000188947 */ /* 0x000fea0003800000 */
[----:B------:R-:W-:-:S13]  /*9850*/  ISETP.NE.AND P0, PT, R0, 0x9, PT ;  /* 0x000000090000780c */ /* 0x000fda0003f05270 */
[----:B------:R-:W-:Y:S05]  /*9860*/  @P0 BRA `(.L_x_33730) ;  /* 0x0000000800940947 */ /* 0x000fea0003800000 */
[----:B-----5:R-:W0:Y:S01]  /*9870*/  I2F.S8 R22, R22 ;  /* 0x0000001600167306 */ /* 0x020e220000001400 */
[----:B------:R-:W-:-:S05]  /*9880*/  IMAD.MOV.U32 R23, RZ, RZ, RZ ;  /* 0x000000ffff177224 */ /* 0x000fca00078e00ff */
[----:B0-----:R2:W-:Y:S01]  /*9890*/  STG.E.64 desc[UR36][R8.64], R22 ;  /* 0x0000001608007986 */ /* 0x0015e2000c101b24 */
[----:B------:R-:W-:Y:S05]  /*98a0*/  BRA `(.L_x_33731) ;  /* 0x0000000800ec7947 */ /* 0x000fea0003800000 */
.L_x_33737:
[----:B-----5:R-:W0:Y:S02]  /*98b0*/  I2F.S8 R22, R22 ;  /* 0x0000001600167306 */ /* 0x020e240000001400 */
[----:B0-----:R-:W-:-:S04]  /*98c0*/  F2FP.F16.F32.PACK_AB R3, RZ, R22 ;  /* 0x00000016ff03723e */ /* 0x001fc800000000ff */
[----:B------:R-:W-:-:S05]  /*98d0*/  PRMT R3, R3, 0x5410, RZ ;  /* 0x0000541003037816 */ /* 0x000fca00000000ff */
[----:B------:R3:W-:Y:S01]  /*98e0*/  STG.E desc[UR36][R8.64], R3 ;  /* 0x0000000308007986 */ /* 0x0007e2000c101924 */
[----:B------:R-:W-:Y:S05]  /*98f0*/  BRA `(.L_x_33731) ;  /* 0x0000000800d87947 */ /* 0x000fea0003800000 */
.L_x_33736:
[----:B-----5:R-:W-:-:S04]  /*9900*/  PRMT R4, R22, 0x8880, RZ ;  /* 0x0000888016047816 */ /* 0x020fc800000000ff */
[----:B------:R-:W-:-:S06]  /*9910*/  PRMT R4, R4, 0x7710, RZ ;  /* 0x0000771004047816 */ /* 0x000fcc00000000ff */
[----:B------:R-:W0:Y:S02]  /*9920*/  I2F.F64.S16 R4, R4 ;  /* 0x0000000400047312 */ /* 0x000e240000101c00 */
[----:B0-----:R4:W-:Y:S01]  /*9930*/  STG.E.64 desc[UR36][R8.64], R4 ;  /* 0x0000000408007986 */ /* 0x0019e2000c101b24 */
[----:B------:R-:W-:Y:S05]  /*9940*/  BRA `(.L_x_33731) ;  /* 0x0000000800c47947 */ /* 0x000fea0003800000 */
.L_x_33726:
        /* <DEDUP_REMOVED lines=8> */
[----:B-----5:R-:W-:-:S04]  /*99d0*/  LOP3.LUT P0, RZ, R22, 0xff, RZ, 0xc0, !PT ;  /* 0x000000ff16ff7812 */ /* 0x020fc8000780c0ff */
[----:B------:R-:W-:-:S05]  /*99e0*/  SEL R3, RZ, 0x1, !P0 ;  /* 0x00000001ff037807 */ /* 0x000fca0004000000 */
[----:B------:R0:W-:Y:S01]  /*99f0*/  STG.E.U8 desc[UR36][R8.64], R3 ;  /* 0x0000000308007986 */ /* 0x0001e2000c101124 */
[----:B------:R-:W-:Y:S05]  /*9a00*/  BRA `(.L_x_33731) ;  /* 0x0000000800947947 */ /* 0x000fea0003800000 */
.L_x_33740:
[----:B-----5:R-:W-:Y:S02]  /*9a10*/  PRMT R4, R22, 0x8880, RZ ;  /* 0x0000888016047816 */ /* 0x020fe400000000ff */
[----:B------:R-:W-:Y:S02]  /*9a20*/  CS2R R6, SRZ ;  /* 0x0000000000067805 */ /* 0x000fe4000001ff00 */
[----:B------:R-:W-:-:S06]  /*9a30*/  PRMT R4, R4, 0x7710, RZ ;  /* 0x0000771004047816 */ /* 0x000fcc00000000ff */
[----:B------:R-:W0:Y:S02]  /*9a40*/  I2F.F64.S16 R4, R4 ;  /* 0x0000000400047312 */ /* 0x000e240000101c00 */
[----:B0-----:R0:W-:Y:S01]  /*9a50*/  STG.E.128 desc[UR36][R8.64], R4 ;  /* 0x0000000408007986 */ /* 0x0011e2000c101d24 */
[----:B------:R-:W-:Y:S05]  /*9a60*/  BRA `(.L_x_33731) ;  /* 0x00000008007c7947 */ /* 0x000fea0003800000 */
.L_x_33739:
[----:B------:R-:W-:-:S13]  /*9a70*/  ISETP.NE.AND P0, PT, R0, 0xf, PT ;  /* 0x0000000f0000780c */ /* 0x000fda0003f05270 */
[----:B------:R-:W-:Y:S05]  /*9a80*/  @!P0 BRA `(.L_x_33741) ;  /* 0x0000000000b48947 */ /* 0x000fea0003800000 */
[----:B------:R-:W-:-:S13]  /*9a90*/  ISETP.NE.AND P0, PT, R0, 0x17, PT ;  /* 0x000000170000780c */ /* 0x000fda0003f05270 */
[----:B------:R-:W-:Y:S05]  /*9aa0*/  @!P0 BRA `(.L_x_33742) ;  /* 0x0000000000548947 */ /* 0x000fea0003800000 */
[----:B------:R-:W-:-:S13]  /*9ab0*/  ISETP.NE.AND P0, PT, R0, 0x18, PT ;  /* 0x000000180000780c */ /* 0x000fda0003f05270 */
[----:B------:R-:W-:Y:S05]  /*9ac0*/  @P0 BRA `(.L_x_33730) ;  /* 0x0000000400fc0947 */ /* 0x000fea0003800000 */
[----:B-----5:R-:W0:Y:S01]  /*9ad0*/  I2F.S8 R7, R22 ;  /* 0x0000001600077306 */ /* 0x020e220000001400 */
        /* <DEDUP_REMOVED lines=14> */
.L_x_33744:
[----:B------:R-:W-:Y:S05]  /*9bc0*/  BSYNC B0 ;  /* 0x0000000000007941 */ /* 0x000fea0003800000 */
.L_x_33743:
[----:B------:R-:W-:-:S05]  /*9bd0*/  LOP3.LUT R5, R0, R5, RZ, 0xfc, !PT ;  /* 0x0000000500057212 */ /* 0x000fca00078efcff */
[----:B------:R0:W-:Y:S01]  /*9be0*/  STG.E.U8 desc[UR36][R8.64], R5 ;  /* 0x0000000508007986 */ /* 0x0001e2000c101124 */
[----:B------:R-:W-:Y:S05]  /*9bf0*/  BRA `(.L_x_33731) ;  /* 0x0000000800187947 */ /* 0x000fea0003800000 */
.L_x_33742:
[----:B-----5:R-:W0:Y:S01]  /*9c00*/  I2F.S8 R5, R22 ;  /* 0x0000001600057306 */ /* 0x020e220000001400 */
        /* <DEDUP_REMOVED lines=12> */
.L_x_33746:
[----:B------:R-:W-:Y:S01]  /*9cd0*/  IMAD.MOV.U32 R0, RZ, RZ, 0x7f ;  /* 0x0000007fff007424 */ /* 0x000fe200078e00ff */
[----:B------:R-:W-:-:S04]  /*9ce0*/  ISETP.GT.U32.AND P0, PT, R3, 0x7f800000, PT ;  /* 0x7f8000000300780c */ /* 0x000fc80003f04070 */
[----:B------:R-:W-:-:S09]  /*9cf0*/  SEL R0, R0, 0x7c, P0 ;  /* 0x0000007c00007807 */ /* 0x000fd20000000000 */
.L_x_33747:
[----:B------:R-:W-:Y:S05]  /*9d00*/  BSYNC B0 ;  /* 0x0000000000007941 */ /* 0x000fea0003800000 */
.L_x_33745:
[----:B------:R-:W-:-:S04]  /*9d10*/  LOP3.LUT R3, R5, 0x80000000, RZ, 0xc0, !PT ;  /* 0x8000000005037812 */ /* 0x000fc800078ec0ff */
[----:B------:R-:W-:-:S04]  /*9d20*/  SHF.R.U32.HI R3, RZ, 0x18, R3 ;  /* 0x00000018ff037819 */ /* 0x000fc80000011603 */
[----:B------:R-:W-:-:S05]  /*9d30*/  LOP3.LUT R3, R0, R3, RZ, 0xfc, !PT ;  /* 0x0000000300037212 */ /* 0x000fca00078efcff */
[----:B------:R0:W-:Y:S01]  /*9d40*/  STG.E.U8 desc[UR36][R8.64], R3 ;  /* 0x0000000308007986 */ /* 0x0001e2000c101124 */
[----:B------:R-:W-:Y:S05]  /*9d50*/  BRA `(.L_x_33731) ;  /* 0x0000000400c07947 */ /* 0x000fea0003800000 */
.L_x_33741:
[----:B-----5:R-:W0:Y:S02]  /*9d60*/  I2F.S8 R0, R22 ;  /* 0x0000001600007306 */ /* 0x020e240000001400 */
[----:B0-----:R-:W-:-:S05]  /*9d70*/  F2FP.BF16.F32.PACK_AB R0, RZ, R0 ;  /* 0x00000000ff00723e */ /* 0x001fca00000010ff */
[----:B------:R0:W-:Y:S01]  /*9d80*/  STG.E.U16 desc[UR36][R8.64], R0 ;  /* 0x0000000008007986 */ /* 0x0001e2000c101524 */
[----:B------:R-:W-:Y:S05]  /*9d90*/  BRA `(.L_x_33731) ;  /* 0x0000000400b07947 */ /* 0x000fea0003800000 */
.L_x_33738:
        /* <DEDUP_REMOVED lines=8> */
[----:B-----5:R-:W-:-:S04]  /*9e20*/  PRMT R3, R22, 0x8880, RZ ;  /* 0x0000888016037816 */ /* 0x020fc800000000ff */
[----:B------:R-:W-:-:S05]  /*9e30*/  PRMT R3, R3, 0x7710, RZ ;  /* 0x0000771003037816 */ /* 0x000fca00000000ff */
[----:B------:R0:W-:Y:S01]  /*9e40*/  STG.E.U16 desc[UR36][R8.64], R3 ;  /* 0x0000000308007986 */ /* 0x0001e2000c101524 */
[----:B------:R-:W-:Y:S05]  /*9e50*/  BRA `(.L_x_33731) ;  /* 0x0000000400807947 */ /* 0x000fea0003800000 */
.L_x_33750:
[----:B-----5:R-:W0:Y:S01]  /*9e60*/  I2F.S8 R5, R22 ;  /* 0x0000001600057306 */ /* 0x020e220000001400 */
        /* <DEDUP_REMOVED lines=16> */
.L_x_33753:
[----:B------:R-:W-:-:S04]  /*9f70*/  LOP3.LUT R3, R5, 0x80000000, RZ, 0xc0, !PT ;  /* 0x8000000005037812 */ /* 0x000fc800078ec0ff */
[----:B------:R-:W-:-:S04]  /*9f80*/  SHF.R.U32.HI R3, RZ, 0x18, R3 ;  /* 0x00000018ff037819 */ /* 0x000fc80000011603 */
[----:B------:R-:W-:-:S04]  /*9f90*/  LOP3.LUT R0, R0, R3, RZ, 0xfc, !PT ;  /* 0x0000000300007212 */ /* 0x000fc800078efcff */
[----:B------:R-:W-:-:S07]  /*9fa0*/  PRMT R4, R0, 0x7610, R4 ;  /* 0x0000761000047816 */ /* 0x000fce0000000004 */
.L_x_33752:
[----:B------:R-:W-:Y:S05]  /*9fb0*/  BSYNC B0 ;  /* 0x0000000000007941 */ /* 0x000fea0003800000 */
.L_x_33751:
[----:B------:R0:W-:Y:S01]  /*9fc0*/  STG.E.U8 desc[UR36][R8.64], R4 ;  /* 0x0000000408007986 */ /* 0x0001e2000c101124 */
[----:B------:R-:W-:Y:S05]  /*9fd0*/  BRA `(.L_x_33731) ;  /* 0x0000000400207947 */ /* 0x000fea0003800000 */
.L_x_33749:
        /* <DEDUP_REMOVED lines=17> */
.L_x_33756:
[----:B------:R-:W-:-:S04]  /*a0f0*/  LOP3.LUT R3, R5, 0x80000000, RZ, 0xc0, !PT ;  /* 0x8000000005037812 */ /* 0x000fc800078ec0ff */
[----:B------:R-:W-:-:S04]  /*a100*/  SHF.R.U32.HI R3, RZ, 0x18, R3 ;  /* 0x00000018ff037819 */ /* 0x000fc80000011603 */
[----:B------:R-:W-:-:S04]  /*a110*/  LOP3.LUT R0, R0, R3, RZ, 0xfc, !PT ;  /* 0x0000000300007212 */ /* 0x000fc800078efcff */
[----:B------:R-:W-:-:S07]  /*a120*/  PRMT R4, R0, 0x7610, R4 ;  /* 0x0000761000047816 */ /* 0x000fce0000000004 */
.L_x_33755:
[----:B------:R-:W-:Y:S05]  /*a130*/  BSYNC B0 ;  /* 0x0000000000007941 */ /* 0x000fea0003800000 */
.L_x_33754:
[----:B------:R0:W-:Y:S01]  /*a140*/  STG.E.U8 desc[UR36][R8.64], R4 ;  /* 0x0000000408007986 */ /* 0x0001e2000c101124 */
[----:B------:R-:W-:Y:S05]  /*a150*/  BRA `(.L_x_33731) ;  /* 0x0000000000c07947 */ /* 0x000fea0003800000 */
.L_x_33748:
[----:B------:R-:W-:-:S13]  /*a160*/  ISETP.NE.AND P0, PT, R0, 0x1c, PT ;  /* 0x0000001c0000780c */ /* 0x000fda0003f05270 */
[----:B------:R-:W-:Y:S05]  /*a170*/  @!P0 BRA `(.L_x_33757) ;  /* 0x0000000000ac8947 */ /* 0x000fea0003800000 */
[----:B------:R-:W-:-:S13]  /*a180*/  ISETP.NE.AND P0, PT, R0, 0x1d, PT ;  /* 0x0000001d0000780c */ /* 0x000fda0003f05270 */
[----:B------:R-:W-:Y:S05]  /*a190*/  @!P0 BRA `(.L_x_33758) ;  /* 0x00000000008c8947 */ /* 0x000fea0003800000 */
[----:B------:R-:W-:-:S13]  /*a1a0*/  ISETP.NE.AND P0, PT, R0, 0x2c, PT ;  /* 0x0000002c0000780c */ /* 0x000fda0003f05270 */
[----:B------:R-:W-:Y:S05]  /*a1b0*/  @P0 BRA `(.L_x_33730) ;  /* 0x0000000000400947 */ /* 0x000fea0003800000 */
[----:B-----5:R-:W0:Y:S02]  /*a1c0*/  I2F.S8 R22, R22 ;  /* 0x0000001600167306 */ /* 0x020e240000001400 */
        /* <DEDUP_REMOVED lines=15> */
.L_x_33730:
        /* <DEDUP_REMOVED lines=16> */
.L_x_33759:
[----:B------:R-:W-:Y:S05]  /*a3c0*/  BRA `(.L_x_33731) ;  /* 0x0000000000247947 */ /* 0x000fea0003800000 */
.L_x_33758:
[----:B-----5:R-:W-:-:S04]  /*a3d0*/  LOP3.LUT R22, R22, 0xffff, RZ, 0xc0, !PT ;  /* 0x0000ffff16167812 */ /* 0x020fc800078ec0ff */
[----:B------:R-:W-:-:S05]  /*a3e0*/  PRMT R22, R22, 0x8880, RZ ;  /* 0x0000888016167816 */ /* 0x000fca00000000ff */
[----:B------:R-:W-:-:S05]  /*a3f0*/  IMAD.MOV.U32 R4, RZ, RZ, R22 ;  /* 0x000000ffff047224 */ /* 0x000fca00078e0016 */
[----:B------:R-:W-:-:S05]  /*a400*/  SHF.R.S32.HI R5, RZ, 0x1f, R4 ;  /* 0x0000001fff057819 */ /* 0x000fca0000011404 */
[----:B------:R0:W-:Y:S01]  /*a410*/  STG.E.64 desc[UR36][R8.64], R4 ;  /* 0x0000000408007986 */ /* 0x0001e2000c101b24 */
[----:B------:R-:W-:Y:S05]  /*a420*/  BRA `(.L_x_33731) ;  /* 0x00000000000c7947 */ /* 0x000fea0003800000 */
.L_x_33757:
[----:B-----5:R-:W-:-:S04]  /*a430*/  LOP3.LUT R22, R22, 0xffff, RZ, 0xc0, !PT ;  /* 0x0000ffff16167812 */ /* 0x020fc800078ec0ff */
[----:B------:R-:W-:-:S05]  /*a440*/  PRMT R3, R22, 0x8880, RZ ;  /* 0x0000888016037816 */ /* 0x000fca00000000ff */
[----:B------:R0:W-:Y:S02]  /*a450*/  STG.E desc[UR36][R8.64], R3 ;  /* 0x0000000308007986 */ /* 0x0001e4000c101924 */
.L_x_33731:
        /* <DEDUP_REMOVED lines=23> */
.L_x_33763:
[----:B------:R0:W-:Y:S01]  /*a5d0*/  STG.E.U8 desc[UR36][R8.64], R18 ;  /* 0x0000001208007986 */ /* 0x0001e2000c101124 */
[----:B------:R-:W-:Y:S05]  /*a5e0*/  BRA `(.L_x_33765) ;  /* 0x0000000c00987947 */ /* 0x000fea0003800000 */
.L_x_33762:
        /* <DEDUP_REMOVED lines=12> */
.L_x_33767:
[----:B------:R-:W-:-:S04]  /*a6b0*/  LOP3.LUT R18, R18, 0xffff, RZ, 0xc0, !PT ;  /* 0x0000ffff12127812 */ /* 0x000fc800078ec0ff */
[----:B------:R-:W-:-:S05]  /*a6c0*/  PRMT R3, R18, 0x8880, RZ ;  /* 0x0000888012037816 */ /* 0x000fca00000000ff */
[----:B------:R0:W-:Y:S01]  /*a6d0*/  STG.E desc[UR36][R8.64], R3 ;  /* 0x0000000308007986 */ /* 0x0001e2000c101924 */
[----:B------:R-:W-:Y:S05]  /*a6e0*/  BRA `(.L_x_33765) ;  /* 0x0000000c00587947 */ /* 0x000fea0003800000 */
.L_x_33766:
[----:B------:R-:W-:-:S04]  /*a6f0*/  PRMT R3, R18, 0x8880, RZ ;  /* 0x0000888012037816 */ /* 0x000fc800000000ff */
[----:B------:R-:W-:-:S05]  /*a700*/  PRMT R3, R3, 0x7710, RZ ;  /* 0x0000771003037816 */ /* 0x000fca00000000ff */
[----:B------:R0:W-:Y:S01]  /*a710*/  STG.E.U16 desc[UR36][R8.64], R3 ;  /* 0x0000000308007986 */ /* 0x0001e2000c101524 */
[----:B------:R-:W-:Y:S05]  /*a720*/  BRA `(.L_x_33765) ;  /* 0x0000000c00487947 */ /* 0x000fea0003800000 */
.L_x_33761:
        /* <DEDUP_REMOVED lines=9> */
.L_x_33769:
[----:B------:R-:W0:Y:S02]  /*a7c0*/  I2F.S8 R0, R18 ;  /* 0x0000001200007306 */ /* 0x000e240000001400 */
[----:B0-----:R-:W-:-:S05]  /*a7d0*/  F2FP.F16.F32.PACK_AB R0, RZ, R0 ;  /* 0x00000000ff00723e */ /* 0x001fca00000000ff */
[----:B------:R4:W-:Y:S01]  /*a7e0*/  STG.E.U16 desc[UR36][R8.64], R0 ;  /* 0x0000000008007986 */ /* 0x0009e2000c101524 */
[----:B------:R-:W-:Y:S05]  /*a7f0*/  BRA `(.L_x_33765) ;  /* 0x0000000c00147947 */ /* 0x000fea0003800000 */
.L_x_33768:
        /* <DEDUP_REMOVED lines=10> */
.L_x_33771:
[----:B------:R-:W0:Y:S02]  /*a8a0*/  I2F.S8 R18, R18 ;  /* 0x0000001200127306 */ /* 0x000e240000001400 */
[----:B0-----:R-:W-:-:S04]  /*a8b0*/  F2FP.F16.F32.PACK_AB R3, RZ, R18 ;  /* 0x00000012ff03723e */ /* 0x001fc800000000ff */
[----:B------:R-:W-:-:S05]  /*a8c0*/  PRMT R3, R3, 0x5410, RZ ;  /* 0x0000541003037816 */ /* 0x000fca00000000ff */
[----:B------:R2:W-:Y:S01]  /*a8d0*/  STG.E desc[UR36][R8.64], R3 ;  /* 0x0000000308007986 */ /* 0x0005e2000c101924 */
[----:B------:R-:W-:Y:S05]  /*a8e0*/  BRA `(.L_x_33765) ;  /* 0x0000000800d87947 */ /* 0x000fea0003800000 */
.L_x_33770:
[----:B------:R-:W-:-:S04]  /*a8f0*/  PRMT R4, R18, 0x8880, RZ ;  /* 0x0000888012047816 */ /* 0x000fc800000000ff */
[----:B------:R-:W-:-:S06]  /*a900*/  PRMT R4, R4, 0x7710, RZ ;  /* 0x0000771004047816 */ /* 0x000fcc00000000ff */
[----:B------:R-:W0:Y:S02]  /*a910*/  I2F.F64.S16 R4, R4 ;  /* 0x0000000400047312 */ /* 0x000e240000101c00 */
[----:B0-----:R0:W-:Y:S01]  /*a920*/  STG.E.64 desc[UR36][R8.64], R4 ;  /* 0x0000000408007986 */ /* 0x0011e2000c101b24 */
[----:B------:R-:W-:Y:S05]  /*a930*/  BRA `(.L_x_33765) ;  /* 0x0000000800c47947 */ /* 0x000fea0003800000 */
.L_x_33760:
        /* <DEDUP_REMOVED lines=12> */
.L_x_33774:
[----:B------:R-:W-:Y:S02]  /*aa00*/  PRMT R4, R18, 0x8880, RZ ;  /* 0x0000888012047816 */ /* 0x000fe400000000ff */
[----:B------:R-:W-:Y:S02]  /*aa10*/  CS2R R6, SRZ ;  /* 0x0000000000067805 */ /* 0x000fe4000001ff00 */
[----:B------:R-:W-:-:S06]  /*aa20*/  PRMT R4, R4, 0x7710, RZ ;  /* 0x0000771004047816 */ /* 0x000fcc00000000ff */
[----:B------:R-:W0:Y:S02]  /*aa30*/  I2F.F64.S16 R4, R4 ;  /* 0x0000000400047312 */ /* 0x000e240000101c00 */
[----:B0-----:R0:W-:Y:S01]  /*aa40*/  STG.E.128 desc[UR36][R8.64], R4 ;  /* 0x0000000408007986 */ /* 0x0011e2000c101d24 */
[----:B------:R-:W-:Y:S05]  /*aa50*/  BRA `(.L_x_33765) ;  /* 0x00000008007c7947 */ /* 0x000fea0003800000 */
.L_x_33773:
        /* <DEDUP_REMOVED lines=21> */
.L_x_33778:
[----:B------:R-:W-:Y:S05]  /*abb0*/  BSYNC B0 ;  /* 0x0000000000007941 */ /* 0x000fea0003800000 */
.L_x_33777:
[----:B------:R-:W-:-:S05]  /*abc0*/  LOP3.LUT R5, R0, R5, RZ, 0xfc, !PT ;  /* 0x0000000500057212 */ /* 0x000fca00078efcff */
[----:B------:R0:W-:Y:S01]  /*abd0*/  STG.E.U8 desc[UR36][R8.64], R5 ;  /* 0x0000000508007986 */ /* 0x0001e2000c101124 */
[----:B------:R-:W-:Y:S05]  /*abe0*/  BRA `(.L_x_33765) ;  /* 0x0000000800187947 */ /* 0x000fea0003800000 */
.L_x_33776:
        /* <DEDUP_REMOVED lines=13> */
.L_x_33780:
[----:B------:R-:W-:Y:S01]  /*acc0*/  IMAD.MOV.U32 R0, RZ, RZ, 0x7f ;  /* 0x0000007fff007424 */ /* 0x000fe200078e00ff */
[----:B------:R-:W-:-:S04]  /*acd0*/  ISETP.GT.U32.AND P0, PT, R3, 0x7f800000, PT ;  /* 0x7f8000000300780c */ /* 0x000fc80003f04070 */
[----:B------:R-:W-:-:S09]  /*ace0*/  SEL R0, R0, 0x7c, P0 ;  /* 0x0000007c00007807 */ /* 0x000fd20000000000 */
.L_x_33781:
[----:B------:R-:W-:Y:S05]  /*acf0*/  BSYNC B0 ;  /* 0x0000000000007941 */ /* 0x000fea0003800000 */
.L_x_33779:
[----:B------:R-:W-:-:S04]  /*ad00*/  LOP3.LUT R3, R5, 0x80000000, RZ, 0xc0, !PT ;  /* 0x8000000005037812 */ /* 0x000fc800078ec0ff */
[----:B------:R-:W-:-:S04]  /*ad10*/  SHF.R.U32.HI R3, RZ, 0x18, R3 ;  /* 0x00000018ff037819 */ /* 0x000fc80000011603 */
[----:B------:R-:W-:-:S05]  /*ad20*/  LOP3.LUT R3, R0, R3, RZ, 0xfc, !PT ;  /* 0x0000000300037212 */ /* 0x000fca00078efcff */
[----:B------:R0:W-:Y:S01]  /*ad30*/  STG.E.U8 desc[UR36][R8.64], R3 ;  /* 0x0000000308007986 */ /* 0x0001e2000c101124 */
[----:B------:R-:W-:Y:S05]  /*ad40*/  BRA `(.L_x_33765) ;  /* 0x0000000400c07947 */ /* 0x000fea0003800000 */
.L_x_33775:
[----:B------:R-:W0:Y:S02]  /*ad50*/  I2F.S8 R0, R18 ;  /* 0x0000001200007306 */ /* 0x000e240000001400 */
[----:B0-----:R-:W-:-:S05]  /*ad60*/  F2FP.BF16.F32.PACK_AB R0, RZ, R0 ;  /* 0x00000000ff00723e */ /* 0x001fca00000010ff */
[----:B------:R0:W-:Y:S01]  /*ad70*/  STG.E.U16 desc[UR36][R8.64], R0 ;  /* 0x0000000008007986 */ /* 0x0001e2000c101524 */
[----:B------:R-:W-:Y:S05]  /*ad80*/  BRA `(.L_x_33765) ;  /* 0x0000000400b07947 */ /* 0x000fea0003800000 */
.L_x_33772:
        /* <DEDUP_REMOVED lines=12> */
.L_x_33784:
        /* <DEDUP_REMOVED lines=17> */
.L_x_33787:
[----:B------:R-:W-:-:S04]  /*af60*/  LOP3.LUT R3, R5, 0x80000000, RZ, 0xc0, !PT ;  /* 0x8000000005037812 */ /* 0x000fc800078ec0ff */
[----:B------:R-:W-:-:S04]  /*af70*/  SHF.R.U32.HI R3, RZ, 0x18, R3 ;  /* 0x00000018ff037819 */ /* 0x000fc80000011603 */
[----:B------:R-:W-:-:S04]  /*af80*/  LOP3.LUT R0, R0, R3, RZ, 0xfc, !PT ;  /* 0x0000000300007212 */ /* 0x000fc800078efcff */
[----:B------:R-:W-:-:S07]  /*af90*/  PRMT R4, R0, 0x7610, R4 ;  /* 0x0000761000047816 */ /* 0x000fce0000000004 */
.L_x_33786:
[----:B------:R-:W-:Y:S05]  /*afa0*/  BSYNC B0 ;  /* 0x0000000000007941 */ /* 0x000fea0003800000 */
.L_x_33785:
[----:B------:R0:W-:Y:S01]  /*afb0*/  STG.E.U8 desc[UR36][R8.64], R4 ;  /* 0x0000000408007986 */ /* 0x0001e2000c101124 */
[----:B------:R-:W-:Y:S05]  /*afc0*/  BRA `(.L_x_33765) ;  /* 0x0000000400207947 */ /* 0x000fea0003800000 */
.L_x_33783:
        /* <DEDUP_REMOVED lines=17> */
.L_x_33790:
[----:B------:R-:W-:-:S04]  /*b0e0*/  LOP3.LUT R3, R5, 0x80000000, RZ, 0xc0, !PT ;  /* 0x8000000005037812 */ /* 0x000fc800078ec0ff */
[----:B------:R-:W-:-:S04]  /*b0f0*/  SHF.R.U32.HI R3, RZ, 0x18, R3 ;  /* 0x00000018ff037819 */ /* 0x000fc80000011603 */
[----:B------:R-:W-:-:S04]  /*b100*/  LOP3.LUT R0, R0, R3, RZ, 0xfc, !PT ;  /* 0x0000000300007212 */ /* 0x000fc800078efcff */
[----:B------:R-:W-:-:S07]  /*b110*/  PRMT R4, R0, 0x7610, R4 ;  /* 0x0000761000047816 */ /* 0x000fce0000000004 */
.L_x_33789:
[----:B------:R-:W-:Y:S05]  /*b120*/  BSYNC B0 ;  /* 0x0000000000007941 */ /* 0x000fea0003800000 */
.L_x_33788:
[----:B------:R0:W-:Y:S01]  /*b130*/  STG.E.U8 desc[UR36][R8.64], R4 ;  /* 0x0000000408007986 */ /* 0x0001e2000c101124 */
[----:B------:R-:W-:Y:S05]  /*b140*/  BRA `(.L_x_33765) ;  /* 0x0000000000c07947 */ /* 0x000fea0003800000 */
.L_x_33782:
        /* <DEDUP_REMOVED lines=22> */
.L_x_33764:
        /* <DEDUP_REMOVED lines=16> */
.L_x_33793:
[----:B------:R-:W-:Y:S05]  /*b3b0*/  BRA `(.L_x_33765) ;  /* 0x0000000000247947 */ /* 0x000fea0003800000 */
.L_x_33792:
[----:B------:R-:W-:-:S04]  /*b3c0*/  LOP3.LUT R18, R18, 0xffff, RZ, 0xc0, !PT ;  /* 0x0000ffff12127812 */ /* 0x000fc800078ec0ff */
[----:B------:R-:W-:-:S05]  /*b3d0*/  PRMT R18, R18, 0x8880, RZ ;  /* 0x0000888012127816 */ /* 0x000fca00000000ff */
[----:B------:R-:W-:-:S05]  /*b3e0*/  IMAD.MOV.U32 R4, RZ, RZ, R18 ;  /* 0x000000ffff047224 */ /* 0x000fca00078e0012 */
[----:B------:R-:W-:-:S05]  /*b3f0*/  SHF.R.S32.HI R5, RZ, 0x1f, R4 ;  /* 0x0000001fff057819 */ /* 0x000fca0000011404 */
[----:B------:R0:W-:Y:S01]  /*b400*/  STG.E.64 desc[UR36][R8.64], R4 ;  /* 0x0000000408007986 */ /* 0x0001e2000c101b24 */
[----:B------:R-:W-:Y:S05]  /*b410*/  BRA `(.L_x_33765) ;  /* 0x00000000000c7947 */ /* 0x000fea0003800000 */
.L_x_33791:
[----:B------:R-:W-:-:S04]  /*b420*/  LOP3.LUT R18, R18, 0xffff, RZ, 0xc0, !PT ;  /* 0x0000ffff12127812 */ /* 0x000fc800078ec0ff */
[----:B------:R-:W-:-:S05]  /*b430*/  PRMT R3, R18, 0x8880, RZ ;  /* 0x0000888012037816 */ /* 0x000fca00000000ff */
[----:B------:R0:W-:Y:S02]  /*b440*/  STG.E desc[UR36][R8.64], R3 ;  /* 0x0000000308007986 */ /* 0x0001e4000c101924 */
.L_x_33765:
[----:B------:R-:W-:-:S07]  /*b450*/  VIADD R25, R25, 0x80 ;  /* 0x0000008019197836 */ /* 0x000fce0000000000 */
.L_x_33725:
[----:B------:R-:W-:Y:S05]  /*b460*/  BSYNC B6 ;  /* 0x0000000000067941 */ /* 0x000fea0003800000 */
.L_x_33724:
        /* <DEDUP_REMOVED lines=21> */
.L_x_33797:
[----:B-----5:R-:W-:Y:S01]  /*b5c0*/  STG.E.U8 desc[UR36][R2.64], R19 ;  /* 0x0000001302007986 */ /* 0x020fe2000c101124 */
[----:B------:R-:W-:Y:S05]  /*b5d0*/  EXIT ;  /* 0x000000000000794d */ /* 0x000fea0003800000 */
.L_x_33796:
        /* <DEDUP_REMOVED lines=10> */
[----:B------:R-:W-:Y:S01]  /*b680*/  STG.E.64 desc[UR36][R2.64], R4 ;  /* 0x0000000402007986 */ /* 0x000fe2000c101b24 */
[----:B------:R-:W-:Y:S05]  /*b690*/  EXIT ;  /* 0x000000000000794d */ /* 0x000fea0003800000 */
.L_x_33800:
[----:B-----5:R-:W-:-:S04]  /*b6a0*/  LOP3.LUT R19, R19, 0xffff, RZ, 0xc0, !PT ;  /* 0x0000ffff13137812 */ /* 0x020fc800078ec0ff */
[----:B------:R-:W-:-:S05]  /*b6b0*/  PRMT R5, R19, 0x8880, RZ ;  /* 0x0000888013057816 */ /* 0x000fca00000000ff */
[----:B------:R-:W-:Y:S01]  /*b6c0*/  STG.E desc[UR36][R2.64], R5 ;  /* 0x0000000502007986 */ /* 0x000fe2000c101924 */
[----:B------:R-:W-:Y:S05]  /*b6d0*/  EXIT ;  /* 0x000000000000794d */ /* 0x000fea0003800000 */
.L_x_33799:
[----:B-----5:R-:W-:-:S04]  /*b6e0*/  PRMT R5, R19, 0x8880, RZ ;  /* 0x0000888013057816 */ /* 0x020fc800000000ff */
[----:B------:R-:W-:-:S05]  /*b6f0*/  PRMT R5, R5, 0x7710, RZ ;  /* 0x0000771005057816 */ /* 0x000fca00000000ff */
[----:B------:R-:W-:Y:S01]  /*b700*/  STG.E.U16 desc[UR36][R2.64], R5 ;  /* 0x0000000502007986 */ /* 0x000fe2000c101524 */
[----:B------:R-:W-:Y:S05]  /*b710*/  EXIT ;  /* 0x000000000000794d */ /* 0x000fea0003800000 */
.L_x_33795:
[----:B------:R-:W-:-:S13]  /*b720*/  ISETP.GT.AND P0, PT, R0, 0x6, PT ;  /* 0x000000060000780c */ /* 0x000fda0003f04270 */
[----:B------:R-:W-:Y:S05]  /*b730*/  @P0 BRA `(.L_x_33801) ;  /* 0x00000000002c0947 */ /* 0x000fea0003800000 */
[----:B------:R-:W-:-:S13]  /*b740*/  ISETP.NE.AND P0, PT, R0, 0x5, PT ;  /* 0x000000050000780c */ /* 0x000fda0003f05270 */
[----:B------:R-:W-:Y:S05]  /*b750*/  @!P0 BRA `(.L_x_33802) ;  /* 0x0000000000148947 */ /* 0x000fea0003800000 */
[----:B------:R-:W-:-:S13]  /*b760*/  ISETP.NE.AND P0, PT, R0, 0x6, PT ;  /* 0x000000060000780c */ /* 0x000fda0003f05270 */
[----:B------:R-:W-:Y:S05]  /*b770*/  @P0 BRA `(.L_x_33798) ;  /* 0x0000000800c80947 */ /* 0x000fea0003800000 */
[----:B-----5:R-:W0:Y:S02]  /*b780*/  I2F.S8 R19, R19 ;  /* 0x0000001300137306 */ /* 0x020e240000001400 */
[----:B0-----:R-:W-:Y:S01]  /*b790*/  STG.E desc[UR36][R2.64], R19 ;  /* 0x0000001302007986 */ /* 0x001fe2000c101924 */
[----:B------:R-:W-:Y:S05]  /*b7a0*/  EXIT ;  /* 0x000000000000794d */ /* 0x000fea0003800000 */
.L_x_33802:
[----:B-----5:R-:W0:Y:S02]  /*b7b0*/  I2F.S8 R0, R19 ;  /* 0x0000001300007306 */ /* 0x020e240000001400 */
[----:B0-----:R-:W-:-:S05]  /*b7c0*/  F2FP.F16.F32.PACK_AB R0, RZ, R0 ;  /* 0x00000000ff00723e */ /* 0x001fca00000000ff */
[----:B------:R-:W-:Y:S01]  /*b7d0*/  STG.E.U16 desc[UR36][R2.64], R0 ;  /* 0x0000000002007986 */ /* 0x000fe2000c101524 */
[----:B------:R-:W-:Y:S05]  /*b7e0*/  EXIT ;  /* 0x000000000000794d */ /* 0x000fea0003800000 */
.L_x_33801:
        /* <DEDUP_REMOVED lines=8> */
[----:B0-----:R-:W-:Y:S01]  /*b870*/  STG.E.64 desc[UR36][R2.64], R4 ;  /* 0x0000000402007986 */ /* 0x001fe2000c101b24 */
[----:B------:R-:W-:Y:S05]  /*b880*/  EXIT ;  /* 0x000000000000794d */ /* 0x000fea0003800000 */
.L_x_33804:
[----:B-----5:R-:W0:Y:S02]  /*b890*/  I2F.S8 R19, R19 ;  /* 0x0000001300137306 */ /* 0x020e240000001400 */
[----:B0-----:R-:W-:-:S04]  /*b8a0*/  F2FP.F16.F32.PACK_AB R5, RZ, R19 ;  /* 0x00000013ff05723e */ /* 0x001fc800000000ff */
[----:B------:R-:W-:-:S05]  /*b8b0*/  PRMT R5, R5, 0x5410, RZ ;  /* 0x0000541005057816 */ /* 0x000fca00000000ff */
[----:B------:R-:W-:Y:S01]  /*b8c0*/  STG.E desc[UR36][R2.64], R5 ;  /* 0x0000000502007986 */ /* 0x000fe2000c101924 */
[----:B------:R-:W-:Y:S05]  /*b8d0*/  EXIT ;  /* 0x000000000000794d */ /* 0x000fea0003800000 */
.L_x_33803:
[----:B-----5:R-:W-:-:S04]  /*b8e0*/  PRMT R4, R19, 0x8880, RZ ;  /* 0x0000888013047816 */ /* 0x020fc800000000ff */
[----:B------:R-:W-:-:S06]  /*b8f0*/  PRMT R4, R4, 0x7710, RZ ;  /* 0x0000771004047816 */ /* 0x000fcc00000000ff */
[----:B------:R-:W0:Y:S02]  /*b900*/  I2F.F64.S16 R4, R4 ;  /* 0x0000000400047312 */ /* 0x000e240000101c00 */
[----:B0-----:R-:W-:Y:S01]  /*b910*/  STG.E.64 desc[UR36][R2.64], R4 ;  /* 0x0000000402007986 */ /* 0x001fe2000c101b24 */
[----:B------:R-:W-:Y:S05]  /*b920*/  EXIT ;  /* 0x000000000000794d */ /* 0x000fea0003800000 */
.L_x_33794:
        /* <DEDUP_REMOVED lines=10> */
[----:B------:R-:W-:Y:S01]  /*b9d0*/  STG.E.U8 desc[UR36][R2.64], R5 ;  /* 0x0000000502007986 */ /* 0x000fe2000c101124 */
[----:B------:R-:W-:Y:S05]  /*b9e0*/  EXIT ;  /* 0x000000000000794d */ /* 0x000fea0003800000 */
.L_x_33807:
[----:B-----5:R-:W-:Y:S02]  /*b9f0*/  PRMT R4, R19, 0x8880, RZ ;  /* 0x0000888013047816 */ /* 0x020fe400000000ff */
[----:B------:R-:W-:Y:S02]  /*ba00*/  CS2R R6, SRZ ;  /* 0x0000000000067805 */ /* 0x000fe4000001ff00 */
[----:B------:R-:W-:-:S06]  /*ba10*/  PRMT R4, R4, 0x7710, RZ ;  /* 0x0000771004047816 */ /* 0x000fcc00000000ff */
[----:B------:R-:W0:Y:S02]  /*ba20*/  I2F.F64.S16 R4, R4 ;  /* 0x0000000400047312 */ /* 0x000e240000101c00 */
[----:B0-----:R-:W-:Y:S01]  /*ba30*/  STG.E.128 desc[UR36][R2.64], R4 ;  /* 0x0000000402007986 */ /* 0x001fe2000c101d24 */
[----:B------:R-:W-:Y:S05]  /*ba40*/  EXIT ;  /* 0x000000000000794d */ /* 0x000fea0003800000 */
.L_x_33806:
        /* <DEDUP_REMOVED lines=21> */
.L_x_33811:
[----:B------:R-:W-:Y:S05]  /*bba0*/  BSYNC B0 ;  /* 0x0000000000007941 */ /* 0x000fea0003800000 */
.L_x_33810:
[----:B------:R-:W-:-:S05]  /*bbb0*/  LOP3.LUT R5, R0, R5, RZ, 0xfc, !PT ;  /* 0x0000000500057212 */ /* 0x000fca00078efcff */
[----:B------:R-:W-:Y:S01]  /*bbc0*/  STG.E.U8 desc[UR36][R2.64], R5 ;  /* 0x0000000502007986 */ /* 0x000fe2000c101124 */
[----:B------:R-:W-:Y:S05]  /*bbd0*/  EXIT ;  /* 0x000000000000794d */ /* 0x000fea0003800000 */
.L_x_33809:
        /* <DEDUP_REMOVED lines=13> */
.L_x_33813:
[----:B------:R-:W-:Y:S01]  /*bcb0*/  IMAD.MOV.U32 R0, RZ, RZ, 0x7f ;  /* 0x0000007fff007424 */ /* 0x000fe200078e00ff */
[----:B------:R-:W-:-:S04]  /*bcc0*/  ISETP.GT.U32.AND P0, PT, R4, 0x7f800000, PT ;  /* 0x7f8000000400780c */ /* 0x000fc80003f04070 */
[----:B------:R-:W-:-:S09]  /*bcd0*/  SEL R0, R0, 0x7c, P0 ;  /* 0x0000007c00007807 */ /* 0x000fd20000000000 */
.L_x_33814:
[----:B------:R-:W-:Y:S05]  /*bce0*/  BSYNC B0 ;  /* 0x0000000000007941 */ /* 0x000fea0003800000 */
.L_x_33812:
[----:B------:R-:W-:-:S04]  /*bcf0*/  LOP3.LUT R4, R19, 0x80000000, RZ, 0xc0, !PT ;  /* 0x8000000013047812 */ /* 0x000fc800078ec0ff */
[----:B------:R-:W-:-:S04]  /*bd00*/  SHF.R.U32.HI R5, RZ, 0x18, R4 ;  /* 0x00000018ff057819 */ /* 0x000fc80000011604 */
[----:B------:R-:W-:-:S05]  /*bd10*/  LOP3.LUT R5, R0, R5, RZ, 0xfc, !PT ;  /* 0x0000000500057212 */ /* 0x000fca00078efcff */
[----:B------:R-:W-:Y:S01]  /*bd20*/  STG.E.U8 desc[UR36][R2.64], R5 ;  /* 0x0000000502007986 */ /* 0x000fe2000c101124 */
[----:B------:R-:W-:Y:S05]  /*bd30*/  EXIT ;  /* 0x000000000000794d */ /* 0x000fea0003800000 */
.L_x_33808:
[----:B-----5:R-:W0:Y:S02]  /*bd40*/  I2F.S8 R0, R19 ;  /* 0x0000001300007306 */ /* 0x020e240000001400 */
[----:B0-----:R-:W-:-:S05]  /*bd50*/  F2FP.BF16.F32.PACK_AB R0, RZ, R0 ;  /* 0x00000000ff00723e */ /* 0x001fca00000010ff */
[----:B------:R-:W-:Y:S01]  /*bd60*/  STG.E.U16 desc[UR36][R2.64], R0 ;  /* 0x0000000002007986 */ /* 0x000fe2000c101524 */
[----:B------:R-:W-:Y:S05]  /*bd70*/  EXIT ;  /* 0x000000000000794d */ /* 0x000fea0003800000 */
.L_x_33805:
        /* <DEDUP_REMOVED lines=10> */
[----:B------:R-:W-:Y:S01]  /*be20*/  STG.E.U16 desc[UR36][R2.64], R5 ;  /* 0x0000000502007986 */ /* 0x000fe2000c101524 */
[----:B------:R-:W-:Y:S05]  /*be30*/  EXIT ;  /* 0x000000000000794d */ /* 0x000fea0003800000 */
.L_x_33817:
        /* <DEDUP_REMOVED lines=17> */
.L_x_33820:
[----:B------:R-:W-:-:S04]  /*bf50*/  LOP3.LUT R0, R19, 0x80000000, RZ, 0xc0, !PT ;  /* 0x8000000013007812 */ /* 0x000fc800078ec0ff */
[----:B------:R-:W-:-:S04]  /*bf60*/  SHF.R.U32.HI R5, RZ, 0x18, R0 ;  /* 0x00000018ff057819 */ /* 0x000fc80000011600 */
[----:B------:R-:W-:-:S04]  /*bf70*/  LOP3.LUT R4, R4, R5, RZ, 0xfc, !PT ;  /* 0x0000000504047212 */ /* 0x000fc800078efcff */
[----:B------:R-:W-:-:S07]  /*bf80*/  PRMT R0, R4, 0x7610, R0 ;  /* 0x0000761004007816 */ /* 0x000fce0000000000 */
.L_x_33819:
[----:B------:R-:W-:Y:S05]  /*bf90*/  BSYNC B0 ;  /* 0x0000000000007941 */ /* 0x000fea0003800000 */
.L_x_33818:
[----:B------:R-:W-:Y:S01]  /*bfa0*/  STG.E.U8 desc[UR36][R2.64], R0 ;  /* 0x0000000002007986 */ /* 0x000fe2000c101124 */
[----:B------:R-:W-:Y:S05]  /*bfb0*/  EXIT ;  /* 0x000000000000794d */ /* 0x000fea0003800000 */
.L_x_33816:
        /* <DEDUP_REMOVED lines=17> */
.L_x_33823:
[----:B------:R-:W-:-:S04]  /*c0d0*/  LOP3.LUT R0, R19, 0x80000000, RZ, 0xc0, !PT ;  /* 0x8000000013007812 */ /* 0x000fc800078ec0ff */
[----:B------:R-:W-:-:S04]  /*c0e0*/  SHF.R.U32.HI R5, RZ, 0x18, R0 ;  /* 0x00000018ff057819 */ /* 0x000fc80000011600 */
[----:B------:R-:W-:-:S04]  /*c0f0*/  LOP3.LUT R4, R4, R5, RZ, 0xfc, !PT ;  /* 0x0000000504047212 */ /* 0x000fc800078efcff */
[----:B------:R-:W-:-:S07]  /*c100*/  PRMT R0, R4, 0x7610, R0 ;  /* 0x0000761004007816 */ /* 0x000fce0000000000 */
.L_x_33822:
[----:B------:R-:W-:Y:S05]  /*c110*/  BSYNC B0 ;  /* 0x0000000000007941 */ /* 0x000fea0003800000 */
.L_x_33821:
[----:B------:R-:W-:Y:S01]  /*c120*/  STG.E.U8 desc[UR36][R2.64], R0 ;  /* 0x0000000002007986 */ /* 0x000fe2000c101124 */
[----:B------:R-:W-:Y:S05]  /*c130*/  EXIT ;  /* 0x000000000000794d */ /* 0x000fea0003800000 */
.L_x_33815:
        /* <DEDUP_REMOVED lines=22> */
.L_x_33798:
        /* <DEDUP_REMOVED lines=16> */
.L_x_33826:
[----:B------:R-:W-:Y:S05]  /*c3a0*/  EXIT ;  /* 0x000000000000794d */ /* 0x000fea0003800000 */
.L_x_33825:
[----:B-----5:R-:W-:-:S04]  /*c3b0*/  LOP3.LUT R19, R19, 0xffff, RZ, 0xc0, !PT ;  /* 0x0000ffff13137812 */ /* 0x020fc800078ec0ff */
[----:B------:R-:W-:-:S05]  /*c3c0*/  PRMT R19, R19, 0x8880, RZ ;  /* 0x0000888013137816 */ /* 0x000fca00000000ff */
[----:B------:R-:W-:-:S05]  /*c3d0*/  IMAD.MOV.U32 R4, RZ, RZ, R19 ;  /* 0x000000ffff047224 */ /* 0x000fca00078e0013 */
[----:B------:R-:W-:-:S05]  /*c3e0*/  SHF.R.S32.HI R5, RZ, 0x1f, R4 ;  /* 0x0000001fff057819 */ /* 0x000fca0000011404 */
[----:B------:R-:W-:Y:S01]  /*c3f0*/  STG.E.64 desc[UR36][R2.64], R4 ;  /* 0x0000000402007986 */ /* 0x000fe2000c101b24 */
[----:B------:R-:W-:Y:S05]  /*c400*/  EXIT ;  /* 0x000000000000794d */ /* 0x000fea0003800000 */
.L_x_33824:
[----:B-----5:R-:W-:-:S04]  /*c410*/  LOP3.LUT R19, R19, 0xffff, RZ, 0xc0, !PT ;  /* 0x0000ffff13137812 */ /* 0x020fc800078ec0ff */
[----:B------:R-:W-:-:S05]  /*c420*/  PRMT R5, R19, 0x8880, RZ ;  /* 0x0000888013057816 */ /* 0x000fca00000000ff */
[----:B------:R-:W-:Y:S01]  /*c430*/  STG.E desc[UR36][R2.64], R5 ;  /* 0x0000000502007986 */ /* 0x000fe2000c101924 */
[----:B------:R-:W-:Y:S05]  /*c440*/  EXIT ;  /* 0x000000000000794d */ /* 0x000fea0003800000 */
.L_x_33827:
        /* <DEDUP_REMOVED lines=11> */
.L_x_37938:


//--------------------- .text._ZN2at6native18elementwise_kernelILi128ELi4EZNS0_22gpu_kernel_impl_nocastINS0_13BinaryFunctorIaaaZZZNS0_15binary_internal21div_floor_kernel_cudaERNS_18TensorIteratorBaseEENKUlvE_clEvENKUlvE0_clEvEUlaaE_EEEEvS6_RKT_EUliE_EEviT1_ --------------------------
	.section	.text._ZN2at6native18elementwise_kernelILi128ELi4EZNS0_22gpu_kernel_impl_nocastINS0_13BinaryFunctorIaaaZZZNS0_15binary_internal21div_floor_kernel_cudaERNS_18TensorIteratorBaseEENKUlvE_clEvENKUlvE0_clEvEUlaaE_EEEEvS6_RKT_EUliE_EEviT1_,"ax",@progbits
	.align	128
        .global         _ZN2at6native18elementwise_kernelILi128ELi4EZNS0_22gpu_kernel_impl_nocastINS0_13BinaryFunctorIaaaZZZNS0_15binary_internal21div_floor_kernel_cudaERNS_18TensorIteratorBaseEENKUlvE_clEvENKUlvE0_clEvEUlaaE_EEEEvS6_RKT_EUliE_EEviT1_
        .type           _ZN2at6native18elementwise_kernelILi128ELi4EZNS0_22gpu_kernel_impl_nocastINS0_13BinaryFunctorIaaaZZZNS0_15binary_internal21div_floor_kernel_cudaERNS_18TensorIteratorBaseEENKUlvE_clEvENKUlvE0_clEvEUlaaE_EEEEvS6_RKT_EUliE_EEviT1_,@function
        .size           _ZN2at6native18elementwise_kernelILi128ELi4EZNS0_22gpu_kernel_impl_nocastINS0_13BinaryFunctorIaaaZZZNS0_15binary_internal21div_floor_kernel_cudaERNS_18TensorIteratorBaseEENKUlvE_clEvENKUlvE0_clEvEUlaaE_EEEEvS6_RKT_EUliE_EEviT1_,(.L_x_37939 - _ZN2at6native18elementwise_kernelILi128ELi4EZNS0_22gpu_kernel_impl_nocastINS0_13BinaryFunctorIaaaZZZNS0_15binary_internal21div_floor_kernel_cudaERNS_18TensorIteratorBaseEENKUlvE_clEvENKUlvE0_clEvEUlaaE_EEEEvS6_RKT_EUliE_EEviT1_)
        .other          _ZN2at6native18elementwise_kernelILi128ELi4EZNS0_22gpu_kernel_impl_nocastINS0_13BinaryFunctorIaaaZZZNS0_15binary_internal21div_floor_kernel_cudaERNS_18TensorIteratorBaseEENKUlvE_clEvENKUlvE0_clEvEUlaaE_EEEEvS6_RKT_EUliE_EEviT1_,@"STO_CUDA_ENTRY STV_DEFAULT"
_ZN2at6native18elementwise_kernelILi128ELi4EZNS0_22gpu_kernel_impl_nocastINS0_13BinaryFunctorIaaaZZZNS0_15binary_internal21div_floor_kernel_cudaERNS_18TensorIteratorBaseEENKUlvE_clEvENKUlvE0_clEvEUlaaE_EEEEvS6_RKT_EUliE_EEviT1_:
.text._ZN2at6native18elementwise_kernelILi128ELi4EZNS0_22gpu_kernel_impl_nocastINS0_13BinaryFunctorIaaaZZZNS0_15binary_internal21div_floor_kernel_cudaERNS_18TensorIteratorBaseEENKUlvE_clEvENKUlvE0_clEvEUlaaE_EEEEvS6_RKT_EUliE_EEviT1_:
        /* <DEDUP_REMOVED lines=363> */
.L_x_33830:
[----:B------:R-:W-:Y:S02]  /*16b0*/  ULDC.64 UR8, c[0x0][0x488] ;  /* 0x0001220000087ab9 */ /* 0x000fe40000000a00 */
[----:B------:R-:W-:-:S05]  /*16c0*/  IADD3 R8, P0, R2, UR8, RZ ;  /* 0x0000000802087c10 */ /* 0x000fca000ff1e0ff */
[----:B------:R-:W-:Y:S01]  /*16d0*/  IMAD.X R9, RZ, RZ, UR9, P0 ;  /* 0x00000009ff097e24 */ /* 0x000fe200080e06ff */
[----:B------:R-:W-:-:S04]  /*16e0*/  ULDC.64 UR8, c[0x0][0x480] ;  /* 0x0001200000087ab9 */ /* 0x000fc80000000a00 */
[----:B------:R-:W2:Y:S01]  /*16f0*/  LDG.E.U8 R2, desc[UR4][R8.64] ;  /* 0x0000000408027981 */ /* 0x000ea2000c1e1100 */
[----:B------:R-:W-:-:S04]  /*1700*/  IADD3 R10, P0, R0, UR8, RZ ;  /* 0x00000008000a7c10 */ /* 0x000fc8000ff1e0ff */
[----:B------:R-:W-:Y:S01]  /*1710*/  IADD3.X R11, RZ, UR9, RZ, P0, !PT ;  /* 0x00000009ff0b7c10 */ /* 0x000fe200087fe4ff */
[----:B------:R-:W-:-:S05]  /*1720*/  ULDC.64 UR8, c[0x0][0x478] ;  /* 0x00011e0000087ab9 */ /* 0x000fca0000000a00 */
[----:B------:R0:W3:Y:S01]  /*1730*/  LDG.E.U8 R11, desc[UR4][R10.64] ;  /* 0x000000040a0b7981 */ /* 0x0000e2000c1e1100 */
        /* <DEDUP_REMOVED lines=45> */
.L_x_33832:
[----:B------:R-:W-:Y:S05]  /*1a10*/  BSYNC B1 ;  /* 0x0000000000017941 */ /* 0x000fea0003800000 */
.L_x_33831:
[----:B------:R0:W-:Y:S01]  /*1a20*/  STG.E.U8 desc[UR4][R4.64], R9 ;  /* 0x0000000904007986 */ /* 0x0001e2000c101104 */
[----:B------:R-:W-:-:S07]  /*1a30*/  IADD3 R3, R3, 0x80, RZ ;  /* 0x0000008003037810 */ /* 0x000fce0007ffe0ff */
.L_x_33829:
[----:B------:R-:W-:Y:S05]  /*1a40*/  BSYNC B0 ;  /* 0x0000000000007941 */ /* 0x000fea0003800000 */
.L_x_33828:
        /* <DEDUP_REMOVED lines=356> */
.L_x_33835:
[----:B------:R-:W-:Y:S02]  /*3090*/  ULDC.64 UR8, c[0x0][0x488] ;  /* 0x0001220000087ab9 */ /* 0x000fe40000000a00 */
[----:B------:R-:W-:-:S04]  /*30a0*/  IADD3 R8, P0, R2, UR8, RZ ;  /* 0x0000000802087c10 */ /* 0x000fc8000ff1e0ff */
[----:B------:R-:W-:Y:S01]  /*30b0*/  IADD3.X R9, RZ, UR9, RZ, P0, !PT ;  /* 0x00000009ff097c10 */ /* 0x000fe200087fe4ff */
        /* <DEDUP_REMOVED lines=51> */
.L_x_33837:
[----:B------:R-:W-:Y:S05]  /*33f0*/  BSYNC B1 ;  /* 0x0000000000017941 */ /* 0x000fea0003800000 */
.L_x_33836:
[----:B------:R1:W-:Y:S01]  /*3400*/  STG.E.U8 desc[UR4][R4.64], R9 ;  /* 0x0000000904007986 */ /* 0x0003e2000c101104 */
        /* <DEDUP_REMOVED lines=356> */
.L_x_33838:
        /* <DEDUP_REMOVED lines=54> */
.L_x_33840:
[----:B------:R-:W-:Y:S05]  /*4db0*/  BSYNC B1 ;  /* 0x0000000000017941 */ /* 0x000fea0003800000 */
.L_x_33839:
[----:B------:R1:W-:Y:S01]  /*4dc0*/  STG.E.U8 desc[UR4][R4.64], R9 ;  /* 0x0000000904007986 */ /* 0x0003e2000c101104 */
[----:B------:R-:W-:-:S07]  /*4dd0*/  IADD3 R3, R3, 0x80, RZ ;  /* 0x0000008003037810 */ /* 0x000fce0007ffe0ff */
.L_x_33834:
[----:B------:R-:W-:Y:S05]  /*4de0*/  BSYNC B0 ;  /* 0x0000000000007941 */ /* 0x000fea0003800000 */
.L_x_33833:
        /* <DEDUP_REMOVED lines=355> */
.L_x_33841:
[----:B------:R-:W-:Y:S02]  /*6420*/  ULDC.64 UR6, c[0x0][0x488] ;  /* 0x0001220000067ab9 */ /* 0x000fe40000000a00 */
[----:B------:R-:W-:-:S04]  /*6430*/  IADD3 R2, P0, R2, UR6, RZ ;  /* 0x0000000602027c10 */ /* 0x000fc8000ff1e0ff */
[----:B------:R-:W-:Y:S01]  /*6440*/  IADD3.X R3, RZ, UR7, RZ, P0, !PT ;  /* 0x00000007ff037c10 */ /* 0x000fe200087fe4ff */
[----:B------:R-:W-:-:S05]  /*6450*/  ULDC.64 UR6, c[0x0][0x480] ;  /* 0x0001200000067ab9 */ /* 0x000fca0000000a00 */
[----:B------:R-:W2:Y:S01]  /*6460*/  LDG.E.U8 R3, desc[UR4][R2.64] ;  /* 0x0000000402037981 */ /* 0x000ea2000c1e1100 */
[----:B------:R-:W-:-:S04]  /*6470*/  IADD3 R6, P0, R0, UR6, RZ ;  /* 0x0000000600067c10 */ /* 0x000fc8000ff1e0ff */
[----:B------:R-:W-:Y:S01]  /*6480*/  IADD3.X R7, RZ, UR7, RZ, P0, !PT ;  /* 0x00000007ff077c10 */ /* 0x000fe200087fe4ff */
[----:B------:R-:W-:-:S04]  /*6490*/  ULDC.64 UR6, c[0x0][0x478] ;  /* 0x00011e0000067ab9 */ /* 0x000fc80000000a00 */
[----:B------:R-:W3:Y:S01]  /*64a0*/  LDG.E.U8 R6, desc[UR4][R6.64] ;  /* 0x0000000406067981 */ /* 0x000ee2000c1e1100 */
        /* <DEDUP_REMOVED lines=45> */
.L_x_33843:
[----:B------:R-:W-:Y:S05]  /*6780*/  BSYNC B0 ;  /* 0x0000000000007941 */ /* 0x000fea0003800000 */
.L_x_33842:
[----:B------:R-:W-:Y:S01]  /*6790*/  STG.E.U8 desc[UR4][R2.64], R9 ;  /* 0x0000000902007986 */ /* 0x000fe2000c101104 */
[----:B------:R-:W-:Y:S05]  /*67a0*/  EXIT ;  /* 0x000000000000794d */ /* 0x000fea0003800000 */
.L_x_33844:
        /* <DEDUP_REMOVED lines=13> */
.L_x_37939:


//--------------------- .text._ZN2at6native27unrolled_elementwise_kernelINS0_13BinaryFunctorIaaaZZZNS0_15binary_internal21div_floor_kernel_cudaERNS_18TensorIteratorBaseEENKUlvE_clEvENKUlvE0_clEvEUlaaE_EESt5arrayIPcLm3EELi4E23TrivialOffsetCalculatorILi2EjESD_ILi1EjENS0_6memory15LoadWithoutCastENSG_16StoreWithoutCastEEEviT_T0_T2_T3_T4_T5_ --------------------------
	.section	.text._ZN2at6native27unrolled_elementwise_kernelINS0_13BinaryFunctorIaaaZZZNS0_15binary_internal21div_floor_kernel_cudaERNS_18TensorIteratorBaseEENKUlvE_clEvENKUlvE0_clEvEUlaaE_EESt5arrayIPcLm3EELi4E23TrivialOffsetCalculatorILi2EjESD_ILi1EjENS0_6memory15LoadWithoutCastENSG_16StoreWithoutCastEEEviT_T0_T2_T3_T4_T5_,"ax",@progbits
	.align	128
        .global         _ZN2at6native27unrolled_elementwise_kernelINS0_13BinaryFunctorIaaaZZZNS0_15binary_internal21div_floor_kernel_cudaERNS_18TensorIteratorBaseEENKUlvE_clEvENKUlvE0_clEvEUlaaE_EESt5arrayIPcLm3EELi4E23TrivialOffsetCalculatorILi2EjESD_ILi1EjENS0_6memory15LoadWithoutCastENSG_16StoreWithoutCastEEEviT_T0_T2_T3_T4_T5_
        .type           _ZN2at6native27unrolled_elementwise_kernelINS0_13BinaryFunctorIaaaZZZNS0_15binary_internal21div_floor_kernel_cudaERNS_18TensorIteratorBaseEENKUlvE_clEvENKUlvE0_clEvEUlaaE_EESt5arrayIPcLm3EELi4E23TrivialOffsetCalculatorILi2EjESD_ILi1EjENS0_6memory15LoadWithoutCastENSG_16StoreWithoutCastEEEviT_T0_T2_T3_T4_T5_,@function
        .size           _ZN2at6native27unrolled_elementwise_kernelINS0_13BinaryFunctorIaaaZZZNS0_15binary_internal21div_floor_kernel_cudaERNS_18TensorIteratorBaseEENKUlvE_clEvENKUlvE0_clEvEUlaaE_EESt5arrayIPcLm3EELi4E23TrivialOffsetCalculatorILi2EjESD_ILi1EjENS0_6memory15LoadWithoutCastENSG_16StoreWithoutCastEEEviT_T0_T2_T3_T4_T5_,(.L_x_37940 - _ZN2at6native27unrolled_elementwise_kernelINS0_13BinaryFunctorIaaaZZZNS0_15binary_internal21div_floor_kernel_cudaERNS_18TensorIteratorBaseEENKUlvE_clEvENKUlvE0_clEvEUlaaE_EESt5arrayIPcLm3EELi4E23TrivialOffsetCalculatorILi2EjESD_ILi1EjENS0_6memory15LoadWithoutCastENSG_16StoreWithoutCastEEEviT_T0_T2_T3_T4_T5_)
        .other          _ZN2at6native27unrolled_elementwise_kernelINS0_13BinaryFunctorIaaaZZZNS0_15binary_internal21div_floor_kernel_cudaERNS_18TensorIteratorBaseEENKUlvE_clEvENKUlvE0_clEvEUlaaE_EESt5arrayIPcLm3EELi4E23TrivialOffsetCalculatorILi2EjESD_ILi1EjENS0_6memory15LoadWithoutCastENSG_16StoreWithoutCastEEEviT_T0_T2_T3_T4_T5_,@"STO_CUDA_ENTRY STV_DEFAULT"
_ZN2at6native27unrolled_elementwise_kernelINS0_13BinaryFunctorIaaaZZZNS0_15binary_internal21div_floor_kernel_cudaERNS_18TensorIteratorBaseEENKUlvE_clEvENKUlvE0_clEvEUlaaE_EESt5arrayIPcLm3EELi4E23TrivialOffsetCalculatorILi2EjESD_ILi1EjENS0_6memory15LoadWithoutCastENSG_16StoreWithoutCastEEEviT_T0_T2_T3_T4_T5_:
.text._ZN2at6native27unrolled_elementwise_kernelINS0_13BinaryFunctorIaaaZZZNS0_15binary_internal21div_floor_kernel_cudaERNS_18TensorIteratorBaseEENKUlvE_clEvENKUlvE0_clEvEUlaaE_EESt5arrayIPcLm3EELi4E23TrivialOffsetCalculatorILi2EjESD_ILi1EjENS0_6memory15LoadWithoutCastENSG_16StoreWithoutCastEEEviT_T0_T2_T3_T4_T5_:
        /* <DEDUP_REMOVED lines=8> */
[----:B------:R-:W-:Y:S02]  /*0080*/  @!P0 IMAD R13, R11, 0x200, R18 ;  /* 0x000002000b0d8824 */ /* 0x000fe400078e0212 */
[----:B------:R-:W-:-:S05]  /*0090*/  @!P0 VIADD R18, R18, 0x80 ;  /* 0x0000008012128836 */ /* 0x000fca0000000000 */
[----:B------:R-:W-:-:S13]  /*00a0*/  ISETP.GE.AND P3, PT, R18, R10, PT ;  /* 0x0000000a1200720c */ /* 0x000fda0003f66270 */
[----:B------:R-:W-:Y:S01]  /*00b0*/  @!P3 IMAD R9, R11, 0x200, R18 ;  /* 0x000002000b09b824 */ /* 0x000fe200078e0212 */
[----:B------:R-:W0:Y:S01]  /*00c0*/  @!P3 LDC.64 R16, c[0x0][0x220] ;  /* 0x00008800ff10bb82 */ /* 0x000e220000000a00 */
[----:B------:R-:W-:-:S05]  /*00d0*/  @!P3 VIADD R18, R18, 0x80 ;  /* 0x000000801212b836 */ /* 0x000fca0000000000 */
[----:B------:R-:W-:Y:S02]  /*00e0*/  ISETP.GE.AND P2, PT, R18, R10, PT ;  /* 0x0000000a1200720c */ /* 0x000fe40003f46270 */
[----:B------:R-:W1:Y:S11]  /*00f0*/  @!P3 LDC.64 R20, c[0x0][0x228] ;  /* 0x00008a00ff14bb82 */ /* 0x000e760000000a00 */
[----:B------:R-:W2:Y:S01]  /*0100*/  @!P2 LDC.64 R14, c[0x0][0x220] ;  /* 0x00008800ff0eab82 */ /* 0x000ea20000000a00 */
[----:B------:R-:W-:-:S02]  /*0110*/  @!P2 IMAD R23, R11, 0x200, R18 ;  /* 0x000002000b17a824 */ /* 0x000fc400078e0212 */
[----:B------:R-:W-:Y:S01]  /*0120*/  @!P2 VIADD R18, R18, 0x80 ;  /* 0x000000801212a836 */ /* 0x000fe20000000000 */
[----:B0-----:R-:W-:-:S04]  /*0130*/  @!P3 IADD3 R16, P4, R9, R16, RZ ;  /* 0x000000100910b210 */ /* 0x001fc80007f9e0ff */
[----:B------:R-:W-:Y:S01]  /*0140*/  ISETP.GE.AND P1, PT, R18, R10, PT ;  /* 0x0000000a1200720c */ /* 0x000fe20003f26270 */
[----:B------:R-:W0:Y:S01]  /*0150*/  @!P2 LDC.64 R4, c[0x0][0x228] ;  /* 0x00008a00ff04ab82 */ /* 0x000e220000000a00 */
[----:B------:R-:W-:Y:S01]  /*0160*/  @!P3 IMAD.X R17, RZ, RZ, R17, P4 ;  /* 0x000000ffff11b224 */ /* 0x000fe200020e0611 */
[----:B-1----:R-:W-:Y:S02]  /*0170*/  @!P3 IADD3 R20, P5, R9, R20, RZ ;  /* 0x000000140914b210 */ /* 0x002fe40007fbe0ff */
[----:B------:R-:W-:Y:S02]  /*0180*/  PRMT R8, RZ, 0x7610, R8 ;  /* 0x00007610ff087816 */ /* 0x000fe40000000008 */
[----:B------:R-:W-:Y:S01]  /*0190*/  PRMT R0, RZ, 0x7610, R0 ;  /* 0x00007610ff007816 */ /* 0x000fe20000000000 */
[----:B------:R-:W-:Y:S01]  /*01a0*/  @!P3 IMAD.X R21, RZ, RZ, R21, P5 ;  /* 0x000000ffff15b224 */ /* 0x000fe200028e0615 */
[----:B------:R-:W-:-:S04]  /*01b0*/  PRMT R9, RZ, 0x7610, R9 ;  /* 0x00007610ff097816 */ /* 0x000fc80000000009 */
[----:B------:R-:W1:Y:S01]  /*01c0*/  @!P1 LDC.64 R6, c[0x0][0x220] ;  /* 0x00008800ff069b82 */ /* 0x000e620000000a00 */
[----:B------:R3:W5:Y:S01]  /*01d0*/  @!P3 LDG.E.U8 R8, desc[UR4][R20.64] ;  /* 0x000000041408b981 */ /* 0x000762000c1e1100 */
[----:B--2---:R-:W-:Y:S01]  /*01e0*/  @!P2 IADD3 R14, P4, R23, R14, RZ ;  /* 0x0000000e170ea210 */ /* 0x004fe20007f9e0ff */
[----:B------:R-:W-:Y:S02]  /*01f0*/  @!P1 IMAD R19, R11, 0x200, R18 ;  /* 0x000002000b139824 */ /* 0x000fe400078e0212 */
[----:B------:R-:W5:Y:S03]  /*0200*/  @!P3 LDG.E.U8 R9, desc[UR4][R16.64] ;  /* 0x000000041009b981 */ /* 0x000f66000c1e1100 */
[----:B------:R-:W2:Y:S01]  /*0210*/  @!P1 LDC.64 R2, c[0x0][0x228] ;  /* 0x00008a00ff029b82 */ /* 0x000ea20000000a00 */
[----:B------:R-:W-:-:S05]  /*0220*/  @!P2 IMAD.X R15, RZ, RZ, R15, P4 ;  /* 0x000000ffff0fa224 */ /* 0x000fca00020e060f */
[----:B------:R4:W5:Y:S02]  /*0230*/  @!P2 LDG.E.U8 R0, desc[UR4][R14.64] ;  /* 0x000000040e00a981 */ /* 0x000964000c1e1100 */
[----:B---3--:R-:W3:Y:S08]  /*0240*/  @!P0 LDC.64 R20, c[0x0][0x228] ;  /* 0x00008a00ff148b82 */ /* 0x008ef00000000a00 */
[----:B----4-:R-:W4:Y:S01]  /*0250*/  @!P0 LDC.64 R14, c[0x0][0x220] ;  /* 0x00008800ff0e8b82 */ /* 0x010f220000000a00 */
[----:B0-----:R-:W-:-:S02]  /*0260*/  @!P2 IADD3 R4, P5, R23, R4, RZ ;  /* 0x000000041704a210 */ /* 0x001fc40007fbe0ff */
[C---:B-1----:R-:W-:Y:S02]  /*0270*/  @!P1 IADD3 R6, P3, R19.reuse, R6, RZ ;  /* 0x0000000613069210 */ /* 0x042fe40007f7e0ff */
[----:B--2---:R-:W-:Y:S01]  /*0280*/  @!P1 IADD3 R2, P4, R19, R2, RZ ;  /* 0x0000000213029210 */ /* 0x004fe20007f9e0ff */
[----:B------:R-:W-:Y:S01]  /*0290*/  @!P2 IMAD.X R5, RZ, RZ, R5, P5 ;  /* 0x000000ffff05a224 */ /* 0x000fe200028e0605 */
[----:B------:R-:W-:Y:S01]  /*02a0*/  PRMT R17, RZ, 0x7610, R17 ;  /* 0x00007610ff117816 */ /* 0x000fe20000000011 */
[----:B------:R-:W-:Y:S01]  /*02b0*/  @!P1 IMAD.X R7, RZ, RZ, R7, P3 ;  /* 0x000000ffff079224 */ /* 0x000fe200018e0607 */
[----:B------:R-:W-:Y:S01]  /*02c0*/  PRMT R19, RZ, 0x7610, R19 ;  /* 0x00007610ff137816 */ /* 0x000fe20000000013 */
[----:B------:R-:W-:Y:S01]  /*02d0*/  @!P1 IMAD.X R3, RZ, RZ, R3, P4 ;  /* 0x000000ffff039224 */ /* 0x000fe200020e0603 */
[----:B------:R-:W-:Y:S02]  /*02e0*/  PRMT R16, RZ, 0x7610, R16 ;  /* 0x00007610ff107816 */ /* 0x000fe40000000010 */
[----:B------:R-:W5:Y:S01]  /*02f0*/  @!P2 LDG.E.U8 R17, desc[UR4][R4.64] ;  /* 0x000000040411a981 */ /* 0x000f62000c1e1100 */
[----:B---3--:R-:W-:-:S03]  /*0300*/  @!P0 IADD3 R20, P2, R13, R20, RZ ;  /* 0x000000140d148210 */ /* 0x008fc60007f5e0ff */
[----:B------:R-:W5:Y:S04]  /*0310*/  @!P1 LDG.E.U8 R19, desc[UR4][R6.64] ;  /* 0x0000000406139981 */ /* 0x000f68000c1e1100 */
[----:B------:R0:W5:Y:S01]  /*0320*/  @!P1 LDG.E.U8 R16, desc[UR4][R2.64] ;  /* 0x0000000402109981 */ /* 0x000162000c1e1100 */
[----:B----4-:R-:W-:Y:S01]  /*0330*/  @!P0 IADD3 R14, P1, R13, R14, RZ ;  /* 0x0000000e0d0e8210 */ /* 0x010fe20007f3e0ff */
[----:B------:R-:W-:Y:S01]  /*0340*/  @!P0 IMAD.X R21, RZ, RZ, R21, P2 ;  /* 0x000000ffff158224 */ /* 0x000fe200010e0615 */
[----:B------:R-:W-:Y:S02]  /*0350*/  PRMT R13, RZ, 0x7610, R13 ;  /* 0x00007610ff0d7816 */ /* 0x000fe4000000000d */
[----:B------:R-:W-:Y:S01]  /*0360*/  PRMT R18, RZ, 0x7610, R18 ;  /* 0x00007610ff127816 */ /* 0x000fe20000000012 */
[----:B------:R-:W-:Y:S01]  /*0370*/  @!P0 IMAD.X R15, RZ, RZ, R15, P1 ;  /* 0x000000ffff0f8224 */ /* 0x000fe200008e060f */
[----:B0-----:R-:W0:Y:S04]  /*0380*/  @!P0 LDC.64 R2, c[0x0][0x218] ;  /* 0x00008600ff028b82 */ /* 0x001e280000000a00 */
[----:B------:R1:W5:Y:S04]  /*0390*/  @!P0 LDG.E.U8 R13, desc[UR4][R14.64] ;  /* 0x000000040e0d8981 */ /* 0x000368000c1e1100 */
[----:B------:R1:W5:Y:S01]  /*03a0*/  @!P0 LDG.E.U8 R18, desc[UR4][R20.64] ;  /* 0x0000000414128981 */ /* 0x000362000c1e1100 */
[----:B------:R-:W-:Y:S01]  /*03b0*/  IMAD.MOV.U32 R6, RZ, RZ, R12 ;  /* 0x000000ffff067224 */ /* 0x000fe200078e000c */
[----:B------:R-:W-:Y:S03]  /*03c0*/  BSSY B0, `(.L_x_33845) ;  /* 0x0000035000007945 */ /* 0x000fe60003800000 */
[----:B------:R-:W-:-:S02]  /*03d0*/  VIADD R7, R6, 0x180 ;  /* 0x0000018006077836 */ /* 0x000fc40000000000 */
[C---:B------:R-:W-:Y:S02]  /*03e0*/  VIADD R5, R6.reuse, 0x100 ;  /* 0x0000010006057836 */ /* 0x040fe40000000000 */
[----:B------:R-:W-:Y:S01]  /*03f0*/  VIADD R23, R6, 0x80 ;  /* 0x0000008006177836 */ /* 0x000fe20000000000 */
[-C--:B------:R-:W-:Y:S01]  /*0400*/  ISETP.GE.AND P2, PT, R7, R10.reuse, PT ;  /* 0x0000000a0700720c */ /* 0x080fe20003f46270 */
[----:B------:R-:W-:Y:S01]  /*0410*/  @!P0 IMAD R7, R11, 0x200, R12 ;  /* 0x000002000b078824 */ /* 0x000fe200078e020c */
[-C--:B------:R-:W-:Y:S01]  /*0420*/  ISETP.GE.AND P1, PT, R5, R10.reuse, PT ;  /* 0x0000000a0500720c */ /* 0x080fe20003f26270 */
[----:B------:R-:W-:Y:S01]  /*0430*/  @!P0 IMAD.MOV.U32 R6, RZ, RZ, R23 ;  /* 0x000000ffff068224 */ /* 0x000fe200078e0017 */
[----:B------:R-:W-:Y:S01]  /*0440*/  ISETP.GE.AND P4, PT, R23, R10, PT ;  /* 0x0000000a1700720c */ /* 0x000fe20003f86270 */
[----:B-1----:R-:W-:-:S12]  /*0450*/  @P0 BRA `(.L_x_33846) ;  /* 0x0000000000ac0947 */ /* 0x002fd80003800000 */
[----:B-----5:R-:W-:-:S04]  /*0460*/  LOP3.LUT R4, R18, 0xffff, RZ, 0xc0, !PT ;  /* 0x0000ffff12047812 */ /* 0x020fc800078ec0ff */
[----:B------:R-:W-:Y:S02]  /*0470*/  PRMT R14, R4, 0x8880, RZ ;  /* 0x00008880040e7816 */ /* 0x000fe400000000ff */
[----:B------:R-:W-:Y:S02]  /*0480*/  LOP3.LUT R4, R13, 0xffff, RZ, 0xc0, !PT ;  /* 0x0000ffff0d047812 */ /* 0x000fe400078ec0ff */
[----:B------:R-:W-:Y:S02]  /*0490*/  IABS R12, R14 ;  /* 0x0000000e000c7213 */ /* 0x000fe40000000000 */
[----:B------:R-:W-:Y:S01]  /*04a0*/  PRMT R15, R4, 0x8880, RZ ;  /* 0x00008880040f7816 */ /* 0x000fe200000000ff */
[----:B------:R-:W-:Y:S01]  /*04b0*/  IMAD.MOV.U32 R4, RZ, RZ, RZ ;  /* 0x000000ffff047224 */ /* 0x000fe200078e00ff */
[----:B------:R-:W1:Y:S01]  /*04c0*/  I2F.RP R20, R12 ;  /* 0x0000000c00147306 */ /* 0x000e620000209400 */
[----:B------:R-:W-:-:S07]  /*04d0*/  LOP3.LUT R13, R18, R13, RZ, 0x3c, !PT ;  /* 0x0000000d120d7212 */ /* 0x000fce00078e3cff */
[----:B-1----:R-:W1:Y:S02]  /*04e0*/  MUFU.RCP R20, R20 ;  /* 0x0000001400147308 */ /* 0x002e640000001000 */
[----:B-1----:R-:W-:Y:S01]  /*04f0*/  VIADD R5, R20, 0xffffffe ;  /* 0x0ffffffe14057836 */ /* 0x002fe20000000000 */
[----:B------:R-:W-:-:S05]  /*0500*/  IABS R20, R14 ;  /* 0x0000000e00147213 */ /* 0x000fca0000000000 */
[----:B------:R-:W1:Y:S02]  /*0510*/  F2I.FTZ.U32.TRUNC.NTZ R5, R5 ;  /* 0x0000000500057305 */ /* 0x000e64000021f000 */
[----:B-1----:R-:W-:-:S04]  /*0520*/  IMAD.MOV R21, RZ, RZ, -R5 ;  /* 0x000000ffff157224 */ /* 0x002fc800078e0a05 */
[----:B------:R-:W-:-:S04]  /*0530*/  IMAD R21, R21, R12, RZ ;  /* 0x0000000c15157224 */ /* 0x000fc800078e02ff */
[----:B------:R-:W-:Y:S01]  /*0540*/  IMAD.HI.U32 R4, R5, R21, R4 ;  /* 0x0000001505047227 */ /* 0x000fe200078e0004 */
[----:B------:R-:W-:-:S03]  /*0550*/  IABS R21, R15 ;  /* 0x0000000f00157213 */ /* 0x000fc60000000000 */
[----:B------:R-:W-:Y:S02]  /*0560*/  IMAD.MOV R5, RZ, RZ, -R20 ;  /* 0x000000ffff057224 */ /* 0x000fe400078e0a14 */
        /* <DEDUP_REMOVED lines=26> */
.L_x_33846:
[----:B------:R-:W-:Y:S05]  /*0710*/  BSYNC B0 ;  /* 0x0000000000007941 */ /* 0x000fea0003800000 */
.L_x_33845:
[----:B0-----:R-:W-:Y:S01]  /*0720*/  @!P0 IADD3 R2, P5, R7, R2, RZ ;  /* 0x0000000207028210 */ /* 0x001fe20007fbe0ff */
[----:B------:R-:W-:Y:S01]  /*0730*/  BSSY B0, `(.L_x_33847) ;  /* 0x000002f000007945 */ /* 0x000fe20003800000 */
[----:B------:R-:W-:-:S03]  /*0740*/  ISETP.GE.AND P3, PT, R6, R10, PT ;  /* 0x0000000a0600720c */ /* 0x000fc60003f66270 */
[----:B------:R-:W-:Y:S01]  /*0750*/  @!P0 IMAD.X R3, RZ, RZ, R3, P5 ;  /* 0x000000ffff038224 */ /* 0x000fe200028e0603 */
[----:B------:R-:W-:Y:S09]  /*0760*/  @P4 BRA `(.L_x_33848) ;  /* 0x0000000000ac4947 */ /* 0x000ff20003800000 */
[----:B-----5:R-:W-:Y:S02]  /*0770*/  LOP3.LUT R4, R8, 0xffff, RZ, 0xc0, !PT ;  /* 0x0000ffff08047812 */ /* 0x020fe400078ec0ff */
[----:B------:R-:W-:Y:S02]  /*0780*/  LOP3.LUT R12, R9, 0xffff, RZ, 0xc0, !PT ;  /* 0x0000ffff090c7812 */ /* 0x000fe400078ec0ff */
[----:B------:R-:W-:Y:S02]  /*0790*/  PRMT R4, R4, 0x8880, RZ ;  /* 0x0000888004047816 */ /* 0x000fe400000000ff */
[----:B------:R-:W-:Y:S02]  /*07a0*/  PRMT R15, R12, 0x8880, RZ ;  /* 0x000088800c0f7816 */ /* 0x000fe400000000ff */
[----:B------:R-:W-:Y:S02]  /*07b0*/  IABS R7, R4 ;  /* 0x0000000400077213 */ /* 0x000fe40000000000 */
[----:B------:R-:W-:-:S02]  /*07c0*/  IABS R23, R15 ;  /* 0x0000000f00177213 */ /* 0x000fc40000000000 */
[----:B------:R-:W0:Y:S01]  /*07d0*/  I2F.RP R14, R7 ;  /* 0x00000007000e7306 */ /* 0x000e220000209400 */
[-C--:B------:R-:W-:Y:S02]  /*07e0*/  IABS R18, R4.reuse ;  /* 0x0000000400127213 */ /* 0x080fe40000000000 */
[----:B------:R-:W-:Y:S02]  /*07f0*/  LOP3.LUT R8, R8, R9, RZ, 0x3c, !PT ;  /* 0x0000000908087212 */ /* 0x000fe400078e3cff */
[----:B------:R-:W-:Y:S02]  /*0800*/  LOP3.LUT R9, RZ, R4, RZ, 0x33, !PT ;  /* 0x00000004ff097212 */ /* 0x000fe400078e33ff */
[----:B------:R-:W-:Y:S01]  /*0810*/  PRMT R8, R8, 0x8880, RZ ;  /* 0x0000888008087816 */ /* 0x000fe200000000ff */
[----:B0-----:R-:W0:Y:S02]  /*0820*/  MUFU.RCP R14, R14 ;  /* 0x0000000e000e7308 */ /* 0x001e240000001000 */
[----:B0-----:R-:W-:-:S02]  /*0830*/  VIADD R13, R14, 0xffffffe ;  /* 0x0ffffffe0e0d7836 */ /* 0x001fc40000000000 */
        /* <DEDUP_REMOVED lines=30> */
.L_x_33848:
[----:B------:R-:W-:Y:S05]  /*0a20*/  BSYNC B0 ;  /* 0x0000000000007941 */ /* 0x000fea0003800000 */
.L_x_33847:
        /* <DEDUP_REMOVED lines=10> */
[----:B------:R-:W-:-:S04]  /*0ad0*/  LOP3.LUT R0, R17, R0, RZ, 0x3c, !PT ;  /* 0x0000000011007212 */ /* 0x000fc800078e3cff */
[----:B------:R-:W-:Y:S01]  /*0ae0*/  PRMT R0, R0, 0x8880, RZ ;  /* 0x0000888000007816 */ /* 0x000fe200000000ff */
        /* <DEDUP_REMOVED lines=33> */
.L_x_33850:
[----:B------:R-:W-:Y:S05]  /*0d00*/  BSYNC B0 ;  /* 0x0000000000007941 */ /* 0x000fea0003800000 */
.L_x_33849:
        /* <DEDUP_REMOVED lines=45> */
.L_x_33852:
[----:B------:R-:W-:Y:S05]  /*0fe0*/  BSYNC B0 ;  /* 0x0000000000007941 */ /* 0x000fea0003800000 */
.L_x_33851:
[----:B------:R0:W-:Y:S01]  /*0ff0*/  @!P0 STG.E.U8 desc[UR4][R2.64], R5 ;  /* 0x0000000502008986 */ /* 0x0001e2000c101104 */
[----:B------:R-:W-:Y:S04]  /*1000*/  BSSY B0, `(.L_x_33853) ;  /* 0x000000e000007945 */ /* 0x000fe80003800000 */
[----:B------:R-:W-:Y:S05]  /*1010*/  @P3 BRA `(.L_x_33854) ;  /* 0x0000000000303947 */ /* 0x000fea0003800000 */
[----:B0-----:R-:W-:Y:S01]  /*1020*/  IMAD R2, R11, 0x200, R6 ;  /* 0x000002000b027824 */ /* 0x001fe200078e0206 */
[----:B------:R-:W-:Y:S01]  /*1030*/  ULDC.64 UR6, c[0x0][0x218] ;  /* 0x0000860000067ab9 */ /* 0x000fe20000000a00 */
[----:B------:R-:W-:-:S03]  /*1040*/  VIADD R6, R6, 0x80 ;  /* 0x0000008006067836 */ /* 0x000fc60000000000 */
[----:B------:R-:W-:Y:S02]  /*1050*/  IADD3 R2, P0, R2, UR6, RZ ;  /* 0x0000000602027c10 */ /* 0x000fe4000ff1e0ff */
[----:B------:R-:W-:-:S03]  /*1060*/  ISETP.GE.AND P1, PT, R6, R10, PT ;  /* 0x0000000a0600720c */ /* 0x000fc60003f26270 */
[----:B------:R-:W-:-:S05]  /*1070*/  IMAD.X R3, RZ, RZ, UR7, P0 ;  /* 0x00000007ff037e24 */ /* 0x000fca00080e06ff */
[----:B------:R1:W-:Y:S05]  /*1080*/  STG.E.U8 desc[UR4][R2.64], R4 ;  /* 0x0000000402007986 */ /* 0x0003ea000c101104 */
[----:B-----5:R-:W-:Y:S02]  /*1090*/  @!P1 IMAD R8, R11, 0x200, R6 ;  /* 0x000002000b089824 */ /* 0x020fe400078e0206 */
[----:B------:R-:W-:-:S03]  /*10a0*/  @!P1 VIADD R6, R6, 0x80 ;  /* 0x0000008006069836 */ /* 0x000fc60000000000 */
[----:B------:R-:W-:-:S05]  /*10b0*/  @!P1 IADD3 R8, P2, R8, UR6, RZ ;  /* 0x0000000608089c10 */ /* 0x000fca000ff5e0ff */
[----:B------:R-:W-:-:S05]  /*10c0*/  @!P1 IMAD.X R9, RZ, RZ, UR7, P2 ;  /* 0x00000007ff099e24 */ /* 0x000fca00090e06ff */
[----:B------:R1:W-:Y:S03]  /*10d0*/  @!P1 STG.E.U8 desc[UR4][R8.64], R0 ;  /* 0x0000000008009986 */ /* 0x0003e6000c101104 */
.L_x_33854:
[----:B------:R-:W-:Y:S05]  /*10e0*/  BSYNC B0 ;  /* 0x0000000000007941 */ /* 0x000fea0003800000 */
.L_x_33853:
[----:B------:R-:W-:-:S13]  /*10f0*/  ISETP.GE.AND P0, PT, R6, R10, PT ;  /* 0x0000000a0600720c */ /* 0x000fda0003f06270 */
[----:B------:R-:W-:Y:S05]  /*1100*/  @P0 EXIT ;  /* 0x000000000000094d */ /* 0x000fea0003800000 */
[----:B01----:R-:W-:Y:S01]  /*1110*/  IMAD R2, R11, 0x200, R6 ;  /* 0x000002000b027824 */ /* 0x003fe200078e0206 */
[----:B------:R-:W-:-:S04]  /*1120*/  ULDC.64 UR6, c[0x0][0x218] ;  /* 0x0000860000067ab9 */ /* 0x000fc80000000a00 */
[----:B------:R-:W-:-:S05]  /*1130*/  IADD3 R2, P0, R2, UR6, RZ ;  /* 0x0000000602027c10 */ /* 0x000fca000ff1e0ff */
[----:B------:R-:W-:-:S05]  /*1140*/  IMAD.X R3, RZ, RZ, UR7, P0 ;  /* 0x00000007ff037e24 */ /* 0x000fca00080e06ff */
[----:B------:R-:W-:Y:S01]  /*1150*/  STG.E.U8 desc[UR4][R2.64], R15 ;  /* 0x0000000f02007986 */ /* 0x000fe2000c101104 */
[----:B------:R-:W-:Y:S05]  /*1160*/  EXIT ;  /* 0x000000000000794d */ /* 0x000fea0003800000 */
.L_x_33855:
        /* <DEDUP_REMOVED lines=9> */
.L_x_37940:


//--------------------- .text._ZN2at6native29vectorized_elementwise_kernelILi2ENS0_13BinaryFunctorIaaaZZZNS0_15binary_internal21div_floor_kernel_cudaERNS_18TensorIteratorBaseEENKUlvE_clEvENKUlvE0_clEvEUlaaE_EESt5arrayIPcLm3EEEEviT0_T1_ --------------------------
	.section	.text._ZN2at6native29vectorized_elementwise_kernelILi2ENS0_13BinaryFunctorIaaaZZZNS0_15binary_internal21div_floor_kernel_cudaERNS_18TensorIteratorBaseEENKUlvE_clEvENKUlvE0_clEvEUlaaE_EESt5arrayIPcLm3EEEEviT0_T1_,"ax",@progbits
	.align	128
        .global         _ZN2at6native29vectorized_elementwise_kernelILi2ENS0_13BinaryFunctorIaaaZZZNS0_15binary_internal21div_floor_kernel_cudaERNS_18TensorIteratorBaseEENKUlvE_clEvENKUlvE0_clEvEUlaaE_EESt5arrayIPcLm3EEEEviT0_T1_
        .type           _ZN2at6native29vectorized_elementwise_kernelILi2ENS0_13BinaryFunctorIaaaZZZNS0_15binary_internal21div_floor_kernel_cudaERNS_18TensorIteratorBaseEENKUlvE_clEvENKUlvE0_clEvEUlaaE_EESt5arrayIPcLm3EEEEviT0_T1_,@function
        .size           _ZN2at6native29vectorized_elementwise_kernelILi2ENS0_13BinaryFunctorIaaaZZZNS0_15binary_internal21div_floor_kernel_cudaERNS_18TensorIteratorBaseEENKUlvE_clEvENKUlvE0_clEvEUlaaE_EESt5arrayIPcLm3EEEEviT0_T1_,(.L_x_37941 - _ZN2at6native29vectorized_elementwise_kernelILi2ENS0_13BinaryFunctorIaaaZZZNS0_15binary_internal21div_floor_kernel_cudaERNS_18TensorIteratorBaseEENKUlvE_clEvENKUlvE0_clEvEUlaaE_EESt5arrayIPcLm3EEEEviT0_T1_)
        .other          _ZN2at6native29vectorized_elementwise_kernelILi2ENS0_13BinaryFunctorIaaaZZZNS0_15binary_internal21div_floor_kernel_cudaERNS_18TensorIteratorBaseEENKUlvE_clEvENKUlvE0_clEvEUlaaE_EESt5arrayIPcLm3EEEEviT0_T1_,@"STO_CUDA_ENTRY STV_DEFAULT"
_ZN2at6native29vectorized_elementwise_kernelILi2ENS0_13BinaryFunctorIaaaZZZNS0_15binary_internal21div_floor_kernel_cudaERNS_18TensorIteratorBaseEENKUlvE_clEvENKUlvE0_clEvEUlaaE_EESt5arrayIPcLm3EEEEviT0_T1_:
.text._ZN2at6native29vectorized_elementwise_kernelILi2ENS0_13BinaryFunctorIaaaZZZNS0_15binary_internal21div_floor_kernel_cudaERNS_18TensorIteratorBaseEENKUlvE_clEvENKUlvE0_clEvEUlaaE_EESt5arrayIPcLm3EEEEviT0_T1_:
[----:B------:R-:W-:Y:S08]  /*0000*/  LDC R1, c[0x0][0x28] ;  /* 0x00000a00ff017b82 */ /* 0x000ff00000000800 */
[----:B------:R-:W0:Y:S01]  /*0010*/  S2UR UR4, SR_CTAID.X ;  /* 0x00000000000479c3 */ /* 0x000e220000002500 */
[----:B------:R-:W-:-:S07]  /*0020*/  ULDC.64 UR8, c[0x0][0x208] ;  /* 0x0000820000087ab9 */ /* 0x000fce0000000a00 */
[----:B------:R-:W1:Y:S01]  /*0030*/  LDC R0, c[0x0][0x210] ;  /* 0x00008400ff007b82 */ /* 0x000e620000000800 */
[----:B0-----:R-:W-:-:S06]  /*0040*/  USHF.L.U32 UR4, UR4, 0xa, URZ ;  /* 0x0000000a04047899 */ /* 0x001fcc000800063f */
[----:B-1----:R-:W-:-:S05]  /*0050*/  VIADD R0, R0, -UR4 ;  /* 0x8000000400007c36 */ /* 0x002fca0008000000 */
[----:B------:R-:W-:-:S13]  /*0060*/  ISETP.GE.U32.AND P0, PT, R0, 0x400, PT ;  /* 0x000004000000780c */ /* 0x000fda0003f06070 */
[----:B------:R-:W-:Y:S05]  /*0070*/  @!P0 BRA `(.L_x_33856) ;  /* 0x0000001800648947 */ /* 0x000fea0003800000 */
[----:B------:R-:W0:Y:S01]  /*0080*/  S2R R11, SR_TID.X ;  /* 0x00000000000b7919 */ /* 0x000e220000002100 */
[----:B------:R-:W-:Y:S01]  /*0090*/  ULDC.64 UR6, c[0x0][0x228] ;  /* 0x00008a0000067ab9 */ /* 0x000fe20000000a00 */
[----:B------:R-:W-:Y:S02]  /*00a0*/  USHF.R.S32.HI UR5, URZ, 0x1f, UR4 ;  /* 0x0000001f3f057899 */ /* 0x000fe40008011404 */
[----:B------:R-:W-:-:S04]  /*00b0*/  UIADD3 UR6, UP0, UR4, UR6, URZ ;  /* 0x0000000604067290 */ /* 0x000fc8000ff1e03f */
[----:B------:R-:W-:Y:S02]  /*00c0*/  UIADD3.X UR7, UR5, UR7, URZ, UP0, !UPT ;  /* 0x0000000705077290 */ /* 0x000fe400087fe43f */
[----:B------:R-:W-:-:S04]  /*00d0*/  IMAD.U32 R16, RZ, RZ, UR6 ;  /* 0x00000006ff107e24 */ /* 0x000fc8000f8e00ff */
[----:B------:R-:W-:Y:S01]  /*00e0*/  IMAD.U32 R17, RZ, RZ, UR7 ;  /* 0x00000007ff117e24 */ /* 0x000fe2000f8e00ff */
[----:B------:R-:W-:Y:S01]  /*00f0*/  ULDC.64 UR6, c[0x0][0x220] ;  /* 0x0000880000067ab9 */ /* 0x000fe20000000a00 */
[----:B0-----:R-:W-:-:S05]  /*0100*/  IMAD.WIDE.U32 R16, R11, 0x2, R16 ;  /* 0x000000020b107825 */ /* 0x001fca00078e0010 */
[----:B------:R-:W2:Y:S01]  /*0110*/  LDG.E.U16 R5, desc[UR8][R16.64] ;  /* 0x0000000810057981 */ /* 0x000ea2000c1e1500 */
[----:B------:R-:W-:-:S03]  /*0120*/  UIADD3 UR6, UP0, UR4, UR6, URZ ;  /* 0x0000000604067290 */ /* 0x000fc6000ff1e03f */
[----:B------:R-:W3:Y:S01]  /*0130*/  LDG.E.U16 R15, desc[UR8][R16.64+0x100] ;  /* 0x00010008100f7981 */ /* 0x000ee2000c1e1500 */
[----:B------:R-:W-:Y:S02]  /*0140*/  UIADD3.X UR5, UR5, UR7, URZ, UP0, !UPT ;  /* 0x0000000705057290 */ /* 0x000fe400087fe43f */
[----:B------:R-:W-:Y:S01]  /*0150*/  IMAD.U32 R12, RZ, RZ, UR6 ;  /* 0x00000006ff0c7e24 */ /* 0x000fe2000f8e00ff */
[----:B------:R-:W5:Y:S03]  /*0160*/  LDG.E.U16 R8, desc[UR8][R16.64+0x200] ;  /* 0x0002000810087981 */ /* 0x000f66000c1e1500 */
[----:B------:R-:W-:Y:S01]  /*0170*/  IMAD.U32 R13, RZ, RZ, UR5 ;  /* 0x00000005ff0d7e24 */ /* 0x000fe2000f8e00ff */
[----:B------:R0:W5:Y:S01]  /*0180*/  LDG.E.U16 R6, desc[UR8][R16.64+0x300] ;  /* 0x0003000810067981 */ /* 0x000162000c1e1500 */
[----:B------:R-:W-:-:S05]  /*0190*/  IMAD.WIDE.U32 R12, R11, 0x2, R12 ;  /* 0x000000020b0c7825 */ /* 0x000fca00078e000c */
[----:B------:R-:W4:Y:S04]  /*01a0*/  LDG.E.U16 R3, desc[UR8][R12.64] ;  /* 0x000000080c037981 */ /* 0x000f28000c1e1500 */
[----:B------:R-:W5:Y:S04]  /*01b0*/  LDG.E.U16 R14, desc[UR8][R12.64+0x100] ;  /* 0x000100080c0e7981 */ /* 0x000f68000c1e1500 */
[----:B------:R-:W5:Y:S04]  /*01c0*/  LDG.E.U16 R10, desc[UR8][R12.64+0x200] ;  /* 0x000200080c0a7981 */ /* 0x000f68000c1e1500 */
[----:B------:R1:W5:Y:S01]  /*01d0*/  LDG.E.U16 R9, desc[UR8][R12.64+0x300] ;  /* 0x000300080c097981 */ /* 0x000362000c1e1500 */
[----:B0-----:R-:W-:Y:S01]  /*01e0*/  IMAD.MOV.U32 R16, RZ, RZ, RZ ;  /* 0x000000ffff107224 */ /* 0x001fe200078e00ff */
[----:B------:R-:W-:Y:S01]  /*01f0*/  BSSY B0, `(.L_x_33857) ;  /* 0x000005a000007945 */ /* 0x000fe20003800000 */
[----:B--2---:R-:W-:-:S02]  /*0200*/  PRMT R4, R5, 0x8880, RZ ;  /* 0x0000888005047816 */ /* 0x004fc400000000ff */
[----:B------:R-:W-:Y:S02]  /*0210*/  PRMT R7, R5, 0x9991, RZ ;  /* 0x0000999105077816 */ /* 0x000fe400000000ff */
[----:B------:R-:W-:Y:S02]  /*0220*/  IABS R0, R4 ;  /* 0x0000000400007213 */ /* 0x000fe40000000000 */
[----:B------:R-:W-:Y:S02]  /*0230*/  IABS R2, R7 ;  /* 0x0000000700027213 */ /* 0x000fe40000000000 */
[----:B------:R-:W0:Y:S08]  /*0240*/  I2F.RP R18, R0 ;  /* 0x0000000000127306 */ /* 0x000e300000209400 */
[----:B------:R-:W2:Y:S08]  /*0250*/  I2F.RP R19, R2 ;  /* 0x0000000200137306 */ /* 0x000eb00000209400 */
[----:B0-----:R-:W1:Y:S08]  /*0260*/  MUFU.RCP R18, R18 ;  /* 0x0000001200127308 */ /* 0x001e700000001000 */
[----:B--2---:R-:W0:Y:S01]  /*0270*/  MUFU.RCP R19, R19 ;  /* 0x0000001300137308 */ /* 0x004e220000001000 */
[----:B-1----:R-:W-:-:S07]  /*0280*/  VIADD R12, R18, 0xffffffe ;  /* 0x0ffffffe120c7836 */ /* 0x002fce0000000000 */
[----:B------:R1:W2:Y:S01]  /*0290*/  F2I.FTZ.U32.TRUNC.NTZ R13, R12 ;  /* 0x0000000c000d7305 */ /* 0x0002a2000021f000 */
[----:B0-----:R-:W-:-:S07]  /*02a0*/  VIADD R17, R19, 0xffffffe ;  /* 0x0ffffffe13117836 */ /* 0x001fce0000000000 */
[----:B------:R-:W0:Y:S01]  /*02b0*/  F2I.FTZ.U32.TRUNC.NTZ R17, R17 ;  /* 0x0000001100117305 */ /* 0x000e22000021f000 */
[----:B-1----:R-:W-:Y:S02]  /*02c0*/  IMAD.MOV.U32 R12, RZ, RZ, RZ ;  /* 0x000000ffff0c7224 */ /* 0x002fe400078e00ff */
[----:B--2---:R-:W-:-:S04]  /*02d0*/  IMAD.MOV R21, RZ, RZ, -R13 ;  /* 0x000000ffff157224 */ /* 0x004fc800078e0a0d */
[----:B------:R-:W-:Y:S02]  /*02e0*/  IMAD R21, R21, R0, RZ ;  /* 0x0000000015157224 */ /* 0x000fe400078e02ff */
[----:B0-----:R-:W-:Y:S02]  /*02f0*/  IMAD.MOV R23, RZ, RZ, -R17 ;  /* 0x000000ffff177224 */ /* 0x001fe400078e0a11 */
[----:B------:R-:W-:Y:S01]  /*0300*/  IMAD.HI.U32 R13, R13, R21, R12 ;  /* 0x000000150d0d7227 */ /* 0x000fe200078e000c */
[----:B----4-:R-:W-:-:S03]  /*0310*/  PRMT R12, R3, 0x9991, RZ ;  /* 0x00009991030c7816 */ /* 0x010fc600000000ff */
[----:B------:R-:W-:Y:S01]  /*0320*/  IMAD R23, R23, R2, RZ ;  /* 0x0000000217177224 */ /* 0x000fe200078e02ff */
[----:B------:R-:W-:Y:S02]  /*0330*/  IABS R19, R4 ;  /* 0x0000000400137213 */ /* 0x000fe40000000000 */
[----:B------:R-:W-:Y:S01]  /*0340*/  IABS R20, R12 ;  /* 0x0000000c00147213 */ /* 0x000fe20000000000 */
[----:B------:R-:W-:Y:S01]  /*0350*/  IMAD.HI.U32 R16, R17, R23, R16 ;  /* 0x0000001711107227 */ /* 0x000fe200078e0010 */
[----:B------:R-:W-:Y:S02]  /*0360*/  PRMT R23, R3, 0x8880, RZ ;  /* 0x0000888003177816 */ /* 0x000fe400000000ff */
[----:B---3--:R-:W-:Y:S01]  /*0370*/  PRMT R17, R15, 0x8880, RZ ;  /* 0x000088800f117816 */ /* 0x008fe200000000ff */
[----:B------:R-:W-:Y:S01]  /*0380*/  IMAD.MOV R24, RZ, RZ, -R19 ;  /* 0x000000ffff187224 */ /* 0x000fe200078e0a13 */
[----:B------:R-:W-:Y:S01]  /*0390*/  IABS R22, R7 ;  /* 0x0000000700167213 */ /* 0x000fe20000000000 */
[----:B------:R-:W-:Y:S01]  /*03a0*/  IMAD.MOV.U32 R19, RZ, RZ, R20 ;  /* 0x000000ffff137224 */ /* 0x000fe200078e0014 */
[----:B------:R-:W-:-:S02]  /*03b0*/  IABS R21, R23 ;  /* 0x0000001700157213 */ /* 0x000fc40000000000 */
[----:B------:R-:W-:Y:S01]  /*03c0*/  IABS R26, R17 ;  /* 0x00000011001a7213 */ /* 0x000fe20000000000 */
[----:B------:R-:W-:Y:S02]  /*03d0*/  IMAD.MOV R25, RZ, RZ, -R22 ;  /* 0x000000ffff197224 */ /* 0x000fe400078e0a16 */
[----:B------:R-:W-:-:S04]  /*03e0*/  IMAD.HI.U32 R22, R13, R21, RZ ;  /* 0x000000150d167227 */ /* 0x000fc800078e00ff */
[----:B------:R-:W-:Y:S01]  /*03f0*/  IMAD.HI.U32 R20, R16, R19, RZ ;  /* 0x0000001310147227 */ /* 0x000fe200078e00ff */
[----:B------:R-:W-:-:S03]  /*0400*/  PRMT R18, R15, 0x9991, RZ ;  /* 0x000099910f127816 */ /* 0x000fc600000000ff */
[----:B------:R-:W-:Y:S02]  /*0410*/  IMAD.MOV.U32 R16, RZ, RZ, R26 ;  /* 0x000000ffff107224 */ /* 0x000fe400078e001a */
[----:B------:R-:W-:Y:S01]  /*0420*/  IMAD R21, R22, R24, R21 ;  /* 0x0000001816157224 */ /* 0x000fe200078e0215 */
[----:B------:R-:W-:Y:S01]  /*0430*/  PRMT R26, R5, 0x7770, RZ ;  /* 0x00007770051a7816 */ /* 0x000fe200000000ff */
[----:B------:R-:W0:Y:S01]  /*0440*/  I2F.RP R24, R16 ;  /* 0x0000001000187306 */ /* 0x000e220000209400 */
[----:B------:R-:W-:Y:S01]  /*0450*/  IMAD R19, R20, R25, R19 ;  /* 0x0000001914137224 */ /* 0x000fe200078e0213 */
[----:B------:R-:W-:Y:S02]  /*0460*/  PRMT R25, R3, 0x7770, RZ ;  /* 0x0000777003197816 */ /* 0x000fe400000000ff */
[----:B------:R-:W-:Y:S02]  /*0470*/  IABS R13, R18 ;  /* 0x00000012000d7213 */ /* 0x000fe40000000000 */
[----:B------:R-:W-:-:S02]  /*0480*/  ISETP.GT.U32.AND P4, PT, R0, R21, PT ;  /* 0x000000150000720c */ /* 0x000fc40003f84070 */
[C---:B------:R-:W-:Y:S02]  /*0490*/  ISETP.NE.AND P0, PT, R26.reuse, RZ, PT ;  /* 0x000000ff1a00720c */ /* 0x040fe40003f05270 */
[----:B------:R-:W-:Y:S02]  /*04a0*/  LOP3.LUT R25, R26, R25, RZ, 0x3c, !PT ;  /* 0x000000191a197212 */ /* 0x000fe400078e3cff */
[----:B------:R-:W1:Y:S01]  /*04b0*/  I2F.RP R26, R13 ;  /* 0x0000000d001a7306 */ /* 0x000e620000209400 */
[----:B------:R-:W-:-:S07]  /*04c0*/  PRMT R28, R3, 0x7771, RZ ;  /* 0x00007771031c7816 */ /* 0x000fce00000000ff */
[----:B0-----:R-:W0:Y:S01]  /*04d0*/  MUFU.RCP R24, R24 ;  /* 0x0000001800187308 */ /* 0x001e220000001000 */
[----:B------:R-:W-:Y:S01]  /*04e0*/  @!P4 IMAD.IADD R21, R21, 0x1, -R0 ;  /* 0x000000011515c824 */ /* 0x000fe200078e0a00 */
[----:B------:R-:W-:Y:S02]  /*04f0*/  PRMT R3, R25, 0x8880, RZ ;  /* 0x0000888019037816 */ /* 0x000fe400000000ff */
[----:B------:R-:W-:Y:S02]  /*0500*/  ISETP.GT.U32.AND P2, PT, R2, R19, PT ;  /* 0x000000130200720c */ /* 0x000fe40003f44070 */
[----:B------:R-:W-:Y:S02]  /*0510*/  ISETP.GE.U32.AND P6, PT, R21, R0, PT ;  /* 0x000000001500720c */ /* 0x000fe40003fc6070 */
[----:B-1----:R-:W1:Y:S01]  /*0520*/  MUFU.RCP R25, R26 ;  /* 0x0000001a00197308 */ /* 0x002e620000001000 */
[----:B------:R-:W-:Y:S01]  /*0530*/  PRMT R5, R5, 0x7771, RZ ;  /* 0x0000777105057816 */ /* 0x000fe200000000ff */
[----:B------:R-:W-:-:S03]  /*0540*/  @!P4 VIADD R22, R22, 0x1 ;  /* 0x000000011616c836 */ /* 0x000fc60000000000 */
[C---:B------:R-:W-:Y:S02]  /*0550*/  ISETP.NE.AND P1, PT, R5.reuse, RZ, PT ;  /* 0x000000ff0500720c */ /* 0x040fe40003f25270 */
[----:B------:R-:W-:Y:S01]  /*0560*/  LOP3.LUT R5, R5, R28, RZ, 0x3c, !PT ;  /* 0x0000001c05057212 */ /* 0x000fe200078e3cff */
[----:B0-----:R-:W-:Y:S01]  /*0570*/  VIADD R28, R24, 0xffffffe ;  /* 0x0ffffffe181c7836 */ /* 0x001fe20000000000 */
[----:B------:R-:W-:Y:S01]  /*0580*/  LOP3.LUT R24, R12, R7, RZ, 0x3c, !PT ;  /* 0x000000070c187212 */ /* 0x000fe200078e3cff */
[----:B------:R-:W-:Y:S01]  /*0590*/  @!P2 IMAD.IADD R19, R19, 0x1, -R2 ;  /* 0x000000011313a824 */ /* 0x000fe200078e0a02 */
[----:B------:R-:W-:Y:S01]  /*05a0*/  ISETP.GT.AND P3, PT, R3, -0x1, PT ;  /* 0xffffffff0300780c */ /* 0x000fe20003f64270 */
[----:B------:R-:W-:Y:S01]  /*05b0*/  @P6 VIADD R22, R22, 0x1 ;  /* 0x0000000116166836 */ /* 0x000fe20000000000 */
[----:B------:R-:W-:Y:S02]  /*05c0*/  LOP3.LUT R3, R23, R4, RZ, 0x3c, !PT ;  /* 0x0000000417037212 */ /* 0x000fe400078e3cff */
[----:B------:R-:W-:-:S02]  /*05d0*/  ISETP.GE.AND P6, PT, R24, RZ, PT ;  /* 0x000000ff1800720c */ /* 0x000fc40003fc6270 */
[----:B------:R-:W-:Y:S01]  /*05e0*/  PRMT R24, R5, 0x8880, RZ ;  /* 0x0000888005187816 */ /* 0x000fe200000000ff */
[----:B-1----:R-:W-:Y:S01]  /*05f0*/  VIADD R5, R25, 0xffffffe ;  /* 0x0ffffffe19057836 */ /* 0x002fe20000000000 */
[----:B------:R-:W-:Y:S02]  /*0600*/  ISETP.GE.AND P5, PT, R3, RZ, PT ;  /* 0x000000ff0300720c */ /* 0x000fe40003fa6270 */
[----:B------:R-:W-:Y:S01]  /*0610*/  ISETP.GE.U32.AND P4, PT, R19, R2, PT ;  /* 0x000000021300720c */ /* 0x000fe20003f86070 */
[----:B------:R-:W0:Y:S01]  /*0620*/  F2I.FTZ.U32.TRUNC.NTZ R3, R28 ;  /* 0x0000001c00037305 */ /* 0x000e22000021f000 */
[----:B------:R-:W-:Y:S02]  /*0630*/  IMAD.MOV.U32 R27, RZ, RZ, R22 ;  /* 0x000000ffff1b7224 */ /* 0x000fe400078e0016 */
[----:B------:R-:W-:-:S05]  /*0640*/  @!P2 VIADD R20, R20, 0x1 ;  /* 0x000000011414a836 */ /* 0x000fca0000000000 */
[----:B------:R-:W1:Y:S01]  /*0650*/  F2I.FTZ.U32.TRUNC.NTZ R5, R5 ;  /* 0x0000000500057305 */ /* 0x000e62000021f000 */
[----:B------:R-:W-:Y:S01]  /*0660*/  LOP3.LUT R22, RZ, R4, RZ, 0x33, !PT ;  /* 0x00000004ff167212 */ /* 0x000fe200078e33ff */
[----:B------:R-:W-:Y:S02]  /*0670*/  @!P5 IMAD.MOV R27, RZ, RZ, -R27 ;  /* 0x000000ffff1bd224 */ /* 0x000fe400078e0a1b */
[----:B------:R-:W-:Y:S01]  /*0680*/  @P4 VIADD R20, R20, 0x1 ;  /* 0x0000000114144836 */ /* 0x000fe20000000000 */
[----:B------:R-:W-:Y:S02]  /*0690*/  ISETP.GT.AND P2, PT, R24, -0x1, PT ;  /* 0xffffffff1800780c */ /* 0x000fe40003f44270 */
[----:B------:R-:W-:Y:S01]  /*06a0*/  LOP3.LUT R25, RZ, R7, RZ, 0x33, !PT ;  /* 0x00000007ff197212 */ /* 0x000fe200078e33ff */
[----:B0-----:R-:W-:Y:S01]  /*06b0*/  IMAD.MOV R24, RZ, RZ, -R3 ;  /* 0x000000ffff187224 */ /* 0x001fe200078e0a03 */
        /* <DEDUP_REMOVED lines=13> */
.L_x_33858:
[----:B------:R-:W-:Y:S05]  /*0790*/  BSYNC B0 ;  /* 0x0000000000007941 */ /* 0x000fea0003800000 */
.L_x_33857:
        /* <DEDUP_REMOVED lines=13> */
.L_x_33860:
[----:B------:R-:W-:Y:S05]  /*0870*/  BSYNC B0 ;  /* 0x0000000000007941 */ /* 0x000fea0003800000 */
.L_x_33859:
[----:B------:R-:W-:Y:S01]  /*0880*/  IMAD R19, R24, R16, RZ ;  /* 0x0000001018137224 */ /* 0x000fe200078e02ff */
[----:B-----5:R-:W-:Y:S01]  /*0890*/  PRMT R12, R14, 0x9991, RZ ;  /* 0x000099910e0c7816 */ /* 0x020fe200000000ff */
[----:B------:R-:W-:Y:S01]  /*08a0*/  IMAD.MOV.U32 R2, RZ, RZ, RZ ;  /* 0x000000ffff027224 */ /* 0x000fe200078e00ff */
[----:B------:R-:W-:Y:S01]  /*08b0*/  PRMT R20, R8, 0x8880, RZ ;  /* 0x0000888008147816 */ /* 0x000fe200000000ff */
[----:B-1----:R-:W-:Y:S01]  /*08c0*/  IMAD.MOV R4, RZ, RZ, -R5 ;  /* 0x000000ffff047224 */ /* 0x002fe200078e0a05 */
[----:B------:R-:W-:Y:S01]  /*08d0*/  IABS R21, R18 ;  /* 0x0000001200157213 */ /* 0x000fe20000000000 */
[----:B------:R-:W-:Y:S01]  /*08e0*/  IMAD.HI.U32 R3, R3, R19, R2 ;  /* 0x0000001303037227 */ /* 0x000fe200078e0002 */
[C---:B------:R-:W-:Y:S01]  /*08f0*/  PRMT R2, R14.reuse, 0x8880, RZ ;  /* 0x000088800e027816 */ /* 0x040fe200000000ff */
[----:B------:R-:W-:Y:S01]  /*0900*/  BSSY B0, `(.L_x_33861) ;  /* 0x0000040000007945 */ /* 0x000fe20003800000 */
[----:B------:R-:W-:Y:S01]  /*0910*/  PRMT R26, R14, 0x7771, RZ ;  /* 0x000077710e1a7816 */ /* 0x000fe200000000ff */
[----:B------:R-:W-:-:S02]  /*0920*/  IMAD R19, R4, R13, RZ ;  /* 0x0000000d04137224 */ /* 0x000fc400078e02ff */
[----:B------:R-:W-:Y:S02]  /*0930*/  IMAD.MOV.U32 R4, RZ, RZ, RZ ;  /* 0x000000ffff047224 */ /* 0x000fe400078e00ff */
[----:B------:R-:W-:Y:S02]  /*0940*/  IMAD.MOV R24, RZ, RZ, -R21 ;  /* 0x000000ffff187224 */ /* 0x000fe400078e0a15 */
[----:B------:R-:W-:Y:S01]  /*0950*/  IMAD.HI.U32 R22, R5, R19, R4 ;  /* 0x0000001305167227 */ /* 0x000fe200078e0004 */
[----:B------:R-:W-:-:S03]  /*0960*/  IABS R4, R17 ;  /* 0x0000001100047213 */ /* 0x000fc60000000000 */
[----:B------:R-:W-:Y:S02]  /*0970*/  IMAD.MOV.U32 R5, RZ, RZ, R12 ;  /* 0x000000ffff057224 */ /* 0x000fe400078e000c */
[----:B------:R-:W-:Y:S01]  /*0980*/  IMAD.MOV.U32 R12, RZ, RZ, R20 ;  /* 0x000000ffff0c7224 */ /* 0x000fe200078e0014 */
[----:B------:R-:W-:Y:S01]  /*0990*/  IABS R20, R2 ;  /* 0x0000000200147213 */ /* 0x000fe20000000000 */
[----:B------:R-:W-:Y:S01]  /*09a0*/  IMAD.MOV R19, RZ, RZ, -R4 ;  /* 0x000000ffff137224 */ /* 0x000fe200078e0a04 */
[----:B------:R-:W-:Y:S02]  /*09b0*/  IABS R23, R5 ;  /* 0x0000000500177213 */ /* 0x000fe40000000000 */
[----:B------:R-:W-:Y:S01]  /*09c0*/  IABS R4, R12 ;  /* 0x0000000c00047213 */ /* 0x000fe20000000000 */
[----:B------:R-:W-:-:S03]  /*09d0*/  IMAD.HI.U32 R21, R3, R20, RZ ;  /* 0x0000001403157227 */ /* 0x000fc600078e00ff */
[----:B------:R-:W0:Y:S01]  /*09e0*/  I2F.RP R3, R4 ;  /* 0x0000000400037306 */ /* 0x000e220000209400 */
[----:B------:R-:W-:Y:S02]  /*09f0*/  IMAD R19, R21, R19, R20 ;  /* 0x0000001315137224 */ /* 0x000fe400078e0214 */
[----:B------:R-:W-:-:S03]  /*0a00*/  IMAD.HI.U32 R22, R22, R23, RZ ;  /* 0x0000001716167227 */ /* 0x000fc600078e00ff */
[----:B------:R-:W-:Y:S01]  /*0a10*/  ISETP.GT.U32.AND P3, PT, R16, R19, PT ;  /* 0x000000131000720c */ /* 0x000fe20003f64070 */
[----:B------:R-:W-:Y:S01]  /*0a20*/  IMAD R20, R22, R24, R23 ;  /* 0x0000001816147224 */ /* 0x000fe200078e0217 */
[----:B------:R-:W-:Y:S02]  /*0a30*/  PRMT R24, R14, 0x7770, RZ ;  /* 0x000077700e187816 */ /* 0x000fe400000000ff */
[----:B------:R-:W-:Y:S02]  /*0a40*/  PRMT R23, R15, 0x7770, RZ ;  /* 0x000077700f177816 */ /* 0x000fe400000000ff */
[----:B------:R-:W-:Y:S02]  /*0a50*/  ISETP.GT.U32.AND P4, PT, R13, R20, PT ;  /* 0x000000140d00720c */ /* 0x000fe40003f84070 */
[C---:B------:R-:W-:Y:S01]  /*0a60*/  LOP3.LUT R14, R23.reuse, R24, RZ, 0x3c, !PT ;  /* 0x00000018170e7212 */ /* 0x040fe200078e3cff */
[----:B0-----:R-:W0:Y:S01]  /*0a70*/  MUFU.RCP R3, R3 ;  /* 0x0000000300037308 */ /* 0x001e220000001000 */
[----:B------:R-:W-:-:S02]  /*0a80*/  ISETP.NE.AND P1, PT, R23, RZ, PT ;  /* 0x000000ff1700720c */ /* 0x000fc40003f25270 */
[----:B------:R-:W-:Y:S01]  /*0a90*/  PRMT R15, R15, 0x7771, RZ ;  /* 0x000077710f0f7816 */ /* 0x000fe200000000ff */
[----:B------:R-:W-:Y:S01]  /*0aa0*/  @!P3 IMAD.IADD R19, R19, 0x1, -R16 ;  /* 0x000000011313b824 */ /* 0x000fe200078e0a10 */
[----:B------:R-:W-:Y:S01]  /*0ab0*/  LOP3.LUT R23, R2, R17, RZ, 0x3c, !PT ;  /* 0x0000001102177212 */ /* 0x000fe200078e3cff */
[----:B------:R-:W-:Y:S01]  /*0ac0*/  @!P3 VIADD R21, R21, 0x1 ;  /* 0x000000011515b836 */ /* 0x000fe20000000000 */
[----:B------:R-:W-:Y:S02]  /*0ad0*/  PRMT R14, R14, 0x8880, RZ ;  /* 0x000088800e0e7816 */ /* 0x000fe400000000ff */
[----:B------:R-:W-:Y:S01]  /*0ae0*/  ISETP.GE.U32.AND P5, PT, R19, R16, PT ;  /* 0x000000101300720c */ /* 0x000fe20003fa6070 */
[----:B------:R-:W-:Y:S01]  /*0af0*/  @!P4 IMAD.IADD R20, R20, 0x1, -R13 ;  /* 0x000000011414c824 */ /* 0x000fe200078e0a0d */
[C---:B------:R-:W-:Y:S01]  /*0b00*/  LOP3.LUT R24, R15.reuse, R26, RZ, 0x3c, !PT ;  /* 0x0000001a0f187212 */ /* 0x040fe200078e3cff */
[----:B------:R-:W-:Y:S01]  /*0b10*/  @!P4 VIADD R22, R22, 0x1 ;  /* 0x000000011616c836 */ /* 0x000fe20000000000 */
[----:B------:R-:W-:-:S02]  /*0b20*/  ISETP.NE.AND P0, PT, R15, RZ, PT ;  /* 0x000000ff0f00720c */ /* 0x000fc40003f05270 */
[----:B------:R-:W-:Y:S01]  /*0b30*/  ISETP.GE.AND P2, PT, R23, RZ, PT ;  /* 0x000000ff1700720c */ /* 0x000fe20003f46270 */
[----:B0-----:R-:W-:Y:S01]  /*0b40*/  VIADD R3, R3, 0xffffffe ;  /* 0x0ffffffe03037836 */ /* 0x001fe20000000000 */
[----:B------:R-:W-:Y:S02]  /*0b50*/  LOP3.LUT R15, R5, R18, RZ, 0x3c, !PT ;  /* 0x00000012050f7212 */ /* 0x000fe400078e3cff */
[----:B------:R-:W-:-:S03]  /*0b60*/  ISETP.GE.U32.AND P6, PT, R20, R13, PT ;  /* 0x0000000d1400720c */ /* 0x000fc60003fc6070 */
[----:B------:R-:W-:Y:S01]  /*0b70*/  @P5 VIADD R21, R21, 0x1 ;  /* 0x0000000115155836 */ /* 0x000fe20000000000 */
[----:B------:R-:W-:Y:S01]  /*0b80*/  ISETP.GT.AND P5, PT, R14, -0x1, PT ;  /* 0xffffffff0e00780c */ /* 0x000fe20003fa4270 */
[----:B------:R-:W0:Y:S01]  /*0b90*/  F2I.FTZ.U32.TRUNC.NTZ R3, R3 ;  /* 0x0000000300037305 */ /* 0x000e22000021f000 */
[----:B------:R-:W-:Y:S02]  /*0ba0*/  ISETP.GE.AND P3, PT, R15, RZ, PT ;  /* 0x000000ff0f00720c */ /* 0x000fe40003f66270 */
[----:B------:R-:W-:Y:S01]  /*0bb0*/  PRMT R24, R24, 0x8880, RZ ;  /* 0x0000888018187816 */ /* 0x000fe200000000ff */
[----:B------:R-:W-:Y:S01]  /*0bc0*/  @!P2 IMAD.MOV R21, RZ, RZ, -R21 ;  /* 0x000000ffff15a224 */ /* 0x000fe200078e0a15 */
[----:B------:R-:W-:-:S03]  /*0bd0*/  LOP3.LUT R18, RZ, R18, RZ, 0x33, !PT ;  /* 0x00000012ff127212 */ /* 0x000fc600078e33ff */
[----:B------:R-:W-:Y:S01]  /*0be0*/  IMAD.MOV.U32 R14, RZ, RZ, R24 ;  /* 0x000000ffff0e7224 */ /* 0x000fe200078e0018 */
[----:B------:R-:W-:Y:S01]  /*0bf0*/  LOP3.LUT R24, RZ, R17, RZ, 0x33, !PT ;  /* 0x00000011ff187212 */ /* 0x000fe200078e33ff */
[----:B------:R-:W-:Y:S01]  /*0c00*/  @P6 VIADD R22, R22, 0x1 ;  /* 0x0000000116166836 */ /* 0x000fe20000000000 */
[----:B------:R-:W-:Y:S02]  /*0c10*/  PRMT R17, R8, 0x9991, RZ ;  /* 0x0000999108117816 */ /* 0x000fe400000000ff */
[----:B------:R-:W-:Y:S01]  /*0c20*/  ISETP.GT.AND P4, PT, R14, -0x1, PT ;  /* 0xffffffff0e00780c */ /* 0x000fe20003f84270 */
[----:B------:R-:W-:Y:S01]  /*0c30*/  @!P3 IMAD.MOV R22, RZ, RZ, -R22 ;  /* 0x000000ffff16b224 */ /* 0x000fe200078e0a16 */
[----:B------:R-:W-:Y:S01]  /*0c40*/  SEL R14, R24, R21, !P1 ;  /* 0x00000015180e7207 */ /* 0x000fe20004800000 */
[----:B0-----:R-:W-:Y:S10]  /*0c50*/  @P5 BRA `(.L_x_33862) ;  /* 0x0000000000285947 */ /* 0x001ff40003800000 */
        /* <DEDUP_REMOVED lines=10> */
.L_x_33862:
[----:B------:R-:W-:Y:S05]  /*0d00*/  BSYNC B0 ;  /* 0x0000000000007941 */ /* 0x000fea0003800000 */
.L_x_33861:
[----:B------:R-:W-:Y:S01]  /*0d10*/  BSSY B0, `(.L_x_33863) ;  /* 0x000000e000007945 */ /* 0x000fe20003800000 */
[----:B------:R-:W-:Y:S01]  /*0d20*/  IMAD.MOV.U32 R16, RZ, RZ, R17 ;  /* 0x000000ffff107224 */ /* 0x000fe200078e0011 */
        /* <DEDUP_REMOVED lines=12> */
.L_x_33864:
[----:B------:R-:W-:Y:S05]  /*0df0*/  BSYNC B0 ;  /* 0x0000000000007941 */ /* 0x000fea0003800000 */
.L_x_33863:
[--C-:B------:R-:W-:Y:S01]  /*0e00*/  IMAD.MOV R5, RZ, RZ, -R3.reuse ;  /* 0x000000ffff057224 */ /* 0x100fe200078e0a03 */
[----:B------:R-:W-:Y:S01]  /*0e10*/  IABS R18, R16 ;  /* 0x0000001000127213 */ /* 0x000fe20000000000 */
[----:B------:R-:W-:Y:S01]  /*0e20*/  IMAD.MOV.U32 R2, RZ, RZ, RZ ;  /* 0x000000ffff027224 */ /* 0x000fe200078e00ff */
[----:B------:R-:W-:Y:S01]  /*0e30*/  PRMT R17, R6, 0x8880, RZ ;  /* 0x0000888006117816 */ /* 0x000fe200000000ff */
[----:B------:R-:W-:Y:S01]  /*0e40*/  IMAD R5, R5, R4, RZ ;  /* 0x0000000405057224 */ /* 0x000fe200078e02ff */
[----:B------:R-:W-:Y:S01]  /*0e50*/  PRMT R23, R10, 0x8880, RZ ;  /* 0x000088800a177816 */ /* 0x000fe200000000ff */
[----:B------:R-:W0:Y:S01]  /*0e60*/  I2F.RP R24, R18 ;  /* 0x0000001200187306 */ /* 0x000e220000209400 */
[----:B------:R-:W-:Y:S01]  /*0e70*/  PRMT R19, R6, 0x9991, RZ ;  /* 0x0000999106137816 */ /* 0x000fe200000000ff */
[----:B------:R-:W-:Y:S01]  /*0e80*/  IMAD.HI.U32 R2, R3, R5, R2 ;  /* 0x0000000503027227 */ /* 0x000fe200078e0002 */
[----:B------:R-:W-:Y:S01]  /*0e90*/  IABS R20, R17 ;  /* 0x0000001100147213 */ /* 0x000fe20000000000 */
[----:B------:R-:W-:Y:S01]  /*0ea0*/  BSSY B0, `(.L_x_33865) ;  /* 0x000002f000007945 */ /* 0x000fe20003800000 */
[----:B------:R-:W-:-:S02]  /*0eb0*/  IABS R25, R23 ;  /* 0x0000001700197213 */ /* 0x000fc40000000000 */
[----:B------:R-:W-:Y:S01]  /*0ec0*/  IABS R21, R19 ;  /* 0x0000001300157213 */ /* 0x000fe20000000000 */
[----:B------:R-:W1:Y:S01]  /*0ed0*/  I2F.RP R5, R20 ;  /* 0x0000001400057306 */ /* 0x000e620000209400 */
[-C--:B------:R-:W-:Y:S01]  /*0ee0*/  IABS R3, R12.reuse ;  /* 0x0000000c00037213 */ /* 0x080fe20000000000 */
[----:B------:R-:W-:Y:S01]  /*0ef0*/  IMAD.HI.U32 R22, R2, R25, RZ ;  /* 0x0000001902167227 */ /* 0x000fe200078e00ff */
[----:B------:R-:W-:Y:S02]  /*0f00*/  PRMT R27, R10, 0x7770, RZ ;  /* 0x000077700a1b7816 */ /* 0x000fe400000000ff */
[----:B------:R-:W-:Y:S01]  /*0f10*/  PRMT R2, R8, 0x7770, RZ ;  /* 0x0000777008027816 */ /* 0x000fe200000000ff */
[----:B------:R-:W-:Y:S01]  /*0f20*/  IMAD.MOV R3, RZ, RZ, -R3 ;  /* 0x000000ffff037224 */ /* 0x000fe200078e0a03 */
[----:B------:R-:W-:Y:S01]  /*0f30*/  LOP3.LUT R29, RZ, R12, RZ, 0x33, !PT ;  /* 0x0000000cff1d7212 */ /* 0x000fe200078e33ff */
[----:B------:R-:W2:Y:S01]  /*0f40*/  I2F.RP R13, R21 ;  /* 0x00000015000d7306 */ /* 0x000ea20000209400 */
[----:B------:R-:W-:Y:S01]  /*0f50*/  LOP3.LUT R26, R2, R27, RZ, 0x3c, !PT ;  /* 0x0000001b021a7212 */ /* 0x000fe200078e3cff */
[----:B------:R-:W-:-:S05]  /*0f60*/  IMAD R25, R22, R3, R25 ;  /* 0x0000000316197224 */ /* 0x000fca00078e0219 */
[----:B------:R-:W-:Y:S01]  /*0f70*/  ISETP.GT.U32.AND P1, PT, R4, R25, PT ;  /* 0x000000190400720c */ /* 0x000fe20003f24070 */
[----:B0-----:R-:W0:Y:S08]  /*0f80*/  MUFU.RCP R24, R24 ;  /* 0x0000001800187308 */ /* 0x001e300000001000 */
[----:B-1----:R-:W1:Y:S04]  /*0f90*/  MUFU.RCP R5, R5 ;  /* 0x0000000500057308 */ /* 0x002e680000001000 */
[----:B------:R-:W-:-:S02]  /*0fa0*/  @!P1 IMAD.IADD R25, R25, 0x1, -R4 ;  /* 0x0000000119199824 */ /* 0x000fc400078e0a04 */
[----:B------:R-:W-:Y:S02]  /*0fb0*/  @!P1 VIADD R22, R22, 0x1 ;  /* 0x0000000116169836 */ /* 0x000fe40000000000 */
[----:B--2---:R-:W2:Y:S01]  /*0fc0*/  MUFU.RCP R13, R13 ;  /* 0x0000000d000d7308 */ /* 0x004ea20000001000 */
[----:B0-----:R-:W-:Y:S01]  /*0fd0*/  VIADD R3, R24, 0xffffffe ;  /* 0x0ffffffe18037836 */ /* 0x001fe20000000000 */
[----:B------:R-:W-:Y:S02]  /*0fe0*/  LOP3.LUT R24, R23, R12, RZ, 0x3c, !PT ;  /* 0x0000000c17187212 */ /* 0x000fe400078e3cff */
[----:B------:R-:W-:Y:S02]  /*0ff0*/  ISETP.GE.U32.AND P0, PT, R25, R4, PT ;  /* 0x000000041900720c */ /* 0x000fe40003f06070 */
[----:B------:R-:W-:Y:S02]  /*1000*/  ISETP.GE.AND P2, PT, R24, RZ, PT ;  /* 0x000000ff1800720c */ /* 0x000fe40003f46270 */
[----:B------:R-:W-:Y:S01]  /*1010*/  PRMT R24, R26, 0x8880, RZ ;  /* 0x000088801a187816 */ /* 0x000fe200000000ff */
[----:B-1----:R-:W-:Y:S01]  /*1020*/  VIADD R27, R5, 0xffffffe ;  /* 0x0ffffffe051b7836 */ /* 0x002fe20000000000 */
[----:B------:R-:W0:Y:S02]  /*1030*/  F2I.FTZ.U32.TRUNC.NTZ R3, R3 ;  /* 0x0000000300037305 */ /* 0x000e24000021f000 */
[----:B------:R-:W-:Y:S01]  /*1040*/  ISETP.GT.AND P1, PT, R24, -0x1, PT ;  /* 0xffffffff1800780c */ /* 0x000fe20003f24270 */
[----:B--2---:R-:W-:-:S05]  /*1050*/  VIADD R13, R13, 0xffffffe ;  /* 0x0ffffffe0d0d7836 */ /* 0x004fca0000000000 */
[----:B------:R0:W1:Y:S01]  /*1060*/  F2I.FTZ.U32.TRUNC.NTZ R5, R27 ;  /* 0x0000001b00057305 */ /* 0x000062000021f000 */
[----:B------:R-:W-:Y:S01]  /*1070*/  @P0 VIADD R22, R22, 0x1 ;  /* 0x0000000116160836 */ /* 0x000fe20000000000 */
[----:B------:R-:W-:-:S03]  /*1080*/  ISETP.NE.AND P0, PT, R2, RZ, PT ;  /* 0x000000ff0200720c */ /* 0x000fc60003f05270 */
[----:B------:R-:W-:-:S03]  /*1090*/  @!P2 IMAD.MOV R22, RZ, RZ, -R22 ;  /* 0x000000ffff16a224 */ /* 0x000fc600078e0a16 */
[----:B------:R-:W2:Y:S01]  /*10a0*/  F2I.FTZ.U32.TRUNC.NTZ R13, R13 ;  /* 0x0000000d000d7305 */ /* 0x000ea2000021f000 */
[----:B0-----:R-:W-:Y:S01]  /*10b0*/  IMAD.MOV R27, RZ, RZ, -R3 ;  /* 0x000000ffff1b7224 */ /* 0x001fe200078e0a03 */
[----:B------:R-:W-:Y:S01]  /*10c0*/  SEL R22, R29, R22, !P0 ;  /* 0x000000161d167207 */ /* 0x000fe20004000000 */
[----:B-1----:R-:W-:Y:S01]  /*10d0*/  IMAD.MOV R24, RZ, RZ, -R5 ;  /* 0x000000ffff187224 */ /* 0x002fe200078e0a05 */
        /* <DEDUP_REMOVED lines=11> */
.L_x_33866:
[----:B------:R-:W-:Y:S05]  /*1190*/  BSYNC B0 ;  /* 0x0000000000007941 */ /* 0x000fea0003800000 */
.L_x_33865:
[----:B--2---:R-:W-:Y:S01]  /*11a0*/  IMAD.MOV R12, RZ, RZ, -R13 ;  /* 0x000000ffff0c7224 */ /* 0x004fe200078e0a0d */
[----:B------:R-:W-:Y:S01]  /*11b0*/  PRMT R4, R10, 0x9991, RZ ;  /* 0x000099910a047816 */ /* 0x000fe200000000ff */
[----:B------:R-:W-:Y:S01]  /*11c0*/  IMAD R23, R27, R18, RZ ;  /* 0x000000121b177224 */ /* 0x000fe200078e02ff */
[----:B------:R-:W-:Y:S01]  /*11d0*/  PRMT R26, R9, 0x9991, RZ ;  /* 0x00009991091a7816 */ /* 0x000fe200000000ff */
[----:B------:R-:W-:Y:S01]  /*11e0*/  IMAD.MOV.U32 R2, RZ, RZ, RZ ;  /* 0x000000ffff027224 */ /* 0x000fe200078e00ff */
[----:B------:R-:W-:Y:S01]  /*11f0*/  BSSY B0, `(.L_x_33867) ;  /* 0x0000056000007945 */ /* 0x000fe20003800000 */
[----:B------:R-:W-:Y:S02]  /*1200*/  IMAD R27, R12, R21, RZ ;  /* 0x000000150c1b7224 */ /* 0x000fe400078e02ff */
[----:B------:R-:W-:Y:S02]  /*1210*/  IMAD.MOV.U32 R12, RZ, RZ, RZ ;  /* 0x000000ffff0c7224 */ /* 0x000fe400078e00ff */
[----:B------:R-:W-:Y:S01]  /*1220*/  IMAD.HI.U32 R23, R3, R23, R2 ;  /* 0x0000001703177227 */ /* 0x000fe200078e0002 */
[----:B------:R-:W-:-:S03]  /*1230*/  IABS R2, R16 ;  /* 0x0000001000027213 */ /* 0x000fc60000000000 */
[----:B------:R-:W-:Y:S02]  /*1240*/  IMAD R25, R24, R20, RZ ;  /* 0x0000001418197224 */ /* 0x000fe400078e02ff */
[----:B------:R-:W-:Y:S02]  /*1250*/  IMAD.MOV.U32 R3, RZ, RZ, R4 ;  /* 0x000000ffff037224 */ /* 0x000fe400078e0004 */
[----:B------:R-:W-:Y:S02]  /*1260*/  IMAD.MOV.U32 R4, RZ, RZ, RZ ;  /* 0x000000ffff047224 */ /* 0x000fe400078e00ff */
[----:B------:R-:W-:Y:S01]  /*1270*/  IMAD.HI.U32 R24, R13, R27, R12 ;  /* 0x0000001b0d187227 */ /* 0x000fe200078e000c */
[----:B------:R-:W-:-:S03]  /*1280*/  PRMT R12, R9, 0x8880, RZ ;  /* 0x00008880090c7816 */ /* 0x000fc600000000ff */
[----:B------:R-:W-:Y:S01]  /*1290*/  IMAD.HI.U32 R4, R5, R25, R4 ;  /* 0x0000001905047227 */ /* 0x000fe200078e0004 */
[----:B------:R-:W-:Y:S02]  /*12a0*/  IABS R5, R3 ;  /* 0x0000000300057213 */ /* 0x000fe40000000000 */
[----:B------:R-:W-:Y:S01]  /*12b0*/  IABS R25, R17 ;  /* 0x0000001100197213 */ /* 0x000fe20000000000 */
[----:B------:R-:W-:Y:S02]  /*12c0*/  IMAD.MOV R13, RZ, RZ, -R2 ;  /* 0x000000ffff0d7224 */ /* 0x000fe400078e0a02 */
[----:B------:R-:W-:Y:S02]  /*12d0*/  IMAD.MOV.U32 R2, RZ, RZ, R12 ;  /* 0x000000ffff027224 */ /* 0x000fe400078e000c */
[----:B------:R-:W-:-:S03]  /*12e0*/  IMAD.HI.U32 R12, R23, R5, RZ ;  /* 0x00000005170c7227 */ /* 0x000fc600078e00ff */
[----:B------:R-:W-:Y:S01]  /*12f0*/  IABS R23, R2 ;  /* 0x0000000200177213 */ /* 0x000fe20000000000 */
[----:B------:R-:W-:-:S04]  /*1300*/  IMAD R5, R12, R13, R5 ;  /* 0x0000000d0c057224 */ /* 0x000fc800078e0205 */
[----:B------:R-:W-:Y:S01]  /*1310*/  IMAD.MOV.U32 R13, RZ, RZ, R23 ;  /* 0x000000ffff0d7224 */ /* 0x000fe200078e0017 */
[----:B------:R-:W-:Y:S01]  /*1320*/  ISETP.GT.U32.AND P6, PT, R18, R5, PT ;  /* 0x000000051200720c */ /* 0x000fe20003fc4070 */
[----:B------:R-:W-:Y:S01]  /*1330*/  IMAD.MOV R23, RZ, RZ, -R25 ;  /* 0x000000ffff177224 */ /* 0x000fe200078e0a19 */
[----:B------:R-:W-:Y:S02]  /*1340*/  PRMT R25, R10, 0x7771, RZ ;  /* 0x000077710a197816 */ /* 0x000fe400000000ff */
[----:B------:R-:W-:Y:S01]  /*1350*/  PRMT R10, R8, 0x7771, RZ ;  /* 0x00007771080a7816 */ /* 0x000fe200000000ff */
[----:B------:R-:W-:Y:S02]  /*1360*/  IMAD.MOV.U32 R8, RZ, RZ, R23 ;  /* 0x000000ffff087224 */ /* 0x000fe400078e0017 */
[----:B------:R-:W-:Y:S01]  /*1370*/  IMAD.HI.U32 R23, R4, R13, RZ ;  /* 0x0000000d04177227 */ /* 0x000fe200078e00ff */
[----:B------:R-:W-:-:S03]  /*1380*/  LOP3.LUT R25, R10, R25, RZ, 0x3c, !PT ;  /* 0x000000190a197212 */ /* 0x000fc600078e3cff */
[----:B------:R-:W-:Y:S01]  /*1390*/  IMAD.MOV.U32 R4, RZ, RZ, R26 ;  /* 0x000000ffff047224 */ /* 0x000fe200078e001a */
[----:B------:R-:W-:Y:S01]  /*13a0*/  IABS R26, R19 ;  /* 0x00000013001a7213 */ /* 0x000fe20000000000 */
[----:B------:R-:W-:Y:S01]  /*13b0*/  IMAD R13, R23, R8, R13 ;  /* 0x00000008170d7224 */ /* 0x000fe200078e020d */
[----:B------:R-:W-:Y:S01]  /*13c0*/  PRMT R8, R25, 0x8880, RZ ;  /* 0x0000888019087816 */ /* 0x000fe200000000ff */
[----:B------:R-:W-:Y:S01]  /*13d0*/  @!P6 IMAD.IADD R5, R5, 0x1, -R18 ;  /* 0x000000010505e824 */ /* 0x000fe200078e0a12 */
[----:B------:R-:W-:Y:S01]  /*13e0*/  IABS R25, R4 ;  /* 0x0000000400197213 */ /* 0x000fe20000000000 */
[----:B------:R-:W-:Y:S01]  /*13f0*/  IMAD.MOV R26, RZ, RZ, -R26 ;  /* 0x000000ffff1a7224 */ /* 0x000fe200078e0a1a */
[----:B------:R-:W-:Y:S01]  /*1400*/  ISETP.GT.U32.AND P4, PT, R20, R13, PT ;  /* 0x0000000d1400720c */ /* 0x000fe20003f84070 */
[----:B------:R-:W-:Y:S01]  /*1410*/  @!P6 VIADD R12, R12, 0x1 ;  /* 0x000000010c0ce836 */ /* 0x000fe20000000000 */
[----:B------:R-:W-:Y:S01]  /*1420*/  ISETP.GT.AND P2, PT, R8, -0x1, PT ;  /* 0xffffffff0800780c */ /* 0x000fe20003f44270 */
[----:B------:R-:W-:Y:S01]  /*1430*/  IMAD.HI.U32 R24, R24, R25, RZ ;  /* 0x0000001918187227 */ /* 0x000fe200078e00ff */
[----:B------:R-:W-:-:S03]  /*1440*/  ISETP.GE.U32.AND P0, PT, R5, R18, PT ;  /* 0x000000120500720c */ /* 0x000fc60003f06070 */
[----:B------:R-:W-:Y:S01]  /*1450*/  IMAD R8, R24, R26, R25 ;  /* 0x0000001a18087224 */ /* 0x000fe200078e0219 */
[----:B------:R-:W-:Y:S02]  /*1460*/  LOP3.LUT R25, R3, R16, RZ, 0x3c, !PT ;  /* 0x0000001003197212 */ /* 0x000fe400078e3cff */
[----:B------:R-:W-:Y:S02]  /*1470*/  PRMT R26, R6, 0x7770, RZ ;  /* 0x00007770061a7816 */ /* 0x000fe400000000ff */
[----:B------:R-:W-:Y:S01]  /*1480*/  ISETP.GT.U32.AND P3, PT, R21, R8, PT ;  /* 0x000000081500720c */ /* 0x000fe20003f64070 */
[----:B------:R-:W-:Y:S01]  /*1490*/  @!P4 IMAD.IADD R13, R13, 0x1, -R20 ;  /* 0x000000010d0dc824 */ /* 0x000fe200078e0a14 */
[----:B------:R-:W-:Y:S01]  /*14a0*/  ISETP.GE.AND P5, PT, R25, RZ, PT ;  /* 0x000000ff1900720c */ /* 0x000fe20003fa6270 */
[----:B------:R-:W-:Y:S01]  /*14b0*/  @!P4 VIADD R23, R23, 0x1 ;  /* 0x000000011717c836 */ /* 0x000fe20000000000 */
[C---:B------:R-:W-:Y:S01]  /*14c0*/  PRMT R25, R9.reuse, 0x7770, RZ ;  /* 0x0000777009197816 */ /* 0x040fe200000000ff */
[----:B------:R-:W-:Y:S01]  /*14d0*/  @P0 VIADD R12, R12, 0x1 ;  /* 0x000000010c0c0836 */ /* 0x000fe20000000000 */
[----:B------:R-:W-:-:S02]  /*14e0*/  PRMT R9, R9, 0x7771, RZ ;  /* 0x0000777109097816 */ /* 0x000fc400000000ff */
[----:B------:R-:W-:Y:S02]  /*14f0*/  PRMT R6, R6, 0x7771, RZ ;  /* 0x0000777106067816 */ /* 0x000fe400000000ff */
[----:B------:R-:W-:Y:S02]  /*1500*/  ISETP.GE.U32.AND P6, PT, R13, R20, PT ;  /* 0x000000140d00720c */ /* 0x000fe40003fc6070 */
[----:B------:R-:W-:Y:S01]  /*1510*/  LOP3.LUT R9, R6, R9, RZ, 0x3c, !PT ;  /* 0x0000000906097212 */ /* 0x000fe200078e3cff */
[----:B------:R-:W-:Y:S01]  /*1520*/  @!P3 IMAD.IADD R8, R8, 0x1, -R21 ;  /* 0x000000010808b824 */ /* 0x000fe200078e0a15 */
[----:B------:R-:W-:Y:S01]  /*1530*/  ISETP.NE.AND P0, PT, R6, RZ, PT ;  /* 0x000000ff0600720c */ /* 0x000fe20003f05270 */
[----:B------:R-:W-:Y:S01]  /*1540*/  @!P5 IMAD.MOV R12, RZ, RZ, -R12 ;  /* 0x000000ffff0cd224 */ /* 0x000fe200078e0a0c */
[----:B------:R-:W-:Y:S01]  /*1550*/  LOP3.LUT R6, R2, R17, RZ, 0x3c, !PT ;  /* 0x0000001102067212 */ /* 0x000fe200078e3cff */
[----:B------:R-:W-:Y:S01]  /*1560*/  @!P3 VIADD R24, R24, 0x1 ;  /* 0x000000011818b836 */ /* 0x000fe20000000000 */
[----:B------:R-:W-:-:S02]  /*1570*/  ISETP.NE.AND P1, PT, R26, RZ, PT ;  /* 0x000000ff1a00720c */ /* 0x000fc40003f25270 */
[----:B------:R-:W-:Y:S02]  /*1580*/  LOP3.LUT R25, R26, R25, RZ, 0x3c, !PT ;  /* 0x000000191a197212 */ /* 0x000fe400078e3cff */
[----:B------:R-:W-:Y:S01]  /*1590*/  ISETP.GE.AND P5, PT, R6, RZ, PT ;  /* 0x000000ff0600720c */ /* 0x000fe20003fa6270 */
[----:B------:R-:W-:Y:S01]  /*15a0*/  @P6 VIADD R23, R23, 0x1 ;  /* 0x0000000117176836 */ /* 0x000fe20000000000 */
[----:B------:R-:W-:Y:S02]  /*15b0*/  ISETP.GE.U32.AND P4, PT, R8, R21, PT ;  /* 0x000000150800720c */ /* 0x000fe40003f86070 */
[----:B------:R-:W-:Y:S02]  /*15c0*/  LOP3.LUT R26, R4, R19, RZ, 0x3c, !PT ;  /* 0x00000013041a7212 */ /* 0x000fe400078e3cff */
[----:B------:R-:W-:Y:S02]  /*15d0*/  PRMT R6, R25, 0x8880, RZ ;  /* 0x0000888019067816 */ /* 0x000fe400000000ff */
[----:B------:R-:W-:-:S02]  /*15e0*/  ISETP.GE.AND P6, PT, R26, RZ, PT ;  /* 0x000000ff1a00720c */ /* 0x000fc40003fc6270 */
[----:B------:R-:W-:Y:S02]  /*15f0*/  PRMT R9, R9, 0x8880, RZ ;  /* 0x0000888009097816 */ /* 0x000fe400000000ff */
[----:B------:R-:W-:Y:S01]  /*1600*/  LOP3.LUT R25, RZ, R16, RZ, 0x33, !PT ;  /* 0x00000010ff197212 */ /* 0x000fe200078e33ff */
[----:B------:R-:W-:Y:S01]  /*1610*/  @!P5 IMAD.MOV R23, RZ, RZ, -R23 ;  /* 0x000000ffff17d224 */ /* 0x000fe200078e0a17 */
[----:B------:R-:W-:Y:S01]  /*1620*/  ISETP.NE.AND P5, PT, R10, RZ, PT ;  /* 0x000000ff0a00720c */ /* 0x000fe20003fa5270 */
[----:B------:R-:W-:Y:S01]  /*1630*/  @P4 VIADD R24, R24, 0x1 ;  /* 0x0000000118184836 */ /* 0x000fe20000000000 */
[----:B------:R-:W-:Y:S02]  /*1640*/  ISETP.GT.AND P3, PT, R6, -0x1, PT ;  /* 0xffffffff0600780c */ /* 0x000fe40003f64270 */
[----:B------:R-:W-:Y:S02]  /*1650*/  ISETP.GT.AND P4, PT, R9, -0x1, PT ;  /* 0xffffffff0900780c */ /* 0x000fe40003f84270 */
[----:B------:R-:W-:Y:S01]  /*1660*/  LOP3.LUT R6, RZ, R17, RZ, 0x33, !PT ;  /* 0x00000011ff067212 */ /* 0x000fe200078e33ff */
[----:B------:R-:W-:Y:S01]  /*1670*/  @!P6 IMAD.MOV R24, RZ, RZ, -R24 ;  /* 0x000000ffff18e224 */ /* 0x000fe200078e0a18 */
[----:B------:R-:W-:-:S02]  /*1680*/  LOP3.LUT R19, RZ, R19, RZ, 0x33, !PT ;  /* 0x00000013ff137212 */ /* 0x000fc400078e33ff */
        /* <DEDUP_REMOVED lines=12> */
.L_x_33868:
[----:B------:R-:W-:Y:S05]  /*1750*/  BSYNC B0 ;  /* 0x0000000000007941 */ /* 0x000fea0003800000 */
.L_x_33867:
[----:B------:R-:W-:Y:S01]  /*1760*/  BSSY B0, `(.L_x_33869) ;  /* 0x000000e000007945 */ /* 0x000fe20003800000 */
[----:B------:R-:W-:Y:S02]  /*1770*/  SEL R3, R19, R24, !P0 ;  /* 0x0000001813037207 */ /* 0x000fe40004000000 */
        /* <DEDUP_REMOVED lines=12> */
.L_x_33870:
[----:B------:R-:W-:Y:S05]  /*1840*/  BSYNC B0 ;  /* 0x0000000000007941 */ /* 0x000fea0003800000 */
.L_x_33869:
[----:B------:R-:W-:Y:S04]  /*1850*/  BSSY B0, `(.L_x_33871) ;  /* 0x000000c000007945 */ /* 0x000fe80003800000 */
        /* <DEDUP_REMOVED lines=11> */
.L_x_33872:
[----:B------:R-:W-:Y:S05]  /*1910*/  BSYNC B0 ;  /* 0x0000000000007941 */ /* 0x000fea0003800000 */
.L_x_33871:
[----:B------:R-:W-:Y:S01]  /*1920*/  ULDC.64 UR6, c[0x0][0x218] ;  /* 0x0000860000067ab9 */ /* 0x000fe20000000a00 */
[----:B------:R-:W-:Y:S01]  /*1930*/  PRMT R7, R0, 0x7604, R7 ;  /* 0x0000760400077816 */ /* 0x000fe20000000007 */
[----:B------:R-:W-:Y:S01]  /*1940*/  UIADD3 UR5, UP0, UR4, UR6, URZ ;  /* 0x0000000604057290 */ /* 0x000fe2000ff1e03f */
[----:B------:R-:W-:Y:S02]  /*1950*/  PRMT R15, R15, 0x7604, R14 ;  /* 0x000076040f0f7816 */ /* 0x000fe4000000000e */
[----:B------:R-:W-:Y:S01]  /*1960*/  PRMT R9, R9, 0x7604, R22 ;  /* 0x0000760409097816 */ /* 0x000fe20000000016 */
[----:B------:R-:W-:Y:S01]  /*1970*/  UIADD3.X UR6, URZ, UR7, URZ, UP0, !UPT ;  /* 0x000000073f067290 */ /* 0x000fe200087fe43f */
[----:B------:R-:W-:Y:S01]  /*1980*/  PRMT R3, R3, 0x7604, R10 ;  /* 0x0000760403037816 */ /* 0x000fe2000000000a */
[----:B------:R-:W-:-:S04]  /*1990*/  IMAD.U32 R4, RZ, RZ, UR5 ;  /* 0x00000005ff047e24 */ /* 0x000fc8000f8e00ff */
[----:B------:R-:W-:Y:S02]  /*19a0*/  IMAD.U32 R5, RZ, RZ, UR6 ;  /* 0x00000006ff057e24 */ /* 0x000fe4000f8e00ff */
[----:B------:R-:W-:-:S05]  /*19b0*/  IMAD.WIDE R4, R11, 0x2, R4 ;  /* 0x000000020b047825 */ /* 0x000fca00078e0204 */
[----:B------:R-:W-:Y:S04]  /*19c0*/  STG.E.U16 desc[UR8][R4.64], R7 ;  /* 0x0000000704007986 */ /* 0x000fe8000c101508 */
[----:B------:R-:W-:Y:S04]  /*19d0*/  STG.E.U16 desc[UR8][R4.64+0x100], R15 ;  /* 0x0001000f04007986 */ /* 0x000fe8000c101508 */
[----:B------:R-:W-:Y:S04]  /*19e0*/  STG.E.U16 desc[UR8][R4.64+0x200], R9 ;  /* 0x0002000904007986 */ /* 0x000fe8000c101508 */
[----:B------:R-:W-:Y:S01]  /*19f0*/  STG.E.U16 desc[UR8][R4.64+0x300], R3 ;  /* 0x0003000304007986 */ /* 0x000fe2000c101508 */
[----:B------:R-:W-:Y:S05]  /*1a00*/  EXIT ;  /* 0x000000000000794d */ /* 0x000fea0003800000 */
.L_x_33856:
[----:B------:R-:W0:Y:S01]  /*1a10*/  S2R R3, SR_TID.X ;  /* 0x0000000000037919 */ /* 0x000e220000002100 */
[----:B------:R-:W-:Y:S02]  /*1a20*/  PRMT R2, RZ, 0x7610, R2 ;  /* 0x00007610ff027816 */ /* 0x000fe40000000002 */
[----:B0-----:R-:W-:Y:S01]  /*1a30*/  ISETP.GE.AND P0, PT, R3, R0, PT ;  /* 0x000000000300720c */ /* 0x001fe20003f06270 */
[----:B------:R-:W-:-:S12]  /*1a40*/  IMAD.MOV.U32 R21, RZ, RZ, R3 ;  /* 0x000000ffff157224 */ /* 0x000fd800078e0003 */
[C---:B------:R-:W-:Y:S01]  /*1a50*/  @!P0 VIADD R27, R21.reuse, UR4 ;  /* 0x00000004151b8c36 */ /* 0x040fe20008000000 */
[----:B------:R-:W0:Y:S01]  /*1a60*/  @!P0 LDC.64 R6, c[0x0][0x220] ;  /* 0x00008800ff068b82 */ /* 0x000e220000000a00 */
[----:B------:R-:W-:-:S05]  /*1a70*/  @!P0 VIADD R21, R21, 0x80 ;  /* 0x0000008015158836 */ /* 0x000fca0000000000 */
[C---:B------:R-:W-:Y:S02]  /*1a80*/  ISETP.GE.AND P2, PT, R21.reuse, R0, PT ;  /* 0x000000001500720c */ /* 0x040fe40003f46270 */
[----:B------:R-:W1:Y:S11]  /*1a90*/  @!P0 LDC.64 R4, c[0x0][0x228] ;  /* 0x00008a00ff048b82 */ /* 0x000e760000000a00 */
[C---:B------:R-:W-:Y:S01]  /*1aa0*/  @!P2 VIADD R19, R21.reuse, UR4 ;  /* 0x000000041513ac36 */ /* 0x040fe20008000000 */
[----:B------:R-:W2:Y:S01]  /*1ab0*/  @!P2 LDC.64 R12, c[0x0][0x220] ;  /* 0x00008800ff0cab82 */ /* 0x000ea20000000a00 */
[----:B------:R-:W-:Y:S01]  /*1ac0*/  @!P2 VIADD R21, R21, 0x80 ;  /* 0x000000801515a836 */ /* 0x000fe20000000000 */
[----:B0-----:R-:W-:-:S04]  /*1ad0*/  @!P0 IADD3 R6, P3, R27, R6, RZ ;  /* 0x000000061b068210 */ /* 0x001fc80007f7e0ff */
[----:B------:R-:W-:Y:S02]  /*1ae0*/  ISETP.GE.AND P1, PT, R21, R0, PT ;  /* 0x000000001500720c */ /* 0x000fe40003f26270 */
[----:B------:R-:W0:Y:S01]  /*1af0*/  @!P2 LDC.64 R10, c[0x0][0x228] ;  /* 0x00008a00ff0aab82 */ /* 0x000e220000000a00 */
[----:B------:R-:W-:Y:S01]  /*1b00*/  @!P0 IMAD.X R7, RZ, RZ, R7, P3 ;  /* 0x000000ffff078224 */ /* 0x000fe200018e0607 */
[----:B-1----:R-:W-:-:S04]  /*1b10*/  @!P0 IADD3 R26, P3, R27, R4, RZ ;  /* 0x000000041b1a8210 */ /* 0x002fc80007f7e0ff */
[----:B------:R1:W5:Y:S01]  /*1b20*/  @!P0 LDG.E.U8 R2, desc[UR8][R6.64] ;  /* 0x0000000806028981 */ /* 0x000362000c1e1100 */
[--C-:B------:R-:W-:Y:S01]  /*1b30*/  @!P0 IMAD.X R27, RZ, RZ, R5.reuse, P3 ;  /* 0x000000ffff1b8224 */ /* 0x100fe200018e0605 */
[----:B------:R-:W-:-:S03]  /*1b40*/  PRMT R5, RZ, 0x7610, R5 ;  /* 0x00007610ff057816 */ /* 0x000fc60000000005 */
[----:B------:R-:W3:Y:S01]  /*1b50*/  @!P1 LDC.64 R8, c[0x0][0x220] ;  /* 0x00008800ff089b82 */ /* 0x000ee20000000a00 */
[C---:B------:R-:W-:Y:S02]  /*1b60*/  @!P1 VIADD R15, R21.reuse, UR4 ;  /* 0x00000004150f9c36 */ /* 0x040fe40008000000 */
[----:B------:R-:W-:Y:S01]  /*1b70*/  @!P1 VIADD R21, R21, 0x80 ;  /* 0x0000008015159836 */ /* 0x000fe20000000000 */
[----:B--2---:R-:W-:Y:S01]  /*1b80*/  @!P2 IADD3 R12, P4, R19, R12, RZ ;  /* 0x0000000c130ca210 */ /* 0x004fe20007f9e0ff */
[----:B------:R2:W5:Y:S03]  /*1b90*/  @!P0 LDG.E.U8 R5, desc[UR8][R26.64] ;  /* 0x000000081a058981 */ /* 0x000566000c1e1100 */
[----:B------:R-:W-:Y:S01]  /*1ba0*/  ISETP.GE.AND P3, PT, R21, R0, PT ;  /* 0x000000001500720c */ /* 0x000fe20003f66270 */
[----:B------:R-:W4:Y:S01]  /*1bb0*/  @!P1 LDC.64 R16, c[0x0][0x228] ;  /* 0x00008a00ff109b82 */ /* 0x000f220000000a00 */
[----:B0-----:R-:W-:Y:S01]  /*1bc0*/  @!P2 IADD3 R10, P5, R19, R10, RZ ;  /* 0x0000000a130aa210 */ /* 0x001fe20007fbe0ff */
[----:B------:R-:W-:Y:S01]  /*1bd0*/  @!P2 IMAD.X R13, RZ, RZ, R13, P4 ;  /* 0x000000ffff0da224 */ /* 0x000fe200020e060d */
[----:B------:R-:W-:-:S02]  /*1be0*/  PRMT R4, RZ, 0x7610, R4 ;  /* 0x00007610ff047816 */ /* 0x000fc40000000004 */
[----:B-1----:R-:W-:Y:S01]  /*1bf0*/  PRMT R7, RZ, 0x7610, R7 ;  /* 0x00007610ff077816 */ /* 0x002fe20000000007 */
[----:B------:R-:W-:-:S03]  /*1c00*/  @!P2 IMAD.X R11, RZ, RZ, R11, P5 ;  /* 0x000000ffff0ba224 */ /* 0x000fc600028e060b */
[----:B------:R0:W5:Y:S03]  /*1c10*/  @!P2 LDG.E.U8 R4, desc[UR8][R12.64] ;  /* 0x000000080c04a981 */ /* 0x000166000c1e1100 */
[----:B--2---:R-:W-:Y:S01]  /*1c20*/  @!P3 VIADD R27, R21, UR4 ;  /* 0x00000004151bbc36 */ /* 0x004fe20008000000 */
[----:B------:R-:W1:Y:S01]  /*1c30*/  @!P3 LDC.64 R18, c[0x0][0x228] ;  /* 0x00008a00ff12bb82 */ /* 0x000e620000000a00 */
[----:B------:R-:W5:Y:S01]  /*1c40*/  @!P2 LDG.E.U8 R7, desc[UR8][R10.64] ;  /* 0x000000080a07a981 */ /* 0x000f62000c1e1100 */
[----:B---3--:R-:W-:Y:S01]  /*1c50*/  @!P1 IADD3 R24, P2, R15, R8, RZ ;  /* 0x000000080f189210 */ /* 0x008fe20007f5e0ff */
[----:B------:R-:W-:-:S04]  /*1c60*/  @!P3 VIADD R21, R21, 0x80 ;  /* 0x000000801515b836 */ /* 0x000fc80000000000 */
[--C-:B------:R-:W-:Y:S01]  /*1c70*/  @!P1 IMAD.X R25, RZ, RZ, R9.reuse, P2 ;  /* 0x000000ffff199224 */ /* 0x100fe200010e0609 */
[----:B------:R-:W-:Y:S01]  /*1c80*/  ISETP.GE.AND P2, PT, R21, R0, PT ;  /* 0x000000001500720c */ /* 0x000fe20003f46270 */
[----:B------:R-:W2:Y:S01]  /*1c90*/  @!P3 LDC.64 R22, c[0x0][0x220] ;  /* 0x00008800ff16bb82 */ /* 0x000ea20000000a00 */
[----:B----4-:R-:W-:Y:S02]  /*1ca0*/  @!P1 IADD3 R16, P4, R15, R16, RZ ;  /* 0x000000100f109210 */ /* 0x010fe40007f9e0ff */
[----:B------:R-:W-:Y:S02]  /*1cb0*/  PRMT R6, RZ, 0x7610, R6 ;  /* 0x00007610ff067816 */ /* 0x000fe40000000006 */
[----:B------:R-:W-:Y:S01]  /*1cc0*/  PRMT R9, RZ, 0x7610, R9 ;  /* 0x00007610ff097816 */ /* 0x000fe20000000009 */
[----:B------:R-:W-:-:S03]  /*1cd0*/  @!P1 IMAD.X R17, RZ, RZ, R17, P4 ;  /* 0x000000ffff119224 */ /* 0x000fc600020e0611 */
[----:B------:R3:W5:Y:S03]  /*1ce0*/  @!P1 LDG.E.U8 R6, desc[UR8][R24.64] ;  /* 0x0000000818069981 */ /* 0x000766000c1e1100 */
[----:B0-----:R-:W0:Y:S01]  /*1cf0*/  @!P2 LDC.64 R12, c[0x0][0x220] ;  /* 0x00008800ff0cab82 */ /* 0x001e220000000a00 */
[----:B------:R0:W5:Y:S07]  /*1d00*/  @!P1 LDG.E.U8 R9, desc[UR8][R16.64] ;  /* 0x0000000810099981 */ /* 0x00016e000c1e1100 */
[----:B------:R-:W4:Y:S01]  /*1d10*/  @!P2 LDC.64 R14, c[0x0][0x228] ;  /* 0x00008a00ff0eab82 */ /* 0x000f220000000a00 */
[----:B-1----:R-:W-:Y:S01]  /*1d20*/  @!P3 IADD3 R18, P1, R27, R18, RZ ;  /* 0x000000121b12b210 */ /* 0x002fe20007f3e0ff */
[----:B---3--:R-:W-:Y:S01]  /*1d30*/  @!P2 VIADD R25, R21, UR4 ;  /* 0x000000041519ac36 */ /* 0x008fe20008000000 */
[----:B--2---:R-:W-:Y:S01]  /*1d40*/  @!P3 IADD3 R22, P4, R27, R22, RZ ;  /* 0x000000161b16b210 */ /* 0x004fe20007f9e0ff */
[----:B------:R-:W-:Y:S01]  /*1d50*/  @!P2 VIADD R21, R21, 0x80 ;  /* 0x000000801515a836 */ /* 0x000fe20000000000 */
[----:B------:R-:W-:Y:S01]  /*1d60*/  PRMT R8, RZ, 0x7610, R8 ;  /* 0x00007610ff087816 */ /* 0x000fe20000000008 */
[----:B------:R-:W-:Y:S01]  /*1d70*/  @!P3 IMAD.X R19, RZ, RZ, R19, P1 ;  /* 0x000000ffff13b224 */ /* 0x000fe200008e0613 */
[----:B------:R-:W-:Y:S01]  /*1d80*/  PRMT R11, RZ, 0x7610, R11 ;  /* 0x00007610ff0b7816 */ /* 0x000fe2000000000b */
[----:B------:R-:W-:Y:S01]  /*1d90*/  @!P3 IMAD.X R23, RZ, RZ, R23, P4 ;  /* 0x000000ffff17b224 */ /* 0x000fe200020e0617 */
[----:B------:R-:W-:-:S04]  /*1da0*/  ISETP.GE.AND P1, PT, R21, R0, PT ;  /* 0x000000001500720c */ /* 0x000fc80003f26270 */
[----:B------:R1:W5:Y:S04]  /*1db0*/  @!P3 LDG.E.U8 R8, desc[UR8][R22.64] ;  /* 0x000000081608b981 */ /* 0x000368000c1e1100 */
[----:B------:R2:W5:Y:S01]  /*1dc0*/  @!P3 LDG.E.U8 R11, desc[UR8][R18.64] ;  /* 0x00000008120bb981 */ /* 0x000562000c1e1100 */
[C---:B0-----:R-:W-:Y:S02]  /*1dd0*/  @!P2 IADD3 R16, P3, R25.reuse, R12, RZ ;  /* 0x0000000c1910a210 */ /* 0x041fe40007f7e0ff */
[----:B----4-:R-:W-:-:S03]  /*1de0*/  @!P2 IADD3 R12, P4, R25, R14, RZ ;  /* 0x0000000e190ca210 */ /* 0x010fc60007f9e0ff */
[----:B------:R-:W-:Y:S01]  /*1df0*/  @!P2 IMAD.X R17, RZ, RZ, R13, P3 ;  /* 0x000000ffff11a224 */ /* 0x000fe200018e060d */
[----:B------:R-:W-:Y:S02]  /*1e00*/  PRMT R10, RZ, 0x7610, R10 ;  /* 0x00007610ff0a7816 */ /* 0x000fe4000000000a */
[----:B-1----:R-:W-:Y:S01]  /*1e10*/  PRMT R23, RZ, 0x7610, R23 ;  /* 0x00007610ff177816 */ /* 0x002fe20000000017 */
[----:B------:R-:W-:Y:S01]  /*1e20*/  @!P2 IMAD.X R13, RZ, RZ, R15, P4 ;  /* 0x000000ffff0da224 */ /* 0x000fe200020e060f */
[----:B--2---:R-:W0:Y:S01]  /*1e30*/  @!P1 LDC.64 R18, c[0x0][0x228] ;  /* 0x00008a00ff129b82 */ /* 0x004e220000000a00 */
[C---:B------:R-:W-:Y:S01]  /*1e40*/  @!P1 VIADD R25, R21.reuse, UR4 ;  /* 0x0000000415199c36 */ /* 0x040fe20008000000 */
[----:B------:R-:W5:Y:S06]  /*1e50*/  @!P2 LDG.E.U8 R10, desc[UR8][R16.64] ;  /* 0x00000008100aa981 */ /* 0x000f6c000c1e1100 */
[----:B------:R-:W1:Y:S01]  /*1e60*/  @!P1 LDC.64 R14, c[0x0][0x220] ;  /* 0x00008800ff0e9b82 */ /* 0x000e620000000a00 */
[----:B------:R2:W5:Y:S01]  /*1e70*/  @!P2 LDG.E.U8 R23, desc[UR8][R12.64] ;  /* 0x000000080c17a981 */ /* 0x000562000c1e1100 */
[----:B------:R-:W-:Y:S01]  /*1e80*/  @!P1 VIADD R21, R21, 0x80 ;  /* 0x0000008015159836 */ /* 0x000fe20000000000 */
[----:B-1----:R-:W-:-:S05]  /*1e90*/  @!P1 IADD3 R14, P2, R25, R14, RZ ;  /* 0x0000000e190e9210 */ /* 0x002fca0007f5e0ff */
[----:B------:R-:W-:Y:S01]  /*1ea0*/  @!P1 IMAD.X R15, RZ, RZ, R15, P2 ;  /* 0x000000ffff0f9224 */ /* 0x000fe200010e060f */
[----:B------:R-:W-:-:S13]  /*1eb0*/  ISETP.GE.AND P2, PT, R21, R0, PT ;  /* 0x000000001500720c */ /* 0x000fda0003f46270 */
[----:B--2---:R-:W1:Y:S01]  /*1ec0*/  @!P2 LDC.64 R12, c[0x0][0x220] ;  /* 0x00008800ff0cab82 */ /* 0x004e620000000a00 */
[----:B0-----:R-:W-:Y:S02]  /*1ed0*/  @!P1 IADD3 R18, P3, R25, R18, RZ ;  /* 0x0000001219129210 */ /* 0x001fe40007f7e0ff */
[----:B------:R-:W-:Y:S02]  /*1ee0*/  PRMT R20, RZ, 0x7610, R20 ;  /* 0x00007610ff147816 */ /* 0x000fe40000000014 */
[----:B------:R-:W-:Y:S01]  /*1ef0*/  PRMT R25, RZ, 0x7610, R25 ;  /* 0x00007610ff197816 */ /* 0x000fe20000000019 */
[----:B------:R-:W-:Y:S02]  /*1f00*/  @!P1 IMAD.X R19, RZ, RZ, R19, P3 ;  /* 0x000000ffff139224 */ /* 0x000fe400018e0613 */
[----:B------:R-:W-:Y:S01]  /*1f10*/  @!P2 VIADD R27, R21, UR4 ;  /* 0x00000004151bac36 */ /* 0x000fe20008000000 */
[----:B------:R0:W5:Y:S04]  /*1f20*/  @!P1 LDG.E.U8 R20, desc[UR8][R14.64] ;  /* 0x000000080e149981 */ /* 0x000168000c1e1100 */
[----:B------:R2:W5:Y:S01]  /*1f30*/  @!P1 LDG.E.U8 R25, desc[UR8][R18.64] ;  /* 0x0000000812199981 */ /* 0x000562000c1e1100 */
[----:B-1----:R-:W-:-:S05]  /*1f40*/  @!P2 IADD3 R16, P1, R27, R12, RZ ;  /* 0x0000000c1b10a210 */ /* 0x002fca0007f3e0ff */
[----:B------:R-:W-:Y:S02]  /*1f50*/  @!P2 IMAD.X R17, RZ, RZ, R13, P1 ;  /* 0x000000ffff11a224 */ /* 0x000fe400008e060d */
[----:B------:R-:W1:Y:S01]  /*1f60*/  @!P2 LDC.64 R12, c[0x0][0x228] ;  /* 0x00008a00ff0cab82 */ /* 0x000e620000000a00 */
[----:B------:R-:W-:Y:S01]  /*1f70*/  @!P2 VIADD R21, R21, 0x80 ;  /* 0x000000801515a836 */ /* 0x000fe20000000000 */
[----:B-1----:R-:W-:-:S05]  /*1f80*/  @!P2 IADD3 R12, P1, R27, R12, RZ ;  /* 0x0000000c1b0ca210 */ /* 0x002fca0007f3e0ff */
[----:B------:R-:W-:Y:S01]  /*1f90*/  @!P2 IMAD.X R13, RZ, RZ, R13, P1 ;  /* 0x000000ffff0da224 */ /* 0x000fe200008e060d */
[----:B------:R-:W-:-:S13]  /*1fa0*/  ISETP.GE.AND P1, PT, R21, R0, PT ;  /* 0x000000001500720c */ /* 0x000fda0003f26270 */
[----:B0-----:R-:W2:Y:S01]  /*1fb0*/  @!P1 LDC.64 R14, c[0x0][0x220] ;  /* 0x00008800ff0e9b82 */ /* 0x001ea20000000a00 */
[----:B------:R-:W-:Y:S02]  /*1fc0*/  PRMT R22, RZ, 0x7610, R22 ;  /* 0x00007610ff167816 */ /* 0x000fe40000000016 */
[----:B------:R-:W-:Y:S01]  /*1fd0*/  PRMT R27, RZ, 0x7610, R27 ;  /* 0x00007610ff1b7816 */ /* 0x000fe2000000001b */
[----:B------:R-:W-:-:S03]  /*1fe0*/  @!P1 VIADD R21, R21, UR4 ;  /* 0x0000000415159c36 */ /* 0x000fc60008000000 */
[----:B------:R0:W5:Y:S04]  /*1ff0*/  @!P2 LDG.E.U8 R22, desc[UR8][R16.64] ;  /* 0x000000081016a981 */ /* 0x000168000c1e1100 */
[----:B------:R1:W5:Y:S01]  /*2000*/  @!P2 LDG.E.U8 R27, desc[UR8][R12.64] ;  /* 0x000000080c1ba981 */ /* 0x000362000c1e1100 */
[----:B--2---:R-:W-:-:S05]  /*2010*/  @!P1 IADD3 R18, P2, R21, R14, RZ ;  /* 0x0000000e15129210 */ /* 0x004fca0007f5e0ff */
[----:B------:R-:W-:Y:S02]  /*2020*/  @!P1 IMAD.X R19, RZ, RZ, R15, P2 ;  /* 0x000000ffff139224 */ /* 0x000fe400010e060f */
[----:B------:R-:W2:Y:S01]  /*2030*/  @!P1 LDC.64 R14, c[0x0][0x228] ;  /* 0x00008a00ff0e9b82 */ /* 0x000ea20000000a00 */
[----:B0-----:R-:W-:Y:S02]  /*2040*/  PRMT R16, RZ, 0x7610, R16 ;  /* 0x00007610ff107816 */ /* 0x001fe40000000010 */
[----:B------:R-:W-:-:S04]  /*2050*/  PRMT R17, RZ, 0x7610, R17 ;  /* 0x00007610ff117816 */ /* 0x000fc80000000011 */
[----:B------:R1:W5:Y:S01]  /*2060*/  @!P1 LDG.E.U8 R16, desc[UR8][R18.64] ;  /* 0x0000000812109981 */ /* 0x000362000c1e1100 */
[----:B--2---:R-:W-:-:S05]  /*2070*/  @!P1 IADD3 R14, P2, R21, R14, RZ ;  /* 0x0000000e150e9210 */ /* 0x004fca0007f5e0ff */
[----:B------:R-:W-:-:S05]  /*2080*/  @!P1 IMAD.X R15, RZ, RZ, R15, P2 ;  /* 0x000000ffff0f9224 */ /* 0x000fca00010e060f */
[----:B------:R1:W5:Y:S01]  /*2090*/  @!P1 LDG.E.U8 R17, desc[UR8][R14.64] ;  /* 0x000000080e119981 */ /* 0x000362000c1e1100 */
[----:B------:R-:W-:Y:S04]  /*20a0*/  BSSY B0, `(.L_x_33873) ;  /* 0x000002e000007945 */ /* 0x000fe80003800000 */
[----:B------:R-:W-:Y:S05]  /*20b0*/  @P0 BRA `(.L_x_33874) ;  /* 0x0000000000b00947 */ /* 0x000fea0003800000 */
[C---:B-1---5:R-:W-:Y:S02]  /*20c0*/  LOP3.LUT R12, R5.reuse, R2, RZ, 0x3c, !PT ;  /* 0x00000002050c7212 */ /* 0x062fe400078e3cff */
[----:B------:R-:W-:Y:S02]  /*20d0*/  LOP3.LUT R5, R5, 0xffff, RZ, 0xc0, !PT ;  /* 0x0000ffff05057812 */ /* 0x000fe400078ec0ff */
[----:B------:R-:W-:Y:S02]  /*20e0*/  PRMT R12, R12, 0x8880, RZ ;  /* 0x000088800c0c7816 */ /* 0x000fe400000000ff */
[----:B------:R-:W-:Y:S02]  /*20f0*/  PRMT R14, R5, 0x8880, RZ ;  /* 0x00008880050e7816 */ /* 0x000fe400000000ff */
[----:B------:R-:W-:Y:S01]  /*2100*/  LOP3.LUT R2, R2, 0xffff, RZ, 0xc0, !PT ;  /* 0x0000ffff02027812 */ /* 0x000fe200078ec0ff */
[----:B------:R-:W-:-:S05]  /*2110*/  IMAD.MOV.U32 R5, RZ, RZ, R12 ;  /* 0x000000ffff057224 */ /* 0x000fca00078e000c */
[----:B------:R-:W-:Y:S02]  /*2120*/  ISETP.GT.AND P4, PT, R5, -0x1, PT ;  /* 0xffffffff0500780c */ /* 0x000fe40003f84270 */
[----:B------:R-:W-:-:S04]  /*2130*/  IABS R5, R14 ;  /* 0x0000000e00057213 */ /* 0x000fc80000000000 */
        /* <DEDUP_REMOVED lines=11> */
[----:B------:R-:W-:Y:S01]  /*21f0*/  IMAD.MOV R12, RZ, RZ, -R2 ;  /* 0x000000ffff0c7224 */ /* 0x000fe200078e0a02 */
[----:B------:R-:W-:Y:S01]  /*2200*/  LOP3.LUT R2, R13, R14, RZ, 0x3c, !PT ;  /* 0x0000000e0d027212 */ /* 0x000fe200078e3cff */
[----:B------:R-:W-:-:S03]  /*2210*/  IMAD.HI.U32 R18, R18, R15, RZ ;  /* 0x0000000f12127227 */ /* 0x000fc600078e00ff */
[----:B------:R-:W-:Y:S01]  /*2220*/  ISETP.GE.AND P3, PT, R2, RZ, PT ;  /* 0x000000ff0200720c */ /* 0x000fe20003f66270 */
        /* <DEDUP_REMOVED lines=21> */
.L_x_33874:
[----:B------:R-:W-:Y:S05]  /*2380*/  BSYNC B0 ;  /* 0x0000000000007941 */ /* 0x000fea0003800000 */
.L_x_33873:
[----:B-1----:R-:W-:Y:S01]  /*2390*/  VIADD R15, R3, 0x80 ;  /* 0x00000080030f7836 */ /* 0x002fe20000000000 */
[----:B------:R-:W-:Y:S04]  /*23a0*/  BSSY B0, `(.L_x_33875) ;  /* 0x000002e000007945 */ /* 0x000fe80003800000 */
[----:B------:R-:W-:-:S13]  /*23b0*/  ISETP.GE.AND P1, PT, R15, R0, PT ;  /* 0x000000000f00720c */ /* 0x000fda0003f26270 */
[----:B------:R-:W-:Y:S05]  /*23c0*/  @P1 BRA `(.L_x_33876) ;  /* 0x0000000000ac1947 */ /* 0x000fea0003800000 */
[----:B-----5:R-:W-:-:S04]  /*23d0*/  LOP3.LUT R5, R7, 0xffff, RZ, 0xc0, !PT ;  /* 0x0000ffff07057812 */ /* 0x020fc800078ec0ff */
[----:B------:R-:W-:-:S04]  /*23e0*/  PRMT R14, R5, 0x8880, RZ ;  /* 0x00008880050e7816 */ /* 0x000fc800000000ff */
        /* <DEDUP_REMOVED lines=8> */
[----:B------:R-:W-:Y:S02]  /*2470*/  IMAD R21, R12, R5, RZ ;  /* 0x000000050c157224 */ /* 0x000fe400078e02ff */
[----:B------:R-:W-:-:S04]  /*2480*/  IMAD.MOV.U32 R12, RZ, RZ, RZ ;  /* 0x000000ffff0c7224 */ /* 0x000fc800078e00ff */
[----:B------:R-:W-:Y:S01]  /*2490*/  IMAD.HI.U32 R12, R13, R21, R12 ;  /* 0x000000150d0c7227 */ /* 0x000fe200078e000c */
[----:B------:R-:W-:Y:S02]  /*24a0*/  LOP3.LUT R13, R4, 0xffff, RZ, 0xc0, !PT ;  /* 0x0000ffff040d7812 */ /* 0x000fe400078ec0ff */
[----:B------:R-:W-:Y:S02]  /*24b0*/  LOP3.LUT R4, R7, R4, RZ, 0x3c, !PT ;  /* 0x0000000407047212 */ /* 0x000fe400078e3cff */
[----:B------:R-:W-:Y:S02]  /*24c0*/  PRMT R13, R13, 0x8880, RZ ;  /* 0x000088800d0d7816 */ /* 0x000fe400000000ff */
[----:B------:R-:W-:Y:S02]  /*24d0*/  PRMT R4, R4, 0x8880, RZ ;  /* 0x0000888004047816 */ /* 0x000fe400000000ff */
[----:B------:R-:W-:Y:S02]  /*24e0*/  IABS R19, R13 ;  /* 0x0000000d00137213 */ /* 0x000fe40000000000 */
[----:B------:R-:W-:-:S03]  /*24f0*/  LOP3.LUT R7, RZ, R14, RZ, 0x33, !PT ;  /* 0x0000000eff077212 */ /* 0x000fc600078e33ff */
        /* <DEDUP_REMOVED lines=24> */
.L_x_33876:
[----:B------:R-:W-:Y:S05]  /*2680*/  BSYNC B0 ;  /* 0x0000000000007941 */ /* 0x000fea0003800000 */
.L_x_33875:
[----:B-----5:R-:W-:Y:S01]  /*2690*/  VIADD R5, R3, 0x100 ;  /* 0x0000010003057836 */ /* 0x020fe20000000000 */
[----:B------:R-:W-:Y:S04]  /*26a0*/  BSSY B0, `(.L_x_33877) ;  /* 0x000002e000007945 */ /* 0x000fe80003800000 */
[----:B------:R-:W-:-:S13]  /*26b0*/  ISETP.GE.AND P1, PT, R5, R0, PT ;  /* 0x000000000500720c */ /* 0x000fda0003f26270 */
[----:B------:R-:W-:Y:S05]  /*26c0*/  @P1 BRA `(.L_x_33878) ;  /* 0x0000000000ac1947 */ /* 0x000fea0003800000 */
[----:B------:R-:W-:-:S04]  /*26d0*/  LOP3.LUT R4, R9, 0xffff, RZ, 0xc0, !PT ;  /* 0x0000ffff09047812 */ /* 0x000fc800078ec0ff */
[----:B------:R-:W-:Y:S02]  /*26e0*/  PRMT R13, R4, 0x8880, RZ ;  /* 0x00008880040d7816 */ /* 0x000fe400000000ff */
[----:B------:R-:W-:Y:S02]  /*26f0*/  LOP3.LUT R4, R6, 0xffff, RZ, 0xc0, !PT ;  /* 0x0000ffff06047812 */ /* 0x000fe400078ec0ff */
[----:B------:R-:W-:Y:S02]  /*2700*/  IABS R7, R13 ;  /* 0x0000000d00077213 */ /* 0x000fe40000000000 */
[----:B------:R-:W-:Y:S01]  /*2710*/  PRMT R14, R4, 0x8880, RZ ;  /* 0x00008880040e7816 */ /* 0x000fe200000000ff */
[----:B------:R-:W-:Y:S01]  /*2720*/  IMAD.MOV.U32 R4, RZ, RZ, RZ ;  /* 0x000000ffff047224 */ /* 0x000fe200078e00ff */
[----:B------:R-:W0:Y:S01]  /*2730*/  I2F.RP R18, R7 ;  /* 0x0000000700127306 */ /* 0x000e220000209400 */
[----:B------:R-:W-:-:S04]  /*2740*/  LOP3.LUT R6, R9, R6, RZ, 0x3c, !PT ;  /* 0x0000000609067212 */ /* 0x000fc800078e3cff */
[----:B------:R-:W-:-:S03]  /*2750*/  PRMT R6, R6, 0x8880, RZ ;  /* 0x0000888006067816 */ /* 0x000fc600000000ff */
[----:B0-----:R-:W0:Y:S02]  /*2760*/  MUFU.RCP R18, R18 ;  /* 0x0000001200127308 */ /* 0x001e240000001000 */
[----:B0-----:R-:W-:Y:S01]  /*2770*/  VIADD R5, R18, 0xffffffe ;  /* 0x0ffffffe12057836 */ /* 0x001fe20000000000 */
[----:B------:R-:W-:-:S05]  /*2780*/  IABS R18, R14 ;  /* 0x0000000e00127213 */ /* 0x000fca0000000000 */
[----:B------:R-:W0:Y:S02]  /*2790*/  F2I.FTZ.U32.TRUNC.NTZ R5, R5 ;  /* 0x0000000500057305 */ /* 0x000e24000021f000 */
[----:B0-----:R-:W-:-:S04]  /*27a0*/  IMAD.MOV R24, RZ, RZ, -R5 ;  /* 0x000000ffff187224 */ /* 0x001fc800078e0a05 */
        /* <DEDUP_REMOVED lines=29> */
.L_x_33878:
[----:B------:R-:W-:Y:S05]  /*2980*/  BSYNC B0 ;  /* 0x0000000000007941 */ /* 0x000fea0003800000 */
.L_x_33877:
[----:B------:R-:W-:Y:S01]  /*2990*/  VIADD R5, R3, 0x180 ;  /* 0x0000018003057836 */ /* 0x000fe20000000000 */
        /* <DEDUP_REMOVED lines=46> */
.L_x_33880:
[----:B------:R-:W-:Y:S05]  /*2c80*/  BSYNC B0 ;  /* 0x0000000000007941 */ /* 0x000fea0003800000 */
.L_x_33879:
[----:B------:R-:W0:Y:S01]  /*2c90*/  @!P0 LDC.64 R4, c[0x0][0x218] ;  /* 0x00008600ff048b82 */ /* 0x000e220000000a00 */
[C---:B------:R-:W-:Y:S01]  /*2ca0*/  VIADD R7, R3.reuse, 0x200 ;  /* 0x0000020003077836 */ /* 0x040fe20000000000 */
[----:B------:R-:W-:Y:S01]  /*2cb0*/  BSSY B0, `(.L_x_33881) ;  /* 0x0000037000007945 */ /* 0x000fe20003800000 */
[C---:B------:R-:W-:Y:S02]  /*2cc0*/  VIADD R11, R3.reuse, 0x280 ;  /* 0x00000280030b7836 */ /* 0x040fe40000000000 */
[----:B------:R-:W-:Y:S01]  /*2cd0*/  VIADD R13, R3, 0x380 ;  /* 0x00000380030d7836 */ /* 0x000fe20000000000 */
[-C--:B------:R-:W-:Y:S01]  /*2ce0*/  ISETP.GE.AND P4, PT, R7, R0.reuse, PT ;  /* 0x000000000700720c */ /* 0x080fe20003f86270 */
[----:B------:R-:W-:Y:S01]  /*2cf0*/  VIADD R7, R3, 0x300 ;  /* 0x0000030003077836 */ /* 0x000fe20000000000 */
[-C--:B------:R-:W-:Y:S01]  /*2d00*/  ISETP.GE.AND P3, PT, R11, R0.reuse, PT ;  /* 0x000000000b00720c */ /* 0x080fe20003f66270 */
[----:B------:R-:W-:Y:S01]  /*2d10*/  @!P0 VIADD R11, R3, UR4 ;  /* 0x00000004030b8c36 */ /* 0x000fe20008000000 */
[----:B------:R-:W-:-:S02]  /*2d20*/  ISETP.GE.AND P2, PT, R13, R0, PT ;  /* 0x000000000d00720c */ /* 0x000fc40003f46270 */
[----:B------:R-:W-:Y:S02]  /*2d30*/  ISETP.GE.AND P1, PT, R7, R0, PT ;  /* 0x000000000700720c */ /* 0x000fe40003f26270 */
[----:B0-----:R-:W-:-:S05]  /*2d40*/  @!P0 IADD3 R4, P5, R11, R4, RZ ;  /* 0x000000040b048210 */ /* 0x001fca0007fbe0ff */
[----:B------:R-:W-:Y:S01]  /*2d50*/  @!P0 IMAD.X R5, RZ, RZ, R5, P5 ;  /* 0x000000ffff058224 */ /* 0x000fe200028e0605 */
[----:B------:R-:W-:Y:S07]  /*2d60*/  @P4 BRA `(.L_x_33882) ;  /* 0x0000000000ac4947 */ /* 0x000fee0003800000 */
[C---:B------:R-:W-:Y:S02]  /*2d70*/  LOP3.LUT R6, R23.reuse, 0xffff, RZ, 0xc0, !PT ;  /* 0x0000ffff17067812 */ /* 0x040fe400078ec0ff */
[----:B------:R-:W-:Y:S02]  /*2d80*/  LOP3.LUT R23, R23, R10, RZ, 0x3c, !PT ;  /* 0x0000000a17177212 */ /* 0x000fe400078e3cff */
[----:B------:R-:W-:Y:S02]  /*2d90*/  PRMT R13, R6, 0x8880, RZ ;  /* 0x00008880060d7816 */ /* 0x000fe400000000ff */
[----:B------:R-:W-:Y:S02]  /*2da0*/  LOP3.LUT R10, R10, 0xffff, RZ, 0xc0, !PT ;  /* 0x0000ffff0a0a7812 */ /* 0x000fe400078ec0ff */
[----:B------:R-:W-:-:S04]  /*2db0*/  IABS R11, R13 ;  /* 0x0000000d000b7213 */ /* 0x000fc80000000000 */
        /* <DEDUP_REMOVED lines=38> */
.L_x_33882:
[----:B------:R-:W-:Y:S05]  /*3020*/  BSYNC B0 ;  /* 0x0000000000007941 */ /* 0x000fea0003800000 */
.L_x_33881:
[----:B------:R-:W-:Y:S04]  /*3030*/  BSSY B0, `(.L_x_33883) ;  /* 0x000002d000007945 */ /* 0x000fe80003800000 */
        /* <DEDUP_REMOVED lines=8> */
[----:B------:R-:W-:-:S07]  /*30c0*/  LOP3.LUT R20, R25, R20, RZ, 0x3c, !PT ;  /* 0x0000001419147212 */ /* 0x000fce00078e3cff */
        /* <DEDUP_REMOVED lines=35> */
.L_x_33884:
[----:B------:R-:W-:Y:S05]  /*3300*/  BSYNC B0 ;  /* 0x0000000000007941 */ /* 0x000fea0003800000 */
.L_x_33883:
[----:B------:R-:W-:Y:S04]  /*3310*/  BSSY B0, `(.L_x_33885) ;  /* 0x000002e000007945 */ /* 0x000fe80003800000 */
[----:B------:R-:W-:Y:S05]  /*3320*/  @P1 BRA `(.L_x_33886) ;  /* 0x0000000000b01947 */ /* 0x000fea0003800000 */
[----:B------:R-:W-:-:S04]  /*3330*/  LOP3.LUT R6, R27, 0xffff, RZ, 0xc0, !PT ;  /* 0x0000ffff1b067812 */ /* 0x000fc800078ec0ff */
[----:B------:R-:W-:Y:S02]  /*3340*/  PRMT R13, R6, 0x8880, RZ ;  /* 0x00008880060d7816 */ /* 0x000fe400000000ff */
[----:B------:R-:W-:Y:S02]  /*3350*/  LOP3.LUT R6, R22, 0xffff, RZ, 0xc0, !PT ;  /* 0x0000ffff16067812 */ /* 0x000fe400078ec0ff */
[-C--:B------:R-:W-:Y:S02]  /*3360*/  IABS R14, R13.reuse ;  /* 0x0000000d000e7213 */ /* 0x080fe40000000000 */
[----:B------:R-:W-:Y:S01]  /*3370*/  PRMT R18, R6, 0x8880, RZ ;  /* 0x0000888006127816 */ /* 0x000fe200000000ff */
[----:B------:R-:W-:Y:S01]  /*3380*/  IMAD.MOV.U32 R6, RZ, RZ, RZ ;  /* 0x000000ffff067224 */ /* 0x000fe200078e00ff */
[----:B------:R-:W0:Y:S01]  /*3390*/  I2F.RP R19, R14 ;  /* 0x0000000e00137306 */ /* 0x000e220000209400 */
[----:B------:R-:W-:Y:S02]  /*33a0*/  IABS R23, R13 ;  /* 0x0000000d00177213 */ /* 0x000fe40000000000 */
[----:B------:R-:W-:-:S02]  /*33b0*/  IABS R20, R18 ;  /* 0x0000001200147213 */ /* 0x000fc40000000000 */
[----:B------:R-:W-:-:S03]  /*33c0*/  LOP3.LUT R22, R27, R22, RZ, 0x3c, !PT ;  /* 0x000000161b167212 */ /* 0x000fc600078e3cff */
[----:B0-----:R-:W0:Y:S02]  /*33d0*/  MUFU.RCP R19, R19 ;  /* 0x0000001300137308 */ /* 0x001e240000001000 */
[----:B0-----:R-:W-:Y:S02]  /*33e0*/  VIADD R7, R19, 0xffffffe ;  /* 0x0ffffffe13077836 */ /* 0x001fe40000000000 */
[----:B------:R-:W-:-:S04]  /*33f0*/  IMAD.MOV R19, RZ, RZ, -R23 ;  /* 0x000000ffff137224 */ /* 0x000fc800078e0a17 */
[----:B------:R-:W0:Y:S02]  /*3400*/  F2I.FTZ.U32.TRUNC.NTZ R7, R7 ;  /* 0x0000000700077305 */ /* 0x000e24000021f000 */
[----:B0-----:R-:W-:-:S04]  /*3410*/  IMAD.MOV R21, RZ, RZ, -R7 ;  /* 0x000000ffff157224 */ /* 0x001fc800078e0a07 */
        /* <DEDUP_REMOVED lines=29> */
.L_x_33886:
[----:B------:R-:W-:Y:S05]  /*35f0*/  BSYNC B0 ;  /* 0x0000000000007941 */ /* 0x000fea0003800000 */
.L_x_33885:
        /* <DEDUP_REMOVED lines=11> */
[----:B------:R-:W-:Y:S02]  /*36b0*/  LOP3.LUT R16, R17, R16, RZ, 0x3c, !PT ;  /* 0x0000001011107212 */ /* 0x000fe400078e3cff */
[-C--:B------:R-:W-:Y:S02]  /*36c0*/  LOP3.LUT R17, RZ, R18.reuse, RZ, 0x33, !PT ;  /* 0x00000012ff117212 */ /* 0x080fe400078e33ff */
[----:B------:R-:W-:Y:S01]  /*36d0*/  PRMT R16, R16, 0x8880, RZ ;  /* 0x0000888010107816 */ /* 0x000fe200000000ff */
[----:B0-----:R-:W0:Y:S02]  /*36e0*/  MUFU.RCP R20, R20 ;  /* 0x0000001400147308 */ /* 0x001e240000001000 */
[----:B0-----:R-:W-:Y:S01]  /*36f0*/  VIADD R7, R20, 0xffffffe ;  /* 0x0ffffffe14077836 */ /* 0x001fe20000000000 */
[----:B------:R-:W-:-:S04]  /*3700*/  LOP3.LUT R20, R19, R18, RZ, 0x3c, !PT ;  /* 0x0000001213147212 */ /* 0x000fc800078e3cff */
[----:B------:R-:W-:Y:S01]  /*3710*/  ISETP.GE.AND P3, PT, R20, RZ, PT ;  /* 0x000000ff1400720c */ /* 0x000fe20003f66270 */
[----:B------:R-:W0:Y:S02]  /*3720*/  F2I.FTZ.U32.TRUNC.NTZ R7, R7 ;  /* 0x0000000700077305 */ /* 0x000e24000021f000 */
[----:B0-----:R-:W-:-:S04]  /*3730*/  IMAD.MOV R21, RZ, RZ, -R7 ;  /* 0x000000ffff157224 */ /* 0x001fc800078e0a07 */
        /* <DEDUP_REMOVED lines=25> */
.L_x_33888:
[----:B------:R-:W-:Y:S05]  /*38d0*/  BSYNC B0 ;  /* 0x0000000000007941 */ /* 0x000fea0003800000 */
.L_x_33887:
[----:B------:R-:W-:Y:S01]  /*38e0*/  @!P0 IMAD.MOV.U32 R3, RZ, RZ, R15 ;  /* 0x000000ffff038224 */ /* 0x000fe200078e000f */
[----:B------:R0:W-:Y:S01]  /*38f0*/  @!P0 STG.E.U8 desc[UR8][R4.64], R2 ;  /* 0x0000000204008986 */ /* 0x0001e2000c101108 */
[----:B------:R-:W-:Y:S04]  /*3900*/  BSSY B0, `(.L_x_33889) ;  /* 0x0000033000007945 */ /* 0x000fe80003800000 */
[----:B------:R-:W-:Y:S01]  /*3910*/  BSSY B1, `(.L_x_33890) ;  /* 0x000002a000017945 */ /* 0x000fe20003800000 */
[----:B------:R-:W-:-:S13]  /*3920*/  ISETP.GE.AND P0, PT, R3, R0, PT ;  /* 0x000000000300720c */ /* 0x000fda0003f06270 */
[----:B0-----:R-:W-:Y:S05]  /*3930*/  @P0 BRA `(.L_x_33891) ;  /* 0x0000000000380947 */ /* 0x001fea0003800000 */
[C---:B------:R-:W-:Y:S01]  /*3940*/  VIADD R4, R3.reuse, UR4 ;  /* 0x0000000403047c36 */ /* 0x040fe20008000000 */
[----:B------:R-:W-:Y:S01]  /*3950*/  ULDC.64 UR6, c[0x0][0x218] ;  /* 0x0000860000067ab9 */ /* 0x000fe20000000a00 */
[----:B------:R-:W-:-:S03]  /*3960*/  VIADD R3, R3, 0x80 ;  /* 0x0000008003037836 */ /* 0x000fc60000000000 */
[----:B------:R-:W-:-:S05]  /*3970*/  IADD3 R4, P0, R4, UR6, RZ ;  /* 0x0000000604047c10 */ /* 0x000fca000ff1e0ff */
[----:B------:R-:W-:Y:S01]  /*3980*/  IMAD.X R5, RZ, RZ, UR7, P0 ;  /* 0x00000007ff057e24 */ /* 0x000fe200080e06ff */
[----:B------:R-:W-:-:S04]  /*3990*/  ISETP.GE.AND P0, PT, R3, R0, PT ;  /* 0x000000000300720c */ /* 0x000fc80003f06270 */
[----:B------:R0:W-:Y:S09]  /*39a0*/  STG.E.U8 desc[UR8][R4.64], R12 ;  /* 0x0000000c04007986 */ /* 0x0001f2000c101108 */
[----:B------:R-:W-:Y:S05]  /*39b0*/  @P0 BRA `(.L_x_33892) ;  /* 0x0000000000380947 */ /* 0x000fea0003800000 */
[C---:B0-----:R-:W-:Y:S01]  /*39c0*/  VIADD R4, R3.reuse, UR4 ;  /* 0x0000000403047c36 */ /* 0x041fe20008000000 */
[----:B------:R-:W-:Y:S01]  /*39d0*/  ULDC.64 UR6, c[0x0][0x218] ;  /* 0x0000860000067ab9 */ /* 0x000fe20000000a00 */
[----:B------:R-:W-:-:S03]  /*39e0*/  VIADD R3, R3, 0x80 ;  /* 0x0000008003037836 */ /* 0x000fc60000000000 */
[----:B------:R-:W-:-:S05]  /*39f0*/  IADD3 R4, P0, R4, UR6, RZ ;  /* 0x0000000604047c10 */ /* 0x000fca000ff1e0ff */
[----:B------:R-:W-:-:S05]  /*3a00*/  IMAD.X R5, RZ, RZ, UR7, P0 ;  /* 0x00000007ff057e24 */ /* 0x000fca00080e06ff */
[----:B------:R0:W-:Y:S03]  /*3a10*/  STG.E.U8 desc[UR8][R4.64], R9 ;  /* 0x0000000904007986 */ /* 0x0001e6000c101108 */
.L_x_33891:
[----:B------:R-:W-:-:S13]  /*3a20*/  ISETP.GE.AND P0, PT, R3, R0, PT ;  /* 0x000000000300720c */ /* 0x000fda0003f06270 */
[----:B------:R-:W-:Y:S05]  /*3a30*/  @P0 BRA `(.L_x_33893) ;  /* 0x0000000000380947 */ /* 0x000fea0003800000 */
[C---:B0-----:R-:W-:Y:S01]  /*3a40*/  VIADD R4, R3.reuse, UR4 ;  /* 0x0000000403047c36 */ /* 0x041fe20008000000 */
[----:B------:R-:W-:Y:S01]  /*3a50*/  ULDC.64 UR6, c[0x0][0x218] ;  /* 0x0000860000067ab9 */ /* 0x000fe20000000a00 */
[----:B------:R-:W-:-:S03]  /*3a60*/  VIADD R3, R3, 0x80 ;  /* 0x0000008003037836 */ /* 0x000fc60000000000 */
[----:B------:R-:W-:-:S05]  /*3a70*/  IADD3 R4, P0, R4, UR6, RZ ;  /* 0x0000000604047c10 */ /* 0x000fca000ff1e0ff */
[----:B------:R-:W-:-:S05]  /*3a80*/  IMAD.X R5, RZ, RZ, UR7, P0 ;  /* 0x00000007ff057e24 */ /* 0x000fca00080e06ff */
[----:B------:R1:W-:Y:S03]  /*3a90*/  STG.E.U8 desc[UR8][R4.64], R8 ;  /* 0x0000000804007986 */ /* 0x0003e6000c101108 */
.L_x_33892:
[----:B------:R-:W-:-:S13]  /*3aa0*/  ISETP.GE.AND P0, PT, R3, R0, PT ;  /* 0x000000000300720c */ /* 0x000fda0003f06270 */
[----:B------:R-:W-:Y:S05]  /*3ab0*/  @P0 BRA `(.L_x_33894) ;  /* 0x00000000003c0947 */ /* 0x000fea0003800000 */
[C---:B01----:R-:W-:Y:S01]  /*3ac0*/  VIADD R4, R3.reuse, UR4 ;  /* 0x0000000403047c36 */ /* 0x043fe20008000000 */
[----:B------:R-:W-:Y:S01]  /*3ad0*/  ULDC.64 UR6, c[0x0][0x218] ;  /* 0x0000860000067ab9 */ /* 0x000fe20000000a00 */
[----:B------:R-:W-:-:S03]  /*3ae0*/  VIADD R3, R3, 0x80 ;  /* 0x0000008003037836 */ /* 0x000fc60000000000 */
[----:B------:R-:W-:-:S05]  /*3af0*/  IADD3 R4, P0, R4, UR6, RZ ;  /* 0x0000000604047c10 */ /* 0x000fca000ff1e0ff */
[----:B------:R-:W-:-:S05]  /*3b00*/  IMAD.X R5, RZ, RZ, UR7, P0 ;  /* 0x00000007ff057e24 */ /* 0x000fca00080e06ff */
[----:B------:R1:W-:Y:S03]  /*3b10*/  STG.E.U8 desc[UR8][R4.64], R10 ;  /* 0x0000000a04007986 */ /* 0x0003e6000c101108 */
.L_x_33893:
[----:B------:R-:W-:-:S13]  /*3b20*/  ISETP.GE.AND P0, PT, R3, R0, PT ;  /* 0x000000000300720c */ /* 0x000fda0003f06270 */
[----:B------:R-:W-:Y:S05]  /*3b30*/  @P0 BREAK B1 ;  /* 0x0000000000010942 */ /* 0x000fea0003800000 */
[----:B------:R-:W-:Y:S05]  /*3b40*/  @P0 BRA `(.L_x_33895) ;  /* 0x0000000000380947 */ /* 0x000fea0003800000 */
[C---:B01----:R-:W-:Y:S01]  /*3b50*/  VIADD R4, R3.reuse, UR4 ;  /* 0x0000000403047c36 */ /* 0x043fe20008000000 */
[----:B------:R-:W-:Y:S01]  /*3b60*/  ULDC.64 UR6, c[0x0][0x218] ;  /* 0x0000860000067ab9 */ /* 0x000fe20000000a00 */
[----:B------:R-:W-:-:S03]  /*3b70*/  VIADD R3, R3, 0x80 ;  /* 0x0000008003037836 */ /* 0x000fc60000000000 */
[----:B------:R-:W-:-:S05]  /*3b80*/  IADD3 R4, P0, R4, UR6, RZ ;  /* 0x0000000604047c10 */ /* 0x000fca000ff1e0ff */
[----:B------:R-:W-:-:S05]  /*3b90*/  IMAD.X R5, RZ, RZ, UR7, P0 ;  /* 0x00000007ff057e24 */ /* 0x000fca00080e06ff */
[----:B------:R2:W-:Y:S03]  /*3ba0*/  STG.E.U8 desc[UR8][R4.64], R11 ;  /* 0x0000000b04007986 */ /* 0x0005e6000c101108 */
.L_x_33894:
[----:B------:R-:W-:Y:S05]  /*3bb0*/  BSYNC B1 ;  /* 0x0000000000017941 */ /* 0x000fea0003800000 */
.L_x_33890:
[----:B------:R-:W-:-:S13]  /*3bc0*/  ISETP.GE.AND P0, PT, R3, R0, PT ;  /* 0x000000000300720c */ /* 0x000fda0003f06270 */
[----:B-1----:R-:W1:Y:S01]  /*3bd0*/  @!P0 LDC.64 R8, c[0x0][0x218] ;  /* 0x00008600ff088b82 */ /* 0x002e620000000a00 */
[C---:B0-2---:R-:W-:Y:S02]  /*3be0*/  @!P0 VIADD R5, R3.reuse, UR4 ;  /* 0x0000000403058c36 */ /* 0x045fe40008000000 */
[----:B------:R-:W-:-:S03]  /*3bf0*/  @!P0 VIADD R3, R3, 0x80 ;  /* 0x0000008003038836 */ /* 0x000fc60000000000 */
[----:B-1----:R-:W-:-:S05]  /*3c00*/  @!P0 IADD3 R4, P1, R5, R8, RZ ;  /* 0x0000000805048210 */ /* 0x002fca0007f3e0ff */
[----:B------:R-:W-:-:S05]  /*3c10*/  @!P0 IMAD.X R5, RZ, RZ, R9, P1 ;  /* 0x000000ffff058224 */ /* 0x000fca00008e0609 */
[----:B------:R2:W-:Y:S03]  /*3c20*/  @!P0 STG.E.U8 desc[UR8][R4.64], R13 ;  /* 0x0000000d04008986 */ /* 0x0005e6000c101108 */
.L_x_33895:
[----:B------:R-:W-:Y:S05]  /*3c30*/  BSYNC B0 ;  /* 0x0000000000007941 */ /* 0x000fea0003800000 */
.L_x_33889:
[----:B------:R-:W-:Y:S05]  /*3c40*/  WARPSYNC.ALL ;  /* 0x0000000000007948 */ /* 0x000fea0003800000 */
[----:B------:R-:W-:-:S13]  /*3c50*/  ISETP.GE.AND P0, PT, R3, R0, PT ;  /* 0x000000000300720c */ /* 0x000fda0003f06270 */
[----:B------:R-:W-:Y:S05]  /*3c60*/  @P0 EXIT ;  /* 0x000000000000094d */ /* 0x000fea0003800000 */
[----:B------:R-:W-:Y:S01]  /*3c70*/  VIADD R3, R3, UR4 ;  /* 0x0000000403037c36 */ /* 0x000fe20008000000 */
[----:B------:R-:W-:-:S04]  /*3c80*/  ULDC.64 UR6, c[0x0][0x218] ;  /* 0x0000860000067ab9 */ /* 0x000fc80000000a00 */
[----:B------:R-:W-:-:S05]  /*3c90*/  IADD3 R2, P0, R3, UR6, RZ ;  /* 0x0000000603027c10 */ /* 0x000fca000ff1e0ff */
[----:B------:R-:W-:-:S05]  /*3ca0*/  IMAD.X R3, RZ, RZ, UR7, P0 ;  /* 0x00000007ff037e24 */ /* 0x000fca00080e06ff */
[----:B------:R-:W-:Y:S01]  /*3cb0*/  STG.E.U8 desc[UR8][R2.64], R6 ;  /* 0x0000000602007986 */ /* 0x000fe2000c101108 */
[----:B------:R-:W-:Y:S05]  /*3cc0*/  EXIT ;  /* 0x000000000000794d */ /* 0x000fea0003800000 */
.L_x_33896:
        /* <DEDUP_REMOVED lines=11> */
.L_x_37941:


//--------------------- .text._ZN2at6native29vectorized_elementwise_kernelILi4ENS0_13BinaryFunctorIaaaZZZNS0_15binary_internal21div_floor_kernel_cudaERNS_18TensorIteratorBaseEENKUlvE_clEvENKUlvE0_clEvEUlaaE_EESt5arrayIPcLm3EEEEviT0_T1_ --------------------------
	.section	.text._ZN2at6native29vectorized_elementwise_kernelILi4ENS0_13BinaryFunctorIaaaZZZNS0_15binary_internal21div_floor_kernel_cudaERNS_18TensorIteratorBaseEENKUlvE_clEvENKUlvE0_clEvEUlaaE_EESt5arrayIPcLm3EEEEviT0_T1_,"ax",@progbits
	.align	128
        .global         _ZN2at6native29vectorized_elementwise_kernelILi4ENS0_13BinaryFunctorIaaaZZZNS0_15binary_internal21div_floor_kernel_cudaERNS_18TensorIteratorBaseEENKUlvE_clEvENKUlvE0_clEvEUlaaE_EESt5arrayIPcLm3EEEEviT0_T1_
        .type           _ZN2at6native29vectorized_elementwise_kernelILi4ENS0_13BinaryFunctorIaaaZZZNS0_15binary_internal21div_floor_kernel_cudaERNS_18TensorIteratorBaseEENKUlvE_clEvENKUlvE0_clEvEUlaaE_EESt5arrayIPcLm3EEEEviT0_T1_,@function
        .size           _ZN2at6native29vectorized_elementwise_kernelILi4ENS0_13BinaryFunctorIaaaZZZNS0_15binary_internal21div_floor_kernel_cudaERNS_18TensorIteratorBaseEENKUlvE_clEvENKUlvE0_clEvEUlaaE_EESt5arrayIPcLm3EEEEviT0_T1_,(.L_x_37942 - _ZN2at6native29vectorized_elementwise_kernelILi4ENS0_13BinaryFunctorIaaaZZZNS0_15binary_internal21div_floor_kernel_cudaERNS_18TensorIteratorBaseEENKUlvE_clEvENKUlvE0_clEvEUlaaE_EESt5arrayIPcLm3EEEEviT0_T1_)
        .other          _ZN2at6native29vectorized_elementwise_kernelILi4ENS0_13BinaryFunctorIaaaZZZNS0_15binary_internal21div_floor_kernel_cudaERNS_18TensorIteratorBaseEENKUlvE_clEvENKUlvE0_clEvEUlaaE_EESt5arrayIPcLm3EEEEviT0_T1_,@"STO_CUDA_ENTRY STV_DEFAULT"
_ZN2at6native29vectorized_elementwise_kernelILi4ENS0_13BinaryFunctorIaaaZZZNS0_15binary_internal21div_floor_kernel_cudaERNS_18TensorIteratorBaseEENKUlvE_clEvENKUlvE0_clEvEUlaaE_EESt5arrayIPcLm3EEEEviT0_T1_:
.text._ZN2at6native29vectorized_elementwise_kernelILi4ENS0_13BinaryFunctorIaaaZZZNS0_15binary_internal21div_floor_kernel_cudaERNS_18TensorIteratorBaseEENKUlvE_clEvENKUlvE0_clEvEUlaaE_EESt5arrayIPcLm3EEEEviT0_T1_:
        /* <DEDUP_REMOVED lines=17> */
[----:B------:R-:W2:Y:S01]  /*0110*/  LDG.E R5, desc[UR8][R14.64] ;  /* 0x000000080e057981 */ /* 0x000ea2000c1e1900 */
[----:B------:R-:W-:-:S03]  /*0120*/  UIADD3 UR6, UP0, UR4, UR6, URZ ;  /* 0x0000000604067290 */ /* 0x000fc6000ff1e03f */
[----:B------:R0:W5:Y:S01]  /*0130*/  LDG.E R0, desc[UR8][R14.64+0x200] ;  /* 0x000200080e007981 */ /* 0x000162000c1e1900 */
[----:B------:R-:W-:Y:S02]  /*0140*/  UIADD3.X UR5, UR5, UR7, URZ, UP0, !UPT ;  /* 0x0000000705057290 */ /* 0x000fe400087fe43f */
[----:B------:R-:W-:-:S04]  /*0150*/  IMAD.U32 R12, RZ, RZ, UR6 ;  /* 0x00000006ff0c7e24 */ /* 0x000fc8000f8e00ff */
[----:B------:R-:W-:Y:S02]  /*0160*/  IMAD.U32 R13, RZ, RZ, UR5 ;  /* 0x00000005ff0d7e24 */ /* 0x000fe4000f8e00ff */
[----:B------:R-:W-:-:S05]  /*0170*/  IMAD.WIDE.U32 R12, R9, 0x4, R12 ;  /* 0x00000004090c7825 */ /* 0x000fca00078e000c */
[----:B------:R-:W3:Y:S04]  /*0180*/  LDG.E R3, desc[UR8][R12.64] ;  /* 0x000000080c037981 */ /* 0x000ee8000c1e1900 */
[----:B------:R1:W5:Y:S01]  /*0190*/  LDG.E R8, desc[UR8][R12.64+0x200] ;  /* 0x000200080c087981 */ /* 0x000362000c1e1900 */
[----:B------:R-:W-:Y:S01]  /*01a0*/  BSSY B0, `(.L_x_33898) ;  /* 0x000003d000007945 */ /* 0x000fe20003800000 */
[----:B--2---:R-:W-:-:S04]  /*01b0*/  PRMT R6, R5, 0x8880, RZ ;  /* 0x0000888005067816 */ /* 0x004fc800000000ff */
[----:B------:R-:W-:-:S04]  /*01c0*/  IABS R2, R6 ;  /* 0x0000000600027213 */ /* 0x000fc80000000000 */
[----:B------:R-:W2:Y:S08]  /*01d0*/  I2F.RP R4, R2 ;  /* 0x0000000200047306 */ /* 0x000eb00000209400 */
[----:B--2---:R-:W2:Y:S02]  /*01e0*/  MUFU.RCP R4, R4 ;  /* 0x0000000400047308 */ /* 0x004ea40000001000 */
[----:B--2---:R-:W-:-:S06]  /*01f0*/  VIADD R10, R4, 0xffffffe ;  /* 0x0ffffffe040a7836 */ /* 0x004fcc0000000000 */
[----:B------:R2:W4:Y:S01]  /*0200*/  F2I.FTZ.U32.TRUNC.NTZ R11, R10 ;  /* 0x0000000a000b7305 */ /* 0x000522000021f000 */
[----:B---3--:R-:W-:Y:S02]  /*0210*/  PRMT R17, R3, 0x8880, RZ ;  /* 0x0000888003117816 */ /* 0x008fe400000000ff */
[----:B------:R-:W-:Y:S01]  /*0220*/  PRMT R16, R5, 0x9991, RZ ;  /* 0x0000999105107816 */ /* 0x000fe200000000ff */
[----:B--2---:R-:W-:Y:S02]  /*0230*/  IMAD.MOV.U32 R10, RZ, RZ, RZ ;  /* 0x000000ffff0a7224 */ /* 0x004fe400078e00ff */
[----:B----4-:R-:W-:-:S04]  /*0240*/  IMAD.MOV R7, RZ, RZ, -R11 ;  /* 0x000000ffff077224 */ /* 0x010fc800078e0a0b */
[----:B------:R-:W-:Y:S01]  /*0250*/  IMAD R7, R7, R2, RZ ;  /* 0x0000000207077224 */ /* 0x000fe200078e02ff */
[----:B0-----:R-:W-:Y:S02]  /*0260*/  PRMT R15, R5, 0xaaa2, RZ ;  /* 0x0000aaa2050f7816 */ /* 0x001fe400000000ff */
[----:B------:R-:W-:Y:S01]  /*0270*/  IABS R19, R17 ;  /* 0x0000001100137213 */ /* 0x000fe20000000000 */
[----:B------:R-:W-:Y:S01]  /*0280*/  IMAD.HI.U32 R4, R11, R7, R10 ;  /* 0x000000070b047227 */ /* 0x000fe200078e000a */
[----:B------:R-:W-:Y:S02]  /*0290*/  IABS R7, R6 ;  /* 0x0000000600077213 */ /* 0x000fe40000000000 */
[----:B------:R-:W-:Y:S02]  /*02a0*/  IABS R14, R16 ;  /* 0x00000010000e7213 */ /* 0x000fe40000000000 */
[----:B------:R-:W-:Y:S01]  /*02b0*/  IABS R11, R15 ;  /* 0x0000000f000b7213 */ /* 0x000fe20000000000 */
[----:B------:R-:W-:-:S02]  /*02c0*/  IMAD.MOV R7, RZ, RZ, -R7 ;  /* 0x000000ffff077224 */ /* 0x000fc400078e0a07 */
[----:B------:R-:W-:Y:S01]  /*02d0*/  IMAD.HI.U32 R4, R4, R19, RZ ;  /* 0x0000001304047227 */ /* 0x000fe200078e00ff */
[----:B-1----:R-:W0:Y:S03]  /*02e0*/  I2F.RP R13, R14 ;  /* 0x0000000e000d7306 */ /* 0x002e260000209400 */
[----:B------:R-:W-:-:S05]  /*02f0*/  IMAD R19, R4, R7, R19 ;  /* 0x0000000704137224 */ /* 0x000fca00078e0213 */
[----:B------:R-:W1:Y:S01]  /*0300*/  I2F.RP R18, R11 ;  /* 0x0000000b00127306 */ /* 0x000e620000209400 */
[----:B------:R-:W-:-:S07]  /*0310*/  ISETP.GT.U32.AND P1, PT, R2, R19, PT ;  /* 0x000000130200720c */ /* 0x000fce0003f24070 */
[----:B0-----:R-:W0:Y:S08]  /*0320*/  MUFU.RCP R13, R13 ;  /* 0x0000000d000d7308 */ /* 0x001e300000001000 */
[----:B-1----:R-:W1:Y:S01]  /*0330*/  MUFU.RCP R18, R18 ;  /* 0x0000001200127308 */ /* 0x002e620000001000 */
[----:B------:R-:W-:Y:S01]  /*0340*/  @!P1 IMAD.IADD R19, R19, 0x1, -R2 ;  /* 0x0000000113139824 */ /* 0x000fe200078e0a02 */
[----:B------:R-:W-:-:S02]  /*0350*/  PRMT R7, R3, 0x7770, RZ ;  /* 0x0000777003077816 */ /* 0x000fc400000000ff */
[----:B------:R-:W-:Y:S02]  /*0360*/  PRMT R10, R5, 0x7770, RZ ;  /* 0x00007770050a7816 */ /* 0x000fe400000000ff */
[----:B------:R-:W-:Y:S02]  /*0370*/  ISETP.GE.U32.AND P0, PT, R19, R2, PT ;  /* 0x000000021300720c */ /* 0x000fe40003f06070 */
[----:B------:R-:W-:Y:S02]  /*0380*/  LOP3.LUT R7, R10, R7, RZ, 0x3c, !PT ;  /* 0x000000070a077212 */ /* 0x000fe400078e3cff */
[----:B------:R-:W-:Y:S01]  /*0390*/  LOP3.LUT R12, R17, R6, RZ, 0x3c, !PT ;  /* 0x00000006110c7212 */ /* 0x000fe200078e3cff */
[----:B0-----:R-:W-:Y:S01]  /*03a0*/  VIADD R20, R13, 0xffffffe ;  /* 0x0ffffffe0d147836 */ /* 0x001fe20000000000 */
[----:B------:R-:W-:Y:S01]  /*03b0*/  PRMT R21, R7, 0x8880, RZ ;  /* 0x0000888007157816 */ /* 0x000fe200000000ff */
[----:B------:R-:W-:Y:S01]  /*03c0*/  @!P1 VIADD R4, R4, 0x1 ;  /* 0x0000000104049836 */ /* 0x000fe20000000000 */
[----:B------:R-:W-:Y:S01]  /*03d0*/  ISETP.GE.AND P2, PT, R12, RZ, PT ;  /* 0x000000ff0c00720c */ /* 0x000fe20003f46270 */
[----:B-1----:R-:W-:Y:S01]  /*03e0*/  VIADD R7, R18, 0xffffffe ;  /* 0x0ffffffe12077836 */ /* 0x002fe20000000000 */
[----:B------:R-:W0:Y:S01]  /*03f0*/  F2I.FTZ.U32.TRUNC.NTZ R13, R20 ;  /* 0x00000014000d7305 */ /* 0x000e22000021f000 */
[----:B------:R-:W-:-:S02]  /*0400*/  ISETP.GT.AND P1, PT, R21, -0x1, PT ;  /* 0xffffffff1500780c */ /* 0x000fc40003f24270 */
[----:B------:R-:W-:Y:S01]  /*0410*/  @P0 VIADD R4, R4, 0x1 ;  /* 0x0000000104040836 */ /* 0x000fe20000000000 */
[----:B------:R-:W-:-:S04]  /*0420*/  PRMT R21, R5, 0xbbb3, RZ ;  /* 0x0000bbb305157816 */ /* 0x000fc800000000ff */
[----:B------:R-:W1:Y:S01]  /*0430*/  F2I.FTZ.U32.TRUNC.NTZ R7, R7 ;  /* 0x0000000700077305 */ /* 0x000e62000021f000 */
[----:B------:R-:W-:Y:S01]  /*0440*/  IMAD.MOV.U32 R18, RZ, RZ, R4 ;  /* 0x000000ffff127224 */ /* 0x000fe200078e0004 */
[----:B------:R-:W-:Y:S01]  /*0450*/  ISETP.NE.AND P0, PT, R10, RZ, PT ;  /* 0x000000ff0a00720c */ /* 0x000fe20003f05270 */
[----:B------:R-:W-:Y:S01]  /*0460*/  IMAD.MOV.U32 R4, RZ, RZ, R21 ;  /* 0x000000ffff047224 */ /* 0x000fe200078e0015 */
[----:B------:R-:W-:Y:S01]  /*0470*/  LOP3.LUT R21, RZ, R6, RZ, 0x33, !PT ;  /* 0x00000006ff157212 */ /* 0x000fe200078e33ff */
[----:B------:R-:W-:Y:S02]  /*0480*/  @!P2 IMAD.MOV R18, RZ, RZ, -R18 ;  /* 0x000000ffff12a224 */ /* 0x000fe400078e0a12 */
[----:B0-----:R-:W-:Y:S01]  /*0490*/  IMAD.MOV R20, RZ, RZ, -R13 ;  /* 0x000000ffff147224 */ /* 0x001fe200078e0a0d */
[----:B------:R-:W-:Y:S02]  /*04a0*/  IABS R22, R4 ;  /* 0x0000000400167213 */ /* 0x000fe40000000000 */
        /* <DEDUP_REMOVED lines=12> */
.L_x_33899:
[----:B------:R-:W-:Y:S05]  /*0570*/  BSYNC B0 ;  /* 0x0000000000007941 */ /* 0x000fea0003800000 */
.L_x_33898:
[----:B------:R-:W-:Y:S01]  /*0580*/  IMAD.MOV.U32 R19, RZ, RZ, R20 ;  /* 0x000000ffff137224 */ /* 0x000fe200078e0014 */
[C---:B------:R-:W-:Y:S01]  /*0590*/  PRMT R6, R3.reuse, 0xaaa2, RZ ;  /* 0x0000aaa203067816 */ /* 0x040fe200000000ff */
[----:B------:R-:W-:Y:S01]  /*05a0*/  IMAD.MOV.U32 R12, RZ, RZ, RZ ;  /* 0x000000ffff0c7224 */ /* 0x000fe200078e00ff */
[----:B------:R-:W-:Y:S01]  /*05b0*/  PRMT R17, R3, 0x9991, RZ ;  /* 0x0000999103117816 */ /* 0x000fe200000000ff */
[----:B------:R-:W-:Y:S01]  /*05c0*/  IMAD R19, R19, R14, RZ ;  /* 0x0000000e13137224 */ /* 0x000fe200078e02ff */
[----:B------:R-:W-:Y:S01]  /*05d0*/  IABS R20, R16 ;  /* 0x0000001000147213 */ /* 0x000fe20000000000 */
[----:B------:R-:W-:Y:S01]  /*05e0*/  IMAD.MOV.U32 R2, RZ, RZ, R22 ;  /* 0x000000ffff027224 */ /* 0x000fe200078e0016 */
[----:B------:R-:W-:Y:S01]  /*05f0*/  PRMT R23, R5, 0x7771, RZ ;  /* 0x0000777105177816 */ /* 0x000fe200000000ff */
[----:B-1----:R-:W-:Y:S01]  /*0600*/  IMAD.MOV R18, RZ, RZ, -R7 ;  /* 0x000000ffff127224 */ /* 0x002fe200078e0a07 */
[----:B------:R-:W-:Y:S01]  /*0610*/  BSSY B0, `(.L_x_33900) ;  /* 0x0000043000007945 */ /* 0x000fe20003800000 */
[----:B------:R-:W-:Y:S01]  /*0620*/  IMAD.HI.U32 R13, R13, R19, R12 ;  /* 0x000000130d0d7227 */ /* 0x000fe200078e000c */
[----:B------:R-:W0:Y:S01]  /*0630*/  I2F.RP R21, R2 ;  /* 0x0000000200157306 */ /* 0x000e220000209400 */
[----:B------:R-:W-:-:S02]  /*0640*/  ISETP.NE.AND P1, PT, R23, RZ, PT ;  /* 0x000000ff1700720c */ /* 0x000fc40003f25270 */
[----:B------:R-:W-:Y:S02]  /*0650*/  IMAD.MOV.U32 R12, RZ, RZ, R6 ;  /* 0x000000ffff0c7224 */ /* 0x000fe400078e0006 */
[----:B------:R-:W-:Y:S01]  /*0660*/  IMAD R19, R18, R11, RZ ;  /* 0x0000000b12137224 */ /* 0x000fe200078e02ff */
[----:B------:R-:W-:Y:S01]  /*0670*/  IABS R18, R17 ;  /* 0x0000001100127213 */ /* 0x000fe20000000000 */
[----:B------:R-:W-:Y:S01]  /*0680*/  IMAD.MOV.U32 R6, RZ, RZ, RZ ;  /* 0x000000ffff067224 */ /* 0x000fe200078e00ff */
[----:B------:R-:W-:-:S03]  /*0690*/  IABS R22, R12 ;  /* 0x0000000c00167213 */ /* 0x000fc60000000000 */
[----:B------:R-:W-:Y:S01]  /*06a0*/  IMAD.HI.U32 R6, R7, R19, R6 ;  /* 0x0000001307067227 */ /* 0x000fe200078e0006 */
[----:B------:R-:W-:-:S03]  /*06b0*/  IABS R19, R15 ;  /* 0x0000000f00137213 */ /* 0x000fc60000000000 */
[----:B------:R-:W-:Y:S01]  /*06c0*/  IMAD.MOV.U32 R7, RZ, RZ, R18 ;  /* 0x000000ffff077224 */ /* 0x000fe200078e0012 */
[----:B0-----:R-:W0:Y:S01]  /*06d0*/  MUFU.RCP R21, R21 ;  /* 0x0000001500157308 */ /* 0x001e220000001000 */
[----:B------:R-:W-:Y:S02]  /*06e0*/  IMAD.MOV R18, RZ, RZ, -R20 ;  /* 0x000000ffff127224 */ /* 0x000fe400078e0a14 */
[----:B------:R-:W-:-:S04]  /*06f0*/  IMAD.HI.U32 R20, R13, R7, RZ ;  /* 0x000000070d147227 */ /* 0x000fc800078e00ff */
[----:B------:R-:W-:Y:S02]  /*0700*/  IMAD R13, R20, R18, R7 ;  /* 0x00000012140d7224 */ /* 0x000fe400078e0207 */
[----:B------:R-:W-:-:S03]  /*0710*/  IMAD.MOV R19, RZ, RZ, -R19 ;  /* 0x000000ffff137224 */ /* 0x000fc600078e0a13 */
[----:B------:R-:W-:Y:S01]  /*0720*/  ISETP.GT.U32.AND P4, PT, R14, R13, PT ;  /* 0x0000000d0e00720c */ /* 0x000fe20003f84070 */
[----:B------:R-:W-:Y:S02]  /*0730*/  IMAD.MOV.U32 R18, RZ, RZ, R19 ;  /* 0x000000ffff127224 */ /* 0x000fe400078e0013 */
[----:B------:R-:W-:Y:S01]  /*0740*/  IMAD.HI.U32 R19, R6, R22, RZ ;  /* 0x0000001606137227 */ /* 0x000fe200078e00ff */
[----:B------:R-:W-:-:S03]  /*0750*/  PRMT R6, R3, 0x7771, RZ ;  /* 0x0000777103067816 */ /* 0x000fc600000000ff */
[----:B------:R-:W-:Y:S01]  /*0760*/  IMAD R18, R19, R18, R22 ;  /* 0x0000001213127224 */ /* 0x000fe200078e0216 */
[----:B------:R-:W-:Y:S01]  /*0770*/  LOP3.LUT R6, R23, R6, RZ, 0x3c, !PT ;  /* 0x0000000617067212 */ /* 0x000fe200078e3cff */
[----:B0-----:R-:W-:Y:S01]  /*0780*/  VIADD R7, R21, 0xffffffe ;  /* 0x0ffffffe15077836 */ /* 0x001fe20000000000 */
[----:B------:R-:W-:Y:S02]  /*0790*/  PRMT R21, R3, 0x7772, RZ ;  /* 0x0000777203157816 */ /* 0x000fe400000000ff */
[----:B------:R-:W-:Y:S01]  /*07a0*/  ISETP.GT.U32.AND P6, PT, R11, R18, PT ;  /* 0x000000120b00720c */ /* 0x000fe20003fc4070 */
[----:B------:R-:W-:Y:S01]  /*07b0*/  @!P4 IMAD.IADD R13, R13, 0x1, -R14 ;  /* 0x000000010d0dc824 */ /* 0x000fe200078e0a0e */
[----:B------:R-:W-:Y:S01]  /*07c0*/  PRMT R22, R5, 0x7772, RZ ;  /* 0x0000777205167816 */ /* 0x000fe200000000ff */
[----:B------:R-:W0:Y:S01]  /*07d0*/  F2I.FTZ.U32.TRUNC.NTZ R7, R7 ;  /* 0x0000000700077305 */ /* 0x000e22000021f000 */
[----:B------:R-:W-:Y:S01]  /*07e0*/  LOP3.LUT R23, R17, R16, RZ, 0x3c, !PT ;  /* 0x0000001011177212 */ /* 0x000fe200078e3cff */
[----:B------:R-:W-:Y:S01]  /*07f0*/  @!P4 VIADD R20, R20, 0x1 ;  /* 0x000000011414c836 */ /* 0x000fe20000000000 */
[----:B------:R-:W-:-:S02]  /*0800*/  ISETP.GE.U32.AND P5, PT, R13, R14, PT ;  /* 0x0000000e0d00720c */ /* 0x000fc40003fa6070 */
[----:B------:R-:W-:Y:S02]  /*0810*/  PRMT R6, R6, 0x8880, RZ ;  /* 0x0000888006067816 */ /* 0x000fe400000000ff */
[C---:B------:R-:W-:Y:S02]  /*0820*/  LOP3.LUT R21, R22.reuse, R21, RZ, 0x3c, !PT ;  /* 0x0000001516157212 */ /* 0x040fe400078e3cff */
[----:B------:R-:W-:Y:S01]  /*0830*/  ISETP.NE.AND P0, PT, R22, RZ, PT ;  /* 0x000000ff1600720c */ /* 0x000fe20003f05270 */
[----:B------:R-:W-:Y:S01]  /*0840*/  @!P6 IMAD.IADD R18, R18, 0x1, -R11 ;  /* 0x000000011212e824 */ /* 0x000fe200078e0a0b */
[----:B------:R-:W-:Y:S01]  /*0850*/  ISETP.GE.AND P2, PT, R23, RZ, PT ;  /* 0x000000ff1700720c */ /* 0x000fe20003f46270 */
[----:B------:R-:W-:Y:S01]  /*0860*/  @!P6 VIADD R19, R19, 0x1 ;  /* 0x000000011313e836 */ /* 0x000fe20000000000 */
[----:B------:R-:W-:Y:S02]  /*0870*/  LOP3.LUT R22, R12, R15, RZ, 0x3c, !PT ;  /* 0x0000000f0c167212 */ /* 0x000fe400078e3cff */
[----:B------:R-:W-:Y:S01]  /*0880*/  ISETP.GE.U32.AND P3, PT, R18, R11, PT ;  /* 0x0000000b1200720c */ /* 0x000fe20003f66070 */
[----:B------:R-:W-:Y:S01]  /*0890*/  @P5 VIADD R20, R20, 0x1 ;  /* 0x0000000114145836 */ /* 0x000fe20000000000 */
[----:B------:R-:W-:Y:S01]  /*08a0*/  ISETP.GT.AND P5, PT, R6, -0x1, PT ;  /* 0xffffffff0600780c */ /* 0x000fe20003fa4270 */
[----:B0-----:R-:W-:Y:S01]  /*08b0*/  IMAD.MOV R23, RZ, RZ, -R7 ;  /* 0x000000ffff177224 */ /* 0x001fe200078e0a07 */
[----:B------:R-:W-:Y:S01]  /*08c0*/  PRMT R21, R21, 0x8880, RZ ;  /* 0x0000888015157816 */ /* 0x000fe200000000ff */
[----:B------:R-:W-:Y:S01]  /*08d0*/  IMAD.MOV.U32 R6, RZ, RZ, RZ ;  /* 0x000000ffff067224 */ /* 0x000fe200078e00ff */
[----:B------:R-:W-:-:S02]  /*08e0*/  ISETP.GE.AND P4, PT, R22, RZ, PT ;  /* 0x000000ff1600720c */ /* 0x000fc40003f86270 */
[----:B------:R-:W-:Y:S01]  /*08f0*/  ISETP.GT.AND P6, PT, R21, -0x1, PT ;  /* 0xffffffff1500780c */ /* 0x000fe20003fc4270 */
[----:B------:R-:W-:Y:S02]  /*0900*/  IMAD R21, R23, R2, RZ ;  /* 0x0000000217157224 */ /* 0x000fe400078e02ff */
[----:B------:R-:W-:Y:S02]  /*0910*/  @!P2 IMAD.MOV R20, RZ, RZ, -R20 ;  /* 0x000000ffff14a224 */ /* 0x000fe400078e0a14 */
[----:B------:R-:W-:Y:S01]  /*0920*/  IMAD.HI.U32 R6, R7, R21, R6 ;  /* 0x0000001507067227 */ /* 0x000fe200078e0006 */
[----:B------:R-:W-:Y:S02]  /*0930*/  LOP3.LUT R7, RZ, R16, RZ, 0x33, !PT ;  /* 0x00000010ff077212 */ /* 0x000fe400078e33ff */
[----:B------:R-:W-:Y:S01]  /*0940*/  LOP3.LUT R16, RZ, R15, RZ, 0x33, !PT ;  /* 0x0000000fff107212 */ /* 0x000fe200078e33ff */
[----:B------:R-:W-:Y:S01]  /*0950*/  @P3 VIADD R19, R19, 0x1 ;  /* 0x0000000113133836 */ /* 0x000fe20000000000 */
[----:B-----5:R-:W-:-:S02]  /*0960*/  PRMT R21, R0, 0x8880, RZ ;  /* 0x0000888000157816 */ /* 0x020fc400000000ff */
[----:B------:R-:W-:Y:S01]  /*0970*/  SEL R15, R7, R20, !P1 ;  /* 0x00000014070f7207 */ /* 0x000fe20004800000 */
[----:B------:R-:W-:Y:S01]  /*0980*/  @!P4 IMAD.MOV R19, RZ, RZ, -R19 ;  /* 0x000000ffff13c224 */ /* 0x000fe200078e0a13 */
        /* <DEDUP_REMOVED lines=11> */
.L_x_33901:
[----:B------:R-:W-:Y:S05]  /*0a40*/  BSYNC B0 ;  /* 0x0000000000007941 */ /* 0x000fea0003800000 */
.L_x_33900:
        /* <DEDUP_REMOVED lines=14> */
.L_x_33903:
[----:B------:R-:W-:Y:S05]  /*0b30*/  BSYNC B0 ;  /* 0x0000000000007941 */ /* 0x000fea0003800000 */
.L_x_33902:
[C---:B------:R-:W-:Y:S01]  /*0b40*/  PRMT R12, R0.reuse, 0x9991, RZ ;  /* 0x00009991000c7816 */ /* 0x040fe200000000ff */
[----:B------:R-:W-:Y:S01]  /*0b50*/  BSSY B0, `(.L_x_33904) ;  /* 0x0000037000007945 */ /* 0x000fe20003800000 */
[----:B------:R-:W-:Y:S02]  /*0b60*/  PRMT R7, R3, 0xbbb3, RZ ;  /* 0x0000bbb303077816 */ /* 0x000fe400000000ff */
[----:B------:R-:W-:Y:S02]  /*0b70*/  IABS R11, R14 ;  /* 0x0000000e000b7213 */ /* 0x000fe40000000000 */
[----:B------:R-:W-:Y:S02]  /*0b80*/  IABS R18, R4 ;  /* 0x0000000400127213 */ /* 0x000fe40000000000 */
[C---:B------:R-:W-:Y:S01]  /*0b90*/  PRMT R21, R0.reuse, 0xbbb3, RZ ;  /* 0x0000bbb300157816 */ /* 0x040fe200000000ff */
[----:B------:R-:W0:Y:S01]  /*0ba0*/  I2F.RP R25, R11 ;  /* 0x0000000b00197306 */ /* 0x000e220000209400 */
[----:B------:R-:W-:Y:S01]  /*0bb0*/  IABS R17, R12 ;  /* 0x0000000c00117213 */ /* 0x000fe20000000000 */
[----:B------:R-:W-:Y:S01]  /*0bc0*/  IMAD.MOV R20, RZ, RZ, -R18 ;  /* 0x000000ffff147224 */ /* 0x000fe200078e0a12 */
[----:B------:R-:W-:Y:S01]  /*0bd0*/  IABS R23, R7 ;  /* 0x0000000700177213 */ /* 0x000fe20000000000 */
[----:B------:R-:W-:Y:S01]  /*0be0*/  IMAD.MOV.U32 R18, RZ, RZ, R21 ;  /* 0x000000ffff127224 */ /* 0x000fe200078e0015 */
[----:B------:R-:W-:-:S02]  /*0bf0*/  PRMT R16, R0, 0xaaa2, RZ ;  /* 0x0000aaa200107816 */ /* 0x000fc400000000ff */
[----:B------:R-:W-:Y:S01]  /*0c00*/  PRMT R3, R3, 0x7773, RZ ;  /* 0x0000777303037816 */ /* 0x000fe200000000ff */
[----:B------:R-:W1:Y:S01]  /*0c10*/  I2F.RP R24, R17 ;  /* 0x0000001100187306 */ /* 0x000e620000209400 */
[----:B------:R-:W-:Y:S01]  /*0c20*/  IMAD.HI.U32 R21, R6, R23, RZ ;  /* 0x0000001706157227 */ /* 0x000fe200078e00ff */
[----:B------:R-:W-:Y:S02]  /*0c30*/  IABS R6, R18 ;  /* 0x0000001200067213 */ /* 0x000fe40000000000 */
[----:B------:R-:W-:Y:S01]  /*0c40*/  IABS R19, R16 ;  /* 0x0000001000137213 */ /* 0x000fe20000000000 */
[----:B------:R-:W-:Y:S01]  /*0c50*/  IMAD R23, R21, R20, R23 ;  /* 0x0000001415177224 */ /* 0x000fe200078e0217 */
[----:B------:R-:W-:Y:S01]  /*0c60*/  PRMT R26, R5, 0x7773, RZ ;  /* 0x00007773051a7816 */ /* 0x000fe200000000ff */
[----:B------:R-:W-:Y:S01]  /*0c70*/  IMAD.MOV.U32 R20, RZ, RZ, R6 ;  /* 0x000000ffff147224 */ /* 0x000fe200078e0006 */
[----:B0-----:R-:W0:Y:S01]  /*0c80*/  MUFU.RCP R25, R25 ;  /* 0x0000001900197308 */ /* 0x001e220000001000 */
[----:B------:R-:W-:-:S02]  /*0c90*/  LOP3.LUT R5, R7, R4, RZ, 0x3c, !PT ;  /* 0x0000000407057212 */ /* 0x000fc400078e3cff */
[----:B------:R-:W-:Y:S02]  /*0ca0*/  ISETP.GT.U32.AND P1, PT, R2, R23, PT ;  /* 0x000000170200720c */ /* 0x000fe40003f24070 */
[----:B------:R-:W-:Y:S02]  /*0cb0*/  LOP3.LUT R3, R26, R3, RZ, 0x3c, !PT ;  /* 0x000000031a037212 */ /* 0x000fe400078e3cff */
[----:B------:R-:W-:Y:S01]  /*0cc0*/  ISETP.GE.AND P2, PT, R5, RZ, PT ;  /* 0x000000ff0500720c */ /* 0x000fe20003f46270 */
[----:B-1----:R-:W1:Y:S08]  /*0cd0*/  MUFU.RCP R24, R24 ;  /* 0x0000001800187308 */ /* 0x002e700000001000 */
[----:B------:R-:W2:Y:S01]  /*0ce0*/  I2F.RP R22, R19 ;  /* 0x0000001300167306 */ /* 0x000ea20000209400 */
[----:B------:R-:W-:-:S02]  /*0cf0*/  @!P1 IMAD.IADD R23, R23, 0x1, -R2 ;  /* 0x0000000117179824 */ /* 0x000fc400078e0a02 */
[----:B0-----:R-:W-:Y:S01]  /*0d00*/  VIADD R27, R25, 0xffffffe ;  /* 0x0ffffffe191b7836 */ /* 0x001fe20000000000 */
[----:B------:R-:W-:Y:S01]  /*0d10*/  PRMT R25, R3, 0x8880, RZ ;  /* 0x0000888003197816 */ /* 0x000fe200000000ff */
[----:B------:R-:W-:Y:S01]  /*0d20*/  @!P1 VIADD R21, R21, 0x1 ;  /* 0x0000000115159836 */ /* 0x000fe20000000000 */
[----:B------:R-:W-:Y:S02]  /*0d30*/  ISETP.GE.U32.AND P0, PT, R23, R2, PT ;  /* 0x000000021700720c */ /* 0x000fe40003f06070 */
[----:B------:R-:W-:Y:S01]  /*0d40*/  I2F.RP R6, R20 ;  /* 0x0000001400067306 */ /* 0x000fe20000209400 */
[----:B-1----:R-:W-:Y:S01]  /*0d50*/  VIADD R3, R24, 0xffffffe ;  /* 0x0ffffffe18037836 */ /* 0x002fe20000000000 */
[----:B------:R-:W-:-:S06]  /*0d60*/  ISETP.GT.AND P1, PT, R25, -0x1, PT ;  /* 0xffffffff1900780c */ /* 0x000fcc0003f24270 */
[----:B------:R-:W0:Y:S03]  /*0d70*/  F2I.FTZ.U32.TRUNC.NTZ R5, R27 ;  /* 0x0000001b00057305 */ /* 0x000e26000021f000 */
[----:B------:R-:W-:Y:S01]  /*0d80*/  @P0 VIADD R21, R21, 0x1 ;  /* 0x0000000115150836 */ /* 0x000fe20000000000 */
[----:B------:R-:W-:Y:S02]  /*0d90*/  ISETP.NE.AND P0, PT, R26, RZ, PT ;  /* 0x000000ff1a00720c */ /* 0x000fe40003f05270 */
[----:B------:R-:W-:Y:S01]  /*0da0*/  LOP3.LUT R26, RZ, R4, RZ, 0x33, !PT ;  /* 0x00000004ff1a7212 */ /* 0x000fe200078e33ff */
[----:B------:R-:W-:Y:S01]  /*0db0*/  @!P2 IMAD.MOV R21, RZ, RZ, -R21 ;  /* 0x000000ffff15a224 */ /* 0x000fe200078e0a15 */
[----:B--2---:R-:W1:Y:S04]  /*0dc0*/  MUFU.RCP R22, R22 ;  /* 0x0000001600167308 */ /* 0x004e680000001000 */
[----:B------:R-:W-:Y:S01]  /*0dd0*/  SEL R21, R26, R21, !P0 ;  /* 0x000000151a157207 */ /* 0x000fe20004000000 */
[----:B0-----:R-:W-:-:S03]  /*0de0*/  IMAD.MOV R24, RZ, RZ, -R5 ;  /* 0x000000ffff187224 */ /* 0x001fc600078e0a05 */
[----:B------:R-:W0:Y:S08]  /*0df0*/  MUFU.RCP R6, R6 ;  /* 0x0000000600067308 */ /* 0x000e300000001000 */
[----:B------:R-:W2:Y:S01]  /*0e00*/  F2I.FTZ.U32.TRUNC.NTZ R3, R3 ;  /* 0x0000000300037305 */ /* 0x000ea2000021f000 */
[----:B-1----:R-:W-:Y:S05]  /*0e10*/  @P1 BRA `(.L_x_33905) ;  /* 0x0000000000281947 */ /* 0x002fea0003800000 */
        /* <DEDUP_REMOVED lines=10> */
.L_x_33905:
[----:B------:R-:W-:Y:S05]  /*0ec0*/  BSYNC B0 ;  /* 0x0000000000007941 */ /* 0x000fea0003800000 */
.L_x_33904:
[----:B------:R-:W-:Y:S01]  /*0ed0*/  VIADD R22, R22, 0xffffffe ;  /* 0x0ffffffe16167836 */ /* 0x000fe20000000000 */
[----:B------:R-:W-:Y:S01]  /*0ee0*/  PRMT R23, R8, 0x8880, RZ ;  /* 0x0000888008177816 */ /* 0x000fe200000000ff */
[----:B------:R-:W-:Y:S01]  /*0ef0*/  IMAD R25, R24, R11, RZ ;  /* 0x0000000b18197224 */ /* 0x000fe200078e02ff */
[----:B------:R-:W-:Y:S01]  /*0f00*/  IABS R24, R14 ;  /* 0x0000000e00187213 */ /* 0x000fe20000000000 */
[----:B------:R1:W3:Y:S01]  /*0f10*/  F2I.FTZ.U32.TRUNC.NTZ R7, R22 ;  /* 0x0000001600077305 */ /* 0x0002e2000021f000 */
[----:B------:R-:W-:Y:S01]  /*0f20*/  IMAD.MOV.U32 R4, RZ, RZ, RZ ;  /* 0x000000ffff047224 */ /* 0x000fe200078e00ff */
[----:B------:R-:W-:Y:S01]  /*0f30*/  IABS R2, R23 ;  /* 0x0000001700027213 */ /* 0x000fe20000000000 */
[----:B0-----:R-:W-:Y:S01]  /*0f40*/  VIADD R6, R6, 0xffffffe ;  /* 0x0ffffffe06067836 */ /* 0x001fe20000000000 */
[----:B------:R-:W-:Y:S01]  /*0f50*/  BSSY B0, `(.L_x_33906) ;  /* 0x0000033000007945 */ /* 0x000fe20003800000 */
[----:B------:R-:W-:-:S03]  /*0f60*/  IMAD.HI.U32 R4, R5, R25, R4 ;  /* 0x0000001905047227 */ /* 0x000fc600078e0004 */
[----:B------:R0:W4:Y:S01]  /*0f70*/  F2I.FTZ.U32.TRUNC.NTZ R5, R6 ;  /* 0x0000000600057305 */ /* 0x000122000021f000 */
[----:B------:R-:W-:Y:S02]  /*0f80*/  IMAD.MOV.U32 R25, RZ, RZ, R2 ;  /* 0x000000ffff197224 */ /* 0x000fe400078e0002 */
[----:B--2---:R-:W-:Y:S02]  /*0f90*/  IMAD.MOV R2, RZ, RZ, -R3 ;  /* 0x000000ffff027224 */ /* 0x004fe400078e0a03 */
[----:B-1----:R-:W-:Y:S02]  /*0fa0*/  IMAD.MOV R22, RZ, RZ, -R24 ;  /* 0x000000ffff167224 */ /* 0x002fe400078e0a18 */
[----:B------:R-:W-:-:S04]  /*0fb0*/  IMAD.HI.U32 R26, R4, R25, RZ ;  /* 0x00000019041a7227 */ /* 0x000fc800078e00ff */
[----:B------:R-:W-:Y:S02]  /*0fc0*/  IMAD R27, R2, R17, RZ ;  /* 0x00000011021b7224 */ /* 0x000fe400078e02ff */
[----:B------:R-:W-:Y:S02]  /*0fd0*/  IMAD.MOV.U32 R2, RZ, RZ, RZ ;  /* 0x000000ffff027224 */ /* 0x000fe400078e00ff */
[----:B------:R-:W-:Y:S02]  /*0fe0*/  IMAD R22, R26, R22, R25 ;  /* 0x000000161a167224 */ /* 0x000fe400078e0219 */
[----:B---3--:R-:W-:Y:S02]  /*0ff0*/  IMAD.MOV R4, RZ, RZ, -R7 ;  /* 0x000000ffff047224 */ /* 0x008fe400078e0a07 */
[----:B------:R-:W-:Y:S01]  /*1000*/  IMAD.HI.U32 R25, R3, R27, R2 ;  /* 0x0000001b03197227 */ /* 0x000fe200078e0002 */
[----:B------:R-:W-:-:S03]  /*1010*/  ISETP.GT.U32.AND P1, PT, R11, R22, PT ;  /* 0x000000160b00720c */ /* 0x000fc60003f24070 */
[----:B------:R-:W-:Y:S02]  /*1020*/  IMAD.MOV.U32 R2, RZ, RZ, R4 ;  /* 0x000000ffff027224 */ /* 0x000fe400078e0004 */
[----:B0-----:R-:W-:Y:S02]  /*1030*/  IMAD.MOV.U32 R6, RZ, RZ, RZ ;  /* 0x000000ffff067224 */ /* 0x001fe400078e00ff */
[----:B------:R-:W-:Y:S01]  /*1040*/  IMAD R3, R2, R19, RZ ;  /* 0x0000001302037224 */ /* 0x000fe200078e02ff */
[----:B------:R-:W-:Y:S01]  /*1050*/  PRMT R2, R8, 0x7770, RZ ;  /* 0x0000777008027816 */ /* 0x000fe200000000ff */
[----:B----4-:R-:W-:Y:S02]  /*1060*/  IMAD.MOV R27, RZ, RZ, -R5 ;  /* 0x000000ffff1b7224 */ /* 0x010fe400078e0a05 */
[----:B------:R-:W-:Y:S01]  /*1070*/  IMAD.HI.U32 R6, R7, R3, R6 ;  /* 0x0000000307067227 */ /* 0x000fe200078e0006 */
[----:B------:R-:W-:-:S03]  /*1080*/  LOP3.LUT R7, RZ, R14, RZ, 0x33, !PT ;  /* 0x0000000eff077212 */ /* 0x000fc600078e33ff */
[----:B------:R-:W-:Y:S02]  /*1090*/  IMAD R3, R27, R20, RZ ;  /* 0x000000141b037224 */ /* 0x000fe400078e02ff */
[----:B------:R-:W-:Y:S02]  /*10a0*/  IMAD.MOV.U32 R4, RZ, RZ, RZ ;  /* 0x000000ffff047224 */ /* 0x000fe400078e00ff */
[----:B------:R-:W-:Y:S02]  /*10b0*/  @!P1 IMAD.IADD R22, R22, 0x1, -R11 ;  /* 0x0000000116169824 */ /* 0x000fe400078e0a0b */
[----:B------:R-:W-:Y:S01]  /*10c0*/  IMAD.HI.U32 R24, R5, R3, R4 ;  /* 0x0000000305187227 */ /* 0x000fe200078e0004 */
[----:B------:R-:W-:Y:S02]  /*10d0*/  PRMT R5, R0, 0x7770, RZ ;  /* 0x0000777000057816 */ /* 0x000fe400000000ff */
[----:B------:R-:W-:Y:S01]  /*10e0*/  ISETP.GE.U32.AND P0, PT, R22, R11, PT ;  /* 0x0000000b1600720c */ /* 0x000fe20003f06070 */
[----:B------:R-:W-:Y:S01]  /*10f0*/  @!P1 VIADD R26, R26, 0x1 ;  /* 0x000000011a1a9836 */ /* 0x000fe20000000000 */
[----:B------:R-:W-:-:S02]  /*1100*/  LOP3.LUT R2, R5, R2, RZ, 0x3c, !PT ;  /* 0x0000000205027212 */ /* 0x000fc400078e3cff */
[----:B------:R-:W-:Y:S02]  /*1110*/  LOP3.LUT R3, R23, R14, RZ, 0x3c, !PT ;  /* 0x0000000e17037212 */ /* 0x000fe400078e3cff */
[----:B------:R-:W-:Y:S02]  /*1120*/  PRMT R2, R2, 0x8880, RZ ;  /* 0x0000888002027816 */ /* 0x000fe400000000ff */
[----:B------:R-:W-:Y:S02]  /*1130*/  ISETP.GE.AND P2, PT, R3, RZ, PT ;  /* 0x000000ff0300720c */ /* 0x000fe40003f46270 */
[----:B------:R-:W-:Y:S02]  /*1140*/  ISETP.GT.AND P1, PT, R2, -0x1, PT ;  /* 0xffffffff0200780c */ /* 0x000fe40003f24270 */
[----:B------:R-:W-:Y:S01]  /*1150*/  PRMT R3, R8, 0x9991, RZ ;  /* 0x0000999108037816 */ /* 0x000fe200000000ff */
[----:B------:R-:W-:Y:S01]  /*1160*/  @P0 VIADD R26, R26, 0x1 ;  /* 0x000000011a1a0836 */ /* 0x000fe20000000000 */
[----:B------:R-:W-:-:S02]  /*1170*/  ISETP.NE.AND P0, PT, R5, RZ, PT ;  /* 0x000000ff0500720c */ /* 0x000fc40003f05270 */
[----:B------:R-:W-:Y:S02]  /*1180*/  IABS R5, R12 ;  /* 0x0000000c00057213 */ /* 0x000fe40000000000 */
[----:B------:R-:W-:-:S03]  /*1190*/  IABS R4, R3 ;  /* 0x0000000300047213 */ /* 0x000fc60000000000 */
[----:B------:R-:W-:Y:S02]  /*11a0*/  @!P2 IMAD.MOV R26, RZ, RZ, -R26 ;  /* 0x000000ffff1aa224 */ /* 0x000fe400078e0a1a */
[----:B------:R-:W-:-:S03]  /*11b0*/  IMAD.MOV R5, RZ, RZ, -R5 ;  /* 0x000000ffff057224 */ /* 0x000fc600078e0a05 */
        /* <DEDUP_REMOVED lines=12> */
.L_x_33907:
[----:B------:R-:W-:Y:S05]  /*1280*/  BSYNC B0 ;  /* 0x0000000000007941 */ /* 0x000fea0003800000 */
.L_x_33906:
[C---:B------:R-:W-:Y:S01]  /*1290*/  PRMT R11, R8.reuse, 0xaaa2, RZ ;  /* 0x0000aaa2080b7816 */ /* 0x040fe200000000ff */
[----:B------:R-:W-:Y:S01]  /*12a0*/  IMAD.MOV.U32 R7, RZ, RZ, R5 ;  /* 0x000000ffff077224 */ /* 0x000fe200078e0005 */
[C---:B------:R-:W-:Y:S01]  /*12b0*/  PRMT R22, R8.reuse, 0xbbb3, RZ ;  /* 0x0000bbb308167816 */ /* 0x040fe200000000ff */
[----:B------:R-:W-:Y:S01]  /*12c0*/  IMAD.HI.U32 R14, R25, R4, RZ ;  /* 0x00000004190e7227 */ /* 0x000fe200078e00ff */
[----:B------:R-:W-:Y:S01]  /*12d0*/  IABS R26, R18 ;  /* 0x00000012001a7213 */ /* 0x000fe20000000000 */
[----:B------:R-:W-:Y:S01]  /*12e0*/  BSSY B0, `(.L_x_33908) ;  /* 0x0000046000007945 */ /* 0x000fe20003800000 */
[----:B------:R-:W-:Y:S01]  /*12f0*/  PRMT R27, R8, 0x7771, RZ ;  /* 0x00007771081b7816 */ /* 0x000fe200000000ff */
[----:B------:R-:W-:Y:S02]  /*1300*/  IMAD.MOV.U32 R5, RZ, RZ, R11 ;  /* 0x000000ffff057224 */ /* 0x000fe400078e000b */
[----:B------:R-:W-:Y:S02]  /*1310*/  IMAD R4, R14, R7, R4 ;  /* 0x000000070e047224 */ /* 0x000fe400078e0204 */
[----:B------:R-:W-:Y:S01]  /*1320*/  IMAD.MOV.U32 R7, RZ, RZ, R22 ;  /* 0x000000ffff077224 */ /* 0x000fe200078e0016 */
[----:B------:R-:W-:Y:S01]  /*1330*/  IABS R22, R16 ;  /* 0x0000001000167213 */ /* 0x000fe20000000000 */
[----:B------:R-:W-:Y:S01]  /*1340*/  IMAD.MOV R26, RZ, RZ, -R26 ;  /* 0x000000ffff1a7224 */ /* 0x000fe200078e0a1a */
[----:B------:R-:W-:-:S02]  /*1350*/  IABS R11, R5 ;  /* 0x00000005000b7213 */ /* 0x000fc40000000000 */
[----:B------:R-:W-:Y:S01]  /*1360*/  ISETP.GT.U32.AND P6, PT, R17, R4, PT ;  /* 0x000000041100720c */ /* 0x000fe20003fc4070 */
[----:B------:R-:W-:Y:S01]  /*1370*/  IMAD.MOV R25, RZ, RZ, -R22 ;  /* 0x000000ffff197224 */ /* 0x000fe200078e0a16 */
[----:B------:R-:W-:Y:S01]  /*1380*/  IABS R23, R7 ;  /* 0x0000000700177213 */ /* 0x000fe20000000000 */
[----:B------:R-:W-:-:S04]  /*1390*/  IMAD.HI.U32 R22, R6, R11, RZ ;  /* 0x0000000b06167227 */ /* 0x000fc800078e00ff */
[----:B------:R-:W-:Y:S01]  /*13a0*/  IMAD R6, R22, R25, R11 ;  /* 0x0000001916067224 */ /* 0x000fe200078e020b */
[----:B------:R-:W-:Y:S01]  /*13b0*/  PRMT R25, R8, 0x7773, RZ ;  /* 0x0000777308197816 */ /* 0x000fe200000000ff */
[----:B------:R-:W-:-:S03]  /*13c0*/  IMAD.HI.U32 R24, R24, R23, RZ ;  /* 0x0000001718187227 */ /* 0x000fc600078e00ff */
[----:B------:R-:W-:Y:S01]  /*13d0*/  ISETP.GT.U32.AND P4, PT, R19, R6, PT ;  /* 0x000000061300720c */ /* 0x000fe20003f84070 */
[----:B------:R-:W-:Y:S01]  /*13e0*/  IMAD R11, R24, R26, R23 ;  /* 0x0000001a180b7224 */ /* 0x000fe200078e0217 */
[----:B------:R-:W-:Y:S01]  /*13f0*/  PRMT R26, R0, 0x7772, RZ ;  /* 0x00007772001a7816 */ /* 0x000fe200000000ff */
[----:B------:R-:W-:Y:S01]  /*1400*/  @!P6 IMAD.IADD R4, R4, 0x1, -R17 ;  /* 0x000000010404e824 */ /* 0x000fe200078e0a11 */
[----:B------:R-:W-:Y:S01]  /*1410*/  PRMT R23, R8, 0x7772, RZ ;  /* 0x0000777208177816 */ /* 0x000fe200000000ff */
[----:B------:R-:W-:Y:S01]  /*1420*/  @!P6 VIADD R14, R14, 0x1 ;  /* 0x000000010e0ee836 */ /* 0x000fe20000000000 */
[C---:B------:R-:W-:Y:S02]  /*1430*/  ISETP.NE.AND P0, PT, R26.reuse, RZ, PT ;  /* 0x000000ff1a00720c */ /* 0x040fe40003f05270 */
[----:B------:R-:W-:Y:S02]  /*1440*/  LOP3.LUT R23, R26, R23, RZ, 0x3c, !PT ;  /* 0x000000171a177212 */ /* 0x000fe400078e3cff */
[----:B------:R-:W-:-:S02]  /*1450*/  ISETP.GE.U32.AND P3, PT, R4, R17, PT ;  /* 0x000000110400720c */ /* 0x000fc40003f66070 */
[----:B------:R-:W-:Y:S01]  /*1460*/  PRMT R26, R0, 0x7773, RZ ;  /* 0x00007773001a7816 */ /* 0x000fe200000000ff */
[----:B------:R-:W-:Y:S01]  /*1470*/  @!P4 IMAD.IADD R6, R6, 0x1, -R19 ;  /* 0x000000010606c824 */ /* 0x000fe200078e0a13 */
[----:B------:R-:W-:Y:S01]  /*1480*/  LOP3.LUT R8, R3, R12, RZ, 0x3c, !PT ;  /* 0x0000000c03087212 */ /* 0x000fe200078e3cff */
[----:B------:R-:W-:Y:S01]  /*1490*/  @!P4 VIADD R22, R22, 0x1 ;  /* 0x000000011616c836 */ /* 0x000fe20000000000 */
[----:B------:R-:W-:Y:S02]  /*14a0*/  PRMT R0, R0, 0x7771, RZ ;  /* 0x0000777100007816 */ /* 0x000fe400000000ff */
[----:B------:R-:W-:Y:S02]  /*14b0*/  ISETP.GT.U32.AND P2, PT, R20, R11, PT ;  /* 0x0000000b1400720c */ /* 0x000fe40003f44070 */
[----:B------:R-:W-:Y:S02]  /*14c0*/  ISETP.GE.AND P5, PT, R8, RZ, PT ;  /* 0x000000ff0800720c */ /* 0x000fe40003fa6270 */
[----:B------:R-:W-:Y:S01]  /*14d0*/  LOP3.LUT R27, R0, R27, RZ, 0x3c, !PT ;  /* 0x0000001b001b7212 */ /* 0x000fe200078e3cff */
[----:B------:R-:W-:Y:S01]  /*14e0*/  @P3 VIADD R14, R14, 0x1 ;  /* 0x000000010e0e3836 */ /* 0x000fe20000000000 */
[----:B------:R-:W-:-:S02]  /*14f0*/  ISETP.GE.U32.AND P6, PT, R6, R19, PT ;  /* 0x000000130600720c */ /* 0x000fc40003fc6070 */
[----:B------:R-:W-:Y:S02]  /*1500*/  PRMT R8, R27, 0x8880, RZ ;  /* 0x000088801b087816 */ /* 0x000fe400000000ff */
[----:B------:R-:W-:Y:S02]  /*1510*/  ISETP.NE.AND P1, PT, R26, RZ, PT ;  /* 0x000000ff1a00720c */ /* 0x000fe40003f25270 */
[----:B------:R-:W-:Y:S01]  /*1520*/  ISETP.GT.AND P3, PT, R8, -0x1, PT ;  /* 0xffffffff0800780c */ /* 0x000fe20003f64270 */
[----:B------:R-:W-:Y:S01]  /*1530*/  @!P2 IMAD.IADD R11, R11, 0x1, -R20 ;  /* 0x000000010b0ba824 */ /* 0x000fe200078e0a14 */
[----:B------:R-:W-:Y:S01]  /*1540*/  LOP3.LUT R8, R5, R16, RZ, 0x3c, !PT ;  /* 0x0000001005087212 */ /* 0x000fe200078e3cff */
[----:B------:R-:W-:Y:S01]  /*1550*/  @!P5 IMAD.MOV R14, RZ, RZ, -R14 ;  /* 0x000000ffff0ed224 */ /* 0x000fe200078e0a0e */
[----:B------:R-:W-:Y:S01]  /*1560*/  LOP3.LUT R25, R26, R25, RZ, 0x3c, !PT ;  /* 0x000000191a197212 */ /* 0x000fe200078e3cff */
[----:B------:R-:W-:Y:S01]  /*1570*/  @!P2 VIADD R24, R24, 0x1 ;  /* 0x000000011818a836 */ /* 0x000fe20000000000 */
[----:B------:R-:W-:Y:S01]  /*1580*/  ISETP.GE.AND P5, PT, R8, RZ, PT ;  /* 0x000000ff0800720c */ /* 0x000fe20003fa6270 */
[----:B------:R-:W-:Y:S01]  /*1590*/  @P6 VIADD R22, R22, 0x1 ;  /* 0x0000000116166836 */ /* 0x000fe20000000000 */
[----:B------:R-:W-:-:S02]  /*15a0*/  ISETP.GE.U32.AND P4, PT, R11, R20, PT ;  /* 0x000000140b00720c */ /* 0x000fc40003f86070 */
[----:B------:R-:W-:Y:S02]  /*15b0*/  LOP3.LUT R26, R7, R18, RZ, 0x3c, !PT ;  /* 0x00000012071a7212 */ /* 0x000fe400078e3cff */
[----:B------:R-:W-:Y:S02]  /*15c0*/  PRMT R8, R23, 0x8880, RZ ;  /* 0x0000888017087816 */ /* 0x000fe400000000ff */
[----:B------:R-:W-:Y:S02]  /*15d0*/  ISETP.GE.AND P6, PT, R26, RZ, PT ;  /* 0x000000ff1a00720c */ /* 0x000fe40003fc6270 */
[----:B------:R-:W-:Y:S02]  /*15e0*/  PRMT R23, R25, 0x8880, RZ ;  /* 0x0000888019177816 */ /* 0x000fe400000000ff */
[----:B------:R-:W-:Y:S01]  /*15f0*/  LOP3.LUT R27, RZ, R12, RZ, 0x33, !PT ;  /* 0x0000000cff1b7212 */ /* 0x000fe200078e33ff */
[----:B------:R-:W-:Y:S01]  /*1600*/  @!P5 IMAD.MOV R22, RZ, RZ, -R22 ;  /* 0x000000ffff16d224 */ /* 0x000fe200078e0a16 */
[----:B------:R-:W-:Y:S01]  /*1610*/  ISETP.NE.AND P5, PT, R0, RZ, PT ;  /* 0x000000ff0000720c */ /* 0x000fe20003fa5270 */
[----:B------:R-:W-:Y:S01]  /*1620*/  @P4 VIADD R24, R24, 0x1 ;  /* 0x0000000118184836 */ /* 0x000fe20000000000 */
[----:B------:R-:W-:-:S02]  /*1630*/  ISETP.GT.AND P4, PT, R23, -0x1, PT ;  /* 0xffffffff1700780c */ /* 0x000fc40003f84270 */
[----:B------:R-:W-:Y:S02]  /*1640*/  ISETP.GT.AND P2, PT, R8, -0x1, PT ;  /* 0xffffffff0800780c */ /* 0x000fe40003f44270 */
[----:B------:R-:W-:Y:S01]  /*1650*/  LOP3.LUT R23, RZ, R16, RZ, 0x33, !PT ;  /* 0x00000010ff177212 */ /* 0x000fe200078e33ff */
[----:B------:R-:W-:Y:S01]  /*1660*/  @!P6 IMAD.MOV R24, RZ, RZ, -R24 ;  /* 0x000000ffff18e224 */ /* 0x000fe200078e0a18 */
[----:B------:R-:W-:Y:S02]  /*1670*/  LOP3.LUT R18, RZ, R18, RZ, 0x33, !PT ;  /* 0x00000012ff127212 */ /* 0x000fe400078e33ff */
        /* <DEDUP_REMOVED lines=12> */
.L_x_33909:
[----:B------:R-:W-:Y:S05]  /*1740*/  BSYNC B0 ;  /* 0x0000000000007941 */ /* 0x000fea0003800000 */
.L_x_33908:
        /* <DEDUP_REMOVED lines=14> */
.L_x_33911:
[----:B------:R-:W-:Y:S05]  /*1830*/  BSYNC B0 ;  /* 0x0000000000007941 */ /* 0x000fea0003800000 */
.L_x_33910:
        /* <DEDUP_REMOVED lines=12> */
.L_x_33913:
[----:B------:R-:W-:Y:S05]  /*1900*/  BSYNC B0 ;  /* 0x0000000000007941 */ /* 0x000fea0003800000 */
.L_x_33912:
[----:B------:R-:W-:Y:S01]  /*1910*/  ULDC.64 UR6, c[0x0][0x218] ;  /* 0x0000860000067ab9 */ /* 0x000fe20000000a00 */
[----:B------:R-:W-:Y:S01]  /*1920*/  PRMT R10, R15, 0x7604, R10 ;  /* 0x000076040f0a7816 */ /* 0x000fe2000000000a */
[----:B------:R-:W-:Y:S01]  /*1930*/  UIADD3 UR5, UP0, UR4, UR6, URZ ;  /* 0x0000000604057290 */ /* 0x000fe2000ff1e03f */
[----:B------:R-:W-:Y:S02]  /*1940*/  PRMT R25, R25, 0x7604, R2 ;  /* 0x0000760419197816 */ /* 0x000fe40000000002 */
[----:B------:R-:W-:Y:S01]  /*1950*/  PRMT R10, R13, 0x7054, R10 ;  /* 0x000070540d0a7816 */ /* 0x000fe2000000000a */
[----:B------:R-:W-:Y:S01]  /*1960*/  UIADD3.X UR6, URZ, UR7, URZ, UP0, !UPT ;  /* 0x000000073f067290 */ /* 0x000fe200087fe43f */
[----:B------:R-:W-:Y:S01]  /*1970*/  PRMT R25, R22, 0x7054, R25 ;  /* 0x0000705416197816 */ /* 0x000fe20000000019 */
[----:B------:R-:W-:Y:S01]  /*1980*/  IMAD.U32 R2, RZ, RZ, UR5 ;  /* 0x00000005ff027e24 */ /* 0x000fe2000f8e00ff */
[----:B------:R-:W-:Y:S02]  /*1990*/  PRMT R21, R21, 0x654, R10 ;  /* 0x0000065415157816 */ /* 0x000fe4000000000a */
[----:B------:R-:W-:Y:S01]  /*19a0*/  PRMT R25, R0, 0x654, R25 ;  /* 0x0000065400197816 */ /* 0x000fe20000000019 */
[----:B------:R-:W-:-:S02]  /*19b0*/  IMAD.U32 R3, RZ, RZ, UR6 ;  /* 0x00000006ff037e24 */ /* 0x000fc4000f8e00ff */
[----:B------:R-:W-:-:S05]  /*19c0*/  IMAD.WIDE R2, R9, 0x4, R2 ;  /* 0x0000000409027825 */ /* 0x000fca00078e0202 */
[----:B------:R-:W-:Y:S04]  /*19d0*/  STG.E desc[UR8][R2.64], R21 ;  /* 0x0000001502007986 */ /* 0x000fe8000c101908 */
[----:B------:R-:W-:Y:S01]  /*19e0*/  STG.E desc[UR8][R2.64+0x200], R25 ;  /* 0x0002001902007986 */ /* 0x000fe2000c101908 */
[----:B------:R-:W-:Y:S05]  /*19f0*/  EXIT ;  /* 0x000000000000794d */ /* 0x000fea0003800000 */
.L_x_33897:
        /* <DEDUP_REMOVED lines=151> */
.L_x_33915:
[----:B------:R-:W-:Y:S05]  /*2370*/  BSYNC B0 ;  /* 0x0000000000007941 */ /* 0x000fea0003800000 */
.L_x_33914:
        /* <DEDUP_REMOVED lines=47> */
.L_x_33917:
[----:B------:R-:W-:Y:S05]  /*2670*/  BSYNC B0 ;  /* 0x0000000000007941 */ /* 0x000fea0003800000 */
.L_x_33916:
        /* <DEDUP_REMOVED lines=47> */
.L_x_33919:
[----:B------:R-:W-:Y:S05]  /*2970*/  BSYNC B0 ;  /* 0x0000000000007941 */ /* 0x000fea0003800000 */
.L_x_33918:
        /* <DEDUP_REMOVED lines=47> */
.L_x_33921:
[----:B------:R-:W-:Y:S05]  /*2c70*/  BSYNC B0 ;  /* 0x0000000000007941 */ /* 0x000fea0003800000 */
.L_x_33920:
        /* <DEDUP_REMOVED lines=57> */
.L_x_33923:
[----:B------:R-:W-:Y:S05]  /*3010*/  BSYNC B0 ;  /* 0x0000000000007941 */ /* 0x000fea0003800000 */
.L_x_33922:
        /* <DEDUP_REMOVED lines=45> */
.L_x_33925:
[----:B------:R-:W-:Y:S05]  /*32f0*/  BSYNC B0 ;  /* 0x0000000000007941 */ /* 0x000fea0003800000 */
.L_x_33924:
        /* <DEDUP_REMOVED lines=46> */
.L_x_33927:
[----:B------:R-:W-:Y:S05]  /*35e0*/  BSYNC B0 ;  /* 0x0000000000007941 */ /* 0x000fea0003800000 */
.L_x_33926:
        /* <DEDUP_REMOVED lines=45> */
.L_x_33929:
[----:B------:R-:W-:Y:S05]  /*38c0*/  BSYNC B0 ;  /* 0x0000000000007941 */ /* 0x000fea0003800000 */
.L_x_33928:
        /* <DEDUP_REMOVED lines=20> */
.L_x_33932:
        /* <DEDUP_REMOVED lines=8> */
.L_x_33933:
        /* <DEDUP_REMOVED lines=8> */
.L_x_33934:
        /* <DEDUP_REMOVED lines=9> */
.L_x_33935:
[----:B------:R-:W-:Y:S05]  /*3ba0*/  BSYNC B1 ;  /* 0x0000000000017941 */ /* 0x000fea0003800000 */
.L_x_33931:
[----:B------:R-:W-:-:S13]  /*3bb0*/  ISETP.GE.AND P0, PT, R3, R0, PT ;  /* 0x000000000300720c */ /* 0x000fda0003f06270 */
[----:B-1----:R-:W1:Y:S01]  /*3bc0*/  @!P0 LDC.64 R8, c[0x0][0x218] ;  /* 0x00008600ff088b82 */ /* 0x002e620000000a00 */
[C---:B0-2---:R-:W-:Y:S02]  /*3bd0*/  @!P0 VIADD R5, R3.reuse, UR4 ;  /* 0x0000000403058c36 */ /* 0x045fe40008000000 */
[----:B------:R-:W-:-:S03]  /*3be0*/  @!P0 VIADD R3, R3, 0x80 ;  /* 0x0000008003038836 */ /* 0x000fc60000000000 */
[----:B-1----:R-:W-:-:S05]  /*3bf0*/  @!P0 IADD3 R4, P1, R5, R8, RZ ;  /* 0x0000000805048210 */ /* 0x002fca0007f3e0ff */
[----:B------:R-:W-:-:S05]  /*3c00*/  @!P0 IMAD.X R5, RZ, RZ, R9, P1 ;  /* 0x000000ffff058224 */ /* 0x000fca00008e0609 */
[----:B------:R2:W-:Y:S03]  /*3c10*/  @!P0 STG.E.U8 desc[UR8][R4.64], R13 ;  /* 0x0000000d04008986 */ /* 0x0005e6000c101108 */
.L_x_33936:
[----:B------:R-:W-:Y:S05]  /*3c20*/  BSYNC B0 ;  /* 0x0000000000007941 */ /* 0x000fea0003800000 */
.L_x_33930:
        /* <DEDUP_REMOVED lines=9> */
.L_x_33937:
        /* <DEDUP_REMOVED lines=12> */
.L_x_37942:


//--------------------- .text._ZN2at6native29vectorized_elementwise_kernelILi8ENS0_13BinaryFunctorIaaaZZZNS0_15binary_internal21div_floor_kernel_cudaERNS_18TensorIteratorBaseEENKUlvE_clEvENKUlvE0_clEvEUlaaE_EESt5arrayIPcLm3EEEEviT0_T1_ --------------------------
	.section	.text._ZN2at6native29vectorized_elementwise_kernelILi8ENS0_13BinaryFunctorIaaaZZZNS0_15binary_internal21div_floor_kernel_cudaERNS_18TensorIteratorBaseEENKUlvE_clEvENKUlvE0_clEvEUlaaE_EESt5arrayIPcLm3EEEEviT0_T1_,"ax",@progbits
	.align	128
        .global         _ZN2at6native29vectorized_elementwise_kernelILi8ENS0_13BinaryFunctorIaaaZZZNS0_15binary_internal21div_floor_kernel_cudaERNS_18TensorIteratorBaseEENKUlvE_clEvENKUlvE0_clEvEUlaaE_EESt5arrayIPcLm3EEEEviT0_T1_
        .type           _ZN2at6native29vectorized_elementwise_kernelILi8ENS0_13BinaryFunctorIaaaZZZNS0_15binary_internal21div_floor_kernel_cudaERNS_18TensorIteratorBaseEENKUlvE_clEvENKUlvE0_clEvEUlaaE_EESt5arrayIPcLm3EEEEviT0_T1_,@function
        .size           _ZN2at6native29vectorized_elementwise_kernelILi8ENS0_13BinaryFunctorIaaaZZZNS0_15binary_internal21div_floor_kernel_cudaERNS_18TensorIteratorBaseEENKUlvE_clEvENKUlvE0_clEvEUlaaE_EESt5arrayIPcLm3EEEEviT0_T1_,(.L_x_37943 - _ZN2at6native29vectorized_elementwise_kernelILi8ENS0_13BinaryFunctorIaaaZZZNS0_15binary_internal21div_floor_kernel_cudaERNS_18TensorIteratorBaseEENKUlvE_clEvENKUlvE0_clEvEUlaaE_EESt5arrayIPcLm3EEEEviT0_T1_)
        .other          _ZN2at6native29vectorized_elementwise_kernelILi8ENS0_13BinaryFunctorIaaaZZZNS0_15binary_internal21div_floor_kernel_cudaERNS_18TensorIteratorBaseEENKUlvE_clEvENKUlvE0_clEvEUlaaE_EESt5arrayIPcLm3EEEEviT0_T1_,@"STO_CUDA_ENTRY STV_DEFAULT"
_ZN2at6native29vectorized_elementwise_kernelILi8ENS0_13BinaryFunctorIaaaZZZNS0_15binary_internal21div_floor_kernel_cudaERNS_18TensorIteratorBaseEENKUlvE_clEvENKUlvE0_clEvEUlaaE_EESt5arrayIPcLm3EEEEviT0_T1_:
.text._ZN2at6native29vectorized_elementwise_kernelILi8ENS0_13BinaryFunctorIaaaZZZNS0_15binary_internal21div_floor_kernel_cudaERNS_18TensorIteratorBaseEENKUlvE_clEvENKUlvE0_clEvEUlaaE_EESt5arrayIPcLm3EEEEviT0_T1_:
        /* <DEDUP_REMOVED lines=16> */
[----:B0-----:R-:W-:-:S06]  /*0100*/  IMAD.WIDE.U32 R2, R0, 0x8, R2 ;  /* 0x0000000800027825 */ /* 0x001fcc00078e0002 */
[----:B------:R-:W2:Y:S01]  /*0110*/  LDG.E.64 R2, desc[UR8][R2.64] ;  /* 0x0000000802027981 */ /* 0x000ea2000c1e1b00 */
[----:B------:R-:W-:-:S04]  /*0120*/  UIADD3 UR6, UP0, UR4, UR6, URZ ;  /* 0x0000000604067290 */ /* 0x000fc8000ff1e03f */
[----:B------:R-:W-:Y:S02]  /*0130*/  UIADD3.X UR5, UR5, UR7, URZ, UP0, !UPT ;  /* 0x0000000705057290 */ /* 0x000fe400087fe43f */
[----:B------:R-:W-:-:S04]  /*0140*/  IMAD.U32 R4, RZ, RZ, UR6 ;  /* 0x00000006ff047e24 */ /* 0x000fc8000f8e00ff */
[----:B------:R-:W-:Y:S02]  /*0150*/  IMAD.U32 R5, RZ, RZ, UR5 ;  /* 0x00000005ff057e24 */ /* 0x000fe4000f8e00ff */
[----:B------:R-:W-:-:S06]  /*0160*/  IMAD.WIDE.U32 R4, R0, 0x8, R4 ;  /* 0x0000000800047825 */ /* 0x000fcc00078e0004 */
[----:B------:R-:W3:Y:S01]  /*0170*/  LDG.E.64 R4, desc[UR8][R4.64] ;  /* 0x0000000804047981 */ /* 0x000ee2000c1e1b00 */
[----:B------:R-:W-:Y:S01]  /*0180*/  BSSY B0, `(.L_x_33939) ;  /* 0x0000069000007945 */ /* 0x000fe20003800000 */
[C---:B--2---:R-:W-:Y:S02]  /*0190*/  LOP3.LUT R21, R2.reuse, 0xffff, RZ, 0xc0, !PT ;  /* 0x0000ffff02157812 */ /* 0x044fe400078ec0ff */
[----:B------:R-:W-:Y:S02]  /*01a0*/  PRMT R9, R2, 0x7732, RZ ;  /* 0x0000773202097816 */ /* 0x000fe400000000ff */
[----:B------:R-:W-:Y:S02]  /*01b0*/  PRMT R23, R21, 0x8880, RZ ;  /* 0x0000888015177816 */ /* 0x000fe400000000ff */
[----:B------:R-:W-:Y:S02]  /*01c0*/  SHF.R.U32.HI R21, RZ, 0x8, R21 ;  /* 0x00000008ff157819 */ /* 0x000fe40000011615 */
[----:B------:R-:W-:-:S02]  /*01d0*/  IABS R22, R23 ;  /* 0x0000001700167213 */ /* 0x000fc40000000000 */
[----:B------:R-:W-:Y:S02]  /*01e0*/  LOP3.LUT R7, R21, 0xffff, RZ, 0xc0, !PT ;  /* 0x0000ffff15077812 */ /* 0x000fe400078ec0ff */
[----:B------:R-:W0:Y:S01]  /*01f0*/  I2F.RP R8, R22 ;  /* 0x0000001600087306 */ /* 0x000e220000209400 */
[----:B------:R-:W-:Y:S02]  /*0200*/  PRMT R6, R9, 0x8880, RZ ;  /* 0x0000888009067816 */ /* 0x000fe400000000ff */
[----:B------:R-:W-:Y:S02]  /*0210*/  PRMT R20, R7, 0x8880, RZ ;  /* 0x0000888007147816 */ /* 0x000fe400000000ff */
[----:B------:R-:W-:Y:S02]  /*0220*/  SHF.R.U32.HI R7, RZ, 0x8, R9 ;  /* 0x00000008ff077819 */ /* 0x000fe40000011609 */
[----:B------:R-:W-:Y:S02]  /*0230*/  IABS R10, R6 ;  /* 0x00000006000a7213 */ /* 0x000fe40000000000 */
[----:B------:R-:W-:-:S02]  /*0240*/  LOP3.LUT R9, R7, 0xffff, RZ, 0xc0, !PT ;  /* 0x0000ffff07097812 */ /* 0x000fc400078ec0ff */
[----:B------:R-:W-:Y:S01]  /*0250*/  IABS R11, R20 ;  /* 0x00000014000b7213 */ /* 0x000fe20000000000 */
[----:B------:R-:W1:Y:S01]  /*0260*/  I2F.RP R14, R10 ;  /* 0x0000000a000e7306 */ /* 0x000e620000209400 */
[----:B------:R-:W-:-:S07]  /*0270*/  PRMT R9, R9, 0x8880, RZ ;  /* 0x0000888009097816 */ /* 0x000fce00000000ff */
[----:B0-----:R-:W0:Y:S08]  /*0280*/  MUFU.RCP R8, R8 ;  /* 0x0000000800087308 */ /* 0x001e300000001000 */
[----:B------:R-:W2:Y:S08]  /*0290*/  I2F.RP R24, R11 ;  /* 0x0000000b00187306 */ /* 0x000eb00000209400 */
[----:B-1----:R-:W1:Y:S01]  /*02a0*/  MUFU.RCP R14, R14 ;  /* 0x0000000e000e7308 */ /* 0x002e620000001000 */
[----:B0-----:R-:W-:Y:S01]  /*02b0*/  VIADD R12, R8, 0xffffffe ;  /* 0x0ffffffe080c7836 */ /* 0x001fe20000000000 */
[----:B------:R-:W-:-:S06]  /*02c0*/  IABS R8, R9 ;  /* 0x0000000900087213 */ /* 0x000fcc0000000000 */
[----:B------:R-:W0:Y:S08]  /*02d0*/  I2F.RP R25, R8 ;  /* 0x0000000800197306 */ /* 0x000e300000209400 */
[----:B--2---:R-:W2:Y:S01]  /*02e0*/  MUFU.RCP R24, R24 ;  /* 0x0000001800187308 */ /* 0x004ea20000001000 */
[----:B-1----:R-:W-:-:S07]  /*02f0*/  VIADD R14, R14, 0xffffffe ;  /* 0x0ffffffe0e0e7836 */ /* 0x002fce0000000000 */
[----:B0-----:R-:W0:Y:S08]  /*0300*/  MUFU.RCP R25, R25 ;  /* 0x0000001900197308 */ /* 0x001e300000001000 */
[----:B------:R1:W4:Y:S01]  /*0310*/  F2I.FTZ.U32.TRUNC.NTZ R13, R12 ;  /* 0x0000000c000d7305 */ /* 0x000322000021f000 */
[----:B--2---:R-:W-:Y:S01]  /*0320*/  VIADD R17, R24, 0xffffffe ;  /* 0x0ffffffe18117836 */ /* 0x004fe20000000000 */
[----:B---3--:R-:W-:-:S06]  /*0330*/  LOP3.LUT R24, R4, 0xffff, RZ, 0xc0, !PT ;  /* 0x0000ffff04187812 */ /* 0x008fcc00078ec0ff */
[----:B------:R2:W3:Y:S01]  /*0340*/  F2I.FTZ.U32.TRUNC.NTZ R15, R14 ;  /* 0x0000000e000f7305 */ /* 0x0004e2000021f000 */
[----:B0-----:R-:W-:Y:S02]  /*0350*/  VIADD R18, R25, 0xffffffe ;  /* 0x0ffffffe19127836 */ /* 0x001fe40000000000 */
[----:B-1----:R-:W-:Y:S02]  /*0360*/  IMAD.MOV.U32 R12, RZ, RZ, RZ ;  /* 0x000000ffff0c7224 */ /* 0x002fe400078e00ff */
[----:B----4-:R-:W-:-:S03]  /*0370*/  IMAD.MOV R27, RZ, RZ, -R13 ;  /* 0x000000ffff1b7224 */ /* 0x010fc600078e0a0d */
[----:B------:R-:W0:Y:S01]  /*0380*/  F2I.FTZ.U32.TRUNC.NTZ R17, R17 ;  /* 0x0000001100117305 */ /* 0x000e22000021f000 */
[----:B--2---:R-:W-:Y:S02]  /*0390*/  IMAD.MOV.U32 R14, RZ, RZ, RZ ;  /* 0x000000ffff0e7224 */ /* 0x004fe400078e00ff */
[----:B------:R-:W-:Y:S02]  /*03a0*/  IMAD R25, R27, R22, RZ ;  /* 0x000000161b197224 */ /* 0x000fe400078e02ff */
[----:B---3--:R-:W-:-:S03]  /*03b0*/  IMAD.MOV R29, RZ, RZ, -R15 ;  /* 0x000000ffff1d7224 */ /* 0x008fc600078e0a0f */
[----:B------:R-:W1:Y:S01]  /*03c0*/  F2I.FTZ.U32.TRUNC.NTZ R19, R18 ;  /* 0x0000001200137305 */ /* 0x000e62000021f000 */
[----:B------:R-:W-:-:S04]  /*03d0*/  IMAD.HI.U32 R25, R13, R25, R12 ;  /* 0x000000190d197227 */ /* 0x000fc800078e000c */
[----:B------:R-:W-:Y:S02]  /*03e0*/  IMAD R27, R29, R10, RZ ;  /* 0x0000000a1d1b7224 */ /* 0x000fe400078e02ff */
[----:B0-----:R-:W-:Y:S02]  /*03f0*/  IMAD.MOV R16, RZ, RZ, -R17 ;  /* 0x000000ffff107224 */ /* 0x001fe400078e0a11 */
[----:B------:R-:W-:Y:S01]  /*0400*/  IMAD.HI.U32 R15, R15, R27, R14 ;  /* 0x0000001b0f0f7227 */ /* 0x000fe200078e000e */
[----:B------:R-:W-:-:S03]  /*0410*/  IABS R14, R23 ;  /* 0x00000017000e7213 */ /* 0x000fc60000000000 */
[----:B------:R-:W-:Y:S02]  /*0420*/  IMAD R13, R16, R11, RZ ;  /* 0x0000000b100d7224 */ /* 0x000fe400078e02ff */
[----:B-1----:R-:W-:Y:S02]  /*0430*/  IMAD.MOV R12, RZ, RZ, -R19 ;  /* 0x000000ffff0c7224 */ /* 0x002fe400078e0a13 */
[----:B------:R-:W-:Y:S02]  /*0440*/  IMAD.MOV.U32 R16, RZ, RZ, RZ ;  /* 0x000000ffff107224 */ /* 0x000fe400078e00ff */
[----:B------:R-:W-:Y:S01]  /*0450*/  IMAD.MOV.U32 R27, RZ, RZ, R12 ;  /* 0x000000ffff1b7224 */ /* 0x000fe200078e000c */
[----:B------:R-:W-:Y:S01]  /*0460*/  PRMT R12, R24, 0x8880, RZ ;  /* 0x00008880180c7816 */ /* 0x000fe200000000ff */
[----:B------:R-:W-:Y:S01]  /*0470*/  IMAD.HI.U32 R13, R17, R13, R16 ;  /* 0x0000000d110d7227 */ /* 0x000fe200078e0010 */
[----:B------:R-:W-:-:S03]  /*0480*/  SHF.R.U32.HI R24, RZ, 0x8, R24 ;  /* 0x00000008ff187819 */ /* 0x000fc60000011618 */
[----:B------:R-:W-:Y:S01]  /*0490*/  IMAD R17, R27, R8, RZ ;  /* 0x000000081b117224 */ /* 0x000fe200078e02ff */
[----:B------:R-:W-:Y:S01]  /*04a0*/  LOP3.LUT R21, R21, R24, RZ, 0x3c, !PT ;  /* 0x0000001815157212 */ /* 0x000fe200078e3cff */
[----:B------:R-:W-:Y:S02]  /*04b0*/  IMAD.MOV.U32 R18, RZ, RZ, RZ ;  /* 0x000000ffff127224 */ /* 0x000fe400078e00ff */
[----:B------:R-:W-:Y:S02]  /*04c0*/  IMAD.MOV R16, RZ, RZ, -R14 ;  /* 0x000000ffff107224 */ /* 0x000fe400078e0a0e */
[----:B------:R-:W-:Y:S01]  /*04d0*/  IMAD.HI.U32 R18, R19, R17, R18 ;  /* 0x0000001113127227 */ /* 0x000fe200078e0012 */
[----:B------:R-:W-:-:S05]  /*04e0*/  IABS R19, R12 ;  /* 0x0000000c00137213 */ /* 0x000fca0000000000 */
[----:B------:R-:W-:Y:S01]  /*04f0*/  IMAD.HI.U32 R14, R25, R19, RZ ;  /* 0x00000013190e7227 */ /* 0x000fe200078e00ff */
[----:B------:R-:W-:-:S03]  /*0500*/  PRMT R25, R2, 0x7632, R25 ;  /* 0x0000763202197816 */ /* 0x000fc60000000019 */
[----:B------:R-:W-:Y:S01]  /*0510*/  IMAD R19, R14, R16, R19 ;  /* 0x000000100e137224 */ /* 0x000fe200078e0213 */
[----:B------:R-:W-:Y:S02]  /*0520*/  LOP3.LUT R16, R2, R4, RZ, 0x3c, !PT ;  /* 0x0000000402107212 */ /* 0x000fe400078e3cff */
[----:B------:R-:W-:Y:S02]  /*0530*/  LOP3.LUT R2, R24, 0xffff, RZ, 0xc0, !PT ;  /* 0x0000ffff18027812 */ /* 0x000fe400078ec0ff */
[----:B------:R-:W-:Y:S02]  /*0540*/  ISETP.GT.U32.AND P1, PT, R22, R19, PT ;  /* 0x000000131600720c */ /* 0x000fe40003f24070 */
[----:B------:R-:W-:Y:S02]  /*0550*/  PRMT R17, R16, 0x8880, RZ ;  /* 0x0000888010117816 */ /* 0x000fe400000000ff */
[----:B------:R-:W-:Y:S02]  /*0560*/  PRMT R16, R4, 0x7632, R16 ;  /* 0x0000763204107816 */ /* 0x000fe40000000010 */
[----:B------:R-:W-:-:S02]  /*0570*/  LOP3.LUT R24, R12, R23, RZ, 0x3c, !PT ;  /* 0x000000170c187212 */ /* 0x000fc400078e3cff */
[----:B------:R-:W-:Y:S02]  /*0580*/  ISETP.GT.AND P4, PT, R17, -0x1, PT ;  /* 0xffffffff1100780c */ /* 0x000fe40003f84270 */
[----:B------:R-:W-:Y:S02]  /*0590*/  PRMT R17, R2, 0x8880, RZ ;  /* 0x0000888002117816 */ /* 0x000fe400000000ff */
[----:B------:R-:W-:Y:S01]  /*05a0*/  PRMT R2, R21, 0x8880, RZ ;  /* 0x0000888015027816 */ /* 0x000fe200000000ff */
[----:B------:R-:W-:Y:S01]  /*05b0*/  @!P1 IMAD.IADD R19, R19, 0x1, -R22 ;  /* 0x0000000113139824 */ /* 0x000fe200078e0a16 */
[----:B------:R-:W-:Y:S01]  /*05c0*/  LOP3.LUT R16, R25, R16, RZ, 0x3c, !PT ;  /* 0x0000001019107212 */ /* 0x000fe200078e3cff */
[----:B------:R-:W-:Y:S01]  /*05d0*/  @!P1 VIADD R14, R14, 0x1 ;  /* 0x000000010e0e9836 */ /* 0x000fe20000000000 */
[----:B------:R-:W-:Y:S02]  /*05e0*/  IABS R21, R20 ;  /* 0x0000001400157213 */ /* 0x000fe40000000000 */
[----:B------:R-:W-:-:S02]  /*05f0*/  ISETP.GE.U32.AND P0, PT, R19, R22, PT ;  /* 0x000000161300720c */ /* 0x000fc40003f06070 */
[----:B------:R-:W-:Y:S01]  /*0600*/  ISETP.GE.AND P2, PT, R24, RZ, PT ;  /* 0x000000ff1800720c */ /* 0x000fe20003f46270 */
[----:B------:R-:W-:Y:S01]  /*0610*/  IMAD.MOV R21, RZ, RZ, -R21 ;  /* 0x000000ffff157224 */ /* 0x000fe200078e0a15 */
[----:B------:R-:W-:Y:S02]  /*0620*/  PRMT R16, R16, 0x8880, RZ ;  /* 0x0000888010107816 */ /* 0x000fe400000000ff */
[----:B------:R-:W-:Y:S02]  /*0630*/  IABS R24, R17 ;  /* 0x0000001100187213 */ /* 0x000fe40000000000 */
[----:B------:R-:W-:Y:S02]  /*0640*/  ISETP.GT.AND P5, PT, R2, -0x1, PT ;  /* 0xffffffff0200780c */ /* 0x000fe40003fa4270 */
[----:B------:R-:W-:Y:S01]  /*0650*/  ISETP.GT.AND P3, PT, R16, -0x1, PT ;  /* 0xffffffff1000780c */ /* 0x000fe20003f64270 */
[----:B------:R-:W-:Y:S01]  /*0660*/  IMAD.MOV.U32 R16, RZ, RZ, R21 ;  /* 0x000000ffff107224 */ /* 0x000fe200078e0015 */
[----:B------:R-:W-:Y:S01]  /*0670*/  PRMT R2, R4, 0x7732, RZ ;  /* 0x0000773204027816 */ /* 0x000fe200000000ff */
[----:B------:R-:W-:Y:S01]  /*0680*/  @P0 VIADD R14, R14, 0x1 ;  /* 0x000000010e0e0836 */ /* 0x000fe20000000000 */
[----:B------:R-:W-:Y:S01]  /*0690*/  LOP3.LUT R21, R3, 0xffff, RZ, 0xc0, !PT ;  /* 0x0000ffff03157812 */ /* 0x000fe200078ec0ff */
[----:B------:R-:W-:Y:S01]  /*06a0*/  IMAD.HI.U32 R13, R13, R24, RZ ;  /* 0x000000180d0d7227 */ /* 0x000fe200078e00ff */
[----:B------:R-:W-:-:S02]  /*06b0*/  ISETP.NE.AND P0, PT, R23, RZ, PT ;  /* 0x000000ff1700720c */ /* 0x000fc40003f05270 */
[----:B------:R-:W-:Y:S01]  /*06c0*/  LOP3.LUT R25, RZ, R23, RZ, 0x33, !PT ;  /* 0x00000017ff197212 */ /* 0x000fe200078e33ff */
[----:B------:R-:W-:Y:S02]  /*06d0*/  IMAD.MOV.U32 R4, RZ, RZ, R14 ;  /* 0x000000ffff047224 */ /* 0x000fe400078e000e */
[----:B------:R-:W-:Y:S01]  /*06e0*/  IMAD R16, R13, R16, R24 ;  /* 0x000000100d107224 */ /* 0x000fe200078e0218 */
[----:B------:R-:W-:Y:S01]  /*06f0*/  PRMT R24, R21, 0x8880, RZ ;  /* 0x0000888015187816 */ /* 0x000fe200000000ff */
[----:B------:R-:W-:Y:S02]  /*0700*/  IMAD.MOV.U32 R14, RZ, RZ, R2 ;  /* 0x000000ffff0e7224 */ /* 0x000fe400078e0002 */
[----:B------:R-:W-:Y:S02]  /*0710*/  @!P2 IMAD.MOV R4, RZ, RZ, -R4 ;  /* 0x000000ffff04a224 */ /* 0x000fe400078e0a04 */
[----:B------:R-:W-:Y:S01]  /*0720*/  IMAD.MOV.U32 R2, RZ, RZ, R24 ;  /* 0x000000ffff027224 */ /* 0x000fe200078e0018 */
[----:B------:R-:W-:-:S02]  /*0730*/  PRMT R23, R14, 0x8880, RZ ;  /* 0x000088800e177816 */ /* 0x000fc400000000ff */
[----:B------:R-:W-:Y:S02]  /*0740*/  SHF.R.U32.HI R14, RZ, 0x8, R14 ;  /* 0x00000008ff0e7819 */ /* 0x000fe4000001160e */
        /* <DEDUP_REMOVED lines=12> */
.L_x_33940:
[----:B------:R-:W-:Y:S05]  /*0810*/  BSYNC B0 ;  /* 0x0000000000007941 */ /* 0x000fea0003800000 */
.L_x_33939:
[----:B------:R-:W-:Y:S01]  /*0820*/  IABS R12, R2 ;  /* 0x00000002000c7213 */ /* 0x000fe20000000000 */
[----:B------:R-:W-:Y:S01]  /*0830*/  IMAD.MOV.U32 R19, RZ, RZ, R23 ;  /* 0x000000ffff137224 */ /* 0x000fe200078e0017 */
[----:B------:R-:W-:Y:S01]  /*0840*/  LOP3.LUT R7, R7, R14, RZ, 0x3c, !PT ;  /* 0x0000000e07077212 */ /* 0x000fe200078e3cff */
[----:B------:R-:W-:Y:S01]  /*0850*/  BSSY B0, `(.L_x_33941) ;  /* 0x0000030000007945 */ /* 0x000fe20003800000 */
[----:B------:R-:W0:Y:S01]  /*0860*/  I2F.RP R25, R12 ;  /* 0x0000000c00197306 */ /* 0x000e220000209400 */
[----:B------:R-:W-:Y:S02]  /*0870*/  LOP3.LUT R14, R14, 0xffff, RZ, 0xc0, !PT ;  /* 0x0000ffff0e0e7812 */ /* 0x000fe400078ec0ff */
[----:B------:R-:W-:Y:S02]  /*0880*/  ISETP.GT.U32.AND P1, PT, R11, R16, PT ;  /* 0x000000100b00720c */ /* 0x000fe40003f24070 */
[----:B------:R-:W-:Y:S02]  /*0890*/  PRMT R14, R14, 0x8880, RZ ;  /* 0x000088800e0e7816 */ /* 0x000fe400000000ff */
[----:B------:R-:W-:-:S02]  /*08a0*/  IABS R24, R9 ;  /* 0x0000000900187213 */ /* 0x000fc40000000000 */
[----:B------:R-:W-:Y:S02]  /*08b0*/  IABS R22, R6 ;  /* 0x0000000600167213 */ /* 0x000fe40000000000 */
[----:B------:R-:W-:Y:S01]  /*08c0*/  IABS R23, R19 ;  /* 0x0000001300177213 */ /* 0x000fe20000000000 */
[----:B------:R-:W-:Y:S01]  /*08d0*/  IMAD.MOV R27, RZ, RZ, -R24 ;  /* 0x000000ffff1b7224 */ /* 0x000fe200078e0a18 */
[----:B------:R-:W-:Y:S01]  /*08e0*/  IABS R26, R14 ;  /* 0x0000000e001a7213 */ /* 0x000fe20000000000 */
[----:B------:R-:W-:Y:S01]  /*08f0*/  IMAD.MOV R22, RZ, RZ, -R22 ;  /* 0x000000ffff167224 */ /* 0x000fe200078e0a16 */
[----:B0-----:R-:W0:Y:S01]  /*0900*/  MUFU.RCP R25, R25 ;  /* 0x0000001900197308 */ /* 0x001e220000001000 */
[----:B------:R-:W-:-:S04]  /*0910*/  IMAD.HI.U32 R24, R15, R23, RZ ;  /* 0x000000170f187227 */ /* 0x000fc800078e00ff */
[----:B------:R-:W-:Y:S02]  /*0920*/  IMAD.MOV.U32 R15, RZ, RZ, R26 ;  /* 0x000000ffff0f7224 */ /* 0x000fe400078e001a */
[----:B------:R-:W-:Y:S02]  /*0930*/  @!P1 IMAD.IADD R16, R16, 0x1, -R11 ;  /* 0x0000000110109824 */ /* 0x000fe400078e0a0b */
[----:B------:R-:W-:Y:S02]  /*0940*/  IMAD R23, R24, R22, R23 ;  /* 0x0000001618177224 */ /* 0x000fe400078e0217 */
[----:B------:R-:W-:Y:S01]  /*0950*/  IMAD.HI.U32 R22, R18, R15, RZ ;  /* 0x0000000f12167227 */ /* 0x000fe200078e00ff */
[----:B------:R-:W-:Y:S02]  /*0960*/  ISETP.GE.U32.AND P0, PT, R16, R11, PT ;  /* 0x0000000b1000720c */ /* 0x000fe40003f06070 */
[----:B------:R-:W-:Y:S01]  /*0970*/  LOP3.LUT R18, R17, R20, RZ, 0x3c, !PT ;  /* 0x0000001411127212 */ /* 0x000fe200078e3cff */
[----:B------:R-:W-:Y:S01]  /*0980*/  IMAD.MOV.U32 R26, RZ, RZ, R27 ;  /* 0x000000ffff1a7224 */ /* 0x000fe200078e001b */
[----:B------:R-:W-:Y:S01]  /*0990*/  ISETP.GT.U32.AND P4, PT, R10, R23, PT ;  /* 0x000000170a00720c */ /* 0x000fe20003f84070 */
[----:B------:R-:W-:Y:S01]  /*09a0*/  @!P1 VIADD R13, R13, 0x1 ;  /* 0x000000010d0d9836 */ /* 0x000fe20000000000 */
[----:B------:R-:W-:Y:S01]  /*09b0*/  ISETP.GE.AND P6, PT, R18, RZ, PT ;  /* 0x000000ff1200720c */ /* 0x000fe20003fc6270 */
[----:B------:R-:W-:Y:S01]  /*09c0*/  IMAD R15, R22, R26, R15 ;  /* 0x0000001a160f7224 */ /* 0x000fe200078e020f */
[----:B------:R-:W-:Y:S01]  /*09d0*/  LOP3.LUT R18, R19, R6, RZ, 0x3c, !PT ;  /* 0x0000000613127212 */ /* 0x000fe200078e3cff */
[----:B0-----:R-:W-:-:S03]  /*09e0*/  VIADD R26, R25, 0xffffffe ;  /* 0x0ffffffe191a7836 */ /* 0x001fc60000000000 */
[----:B------:R-:W-:Y:S01]  /*09f0*/  ISETP.GE.AND P2, PT, R18, RZ, PT ;  /* 0x000000ff1200720c */ /* 0x000fe20003f46270 */
[----:B------:R-:W-:Y:S01]  /*0a00*/  @P0 VIADD R13, R13, 0x1 ;  /* 0x000000010d0d0836 */ /* 0x000fe20000000000 */
[----:B------:R-:W-:Y:S02]  /*0a10*/  PRMT R18, R7, 0x8880, RZ ;  /* 0x0000888007127816 */ /* 0x000fe400000000ff */
[----:B------:R0:W1:Y:S01]  /*0a20*/  F2I.FTZ.U32.TRUNC.NTZ R7, R26 ;  /* 0x0000001a00077305 */ /* 0x000062000021f000 */
[----:B------:R-:W-:Y:S01]  /*0a30*/  @!P4 IMAD.IADD R23, R23, 0x1, -R10 ;  /* 0x000000011717c824 */ /* 0x000fe200078e0a0a */
[----:B------:R-:W-:Y:S01]  /*0a40*/  ISETP.GT.U32.AND P0, PT, R8, R15, PT ;  /* 0x0000000f0800720c */ /* 0x000fe20003f04070 */
[----:B------:R-:W-:Y:S01]  /*0a50*/  @!P6 IMAD.MOV R13, RZ, RZ, -R13 ;  /* 0x000000ffff0de224 */ /* 0x000fe200078e0a0d */
[----:B------:R-:W-:Y:S02]  /*0a60*/  ISETP.NE.AND P6, PT, R20, RZ, PT ;  /* 0x000000ff1400720c */ /* 0x000fe40003fc5270 */
[----:B------:R-:W-:-:S02]  /*0a70*/  LOP3.LUT R20, RZ, R20, RZ, 0x33, !PT ;  /* 0x00000014ff147212 */ /* 0x000fc400078e33ff */
[----:B------:R-:W-:Y:S02]  /*0a80*/  ISETP.GE.U32.AND P1, PT, R23, R10, PT ;  /* 0x0000000a1700720c */ /* 0x000fe40003f26070 */
[----:B------:R-:W-:Y:S01]  /*0a90*/  SEL R13, R20, R13, !P6 ;  /* 0x0000000d140d7207 */ /* 0x000fe20007000000 */
[----:B0-----:R-:W-:Y:S10]  /*0aa0*/  @P5 BRA `(.L_x_33942) ;  /* 0x0000000000285947 */ /* 0x001ff40003800000 */
        /* <DEDUP_REMOVED lines=10> */
.L_x_33942:
[----:B------:R-:W-:Y:S05]  /*0b50*/  BSYNC B0 ;  /* 0x0000000000007941 */ /* 0x000fea0003800000 */
.L_x_33941:
[----:B------:R-:W-:Y:S01]  /*0b60*/  @!P4 VIADD R24, R24, 0x1 ;  /* 0x000000011818c836 */ /* 0x000fe20000000000 */
[----:B------:R-:W-:Y:S01]  /*0b70*/  LOP3.LUT R11, R14, R9, RZ, 0x3c, !PT ;  /* 0x000000090e0b7212 */ /* 0x000fe200078e3cff */
[--C-:B-1----:R-:W-:Y:S01]  /*0b80*/  IMAD.MOV R17, RZ, RZ, -R7.reuse ;  /* 0x000000ffff117224 */ /* 0x102fe200078e0a07 */
[----:B------:R-:W-:Y:S01]  /*0b90*/  ISETP.GT.AND P5, PT, R18, -0x1, PT ;  /* 0xffffffff1200780c */ /* 0x000fe20003fa4270 */
[----:B------:R-:W-:Y:S01]  /*0ba0*/  @P1 VIADD R24, R24, 0x1 ;  /* 0x0000000118181836 */ /* 0x000fe20000000000 */
[----:B------:R-:W-:Y:S01]  /*0bb0*/  PRMT R18, R3, 0x7732, RZ ;  /* 0x0000773203127816 */ /* 0x000fe200000000ff */
[----:B------:R-:W-:Y:S01]  /*0bc0*/  IMAD R17, R17, R12, RZ ;  /* 0x0000000c11117224 */ /* 0x000fe200078e02ff */
[----:B------:R-:W-:Y:S01]  /*0bd0*/  ISETP.GE.AND P4, PT, R11, RZ, PT ;  /* 0x000000ff0b00720c */ /* 0x000fe20003f86270 */
[----:B------:R-:W-:Y:S01]  /*0be0*/  @!P0 IMAD.IADD R15, R15, 0x1, -R8 ;  /* 0x000000010f0f8824 */ /* 0x000fe200078e0a08 */
[----:B------:R-:W-:Y:S01]  /*0bf0*/  ISETP.NE.AND P6, PT, R6, RZ, PT ;  /* 0x000000ff0600720c */ /* 0x000fe20003fc5270 */
[----:B------:R-:W-:Y:S01]  /*0c00*/  @!P2 IMAD.MOV R24, RZ, RZ, -R24 ;  /* 0x000000ffff18a224 */ /* 0x000fe200078e0a18 */
[----:B------:R-:W-:Y:S01]  /*0c10*/  LOP3.LUT R11, RZ, R6, RZ, 0x33, !PT ;  /* 0x00000006ff0b7212 */ /* 0x000fe200078e33ff */
[----:B------:R-:W-:Y:S01]  /*0c20*/  IMAD.MOV.U32 R6, RZ, RZ, RZ ;  /* 0x000000ffff067224 */ /* 0x000fe200078e00ff */
[----:B------:R-:W-:Y:S01]  /*0c30*/  PRMT R16, R18, 0x8880, RZ ;  /* 0x0000888012107816 */ /* 0x000fe200000000ff */
[----:B------:R-:W-:Y:S01]  /*0c40*/  BSSY B0, `(.L_x_33943) ;  /* 0x0000010000007945 */ /* 0x000fe20003800000 */
[----:B------:R-:W-:Y:S01]  /*0c50*/  ISETP.GE.U32.AND P1, PT, R15, R8, PT ;  /* 0x000000080f00720c */ /* 0x000fe20003f26070 */
[----:B------:R-:W-:-:S04]  /*0c60*/  IMAD.HI.U32 R6, R7, R17, R6 ;  /* 0x0000001107067227 */ /* 0x000fc800078e0006 */
[----:B------:R-:W-:Y:S01]  /*0c70*/  IMAD.MOV.U32 R17, RZ, RZ, R16 ;  /* 0x000000ffff117224 */ /* 0x000fe200078e0010 */
        /* <DEDUP_REMOVED lines=12> */
.L_x_33944:
[----:B------:R-:W-:Y:S05]  /*0d40*/  BSYNC B0 ;  /* 0x0000000000007941 */ /* 0x000fea0003800000 */
.L_x_33943:
[----:B------:R-:W-:Y:S01]  /*0d50*/  IABS R19, R17 ;  /* 0x0000001100137213 */ /* 0x000fe20000000000 */
[----:B------:R-:W-:Y:S01]  /*0d60*/  @!P0 VIADD R22, R22, 0x1 ;  /* 0x0000000116168836 */ /* 0x000fe20000000000 */
[----:B------:R-:W-:Y:S01]  /*0d70*/  SHF.R.U32.HI R21, RZ, 0x8, R21 ;  /* 0x00000008ff157819 */ /* 0x000fe20000011615 */
[----:B------:R-:W-:Y:S01]  /*0d80*/  BSSY B0, `(.L_x_33945) ;  /* 0x0000018000007945 */ /* 0x000fe20003800000 */
[----:B------:R0:W1:Y:S01]  /*0d90*/  I2F.RP R7, R19 ;  /* 0x0000001300077306 */ /* 0x0000620000209400 */
[----:B------:R-:W-:Y:S01]  /*0da0*/  @P1 VIADD R22, R22, 0x1 ;  /* 0x0000000116161836 */ /* 0x000fe20000000000 */
[----:B------:R-:W-:Y:S02]  /*0db0*/  LOP3.LUT R20, R5, 0xffff, RZ, 0xc0, !PT ;  /* 0x0000ffff05147812 */ /* 0x000fe400078ec0ff */
[----:B------:R-:W-:Y:S01]  /*0dc0*/  LOP3.LUT R10, R21, 0xffff, RZ, 0xc0, !PT ;  /* 0x0000ffff150a7812 */ /* 0x000fe200078ec0ff */
[----:B------:R-:W-:Y:S01]  /*0dd0*/  @!P4 IMAD.MOV R22, RZ, RZ, -R22 ;  /* 0x000000ffff16c224 */ /* 0x000fe200078e0a16 */
[----:B------:R-:W-:-:S02]  /*0de0*/  SHF.R.U32.HI R18, RZ, 0x8, R18 ;  /* 0x00000008ff127819 */ /* 0x000fc40000011612 */
[----:B------:R-:W-:Y:S02]  /*0df0*/  ISETP.NE.AND P0, PT, R9, RZ, PT ;  /* 0x000000ff0900720c */ /* 0x000fe40003f05270 */
[----:B------:R-:W-:Y:S02]  /*0e00*/  LOP3.LUT R11, RZ, R9, RZ, 0x33, !PT ;  /* 0x00000009ff0b7212 */ /* 0x000fe400078e33ff */
[----:B------:R-:W-:Y:S02]  /*0e10*/  PRMT R23, R10, 0x8880, RZ ;  /* 0x000088800a177816 */ /* 0x000fe400000000ff */
[----:B------:R-:W-:Y:S02]  /*0e20*/  PRMT R25, R20, 0x8880, RZ ;  /* 0x0000888014197816 */ /* 0x000fe400000000ff */
[----:B------:R-:W-:Y:S02]  /*0e30*/  LOP3.LUT R9, R18, 0xffff, RZ, 0xc0, !PT ;  /* 0x0000ffff12097812 */ /* 0x000fe400078ec0ff */
        /* <DEDUP_REMOVED lines=12> */
.L_x_33946:
[----:B------:R-:W-:Y:S05]  /*0f00*/  BSYNC B0 ;  /* 0x0000000000007941 */ /* 0x000fea0003800000 */
.L_x_33945:
[----:B------:R-:W-:Y:S01]  /*0f10*/  PRMT R24, R9, 0x8880, RZ ;  /* 0x0000888009187816 */ /* 0x000fe200000000ff */
[----:B------:R-:W0:Y:S01]  /*0f20*/  MUFU.RCP R7, R7 ;  /* 0x0000000700077308 */ /* 0x000e220000001000 */
[----:B------:R-:W-:Y:S01]  /*0f30*/  IABS R8, R2 ;  /* 0x0000000200087213 */ /* 0x000fe20000000000 */
[----:B------:R-:W-:Y:S01]  /*0f40*/  BSSY B0, `(.L_x_33947) ;  /* 0x000002d000007945 */ /* 0x000fe20003800000 */
[----:B------:R-:W-:Y:S02]  /*0f50*/  IABS R27, R25 ;  /* 0x00000019001b7213 */ /* 0x000fe40000000000 */
[----:B------:R-:W-:Y:S01]  /*0f60*/  IABS R15, R23 ;  /* 0x00000017000f7213 */ /* 0x000fe20000000000 */
[----:B------:R-:W-:Y:S01]  /*0f70*/  IMAD.MOV R8, RZ, RZ, -R8 ;  /* 0x000000ffff087224 */ /* 0x000fe200078e0a08 */
[----:B------:R-:W-:Y:S01]  /*0f80*/  IABS R14, R24 ;  /* 0x00000018000e7213 */ /* 0x000fe20000000000 */
[----:B------:R-:W-:Y:S01]  /*0f90*/  IMAD.HI.U32 R10, R6, R27, RZ ;  /* 0x0000001b060a7227 */ /* 0x000fe200078e00ff */
[----:B------:R-:W1:Y:S01]  /*0fa0*/  I2F.RP R11, R15 ;  /* 0x0000000f000b7306 */ /* 0x000e620000209400 */
[----:B------:R-:W-:-:S02]  /*0fb0*/  LOP3.LUT R9, R25, R2, RZ, 0x3c, !PT ;  /* 0x0000000219097212 */ /* 0x000fc400078e3cff */
[----:B------:R-:W-:Y:S01]  /*0fc0*/  IMAD R27, R10, R8, R27 ;  /* 0x000000080a1b7224 */ /* 0x000fe200078e021b */
[----:B------:R-:W-:Y:S02]  /*0fd0*/  LOP3.LUT R8, R3, R5, RZ, 0x3c, !PT ;  /* 0x0000000503087212 */ /* 0x000fe400078e3cff */
[----:B------:R-:W-:Y:S02]  /*0fe0*/  ISETP.GE.AND P2, PT, R9, RZ, PT ;  /* 0x000000ff0900720c */ /* 0x000fe40003f46270 */
[----:B------:R-:W2:Y:S01]  /*0ff0*/  I2F.RP R28, R14 ;  /* 0x0000000e001c7306 */ /* 0x000ea20000209400 */
[----:B------:R-:W-:Y:S01]  /*1000*/  ISETP.GT.U32.AND P1, PT, R12, R27, PT ;  /* 0x0000001b0c00720c */ /* 0x000fe20003f24070 */
[----:B0-----:R-:W-:Y:S01]  /*1010*/  VIADD R7, R7, 0xffffffe ;  /* 0x0ffffffe07077836 */ /* 0x001fe20000000000 */
[----:B------:R-:W-:-:S05]  /*1020*/  PRMT R8, R8, 0x8880, RZ ;  /* 0x0000888008087816 */ /* 0x000fca00000000ff */
[----:B-1----:R-:W0:Y:S06]  /*1030*/  MUFU.RCP R11, R11 ;  /* 0x0000000b000b7308 */ /* 0x002e2c0000001000 */
[----:B------:R-:W-:Y:S02]  /*1040*/  @!P1 IMAD.IADD R27, R27, 0x1, -R12 ;  /* 0x000000011b1b9824 */ /* 0x000fe400078e0a0c */
[----:B--2---:R1:W2:Y:S01]  /*1050*/  MUFU.RCP R6, R28 ;  /* 0x0000001c00067308 */ /* 0x0042a20000001000 */
[----:B------:R-:W-:Y:S02]  /*1060*/  @!P1 VIADD R10, R10, 0x1 ;  /* 0x000000010a0a9836 */ /* 0x000fe40000000000 */
[----:B------:R-:W-:-:S05]  /*1070*/  ISETP.GE.U32.AND P0, PT, R27, R12, PT ;  /* 0x0000000c1b00720c */ /* 0x000fca0003f06070 */
[----:B------:R-:W3:Y:S01]  /*1080*/  F2I.FTZ.U32.TRUNC.NTZ R7, R7 ;  /* 0x0000000700077305 */ /* 0x000ee2000021f000 */
[----:B-1----:R-:W-:Y:S02]  /*1090*/  IMAD.MOV.U32 R28, RZ, RZ, R8 ;  /* 0x000000ffff1c7224 */ /* 0x002fe400078e0008 */
[----:B0-----:R-:W-:-:S03]  /*10a0*/  VIADD R26, R11, 0xffffffe ;  /* 0x0ffffffe0b1a7836 */ /* 0x001fc60000000000 */
[----:B------:R-:W-:Y:S02]  /*10b0*/  ISETP.GT.AND P1, PT, R28, -0x1, PT ;  /* 0xffffffff1c00780c */ /* 0x000fe40003f24270 */
[----:B------:R-:W-:Y:S01]  /*10c0*/  @P0 VIADD R10, R10, 0x1 ;  /* 0x000000010a0a0836 */ /* 0x000fe20000000000 */
[----:B------:R-:W-:Y:S01]  /*10d0*/  ISETP.NE.AND P0, PT, R2, RZ, PT ;  /* 0x000000ff0200720c */ /* 0x000fe20003f05270 */
[----:B--2---:R-:W-:Y:S01]  /*10e0*/  VIADD R11, R6, 0xffffffe ;  /* 0x0ffffffe060b7836 */ /* 0x004fe20000000000 */
[----:B------:R-:W-:Y:S01]  /*10f0*/  LOP3.LUT R28, RZ, R2, RZ, 0x33, !PT ;  /* 0x00000002ff1c7212 */ /* 0x000fe200078e33ff */
[----:B------:R-:W-:Y:S01]  /*1100*/  IMAD.MOV.U32 R29, RZ, RZ, R10 ;  /* 0x000000ffff1d7224 */ /* 0x000fe200078e000a */
[----:B------:R3:W0:Y:S03]  /*1110*/  F2I.FTZ.U32.TRUNC.NTZ R9, R26 ;  /* 0x0000001a00097305 */ /* 0x000626000021f000 */
[----:B------:R-:W-:-:S05]  /*1120*/  @!P2 IMAD.MOV R29, RZ, RZ, -R29 ;  /* 0x000000ffff1da224 */ /* 0x000fca00078e0a1d */
[----:B------:R-:W1:Y:S01]  /*1130*/  F2I.FTZ.U32.TRUNC.NTZ R11, R11 ;  /* 0x0000000b000b7305 */ /* 0x000e62000021f000 */
[----:B---3--:R-:W-:Y:S01]  /*1140*/  IMAD.MOV R26, RZ, RZ, -R7 ;  /* 0x000000ffff1a7224 */ /* 0x008fe200078e0a07 */
        /* <DEDUP_REMOVED lines=12> */
.L_x_33948:
[----:B------:R-:W-:Y:S05]  /*1210*/  BSYNC B0 ;  /* 0x0000000000007941 */ /* 0x000fea0003800000 */
.L_x_33947:
[----:B------:R-:W-:Y:S01]  /*1220*/  IMAD R25, R26, R19, RZ ;  /* 0x000000131a197224 */ /* 0x000fe200078e02ff */
[----:B------:R-:W-:Y:S01]  /*1230*/  PRMT R26, R3, 0x7632, R26 ;  /* 0x00007632031a7816 */ /* 0x000fe2000000001a */
[----:B------:R-:W-:Y:S01]  /*1240*/  IMAD.MOV.U32 R6, RZ, RZ, RZ ;  /* 0x000000ffff067224 */ /* 0x000fe200078e00ff */
[----:B------:R-:W-:Y:S01]  /*1250*/  BSSY B0, `(.L_x_33949) ;  /* 0x0000058000007945 */ /* 0x000fe20003800000 */
[----:B0-----:R-:W-:Y:S02]  /*1260*/  IMAD.MOV R8, RZ, RZ, -R9 ;  /* 0x000000ffff087224 */ /* 0x001fe400078e0a09 */
[----:B------:R-:W-:Y:S01]  /*1270*/  IMAD.HI.U32 R12, R7, R25, R6 ;  /* 0x00000019070c7227 */ /* 0x000fe200078e0006 */
[----:B------:R-:W-:-:S03]  /*1280*/  PRMT R6, R5, 0x7732, RZ ;  /* 0x0000773205067816 */ /* 0x000fc600000000ff */
[----:B------:R-:W-:Y:S02]  /*1290*/  IMAD R7, R8, R15, RZ ;  /* 0x0000000f08077224 */ /* 0x000fe400078e02ff */
[----:B------:R-:W-:Y:S02]  /*12a0*/  IMAD.MOV.U32 R8, RZ, RZ, RZ ;  /* 0x000000ffff087224 */ /* 0x000fe400078e00ff */
[----:B-1----:R-:W-:Y:S02]  /*12b0*/  IMAD.MOV R25, RZ, RZ, -R11 ;  /* 0x000000ffff197224 */ /* 0x002fe400078e0a0b */
[----:B------:R-:W-:Y:S01]  /*12c0*/  IMAD.HI.U32 R9, R9, R7, R8 ;  /* 0x0000000709097227 */ /* 0x000fe200078e0008 */
[----:B------:R-:W-:-:S03]  /*12d0*/  PRMT R8, R6, 0x8880, RZ ;  /* 0x0000888006087816 */ /* 0x000fc600000000ff */
[----:B------:R-:W-:Y:S01]  /*12e0*/  IMAD R7, R25, R14, RZ ;  /* 0x0000000e19077224 */ /* 0x000fe200078e02ff */
[----:B------:R-:W-:Y:S01]  /*12f0*/  IABS R25, R17 ;  /* 0x0000001100197213 */ /* 0x000fe20000000000 */
[----:B------:R-:W-:Y:S01]  /*1300*/  IMAD.MOV.U32 R10, RZ, RZ, RZ ;  /* 0x000000ffff0a7224 */ /* 0x000fe200078e00ff */
[----:B------:R-:W-:-:S03]  /*1310*/  IABS R3, R8 ;  /* 0x0000000800037213 */ /* 0x000fc60000000000 */
[----:B------:R-:W-:Y:S01]  /*1320*/  IMAD.HI.U32 R11, R11, R7, R10 ;  /* 0x000000070b0b7227 */ /* 0x000fe200078e000a */
[----:B------:R-:W-:Y:S02]  /*1330*/  SHF.R.U32.HI R10, RZ, 0x8, R20 ;  /* 0x00000008ff0a7819 */ /* 0x000fe40000011614 */
[----:B------:R-:W-:Y:S01]  /*1340*/  PRMT R7, R5, 0x7632, R7 ;  /* 0x0000763205077816 */ /* 0x000fe20000000007 */
[----:B------:R-:W-:Y:S01]  /*1350*/  IMAD.MOV R20, RZ, RZ, -R25 ;  /* 0x000000ffff147224 */ /* 0x000fe200078e0a19 */
[----:B------:R-:W-:Y:S02]  /*1360*/  LOP3.LUT R5, R10, 0xffff, RZ, 0xc0, !PT ;  /* 0x0000ffff0a057812 */ /* 0x000fe400078ec0ff */
[----:B------:R-:W-:Y:S02]  /*1370*/  LOP3.LUT R21, R21, R10, RZ, 0x3c, !PT ;  /* 0x0000000a15157212 */ /* 0x000fe400078e3cff */
[----:B------:R-:W-:Y:S01]  /*1380*/  PRMT R25, R5, 0x8880, RZ ;  /* 0x0000888005197816 */ /* 0x000fe200000000ff */
[----:B------:R-:W-:Y:S01]  /*1390*/  IMAD.MOV.U32 R5, RZ, RZ, R20 ;  /* 0x000000ffff057224 */ /* 0x000fe200078e0014 */
[----:B------:R-:W-:Y:S01]  /*13a0*/  LOP3.LUT R7, R26, R7, RZ, 0x3c, !PT ;  /* 0x000000071a077212 */ /* 0x000fe200078e3cff */
[----:B------:R-:W-:-:S03]  /*13b0*/  IMAD.HI.U32 R20, R12, R3, RZ ;  /* 0x000000030c147227 */ /* 0x000fc600078e00ff */
[----:B------:R-:W-:Y:S01]  /*13c0*/  PRMT R7, R7, 0x8880, RZ ;  /* 0x0000888007077816 */ /* 0x000fe200000000ff */
[----:B------:R-:W-:Y:S01]  /*13d0*/  IMAD.MOV.U32 R12, RZ, RZ, R25 ;  /* 0x000000ffff0c7224 */ /* 0x000fe200078e0019 */
[----:B------:R-:W-:Y:S01]  /*13e0*/  SHF.R.U32.HI R25, RZ, 0x8, R6 ;  /* 0x00000008ff197819 */ /* 0x000fe20000011606 */
[----:B------:R-:W-:Y:S01]  /*13f0*/  IMAD R10, R20, R5, R3 ;  /* 0x00000005140a7224 */ /* 0x000fe200078e0203 */
[----:B------:R-:W-:Y:S02]  /*1400*/  IABS R3, R23 ;  /* 0x0000001700037213 */ /* 0x000fe40000000000 */
[----:B------:R-:W-:Y:S02]  /*1410*/  IABS R6, R12 ;  /* 0x0000000c00067213 */ /* 0x000fe40000000000 */
[----:B------:R-:W-:Y:S01]  /*1420*/  ISETP.GT.U32.AND P2, PT, R19, R10, PT ;  /* 0x0000000a1300720c */ /* 0x000fe20003f44070 */
[----:B------:R-:W-:Y:S01]  /*1430*/  IMAD.MOV R5, RZ, RZ, -R3 ;  /* 0x000000ffff057224 */ /* 0x000fe200078e0a03 */
[----:B------:R-:W-:Y:S01]  /*1440*/  LOP3.LUT R3, R25, 0xffff, RZ, 0xc0, !PT ;  /* 0x0000ffff19037812 */ /* 0x000fe200078ec0ff */
[----:B------:R-:W-:Y:S01]  /*1450*/  IMAD.HI.U32 R9, R9, R6, RZ ;  /* 0x0000000609097227 */ /* 0x000fe200078e00ff */
[----:B------:R-:W-:-:S02]  /*1460*/  ISETP.GT.AND P0, PT, R7, -0x1, PT ;  /* 0xffffffff0700780c */ /* 0x000fc40003f04270 */
[----:B------:R-:W-:Y:S01]  /*1470*/  PRMT R3, R3, 0x8880, RZ ;  /* 0x0000888003037816 */ /* 0x000fe200000000ff */
[----:B------:R-:W-:Y:S01]  /*1480*/  IMAD R6, R9, R5, R6 ;  /* 0x0000000509067224 */ /* 0x000fe200078e0206 */
[----:B------:R-:W-:Y:S02]  /*1490*/  IABS R5, R24 ;  /* 0x0000001800057213 */ /* 0x000fe40000000000 */
[----:B------:R-:W-:Y:S02]  /*14a0*/  IABS R26, R3 ;  /* 0x00000003001a7213 */ /* 0x000fe40000000000 */
[----:B------:R-:W-:Y:S01]  /*14b0*/  ISETP.GT.U32.AND P1, PT, R15, R6, PT ;  /* 0x000000060f00720c */ /* 0x000fe20003f24070 */
[----:B------:R-:W-:Y:S01]  /*14c0*/  IMAD.MOV R5, RZ, RZ, -R5 ;  /* 0x000000ffff057224 */ /* 0x000fe200078e0a05 */
[----:B------:R-:W-:Y:S01]  /*14d0*/  LOP3.LUT R7, R8, R17, RZ, 0x3c, !PT ;  /* 0x0000001108077212 */ /* 0x000fe200078e3cff */
[----:B------:R-:W-:Y:S01]  /*14e0*/  IMAD.HI.U32 R11, R11, R26, RZ ;  /* 0x0000001a0b0b7227 */ /* 0x000fe200078e00ff */
[----:B------:R-:W-:-:S02]  /*14f0*/  LOP3.LUT R18, R18, R25, RZ, 0x3c, !PT ;  /* 0x0000001912127212 */ /* 0x000fc400078e3cff */
[----:B------:R-:W-:Y:S01]  /*1500*/  LOP3.LUT R25, R12, R23, RZ, 0x3c, !PT ;  /* 0x000000170c197212 */ /* 0x000fe200078e3cff */
[----:B------:R-:W-:Y:S01]  /*1510*/  IMAD R5, R11, R5, R26 ;  /* 0x000000050b057224 */ /* 0x000fe200078e021a */
[----:B------:R-:W-:Y:S01]  /*1520*/  ISETP.GE.AND P6, PT, R7, RZ, PT ;  /* 0x000000ff0700720c */ /* 0x000fe20003fc6270 */
[----:B------:R-:W-:Y:S01]  /*1530*/  @!P2 IMAD.IADD R10, R10, 0x1, -R19 ;  /* 0x000000010a0aa824 */ /* 0x000fe200078e0a13 */
[----:B------:R-:W-:Y:S01]  /*1540*/  PRMT R7, R21, 0x8880, RZ ;  /* 0x0000888015077816 */ /* 0x000fe200000000ff */
[----:B------:R-:W-:Y:S01]  /*1550*/  @!P2 VIADD R20, R20, 0x1 ;  /* 0x000000011414a836 */ /* 0x000fe20000000000 */
[----:B------:R-:W-:Y:S01]  /*1560*/  ISETP.GT.U32.AND P5, PT, R14, R5, PT ;  /* 0x000000050e00720c */ /* 0x000fe20003fa4070 */
[----:B------:R-:W-:Y:S01]  /*1570*/  @!P1 IMAD.IADD R6, R6, 0x1, -R15 ;  /* 0x0000000106069824 */ /* 0x000fe200078e0a0f */
[----:B------:R-:W-:Y:S01]  /*1580*/  ISETP.GE.U32.AND P3, PT, R10, R19, PT ;  /* 0x000000130a00720c */ /* 0x000fe20003f66070 */
[----:B------:R-:W-:Y:S01]  /*1590*/  @!P1 VIADD R9, R9, 0x1 ;  /* 0x0000000109099836 */ /* 0x000fe20000000000 */
[----:B------:R-:W-:-:S02]  /*15a0*/  ISETP.GE.AND P1, PT, R25, RZ, PT ;  /* 0x000000ff1900720c */ /* 0x000fc40003f26270 */
[----:B------:R-:W-:Y:S02]  /*15b0*/  ISETP.GE.U32.AND P4, PT, R6, R15, PT ;  /* 0x0000000f0600720c */ /* 0x000fe40003f86070 */
[----:B------:R-:W-:Y:S02]  /*15c0*/  LOP3.LUT R21, R3, R24, RZ, 0x3c, !PT ;  /* 0x0000001803157212 */ /* 0x000fe400078e3cff */
[----:B------:R-:W-:-:S03]  /*15d0*/  PRMT R18, R18, 0x8880, RZ ;  /* 0x0000888012127816 */ /* 0x000fc600000000ff */
[----:B------:R-:W-:Y:S02]  /*15e0*/  @!P5 IMAD.IADD R5, R5, 0x1, -R14 ;  /* 0x000000010505d824 */ /* 0x000fe400078e0a0e */
[----:B------:R-:W-:Y:S01]  /*15f0*/  @P3 VIADD R20, R20, 0x1 ;  /* 0x0000000114143836 */ /* 0x000fe20000000000 */
[----:B------:R-:W-:Y:S01]  /*1600*/  ISETP.GT.AND P3, PT, R7, -0x1, PT ;  /* 0xffffffff0700780c */ /* 0x000fe20003f64270 */
[----:B------:R-:W-:Y:S01]  /*1610*/  @!P5 VIADD R11, R11, 0x1 ;  /* 0x000000010b0bd836 */ /* 0x000fe20000000000 */
[----:B------:R-:W-:Y:S01]  /*1620*/  ISETP.GE.U32.AND P2, PT, R5, R14, PT ;  /* 0x0000000e0500720c */ /* 0x000fe20003f46070 */
[----:B------:R-:W-:Y:S01]  /*1630*/  @P4 VIADD R9, R9, 0x1 ;  /* 0x0000000109094836 */ /* 0x000fe20000000000 */
[----:B------:R-:W-:Y:S01]  /*1640*/  ISETP.GE.AND P4, PT, R21, RZ, PT ;  /* 0x000000ff1500720c */ /* 0x000fe20003f86270 */
[----:B------:R-:W-:Y:S01]  /*1650*/  IMAD.MOV.U32 R7, RZ, RZ, R18 ;  /* 0x000000ffff077224 */ /* 0x000fe200078e0012 */
[----:B------:R-:W-:Y:S01]  /*1660*/  LOP3.LUT R18, RZ, R23, RZ, 0x33, !PT ;  /* 0x00000017ff127212 */ /* 0x000fe200078e33ff */
[----:B------:R-:W-:Y:S01]  /*1670*/  @!P1 IMAD.MOV R9, RZ, RZ, -R9 ;  /* 0x000000ffff099224 */ /* 0x000fe200078e0a09 */
[----:B------:R-:W-:Y:S01]  /*1680*/  ISETP.NE.AND P5, PT, R17, RZ, PT ;  /* 0x000000ff1100720c */ /* 0x000fe20003fa5270 */
[----:B------:R-:W-:Y:S01]  /*1690*/  @!P6 IMAD.MOV R20, RZ, RZ, -R20 ;  /* 0x000000ffff14e224 */ /* 0x000fe200078e0a14 */
[----:B------:R-:W-:-:S02]  /*16a0*/  ISETP.GT.AND P6, PT, R7, -0x1, PT ;  /* 0xffffffff0700780c */ /* 0x000fc40003fc4270 */
[----:B------:R-:W-:Y:S02]  /*16b0*/  ISETP.NE.AND P1, PT, R24, RZ, PT ;  /* 0x000000ff1800720c */ /* 0x000fe40003f25270 */
[----:B------:R-:W-:Y:S01]  /*16c0*/  LOP3.LUT R17, RZ, R17, RZ, 0x33, !PT ;  /* 0x00000011ff117212 */ /* 0x000fe200078e33ff */
[----:B------:R-:W-:Y:S01]  /*16d0*/  @P2 VIADD R11, R11, 0x1 ;  /* 0x000000010b0b2836 */ /* 0x000fe20000000000 */
        /* <DEDUP_REMOVED lines=15> */
.L_x_33950:
[----:B------:R-:W-:Y:S05]  /*17d0*/  BSYNC B0 ;  /* 0x0000000000007941 */ /* 0x000fea0003800000 */
.L_x_33949:
        /* <DEDUP_REMOVED lines=14> */
.L_x_33952:
[----:B------:R-:W-:Y:S05]  /*18c0*/  BSYNC B0 ;  /* 0x0000000000007941 */ /* 0x000fea0003800000 */
.L_x_33951:
        /* <DEDUP_REMOVED lines=12> */
.L_x_33954:
[----:B------:R-:W-:Y:S05]  /*1990*/  BSYNC B0 ;  /* 0x0000000000007941 */ /* 0x000fea0003800000 */
.L_x_33953:
[----:B------:R-:W-:Y:S01]  /*19a0*/  ULDC.64 UR6, c[0x0][0x218] ;  /* 0x0000860000067ab9 */ /* 0x000fe20000000a00 */
[----:B------:R-:W-:Y:S01]  /*19b0*/  LOP3.LUT R5, R20, 0xff, RZ, 0xc0, !PT ;  /* 0x000000ff14057812 */ /* 0x000fe200078ec0ff */
[----:B------:R-:W-:Y:S01]  /*19c0*/  UIADD3 UR5, UP0, UR4, UR6, URZ ;  /* 0x0000000604057290 */ /* 0x000fe2000ff1e03f */
[----:B------:R-:W-:Y:S02]  /*19d0*/  LOP3.LUT R8, R2, 0xff, RZ, 0xc0, !PT ;  /* 0x000000ff02087812 */ /* 0x000fe400078ec0ff */
[----:B------:R-:W-:Y:S01]  /*19e0*/  LOP3.LUT R9, R16, 0xff, RZ, 0xc0, !PT ;  /* 0x000000ff10097812 */ /* 0x000fe200078ec0ff */
[----:B------:R-:W-:Y:S01]  /*19f0*/  UIADD3.X UR6, URZ, UR7, URZ, UP0, !UPT ;  /* 0x000000073f067290 */ /* 0x000fe200087fe43f */
[----:B------:R-:W-:Y:S01]  /*1a00*/  LOP3.LUT R4, R4, 0xff, RZ, 0xc0, !PT ;  /* 0x000000ff04047812 */ /* 0x000fe200078ec0ff */
[----:B------:R-:W-:Y:S01]  /*1a10*/  IMAD.U32 R2, RZ, RZ, UR5 ;  /* 0x00000005ff027e24 */ /* 0x000fe2000f8e00ff */
[----:B------:R-:W-:Y:S02]  /*1a20*/  PRMT R5, R6, 0x7604, R5 ;  /* 0x0000760406057816 */ /* 0x000fe40000000005 */
[----:B------:R-:W-:Y:S01]  /*1a30*/  PRMT R8, R7, 0x7604, R8 ;  /* 0x0000760407087816 */ /* 0x000fe20000000008 */
[----:B------:R-:W-:Y:S01]  /*1a40*/  IMAD.U32 R3, RZ, RZ, UR6 ;  /* 0x00000006ff037e24 */ /* 0x000fe2000f8e00ff */
[----:B------:R-:W-:-:S02]  /*1a50*/  PRMT R9, R22, 0x7604, R9 ;  /* 0x0000760416097816 */ /* 0x000fc40000000009 */
[----:B------:R-:W-:Y:S01]  /*1a60*/  PRMT R4, R13, 0x7604, R4 ;  /* 0x000076040d047816 */ /* 0x000fe20000000004 */
[----:B------:R-:W-:Y:S01]  /*1a70*/  IMAD.WIDE R2, R0, 0x8, R2 ;  /* 0x0000000800027825 */ /* 0x000fe200078e0202 */
[----:B------:R-:W-:Y:S02]  /*1a80*/  PRMT R5, R8, 0x5410, R5 ;  /* 0x0000541008057816 */ /* 0x000fe40000000005 */
[----:B------:R-:W-:-:S05]  /*1a90*/  PRMT R4, R4, 0x5410, R9 ;  /* 0x0000541004047816 */ /* 0x000fca0000000009 */
[----:B------:R-:W-:Y:S01]  /*1aa0*/  STG.E.64 desc[UR8][R2.64], R4 ;  /* 0x0000000402007986 */ /* 0x000fe2000c101b08 */
[----:B------:R-:W-:Y:S05]  /*1ab0*/  EXIT ;  /* 0x000000000000794d */ /* 0x000fea0003800000 */
.L_x_33938:
        /* <DEDUP_REMOVED lines=151> */
.L_x_33956:
[----:B------:R-:W-:Y:S05]  /*2430*/  BSYNC B0 ;  /* 0x0000000000007941 */ /* 0x000fea0003800000 */
.L_x_33955:
        /* <DEDUP_REMOVED lines=47> */
.L_x_33958:
[----:B------:R-:W-:Y:S05]  /*2730*/  BSYNC B0 ;  /* 0x0000000000007941 */ /* 0x000fea0003800000 */
.L_x_33957:
        /* <DEDUP_REMOVED lines=47> */
.L_x_33960:
[----:B------:R-:W-:Y:S05]  /*2a30*/  BSYNC B0 ;  /* 0x0000000000007941 */ /* 0x000fea0003800000 */
.L_x_33959:
        /* <DEDUP_REMOVED lines=47> */
.L_x_33962:
[----:B------:R-:W-:Y:S05]  /*2d30*/  BSYNC B0 ;  /* 0x0000000000007941 */ /* 0x000fea0003800000 */
.L_x_33961:
        /* <DEDUP_REMOVED lines=57> */
.L_x_33964:
[----:B------:R-:W-:Y:S05]  /*30d0*/  BSYNC B0 ;  /* 0x0000000000007941 */ /* 0x000fea0003800000 */
.L_x_33963:
        /* <DEDUP_REMOVED lines=45> */
.L_x_33966:
[----:B------:R-:W-:Y:S05]  /*33b0*/  BSYNC B0 ;  /* 0x0000000000007941 */ /* 0x000fea0003800000 */
.L_x_33965:
        /* <DEDUP_REMOVED lines=46> */
.L_x_33968:
[----:B------:R-:W-:Y:S05]  /*36a0*/  BSYNC B0 ;  /* 0x0000000000007941 */ /* 0x000fea0003800000 */
.L_x_33967:
        /* <DEDUP_REMOVED lines=45> */
.L_x_33970:
[----:B------:R-:W-:Y:S05]  /*3980*/  BSYNC B0 ;  /* 0x0000000000007941 */ /* 0x000fea0003800000 */
.L_x_33969:
        /* <DEDUP_REMOVED lines=20> */
.L_x_33973:
        /* <DEDUP_REMOVED lines=8> */
.L_x_33974:
        /* <DEDUP_REMOVED lines=8> */
.L_x_33975:
        /* <DEDUP_REMOVED lines=9> */
.L_x_33976:
[----:B------:R-:W-:Y:S05]  /*3c60*/  BSYNC B1 ;  /* 0x0000000000017941 */ /* 0x000fea0003800000 */
.L_x_33972:
[----:B------:R-:W-:-:S13]  /*3c70*/  ISETP.GE.AND P0, PT, R3, R0, PT ;  /* 0x000000000300720c */ /* 0x000fda0003f06270 */
[----:B-1----:R-:W1:Y:S01]  /*3c80*/  @!P0 LDC.64 R8, c[0x0][0x218] ;  /* 0x00008600ff088b82 */ /* 0x002e620000000a00 */
[C---:B0-2---:R-:W-:Y:S02]  /*3c90*/  @!P0 VIADD R5, R3.reuse, UR4 ;  /* 0x0000000403058c36 */ /* 0x045fe40008000000 */
[----:B------:R-:W-:-:S03]  /*3ca0*/  @!P0 VIADD R3, R3, 0x80 ;  /* 0x0000008003038836 */ /* 0x000fc60000000000 */
[----:B-1----:R-:W-:-:S05]  /*3cb0*/  @!P0 IADD3 R4, P1, R5, R8, RZ ;  /* 0x0000000805048210 */ /* 0x002fca0007f3e0ff */
[----:B------:R-:W-:-:S05]  /*3cc0*/  @!P0 IMAD.X R5, RZ, RZ, R9, P1 ;  /* 0x000000ffff058224 */ /* 0x000fca00008e0609 */
[----:B------:R2:W-:Y:S03]  /*3cd0*/  @!P0 STG.E.U8 desc[UR8][R4.64], R13 ;  /* 0x0000000d04008986 */ /* 0x0005e6000c101108 */
.L_x_33977:
[----:B------:R-:W-:Y:S05]  /*3ce0*/  BSYNC B0 ;  /* 0x0000000000007941 */ /* 0x000fea0003800000 */
.L_x_33971:
        /* <DEDUP_REMOVED lines=9> */
.L_x_33978:
        /* <DEDUP_REMOVED lines=16> */
.L_x_37943:


//--------------------- .text._ZN2at6native18elementwise_kernelILi128ELi4EZNS0_15gpu_kernel_implINS0_13BUnaryFunctorIaaaZZZNS0_15binary_internal21div_floor_kernel_cudaERNS_18TensorIteratorBaseEENKUlvE_clEvENKUlvE0_clEvEUlaaE_EEEEvS6_RKT_EUliE_EEviT1_ --------------------------
	.section	.text._ZN2at6native18elementwise_kernelILi128ELi4EZNS0_15gpu_kernel_implINS0_13BUnaryFunctorIaaaZZZNS0_15binary_internal21div_floor_kernel_cudaERNS_18TensorIteratorBaseEENKUlvE_clEvENKUlvE0_clEvEUlaaE_EEEEvS6_RKT_EUliE_EEviT1_,"ax",@progbits
	.align	128
        .global         _ZN2at6native18elementwise_kernelILi128ELi4EZNS0_15gpu_kernel_implINS0_13BUnaryFunctorIaaaZZZNS0_15binary_internal21div_floor_kernel_cudaERNS_18TensorIteratorBaseEENKUlvE_clEvENKUlvE0_clEvEUlaaE_EEEEvS6_RKT_EUliE_EEviT1_
        .type           _ZN2at6native18elementwise_kernelILi128ELi4EZNS0_15gpu_kernel_implINS0_13BUnaryFunctorIaaaZZZNS0_15binary_internal21div_floor_kernel_cudaERNS_18TensorIteratorBaseEENKUlvE_clEvENKUlvE0_clEvEUlaaE_EEEEvS6_RKT_EUliE_EEviT1_,@function
        .size           _ZN2at6native18elementwise_kernelILi128ELi4EZNS0_15gpu_kernel_implINS0_13BUnaryFunctorIaaaZZZNS0_15binary_internal21div_floor_kernel_cudaERNS_18TensorIteratorBaseEENKUlvE_clEvENKUlvE0_clEvEUlaaE_EEEEvS6_RKT_EUliE_EEviT1_,(.L_x_37944 - _ZN2at6native18elementwise_kernelILi128ELi4EZNS0_15gpu_kernel_implINS0_13BUnaryFunctorIaaaZZZNS0_15binary_internal21div_floor_kernel_cudaERNS_18TensorIteratorBaseEENKUlvE_clEvENKUlvE0_clEvEUlaaE_EEEEvS6_RKT_EUliE_EEviT1_)
        .other          _ZN2at6native18elementwise_kernelILi128ELi4EZNS0_15gpu_kernel_implINS0_13BUnaryFunctorIaaaZZZNS0_15binary_internal21div_floor_kernel_cudaERNS_18TensorIteratorBaseEENKUlvE_clEvENKUlvE0_clEvEUlaaE_EEEEvS6_RKT_EUliE_EEviT1_,@"STO_CUDA_ENTRY STV_DEFAULT"
_ZN2at6native18elementwise_kernelILi128ELi4EZNS0_15gpu_kernel_implINS0_13BUnaryFunctorIaaaZZZNS0_15binary_internal21div_floor_kernel_cudaERNS_18TensorIteratorBaseEENKUlvE_clEvENKUlvE0_clEvEUlaaE_EEEEvS6_RKT_EUliE_EEviT1_:
.text._ZN2at6native18elementwise_kernelILi128ELi4EZNS0_15gpu_kernel_implINS0_13BUnaryFunctorIaaaZZZNS0_15binary_internal21div_floor_kernel_cudaERNS_18TensorIteratorBaseEENKUlvE_clEvENKUlvE0_clEvEUlaaE_EEEEvS6_RKT_EUliE_EEviT1_:
        /* <DEDUP_REMOVED lines=313> */
.L_x_33981:
        /* <DEDUP_REMOVED lines=20> */
.L_x_33985:
[----:B------:R0:W5:Y:S01]  /*14d0*/  LDG.E.U8 R7, desc[UR36][R2.64] ;  /* 0x0000002402077981 */ /* 0x000162000c1e1100 */
[----:B------:R-:W-:Y:S05]  /*14e0*/  BRA `(.L_x_33987) ;  /* 0x0000000c00547947 */ /* 0x000fea0003800000 */
.L_x_33984:
        /* <DEDUP_REMOVED lines=8> */
.L_x_33989:
[----:B------:R0:W5:Y:S01]  /*1570*/  LDG.E.U8 R7, desc[UR36][R2.64] ;  /* 0x0000002402077981 */ /* 0x000162000c1e1100 */
[----:B------:R-:W-:Y:S05]  /*1580*/  BRA `(.L_x_33987) ;  /* 0x0000000c002c7947 */ /* 0x000fea0003800000 */
.L_x_33988:
[----:B------:R0:W5:Y:S01]  /*1590*/  LDG.E.U16 R7, desc[UR36][R2.64] ;  /* 0x0000002402077981 */ /* 0x000162000c1e1500 */
[----:B------:R-:W-:Y:S05]  /*15a0*/  BRA `(.L_x_33987) ;  /* 0x0000000c00247947 */ /* 0x000fea0003800000 */
.L_x_33983:
        /* <DEDUP_REMOVED lines=9> */
.L_x_33991:
[----:B------:R-:W2:Y:S02]  /*1640*/  LDG.E.U16 R0, desc[UR36][R2.64] ;  /* 0x0000002402007981 */ /* 0x000ea4000c1e1500 */
[----:B--2---:R-:W-:-:S06]  /*1650*/  HADD2.F32 R0, -RZ, R0.H0_H0 ;  /* 0x20000000ff007230 */ /* 0x004fcc0000004100 */
[----:B------:R-:W0:Y:S02]  /*1660*/  F2I.FTZ.TRUNC.NTZ R0, R0 ;  /* 0x0000000000007305 */ /* 0x000e24000021f100 */
[----:B0-----:R-:W-:Y:S01]  /*1670*/  PRMT R7, R0, 0x7610, R7 ;  /* 0x0000761000077816 */ /* 0x001fe20000000007 */
[----:B------:R-:W-:Y:S06]  /*1680*/  BRA `(.L_x_33987) ;  /* 0x0000000800ec7947 */ /* 0x000fec0003800000 */
.L_x_33990:
        /* <DEDUP_REMOVED lines=9> */
.L_x_33993:
[----:B------:R-:W2:Y:S02]  /*1720*/  LDG.E.U16 R2, desc[UR36][R2.64] ;  /* 0x0000002402027981 */ /* 0x000ea4000c1e1500 */
[----:B--2---:R-:W-:-:S06]  /*1730*/  HADD2.F32 R0, -RZ, R2.H0_H0 ;  /* 0x20000002ff007230 */ /* 0x004fcc0000004100 */
[----:B------:R-:W0:Y:S02]  /*1740*/  F2I.FTZ.TRUNC.NTZ R0, R0 ;  /* 0x0000000000007305 */ /* 0x000e24000021f100 */
[----:B0-----:R-:W-:Y:S01]  /*1750*/  PRMT R7, R0, 0x7610, R7 ;  /* 0x0000761000077816 */ /* 0x001fe20000000007 */
[----:B------:R-:W-:Y:S06]  /*1760*/  BRA `(.L_x_33987) ;  /* 0x0000000800b47947 */ /* 0x000fec0003800000 */
.L_x_33992:
[----:B------:R-:W2:Y:S02]  /*1770*/  LDG.E.64 R2, desc[UR36][R2.64] ;  /* 0x0000002402027981 */ /* 0x000ea4000c1e1b00 */
[----:B--2---:R0:W1:Y:S01]  /*1780*/  F2I.F64.TRUNC R7, R2 ;  /* 0x0000000200077311 */ /* 0x004062000030d100 */
[----:B------:R-:W-:Y:S05]  /*1790*/  BRA `(.L_x_33987) ;  /* 0x0000000800a87947 */ /* 0x000fea0003800000 */
.L_x_33982:
        /* <DEDUP_REMOVED lines=12> */
.L_x_33996:
[----:B------:R-:W2:Y:S02]  /*1860*/  LDG.E.64 R2, desc[UR36][R2.64] ;  /* 0x0000002402027981 */ /* 0x000ea4000c1e1b00 */
[----:B--2---:R3:W4:Y:S01]  /*1870*/  F2I.F64.TRUNC R7, R2 ;  /* 0x0000000200077311 */ /* 0x004722000030d100 */
[----:B------:R-:W-:Y:S05]  /*1880*/  BRA `(.L_x_33987) ;  /* 0x00000008006c7947 */ /* 0x000fea0003800000 */
.L_x_33995:
        /* <DEDUP_REMOVED lines=28> */
.L_x_33998:
        /* <DEDUP_REMOVED lines=15> */
.L_x_33997:
[----:B------:R-:W2:Y:S02]  /*1b40*/  LDG.E.U16 R0, desc[UR36][R2.64] ;  /* 0x0000002402007981 */ /* 0x000ea4000c1e1500 */
[----:B--2---:R-:W-:-:S06]  /*1b50*/  IMAD.U32 R0, R0, 0x10000, RZ ;  /* 0x0001000000007824 */ /* 0x004fcc00078e00ff */
[----:B------:R-:W0:Y:S02]  /*1b60*/  F2I.FTZ.TRUNC.NTZ R0, R0 ;  /* 0x0000000000007305 */ /* 0x000e24000021f100 */
[----:B0-----:R-:W-:Y:S01]  /*1b70*/  PRMT R7, R0, 0x7610, R7 ;  /* 0x0000761000077816 */ /* 0x001fe20000000007 */
[----:B------:R-:W-:Y:S06]  /*1b80*/  BRA `(.L_x_33987) ;  /* 0x0000000400ac7947 */ /* 0x000fec0003800000 */
.L_x_33994:
        /* <DEDUP_REMOVED lines=10> */
.L_x_34001:
        /* <DEDUP_REMOVED lines=21> */
.L_x_34005:
[----:B------:R-:W-:Y:S05]  /*1d80*/  BSYNC B1 ;  /* 0x0000000000017941 */ /* 0x000fea0003800000 */
.L_x_34004:
[----:B------:R-:W-:Y:S01]  /*1d90*/  LEA R3, R0, 0x3b800000, 0x17 ;  /* 0x3b80000000037811 */ /* 0x000fe200078eb8ff */
[----:B------:R-:W-:-:S05]  /*1da0*/  IMAD.SHL.U32 R0, R2, 0x100000, RZ ;  /* 0x0010000002007824 */ /* 0x000fca00078e00ff */
[----:B------:R-:W-:-:S07]  /*1db0*/  LOP3.LUT R0, R3, R0, R4, 0xfe, !PT ;  /* 0x0000000003007212 */ /* 0x000fce00078efe04 */
.L_x_34003:
[----:B------:R-:W-:Y:S05]  /*1dc0*/  BSYNC B0 ;  /* 0x0000000000007941 */ /* 0x000fea0003800000 */
.L_x_34002:
[----:B------:R-:W0:Y:S02]  /*1dd0*/  F2I.FTZ.TRUNC.NTZ R0, R0 ;  /* 0x0000000000007305 */ /* 0x000e24000021f100 */
[----:B0-----:R-:W-:Y:S01]  /*1de0*/  PRMT R7, R0, 0x7610, R7 ;  /* 0x0000761000077816 */ /* 0x001fe20000000007 */
[----:B------:R-:W-:Y:S06]  /*1df0*/  BRA `(.L_x_33987) ;  /* 0x0000000400107947 */ /* 0x000fec0003800000 */
.L_x_34000:
        /* <DEDUP_REMOVED lines=21> */
.L_x_34009:
[----:B------:R-:W-:Y:S05]  /*1f50*/  BSYNC B1 ;  /* 0x0000000000017941 */ /* 0x000fea0003800000 */
.L_x_34008:
[----:B------:R-:W-:Y:S01]  /*1f60*/  LEA R3, R0, 0x37800000, 0x17 ;  /* 0x3780000000037811 */ /* 0x000fe200078eb8ff */
[----:B------:R-:W-:-:S05]  /*1f70*/  IMAD.SHL.U32 R0, R2, 0x200000, RZ ;  /* 0x0020000002007824 */ /* 0x000fca00078e00ff */
[----:B------:R-:W-:-:S07]  /*1f80*/  LOP3.LUT R0, R3, R0, R4, 0xfe, !PT ;  /* 0x0000000003007212 */ /* 0x000fce00078efe04 */
.L_x_34007:
[----:B------:R-:W-:Y:S05]  /*1f90*/  BSYNC B0 ;  /* 0x0000000000007941 */ /* 0x000fea0003800000 */
.L_x_34006:
[----:B------:R-:W0:Y:S02]  /*1fa0*/  F2I.FTZ.TRUNC.NTZ R0, R0 ;  /* 0x0000000000007305 */ /* 0x000e24000021f100 */
[----:B0-----:R-:W-:Y:S01]  /*1fb0*/  PRMT R7, R0, 0x7610, R7 ;  /* 0x0000761000077816 */ /* 0x001fe20000000007 */
[----:B------:R-:W-:Y:S06]  /*1fc0*/  BRA `(.L_x_33987) ;  /* 0x00000000009c7947 */ /* 0x000fec0003800000 */
.L_x_33999:
        /* <DEDUP_REMOVED lines=14> */
.L_x_34013:
[----:B------:R-:W-:Y:S05]  /*20b0*/  BSYNC B0 ;  /* 0x0000000000007941 */ /* 0x000fea0003800000 */
.L_x_34012:
[----:B------:R-:W0:Y:S02]  /*20c0*/  F2I.FTZ.TRUNC.NTZ R0, R0 ;  /* 0x0000000000007305 */ /* 0x000e24000021f100 */
[----:B0-----:R-:W-:Y:S01]  /*20d0*/  PRMT R7, R0, 0x7610, R7 ;  /* 0x0000761000077816 */ /* 0x001fe20000000007 */
[----:B------:R-:W-:Y:S06]  /*20e0*/  BRA `(.L_x_33987) ;  /* 0x0000000000547947 */ /* 0x000fec0003800000 */
.L_x_33986:
        /* <DEDUP_REMOVED lines=16> */
.L_x_34014:
[----:B------:R-:W-:Y:S01]  /*21f0*/  PRMT R7, RZ, 0x7610, R7 ;  /* 0x00007610ff077816 */ /* 0x000fe20000000007 */
[----:B------:R-:W-:Y:S06]  /*2200*/  BRA `(.L_x_33987) ;  /* 0x00000000000c7947 */ /* 0x000fec0003800000 */
.L_x_34011:
[----:B------:R2:W5:Y:S01]  /*2210*/  LDG.E.U8 R7, desc[UR36][R2.64] ;  /* 0x0000002402077981 */ /* 0x000562000c1e1100 */
[----:B------:R-:W-:Y:S05]  /*2220*/  BRA `(.L_x_33987) ;  /* 0x0000000000047947 */ /* 0x000fea0003800000 */
.L_x_34010:
[----:B------:R1:W5:Y:S02]  /*2230*/  LDG.E.U8 R7, desc[UR36][R2.64] ;  /* 0x0000002402077981 */ /* 0x000364000c1e1100 */
.L_x_33987:
[----:B0123--:R-:W0:Y:S01]  /*2240*/  LDC.U8 R2, c[0x0][0x421] ;  /* 0x00010840ff027b82 */ /* 0x00fe220000000000 */
[----:B----45:R-:W-:Y:S01]  /*2250*/  LOP3.LUT R4, R7, 0xffff, RZ, 0xc0, !PT ;  /* 0x0000ffff07047812 */ /* 0x030fe200078ec0ff */
[----:B------:R-:W-:Y:S03]  /*2260*/  BSSY B0, `(.L_x_34015) ;  /* 0x000002d000007945 */ /* 0x000fe60003800000 */
[----:B------:R-:W-:Y:S01]  /*2270*/  PRMT R6, R4, 0x8880, RZ ;  /* 0x0000888004067816 */ /* 0x000fe200000000ff */
[----:B------:R-:W-:-:S03]  /*2280*/  IMAD.MOV.U32 R4, RZ, RZ, RZ ;  /* 0x000000ffff047224 */ /* 0x000fc600078e00ff */
[----:B------:R-:W-:Y:S02]  /*2290*/  IABS R11, R6 ;  /* 0x00000006000b7213 */ /* 0x000fe40000000000 */
[C---:B0-----:R-:W-:Y:S02]  /*22a0*/  PRMT R3, R2.reuse, 0x8880, RZ ;  /* 0x0000888002037816 */ /* 0x041fe400000000ff */
[----:B------:R-:W-:Y:S02]  /*22b0*/  LOP3.LUT R7, R2, R7, RZ, 0x3c, !PT ;  /* 0x0000000702077212 */ /* 0x000fe400078e3cff */
[-C--:B------:R-:W-:Y:S02]  /*22c0*/  IABS R0, R3.reuse ;  /* 0x0000000300007213 */ /* 0x080fe40000000000 */
[----:B------:R-:W-:Y:S02]  /*22d0*/  IABS R10, R3 ;  /* 0x00000003000a7213 */ /* 0x000fe40000000000 */
[----:B------:R-:W0:Y:S01]  /*22e0*/  I2F.RP R8, R0 ;  /* 0x0000000000087306 */ /* 0x000e220000209400 */
[----:B------:R-:W-:-:S04]  /*22f0*/  PRMT R7, R7, 0x8880, RZ ;  /* 0x0000888007077816 */ /* 0x000fc800000000ff */
[----:B------:R-:W-:-:S03]  /*2300*/  ISETP.GT.AND P3, PT, R7, -0x1, PT ;  /* 0xffffffff0700780c */ /* 0x000fc60003f64270 */
[----:B0-----:R-:W0:Y:S02]  /*2310*/  MUFU.RCP R8, R8 ;  /* 0x0000000800087308 */ /* 0x001e240000001000 */
[----:B0-----:R-:W-:Y:S01]  /*2320*/  VIADD R5, R8, 0xffffffe ;  /* 0x0ffffffe08057836 */ /* 0x001fe20000000000 */
[-C--:B------:R-:W-:Y:S02]  /*2330*/  LOP3.LUT R8, R6, R3.reuse, RZ, 0x3c, !PT ;  /* 0x0000000306087212 */ /* 0x080fe400078e3cff */
[----:B------:R-:W-:Y:S02]  /*2340*/  LOP3.LUT R3, RZ, R3, RZ, 0x33, !PT ;  /* 0x00000003ff037212 */ /* 0x000fe400078e33ff */
[----:B------:R-:W-:Y:S01]  /*2350*/  ISETP.GE.AND P0, PT, R8, RZ, PT ;  /* 0x000000ff0800720c */ /* 0x000fe20003f06270 */
[----:B------:R-:W0:Y:S02]  /*2360*/  F2I.FTZ.U32.TRUNC.NTZ R5, R5 ;  /* 0x0000000500057305 */ /* 0x000e24000021f000 */
[----:B0-----:R-:W-:-:S04]  /*2370*/  IMAD.MOV R9, RZ, RZ, -R5 ;  /* 0x000000ffff097224 */ /* 0x001fc800078e0a05 */
[----:B------:R-:W-:-:S04]  /*2380*/  IMAD R9, R9, R0, RZ ;  /* 0x0000000009097224 */ /* 0x000fc800078e02ff */
[----:B------:R-:W-:Y:S02]  /*2390*/  IMAD.HI.U32 R4, R5, R9, R4 ;  /* 0x0000000905047227 */ /* 0x000fe400078e0004 */
[----:B------:R-:W0:Y:S02]  /*23a0*/  LDC.U8 R9, c[0x0][0x422] ;  /* 0x00010880ff097b82 */ /* 0x000e240000000000 */
[----:B------:R-:W-:Y:S02]  /*23b0*/  IMAD.MOV R5, RZ, RZ, -R10 ;  /* 0x000000ffff057224 */ /* 0x000fe400078e0a0a */
[----:B------:R-:W-:-:S04]  /*23c0*/  IMAD.HI.U32 R4, R4, R11, RZ ;  /* 0x0000000b04047227 */ /* 0x000fc800078e00ff */
[----:B------:R-:W-:-:S05]  /*23d0*/  IMAD R5, R4, R5, R11 ;  /* 0x0000000504057224 */ /* 0x000fca00078e020b */
[----:B------:R-:W-:Y:S02]  /*23e0*/  ISETP.GT.U32.AND P2, PT, R0, R5, PT ;  /* 0x000000050000720c */ /* 0x000fe40003f44070 */
[----:B0-----:R-:W-:-:S11]  /*23f0*/  PRMT R8, R9, 0x9910, RZ ;  /* 0x0000991009087816 */ /* 0x001fd600000000ff */
        /* <DEDUP_REMOVED lines=19> */
.L_x_34016:
[----:B------:R-:W-:Y:S05]  /*2530*/  BSYNC B0 ;  /* 0x0000000000007941 */ /* 0x000fea0003800000 */
.L_x_34015:
        /* <DEDUP_REMOVED lines=11> */
.L_x_34020:
[----:B------:R0:W-:Y:S01]  /*25f0*/  STG.E.U8 desc[UR36][R16.64], R7 ;  /* 0x0000000710007986 */ /* 0x0001e2000c101124 */
[----:B------:R-:W-:Y:S05]  /*2600*/  BRA `(.L_x_34022) ;  /* 0x0000000c00907947 */ /* 0x000fea0003800000 */
.L_x_34019:
        /* <DEDUP_REMOVED lines=12> */
.L_x_34024:
[----:B------:R-:W-:-:S05]  /*26d0*/  PRMT R3, R7, 0x8880, RZ ;  /* 0x0000888007037816 */ /* 0x000fca00000000ff */
[----:B------:R0:W-:Y:S01]  /*26e0*/  STG.E desc[UR36][R16.64], R3 ;  /* 0x0000000310007986 */ /* 0x0001e2000c101924 */
[----:B------:R-:W-:Y:S05]  /*26f0*/  BRA `(.L_x_34022) ;  /* 0x0000000c00547947 */ /* 0x000fea0003800000 */
.L_x_34023:
[----:B------:R-:W-:-:S04]  /*2700*/  PRMT R3, R7, 0x8880, RZ ;  /* 0x0000888007037816 */ /* 0x000fc800000000ff */
[----:B------:R-:W-:-:S05]  /*2710*/  PRMT R3, R3, 0x7710, RZ ;  /* 0x0000771003037816 */ /* 0x000fca00000000ff */
[----:B------:R0:W-:Y:S01]  /*2720*/  STG.E.U16 desc[UR36][R16.64], R3 ;  /* 0x0000000310007986 */ /* 0x0001e2000c101524 */
[----:B------:R-:W-:Y:S05]  /*2730*/  BRA `(.L_x_34022) ;  /* 0x0000000c00447947 */ /* 0x000fea0003800000 */
.L_x_34018:
        /* <DEDUP_REMOVED lines=9> */
.L_x_34026:
[----:B------:R-:W0:Y:S02]  /*27d0*/  I2F.S8 R0, R7 ;  /* 0x0000000700007306 */ /* 0x000e240000001400 */
[----:B0-----:R-:W-:-:S05]  /*27e0*/  F2FP.F16.F32.PACK_AB R0, RZ, R0 ;  /* 0x00000000ff00723e */ /* 0x001fca00000000ff */
[----:B------:R0:W-:Y:S01]  /*27f0*/  STG.E.U16 desc[UR36][R16.64], R0 ;  /* 0x0000000010007986 */ /* 0x0001e2000c101524 */
[----:B------:R-:W-:Y:S05]  /*2800*/  BRA `(.L_x_34022) ;  /* 0x0000000c00107947 */ /* 0x000fea0003800000 */
.L_x_34025:
        /* <DEDUP_REMOVED lines=10> */
.L_x_34028:
[----:B------:R-:W0:Y:S02]  /*28b0*/  I2F.S8 R7, R7 ;  /* 0x0000000700077306 */ /* 0x000e240000001400 */
[----:B0-----:R-:W-:-:S04]  /*28c0*/  F2FP.F16.F32.PACK_AB R3, RZ, R7 ;  /* 0x00000007ff03723e */ /* 0x001fc800000000ff */
[----:B------:R-:W-:-:S05]  /*28d0*/  PRMT R3, R3, 0x5410, RZ ;  /* 0x0000541003037816 */ /* 0x000fca00000000ff */
[----:B------:R0:W-:Y:S01]  /*28e0*/  STG.E desc[UR36][R16.64], R3 ;  /* 0x0000000310007986 */ /* 0x0001e2000c101924 */
[----:B------:R-:W-:Y:S05]  /*28f0*/  BRA `(.L_x_34022) ;  /* 0x0000000800d47947 */ /* 0x000fea0003800000 */
.L_x_34027:
[----:B------:R-:W-:-:S04]  /*2900*/  PRMT R2, R7, 0x8880, RZ ;  /* 0x0000888007027816 */ /* 0x000fc800000000ff */
[----:B------:R-:W-:-:S06]  /*2910*/  PRMT R2, R2, 0x7710, RZ ;  /* 0x0000771002027816 */ /* 0x000fcc00000000ff */
[----:B------:R-:W0:Y:S02]  /*2920*/  I2F.F64.S16 R2, R2 ;  /* 0x0000000200027312 */ /* 0x000e240000101c00 */
[----:B0-----:R0:W-:Y:S01]  /*2930*/  STG.E.64 desc[UR36][R16.64], R2 ;  /* 0x0000000210007986 */ /* 0x0011e2000c101b24 */
[----:B------:R-:W-:Y:S05]  /*2940*/  BRA `(.L_x_34022) ;  /* 0x0000000800c07947 */ /* 0x000fea0003800000 */
.L_x_34017:
        /* <DEDUP_REMOVED lines=12> */
.L_x_34031:
[----:B------:R-:W-:Y:S02]  /*2a10*/  PRMT R4, R7, 0x8880, RZ ;  /* 0x0000888007047816 */ /* 0x000fe400000000ff */
[----:B------:R-:W-:Y:S02]  /*2a20*/  CS2R R6, SRZ ;  /* 0x0000000000067805 */ /* 0x000fe4000001ff00 */
[----:B------:R-:W-:-:S06]  /*2a30*/  PRMT R4, R4, 0x7710, RZ ;  /* 0x0000771004047816 */ /* 0x000fcc00000000ff */
[----:B------:R-:W0:Y:S02]  /*2a40*/  I2F.F64.S16 R4, R4 ;  /* 0x0000000400047312 */ /* 0x000e240000101c00 */
[----:B0-----:R0:W-:Y:S01]  /*2a50*/  STG.E.128 desc[UR36][R16.64], R4 ;  /* 0x0000000410007986 */ /* 0x0011e2000c101d24 */
[----:B------:R-:W-:Y:S05]  /*2a60*/  BRA `(.L_x_34022) ;  /* 0x0000000800787947 */ /* 0x000fea0003800000 */
.L_x_34030:
        /* <DEDUP_REMOVED lines=21> */
.L_x_34035:
[----:B------:R-:W-:Y:S05]  /*2bc0*/  BSYNC B0 ;  /* 0x0000000000007941 */ /* 0x000fea0003800000 */
.L_x_34034:
[----:B------:R-:W-:-:S05]  /*2bd0*/  LOP3.LUT R3, R0, R3, RZ, 0xfc, !PT ;  /* 0x0000000300037212 */ /* 0x000fca00078efcff */
[----:B------:R0:W-:Y:S01]  /*2be0*/  STG.E.U8 desc[UR36][R16.64], R3 ;  /* 0x0000000310007986 */ /* 0x0001e2000c101124 */
[----:B------:R-:W-:Y:S05]  /*2bf0*/  BRA `(.L_x_34022) ;  /* 0x0000000800147947 */ /* 0x000fea0003800000 */
.L_x_34033:
        /* <DEDUP_REMOVED lines=13> */
.L_x_34037:
[----:B------:R-:W-:Y:S01]  /*2cd0*/  IMAD.MOV.U32 R0, RZ, RZ, 0x7f ;  /* 0x0000007fff007424 */ /* 0x000fe200078e00ff */
[----:B------:R-:W-:-:S04]  /*2ce0*/  ISETP.GT.U32.AND P0, PT, R2, 0x7f800000, PT ;  /* 0x7f8000000200780c */ /* 0x000fc80003f04070 */
[----:B------:R-:W-:-:S09]  /*2cf0*/  SEL R0, R0, 0x7c, P0 ;  /* 0x0000007c00007807 */ /* 0x000fd20000000000 */
.L_x_34038:
[----:B------:R-:W-:Y:S05]  /*2d00*/  BSYNC B0 ;  /* 0x0000000000007941 */ /* 0x000fea0003800000 */
.L_x_34036:
[----:B------:R-:W-:-:S04]  /*2d10*/  LOP3.LUT R2, R7, 0x80000000, RZ, 0xc0, !PT ;  /* 0x8000000007027812 */ /* 0x000fc800078ec0ff */
[----:B------:R-:W-:-:S04]  /*2d20*/  SHF.R.U32.HI R3, RZ, 0x18, R2 ;  /* 0x00000018ff037819 */ /* 0x000fc80000011602 */
[----:B------:R-:W-:-:S05]  /*2d30*/  LOP3.LUT R3, R0, R3, RZ, 0xfc, !PT ;  /* 0x0000000300037212 */ /* 0x000fca00078efcff */
[----:B------:R0:W-:Y:S01]  /*2d40*/  STG.E.U8 desc[UR36][R16.64], R3 ;  /* 0x0000000310007986 */ /* 0x0001e2000c101124 */
[----:B------:R-:W-:Y:S05]  /*2d50*/  BRA `(.L_x_34022) ;  /* 0x0000000400bc7947 */ /* 0x000fea0003800000 */
.L_x_34032:
[----:B------:R-:W0:Y:S02]  /*2d60*/  I2F.S8 R0, R7 ;  /* 0x0000000700007306 */ /* 0x000e240000001400 */
[----:B0-----:R-:W-:-:S05]  /*2d70*/  F2FP.BF16.F32.PACK_AB R0, RZ, R0 ;  /* 0x00000000ff00723e */ /* 0x001fca00000010ff */
[----:B------:R0:W-:Y:S01]  /*2d80*/  STG.E.U16 desc[UR36][R16.64], R0 ;  /* 0x0000000010007986 */ /* 0x0001e2000c101524 */
[----:B------:R-:W-:Y:S05]  /*2d90*/  BRA `(.L_x_34022) ;  /* 0x0000000400ac7947 */ /* 0x000fea0003800000 */
.L_x_34029:
        /* <DEDUP_REMOVED lines=12> */
.L_x_34041:
        /* <DEDUP_REMOVED lines=17> */
.L_x_34044:
[----:B------:R-:W-:-:S04]  /*2f70*/  LOP3.LUT R2, R7, 0x80000000, RZ, 0xc0, !PT ;  /* 0x8000000007027812 */ /* 0x000fc800078ec0ff */
[----:B------:R-:W-:-:S04]  /*2f80*/  SHF.R.U32.HI R3, RZ, 0x18, R2 ;  /* 0x00000018ff037819 */ /* 0x000fc80000011602 */
[----:B------:R-:W-:-:S04]  /*2f90*/  LOP3.LUT R0, R0, R3, RZ, 0xfc, !PT ;  /* 0x0000000300007212 */ /* 0x000fc800078efcff */
[----:B------:R-:W-:-:S07]  /*2fa0*/  PRMT R8, R0, 0x7610, R8 ;  /* 0x0000761000087816 */ /* 0x000fce0000000008 */
.L_x_34043:
[----:B------:R-:W-:Y:S05]  /*2fb0*/  BSYNC B0 ;  /* 0x0000000000007941 */ /* 0x000fea0003800000 */
.L_x_34042:
[----:B------:R0:W-:Y:S01]  /*2fc0*/  STG.E.U8 desc[UR36][R16.64], R8 ;  /* 0x0000000810007986 */ /* 0x0001e2000c101124 */
[----:B------:R-:W-:Y:S05]  /*2fd0*/  BRA `(.L_x_34022) ;  /* 0x00000004001c7947 */ /* 0x000fea0003800000 */
.L_x_34040:
        /* <DEDUP_REMOVED lines=17> */
.L_x_34047:
[----:B------:R-:W-:-:S04]  /*30f0*/  LOP3.LUT R2, R7, 0x80000000, RZ, 0xc0, !PT ;  /* 0x8000000007027812 */ /* 0x000fc800078ec0ff */
[----:B------:R-:W-:-:S04]  /*3100*/  SHF.R.U32.HI R3, RZ, 0x18, R2 ;  /* 0x00000018ff037819 */ /* 0x000fc80000011602 */
[----:B------:R-:W-:-:S04]  /*3110*/  LOP3.LUT R0, R0, R3, RZ, 0xfc, !PT ;  /* 0x0000000300007212 */ /* 0x000fc800078efcff */
[----:B------:R-:W-:-:S07]  /*3120*/  PRMT R8, R0, 0x7610, R8 ;  /* 0x0000761000087816 */ /* 0x000fce0000000008 */
.L_x_34046:
[----:B------:R-:W-:Y:S05]  /*3130*/  BSYNC B0 ;  /* 0x0000000000007941 */ /* 0x000fea0003800000 */
.L_x_34045:
[----:B------:R3:W-:Y:S01]  /*3140*/  STG.E.U8 desc[UR36][R16.64], R8 ;  /* 0x0000000810007986 */ /* 0x0007e2000c101124 */
[----:B------:R-:W-:Y:S05]  /*3150*/  BRA `(.L_x_34022) ;  /* 0x0000000000bc7947 */ /* 0x000fea0003800000 */
.L_x_34039:
        /* <DEDUP_REMOVED lines=22> */
.L_x_34021:
        /* <DEDUP_REMOVED lines=16> */
.L_x_34050:
[----:B------:R-:W-:Y:S05]  /*33c0*/  BRA `(.L_x_34022) ;  /* 0x0000000000207947 */ /* 0x000fea0003800000 */
.L_x_34049:
[----:B------:R-:W-:-:S04]  /*33d0*/  LOP3.LUT R7, R7, 0xffff, RZ, 0xc0, !PT ;  /* 0x0000ffff07077812 */ /* 0x000fc800078ec0ff */
[----:B------:R-:W-:-:S05]  /*33e0*/  PRMT R7, R7, 0x8880, RZ ;  /* 0x0000888007077816 */ /* 0x000fca00000000ff */
[----:B------:R-:W-:-:S05]  /*33f0*/  IMAD.MOV.U32 R2, RZ, RZ, R7 ;  /* 0x000000ffff027224 */ /* 0x000fca00078e0007 */
[----:B------:R-:W-:-:S05]  /*3400*/  SHF.R.S32.HI R3, RZ, 0x1f, R2 ;  /* 0x0000001fff037819 */ /* 0x000fca0000011402 */
[----:B------:R2:W-:Y:S01]  /*3410*/  STG.E.64 desc[UR36][R16.64], R2 ;  /* 0x0000000210007986 */ /* 0x0005e2000c101b24 */
[----:B------:R-:W-:Y:S05]  /*3420*/  BRA `(.L_x_34022) ;  /* 0x0000000000087947 */ /* 0x000fea0003800000 */
.L_x_34048:
[----:B------:R-:W-:-:S05]  /*3430*/  PRMT R3, R7, 0x8880, RZ ;  /* 0x0000888007037816 */ /* 0x000fca00000000ff */
[----:B------:R0:W-:Y:S02]  /*3440*/  STG.E desc[UR36][R16.64], R3 ;  /* 0x0000000310007986 */ /* 0x0001e4000c101924 */
.L_x_34022:
[----:B------:R-:W-:-:S04]  /*3450*/  IMAD R18, R23, 0x200, R18 ;  /* 0x0000020017127824 */ /* 0x000fc800078e0212 */
[----:B------:R-:W-:-:S07]  /*3460*/  VIADD R19, R18, 0x80 ;  /* 0x0000008012137836 */ /* 0x000fce0000000000 */
.L_x_33980:
[----:B------:R-:W-:Y:S05]  /*3470*/  BSYNC B6 ;  /* 0x0000000000067941 */ /* 0x000fea0003800000 */
.L_x_33979:
        /* <DEDUP_REMOVED lines=307> */
.L_x_34053:
        /* <DEDUP_REMOVED lines=20> */
.L_x_34057:
[----:B------:R1:W5:Y:S01]  /*48f0*/  LDG.E.U8 R7, desc[UR36][R2.64] ;  /* 0x0000002402077981 */ /* 0x000362000c1e1100 */
[----:B------:R-:W-:Y:S05]  /*4900*/  BRA `(.L_x_34059) ;  /* 0x0000000c00547947 */ /* 0x000fea0003800000 */
.L_x_34056:
        /* <DEDUP_REMOVED lines=8> */
.L_x_34061:
[----:B------:R3:W5:Y:S01]  /*4990*/  LDG.E.U8 R7, desc[UR36][R2.64] ;  /* 0x0000002402077981 */ /* 0x000762000c1e1100 */
[----:B------:R-:W-:Y:S05]  /*49a0*/  BRA `(.L_x_34059) ;  /* 0x0000000c002c7947 */ /* 0x000fea0003800000 */
.L_x_34060:
[----:B------:R2:W5:Y:S01]  /*49b0*/  LDG.E.U16 R7, desc[UR36][R2.64] ;  /* 0x0000002402077981 */ /* 0x000562000c1e1500 */
[----:B------:R-:W-:Y:S05]  /*49c0*/  BRA `(.L_x_34059) ;  /* 0x0000000c00247947 */ /* 0x000fea0003800000 */
.L_x_34055:
        /* <DEDUP_REMOVED lines=9> */
.L_x_34063:
[----:B------:R-:W2:Y:S02]  /*4a60*/  LDG.E.U16 R0, desc[UR36][R2.64] ;  /* 0x0000002402007981 */ /* 0x000ea4000c1e1500 */
[----:B--2---:R-:W-:-:S06]  /*4a70*/  HADD2.F32 R0, -RZ, R0.H0_H0 ;  /* 0x20000000ff007230 */ /* 0x004fcc0000004100 */
[----:B------:R-:W0:Y:S02]  /*4a80*/  F2I.FTZ.TRUNC.NTZ R0, R0 ;  /* 0x0000000000007305 */ /* 0x000e24000021f100 */
[----:B0-----:R-:W-:Y:S01]  /*4a90*/  PRMT R7, R0, 0x7610, R7 ;  /* 0x0000761000077816 */ /* 0x001fe20000000007 */
[----:B------:R-:W-:Y:S06]  /*4aa0*/  BRA `(.L_x_34059) ;  /* 0x0000000800ec7947 */ /* 0x000fec0003800000 */
.L_x_34062:
        /* <DEDUP_REMOVED lines=9> */
.L_x_34065:
[----:B------:R-:W2:Y:S02]  /*4b40*/  LDG.E.U16 R2, desc[UR36][R2.64] ;  /* 0x0000002402027981 */ /* 0x000ea4000c1e1500 */
[----:B--2---:R-:W-:-:S06]  /*4b50*/  HADD2.F32 R0, -RZ, R2.H0_H0 ;  /* 0x20000002ff007230 */ /* 0x004fcc0000004100 */
[----:B------:R-:W0:Y:S02]  /*4b60*/  F2I.FTZ.TRUNC.NTZ R0, R0 ;  /* 0x0000000000007305 */ /* 0x000e24000021f100 */
[----:B0-----:R-:W-:Y:S01]  /*4b70*/  PRMT R7, R0, 0x7610, R7 ;  /* 0x0000761000077816 */ /* 0x001fe20000000007 */
[----:B------:R-:W-:Y:S06]  /*4b80*/  BRA `(.L_x_34059) ;  /* 0x0000000800b47947 */ /* 0x000fec0003800000 */
.L_x_34064:
[----:B------:R-:W2:Y:S02]  /*4b90*/  LDG.E.64 R2, desc[UR36][R2.64] ;  /* 0x0000002402027981 */ /* 0x000ea4000c1e1b00 */
[----:B--2---:R0:W1:Y:S01]  /*4ba0*/  F2I.F64.TRUNC R7, R2 ;  /* 0x0000000200077311 */ /* 0x004062000030d100 */
[----:B------:R-:W-:Y:S05]  /*4bb0*/  BRA `(.L_x_34059) ;  /* 0x0000000800a87947 */ /* 0x000fea0003800000 */
.L_x_34054:
        /* <DEDUP_REMOVED lines=12> */
.L_x_34068:
[----:B------:R-:W2:Y:S02]  /*4c80*/  LDG.E.64 R2, desc[UR36][R2.64] ;  /* 0x0000002402027981 */ /* 0x000ea4000c1e1b00 */
[----:B--2---:R0:W1:Y:S01]  /*4c90*/  F2I.F64.TRUNC R7, R2 ;  /* 0x0000000200077311 */ /* 0x004062000030d100 */
[----:B------:R-:W-:Y:S05]  /*4ca0*/  BRA `(.L_x_34059) ;  /* 0x00000008006c7947 */ /* 0x000fea0003800000 */
.L_x_34067:
        /* <DEDUP_REMOVED lines=28> */
.L_x_34070:
        /* <DEDUP_REMOVED lines=15> */
.L_x_34069:
[----:B------:R-:W2:Y:S02]  /*4f60*/  LDG.E.U16 R0, desc[UR36][R2.64] ;  /* 0x0000002402007981 */ /* 0x000ea4000c1e1500 */
[----:B--2---:R-:W-:-:S06]  /*4f70*/  IMAD.U32 R0, R0, 0x10000, RZ ;  /* 0x0001000000007824 */ /* 0x004fcc00078e00ff */
[----:B------:R-:W0:Y:S02]  /*4f80*/  F2I.FTZ.TRUNC.NTZ R0, R0 ;  /* 0x0000000000007305 */ /* 0x000e24000021f100 */
[----:B0-----:R-:W-:Y:S01]  /*4f90*/  PRMT R7, R0, 0x7610, R7 ;  /* 0x0000761000077816 */ /* 0x001fe20000000007 */
[----:B------:R-:W-:Y:S06]  /*4fa0*/  BRA `(.L_x_34059) ;  /* 0x0000000400ac7947 */ /* 0x000fec0003800000 */
.L_x_34066:
        /* <DEDUP_REMOVED lines=10> */
.L_x_34073:
        /* <DEDUP_REMOVED lines=21> */
.L_x_34077:
[----:B------:R-:W-:Y:S05]  /*51a0*/  BSYNC B1 ;  /* 0x0000000000017941 */ /* 0x000fea0003800000 */
.L_x_34076:
[----:B------:R-:W-:Y:S01]  /*51b0*/  LEA R3, R0, 0x3b800000, 0x17 ;  /* 0x3b80000000037811 */ /* 0x000fe200078eb8ff */
[----:B------:R-:W-:-:S05]  /*51c0*/  IMAD.SHL.U32 R0, R2, 0x100000, RZ ;  /* 0x0010000002007824 */ /* 0x000fca00078e00ff */
[----:B------:R-:W-:-:S07]  /*51d0*/  LOP3.LUT R0, R3, R0, R4, 0xfe, !PT ;  /* 0x0000000003007212 */ /* 0x000fce00078efe04 */
.L_x_34075:
[----:B------:R-:W-:Y:S05]  /*51e0*/  BSYNC B0 ;  /* 0x0000000000007941 */ /* 0x000fea0003800000 */
.L_x_34074:
[----:B------:R-:W0:Y:S02]  /*51f0*/  F2I.FTZ.TRUNC.NTZ R0, R0 ;  /* 0x0000000000007305 */ /* 0x000e24000021f100 */
[----:B0-----:R-:W-:Y:S01]  /*5200*/  PRMT R7, R0, 0x7610, R7 ;  /* 0x0000761000077816 */ /* 0x001fe20000000007 */
[----:B------:R-:W-:Y:S06]  /*5210*/  BRA `(.L_x_34059) ;  /* 0x0000000400107947 */ /* 0x000fec0003800000 */
.L_x_34072:
        /* <DEDUP_REMOVED lines=21> */
.L_x_34081:
[----:B------:R-:W-:Y:S05]  /*5370*/  BSYNC B1 ;  /* 0x0000000000017941 */ /* 0x000fea0003800000 */
.L_x_34080:
[----:B------:R-:W-:Y:S01]  /*5380*/  LEA R3, R0, 0x37800000, 0x17 ;  /* 0x3780000000037811 */ /* 0x000fe200078eb8ff */
[----:B------:R-:W-:-:S05]  /*5390*/  IMAD.SHL.U32 R0, R2, 0x200000, RZ ;  /* 0x0020000002007824 */ /* 0x000fca00078e00ff */
[----:B------:R-:W-:-:S07]  /*53a0*/  LOP3.LUT R0, R3, R0, R4, 0xfe, !PT ;  /* 0x0000000003007212 */ /* 0x000fce00078efe04 */
.L_x_34079:
[----:B------:R-:W-:Y:S05]  /*53b0*/  BSYNC B0 ;  /* 0x0000000000007941 */ /* 0x000fea0003800000 */
.L_x_34078:
[----:B------:R-:W0:Y:S02]  /*53c0*/  F2I.FTZ.TRUNC.NTZ R0, R0 ;  /* 0x0000000000007305 */ /* 0x000e24000021f100 */
[----:B0-----:R-:W-:Y:S01]  /*53d0*/  PRMT R7, R0, 0x7610, R7 ;  /* 0x0000761000077816 */ /* 0x001fe20000000007 */
[----:B------:R-:W-:Y:S06]  /*53e0*/  BRA `(.L_x_34059) ;  /* 0x00000000009c7947 */ /* 0x000fec0003800000 */
.L_x_34071:
        /* <DEDUP_REMOVED lines=14> */
.L_x_34085:
[----:B------:R-:W-:Y:S05]  /*54d0*/  BSYNC B0 ;  /* 0x0000000000007941 */ /* 0x000fea0003800000 */
.L_x_34084:
[----:B------:R-:W0:Y:S02]  /*54e0*/  F2I.FTZ.TRUNC.NTZ R0, R0 ;  /* 0x0000000000007305 */ /* 0x000e24000021f100 */
[----:B0-----:R-:W-:Y:S01]  /*54f0*/  PRMT R7, R0, 0x7610, R7 ;  /* 0x0000761000077816 */ /* 0x001fe20000000007 */
[----:B------:R-:W-:Y:S06]  /*5500*/  BRA `(.L_x_34059) ;  /* 0x0000000000547947 */ /* 0x000fec0003800000 */
.L_x_34058:
        /* <DEDUP_REMOVED lines=16> */
.L_x_34086:
[----:B------:R-:W-:Y:S01]  /*5610*/  PRMT R7, RZ, 0x7610, R7 ;  /* 0x00007610ff077816 */ /* 0x000fe20000000007 */
[----:B------:R-:W-:Y:S06]  /*5620*/  BRA `(.L_x_34059) ;  /* 0x00000000000c7947 */ /* 0x000fec0003800000 */
.L_x_34083:
[----:B------:R0:W5:Y:S01]  /*5630*/  LDG.E.U8 R7, desc[UR36][R2.64] ;  /* 0x0000002402077981 */ /* 0x000162000c1e1100 */
[----:B------:R-:W-:Y:S05]  /*5640*/  BRA `(.L_x_34059) ;  /* 0x0000000000047947 */ /* 0x000fea0003800000 */
.L_x_34082:
[----:B------:R0:W5:Y:S02]  /*5650*/  LDG.E.U8 R7, desc[UR36][R2.64] ;  /* 0x0000002402077981 */ /* 0x000164000c1e1100 */
.L_x_34059:
[----:B01234-:R-:W0:Y:S01]  /*5660*/  LDC.U8 R2, c[0x0][0x421] ;  /* 0x00010840ff027b82 */ /* 0x01fe220000000000 */
[----:B-----5:R-:W-:Y:S01]  /*5670*/  LOP3.LUT R4, R7, 0xffff, RZ, 0xc0, !PT ;  /* 0x0000ffff07047812 */ /* 0x020fe200078ec0ff */
        /* <DEDUP_REMOVED lines=10> */
[----:B------:R-:W-:Y:S02]  /*5720*/  ISETP.GT.AND P3, PT, R7, -0x1, PT ;  /* 0xffffffff0700780c */ /* 0x000fe40003f64270 */
[-C--:B------:R-:W-:Y:S01]  /*5730*/  LOP3.LUT R7, RZ, R3.reuse, RZ, 0x33, !PT ;  /* 0x00000003ff077212 */ /* 0x080fe200078e33ff */
        /* <DEDUP_REMOVED lines=10> */
[----:B------:R-:W-:Y:S02]  /*57e0*/  IMAD R5, R4, R5, R9 ;  /* 0x0000000504057224 */ /* 0x000fe400078e0209 */
[----:B------:R-:W0:Y:S03]  /*57f0*/  LDC.U8 R9, c[0x0][0x422] ;  /* 0x00010880ff097b82 */ /* 0x000e260000000000 */
        /* <DEDUP_REMOVED lines=21> */
.L_x_34088:
[----:B------:R-:W-:Y:S05]  /*5950*/  BSYNC B0 ;  /* 0x0000000000007941 */ /* 0x000fea0003800000 */
.L_x_34087:
        /* <DEDUP_REMOVED lines=11> */
.L_x_34092:
[----:B------:R4:W-:Y:S01]  /*5a10*/  STG.E.U8 desc[UR36][R16.64], R3 ;  /* 0x0000000310007986 */ /* 0x0009e2000c101124 */
[----:B------:R-:W-:Y:S05]  /*5a20*/  BRA `(.L_x_34094) ;  /* 0x0000000c00947947 */ /* 0x000fea0003800000 */
.L_x_34091:
        /* <DEDUP_REMOVED lines=12> */
.L_x_34096:
[----:B------:R-:W-:-:S05]  /*5af0*/  PRMT R3, R3, 0x8880, RZ ;  /* 0x0000888003037816 */ /* 0x000fca00000000ff */
[----:B------:R2:W-:Y:S01]  /*5b00*/  STG.E desc[UR36][R16.64], R3 ;  /* 0x0000000310007986 */ /* 0x0005e2000c101924 */
[----:B------:R-:W-:Y:S05]  /*5b10*/  BRA `(.L_x_34094) ;  /* 0x0000000c00587947 */ /* 0x000fea0003800000 */
.L_x_34095:
[----:B------:R-:W-:-:S04]  /*5b20*/  PRMT R3, R3, 0x8880, RZ ;  /* 0x0000888003037816 */ /* 0x000fc800000000ff */
[----:B------:R-:W-:-:S05]  /*5b30*/  PRMT R3, R3, 0x7710, RZ ;  /* 0x0000771003037816 */ /* 0x000fca00000000ff */
[----:B------:R0:W-:Y:S01]  /*5b40*/  STG.E.U16 desc[UR36][R16.64], R3 ;  /* 0x0000000310007986 */ /* 0x0001e2000c101524 */
[----:B------:R-:W-:Y:S05]  /*5b50*/  BRA `(.L_x_34094) ;  /* 0x0000000c00487947 */ /* 0x000fea0003800000 */
.L_x_34090:
        /* <DEDUP_REMOVED lines=9> */
.L_x_34098:
[----:B------:R-:W0:Y:S02]  /*5bf0*/  I2F.S8 R0, R3 ;  /* 0x0000000300007306 */ /* 0x000e240000001400 */
[----:B0-----:R-:W-:-:S05]  /*5c00*/  F2FP.F16.F32.PACK_AB R0, RZ, R0 ;  /* 0x00000000ff00723e */ /* 0x001fca00000000ff */
[----:B------:R0:W-:Y:S01]  /*5c10*/  STG.E.U16 desc[UR36][R16.64], R0 ;  /* 0x0000000010007986 */ /* 0x0001e2000c101524 */
[----:B------:R-:W-:Y:S05]  /*5c20*/  BRA `(.L_x_34094) ;  /* 0x0000000c00147947 */ /* 0x000fea0003800000 */
.L_x_34097:
        /* <DEDUP_REMOVED lines=10> */
.L_x_34100:
[----:B------:R-:W0:Y:S02]  /*5cd0*/  I2F.S8 R3, R3 ;  /* 0x0000000300037306 */ /* 0x000e240000001400 */
[----:B0-----:R-:W-:-:S04]  /*5ce0*/  F2FP.F16.F32.PACK_AB R3, RZ, R3 ;  /* 0x00000003ff03723e */ /* 0x001fc800000000ff */
[----:B------:R-:W-:-:S05]  /*5cf0*/  PRMT R3, R3, 0x5410, RZ ;  /* 0x0000541003037816 */ /* 0x000fca00000000ff */
[----:B------:R0:W-:Y:S01]  /*5d00*/  STG.E desc[UR36][R16.64], R3 ;  /* 0x0000000310007986 */ /* 0x0001e2000c101924 */
[----:B------:R-:W-:Y:S05]  /*5d10*/  BRA `(.L_x_34094) ;  /* 0x0000000800d87947 */ /* 0x000fea0003800000 */
.L_x_34099:
[----:B------:R-:W-:-:S04]  /*5d20*/  PRMT R2, R3, 0x8880, RZ ;  /* 0x0000888003027816 */ /* 0x000fc800000000ff */
[----:B------:R-:W-:-:S06]  /*5d30*/  PRMT R2, R2, 0x7710, RZ ;  /* 0x0000771002027816 */ /* 0x000fcc00000000ff */
[----:B------:R-:W0:Y:S02]  /*5d40*/  I2F.F64.S16 R2, R2 ;  /* 0x0000000200027312 */ /* 0x000e240000101c00 */
[----:B0-----:R0:W-:Y:S01]  /*5d50*/  STG.E.64 desc[UR36][R16.64], R2 ;  /* 0x0000000210007986 */ /* 0x0011e2000c101b24 */
[----:B------:R-:W-:Y:S05]  /*5d60*/  BRA `(.L_x_34094) ;  /* 0x0000000800c47947 */ /* 0x000fea0003800000 */
.L_x_34089:
        /* <DEDUP_REMOVED lines=12> */
.L_x_34103:
[----:B------:R-:W-:Y:S02]  /*5e30*/  PRMT R4, R3, 0x8880, RZ ;  /* 0x0000888003047816 */ /* 0x000fe400000000ff */
[----:B------:R-:W-:Y:S02]  /*5e40*/  CS2R R6, SRZ ;  /* 0x0000000000067805 */ /* 0x000fe4000001ff00 */
[----:B------:R-:W-:-:S06]  /*5e50*/  PRMT R4, R4, 0x7710, RZ ;  /* 0x0000771004047816 */ /* 0x000fcc00000000ff */
[----:B------:R-:W0:Y:S02]  /*5e60*/  I2F.F64.S16 R4, R4 ;  /* 0x0000000400047312 */ /* 0x000e240000101c00 */
[----:B0-----:R0:W-:Y:S01]  /*5e70*/  STG.E.128 desc[UR36][R16.64], R4 ;  /* 0x0000000410007986 */ /* 0x0011e2000c101d24 */
[----:B------:R-:W-:Y:S05]  /*5e80*/  BRA `(.L_x_34094) ;  /* 0x00000008007c7947 */ /* 0x000fea0003800000 */
.L_x_34102:
        /* <DEDUP_REMOVED lines=21> */
.L_x_34107:
[----:B------:R-:W-:Y:S05]  /*5fe0*/  BSYNC B0 ;  /* 0x0000000000007941 */ /* 0x000fea0003800000 */
.L_x_34106:
[----:B------:R-:W-:-:S05]  /*5ff0*/  LOP3.LUT R5, R0, R5, RZ, 0xfc, !PT ;  /* 0x0000000500057212 */ /* 0x000fca00078efcff */
[----:B------:R0:W-:Y:S01]  /*6000*/  STG.E.U8 desc[UR36][R16.64], R5 ;  /* 0x0000000510007986 */ /* 0x0001e2000c101124 */
[----:B------:R-:W-:Y:S05]  /*6010*/  BRA `(.L_x_34094) ;  /* 0x0000000800187947 */ /* 0x000fea0003800000 */
.L_x_34105:
        /* <DEDUP_REMOVED lines=13> */
.L_x_34109:
[----:B------:R-:W-:Y:S01]  /*60f0*/  IMAD.MOV.U32 R0, RZ, RZ, 0x7f ;  /* 0x0000007fff007424 */ /* 0x000fe200078e00ff */
[----:B------:R-:W-:-:S04]  /*6100*/  ISETP.GT.U32.AND P0, PT, R2, 0x7f800000, PT ;  /* 0x7f8000000200780c */ /* 0x000fc80003f04070 */
[----:B------:R-:W-:-:S09]  /*6110*/  SEL R0, R0, 0x7c, P0 ;  /* 0x0000007c00007807 */ /* 0x000fd20000000000 */
.L_x_34110:
[----:B------:R-:W-:Y:S05]  /*6120*/  BSYNC B0 ;  /* 0x0000000000007941 */ /* 0x000fea0003800000 */
.L_x_34108:
[----:B------:R-:W-:-:S04]  /*6130*/  LOP3.LUT R2, R3, 0x80000000, RZ, 0xc0, !PT ;  /* 0x8000000003027812 */ /* 0x000fc800078ec0ff */
[----:B------:R-:W-:-:S04]  /*6140*/  SHF.R.U32.HI R3, RZ, 0x18, R2 ;  /* 0x00000018ff037819 */ /* 0x000fc80000011602 */
[----:B------:R-:W-:-:S05]  /*6150*/  LOP3.LUT R3, R0, R3, RZ, 0xfc, !PT ;  /* 0x0000000300037212 */ /* 0x000fca00078efcff */
[----:B------:R0:W-:Y:S01]  /*6160*/  STG.E.U8 desc[UR36][R16.64], R3 ;  /* 0x0000000310007986 */ /* 0x0001e2000c101124 */
[----:B------:R-:W-:Y:S05]  /*6170*/  BRA `(.L_x_34094) ;  /* 0x0000000400c07947 */ /* 0x000fea0003800000 */
.L_x_34104:
[----:B------:R-:W0:Y:S02]  /*6180*/  I2F.S8 R0, R3 ;  /* 0x0000000300007306 */ /* 0x000e240000001400 */
[----:B0-----:R-:W-:-:S05]  /*6190*/  F2FP.BF16.F32.PACK_AB R0, RZ, R0 ;  /* 0x00000000ff00723e */ /* 0x001fca00000010ff */
[----:B------:R0:W-:Y:S01]  /*61a0*/  STG.E.U16 desc[UR36][R16.64], R0 ;  /* 0x0000000010007986 */ /* 0x0001e2000c101524 */
[----:B------:R-:W-:Y:S05]  /*61b0*/  BRA `(.L_x_34094) ;  /* 0x0000000400b07947 */ /* 0x000fea0003800000 */
.L_x_34101:
        /* <DEDUP_REMOVED lines=12> */
.L_x_34113:
        /* <DEDUP_REMOVED lines=17> */
.L_x_34116:
[----:B------:R-:W-:-:S04]  /*6390*/  LOP3.LUT R2, R3, 0x80000000, RZ, 0xc0, !PT ;  /* 0x8000000003027812 */ /* 0x000fc800078ec0ff */
[----:B------:R-:W-:-:S04]  /*63a0*/  SHF.R.U32.HI R3, RZ, 0x18, R2 ;  /* 0x00000018ff037819 */ /* 0x000fc80000011602 */
[----:B------:R-:W-:-:S04]  /*63b0*/  LOP3.LUT R0, R0, R3, RZ, 0xfc, !PT ;  /* 0x0000000300007212 */ /* 0x000fc800078efcff */
[----:B------:R-:W-:-:S07]  /*63c0*/  PRMT R8, R0, 0x7610, R8 ;  /* 0x0000761000087816 */ /* 0x000fce0000000008 */
.L_x_34115:
[----:B------:R-:W-:Y:S05]  /*63d0*/  BSYNC B0 ;  /* 0x0000000000007941 */ /* 0x000fea0003800000 */
.L_x_34114:
[----:B------:R0:W-:Y:S01]  /*63e0*/  STG.E.U8 desc[UR36][R16.64], R8 ;  /* 0x0000000810007986 */ /* 0x0001e2000c101124 */
[----:B------:R-:W-:Y:S05]  /*63f0*/  BRA `(.L_x_34094) ;  /* 0x0000000400207947 */ /* 0x000fea0003800000 */
.L_x_34112:
        /* <DEDUP_REMOVED lines=17> */
.L_x_34119:
[----:B------:R-:W-:-:S04]  /*6510*/  LOP3.LUT R2, R3, 0x80000000, RZ, 0xc0, !PT ;  /* 0x8000000003027812 */ /* 0x000fc800078ec0ff */
[----:B------:R-:W-:-:S04]  /*6520*/  SHF.R.U32.HI R3, RZ, 0x18, R2 ;  /* 0x00000018ff037819 */ /* 0x000fc80000011602 */
[----:B------:R-:W-:-:S04]  /*6530*/  LOP3.LUT R0, R0, R3, RZ, 0xfc, !PT ;  /* 0x0000000300007212 */ /* 0x000fc800078efcff */
[----:B------:R-:W-:-:S07]  /*6540*/  PRMT R8, R0, 0x7610, R8 ;  /* 0x0000761000087816 */ /* 0x000fce0000000008 */
.L_x_34118:
[----:B------:R-:W-:Y:S05]  /*6550*/  BSYNC B0 ;  /* 0x0000000000007941 */ /* 0x000fea0003800000 */
.L_x_34117:
[----:B------:R0:W-:Y:S01]  /*6560*/  STG.E.U8 desc[UR36][R16.64], R8 ;  /* 0x0000000810007986 */ /* 0x0001e2000c101124 */
[----:B------:R-:W-:Y:S05]  /*6570*/  BRA `(.L_x_34094) ;  /* 0x0000000000c07947 */ /* 0x000fea0003800000 */
.L_x_34111:
        /* <DEDUP_REMOVED lines=23> */
.L_x_34093:
        /* <DEDUP_REMOVED lines=16> */
.L_x_34122:
[----:B------:R-:W-:Y:S05]  /*67f0*/  BRA `(.L_x_34094) ;  /* 0x0000000000207947 */ /* 0x000fea0003800000 */
.L_x_34121:
[----:B------:R-:W-:-:S04]  /*6800*/  LOP3.LUT R3, R3, 0xffff, RZ, 0xc0, !PT ;  /* 0x0000ffff03037812 */ /* 0x000fc800078ec0ff */
[----:B------:R-:W-:-:S05]  /*6810*/  PRMT R3, R3, 0x8880, RZ ;  /* 0x0000888003037816 */ /* 0x000fca00000000ff */
[----:B------:R-:W-:-:S05]  /*6820*/  IMAD.MOV.U32 R2, RZ, RZ, R3 ;  /* 0x000000ffff027224 */ /* 0x000fca00078e0003 */
[----:B------:R-:W-:-:S05]  /*6830*/  SHF.R.S32.HI R3, RZ, 0x1f, R2 ;  /* 0x0000001fff037819 */ /* 0x000fca0000011402 */
[----:B------:R0:W-:Y:S01]  /*6840*/  STG.E.64 desc[UR36][R16.64], R2 ;  /* 0x0000000210007986 */ /* 0x0001e2000c101b24 */
[----:B------:R-:W-:Y:S05]  /*6850*/  BRA `(.L_x_34094) ;  /* 0x0000000000087947 */ /* 0x000fea0003800000 */
.L_x_34120:
[----:B------:R-:W-:-:S05]  /*6860*/  PRMT R3, R3, 0x8880, RZ ;  /* 0x0000888003037816 */ /* 0x000fca00000000ff */
[----:B------:R0:W-:Y:S02]  /*6870*/  STG.E desc[UR36][R16.64], R3 ;  /* 0x0000000310007986 */ /* 0x0001e4000c101924 */
.L_x_34094:
[----:B------:R-:W-:-:S07]  /*6880*/  VIADD R19, R19, 0x80 ;  /* 0x0000008013137836 */ /* 0x000fce0000000000 */
.L_x_34052:
[----:B------:R-:W-:Y:S05]  /*6890*/  BSYNC B6 ;  /* 0x0000000000067941 */ /* 0x000fea0003800000 */
.L_x_34051:
        /* <DEDUP_REMOVED lines=307> */
.L_x_34125:
        /* <DEDUP_REMOVED lines=20> */
.L_x_34129:
[----:B------:R3:W5:Y:S01]  /*7d10*/  LDG.E.U8 R7, desc[UR36][R2.64] ;  /* 0x0000002402077981 */ /* 0x000762000c1e1100 */
[----:B------:R-:W-:Y:S05]  /*7d20*/  BRA `(.L_x_34131) ;  /* 0x0000000c00547947 */ /* 0x000fea0003800000 */
.L_x_34128:
        /* <DEDUP_REMOVED lines=8> */
.L_x_34133:
[----:B------:R2:W5:Y:S01]  /*7db0*/  LDG.E.U8 R7, desc[UR36][R2.64] ;  /* 0x0000002402077981 */ /* 0x000562000c1e1100 */
[----:B------:R-:W-:Y:S05]  /*7dc0*/  BRA `(.L_x_34131) ;  /* 0x0000000c002c7947 */ /* 0x000fea0003800000 */
.L_x_34132:
[----:B------:R0:W5:Y:S01]  /*7dd0*/  LDG.E.U16 R7, desc[UR36][R2.64] ;  /* 0x0000002402077981 */ /* 0x000162000c1e1500 */
[----:B------:R-:W-:Y:S05]  /*7de0*/  BRA `(.L_x_34131) ;  /* 0x0000000c00247947 */ /* 0x000fea0003800000 */
.L_x_34127:
        /* <DEDUP_REMOVED lines=9> */
.L_x_34135:
[----:B------:R-:W2:Y:S02]  /*7e80*/  LDG.E.U16 R0, desc[UR36][R2.64] ;  /* 0x0000002402007981 */ /* 0x000ea4000c1e1500 */
[----:B--2---:R-:W-:-:S06]  /*7e90*/  HADD2.F32 R0, -RZ, R0.H0_H0 ;  /* 0x20000000ff007230 */ /* 0x004fcc0000004100 */
[----:B------:R-:W0:Y:S02]  /*7ea0*/  F2I.FTZ.TRUNC.NTZ R0, R0 ;  /* 0x0000000000007305 */ /* 0x000e24000021f100 */
[----:B0-----:R-:W-:Y:S01]  /*7eb0*/  PRMT R7, R0, 0x7610, R7 ;  /* 0x0000761000077816 */ /* 0x001fe20000000007 */
[----:B------:R-:W-:Y:S06]  /*7ec0*/  BRA `(.L_x_34131) ;  /* 0x0000000800ec7947 */ /* 0x000fec0003800000 */
.L_x_34134:
        /* <DEDUP_REMOVED lines=9> */
.L_x_34137:
[----:B------:R-:W2:Y:S02]  /*7f60*/  LDG.E.U16 R2, desc[UR36][R2.64] ;  /* 0x0000002402027981 */ /* 0x000ea4000c1e1500 */
[----:B--2---:R-:W-:-:S06]  /*7f70*/  HADD2.F32 R0, -RZ, R2.H0_H0 ;  /* 0x20000002ff007230 */ /* 0x004fcc0000004100 */
[----:B------:R-:W0:Y:S02]  /*7f80*/  F2I.FTZ.TRUNC.NTZ R0, R0 ;  /* 0x0000000000007305 */ /* 0x000e24000021f100 */
[----:B0-----:R-:W-:Y:S01]  /*7f90*/  PRMT R7, R0, 0x7610, R7 ;  /* 0x0000761000077816 */ /* 0x001fe20000000007 */
[----:B------:R-:W-:Y:S06]  /*7fa0*/  BRA `(.L_x_34131) ;  /* 0x0000000800b47947 */ /* 0x000fec0003800000 */
.L_x_34136:
[----:B------:R-:W2:Y:S02]  /*7fb0*/  LDG.E.64 R2, desc[UR36][R2.64] ;  /* 0x0000002402027981 */ /* 0x000ea4000c1e1b00 */
[----:B--2---:R0:W1:Y:S01]  /*7fc0*/  F2I.F64.TRUNC R7, R2 ;  /* 0x0000000200077311 */ /* 0x004062000030d100 */
[----:B------:R-:W-:Y:S05]  /*7fd0*/  BRA `(.L_x_34131) ;  /* 0x0000000800a87947 */ /* 0x000fea0003800000 */
.L_x_34126:
        /* <DEDUP_REMOVED lines=12> */
.L_x_34140:
[----:B------:R-:W2:Y:S02]  /*80a0*/  LDG.E.64 R2, desc[UR36][R2.64] ;  /* 0x0000002402027981 */ /* 0x000ea4000c1e1b00 */
[----:B--2---:R0:W1:Y:S01]  /*80b0*/  F2I.F64.TRUNC R7, R2 ;  /* 0x0000000200077311 */ /* 0x004062000030d100 */
[----:B------:R-:W-:Y:S05]  /*80c0*/  BRA `(.L_x_34131) ;  /* 0x00000008006c7947 */ /* 0x000fea0003800000 */
.L_x_34139:
        /* <DEDUP_REMOVED lines=28> */
.L_x_34142:
        /* <DEDUP_REMOVED lines=15> */
.L_x_34141:
[----:B------:R-:W2:Y:S02]  /*8380*/  LDG.E.U16 R0, desc[UR36][R2.64] ;  /* 0x0000002402007981 */ /* 0x000ea4000c1e1500 */
[----:B--2---:R-:W-:-:S06]  /*8390*/  IMAD.U32 R0, R0, 0x10000, RZ ;  /* 0x0001000000007824 */ /* 0x004fcc00078e00ff */
[----:B------:R-:W0:Y:S02]  /*83a0*/  F2I.FTZ.TRUNC.NTZ R0, R0 ;  /* 0x0000000000007305 */ /* 0x000e24000021f100 */
[----:B0-----:R-:W-:Y:S01]  /*83b0*/  PRMT R7, R0, 0x7610, R7 ;  /* 0x0000761000077816 */ /* 0x001fe20000000007 */
[----:B------:R-:W-:Y:S06]  /*83c0*/  BRA `(.L_x_34131) ;  /* 0x0000000400ac7947 */ /* 0x000fec0003800000 */
.L_x_34138:
        /* <DEDUP_REMOVED lines=10> */
.L_x_34145:
        /* <DEDUP_REMOVED lines=21> */
.L_x_34149:
[----:B------:R-:W-:Y:S05]  /*85c0*/  BSYNC B1 ;  /* 0x0000000000017941 */ /* 0x000fea0003800000 */
.L_x_34148:
[----:B------:R-:W-:Y:S01]  /*85d0*/  LEA R3, R0, 0x3b800000, 0x17 ;  /* 0x3b80000000037811 */ /* 0x000fe200078eb8ff */
[----:B------:R-:W-:-:S05]  /*85e0*/  IMAD.SHL.U32 R0, R2, 0x100000, RZ ;  /* 0x0010000002007824 */ /* 0x000fca00078e00ff */
[----:B------:R-:W-:-:S07]  /*85f0*/  LOP3.LUT R0, R3, R0, R4, 0xfe, !PT ;  /* 0x0000000003007212 */ /* 0x000fce00078efe04 */
.L_x_34147:
[----:B------:R-:W-:Y:S05]  /*8600*/  BSYNC B0 ;  /* 0x0000000000007941 */ /* 0x000fea0003800000 */
.L_x_34146:
[----:B------:R-:W0:Y:S02]  /*8610*/  F2I.FTZ.TRUNC.NTZ R0, R0 ;  /* 0x0000000000007305 */ /* 0x000e24000021f100 */
[----:B0-----:R-:W-:Y:S01]  /*8620*/  PRMT R7, R0, 0x7610, R7 ;  /* 0x0000761000077816 */ /* 0x001fe20000000007 */
[----:B------:R-:W-:Y:S06]  /*8630*/  BRA `(.L_x_34131) ;  /* 0x0000000400107947 */ /* 0x000fec0003800000 */
.L_x_34144:
        /* <DEDUP_REMOVED lines=21> */
.L_x_34153:
[----:B------:R-:W-:Y:S05]  /*8790*/  BSYNC B1 ;  /* 0x0000000000017941 */ /* 0x000fea0003800000 */
.L_x_34152:
[----:B------:R-:W-:Y:S01]  /*87a0*/  LEA R3, R0, 0x37800000, 0x17 ;  /* 0x3780000000037811 */ /* 0x000fe200078eb8ff */
[----:B------:R-:W-:-:S05]  /*87b0*/  IMAD.SHL.U32 R0, R2, 0x200000, RZ ;  /* 0x0020000002007824 */ /* 0x000fca00078e00ff */
[----:B------:R-:W-:-:S07]  /*87c0*/  LOP3.LUT R0, R3, R0, R4, 0xfe, !PT ;  /* 0x0000000003007212 */ /* 0x000fce00078efe04 */
.L_x_34151:
[----:B------:R-:W-:Y:S05]  /*87d0*/  BSYNC B0 ;  /* 0x0000000000007941 */ /* 0x000fea0003800000 */
.L_x_34150:
[----:B------:R-:W0:Y:S02]  /*87e0*/  F2I.FTZ.TRUNC.NTZ R0, R0 ;  /* 0x0000000000007305 */ /* 0x000e24000021f100 */
[----:B0-----:R-:W-:Y:S01]  /*87f0*/  PRMT R7, R0, 0x7610, R7 ;  /* 0x0000761000077816 */ /* 0x001fe20000000007 */
[----:B------:R-:W-:Y:S06]  /*8800*/  BRA `(.L_x_34131) ;  /* 0x00000000009c7947 */ /* 0x000fec0003800000 */
.L_x_34143:
        /* <DEDUP_REMOVED lines=14> */
.L_x_34157:
[----:B------:R-:W-:Y:S05]  /*88f0*/  BSYNC B0 ;  /* 0x0000000000007941 */ /* 0x000fea0003800000 */
.L_x_34156:
[----:B------:R-:W0:Y:S02]  /*8900*/  F2I.FTZ.TRUNC.NTZ R0, R0 ;  /* 0x0000000000007305 */ /* 0x000e24000021f100 */
[----:B0-----:R-:W-:Y:S01]  /*8910*/  PRMT R7, R0, 0x7610, R7 ;  /* 0x0000761000077816 */ /* 0x001fe20000000007 */
[----:B------:R-:W-:Y:S06]  /*8920*/  BRA `(.L_x_34131) ;  /* 0x0000000000547947 */ /* 0x000fec0003800000 */
.L_x_34130:
        /* <DEDUP_REMOVED lines=16> */
.L_x_34158:
[----:B------:R-:W-:Y:S01]  /*8a30*/  PRMT R7, RZ, 0x7610, R7 ;  /* 0x00007610ff077816 */ /* 0x000fe20000000007 */
[----:B------:R-:W-:Y:S06]  /*8a40*/  BRA `(.L_x_34131) ;  /* 0x00000000000c7947 */ /* 0x000fec0003800000 */
.L_x_34155:
[----:B------:R0:W5:Y:S01]  /*8a50*/  LDG.E.U8 R7, desc[UR36][R2.64] ;  /* 0x0000002402077981 */ /* 0x000162000c1e1100 */
[----:B------:R-:W-:Y:S05]  /*8a60*/  BRA `(.L_x_34131) ;  /* 0x0000000000047947 */ /* 0x000fea0003800000 */
.L_x_34154:
[----:B------:R0:W5:Y:S02]  /*8a70*/  LDG.E.U8 R7, desc[UR36][R2.64] ;  /* 0x0000002402077981 */ /* 0x000164000c1e1100 */
.L_x_34131:
        /* <DEDUP_REMOVED lines=47> */
.L_x_34160:
[----:B------:R-:W-:Y:S05]  /*8d70*/  BSYNC B0 ;  /* 0x0000000000007941 */ /* 0x000fea0003800000 */
.L_x_34159:
        /* <DEDUP_REMOVED lines=11> */
.L_x_34164:
[----:B------:R0:W-:Y:S01]  /*8e30*/  STG.E.U8 desc[UR36][R16.64], R3 ;  /* 0x0000000310007986 */ /* 0x0001e2000c101124 */
[----:B------:R-:W-:Y:S05]  /*8e40*/  BRA `(.L_x_34166) ;  /* 0x0000000c00947947 */ /* 0x000fea0003800000 */
.L_x_34163:
        /* <DEDUP_REMOVED lines=12> */
.L_x_34168:
[----:B------:R-:W-:-:S05]  /*8f10*/  PRMT R3, R3, 0x8880, RZ ;  /* 0x0000888003037816 */ /* 0x000fca00000000ff */
[----:B------:R0:W-:Y:S01]  /*8f20*/  STG.E desc[UR36][R16.64], R3 ;  /* 0x0000000310007986 */ /* 0x0001e2000c101924 */
[----:B------:R-:W-:Y:S05]  /*8f30*/  BRA `(.L_x_34166) ;  /* 0x0000000c00587947 */ /* 0x000fea0003800000 */
.L_x_34167:
[----:B------:R-:W-:-:S04]  /*8f40*/  PRMT R3, R3, 0x8880, RZ ;  /* 0x0000888003037816 */ /* 0x000fc800000000ff */
[----:B------:R-:W-:-:S05]  /*8f50*/  PRMT R3, R3, 0x7710, RZ ;  /* 0x0000771003037816 */ /* 0x000fca00000000ff */
[----:B------:R0:W-:Y:S01]  /*8f60*/  STG.E.U16 desc[UR36][R16.64], R3 ;  /* 0x0000000310007986 */ /* 0x0001e2000c101524 */
[----:B------:R-:W-:Y:S05]  /*8f70*/  BRA `(.L_x_34166) ;  /* 0x0000000c00487947 */ /* 0x000fea0003800000 */
.L_x_34162:
        /* <DEDUP_REMOVED lines=9> */
.L_x_34170:
[----:B------:R-:W0:Y:S02]  /*9010*/  I2F.S8 R0, R3 ;  /* 0x0000000300007306 */ /* 0x000e240000001400 */
[----:B0-----:R-:W-:-:S05]  /*9020*/  F2FP.F16.F32.PACK_AB R0, RZ, R0 ;  /* 0x00000000ff00723e */ /* 0x001fca00000000ff */
[----:B------:R0:W-:Y:S01]  /*9030*/  STG.E.U16 desc[UR36][R16.64], R0 ;  /* 0x0000000010007986 */ /* 0x0001e2000c101524 */
[----:B------:R-:W-:Y:S05]  /*9040*/  BRA `(.L_x_34166) ;  /* 0x0000000c00147947 */ /* 0x000fea0003800000 */
.L_x_34169:
        /* <DEDUP_REMOVED lines=10> */
.L_x_34172:
[----:B------:R-:W0:Y:S02]  /*90f0*/  I2F.S8 R3, R3 ;  /* 0x0000000300037306 */ /* 0x000e240000001400 */
[----:B0-----:R-:W-:-:S04]  /*9100*/  F2FP.F16.F32.PACK_AB R3, RZ, R3 ;  /* 0x00000003ff03723e */ /* 0x001fc800000000ff */
[----:B------:R-:W-:-:S05]  /*9110*/  PRMT R3, R3, 0x5410, RZ ;  /* 0x0000541003037816 */ /* 0x000fca00000000ff */
[----:B------:R0:W-:Y:S01]  /*9120*/  STG.E desc[UR36][R16.64], R3 ;  /* 0x0000000310007986 */ /* 0x0001e2000c101924 */
[----:B------:R-:W-:Y:S05]  /*9130*/  BRA `(.L_x_34166) ;  /* 0x0000000800d87947 */ /* 0x000fea0003800000 */
.L_x_34171:
[----:B------:R-:W-:-:S04]  /*9140*/  PRMT R2, R3, 0x8880, RZ ;  /* 0x0000888003027816 */ /* 0x000fc800000000ff */
[----:B------:R-:W-:-:S06]  /*9150*/  PRMT R2, R2, 0x7710, RZ ;  /* 0x0000771002027816 */ /* 0x000fcc00000000ff */
[----:B------:R-:W0:Y:S02]  /*9160*/  I2F.F64.S16 R2, R2 ;  /* 0x0000000200027312 */ /* 0x000e240000101c00 */
[----:B0-----:R0:W-:Y:S01]  /*9170*/  STG.E.64 desc[UR36][R16.64], R2 ;  /* 0x0000000210007986 */ /* 0x0011e2000c101b24 */
[----:B------:R-:W-:Y:S05]  /*9180*/  BRA `(.L_x_34166) ;  /* 0x0000000800c47947 */ /* 0x000fea0003800000 */
.L_x_34161:
        /* <DEDUP_REMOVED lines=12> */
.L_x_34175:
[----:B------:R-:W-:Y:S02]  /*9250*/  PRMT R4, R3, 0x8880, RZ ;  /* 0x0000888003047816 */ /* 0x000fe400000000ff */
[----:B------:R-:W-:Y:S02]  /*9260*/  CS2R R6, SRZ ;  /* 0x0000000000067805 */ /* 0x000fe4000001ff00 */
[----:B------:R-:W-:-:S06]  /*9270*/  PRMT R4, R4, 0x7710, RZ ;  /* 0x0000771004047816 */ /* 0x000fcc00000000ff */
[----:B------:R-:W0:Y:S02]  /*9280*/  I2F.F64.S16 R4, R4 ;  /* 0x0000000400047312 */ /* 0x000e240000101c00 */
[----:B0-----:R0:W-:Y:S01]  /*9290*/  STG.E.128 desc[UR36][R16.64], R4 ;  /* 0x0000000410007986 */ /* 0x0011e2000c101d24 */
[----:B------:R-:W-:Y:S05]  /*92a0*/  BRA `(.L_x_34166) ;  /* 0x00000008007c7947 */ /* 0x000fea0003800000 */
.L_x_34174:
        /* <DEDUP_REMOVED lines=21> */
.L_x_34179:
[----:B------:R-:W-:Y:S05]  /*9400*/  BSYNC B0 ;  /* 0x0000000000007941 */ /* 0x000fea0003800000 */
.L_x_34178:
[----:B------:R-:W-:-:S05]  /*9410*/  LOP3.LUT R5, R0, R5, RZ, 0xfc, !PT ;  /* 0x0000000500057212 */ /* 0x000fca00078efcff */
[----:B------:R0:W-:Y:S01]  /*9420*/  STG.E.U8 desc[UR36][R16.64], R5 ;  /* 0x0000000510007986 */ /* 0x0001e2000c101124 */
[----:B------:R-:W-:Y:S05]  /*9430*/  BRA `(.L_x_34166) ;  /* 0x0000000800187947 */ /* 0x000fea0003800000 */
.L_x_34177:
        /* <DEDUP_REMOVED lines=13> */
.L_x_34181:
[----:B------:R-:W-:Y:S01]  /*9510*/  IMAD.MOV.U32 R0, RZ, RZ, 0x7f ;  /* 0x0000007fff007424 */ /* 0x000fe200078e00ff */
[----:B------:R-:W-:-:S04]  /*9520*/  ISETP.GT.U32.AND P0, PT, R2, 0x7f800000, PT ;  /* 0x7f8000000200780c */ /* 0x000fc80003f04070 */
[----:B------:R-:W-:-:S09]  /*9530*/  SEL R0, R0, 0x7c, P0 ;  /* 0x0000007c00007807 */ /* 0x000fd20000000000 */
.L_x_34182:
[----:B------:R-:W-:Y:S05]  /*9540*/  BSYNC B0 ;  /* 0x0000000000007941 */ /* 0x000fea0003800000 */
.L_x_34180:
[----:B------:R-:W-:-:S04]  /*9550*/  LOP3.LUT R2, R3, 0x80000000, RZ, 0xc0, !PT ;  /* 0x8000000003027812 */ /* 0x000fc800078ec0ff */
[----:B------:R-:W-:-:S04]  /*9560*/  SHF.R.U32.HI R3, RZ, 0x18, R2 ;  /* 0x00000018ff037819 */ /* 0x000fc80000011602 */
[----:B------:R-:W-:-:S05]  /*9570*/  LOP3.LUT R3, R0, R3, RZ, 0xfc, !PT ;  /* 0x0000000300037212 */ /* 0x000fca00078efcff */
[----:B------:R0:W-:Y:S01]  /*9580*/  STG.E.U8 desc[UR36][R16.64], R3 ;  /* 0x0000000310007986 */ /* 0x0001e2000c101124 */
[----:B------:R-:W-:Y:S05]  /*9590*/  BRA `(.L_x_34166) ;  /* 0x0000000400c07947 */ /* 0x000fea0003800000 */
.L_x_34176:
[----:B------:R-:W0:Y:S02]  /*95a0*/  I2F.S8 R0, R3 ;  /* 0x0000000300007306 */ /* 0x000e240000001400 */
[----:B0-----:R-:W-:-:S05]  /*95b0*/  F2FP.BF16.F32.PACK_AB R0, RZ, R0 ;  /* 0x00000000ff00723e */ /* 0x001fca00000010ff */
[----:B------:R0:W-:Y:S01]  /*95c0*/  STG.E.U16 desc[UR36][R16.64], R0 ;  /* 0x0000000010007986 */ /* 0x0001e2000c101524 */
[----:B------:R-:W-:Y:S05]  /*95d0*/  BRA `(.L_x_34166) ;  /* 0x0000000400b07947 */ /* 0x000fea0003800000 */
.L_x_34173:
        /* <DEDUP_REMOVED lines=12> */
.L_x_34185:
        /* <DEDUP_REMOVED lines=17> */
.L_x_34188:
[----:B------:R-:W-:-:S04]  /*97b0*/  LOP3.LUT R2, R3, 0x80000000, RZ, 0xc0, !PT ;  /* 0x8000000003027812 */ /* 0x000fc800078ec0ff */
[----:B------:R-:W-:-:S04]  /*97c0*/  SHF.R.U32.HI R3, RZ, 0x18, R2 ;  /* 0x00000018ff037819 */ /* 0x000fc80000011602 */
[----:B------:R-:W-:-:S04]  /*97d0*/  LOP3.LUT R0, R0, R3, RZ, 0xfc, !PT ;  /* 0x0000000300007212 */ /* 0x000fc800078efcff */
[----:B------:R-:W-:-:S07]  /*97e0*/  PRMT R8, R0, 0x7610, R8 ;  /* 0x0000761000087816 */ /* 0x000fce0000000008 */
.L_x_34187:
[----:B------:R-:W-:Y:S05]  /*97f0*/  BSYNC B0 ;  /* 0x0000000000007941 */ /* 0x000fea0003800000 */
.L_x_34186:
[----:B------:R3:W-:Y:S01]  /*9800*/  STG.E.U8 desc[UR36][R16.64], R8 ;  /* 0x0000000810007986 */ /* 0x0007e2000c101124 */
[----:B------:R-:W-:Y:S05]  /*9810*/  BRA `(.L_x_34166) ;  /* 0x0000000400207947 */ /* 0x000fea0003800000 */
.L_x_34184:
        /* <DEDUP_REMOVED lines=17> */
.L_x_34191:
[----:B------:R-:W-:-:S04]  /*9930*/  LOP3.LUT R2, R3, 0x80000000, RZ, 0xc0, !PT ;  /* 0x8000000003027812 */ /* 0x000fc800078ec0ff */
[----:B------:R-:W-:-:S04]  /*9940*/  SHF.R.U32.HI R3, RZ, 0x18, R2 ;  /* 0x00000018ff037819 */ /* 0x000fc80000011602 */
[----:B------:R-:W-:-:S04]  /*9950*/  LOP3.LUT R0, R0, R3, RZ, 0xfc, !PT ;  /* 0x0000000300007212 */ /* 0x000fc800078efcff */
[----:B------:R-:W-:-:S07]  /*9960*/  PRMT R8, R0, 0x7610, R8 ;  /* 0x0000761000087816 */ /* 0x000fce0000000008 */
.L_x_34190:
[----:B------:R-:W-:Y:S05]  /*9970*/  BSYNC B0 ;  /* 0x0000000000007941 */ /* 0x000fea0003800000 */
.L_x_34189:
[----:B------:R0:W-:Y:S01]  /*9980*/  STG.E.U8 desc[UR36][R16.64], R8 ;  /* 0x0000000810007986 */ /* 0x0001e2000c101124 */
[----:B------:R-:W-:Y:S05]  /*9990*/  BRA `(.L_x_34166) ;  /* 0x0000000000c07947 */ /* 0x000fea0003800000 */
.L_x_34183:
        /* <DEDUP_REMOVED lines=23> */
.L_x_34165:
        /* <DEDUP_REMOVED lines=16> */
.L_x_34194:
[----:B------:R-:W-:Y:S05]  /*9c10*/  BRA `(.L_x_34166) ;  /* 0x0000000000207947 */ /* 0x000fea0003800000 */
.L_x_34193:
[----:B------:R-:W-:-:S04]  /*9c20*/  LOP3.LUT R3, R3, 0xffff, RZ, 0xc0, !PT ;  /* 0x0000ffff03037812 */ /* 0x000fc800078ec0ff */
[----:B------:R-:W-:-:S05]  /*9c30*/  PRMT R3, R3, 0x8880, RZ ;  /* 0x0000888003037816 */ /* 0x000fca00000000ff */
[----:B------:R-:W-:-:S05]  /*9c40*/  IMAD.MOV.U32 R2, RZ, RZ, R3 ;  /* 0x000000ffff027224 */ /* 0x000fca00078e0003 */
[----:B------:R-:W-:-:S05]  /*9c50*/  SHF.R.S32.HI R3, RZ, 0x1f, R2 ;  /* 0x0000001fff037819 */ /* 0x000fca0000011402 */
[----:B------:R0:W-:Y:S01]  /*9c60*/  STG.E.64 desc[UR36][R16.64], R2 ;  /* 0x0000000210007986 */ /* 0x0001e2000c101b24 */
[----:B------:R-:W-:Y:S05]  /*9c70*/  BRA `(.L_x_34166) ;  /* 0x0000000000087947 */ /* 0x000fea0003800000 */
.L_x_34192:
[----:B------:R-:W-:-:S05]  /*9c80*/  PRMT R3, R3, 0x8880, RZ ;  /* 0x0000888003037816 */ /* 0x000fca00000000ff */
[----:B------:R2:W-:Y:S02]  /*9c90*/  STG.E desc[UR36][R16.64], R3 ;  /* 0x0000000310007986 */ /* 0x0005e4000c101924 */
.L_x_34166:
[----:B------:R-:W-:-:S07]  /*9ca0*/  VIADD R19, R19, 0x80 ;  /* 0x0000008013137836 */ /* 0x000fce0000000000 */
.L_x_34124:
[----:B------:R-:W-:Y:S05]  /*9cb0*/  BSYNC B6 ;  /* 0x0000000000067941 */ /* 0x000fea0003800000 */
.L_x_34123:
        /* <DEDUP_REMOVED lines=306> */
.L_x_34195:
        /* <DEDUP_REMOVED lines=20> */
.L_x_34199:
[----:B------:R0:W5:Y:S01]  /*b120*/  LDG.E.U8 R7, desc[UR36][R2.64] ;  /* 0x0000002402077981 */ /* 0x000162000c1e1100 */
[----:B------:R-:W-:Y:S05]  /*b130*/  BRA `(.L_x_34201) ;  /* 0x0000000c00547947 */ /* 0x000fea0003800000 */
.L_x_34198:
        /* <DEDUP_REMOVED lines=8> */
.L_x_34203:
[----:B------:R0:W5:Y:S01]  /*b1c0*/  LDG.E.U8 R7, desc[UR36][R2.64] ;  /* 0x0000002402077981 */ /* 0x000162000c1e1100 */
[----:B------:R-:W-:Y:S05]  /*b1d0*/  BRA `(.L_x_34201) ;  /* 0x0000000c002c7947 */ /* 0x000fea0003800000 */
.L_x_34202:
[----:B------:R0:W5:Y:S01]  /*b1e0*/  LDG.E.U16 R7, desc[UR36][R2.64] ;  /* 0x0000002402077981 */ /* 0x000162000c1e1500 */
[----:B------:R-:W-:Y:S05]  /*b1f0*/  BRA `(.L_x_34201) ;  /* 0x0000000c00247947 */ /* 0x000fea0003800000 */
.L_x_34197:
        /* <DEDUP_REMOVED lines=9> */
.L_x_34205:
[----:B------:R-:W2:Y:S02]  /*b290*/  LDG.E.U16 R0, desc[UR36][R2.64] ;  /* 0x0000002402007981 */ /* 0x000ea4000c1e1500 */
[----:B--2---:R-:W-:-:S06]  /*b2a0*/  HADD2.F32 R0, -RZ, R0.H0_H0 ;  /* 0x20000000ff007230 */ /* 0x004fcc0000004100 */
[----:B------:R-:W0:Y:S02]  /*b2b0*/  F2I.FTZ.TRUNC.NTZ R0, R0 ;  /* 0x0000000000007305 */ /* 0x000e24000021f100 */
[----:B0-----:R-:W-:Y:S01]  /*b2c0*/  PRMT R7, R0, 0x7610, R7 ;  /* 0x0000761000077816 */ /* 0x001fe20000000007 */
[----:B------:R-:W-:Y:S06]  /*b2d0*/  BRA `(.L_x_34201) ;  /* 0x0000000800ec7947 */ /* 0x000fec0003800000 */
.L_x_34204:
        /* <DEDUP_REMOVED lines=9> */
.L_x_34207:
[----:B------:R-:W2:Y:S02]  /*b370*/  LDG.E.U16 R2, desc[UR36][R2.64] ;  /* 0x0000002402027981 */ /* 0x000ea4000c1e1500 */
[----:B--2---:R-:W-:-:S06]  /*b380*/  HADD2.F32 R0, -RZ, R2.H0_H0 ;  /* 0x20000002ff007230 */ /* 0x004fcc0000004100 */
[----:B------:R-:W0:Y:S02]  /*b390*/  F2I.FTZ.TRUNC.NTZ R0, R0 ;  /* 0x0000000000007305 */ /* 0x000e24000021f100 */
[----:B0-----:R-:W-:Y:S01]  /*b3a0*/  PRMT R7, R0, 0x7610, R7 ;  /* 0x0000761000077816 */ /* 0x001fe20000000007 */
[----:B------:R-:W-:Y:S06]  /*b3b0*/  BRA `(.L_x_34201) ;  /* 0x0000000800b47947 */ /* 0x000fec0003800000 */
.L_x_34206:
[----:B------:R-:W2:Y:S02]  /*b3c0*/  LDG.E.64 R2, desc[UR36][R2.64] ;  /* 0x0000002402027981 */ /* 0x000ea4000c1e1b00 */
[----:B--2---:R4:W0:Y:S01]  /*b3d0*/  F2I.F64.TRUNC R7, R2 ;  /* 0x0000000200077311 */ /* 0x004822000030d100 */
[----:B------:R-:W-:Y:S05]  /*b3e0*/  BRA `(.L_x_34201) ;  /* 0x0000000800a87947 */ /* 0x000fea0003800000 */
.L_x_34196:
        /* <DEDUP_REMOVED lines=12> */
.L_x_34210:
[----:B------:R-:W2:Y:S02]  /*b4b0*/  LDG.E.64 R2, desc[UR36][R2.64] ;  /* 0x0000002402027981 */ /* 0x000ea4000c1e1b00 */
[----:B--2---:R0:W1:Y:S01]  /*b4c0*/  F2I.F64.TRUNC R7, R2 ;  /* 0x0000000200077311 */ /* 0x004062000030d100 */
[----:B------:R-:W-:Y:S05]  /*b4d0*/  BRA `(.L_x_34201) ;  /* 0x00000008006c7947 */ /* 0x000fea0003800000 */
.L_x_34209:
        /* <DEDUP_REMOVED lines=28> */
.L_x_34212:
        /* <DEDUP_REMOVED lines=15> */
.L_x_34211:
[----:B------:R-:W2:Y:S02]  /*b790*/  LDG.E.U16 R0, desc[UR36][R2.64] ;  /* 0x0000002402007981 */ /* 0x000ea4000c1e1500 */
[----:B--2---:R-:W-:-:S06]  /*b7a0*/  IMAD.U32 R0, R0, 0x10000, RZ ;  /* 0x0001000000007824 */ /* 0x004fcc00078e00ff */
[----:B------:R-:W0:Y:S02]  /*b7b0*/  F2I.FTZ.TRUNC.NTZ R0, R0 ;  /* 0x0000000000007305 */ /* 0x000e24000021f100 */
[----:B0-----:R-:W-:Y:S01]  /*b7c0*/  PRMT R7, R0, 0x7610, R7 ;  /* 0x0000761000077816 */ /* 0x001fe20000000007 */
[----:B------:R-:W-:Y:S06]  /*b7d0*/  BRA `(.L_x_34201) ;  /* 0x0000000400ac7947 */ /* 0x000fec0003800000 */
.L_x_34208:
        /* <DEDUP_REMOVED lines=10> */
.L_x_34215:
        /* <DEDUP_REMOVED lines=21> */
.L_x_34219:
[----:B------:R-:W-:Y:S05]  /*b9d0*/  BSYNC B1 ;  /* 0x0000000000017941 */ /* 0x000fea0003800000 */
.L_x_34218:
[----:B------:R-:W-:Y:S01]  /*b9e0*/  LEA R3, R0, 0x3b800000, 0x17 ;  /* 0x3b80000000037811 */ /* 0x000fe200078eb8ff */
[----:B------:R-:W-:-:S05]  /*b9f0*/  IMAD.SHL.U32 R0, R2, 0x100000, RZ ;  /* 0x0010000002007824 */ /* 0x000fca00078e00ff */
[----:B------:R-:W-:-:S07]  /*ba00*/  LOP3.LUT R0, R3, R0, R4, 0xfe, !PT ;  /* 0x0000000003007212 */ /* 0x000fce00078efe04 */
.L_x_34217:
[----:B------:R-:W-:Y:S05]  /*ba10*/  BSYNC B0 ;  /* 0x0000000000007941 */ /* 0x000fea0003800000 */
.L_x_34216:
[----:B------:R-:W0:Y:S02]  /*ba20*/  F2I.FTZ.TRUNC.NTZ R0, R0 ;  /* 0x0000000000007305 */ /* 0x000e24000021f100 */
[----:B0-----:R-:W-:Y:S01]  /*ba30*/  PRMT R7, R0, 0x7610, R7 ;  /* 0x0000761000077816 */ /* 0x001fe20000000007 */
[----:B------:R-:W-:Y:S06]  /*ba40*/  BRA `(.L_x_34201) ;  /* 0x0000000400107947 */ /* 0x000fec0003800000 */
.L_x_34214:
        /* <DEDUP_REMOVED lines=21> */
.L_x_34223:
[----:B------:R-:W-:Y:S05]  /*bba0*/  BSYNC B1 ;  /* 0x0000000000017941 */ /* 0x000fea0003800000 */
.L_x_34222:
[----:B------:R-:W-:Y:S01]  /*bbb0*/  LEA R3, R0, 0x37800000, 0x17 ;  /* 0x3780000000037811 */ /* 0x000fe200078eb8ff */
[----:B------:R-:W-:-:S05]  /*bbc0*/  IMAD.SHL.U32 R0, R2, 0x200000, RZ ;  /* 0x0020000002007824 */ /* 0x000fca00078e00ff */
[----:B------:R-:W-:-:S07]  /*bbd0*/  LOP3.LUT R0, R3, R0, R4, 0xfe, !PT ;  /* 0x0000000003007212 */ /* 0x000fce00078efe04 */
.L_x_34221:
[----:B------:R-:W-:Y:S05]  /*bbe0*/  BSYNC B0 ;  /* 0x0000000000007941 */ /* 0x000fea0003800000 */
.L_x_34220:
[----:B------:R-:W0:Y:S02]  /*bbf0*/  F2I.FTZ.TRUNC.NTZ R0, R0 ;  /* 0x0000000000007305 */ /* 0x000e24000021f100 */
[----:B0-----:R-:W-:Y:S01]  /*bc00*/  PRMT R7, R0, 0x7610, R7 ;  /* 0x0000761000077816 */ /* 0x001fe20000000007 */
[----:B------:R-:W-:Y:S06]  /*bc10*/  BRA `(.L_x_34201) ;  /* 0x00000000009c7947 */ /* 0x000fec0003800000 */
.L_x_34213:
        /* <DEDUP_REMOVED lines=14> */
.L_x_34227:
[----:B------:R-:W-:Y:S05]  /*bd00*/  BSYNC B0 ;  /* 0x0000000000007941 */ /* 0x000fea0003800000 */
.L_x_34226:
[----:B------:R-:W0:Y:S02]  /*bd10*/  F2I.FTZ.TRUNC.NTZ R0, R0 ;  /* 0x0000000000007305 */ /* 0x000e24000021f100 */
[----:B0-----:R-:W-:Y:S01]  /*bd20*/  PRMT R7, R0, 0x7610, R7 ;  /* 0x0000761000077816 */ /* 0x001fe20000000007 */
[----:B------:R-:W-:Y:S06]  /*bd30*/  BRA `(.L_x_34201) ;  /* 0x0000000000547947 */ /* 0x000fec0003800000 */
.L_x_34200:
        /* <DEDUP_REMOVED lines=16> */
.L_x_34228:
[----:B------:R-:W-:Y:S01]  /*be40*/  PRMT R7, RZ, 0x7610, R7 ;  /* 0x00007610ff077816 */ /* 0x000fe20000000007 */
[----:B------:R-:W-:Y:S06]  /*be50*/  BRA `(.L_x_34201) ;  /* 0x00000000000c7947 */ /* 0x000fec0003800000 */
.L_x_34225:
[----:B------:R0:W5:Y:S01]  /*be60*/  LDG.E.U8 R7, desc[UR36][R2.64] ;  /* 0x0000002402077981 */ /* 0x000162000c1e1100 */
[----:B------:R-:W-:Y:S05]  /*be70*/  BRA `(.L_x_34201) ;  /* 0x0000000000047947 */ /* 0x000fea0003800000 */
.L_x_34224:
[----:B------:R0:W5:Y:S02]  /*be80*/  LDG.E.U8 R7, desc[UR36][R2.64] ;  /* 0x0000002402077981 */ /* 0x000164000c1e1100 */
.L_x_34201:
[----:B0-2-4-:R-:W0:Y:S01]  /*be90*/  LDC.U8 R2, c[0x0][0x421] ;  /* 0x00010840ff027b82 */ /* 0x015e220000000000 */
[----:B-1-3-5:R-:W-:Y:S01]  /*bea0*/  LOP3.LUT R4, R7, 0xffff, RZ, 0xc0, !PT ;  /* 0x0000ffff07047812 */ /* 0x02afe200078ec0ff */
        /* <DEDUP_REMOVED lines=45> */
.L_x_34230:
[----:B------:R-:W-:Y:S05]  /*c180*/  BSYNC B0 ;  /* 0x0000000000007941 */ /* 0x000fea0003800000 */
.L_x_34229:
        /* <DEDUP_REMOVED lines=11> */
.L_x_34234:
[----:B------:R-:W-:Y:S01]  /*c240*/  STG.E.U8 desc[UR36][R16.64], R3 ;  /* 0x0000000310007986 */ /* 0x000fe2000c101124 */
[----:B------:R-:W-:Y:S05]  /*c250*/  EXIT ;  /* 0x000000000000794d */ /* 0x000fea0003800000 */
.L_x_34233:
        /* <DEDUP_REMOVED lines=12> */
.L_x_34237:
[----:B------:R-:W-:-:S05]  /*c320*/  PRMT R3, R3, 0x8880, RZ ;  /* 0x0000888003037816 */ /* 0x000fca00000000ff */
[----:B------:R-:W-:Y:S01]  /*c330*/  STG.E desc[UR36][R16.64], R3 ;  /* 0x0000000310007986 */ /* 0x000fe2000c101924 */
[----:B------:R-:W-:Y:S05]  /*c340*/  EXIT ;  /* 0x000000000000794d */ /* 0x000fea0003800000 */
.L_x_34236:
[----:B------:R-:W-:-:S04]  /*c350*/  PRMT R3, R3, 0x8880, RZ ;  /* 0x0000888003037816 */ /* 0x000fc800000000ff */
[----:B------:R-:W-:-:S05]  /*c360*/  PRMT R3, R3, 0x7710, RZ ;  /* 0x0000771003037816 */ /* 0x000fca00000000ff */
[----:B------:R-:W-:Y:S01]  /*c370*/  STG.E.U16 desc[UR36][R16.64], R3 ;  /* 0x0000000310007986 */ /* 0x000fe2000c101524 */
[----:B------:R-:W-:Y:S05]  /*c380*/  EXIT ;  /* 0x000000000000794d */ /* 0x000fea0003800000 */
.L_x_34232:
        /* <DEDUP_REMOVED lines=9> */
.L_x_34239:
[----:B------:R-:W0:Y:S02]  /*c420*/  I2F.S8 R0, R3 ;  /* 0x0000000300007306 */ /* 0x000e240000001400 */
[----:B0-----:R-:W-:-:S05]  /*c430*/  F2FP.F16.F32.PACK_AB R0, RZ, R0 ;  /* 0x00000000ff00723e */ /* 0x001fca00000000ff */
[----:B------:R-:W-:Y:S01]  /*c440*/  STG.E.U16 desc[UR36][R16.64], R0 ;  /* 0x0000000010007986 */ /* 0x000fe2000c101524 */
[----:B------:R-:W-:Y:S05]  /*c450*/  EXIT ;  /* 0x000000000000794d */ /* 0x000fea0003800000 */
.L_x_34238:
        /* <DEDUP_REMOVED lines=10> */
.L_x_34241:
[----:B------:R-:W0:Y:S02]  /*c500*/  I2F.S8 R3, R3 ;  /* 0x0000000300037306 */ /* 0x000e240000001400 */
[----:B0-----:R-:W-:-:S04]  /*c510*/  F2FP.F16.F32.PACK_AB R3, RZ, R3 ;  /* 0x00000003ff03723e */ /* 0x001fc800000000ff */
[----:B------:R-:W-:-:S05]  /*c520*/  PRMT R3, R3, 0x5410, RZ ;  /* 0x0000541003037816 */ /* 0x000fca00000000ff */
[----:B------:R-:W-:Y:S01]  /*c530*/  STG.E desc[UR36][R16.64], R3 ;  /* 0x0000000310007986 */ /* 0x000fe2000c101924 */
[----:B------:R-:W-:Y:S05]  /*c540*/  EXIT ;  /* 0x000000000000794d */ /* 0x000fea0003800000 */
.L_x_34240:
[----:B------:R-:W-:-:S04]  /*c550*/  PRMT R2, R3, 0x8880, RZ ;  /* 0x0000888003027816 */ /* 0x000fc800000000ff */
[----:B------:R-:W-:-:S06]  /*c560*/  PRMT R2, R2, 0x7710, RZ ;  /* 0x0000771002027816 */ /* 0x000fcc00000000ff */
[----:B------:R-:W0:Y:S02]  /*c570*/  I2F.F64.S16 R2, R2 ;  /* 0x0000000200027312 */ /* 0x000e240000101c00 */
[----:B0-----:R-:W-:Y:S01]  /*c580*/  STG.E.64 desc[UR36][R16.64], R2 ;  /* 0x0000000210007986 */ /* 0x001fe2000c101b24 */
[----:B------:R-:W-:Y:S05]  /*c590*/  EXIT ;  /* 0x000000000000794d */ /* 0x000fea0003800000 */
.L_x_34231:
        /* <DEDUP_REMOVED lines=12> */
.L_x_34244:
[----:B------:R-:W-:Y:S02]  /*c660*/  PRMT R4, R3, 0x8880, RZ ;  /* 0x0000888003047816 */ /* 0x000fe400000000ff */
[----:B------:R-:W-:Y:S02]  /*c670*/  CS2R R6, SRZ ;  /* 0x0000000000067805 */ /* 0x000fe4000001ff00 */
[----:B------:R-:W-:-:S06]  /*c680*/  PRMT R4, R4, 0x7710, RZ ;  /* 0x0000771004047816 */ /* 0x000fcc00000000ff */
[----:B------:R-:W0:Y:S02]  /*c690*/  I2F.F64.S16 R4, R4 ;  /* 0x0000000400047312 */ /* 0x000e240000101c00 */
[----:B0-----:R-:W-:Y:S01]  /*c6a0*/  STG.E.128 desc[UR36][R16.64], R4 ;  /* 0x0000000410007986 */ /* 0x001fe2000c101d24 */
[----:B------:R-:W-:Y:S05]  /*c6b0*/  EXIT ;  /* 0x000000000000794d */ /* 0x000fea0003800000 */
.L_x_34243:
        /* <DEDUP_REMOVED lines=21> */
.L_x_34248:
[----:B------:R-:W-:Y:S05]  /*c810*/  BSYNC B0 ;  /* 0x0000000000007941 */ /* 0x000fea0003800000 */
.L_x_34247:
[----:B------:R-:W-:-:S05]  /*c820*/  LOP3.LUT R5, R0, R5, RZ, 0xfc, !PT ;  /* 0x0000000500057212 */ /* 0x000fca00078efcff */
[----:B------:R-:W-:Y:S01]  /*c830*/  STG.E.U8 desc[UR36][R16.64], R5 ;  /* 0x0000000510007986 */ /* 0x000fe2000c101124 */
[----:B------:R-:W-:Y:S05]  /*c840*/  EXIT ;  /* 0x000000000000794d */ /* 0x000fea0003800000 */
.L_x_34246:
        /* <DEDUP_REMOVED lines=13> */
.L_x_34250:
[----:B------:R-:W-:Y:S01]  /*c920*/  IMAD.MOV.U32 R0, RZ, RZ, 0x7f ;  /* 0x0000007fff007424 */ /* 0x000fe200078e00ff */
[----:B------:R-:W-:-:S04]  /*c930*/  ISETP.GT.U32.AND P0, PT, R2, 0x7f800000, PT ;  /* 0x7f8000000200780c */ /* 0x000fc80003f04070 */
[----:B------:R-:W-:-:S09]  /*c940*/  SEL R0, R0, 0x7c, P0 ;  /* 0x0000007c00007807 */ /* 0x000fd20000000000 */
.L_x_34251:
[----:B------:R-:W-:Y:S05]  /*c950*/  BSYNC B0 ;  /* 0x0000000000007941 */ /* 0x000fea0003800000 */
.L_x_34249:
[----:B------:R-:W-:-:S04]  /*c960*/  LOP3.LUT R2, R3, 0x80000000, RZ, 0xc0, !PT ;  /* 0x8000000003027812 */ /* 0x000fc800078ec0ff */
[----:B------:R-:W-:-:S04]  /*c970*/  SHF.R.U32.HI R3, RZ, 0x18, R2 ;  /* 0x00000018ff037819 */ /* 0x000fc80000011602 */
[----:B------:R-:W-:-:S05]  /*c980*/  LOP3.LUT R3, R0, R3, RZ, 0xfc, !PT ;  /* 0x0000000300037212 */ /* 0x000fca00078efcff */
[----:B------:R-:W-:Y:S01]  /*c990*/  STG.E.U8 desc[UR36][R16.64], R3 ;  /* 0x0000000310007986 */ /* 0x000fe2000c101124 */
[----:B------:R-:W-:Y:S05]  /*c9a0*/  EXIT ;  /* 0x000000000000794d */ /* 0x000fea0003800000 */
.L_x_34245:
[----:B------:R-:W0:Y:S02]  /*c9b0*/  I2F.S8 R0, R3 ;  /* 0x0000000300007306 */ /* 0x000e240000001400 */
[----:B0-----:R-:W-:-:S05]  /*c9c0*/  F2FP.BF16.F32.PACK_AB R0, RZ, R0 ;  /* 0x00000000ff00723e */ /* 0x001fca00000010ff */
[----:B------:R-:W-:Y:S01]  /*c9d0*/  STG.E.U16 desc[UR36][R16.64], R0 ;  /* 0x0000000010007986 */ /* 0x000fe2000c101524 */
[----:B------:R-:W-:Y:S05]  /*c9e0*/  EXIT ;  /* 0x000000000000794d */ /* 0x000fea0003800000 */
.L_x_34242:
        /* <DEDUP_REMOVED lines=12> */
.L_x_34254:
        /* <DEDUP_REMOVED lines=17> */
.L_x_34257:
[----:B------:R-:W-:-:S04]  /*cbc0*/  LOP3.LUT R2, R3, 0x80000000, RZ, 0xc0, !PT ;  /* 0x8000000003027812 */ /* 0x000fc800078ec0ff */
[----:B------:R-:W-:-:S04]  /*cbd0*/  SHF.R.U32.HI R3, RZ, 0x18, R2 ;  /* 0x00000018ff037819 */ /* 0x000fc80000011602 */
[----:B------:R-:W-:-:S04]  /*cbe0*/  LOP3.LUT R0, R0, R3, RZ, 0xfc, !PT ;  /* 0x0000000300007212 */ /* 0x000fc800078efcff */
[----:B------:R-:W-:-:S07]  /*cbf0*/  PRMT R8, R0, 0x7610, R8 ;  /* 0x0000761000087816 */ /* 0x000fce0000000008 */
.L_x_34256:
[----:B------:R-:W-:Y:S05]  /*cc00*/  BSYNC B0 ;  /* 0x0000000000007941 */ /* 0x000fea0003800000 */
.L_x_34255:
[----:B------:R-:W-:Y:S01]  /*cc10*/  STG.E.U8 desc[UR36][R16.64], R8 ;  /* 0x0000000810007986 */ /* 0x000fe2000c101124 */
[----:B------:R-:W-:Y:S05]  /*cc20*/  EXIT ;  /* 0x000000000000794d */ /* 0x000fea0003800000 */
.L_x_34253:
        /* <DEDUP_REMOVED lines=17> */
.L_x_34260:
[----:B------:R-:W-:-:S04]  /*cd40*/  LOP3.LUT R2, R3, 0x80000000, RZ, 0xc0, !PT ;  /* 0x8000000003027812 */ /* 0x000fc800078ec0ff */
[----:B------:R-:W-:-:S04]  /*cd50*/  SHF.R.U32.HI R3, RZ, 0x18, R2 ;  /* 0x00000018ff037819 */ /* 0x000fc80000011602 */
[----:B------:R-:W-:-:S04]  /*cd60*/  LOP3.LUT R0, R0, R3, RZ, 0xfc, !PT ;  /* 0x0000000300007212 */ /* 0x000fc800078efcff */
[----:B------:R-:W-:-:S07]  /*cd70*/  PRMT R8, R0, 0x7610, R8 ;  /* 0x0000761000087816 */ /* 0x000fce0000000008 */
.L_x_34259:
[----:B------:R-:W-:Y:S05]  /*cd80*/  BSYNC B0 ;  /* 0x0000000000007941 */ /* 0x000fea0003800000 */
.L_x_34258:
[----:B------:R-:W-:Y:S01]  /*cd90*/  STG.E.U8 desc[UR36][R16.64], R8 ;  /* 0x0000000810007986 */ /* 0x000fe2000c101124 */
[----:B------:R-:W-:Y:S05]  /*cda0*/  EXIT ;  /* 0x000000000000794d */ /* 0x000fea0003800000 */
.L_x_34252:
        /* <DEDUP_REMOVED lines=23> */
.L_x_34235:
        /* <DEDUP_REMOVED lines=16> */
.L_x_34263:
[----:B------:R-:W-:Y:S05]  /*d020*/  EXIT ;  /* 0x000000000000794d */ /* 0x000fea0003800000 */
.L_x_34262:
[----:B------:R-:W-:-:S04]  /*d030*/  LOP3.LUT R3, R3, 0xffff, RZ, 0xc0, !PT ;  /* 0x0000ffff03037812 */ /* 0x000fc800078ec0ff */
[----:B------:R-:W-:-:S05]  /*d040*/  PRMT R3, R3, 0x8880, RZ ;  /* 0x0000888003037816 */ /* 0x000fca00000000ff */
[----:B------:R-:W-:-:S05]  /*d050*/  IMAD.MOV.U32 R2, RZ, RZ, R3 ;  /* 0x000000ffff027224 */ /* 0x000fca00078e0003 */
[----:B------:R-:W-:-:S05]  /*d060*/  SHF.R.S32.HI R3, RZ, 0x1f, R2 ;  /* 0x0000001fff037819 */ /* 0x000fca0000011402 */
[----:B------:R-:W-:Y:S01]  /*d070*/  STG.E.64 desc[UR36][R16.64], R2 ;  /* 0x0000000210007986 */ /* 0x000fe2000c101b24 */
[----:B------:R-:W-:Y:S05]  /*d080*/  EXIT ;  /* 0x000000000000794d */ /* 0x000fea0003800000 */
.L_x_34261:
[----:B------:R-:W-:-:S05]  /*d090*/  PRMT R3, R3, 0x8880, RZ ;  /* 0x0000888003037816 */ /* 0x000fca00000000ff */
[----:B------:R-:W-:Y:S01]  /*d0a0*/  STG.E desc[UR36][R16.64], R3 ;  /* 0x0000000310007986 */ /* 0x000fe2000c101924 */
[----:B------:R-:W-:Y:S05]  /*d0b0*/  EXIT ;  /* 0x000000000000794d */ /* 0x000fea0003800000 */
.L_x_34264:
        /* <DEDUP_REMOVED lines=12> */
.L_x_37944:


//--------------------- .text._ZN2at6native27unrolled_elementwise_kernelINS0_13BUnaryFunctorIaaaZZZNS0_15binary_internal21div_floor_kernel_cudaERNS_18TensorIteratorBaseEENKUlvE_clEvENKUlvE0_clEvEUlaaE_EESt5arrayIPcLm2EELi4E23TrivialOffsetCalculatorILi1EjESE_NS0_6memory12LoadWithCastILi1EEENSF_13StoreWithCastILi1EEEEEviT_T0_T2_T3_T4_T5_ --------------------------
	.section	.text._ZN2at6native27unrolled_elementwise_kernelINS0_13BUnaryFunctorIaaaZZZNS0_15binary_internal21div_floor_kernel_cudaERNS_18TensorIteratorBaseEENKUlvE_clEvENKUlvE0_clEvEUlaaE_EESt5arrayIPcLm2EELi4E23TrivialOffsetCalculatorILi1EjESE_NS0_6memory12LoadWithCastILi1EEENSF_13StoreWithCastILi1EEEEEviT_T0_T2_T3_T4_T5_,"ax",@progbits
	.align	128
        .global         _ZN2at6native27unrolled_elementwise_kernelINS0_13BUnaryFunctorIaaaZZZNS0_15binary_internal21div_floor_kernel_cudaERNS_18TensorIteratorBaseEENKUlvE_clEvENKUlvE0_clEvEUlaaE_EESt5arrayIPcLm2EELi4E23TrivialOffsetCalculatorILi1EjESE_NS0_6memory12LoadWithCastILi1EEENSF_13StoreWithCastILi1EEEEEviT_T0_T2_T3_T4_T5_
        .type           _ZN2at6native27unrolled_elementwise_kernelINS0_13BUnaryFunctorIaaaZZZNS0_15binary_internal21div_floor_kernel_cudaERNS_18TensorIteratorBaseEENKUlvE_clEvENKUlvE0_clEvEUlaaE_EESt5arrayIPcLm2EELi4E23TrivialOffsetCalculatorILi1EjESE_NS0_6memory12LoadWithCastILi1EEENSF_13StoreWithCastILi1EEEEEviT_T0_T2_T3_T4_T5_,@function
        .size           _ZN2at6native27unrolled_elementwise_kernelINS0_13BUnaryFunctorIaaaZZZNS0_15binary_internal21div_floor_kernel_cudaERNS_18TensorIteratorBaseEENKUlvE_clEvENKUlvE0_clEvEUlaaE_EESt5arrayIPcLm2EELi4E23TrivialOffsetCalculatorILi1EjESE_NS0_6memory12LoadWithCastILi1EEENSF_13StoreWithCastILi1EEEEEviT_T0_T2_T3_T4_T5_,(.L_x_37945 - _ZN2at6native27unrolled_elementwise_kernelINS0_13BUnaryFunctorIaaaZZZNS0_15binary_internal21div_floor_kernel_cudaERNS_18TensorIteratorBaseEENKUlvE_clEvENKUlvE0_clEvEUlaaE_EESt5arrayIPcLm2EELi4E23TrivialOffsetCalculatorILi1EjESE_NS0_6memory12LoadWithCastILi1EEENSF_13StoreWithCastILi1EEEEEviT_T0_T2_T3_T4_T5_)
        .other          _ZN2at6native27unrolled_elementwise_kernelINS0_13BUnaryFunctorIaaaZZZNS0_15binary_internal21div_floor_kernel_cudaERNS_18TensorIteratorBaseEENKUlvE_clEvENKUlvE0_clEvEUlaaE_EESt5arrayIPcLm2EELi4E23TrivialOffsetCalculatorILi1EjESE_NS0_6memory12LoadWithCastILi1EEENSF_13StoreWithCastILi1EEEEEviT_T0_T2_T3_T4_T5_,@"STO_CUDA_ENTRY STV_DEFAULT"
_ZN2at6native27unrolled_elementwise_kernelINS0_13BUnaryFunctorIaaaZZZNS0_15binary_internal21div_floor_kernel_cudaERNS_18TensorIteratorBaseEENKUlvE_clEvENKUlvE0_clEvEUlaaE_EESt5arrayIPcLm2EELi4E23TrivialOffsetCalculatorILi1EjESE_NS0_6memory12LoadWithCastILi1EEENSF_13StoreWithCastILi1EEEEEviT_T0_T2_T3_T4_T5_:
.text._ZN2at6native27unrolled_elementwise_kernelINS0_13BUnaryFunctorIaaaZZZNS0_15binary_internal21div_floor_kernel_cudaERNS_18TensorIteratorBaseEENKUlvE_clEvENKUlvE0_clEvEUlaaE_EESt5arrayIPcLm2EELi4E23TrivialOffsetCalculatorILi1EjESE_NS0_6memory12LoadWithCastILi1EEENSF_13StoreWithCastILi1EEEEEviT_T0_T2_T3_T4_T5_:
        /* <DEDUP_REMOVED lines=31> */
.L_x_34270:
[----:B------:R3:W5:Y:S01]  /*01f0*/  LDG.E.U8 R29, desc[UR36][R4.64] ;  /* 0x00000024041d7981 */ /* 0x000762000c1e1100 */
[----:B------:R-:W-:Y:S05]  /*0200*/  BRA `(.L_x_34272) ;  /* 0x0000000c00587947 */ /* 0x000fea0003800000 */
.L_x_34269:
        /* <DEDUP_REMOVED lines=8> */
.L_x_34274:
[----:B------:R1:W5:Y:S01]  /*0290*/  LDG.E.U8 R29, desc[UR36][R4.64] ;  /* 0x00000024041d7981 */ /* 0x000362000c1e1100 */
[----:B------:R-:W-:Y:S05]  /*02a0*/  BRA `(.L_x_34272) ;  /* 0x0000000c00307947 */ /* 0x000fea0003800000 */
.L_x_34273:
[----:B------:R2:W5:Y:S01]  /*02b0*/  LDG.E.U16 R29, desc[UR36][R4.64] ;  /* 0x00000024041d7981 */ /* 0x000562000c1e1500 */
[----:B------:R-:W-:Y:S05]  /*02c0*/  BRA `(.L_x_34272) ;  /* 0x0000000c00287947 */ /* 0x000fea0003800000 */
.L_x_34268:
        /* <DEDUP_REMOVED lines=9> */
.L_x_34276:
[----:B------:R-:W2:Y:S02]  /*0360*/  LDG.E.U16 R0, desc[UR36][R4.64] ;  /* 0x0000002404007981 */ /* 0x000ea4000c1e1500 */
[----:B--2---:R-:W-:-:S06]  /*0370*/  HADD2.F32 R0, -RZ, R0.H0_H0 ;  /* 0x20000000ff007230 */ /* 0x004fcc0000004100 */
[----:B------:R-:W0:Y:S02]  /*0380*/  F2I.FTZ.TRUNC.NTZ R0, R0 ;  /* 0x0000000000007305 */ /* 0x000e24000021f100 */
[----:B0-----:R-:W-:Y:S01]  /*0390*/  PRMT R29, R0, 0x7610, R29 ;  /* 0x00007610001d7816 */ /* 0x001fe2000000001d */
[----:B------:R-:W-:Y:S06]  /*03a0*/  BRA `(.L_x_34272) ;  /* 0x0000000800f07947 */ /* 0x000fec0003800000 */
.L_x_34275:
        /* <DEDUP_REMOVED lines=9> */
.L_x_34278:
[----:B------:R-:W2:Y:S02]  /*0440*/  LDG.E.U16 R4, desc[UR36][R4.64] ;  /* 0x0000002404047981 */ /* 0x000ea4000c1e1500 */
[----:B--2---:R-:W-:-:S06]  /*0450*/  HADD2.F32 R0, -RZ, R4.H0_H0 ;  /* 0x20000004ff007230 */ /* 0x004fcc0000004100 */
[----:B------:R-:W0:Y:S02]  /*0460*/  F2I.FTZ.TRUNC.NTZ R0, R0 ;  /* 0x0000000000007305 */ /* 0x000e24000021f100 */
[----:B0-----:R-:W-:Y:S01]  /*0470*/  PRMT R29, R0, 0x7610, R29 ;  /* 0x00007610001d7816 */ /* 0x001fe2000000001d */
[----:B------:R-:W-:Y:S06]  /*0480*/  BRA `(.L_x_34272) ;  /* 0x0000000800b87947 */ /* 0x000fec0003800000 */
.L_x_34277:
[----:B------:R-:W2:Y:S02]  /*0490*/  LDG.E.64 R4, desc[UR36][R4.64] ;  /* 0x0000002404047981 */ /* 0x000ea4000c1e1b00 */
[----:B--2---:R0:W1:Y:S01]  /*04a0*/  F2I.F64.TRUNC R29, R4 ;  /* 0x00000004001d7311 */ /* 0x004062000030d100 */
[----:B------:R-:W-:Y:S05]  /*04b0*/  BRA `(.L_x_34272) ;  /* 0x0000000800ac7947 */ /* 0x000fea0003800000 */
.L_x_34267:
        /* <DEDUP_REMOVED lines=12> */
.L_x_34281:
[----:B------:R-:W2:Y:S02]  /*0580*/  LDG.E.64 R4, desc[UR36][R4.64] ;  /* 0x0000002404047981 */ /* 0x000ea4000c1e1b00 */
[----:B--2---:R0:W1:Y:S01]  /*0590*/  F2I.F64.TRUNC R29, R4 ;  /* 0x00000004001d7311 */ /* 0x004062000030d100 */
[----:B------:R-:W-:Y:S05]  /*05a0*/  BRA `(.L_x_34272) ;  /* 0x0000000800707947 */ /* 0x000fea0003800000 */
.L_x_34280:
        /* <DEDUP_REMOVED lines=28> */
.L_x_34283:
        /* <DEDUP_REMOVED lines=16> */
.L_x_34282:
[----:B------:R-:W2:Y:S02]  /*0870*/  LDG.E.U16 R0, desc[UR36][R4.64] ;  /* 0x0000002404007981 */ /* 0x000ea4000c1e1500 */
[----:B--2---:R-:W-:-:S06]  /*0880*/  IMAD.U32 R0, R0, 0x10000, RZ ;  /* 0x0001000000007824 */ /* 0x004fcc00078e00ff */
[----:B------:R-:W0:Y:S02]  /*0890*/  F2I.FTZ.TRUNC.NTZ R0, R0 ;  /* 0x0000000000007305 */ /* 0x000e24000021f100 */
[----:B0-----:R-:W-:Y:S01]  /*08a0*/  PRMT R29, R0, 0x7610, R29 ;  /* 0x00007610001d7816 */ /* 0x001fe2000000001d */
[----:B------:R-:W-:Y:S06]  /*08b0*/  BRA `(.L_x_34272) ;  /* 0x0000000400ac7947 */ /* 0x000fec0003800000 */
.L_x_34279:
        /* <DEDUP_REMOVED lines=10> */
.L_x_34286:
        /* <DEDUP_REMOVED lines=21> */
.L_x_34290:
[----:B------:R-:W-:Y:S05]  /*0ab0*/  BSYNC B1 ;  /* 0x0000000000017941 */ /* 0x000fea0003800000 */
.L_x_34289:
[----:B------:R-:W-:Y:S01]  /*0ac0*/  LEA R5, R0, 0x3b800000, 0x17 ;  /* 0x3b80000000057811 */ /* 0x000fe200078eb8ff */
[----:B------:R-:W-:-:S05]  /*0ad0*/  IMAD.SHL.U32 R0, R3, 0x100000, RZ ;  /* 0x0010000003007824 */ /* 0x000fca00078e00ff */
[----:B------:R-:W-:-:S07]  /*0ae0*/  LOP3.LUT R0, R5, R0, R6, 0xfe, !PT ;  /* 0x0000000005007212 */ /* 0x000fce00078efe06 */
.L_x_34288:
[----:B------:R-:W-:Y:S05]  /*0af0*/  BSYNC B0 ;  /* 0x0000000000007941 */ /* 0x000fea0003800000 */
.L_x_34287:
[----:B------:R-:W0:Y:S02]  /*0b00*/  F2I.FTZ.TRUNC.NTZ R0, R0 ;  /* 0x0000000000007305 */ /* 0x000e24000021f100 */
[----:B0-----:R-:W-:Y:S01]  /*0b10*/  PRMT R29, R0, 0x7610, R29 ;  /* 0x00007610001d7816 */ /* 0x001fe2000000001d */
[----:B------:R-:W-:Y:S06]  /*0b20*/  BRA `(.L_x_34272) ;  /* 0x0000000400107947 */ /* 0x000fec0003800000 */
.L_x_34285:
        /* <DEDUP_REMOVED lines=21> */
.L_x_34294:
[----:B------:R-:W-:Y:S05]  /*0c80*/  BSYNC B1 ;  /* 0x0000000000017941 */ /* 0x000fea0003800000 */
.L_x_34293:
[----:B------:R-:W-:Y:S01]  /*0c90*/  LEA R5, R0, 0x37800000, 0x17 ;  /* 0x3780000000057811 */ /* 0x000fe200078eb8ff */
[----:B------:R-:W-:-:S05]  /*0ca0*/  IMAD.SHL.U32 R0, R3, 0x200000, RZ ;  /* 0x0020000003007824 */ /* 0x000fca00078e00ff */
[----:B------:R-:W-:-:S07]  /*0cb0*/  LOP3.LUT R0, R5, R0, R6, 0xfe, !PT ;  /* 0x0000000005007212 */ /* 0x000fce00078efe06 */
.L_x_34292:
[----:B------:R-:W-:Y:S05]  /*0cc0*/  BSYNC B0 ;  /* 0x0000000000007941 */ /* 0x000fea0003800000 */
.L_x_34291:
[----:B------:R-:W0:Y:S02]  /*0cd0*/  F2I.FTZ.TRUNC.NTZ R0, R0 ;  /* 0x0000000000007305 */ /* 0x000e24000021f100 */
[----:B0-----:R-:W-:Y:S01]  /*0ce0*/  PRMT R29, R0, 0x7610, R29 ;  /* 0x00007610001d7816 */ /* 0x001fe2000000001d */
[----:B------:R-:W-:Y:S06]  /*0cf0*/  BRA `(.L_x_34272) ;  /* 0x00000000009c7947 */ /* 0x000fec0003800000 */
.L_x_34284:
        /* <DEDUP_REMOVED lines=14> */
.L_x_34298:
[----:B------:R-:W-:Y:S05]  /*0de0*/  BSYNC B0 ;  /* 0x0000000000007941 */ /* 0x000fea0003800000 */
.L_x_34297:
[----:B------:R-:W0:Y:S02]  /*0df0*/  F2I.FTZ.TRUNC.NTZ R0, R0 ;  /* 0x0000000000007305 */ /* 0x000e24000021f100 */
[----:B0-----:R-:W-:Y:S01]  /*0e00*/  PRMT R29, R0, 0x7610, R29 ;  /* 0x00007610001d7816 */ /* 0x001fe2000000001d */
[----:B------:R-:W-:Y:S06]  /*0e10*/  BRA `(.L_x_34272) ;  /* 0x0000000000547947 */ /* 0x000fec0003800000 */
.L_x_34271:
        /* <DEDUP_REMOVED lines=16> */
.L_x_34299:
[----:B------:R-:W-:Y:S01]  /*0f20*/  PRMT R29, RZ, 0x7610, R29 ;  /* 0x00007610ff1d7816 */ /* 0x000fe2000000001d */
[----:B------:R-:W-:Y:S06]  /*0f30*/  BRA `(.L_x_34272) ;  /* 0x00000000000c7947 */ /* 0x000fec0003800000 */
.L_x_34296:
[----:B------:R0:W5:Y:S01]  /*0f40*/  LDG.E.U8 R29, desc[UR36][R4.64] ;  /* 0x00000024041d7981 */ /* 0x000162000c1e1100 */
[----:B------:R-:W-:Y:S05]  /*0f50*/  BRA `(.L_x_34272) ;  /* 0x0000000000047947 */ /* 0x000fea0003800000 */
.L_x_34295:
[----:B------:R0:W5:Y:S02]  /*0f60*/  LDG.E.U8 R29, desc[UR36][R4.64] ;  /* 0x00000024041d7981 */ /* 0x000164000c1e1100 */
.L_x_34272:
[----:B------:R-:W2:Y:S02]  /*0f70*/  S2R R17, SR_TID.X ;  /* 0x0000000000117919 */ /* 0x000ea40000002100 */
[----:B--2---:R-:W-:-:S07]  /*0f80*/  VIADD R17, R17, 0x80 ;  /* 0x0000008011117836 */ /* 0x004fce0000000000 */
.L_x_34266:
[----:B------:R-:W-:Y:S05]  /*0f90*/  BSYNC B6 ;  /* 0x0000000000067941 */ /* 0x000fea0003800000 */
.L_x_34265:
        /* <DEDUP_REMOVED lines=23> */
.L_x_34305:
[----:B------:R0:W5:Y:S01]  /*1110*/  LDG.E.U8 R18, desc[UR36][R4.64] ;  /* 0x0000002404127981 */ /* 0x000162000c1e1100 */
[----:B------:R-:W-:Y:S05]  /*1120*/  BRA `(.L_x_34307) ;  /* 0x0000000c00547947 */ /* 0x000fea0003800000 */
.L_x_34304:
        /* <DEDUP_REMOVED lines=8> */
.L_x_34309:
[----:B------:R0:W5:Y:S01]  /*11b0*/  LDG.E.U8 R18, desc[UR36][R4.64] ;  /* 0x0000002404127981 */ /* 0x000162000c1e1100 */
[----:B------:R-:W-:Y:S05]  /*11c0*/  BRA `(.L_x_34307) ;  /* 0x0000000c002c7947 */ /* 0x000fea0003800000 */
.L_x_34308:
[----:B------:R0:W5:Y:S01]  /*11d0*/  LDG.E.U16 R18, desc[UR36][R4.64] ;  /* 0x0000002404127981 */ /* 0x000162000c1e1500 */
[----:B------:R-:W-:Y:S05]  /*11e0*/  BRA `(.L_x_34307) ;  /* 0x0000000c00247947 */ /* 0x000fea0003800000 */
.L_x_34303:
        /* <DEDUP_REMOVED lines=9> */
.L_x_34311:
[----:B------:R-:W2:Y:S02]  /*1280*/  LDG.E.U16 R0, desc[UR36][R4.64] ;  /* 0x0000002404007981 */ /* 0x000ea4000c1e1500 */
[----:B--2---:R-:W-:-:S06]  /*1290*/  HADD2.F32 R0, -RZ, R0.H0_H0 ;  /* 0x20000000ff007230 */ /* 0x004fcc0000004100 */
[----:B------:R-:W0:Y:S02]  /*12a0*/  F2I.FTZ.TRUNC.NTZ R0, R0 ;  /* 0x0000000000007305 */ /* 0x000e24000021f100 */
[----:B0-----:R-:W-:Y:S01]  /*12b0*/  PRMT R18, R0, 0x7610, R18 ;  /* 0x0000761000127816 */ /* 0x001fe20000000012 */
[----:B------:R-:W-:Y:S06]  /*12c0*/  BRA `(.L_x_34307) ;  /* 0x0000000800ec7947 */ /* 0x000fec0003800000 */
.L_x_34310:
        /* <DEDUP_REMOVED lines=9> */
.L_x_34313:
[----:B------:R-:W2:Y:S02]  /*1360*/  LDG.E.U16 R4, desc[UR36][R4.64] ;  /* 0x0000002404047981 */ /* 0x000ea4000c1e1500 */
[----:B--2---:R-:W-:-:S06]  /*1370*/  HADD2.F32 R0, -RZ, R4.H0_H0 ;  /* 0x20000004ff007230 */ /* 0x004fcc0000004100 */
[----:B------:R-:W0:Y:S02]  /*1380*/  F2I.FTZ.TRUNC.NTZ R0, R0 ;  /* 0x0000000000007305 */ /* 0x000e24000021f100 */
[----:B0-----:R-:W-:Y:S01]  /*1390*/  PRMT R18, R0, 0x7610, R18 ;  /* 0x0000761000127816 */ /* 0x001fe20000000012 */
[----:B------:R-:W-:Y:S06]  /*13a0*/  BRA `(.L_x_34307) ;  /* 0x0000000800b47947 */ /* 0x000fec0003800000 */
.L_x_34312:
[----:B------:R-:W2:Y:S02]  /*13b0*/  LDG.E.64 R4, desc[UR36][R4.64] ;  /* 0x0000002404047981 */ /* 0x000ea4000c1e1b00 */
[----:B--2---:R0:W1:Y:S01]  /*13c0*/  F2I.F64.TRUNC R18, R4 ;  /* 0x0000000400127311 */ /* 0x004062000030d100 */
[----:B------:R-:W-:Y:S05]  /*13d0*/  BRA `(.L_x_34307) ;  /* 0x0000000800a87947 */ /* 0x000fea0003800000 */
.L_x_34302:
        /* <DEDUP_REMOVED lines=12> */
.L_x_34316:
[----:B------:R-:W2:Y:S02]  /*14a0*/  LDG.E.64 R4, desc[UR36][R4.64] ;  /* 0x0000002404047981 */ /* 0x000ea4000c1e1b00 */
[----:B--2---:R0:W1:Y:S01]  /*14b0*/  F2I.F64.TRUNC R18, R4 ;  /* 0x0000000400127311 */ /* 0x004062000030d100 */
[----:B------:R-:W-:Y:S05]  /*14c0*/  BRA `(.L_x_34307) ;  /* 0x00000008006c7947 */ /* 0x000fea0003800000 */
.L_x_34315:
        /* <DEDUP_REMOVED lines=28> */
.L_x_34318:
        /* <DEDUP_REMOVED lines=15> */
.L_x_34317:
[----:B------:R-:W2:Y:S02]  /*1780*/  LDG.E.U16 R0, desc[UR36][R4.64] ;  /* 0x0000002404007981 */ /* 0x000ea4000c1e1500 */
[----:B--2---:R-:W-:-:S06]  /*1790*/  IMAD.U32 R0, R0, 0x10000, RZ ;  /* 0x0001000000007824 */ /* 0x004fcc00078e00ff */
[----:B------:R-:W0:Y:S02]  /*17a0*/  F2I.FTZ.TRUNC.NTZ R0, R0 ;  /* 0x0000000000007305 */ /* 0x000e24000021f100 */
[----:B0-----:R-:W-:Y:S01]  /*17b0*/  PRMT R18, R0, 0x7610, R18 ;  /* 0x0000761000127816 */ /* 0x001fe20000000012 */
[----:B------:R-:W-:Y:S06]  /*17c0*/  BRA `(.L_x_34307) ;  /* 0x0000000400ac7947 */ /* 0x000fec0003800000 */
.L_x_34314:
        /* <DEDUP_REMOVED lines=10> */
.L_x_34321:
        /* <DEDUP_REMOVED lines=21> */
.L_x_34325:
[----:B------:R-:W-:Y:S05]  /*19c0*/  BSYNC B1 ;  /* 0x0000000000017941 */ /* 0x000fea0003800000 */
.L_x_34324:
[----:B------:R-:W-:Y:S01]  /*19d0*/  LEA R5, R0, 0x3b800000, 0x17 ;  /* 0x3b80000000057811 */ /* 0x000fe200078eb8ff */
[----:B------:R-:W-:-:S05]  /*19e0*/  IMAD.SHL.U32 R0, R3, 0x100000, RZ ;  /* 0x0010000003007824 */ /* 0x000fca00078e00ff */
[----:B------:R-:W-:-:S07]  /*19f0*/  LOP3.LUT R0, R5, R0, R6, 0xfe, !PT ;  /* 0x0000000005007212 */ /* 0x000fce00078efe06 */
.L_x_34323:
[----:B------:R-:W-:Y:S05]  /*1a00*/  BSYNC B0 ;  /* 0x0000000000007941 */ /* 0x000fea0003800000 */
.L_x_34322:
[----:B------:R-:W0:Y:S02]  /*1a10*/  F2I.FTZ.TRUNC.NTZ R0, R0 ;  /* 0x0000000000007305 */ /* 0x000e24000021f100 */
[----:B0-----:R-:W-:Y:S01]  /*1a20*/  PRMT R18, R0, 0x7610, R18 ;  /* 0x0000761000127816 */ /* 0x001fe20000000012 */
[----:B------:R-:W-:Y:S06]  /*1a30*/  BRA `(.L_x_34307) ;  /* 0x0000000400107947 */ /* 0x000fec0003800000 */
.L_x_34320:
        /* <DEDUP_REMOVED lines=21> */
.L_x_34329:
[----:B------:R-:W-:Y:S05]  /*1b90*/  BSYNC B1 ;  /* 0x0000000000017941 */ /* 0x000fea0003800000 */
.L_x_34328:
[----:B------:R-:W-:Y:S01]  /*1ba0*/  LEA R5, R0, 0x37800000, 0x17 ;  /* 0x3780000000057811 */ /* 0x000fe200078eb8ff */
[----:B------:R-:W-:-:S05]  /*1bb0*/  IMAD.SHL.U32 R0, R3, 0x200000, RZ ;  /* 0x0020000003007824 */ /* 0x000fca00078e00ff */
[----:B------:R-:W-:-:S07]  /*1bc0*/  LOP3.LUT R0, R5, R0, R6, 0xfe, !PT ;  /* 0x0000000005007212 */ /* 0x000fce00078efe06 */
.L_x_34327:
[----:B------:R-:W-:Y:S05]  /*1bd0*/  BSYNC B0 ;  /* 0x0000000000007941 */ /* 0x000fea0003800000 */
.L_x_34326:
[----:B------:R-:W0:Y:S02]  /*1be0*/  F2I.FTZ.TRUNC.NTZ R0, R0 ;  /* 0x0000000000007305 */ /* 0x000e24000021f100 */
[----:B0-----:R-:W-:Y:S01]  /*1bf0*/  PRMT R18, R0, 0x7610, R18 ;  /* 0x0000761000127816 */ /* 0x001fe20000000012 */
[----:B------:R-:W-:Y:S06]  /*1c00*/  BRA `(.L_x_34307) ;  /* 0x00000000009c7947 */ /* 0x000fec0003800000 */
.L_x_34319:
        /* <DEDUP_REMOVED lines=14> */
.L_x_34333:
[----:B------:R-:W-:Y:S05]  /*1cf0*/  BSYNC B0 ;  /* 0x0000000000007941 */ /* 0x000fea0003800000 */
.L_x_34332:
[----:B------:R-:W0:Y:S02]  /*1d00*/  F2I.FTZ.TRUNC.NTZ R0, R0 ;  /* 0x0000000000007305 */ /* 0x000e24000021f100 */
[----:B0-----:R-:W-:Y:S01]  /*1d10*/  PRMT R18, R0, 0x7610, R18 ;  /* 0x0000761000127816 */ /* 0x001fe20000000012 */
[----:B------:R-:W-:Y:S06]  /*1d20*/  BRA `(.L_x_34307) ;  /* 0x0000000000547947 */ /* 0x000fec0003800000 */
.L_x_34306:
        /* <DEDUP_REMOVED lines=16> */
.L_x_34334:
[----:B------:R-:W-:Y:S01]  /*1e30*/  PRMT R18, RZ, 0x7610, R18 ;  /* 0x00007610ff127816 */ /* 0x000fe20000000012 */
[----:B------:R-:W-:Y:S06]  /*1e40*/  BRA `(.L_x_34307) ;  /* 0x00000000000c7947 */ /* 0x000fec0003800000 */
.L_x_34331:
[----:B------:R3:W5:Y:S01]  /*1e50*/  LDG.E.U8 R18, desc[UR36][R4.64] ;  /* 0x0000002404127981 */ /* 0x000762000c1e1100 */
[----:B------:R-:W-:Y:S05]  /*1e60*/  BRA `(.L_x_34307) ;  /* 0x0000000000047947 */ /* 0x000fea0003800000 */
.L_x_34330:
[----:B------:R2:W5:Y:S02]  /*1e70*/  LDG.E.U8 R18, desc[UR36][R4.64] ;  /* 0x0000002404127981 */ /* 0x000564000c1e1100 */
.L_x_34307:
[----:B------:R-:W-:-:S07]  /*1e80*/  VIADD R17, R17, 0x80 ;  /* 0x0000008011117836 */ /* 0x000fce0000000000 */
.L_x_34301:
[----:B------:R-:W-:Y:S05]  /*1e90*/  BSYNC B6 ;  /* 0x0000000000067941 */ /* 0x000fea0003800000 */
.L_x_34300:
        /* <DEDUP_REMOVED lines=25> */
.L_x_34340:
[----:B------:R0:W5:Y:S01]  /*2030*/  LDG.E.U8 R27, desc[UR36][R4.64] ;  /* 0x00000024041b7981 */ /* 0x000162000c1e1100 */
[----:B------:R-:W-:Y:S05]  /*2040*/  BRA `(.L_x_34342) ;  /* 0x0000000c00547947 */ /* 0x000fea0003800000 */
.L_x_34339:
        /* <DEDUP_REMOVED lines=8> */
.L_x_34344:
[----:B------:R0:W5:Y:S01]  /*20d0*/  LDG.E.U8 R27, desc[UR36][R4.64] ;  /* 0x00000024041b7981 */ /* 0x000162000c1e1100 */
[----:B------:R-:W-:Y:S05]  /*20e0*/  BRA `(.L_x_34342) ;  /* 0x0000000c002c7947 */ /* 0x000fea0003800000 */
.L_x_34343:
[----:B------:R0:W5:Y:S01]  /*20f0*/  LDG.E.U16 R27, desc[UR36][R4.64] ;  /* 0x00000024041b7981 */ /* 0x000162000c1e1500 */
[----:B------:R-:W-:Y:S05]  /*2100*/  BRA `(.L_x_34342) ;  /* 0x0000000c00247947 */ /* 0x000fea0003800000 */
.L_x_34338:
        /* <DEDUP_REMOVED lines=9> */
.L_x_34346:
[----:B------:R-:W2:Y:S02]  /*21a0*/  LDG.E.U16 R0, desc[UR36][R4.64] ;  /* 0x0000002404007981 */ /* 0x000ea4000c1e1500 */
[----:B--2---:R-:W-:-:S06]  /*21b0*/  HADD2.F32 R0, -RZ, R0.H0_H0 ;  /* 0x20000000ff007230 */ /* 0x004fcc0000004100 */
[----:B------:R-:W0:Y:S02]  /*21c0*/  F2I.FTZ.TRUNC.NTZ R0, R0 ;  /* 0x0000000000007305 */ /* 0x000e24000021f100 */
[----:B0-----:R-:W-:Y:S01]  /*21d0*/  PRMT R27, R0, 0x7610, R27 ;  /* 0x00007610001b7816 */ /* 0x001fe2000000001b */
[----:B------:R-:W-:Y:S06]  /*21e0*/  BRA `(.L_x_34342) ;  /* 0x0000000800ec7947 */ /* 0x000fec0003800000 */
.L_x_34345:
        /* <DEDUP_REMOVED lines=9> */
.L_x_34348:
[----:B------:R-:W2:Y:S02]  /*2280*/  LDG.E.U16 R4, desc[UR36][R4.64] ;  /* 0x0000002404047981 */ /* 0x000ea4000c1e1500 */
[----:B--2---:R-:W-:-:S06]  /*2290*/  HADD2.F32 R0, -RZ, R4.H0_H0 ;  /* 0x20000004ff007230 */ /* 0x004fcc0000004100 */
[----:B------:R-:W0:Y:S02]  /*22a0*/  F2I.FTZ.TRUNC.NTZ R0, R0 ;  /* 0x0000000000007305 */ /* 0x000e24000021f100 */
[----:B0-----:R-:W-:Y:S01]  /*22b0*/  PRMT R27, R0, 0x7610, R27 ;  /* 0x00007610001b7816 */ /* 0x001fe2000000001b */
[----:B------:R-:W-:Y:S06]  /*22c0*/  BRA `(.L_x_34342) ;  /* 0x0000000800b47947 */ /* 0x000fec0003800000 */
.L_x_34347:
[----:B------:R-:W2:Y:S02]  /*22d0*/  LDG.E.64 R4, desc[UR36][R4.64] ;  /* 0x0000002404047981 */ /* 0x000ea4000c1e1b00 */
[----:B--2---:R0:W1:Y:S01]  /*22e0*/  F2I.F64.TRUNC R27, R4 ;  /* 0x00000004001b7311 */ /* 0x004062000030d100 */
[----:B------:R-:W-:Y:S05]  /*22f0*/  BRA `(.L_x_34342) ;  /* 0x0000000800a87947 */ /* 0x000fea0003800000 */
.L_x_34337:
        /* <DEDUP_REMOVED lines=12> */
.L_x_34351:
[----:B------:R-:W2:Y:S02]  /*23c0*/  LDG.E.64 R4, desc[UR36][R4.64] ;  /* 0x0000002404047981 */ /* 0x000ea4000c1e1b00 */
[----:B--2---:R3:W4:Y:S01]  /*23d0*/  F2I.F64.TRUNC R27, R4 ;  /* 0x00000004001b7311 */ /* 0x004722000030d100 */
[----:B------:R-:W-:Y:S05]  /*23e0*/  BRA `(.L_x_34342) ;  /* 0x00000008006c7947 */ /* 0x000fea0003800000 */
.L_x_34350:
        /* <DEDUP_REMOVED lines=28> */
.L_x_34353:
        /* <DEDUP_REMOVED lines=15> */
.L_x_34352:
[----:B------:R-:W2:Y:S02]  /*26a0*/  LDG.E.U16 R0, desc[UR36][R4.64] ;  /* 0x0000002404007981 */ /* 0x000ea4000c1e1500 */
[----:B--2---:R-:W-:-:S06]  /*26b0*/  IMAD.U32 R0, R0, 0x10000, RZ ;  /* 0x0001000000007824 */ /* 0x004fcc00078e00ff */
[----:B------:R-:W0:Y:S02]  /*26c0*/  F2I.FTZ.TRUNC.NTZ R0, R0 ;  /* 0x0000000000007305 */ /* 0x000e24000021f100 */
[----:B0-----:R-:W-:Y:S01]  /*26d0*/  PRMT R27, R0, 0x7610, R27 ;  /* 0x00007610001b7816 */ /* 0x001fe2000000001b */
[----:B------:R-:W-:Y:S06]  /*26e0*/  BRA `(.L_x_34342) ;  /* 0x0000000400ac7947 */ /* 0x000fec0003800000 */
.L_x_34349:
        /* <DEDUP_REMOVED lines=10> */
.L_x_34356:
        /* <DEDUP_REMOVED lines=21> */
.L_x_34360:
[----:B------:R-:W-:Y:S05]  /*28e0*/  BSYNC B1 ;  /* 0x0000000000017941 */ /* 0x000fea0003800000 */
.L_x_34359:
[----:B------:R-:W-:Y:S01]  /*28f0*/  LEA R5, R0, 0x3b800000, 0x17 ;  /* 0x3b80000000057811 */ /* 0x000fe200078eb8ff */
[----:B------:R-:W-:-:S05]  /*2900*/  IMAD.SHL.U32 R0, R3, 0x100000, RZ ;  /* 0x0010000003007824 */ /* 0x000fca00078e00ff */
[----:B------:R-:W-:-:S07]  /*2910*/  LOP3.LUT R0, R5, R0, R6, 0xfe, !PT ;  /* 0x0000000005007212 */ /* 0x000fce00078efe06 */
.L_x_34358:
[----:B------:R-:W-:Y:S05]  /*2920*/  BSYNC B0 ;  /* 0x0000000000007941 */ /* 0x000fea0003800000 */
.L_x_34357:
[----:B------:R-:W0:Y:S02]  /*2930*/  F2I.FTZ.TRUNC.NTZ R0, R0 ;  /* 0x0000000000007305 */ /* 0x000e24000021f100 */
[----:B0-----:R-:W-:Y:S01]  /*2940*/  PRMT R27, R0, 0x7610, R27 ;  /* 0x00007610001b7816 */ /* 0x001fe2000000001b */
[----:B------:R-:W-:Y:S06]  /*2950*/  BRA `(.L_x_34342) ;  /* 0x0000000400107947 */ /* 0x000fec0003800000 */
.L_x_34355:
        /* <DEDUP_REMOVED lines=21> */
.L_x_34364:
[----:B------:R-:W-:Y:S05]  /*2ab0*/  BSYNC B1 ;  /* 0x0000000000017941 */ /* 0x000fea0003800000 */
.L_x_34363:
[----:B------:R-:W-:Y:S01]  /*2ac0*/  LEA R5, R0, 0x37800000, 0x17 ;  /* 0x3780000000057811 */ /* 0x000fe200078eb8ff */
[----:B------:R-:W-:-:S05]  /*2ad0*/  IMAD.SHL.U32 R0, R3, 0x200000, RZ ;  /* 0x0020000003007824 */ /* 0x000fca00078e00ff */
[----:B------:R-:W-:-:S07]  /*2ae0*/  LOP3.LUT R0, R5, R0, R6, 0xfe, !PT ;  /* 0x0000000005007212 */ /* 0x000fce00078efe06 */
.L_x_34362:
[----:B------:R-:W-:Y:S05]  /*2af0*/  BSYNC B0 ;  /* 0x0000000000007941 */ /* 0x000fea0003800000 */
.L_x_34361:
[----:B------:R-:W0:Y:S02]  /*2b00*/  F2I.FTZ.TRUNC.NTZ R0, R0 ;  /* 0x0000000000007305 */ /* 0x000e24000021f100 */
[----:B0-----:R-:W-:Y:S01]  /*2b10*/  PRMT R27, R0, 0x7610, R27 ;  /* 0x00007610001b7816 */ /* 0x001fe2000000001b */
[----:B------:R-:W-:Y:S06]  /*2b20*/  BRA `(.L_x_34342) ;  /* 0x00000000009c7947 */ /* 0x000fec0003800000 */
.L_x_34354:
        /* <DEDUP_REMOVED lines=14> */
.L_x_34368:
[----:B------:R-:W-:Y:S05]  /*2c10*/  BSYNC B0 ;  /* 0x0000000000007941 */ /* 0x000fea0003800000 */
.L_x_34367:
[----:B------:R-:W0:Y:S02]  /*2c20*/  F2I.FTZ.TRUNC.NTZ R0, R0 ;  /* 0x0000000000007305 */ /* 0x000e24000021f100 */
[----:B0-----:R-:W-:Y:S01]  /*2c30*/  PRMT R27, R0, 0x7610, R27 ;  /* 0x00007610001b7816 */ /* 0x001fe2000000001b */
[----:B------:R-:W-:Y:S06]  /*2c40*/  BRA `(.L_x_34342) ;  /* 0x0000000000547947 */ /* 0x000fec0003800000 */
.L_x_34341:
        /* <DEDUP_REMOVED lines=16> */
.L_x_34369:
[----:B------:R-:W-:Y:S01]  /*2d50*/  PRMT R27, RZ, 0x7610, R27 ;  /* 0x00007610ff1b7816 */ /* 0x000fe2000000001b */
[----:B------:R-:W-:Y:S06]  /*2d60*/  BRA `(.L_x_34342) ;  /* 0x00000000000c7947 */ /* 0x000fec0003800000 */
.L_x_34366:
[----:B------:R2:W5:Y:S01]  /*2d70*/  LDG.E.U8 R27, desc[UR36][R4.64] ;  /* 0x00000024041b7981 */ /* 0x000562000c1e1100 */
[----:B------:R-:W-:Y:S05]  /*2d80*/  BRA `(.L_x_34342) ;  /* 0x0000000000047947 */ /* 0x000fea0003800000 */
.L_x_34365:
[----:B------:R1:W5:Y:S02]  /*2d90*/  LDG.E.U8 R27, desc[UR36][R4.64] ;  /* 0x00000024041b7981 */ /* 0x000364000c1e1100 */
.L_x_34342:
[----:B------:R-:W-:-:S07]  /*2da0*/  VIADD R17, R17, 0x80 ;  /* 0x0000008011117836 */ /* 0x000fce0000000000 */
.L_x_34336:
[----:B------:R-:W-:Y:S05]  /*2db0*/  BSYNC B6 ;  /* 0x0000000000067941 */ /* 0x000fea0003800000 */
.L_x_34335:
[----:B------:R-:W0:Y:S01]  /*2dc0*/  LDC.U8 R24, c[0x0][0x215] ;  /* 0x00008540ff187b82 */ /* 0x000e220000000000 */
        /* <DEDUP_REMOVED lines=22> */
.L_x_34375:
[----:B------:R0:W5:Y:S01]  /*2f30*/  LDG.E.U8 R19, desc[UR36][R4.64] ;  /* 0x0000002404137981 */ /* 0x000162000c1e1100 */
[----:B------:R-:W-:Y:S05]  /*2f40*/  BRA `(.L_x_34371) ;  /* 0x0000000c00507947 */ /* 0x000fea0003800000 */
.L_x_34374:
        /* <DEDUP_REMOVED lines=8> */
.L_x_34378:
[----:B------:R0:W5:Y:S01]  /*2fd0*/  LDG.E.U8 R19, desc[UR36][R4.64] ;  /* 0x0000002404137981 */ /* 0x000162000c1e1100 */
[----:B------:R-:W-:Y:S05]  /*2fe0*/  BRA `(.L_x_34371) ;  /* 0x0000000c00287947 */ /* 0x000fea0003800000 */
.L_x_34377:
[----:B------:R0:W5:Y:S01]  /*2ff0*/  LDG.E.U16 R19, desc[UR36][R4.64] ;  /* 0x0000002404137981 */ /* 0x000162000c1e1500 */
[----:B------:R-:W-:Y:S05]  /*3000*/  BRA `(.L_x_34371) ;  /* 0x0000000c00207947 */ /* 0x000fea0003800000 */
.L_x_34373:
        /* <DEDUP_REMOVED lines=9> */
.L_x_34380:
[----:B------:R-:W2:Y:S02]  /*30a0*/  LDG.E.U16 R0, desc[UR36][R4.64] ;  /* 0x0000002404007981 */ /* 0x000ea4000c1e1500 */
[----:B--2---:R-:W-:-:S06]  /*30b0*/  HADD2.F32 R0, -RZ, R0.H0_H0 ;  /* 0x20000000ff007230 */ /* 0x004fcc0000004100 */
[----:B------:R-:W0:Y:S02]  /*30c0*/  F2I.FTZ.TRUNC.NTZ R0, R0 ;  /* 0x0000000000007305 */ /* 0x000e24000021f100 */
[----:B0-----:R-:W-:Y:S01]  /*30d0*/  PRMT R19, R0, 0x7610, R19 ;  /* 0x0000761000137816 */ /* 0x001fe20000000013 */
[----:B------:R-:W-:Y:S06]  /*30e0*/  BRA `(.L_x_34371) ;  /* 0x0000000800e87947 */ /* 0x000fec0003800000 */
.L_x_34379:
        /* <DEDUP_REMOVED lines=9> */
.L_x_34382:
[----:B------:R-:W2:Y:S02]  /*3180*/  LDG.E.U16 R4, desc[UR36][R4.64] ;  /* 0x0000002404047981 */ /* 0x000ea4000c1e1500 */
[----:B--2---:R-:W-:-:S06]  /*3190*/  HADD2.F32 R0, -RZ, R4.H0_H0 ;  /* 0x20000004ff007230 */ /* 0x004fcc0000004100 */
[----:B------:R-:W0:Y:S02]  /*31a0*/  F2I.FTZ.TRUNC.NTZ R0, R0 ;  /* 0x0000000000007305 */ /* 0x000e24000021f100 */
[----:B0-----:R-:W-:Y:S01]  /*31b0*/  PRMT R19, R0, 0x7610, R19 ;  /* 0x0000761000137816 */ /* 0x001fe20000000013 */
[----:B------:R-:W-:Y:S06]  /*31c0*/  BRA `(.L_x_34371) ;  /* 0x0000000800b07947 */ /* 0x000fec0003800000 */
.L_x_34381:
[----:B------:R-:W2:Y:S02]  /*31d0*/  LDG.E.64 R4, desc[UR36][R4.64] ;  /* 0x0000002404047981 */ /* 0x000ea4000c1e1b00 */
[----:B--2---:R0:W1:Y:S01]  /*31e0*/  F2I.F64.TRUNC R19, R4 ;  /* 0x0000000400137311 */ /* 0x004062000030d100 */
[----:B------:R-:W-:Y:S05]  /*31f0*/  BRA `(.L_x_34371) ;  /* 0x0000000800a47947 */ /* 0x000fea0003800000 */
.L_x_34372:
        /* <DEDUP_REMOVED lines=12> */
.L_x_34385:
[----:B------:R-:W2:Y:S02]  /*32c0*/  LDG.E.64 R4, desc[UR36][R4.64] ;  /* 0x0000002404047981 */ /* 0x000ea4000c1e1b00 */
[----:B--2---:R0:W1:Y:S01]  /*32d0*/  F2I.F64.TRUNC R19, R4 ;  /* 0x0000000400137311 */ /* 0x004062000030d100 */
[----:B------:R-:W-:Y:S05]  /*32e0*/  BRA `(.L_x_34371) ;  /* 0x0000000800687947 */ /* 0x000fea0003800000 */
.L_x_34384:
        /* <DEDUP_REMOVED lines=28> */
.L_x_34387:
        /* <DEDUP_REMOVED lines=15> */
.L_x_34386:
[----:B------:R-:W2:Y:S02]  /*35a0*/  LDG.E.U16 R0, desc[UR36][R4.64] ;  /* 0x0000002404007981 */ /* 0x000ea4000c1e1500 */
[----:B--2---:R-:W-:-:S06]  /*35b0*/  IMAD.U32 R0, R0, 0x10000, RZ ;  /* 0x0001000000007824 */ /* 0x004fcc00078e00ff */
[----:B------:R-:W0:Y:S02]  /*35c0*/  F2I.FTZ.TRUNC.NTZ R0, R0 ;  /* 0x0000000000007305 */ /* 0x000e24000021f100 */
[----:B0-----:R-:W-:Y:S01]  /*35d0*/  PRMT R19, R0, 0x7610, R19 ;  /* 0x0000761000137816 */ /* 0x001fe20000000013 */
[----:B------:R-:W-:Y:S06]  /*35e0*/  BRA `(.L_x_34371) ;  /* 0x0000000400a87947 */ /* 0x000fec0003800000 */
.L_x_34383:
        /* <DEDUP_REMOVED lines=10> */
.L_x_34390:
        /* <DEDUP_REMOVED lines=21> */
.L_x_34394:
[----:B------:R-:W-:Y:S05]  /*37e0*/  BSYNC B1 ;  /* 0x0000000000017941 */ /* 0x000fea0003800000 */
.L_x_34393:
[----:B------:R-:W-:Y:S01]  /*37f0*/  LEA R5, R0, 0x3b800000, 0x17 ;  /* 0x3b80000000057811 */ /* 0x000fe200078eb8ff */
[----:B------:R-:W-:-:S05]  /*3800*/  IMAD.SHL.U32 R0, R3, 0x100000, RZ ;  /* 0x0010000003007824 */ /* 0x000fca00078e00ff */
[----:B------:R-:W-:-:S07]  /*3810*/  LOP3.LUT R0, R5, R0, R6, 0xfe, !PT ;  /* 0x0000000005007212 */ /* 0x000fce00078efe06 */
.L_x_34392:
[----:B------:R-:W-:Y:S05]  /*3820*/  BSYNC B0 ;  /* 0x0000000000007941 */ /* 0x000fea0003800000 */
.L_x_34391:
[----:B------:R-:W0:Y:S02]  /*3830*/  F2I.FTZ.TRUNC.NTZ R0, R0 ;  /* 0x0000000000007305 */ /* 0x000e24000021f100 */
[----:B0-----:R-:W-:Y:S01]  /*3840*/  PRMT R19, R0, 0x7610, R19 ;  /* 0x0000761000137816 */ /* 0x001fe20000000013 */
[----:B------:R-:W-:Y:S06]  /*3850*/  BRA `(.L_x_34371) ;  /* 0x00000004000c7947 */ /* 0x000fec0003800000 */
.L_x_34389:
        /* <DEDUP_REMOVED lines=21> */
.L_x_34398:
[----:B------:R-:W-:Y:S05]  /*39b0*/  BSYNC B1 ;  /* 0x0000000000017941 */ /* 0x000fea0003800000 */
.L_x_34397:
[----:B------:R-:W-:Y:S01]  /*39c0*/  LEA R5, R0, 0x37800000, 0x17 ;  /* 0x3780000000057811 */ /* 0x000fe200078eb8ff */
[----:B------:R-:W-:-:S05]  /*39d0*/  IMAD.SHL.U32 R0, R3, 0x200000, RZ ;  /* 0x0020000003007824 */ /* 0x000fca00078e00ff */
[----:B------:R-:W-:-:S07]  /*39e0*/  LOP3.LUT R0, R5, R0, R6, 0xfe, !PT ;  /* 0x0000000005007212 */ /* 0x000fce00078efe06 */
.L_x_34396:
[----:B------:R-:W-:Y:S05]  /*39f0*/  BSYNC B0 ;  /* 0x0000000000007941 */ /* 0x000fea0003800000 */
.L_x_34395:
[----:B------:R-:W0:Y:S02]  /*3a00*/  F2I.FTZ.TRUNC.NTZ R0, R0 ;  /* 0x0000000000007305 */ /* 0x000e24000021f100 */
[----:B0-----:R-:W-:Y:S01]  /*3a10*/  PRMT R19, R0, 0x7610, R19 ;  /* 0x0000761000137816 */ /* 0x001fe20000000013 */
[----:B------:R-:W-:Y:S06]  /*3a20*/  BRA `(.L_x_34371) ;  /* 0x0000000000987947 */ /* 0x000fec0003800000 */
.L_x_34388:
        /* <DEDUP_REMOVED lines=14> */
.L_x_34402:
[----:B------:R-:W-:Y:S05]  /*3b10*/  BSYNC B0 ;  /* 0x0000000000007941 */ /* 0x000fea0003800000 */
.L_x_34401:
[----:B------:R-:W0:Y:S02]  /*3b20*/  F2I.FTZ.TRUNC.NTZ R0, R0 ;  /* 0x0000000000007305 */ /* 0x000e24000021f100 */
[----:B0-----:R-:W-:Y:S01]  /*3b30*/  PRMT R19, R0, 0x7610, R19 ;  /* 0x0000761000137816 */ /* 0x001fe20000000013 */
[----:B------:R-:W-:Y:S06]  /*3b40*/  BRA `(.L_x_34371) ;  /* 0x0000000000507947 */ /* 0x000fec0003800000 */
.L_x_34376:
        /* <DEDUP_REMOVED lines=16> */
.L_x_34403:
[----:B------:R-:W-:Y:S05]  /*3c50*/  BRA `(.L_x_34371) ;  /* 0x00000000000c7947 */ /* 0x000fea0003800000 */
.L_x_34400:
[----:B------:R0:W5:Y:S01]  /*3c60*/  LDG.E.U8 R19, desc[UR36][R4.64] ;  /* 0x0000002404137981 */ /* 0x000162000c1e1100 */
[----:B------:R-:W-:Y:S05]  /*3c70*/  BRA `(.L_x_34371) ;  /* 0x0000000000047947 */ /* 0x000fea0003800000 */
.L_x_34399:
[----:B------:R0:W5:Y:S02]  /*3c80*/  LDG.E.U8 R19, desc[UR36][R4.64] ;  /* 0x0000002404137981 */ /* 0x000164000c1e1100 */
.L_x_34371:
[----:B------:R-:W-:Y:S05]  /*3c90*/  BSYNC B6 ;  /* 0x0000000000067941 */ /* 0x000fea0003800000 */
.L_x_34370:
        /* <DEDUP_REMOVED lines=9> */
[----:B------:R-:W-:Y:S02]  /*3d30*/  ISETP.GE.AND P3, PT, R23, R16, PT ;  /* 0x000000101700720c */ /* 0x000fe40003f66270 */
[----:B------:R-:W-:Y:S01]  /*3d40*/  PRMT R3, R24, 0x8880, RZ ;  /* 0x0000888018037816 */ /* 0x000fe200000000ff */
[----:B------:R-:W-:Y:S10]  /*3d50*/  @P2 BRA `(.L_x_34405) ;  /* 0x0000000000ac2947 */ /* 0x000ff40003800000 */
[-C--:B------:R-:W-:Y:S02]  /*3d60*/  IABS R6, R3.reuse ;  /* 0x0000000300067213 */ /* 0x080fe40000000000 */
[C---:B-----5:R-:W-:Y:S02]  /*3d70*/  LOP3.LUT R0, R29.reuse, 0xffff, RZ, 0xc0, !PT ;  /* 0x0000ffff1d007812 */ /* 0x060fe400078ec0ff */
[----:B------:R-:W0:Y:S01]  /*3d80*/  I2F.RP R7, R6 ;  /* 0x0000000600077306 */ /* 0x000e220000209400 */
[-C--:B------:R-:W-:Y:S02]  /*3d90*/  IABS R10, R3.reuse ;  /* 0x00000003000a7213 */ /* 0x080fe40000000000 */
[----:B------:R-:W-:Y:S02]  /*3da0*/  PRMT R8, R0, 0x8880, RZ ;  /* 0x0000888000087816 */ /* 0x000fe400000000ff */
[----:B------:R-:W-:Y:S01]  /*3db0*/  LOP3.LUT R29, R29, R24, RZ, 0x3c, !PT ;  /* 0x000000181d1d7212 */ /* 0x000fe200078e3cff */
[----:B------:R-:W-:Y:S01]  /*3dc0*/  IMAD.MOV R10, RZ, RZ, -R10 ;  /* 0x000000ffff0a7224 */ /* 0x000fe200078e0a0a */
[----:B------:R-:W-:Y:S01]  /*3dd0*/  IABS R0, R8 ;  /* 0x0000000800007213 */ /* 0x000fe20000000000 */
[----:B0-----:R-:W0:Y:S02]  /*3de0*/  MUFU.RCP R7, R7 ;  /* 0x0000000700077308 */ /* 0x001e240000001000 */
[----:B0-----:R-:W-:Y:S01]  /*3df0*/  VIADD R4, R7, 0xffffffe ;  /* 0x0ffffffe07047836 */ /* 0x001fe20000000000 */
[----:B------:R-:W-:-:S05]  /*3e00*/  LOP3.LUT R7, RZ, R3, RZ, 0x33, !PT ;  /* 0x00000003ff077212 */ /* 0x000fca00078e33ff */
        /* <DEDUP_REMOVED lines=32> */
.L_x_34405:
[----:B------:R-:W-:Y:S05]  /*4010*/  BSYNC B0 ;  /* 0x0000000000007941 */ /* 0x000fea0003800000 */
.L_x_34404:
[----:B------:R-:W-:Y:S04]  /*4020*/  BSSY B0, `(.L_x_34406) ;  /* 0x000002c000007945 */ /* 0x000fe80003800000 */
[----:B------:R-:W-:Y:S05]  /*4030*/  @P3 BRA `(.L_x_34407) ;  /* 0x0000000000a83947 */ /* 0x000fea0003800000 */
[-C--:B------:R-:W-:Y:S02]  /*4040*/  IABS R6, R3.reuse ;  /* 0x0000000300067213 */ /* 0x080fe40000000000 */
[C---:B-----5:R-:W-:Y:S02]  /*4050*/  LOP3.LUT R4, R18.reuse, 0xffff, RZ, 0xc0, !PT ;  /* 0x0000ffff12047812 */ /* 0x060fe400078ec0ff */
[----:B------:R-:W0:Y:S01]  /*4060*/  I2F.RP R7, R6 ;  /* 0x0000000600077306 */ /* 0x000e220000209400 */
[----:B------:R-:W-:Y:S02]  /*4070*/  LOP3.LUT R18, R18, R24, RZ, 0x3c, !PT ;  /* 0x0000001812127212 */ /* 0x000fe400078e3cff */
[----:B------:R-:W-:Y:S02]  /*4080*/  PRMT R8, R4, 0x8880, RZ ;  /* 0x0000888004087816 */ /* 0x000fe400000000ff */
[----:B------:R-:W-:Y:S02]  /*4090*/  IABS R4, R3 ;  /* 0x0000000300047213 */ /* 0x000fe40000000000 */
[----:B------:R-:W-:Y:S01]  /*40a0*/  IABS R10, R8 ;  /* 0x00000008000a7213 */ /* 0x000fe20000000000 */
[----:B0-----:R-:W0:Y:S02]  /*40b0*/  MUFU.RCP R7, R7 ;  /* 0x0000000700077308 */ /* 0x001e240000001000 */
[----:B0-----:R-:W-:-:S02]  /*40c0*/  VIADD R5, R7, 0xffffffe ;  /* 0x0ffffffe07057836 */ /* 0x001fc40000000000 */
[----:B------:R-:W-:Y:S02]  /*40d0*/  IMAD.MOV R7, RZ, RZ, -R4 ;  /* 0x000000ffff077224 */ /* 0x000fe400078e0a04 */
[----:B------:R-:W-:Y:S02]  /*40e0*/  IMAD.MOV.U32 R4, RZ, RZ, RZ ;  /* 0x000000ffff047224 */ /* 0x000fe400078e00ff */
        /* <DEDUP_REMOVED lines=31> */
.L_x_34407:
[----:B------:R-:W-:Y:S05]  /*42e0*/  BSYNC B0 ;  /* 0x0000000000007941 */ /* 0x000fea0003800000 */
.L_x_34406:
        /* <DEDUP_REMOVED lines=8> */
[----:B------:R-:W-:-:S02]  /*4370*/  IABS R10, R8 ;  /* 0x00000008000a7213 */ /* 0x000fc40000000000 */
[----:B------:R-:W-:Y:S01]  /*4380*/  ISETP.NE.AND P5, PT, R24, RZ, PT ;  /* 0x000000ff1800720c */ /* 0x000fe20003fa5270 */
[----:B0-----:R-:W0:Y:S02]  /*4390*/  MUFU.RCP R7, R7 ;  /* 0x0000000700077308 */ /* 0x001e240000001000 */
[----:B0-----:R-:W-:Y:S02]  /*43a0*/  VIADD R5, R7, 0xffffffe ;  /* 0x0ffffffe07057836 */ /* 0x001fe40000000000 */
        /* <DEDUP_REMOVED lines=32> */
.L_x_34409:
[----:B------:R-:W-:Y:S05]  /*45b0*/  BSYNC B0 ;  /* 0x0000000000007941 */ /* 0x000fea0003800000 */
.L_x_34408:
        /* <DEDUP_REMOVED lines=24> */
[----:B------:R-:W-:Y:S02]  /*4740*/  ISETP.GE.AND P3, PT, R7, RZ, PT ;  /* 0x000000ff0700720c */ /* 0x000fe40003f66270 */
[----:B------:R-:W-:-:S09]  /*4750*/  PRMT R7, R19, 0x8880, RZ ;  /* 0x0000888013077816 */ /* 0x000fd200000000ff */
        /* <DEDUP_REMOVED lines=18> */
.L_x_34411:
[----:B------:R-:W-:Y:S05]  /*4880*/  BSYNC B0 ;  /* 0x0000000000007941 */ /* 0x000fea0003800000 */
.L_x_34410:
        /* <DEDUP_REMOVED lines=22> */
.L_x_34417:
[----:B------:R0:W-:Y:S01]  /*49f0*/  STG.E.U8 desc[UR36][R8.64], R0 ;  /* 0x0000000008007986 */ /* 0x0001e2000c101124 */
[----:B------:R-:W-:Y:S01]  /*4a00*/  IMAD.MOV.U32 R25, RZ, RZ, R23 ;  /* 0x000000ffff197224 */ /* 0x000fe200078e0017 */
[----:B------:R-:W-:Y:S06]  /*4a10*/  BRA `(.L_x_34413) ;  /* 0x0000000c00e87947 */ /* 0x000fec0003800000 */
.L_x_34416:
        /* <DEDUP_REMOVED lines=13> */
.L_x_34420:
[----:B------:R-:W-:Y:S01]  /*4af0*/  LOP3.LUT R0, R0, 0xffff, RZ, 0xc0, !PT ;  /* 0x0000ffff00007812 */ /* 0x000fe200078ec0ff */
[----:B------:R-:W-:-:S03]  /*4b00*/  IMAD.MOV.U32 R25, RZ, RZ, R23 ;  /* 0x000000ffff197224 */ /* 0x000fc600078e0017 */
[----:B------:R-:W-:-:S05]  /*4b10*/  PRMT R3, R0, 0x8880, RZ ;  /* 0x0000888000037816 */ /* 0x000fca00000000ff */
[----:B------:R0:W-:Y:S01]  /*4b20*/  STG.E desc[UR36][R8.64], R3 ;  /* 0x0000000308007986 */ /* 0x0001e2000c101924 */
[----:B------:R-:W-:Y:S05]  /*4b30*/  BRA `(.L_x_34413) ;  /* 0x0000000c00a07947 */ /* 0x000fea0003800000 */
.L_x_34419:
[----:B------:R-:W-:Y:S01]  /*4b40*/  PRMT R3, R0, 0x8880, RZ ;  /* 0x0000888000037816 */ /* 0x000fe200000000ff */
[----:B------:R-:W-:-:S03]  /*4b50*/  IMAD.MOV.U32 R25, RZ, RZ, R23 ;  /* 0x000000ffff197224 */ /* 0x000fc600078e0017 */
[----:B------:R-:W-:-:S05]  /*4b60*/  PRMT R3, R3, 0x7710, RZ ;  /* 0x0000771003037816 */ /* 0x000fca00000000ff */
[----:B------:R0:W-:Y:S01]  /*4b70*/  STG.E.U16 desc[UR36][R8.64], R3 ;  /* 0x0000000308007986 */ /* 0x0001e2000c101524 */
[----:B------:R-:W-:Y:S05]  /*4b80*/  BRA `(.L_x_34413) ;  /* 0x0000000c008c7947 */ /* 0x000fea0003800000 */
.L_x_34415:
        /* <DEDUP_REMOVED lines=10> */
.L_x_34422:
[----:B------:R-:W0:Y:S01]  /*4c30*/  I2F.S8 R3, R0 ;  /* 0x0000000000037306 */ /* 0x000e220000001400 */
[----:B------:R-:W-:Y:S01]  /*4c40*/  IMAD.MOV.U32 R25, RZ, RZ, R23 ;  /* 0x000000ffff197224 */ /* 0x000fe200078e0017 */
[----:B0-----:R-:W-:-:S05]  /*4c50*/  F2FP.F16.F32.PACK_AB R3, RZ, R3 ;  /* 0x00000003ff03723e */ /* 0x001fca00000000ff */
[----:B------:R0:W-:Y:S01]  /*4c60*/  STG.E.U16 desc[UR36][R8.64], R3 ;  /* 0x0000000308007986 */ /* 0x0001e2000c101524 */
[----:B------:R-:W-:Y:S05]  /*4c70*/  BRA `(.L_x_34413) ;  /* 0x0000000c00507947 */ /* 0x000fea0003800000 */
.L_x_34421:
        /* <DEDUP_REMOVED lines=11> */
.L_x_34424:
[----:B------:R-:W0:Y:S01]  /*4d30*/  I2F.S8 R0, R0 ;  /* 0x0000000000007306 */ /* 0x000e220000001400 */
[----:B------:R-:W-:Y:S01]  /*4d40*/  IMAD.MOV.U32 R25, RZ, RZ, R23 ;  /* 0x000000ffff197224 */ /* 0x000fe200078e0017 */
[----:B0-----:R-:W-:-:S04]  /*4d50*/  F2FP.F16.F32.PACK_AB R3, RZ, R0 ;  /* 0x00000000ff03723e */ /* 0x001fc800000000ff */
[----:B------:R-:W-:-:S05]  /*4d60*/  PRMT R3, R3, 0x5410, RZ ;  /* 0x0000541003037816 */ /* 0x000fca00000000ff */
[----:B------:R0:W-:Y:S01]  /*4d70*/  STG.E desc[UR36][R8.64], R3 ;  /* 0x0000000308007986 */ /* 0x0001e2000c101924 */
[----:B------:R-:W-:Y:S05]  /*4d80*/  BRA `(.L_x_34413) ;  /* 0x0000000c000c7947 */ /* 0x000fea0003800000 */
.L_x_34423:
[----:B------:R-:W-:Y:S01]  /*4d90*/  PRMT R4, R0, 0x8880, RZ ;  /* 0x0000888000047816 */ /* 0x000fe200000000ff */
[----:B------:R-:W-:-:S03]  /*4da0*/  IMAD.MOV.U32 R25, RZ, RZ, R23 ;  /* 0x000000ffff197224 */ /* 0x000fc600078e0017 */
[----:B------:R-:W-:-:S06]  /*4db0*/  PRMT R4, R4, 0x7710, RZ ;  /* 0x0000771004047816 */ /* 0x000fcc00000000ff */
[----:B------:R-:W0:Y:S02]  /*4dc0*/  I2F.F64.S16 R4, R4 ;  /* 0x0000000400047312 */ /* 0x000e240000101c00 */
[----:B0-----:R0:W-:Y:S01]  /*4dd0*/  STG.E.64 desc[UR36][R8.64], R4 ;  /* 0x0000000408007986 */ /* 0x0011e2000c101b24 */
[----:B------:R-:W-:Y:S05]  /*4de0*/  BRA `(.L_x_34413) ;  /* 0x0000000800f47947 */ /* 0x000fea0003800000 */
.L_x_34414:
        /* <DEDUP_REMOVED lines=13> */
.L_x_34427:
[----:B------:R-:W-:Y:S02]  /*4ec0*/  PRMT R4, R0, 0x8880, RZ ;  /* 0x0000888000047816 */ /* 0x000fe400000000ff */
[----:B------:R-:W-:Y:S01]  /*4ed0*/  CS2R R6, SRZ ;  /* 0x0000000000067805 */ /* 0x000fe2000001ff00 */
[----:B------:R-:W-:Y:S01]  /*4ee0*/  IMAD.MOV.U32 R25, RZ, RZ, R23 ;  /* 0x000000ffff197224 */ /* 0x000fe200078e0017 */
[----:B------:R-:W-:-:S06]  /*4ef0*/  PRMT R4, R4, 0x7710, RZ ;  /* 0x0000771004047816 */ /* 0x000fcc00000000ff */
[----:B------:R-:W0:Y:S02]  /*4f00*/  I2F.F64.S16 R4, R4 ;  /* 0x0000000400047312 */ /* 0x000e240000101c00 */
[----:B0-----:R0:W-:Y:S01]  /*4f10*/  STG.E.128 desc[UR36][R8.64], R4 ;  /* 0x0000000408007986 */ /* 0x0011e2000c101d24 */
[----:B------:R-:W-:Y:S05]  /*4f20*/  BRA `(.L_x_34413) ;  /* 0x0000000800a47947 */ /* 0x000fea0003800000 */
.L_x_34426:
        /* <DEDUP_REMOVED lines=21> */
.L_x_34431:
[----:B------:R-:W-:Y:S05]  /*5080*/  BSYNC B0 ;  /* 0x0000000000007941 */ /* 0x000fea0003800000 */
.L_x_34430:
[----:B------:R-:W-:Y:S01]  /*5090*/  LOP3.LUT R3, R3, R4, RZ, 0xfc, !PT ;  /* 0x0000000403037212 */ /* 0x000fe200078efcff */
[----:B------:R-:W-:-:S04]  /*50a0*/  IMAD.MOV.U32 R25, RZ, RZ, R23 ;  /* 0x000000ffff197224 */ /* 0x000fc800078e0017 */
[----:B------:R0:W-:Y:S01]  /*50b0*/  STG.E.U8 desc[UR36][R8.64], R3 ;  /* 0x0000000308007986 */ /* 0x0001e2000c101124 */
[----:B------:R-:W-:Y:S05]  /*50c0*/  BRA `(.L_x_34413) ;  /* 0x00000008003c7947 */ /* 0x000fea0003800000 */
.L_x_34429:
        /* <DEDUP_REMOVED lines=13> */
.L_x_34433:
[----:B------:R-:W-:Y:S01]  /*51a0*/  IMAD.MOV.U32 R0, RZ, RZ, 0x7f ;  /* 0x0000007fff007424 */ /* 0x000fe200078e00ff */
[----:B------:R-:W-:-:S04]  /*51b0*/  ISETP.GT.U32.AND P0, PT, R3, 0x7f800000, PT ;  /* 0x7f8000000300780c */ /* 0x000fc80003f04070 */
[----:B------:R-:W-:-:S09]  /*51c0*/  SEL R0, R0, 0x7c, P0 ;  /* 0x0000007c00007807 */ /* 0x000fd20000000000 */
.L_x_34434:
[----:B------:R-:W-:Y:S05]  /*51d0*/  BSYNC B0 ;  /* 0x0000000000007941 */ /* 0x000fea0003800000 */
.L_x_34432:
[----:B------:R-:W-:Y:S01]  /*51e0*/  LOP3.LUT R3, R5, 0x80000000, RZ, 0xc0, !PT ;  /* 0x8000000005037812 */ /* 0x000fe200078ec0ff */
[----:B------:R-:W-:-:S03]  /*51f0*/  IMAD.MOV.U32 R25, RZ, RZ, R23 ;  /* 0x000000ffff197224 */ /* 0x000fc600078e0017 */
[----:B------:R-:W-:-:S04]  /*5200*/  SHF.R.U32.HI R3, RZ, 0x18, R3 ;  /* 0x00000018ff037819 */ /* 0x000fc80000011603 */
[----:B------:R-:W-:-:S05]  /*5210*/  LOP3.LUT R3, R0, R3, RZ, 0xfc, !PT ;  /* 0x0000000300037212 */ /* 0x000fca00078efcff */
[----:B------:R0:W-:Y:S01]  /*5220*/  STG.E.U8 desc[UR36][R8.64], R3 ;  /* 0x0000000308007986 */ /* 0x0001e2000c101124 */
[----:B------:R-:W-:Y:S05]  /*5230*/  BRA `(.L_x_34413) ;  /* 0x0000000400e07947 */ /* 0x000fea0003800000 */
.L_x_34428:
[----:B------:R-:W0:Y:S01]  /*5240*/  I2F.S8 R3, R0 ;  /* 0x0000000000037306 */ /* 0x000e220000001400 */
[----:B------:R-:W-:Y:S01]  /*5250*/  IMAD.MOV.U32 R25, RZ, RZ, R23 ;  /* 0x000000ffff197224 */ /* 0x000fe200078e0017 */
[----:B0-----:R-:W-:-:S05]  /*5260*/  F2FP.BF16.F32.PACK_AB R3, RZ, R3 ;  /* 0x00000003ff03723e */ /* 0x001fca00000010ff */
[----:B------:R0:W-:Y:S01]  /*5270*/  STG.E.U16 desc[UR36][R8.64], R3 ;  /* 0x0000000308007986 */ /* 0x0001e2000c101524 */
[----:B------:R-:W-:Y:S05]  /*5280*/  BRA `(.L_x_34413) ;  /* 0x0000000400cc7947 */ /* 0x000fea0003800000 */
.L_x_34425:
        /* <DEDUP_REMOVED lines=13> */
.L_x_34437:
        /* <DEDUP_REMOVED lines=17> */
.L_x_34440:
[----:B------:R-:W-:-:S04]  /*5470*/  LOP3.LUT R3, R5, 0x80000000, RZ, 0xc0, !PT ;  /* 0x8000000005037812 */ /* 0x000fc800078ec0ff */
[----:B------:R-:W-:-:S04]  /*5480*/  SHF.R.U32.HI R3, RZ, 0x18, R3 ;  /* 0x00000018ff037819 */ /* 0x000fc80000011603 */
[----:B------:R-:W-:-:S04]  /*5490*/  LOP3.LUT R0, R0, R3, RZ, 0xfc, !PT ;  /* 0x0000000300007212 */ /* 0x000fc800078efcff */
[----:B------:R-:W-:-:S07]  /*54a0*/  PRMT R4, R0, 0x7610, R4 ;  /* 0x0000761000047816 */ /* 0x000fce0000000004 */
.L_x_34439:
[----:B------:R-:W-:Y:S05]  /*54b0*/  BSYNC B0 ;  /* 0x0000000000007941 */ /* 0x000fea0003800000 */
.L_x_34438:
[----:B------:R3:W-:Y:S01]  /*54c0*/  STG.E.U8 desc[UR36][R8.64], R4 ;  /* 0x0000000408007986 */ /* 0x0007e2000c101124 */
[----:B------:R-:W-:Y:S01]  /*54d0*/  IMAD.MOV.U32 R25, RZ, RZ, R23 ;  /* 0x000000ffff197224 */ /* 0x000fe200078e0017 */
[----:B------:R-:W-:Y:S06]  /*54e0*/  BRA `(.L_x_34413) ;  /* 0x0000000400347947 */ /* 0x000fec0003800000 */
.L_x_34436:
        /* <DEDUP_REMOVED lines=17> */
.L_x_34443:
[----:B------:R-:W-:-:S04]  /*5600*/  LOP3.LUT R3, R5, 0x80000000, RZ, 0xc0, !PT ;  /* 0x8000000005037812 */ /* 0x000fc800078ec0ff */
[----:B------:R-:W-:-:S04]  /*5610*/  SHF.R.U32.HI R3, RZ, 0x18, R3 ;  /* 0x00000018ff037819 */ /* 0x000fc80000011603 */
[----:B------:R-:W-:-:S04]  /*5620*/  LOP3.LUT R0, R0, R3, RZ, 0xfc, !PT ;  /* 0x0000000300007212 */ /* 0x000fc800078efcff */
[----:B------:R-:W-:-:S07]  /*5630*/  PRMT R4, R0, 0x7610, R4 ;  /* 0x0000761000047816 */ /* 0x000fce0000000004 */
.L_x_34442:
[----:B------:R-:W-:Y:S05]  /*5640*/  BSYNC B0 ;  /* 0x0000000000007941 */ /* 0x000fea0003800000 */
.L_x_34441:
[----:B------:R0:W-:Y:S01]  /*5650*/  STG.E.U8 desc[UR36][R8.64], R4 ;  /* 0x0000000408007986 */ /* 0x0001e2000c101124 */
[----:B------:R-:W-:Y:S01]  /*5660*/  IMAD.MOV.U32 R25, RZ, RZ, R23 ;  /* 0x000000ffff197224 */ /* 0x000fe200078e0017 */
[----:B------:R-:W-:Y:S06]  /*5670*/  BRA `(.L_x_34413) ;  /* 0x0000000000d07947 */ /* 0x000fec0003800000 */
.L_x_34435:
        /* <DEDUP_REMOVED lines=23> */
.L_x_34418:
        /* <DEDUP_REMOVED lines=16> */
.L_x_34446:
[----:B------:R-:W-:Y:S01]  /*58f0*/  IMAD.MOV.U32 R25, RZ, RZ, R23 ;  /* 0x000000ffff197224 */ /* 0x000fe200078e0017 */
[----:B------:R-:W-:Y:S06]  /*5900*/  BRA `(.L_x_34413) ;  /* 0x00000000002c7947 */ /* 0x000fec0003800000 */
.L_x_34445:
[----:B------:R-:W-:Y:S01]  /*5910*/  LOP3.LUT R0, R0, 0xffff, RZ, 0xc0, !PT ;  /* 0x0000ffff00007812 */ /* 0x000fe200078ec0ff */
[----:B------:R-:W-:-:S03]  /*5920*/  IMAD.MOV.U32 R25, RZ, RZ, R23 ;  /* 0x000000ffff197224 */ /* 0x000fc600078e0017 */
[----:B------:R-:W-:-:S05]  /*5930*/  PRMT R0, R0, 0x8880, RZ ;  /* 0x0000888000007816 */ /* 0x000fca00000000ff */
[----:B------:R-:W-:-:S05]  /*5940*/  IMAD.MOV.U32 R4, RZ, RZ, R0 ;  /* 0x000000ffff047224 */ /* 0x000fca00078e0000 */
[----:B------:R-:W-:-:S05]  /*5950*/  SHF.R.S32.HI R5, RZ, 0x1f, R4 ;  /* 0x0000001fff057819 */ /* 0x000fca0000011404 */
[----:B------:R2:W-:Y:S01]  /*5960*/  STG.E.64 desc[UR36][R8.64], R4 ;  /* 0x0000000408007986 */ /* 0x0005e2000c101b24 */
[----:B------:R-:W-:Y:S05]  /*5970*/  BRA `(.L_x_34413) ;  /* 0x0000000000107947 */ /* 0x000fea0003800000 */
.L_x_34444:
[----:B------:R-:W-:Y:S01]  /*5980*/  LOP3.LUT R0, R0, 0xffff, RZ, 0xc0, !PT ;  /* 0x0000ffff00007812 */ /* 0x000fe200078ec0ff */
[----:B------:R-:W-:-:S03]  /*5990*/  IMAD.MOV.U32 R25, RZ, RZ, R23 ;  /* 0x000000ffff197224 */ /* 0x000fc600078e0017 */
[----:B------:R-:W-:-:S05]  /*59a0*/  PRMT R3, R0, 0x8880, RZ ;  /* 0x0000888000037816 */ /* 0x000fca00000000ff */
[----:B------:R0:W-:Y:S02]  /*59b0*/  STG.E desc[UR36][R8.64], R3 ;  /* 0x0000000308007986 */ /* 0x0001e4000c101924 */
.L_x_34413:
[----:B------:R-:W-:Y:S05]  /*59c0*/  BSYNC B6 ;  /* 0x0000000000067941 */ /* 0x000fea0003800000 */
.L_x_34412:
        /* <DEDUP_REMOVED lines=23> */
.L_x_34452:
[----:B------:R0:W-:Y:S01]  /*5b40*/  STG.E.U8 desc[UR36][R8.64], R22 ;  /* 0x0000001608007986 */ /* 0x0001e2000c101124 */
[----:B------:R-:W-:Y:S05]  /*5b50*/  BRA `(.L_x_34454) ;  /* 0x0000000c00987947 */ /* 0x000fea0003800000 */
.L_x_34451:
        /* <DEDUP_REMOVED lines=12> */
.L_x_34456:
[----:B------:R-:W-:-:S04]  /*5c20*/  LOP3.LUT R22, R22, 0xffff, RZ, 0xc0, !PT ;  /* 0x0000ffff16167812 */ /* 0x000fc800078ec0ff */
[----:B------:R-:W-:-:S05]  /*5c30*/  PRMT R3, R22, 0x8880, RZ ;  /* 0x0000888016037816 */ /* 0x000fca00000000ff */
[----:B------:R0:W-:Y:S01]  /*5c40*/  STG.E desc[UR36][R8.64], R3 ;  /* 0x0000000308007986 */ /* 0x0001e2000c101924 */
[----:B------:R-:W-:Y:S05]  /*5c50*/  BRA `(.L_x_34454) ;  /* 0x0000000c00587947 */ /* 0x000fea0003800000 */
.L_x_34455:
[----:B------:R-:W-:-:S04]  /*5c60*/  PRMT R3, R22, 0x8880, RZ ;  /* 0x0000888016037816 */ /* 0x000fc800000000ff */
[----:B------:R-:W-:-:S05]  /*5c70*/  PRMT R3, R3, 0x7710, RZ ;  /* 0x0000771003037816 */ /* 0x000fca00000000ff */
[----:B------:R0:W-:Y:S01]  /*5c80*/  STG.E.U16 desc[UR36][R8.64], R3 ;  /* 0x0000000308007986 */ /* 0x0001e2000c101524 */
[----:B------:R-:W-:Y:S05]  /*5c90*/  BRA `(.L_x_34454) ;  /* 0x0000000c00487947 */ /* 0x000fea0003800000 */
.L_x_34450:
        /* <DEDUP_REMOVED lines=9> */
.L_x_34458:
[----:B------:R-:W0:Y:S02]  /*5d30*/  I2F.S8 R0, R22 ;  /* 0x0000001600007306 */ /* 0x000e240000001400 */
[----:B0-----:R-:W-:-:S05]  /*5d40*/  F2FP.F16.F32.PACK_AB R0, RZ, R0 ;  /* 0x00000000ff00723e */ /* 0x001fca00000000ff */
[----:B------:R0:W-:Y:S01]  /*5d50*/  STG.E.U16 desc[UR36][R8.64], R0 ;  /* 0x0000000008007986 */ /* 0x0001e2000c101524 */
[----:B------:R-:W-:Y:S05]  /*5d60*/  BRA `(.L_x_34454) ;  /* 0x0000000c00147947 */ /* 0x000fea0003800000 */
.L_x_34457:
        /* <DEDUP_REMOVED lines=10> */
.L_x_34460:
[----:B------:R-:W0:Y:S02]  /*5e10*/  I2F.S8 R22, R22 ;  /* 0x0000001600167306 */ /* 0x000e240000001400 */
[----:B0-----:R-:W-:-:S04]  /*5e20*/  F2FP.F16.F32.PACK_AB R3, RZ, R22 ;  /* 0x00000016ff03723e */ /* 0x001fc800000000ff */
[----:B------:R-:W-:-:S05]  /*5e30*/  PRMT R3, R3, 0x5410, RZ ;  /* 0x0000541003037816 */ /* 0x000fca00000000ff */
[----:B------:R0:W-:Y:S01]  /*5e40*/  STG.E desc[UR36][R8.64], R3 ;  /* 0x0000000308007986 */ /* 0x0001e2000c101924 */
[----:B------:R-:W-:Y:S05]  /*5e50*/  BRA `(.L_x_34454) ;  /* 0x0000000800d87947 */ /* 0x000fea0003800000 */
.L_x_34459:
[----:B------:R-:W-:-:S04]  /*5e60*/  PRMT R4, R22, 0x8880, RZ ;  /* 0x0000888016047816 */ /* 0x000fc800000000ff */
[----:B------:R-:W-:-:S06]  /*5e70*/  PRMT R4, R4, 0x7710, RZ ;  /* 0x0000771004047816 */ /* 0x000fcc00000000ff */
[----:B------:R-:W0:Y:S02]  /*5e80*/  I2F.F64.S16 R4, R4 ;  /* 0x0000000400047312 */ /* 0x000e240000101c00 */
[----:B0-----:R0:W-:Y:S01]  /*5e90*/  STG.E.64 desc[UR36][R8.64], R4 ;  /* 0x0000000408007986 */ /* 0x0011e2000c101b24 */
[----:B------:R-:W-:Y:S05]  /*5ea0*/  BRA `(.L_x_34454) ;  /* 0x0000000800c47947 */ /* 0x000fea0003800000 */
.L_x_34449:
        /* <DEDUP_REMOVED lines=12> */
.L_x_34463:
[----:B------:R-:W-:Y:S02]  /*5f70*/  PRMT R4, R22, 0x8880, RZ ;  /* 0x0000888016047816 */ /* 0x000fe400000000ff */
[----:B------:R-:W-:Y:S02]  /*5f80*/  CS2R R6, SRZ ;  /* 0x0000000000067805 */ /* 0x000fe4000001ff00 */
[----:B------:R-:W-:-:S06]  /*5f90*/  PRMT R4, R4, 0x7710, RZ ;  /* 0x0000771004047816 */ /* 0x000fcc00000000ff */
[----:B------:R-:W0:Y:S02]  /*5fa0*/  I2F.F64.S16 R4, R4 ;  /* 0x0000000400047312 */ /* 0x000e240000101c00 */
[----:B0-----:R0:W-:Y:S01]  /*5fb0*/  STG.E.128 desc[UR36][R8.64], R4 ;  /* 0x0000000408007986 */ /* 0x0011e2000c101d24 */
[----:B------:R-:W-:Y:S05]  /*5fc0*/  BRA `(.L_x_34454) ;  /* 0x00000008007c7947 */ /* 0x000fea0003800000 */
.L_x_34462:
        /* <DEDUP_REMOVED lines=21> */
.L_x_34467:
[----:B------:R-:W-:Y:S05]  /*6120*/  BSYNC B0 ;  /* 0x0000000000007941 */ /* 0x000fea0003800000 */
.L_x_34466:
[----:B------:R-:W-:-:S05]  /*6130*/  LOP3.LUT R5, R0, R5, RZ, 0xfc, !PT ;  /* 0x0000000500057212 */ /* 0x000fca00078efcff */
[----:B------:R0:W-:Y:S01]  /*6140*/  STG.E.U8 desc[UR36][R8.64], R5 ;  /* 0x0000000508007986 */ /* 0x0001e2000c101124 */
[----:B------:R-:W-:Y:S05]  /*6150*/  BRA `(.L_x_34454) ;  /* 0x0000000800187947 */ /* 0x000fea0003800000 */
.L_x_34465:
        /* <DEDUP_REMOVED lines=13> */
.L_x_34469:
[----:B------:R-:W-:Y:S01]  /*6230*/  IMAD.MOV.U32 R0, RZ, RZ, 0x7f ;  /* 0x0000007fff007424 */ /* 0x000fe200078e00ff */
[----:B------:R-:W-:-:S04]  /*6240*/  ISETP.GT.U32.AND P0, PT, R3, 0x7f800000, PT ;  /* 0x7f8000000300780c */ /* 0x000fc80003f04070 */
[----:B------:R-:W-:-:S09]  /*6250*/  SEL R0, R0, 0x7c, P0 ;  /* 0x0000007c00007807 */ /* 0x000fd20000000000 */
.L_x_34470:
[----:B------:R-:W-:Y:S05]  /*6260*/  BSYNC B0 ;  /* 0x0000000000007941 */ /* 0x000fea0003800000 */
.L_x_34468:
[----:B------:R-:W-:-:S04]  /*6270*/  LOP3.LUT R3, R5, 0x80000000, RZ, 0xc0, !PT ;  /* 0x8000000005037812 */ /* 0x000fc800078ec0ff */
[----:B------:R-:W-:-:S04]  /*6280*/  SHF.R.U32.HI R3, RZ, 0x18, R3 ;  /* 0x00000018ff037819 */ /* 0x000fc80000011603 */
[----:B------:R-:W-:-:S05]  /*6290*/  LOP3.LUT R3, R0, R3, RZ, 0xfc, !PT ;  /* 0x0000000300037212 */ /* 0x000fca00078efcff */
[----:B------:R0:W-:Y:S01]  /*62a0*/  STG.E.U8 desc[UR36][R8.64], R3 ;  /* 0x0000000308007986 */ /* 0x0001e2000c101124 */
[----:B------:R-:W-:Y:S05]  /*62b0*/  BRA `(.L_x_34454) ;  /* 0x0000000400c07947 */ /* 0x000fea0003800000 */
.L_x_34464:
[----:B------:R-:W0:Y:S02]  /*62c0*/  I2F.S8 R0, R22 ;  /* 0x0000001600007306 */ /* 0x000e240000001400 */
[----:B0-----:R-:W-:-:S05]  /*62d0*/  F2FP.BF16.F32.PACK_AB R0, RZ, R0 ;  /* 0x00000000ff00723e */ /* 0x001fca00000010ff */
[----:B------:R0:W-:Y:S01]  /*62e0*/  STG.E.U16 desc[UR36][R8.64], R0 ;  /* 0x0000000008007986 */ /* 0x0001e2000c101524 */
[----:B------:R-:W-:Y:S05]  /*62f0*/  BRA `(.L_x_34454) ;  /* 0x0000000400b07947 */ /* 0x000fea0003800000 */
.L_x_34461:
        /* <DEDUP_REMOVED lines=12> */
.L_x_34473:
        /* <DEDUP_REMOVED lines=17> */
.L_x_34476:
[----:B------:R-:W-:-:S04]  /*64d0*/  LOP3.LUT R3, R5, 0x80000000, RZ, 0xc0, !PT ;  /* 0x8000000005037812 */ /* 0x000fc800078ec0ff */
[----:B------:R-:W-:-:S04]  /*64e0*/  SHF.R.U32.HI R3, RZ, 0x18, R3 ;  /* 0x00000018ff037819 */ /* 0x000fc80000011603 */
[----:B------:R-:W-:-:S04]  /*64f0*/  LOP3.LUT R0, R0, R3, RZ, 0xfc, !PT ;  /* 0x0000000300007212 */ /* 0x000fc800078efcff */
[----:B------:R-:W-:-:S07]  /*6500*/  PRMT R4, R0, 0x7610, R4 ;  /* 0x0000761000047816 */ /* 0x000fce0000000004 */
.L_x_34475:
[----:B------:R-:W-:Y:S05]  /*6510*/  BSYNC B0 ;  /* 0x0000000000007941 */ /* 0x000fea0003800000 */
.L_x_34474:
[----:B------:R3:W-:Y:S01]  /*6520*/  STG.E.U8 desc[UR36][R8.64], R4 ;  /* 0x0000000408007986 */ /* 0x0007e2000c101124 */
[----:B------:R-:W-:Y:S05]  /*6530*/  BRA `(.L_x_34454) ;  /* 0x0000000400207947 */ /* 0x000fea0003800000 */
.L_x_34472:
        /* <DEDUP_REMOVED lines=17> */
.L_x_34479:
[----:B------:R-:W-:-:S04]  /*6650*/  LOP3.LUT R3, R5, 0x80000000, RZ, 0xc0, !PT ;  /* 0x8000000005037812 */ /* 0x000fc800078ec0ff */
[----:B------:R-:W-:-:S04]  /*6660*/  SHF.R.U32.HI R3, RZ, 0x18, R3 ;  /* 0x00000018ff037819 */ /* 0x000fc80000011603 */
[----:B------:R-:W-:-:S04]  /*6670*/  LOP3.LUT R0, R0, R3, RZ, 0xfc, !PT ;  /* 0x0000000300007212 */ /* 0x000fc800078efcff */
[----:B------:R-:W-:-:S07]  /*6680*/  PRMT R4, R0, 0x7610, R4 ;  /* 0x0000761000047816 */ /* 0x000fce0000000004 */
.L_x_34478:
[----:B------:R-:W-:Y:S05]  /*6690*/  BSYNC B0 ;  /* 0x0000000000007941 */ /* 0x000fea0003800000 */
.L_x_34477:
[----:B------:R0:W-:Y:S01]  /*66a0*/  STG.E.U8 desc[UR36][R8.64], R4 ;  /* 0x0000000408007986 */ /* 0x0001e2000c101124 */
[----:B------:R-:W-:Y:S05]  /*66b0*/  BRA `(.L_x_34454) ;  /* 0x0000000000c07947 */ /* 0x000fea0003800000 */
.L_x_34471:
        /* <DEDUP_REMOVED lines=22> */
.L_x_34453:
        /* <DEDUP_REMOVED lines=16> */
.L_x_34482:
[----:B------:R-:W-:Y:S05]  /*6920*/  BRA `(.L_x_34454) ;  /* 0x0000000000247947 */ /* 0x000fea0003800000 */
.L_x_34481:
[----:B------:R-:W-:-:S04]  /*6930*/  LOP3.LUT R22, R22, 0xffff, RZ, 0xc0, !PT ;  /* 0x0000ffff16167812 */ /* 0x000fc800078ec0ff */
[----:B------:R-:W-:-:S05]  /*6940*/  PRMT R22, R22, 0x8880, RZ ;  /* 0x0000888016167816 */ /* 0x000fca00000000ff */
[----:B------:R-:W-:-:S05]  /*6950*/  IMAD.MOV.U32 R4, RZ, RZ, R22 ;  /* 0x000000ffff047224 */ /* 0x000fca00078e0016 */
[----:B------:R-:W-:-:S05]  /*6960*/  SHF.R.S32.HI R5, RZ, 0x1f, R4 ;  /* 0x0000001fff057819 */ /* 0x000fca0000011404 */
[----:B------:R2:W-:Y:S01]  /*6970*/  STG.E.64 desc[UR36][R8.64], R4 ;  /* 0x0000000408007986 */ /* 0x0005e2000c101b24 */
[----:B------:R-:W-:Y:S05]  /*6980*/  BRA `(.L_x_34454) ;  /* 0x00000000000c7947 */ /* 0x000fea0003800000 */
.L_x_34480:
[----:B------:R-:W-:-:S04]  /*6990*/  LOP3.LUT R22, R22, 0xffff, RZ, 0xc0, !PT ;  /* 0x0000ffff16167812 */ /* 0x000fc800078ec0ff */
[----:B------:R-:W-:-:S05]  /*69a0*/  PRMT R3, R22, 0x8880, RZ ;  /* 0x0000888016037816 */ /* 0x000fca00000000ff */
[----:B------:R0:W-:Y:S02]  /*69b0*/  STG.E desc[UR36][R8.64], R3 ;  /* 0x0000000308007986 */ /* 0x0001e4000c101924 */
.L_x_34454:
        /* <DEDUP_REMOVED lines=23> */
.L_x_34486:
[----:B-----5:R3:W-:Y:S01]  /*6b30*/  STG.E.U8 desc[UR36][R8.64], R18 ;  /* 0x0000001208007986 */ /* 0x0207e2000c101124 */
[----:B------:R-:W-:Y:S05]  /*6b40*/  BRA `(.L_x_34488) ;  /* 0x0000000c00987947 */ /* 0x000fea0003800000 */
.L_x_34485:
        /* <DEDUP_REMOVED lines=12> */
.L_x_34490:
[----:B-----5:R-:W-:-:S04]  /*6c10*/  LOP3.LUT R18, R18, 0xffff, RZ, 0xc0, !PT ;  /* 0x0000ffff12127812 */ /* 0x020fc800078ec0ff */
[----:B------:R-:W-:-:S05]  /*6c20*/  PRMT R3, R18, 0x8880, RZ ;  /* 0x0000888012037816 */ /* 0x000fca00000000ff */
[----:B------:R2:W-:Y:S01]  /*6c30*/  STG.E desc[UR36][R8.64], R3 ;  /* 0x0000000308007986 */ /* 0x0005e2000c101924 */
[----:B------:R-:W-:Y:S05]  /*6c40*/  BRA `(.L_x_34488) ;  /* 0x0000000c00587947 */ /* 0x000fea0003800000 */
.L_x_34489:
[----:B-----5:R-:W-:-:S04]  /*6c50*/  PRMT R3, R18, 0x8880, RZ ;  /* 0x0000888012037816 */ /* 0x020fc800000000ff */
[----:B------:R-:W-:-:S05]  /*6c60*/  PRMT R3, R3, 0x7710, RZ ;  /* 0x0000771003037816 */ /* 0x000fca00000000ff */
[----:B------:R0:W-:Y:S01]  /*6c70*/  STG.E.U16 desc[UR36][R8.64], R3 ;  /* 0x0000000308007986 */ /* 0x0001e2000c101524 */
[----:B------:R-:W-:Y:S05]  /*6c80*/  BRA `(.L_x_34488) ;  /* 0x0000000c00487947 */ /* 0x000fea0003800000 */
.L_x_34484:
        /* <DEDUP_REMOVED lines=9> */
.L_x_34492:
[----:B-----5:R-:W0:Y:S02]  /*6d20*/  I2F.S8 R0, R18 ;  /* 0x0000001200007306 */ /* 0x020e240000001400 */
[----:B0-----:R-:W-:-:S05]  /*6d30*/  F2FP.F16.F32.PACK_AB R0, RZ, R0 ;  /* 0x00000000ff00723e */ /* 0x001fca00000000ff */
[----:B------:R0:W-:Y:S01]  /*6d40*/  STG.E.U16 desc[UR36][R8.64], R0 ;  /* 0x0000000008007986 */ /* 0x0001e2000c101524 */
[----:B------:R-:W-:Y:S05]  /*6d50*/  BRA `(.L_x_34488) ;  /* 0x0000000c00147947 */ /* 0x000fea0003800000 */
.L_x_34491:
        /* <DEDUP_REMOVED lines=10> */
.L_x_34494:
[----:B-----5:R-:W0:Y:S02]  /*6e00*/  I2F.S8 R18, R18 ;  /* 0x0000001200127306 */ /* 0x020e240000001400 */
[----:B0-----:R-:W-:-:S04]  /*6e10*/  F2FP.F16.F32.PACK_AB R3, RZ, R18 ;  /* 0x00000012ff03723e */ /* 0x001fc800000000ff */
[----:B------:R-:W-:-:S05]  /*6e20*/  PRMT R3, R3, 0x5410, RZ ;  /* 0x0000541003037816 */ /* 0x000fca00000000ff */
[----:B------:R0:W-:Y:S01]  /*6e30*/  STG.E desc[UR36][R8.64], R3 ;  /* 0x0000000308007986 */ /* 0x0001e2000c101924 */
[----:B------:R-:W-:Y:S05]  /*6e40*/  BRA `(.L_x_34488) ;  /* 0x0000000800d87947 */ /* 0x000fea0003800000 */
.L_x_34493:
[----:B-----5:R-:W-:-:S04]  /*6e50*/  PRMT R4, R18, 0x8880, RZ ;  /* 0x0000888012047816 */ /* 0x020fc800000000ff */
[----:B------:R-:W-:-:S06]  /*6e60*/  PRMT R4, R4, 0x7710, RZ ;  /* 0x0000771004047816 */ /* 0x000fcc00000000ff */
[----:B------:R-:W0:Y:S02]  /*6e70*/  I2F.F64.S16 R4, R4 ;  /* 0x0000000400047312 */ /* 0x000e240000101c00 */
[----:B0-----:R0:W-:Y:S01]  /*6e80*/  STG.E.64 desc[UR36][R8.64], R4 ;  /* 0x0000000408007986 */ /* 0x0011e2000c101b24 */
[----:B------:R-:W-:Y:S05]  /*6e90*/  BRA `(.L_x_34488) ;  /* 0x0000000800c47947 */ /* 0x000fea0003800000 */
.L_x_34483:
        /* <DEDUP_REMOVED lines=12> */
.L_x_34497:
[----:B-----5:R-:W-:Y:S02]  /*6f60*/  PRMT R4, R18, 0x8880, RZ ;  /* 0x0000888012047816 */ /* 0x020fe400000000ff */
[----:B------:R-:W-:Y:S02]  /*6f70*/  CS2R R6, SRZ ;  /* 0x0000000000067805 */ /* 0x000fe4000001ff00 */
[----:B------:R-:W-:-:S06]  /*6f80*/  PRMT R4, R4, 0x7710, RZ ;  /* 0x0000771004047816 */ /* 0x000fcc00000000ff */
[----:B------:R-:W0:Y:S02]  /*6f90*/  I2F.F64.S16 R4, R4 ;  /* 0x0000000400047312 */ /* 0x000e240000101c00 */
[----:B0-----:R0:W-:Y:S01]  /*6fa0*/  STG.E.128 desc[UR36][R8.64], R4 ;  /* 0x0000000408007986 */ /* 0x0011e2000c101d24 */
[----:B------:R-:W-:Y:S05]  /*6fb0*/  BRA `(.L_x_34488) ;  /* 0x00000008007c7947 */ /* 0x000fea0003800000 */
.L_x_34496:
        /* <DEDUP_REMOVED lines=21> */
.L_x_34501:
[----:B------:R-:W-:Y:S05]  /*7110*/  BSYNC B0 ;  /* 0x0000000000007941 */ /* 0x000fea0003800000 */
.L_x_34500:
[----:B------:R-:W-:-:S05]  /*7120*/  LOP3.LUT R5, R0, R5, RZ, 0xfc, !PT ;  /* 0x0000000500057212 */ /* 0x000fca00078efcff */
[----:B------:R0:W-:Y:S01]  /*7130*/  STG.E.U8 desc[UR36][R8.64], R5 ;  /* 0x0000000508007986 */ /* 0x0001e2000c101124 */
[----:B------:R-:W-:Y:S05]  /*7140*/  BRA `(.L_x_34488) ;  /* 0x0000000800187947 */ /* 0x000fea0003800000 */
.L_x_34499:
        /* <DEDUP_REMOVED lines=13> */
.L_x_34503:
[----:B------:R-:W-:Y:S01]  /*7220*/  IMAD.MOV.U32 R0, RZ, RZ, 0x7f ;  /* 0x0000007fff007424 */ /* 0x000fe200078e00ff */
[----:B------:R-:W-:-:S04]  /*7230*/  ISETP.GT.U32.AND P0, PT, R3, 0x7f800000, PT ;  /* 0x7f8000000300780c */ /* 0x000fc80003f04070 */
[----:B------:R-:W-:-:S09]  /*7240*/  SEL R0, R0, 0x7c, P0 ;  /* 0x0000007c00007807 */ /* 0x000fd20000000000 */
.L_x_34504:
[----:B------:R-:W-:Y:S05]  /*7250*/  BSYNC B0 ;  /* 0x0000000000007941 */ /* 0x000fea0003800000 */
.L_x_34502:
[----:B------:R-:W-:-:S04]  /*7260*/  LOP3.LUT R3, R5, 0x80000000, RZ, 0xc0, !PT ;  /* 0x8000000005037812 */ /* 0x000fc800078ec0ff */
[----:B------:R-:W-:-:S04]  /*7270*/  SHF.R.U32.HI R3, RZ, 0x18, R3 ;  /* 0x00000018ff037819 */ /* 0x000fc80000011603 */
[----:B------:R-:W-:-:S05]  /*7280*/  LOP3.LUT R3, R0, R3, RZ, 0xfc, !PT ;  /* 0x0000000300037212 */ /* 0x000fca00078efcff */
[----:B------:R0:W-:Y:S01]  /*7290*/  STG.E.U8 desc[UR36][R8.64], R3 ;  /* 0x0000000308007986 */ /* 0x0001e2000c101124 */
[----:B------:R-:W-:Y:S05]  /*72a0*/  BRA `(.L_x_34488) ;  /* 0x0000000400c07947 */ /* 0x000fea0003800000 */
.L_x_34498:
[----:B-----5:R-:W0:Y:S02]  /*72b0*/  I2F.S8 R0, R18 ;  /* 0x0000001200007306 */ /* 0x020e240000001400 */
[----:B0-----:R-:W-:-:S05]  /*72c0*/  F2FP.BF16.F32.PACK_AB R0, RZ, R0 ;  /* 0x00000000ff00723e */ /* 0x001fca00000010ff */
[----:B------:R0:W-:Y:S01]  /*72d0*/  STG.E.U16 desc[UR36][R8.64], R0 ;  /* 0x0000000008007986 */ /* 0x0001e2000c101524 */
[----:B------:R-:W-:Y:S05]  /*72e0*/  BRA `(.L_x_34488) ;  /* 0x0000000400b07947 */ /* 0x000fea0003800000 */
.L_x_34495:
        /* <DEDUP_REMOVED lines=12> */
.L_x_34507:
        /* <DEDUP_REMOVED lines=17> */
.L_x_34510:
[----:B------:R-:W-:-:S04]  /*74c0*/  LOP3.LUT R3, R5, 0x80000000, RZ, 0xc0, !PT ;  /* 0x8000000005037812 */ /* 0x000fc800078ec0ff */
[----:B------:R-:W-:-:S04]  /*74d0*/  SHF.R.U32.HI R3, RZ, 0x18, R3 ;  /* 0x00000018ff037819 */ /* 0x000fc80000011603 */
[----:B------:R-:W-:-:S04]  /*74e0*/  LOP3.LUT R0, R0, R3, RZ, 0xfc, !PT ;  /* 0x0000000300007212 */ /* 0x000fc800078efcff */
[----:B------:R-:W-:-:S07]  /*74f0*/  PRMT R4, R0, 0x7610, R4 ;  /* 0x0000761000047816 */ /* 0x000fce0000000004 */
.L_x_34509:
[----:B------:R-:W-:Y:S05]  /*7500*/  BSYNC B0 ;  /* 0x0000000000007941 */ /* 0x000fea0003800000 */
.L_x_34508:
[----:B------:R0:W-:Y:S01]  /*7510*/  STG.E.U8 desc[UR36][R8.64], R4 ;  /* 0x0000000408007986 */ /* 0x0001e2000c101124 */
[----:B------:R-:W-:Y:S05]  /*7520*/  BRA `(.L_x_34488) ;  /* 0x0000000400207947 */ /* 0x000fea0003800000 */
.L_x_34506:
        /* <DEDUP_REMOVED lines=17> */
.L_x_34513:
[----:B------:R-:W-:-:S04]  /*7640*/  LOP3.LUT R3, R5, 0x80000000, RZ, 0xc0, !PT ;  /* 0x8000000005037812 */ /* 0x000fc800078ec0ff */
[----:B------:R-:W-:-:S04]  /*7650*/  SHF.R.U32.HI R3, RZ, 0x18, R3 ;  /* 0x00000018ff037819 */ /* 0x000fc80000011603 */
[----:B------:R-:W-:-:S04]  /*7660*/  LOP3.LUT R0, R0, R3, RZ, 0xfc, !PT ;  /* 0x0000000300007212 */ /* 0x000fc800078efcff */
[----:B------:R-:W-:-:S07]  /*7670*/  PRMT R4, R0, 0x7610, R4 ;  /* 0x0000761000047816 */ /* 0x000fce0000000004 */
.L_x_34512:
[----:B------:R-:W-:Y:S05]  /*7680*/  BSYNC B0 ;  /* 0x0000000000007941 */ /* 0x000fea0003800000 */
.L_x_34511:
[----:B------:R0:W-:Y:S01]  /*7690*/  STG.E.U8 desc[UR36][R8.64], R4 ;  /* 0x0000000408007986 */ /* 0x0001e2000c101124 */
[----:B------:R-:W-:Y:S05]  /*76a0*/  BRA `(.L_x_34488) ;  /* 0x0000000000c07947 */ /* 0x000fea0003800000 */
.L_x_34505:
        /* <DEDUP_REMOVED lines=22> */
.L_x_34487:
        /* <DEDUP_REMOVED lines=16> */
.L_x_34516:
[----:B------:R-:W-:Y:S05]  /*7910*/  BRA `(.L_x_34488) ;  /* 0x0000000000247947 */ /* 0x000fea0003800000 */
.L_x_34515:
[----:B-----5:R-:W-:-:S04]  /*7920*/  LOP3.LUT R18, R18, 0xffff, RZ, 0xc0, !PT ;  /* 0x0000ffff12127812 */ /* 0x020fc800078ec0ff */
[----:B------:R-:W-:-:S05]  /*7930*/  PRMT R18, R18, 0x8880, RZ ;  /* 0x0000888012127816 */ /* 0x000fca00000000ff */
[----:B------:R-:W-:-:S05]  /*7940*/  IMAD.MOV.U32 R4, RZ, RZ, R18 ;  /* 0x000000ffff047224 */ /* 0x000fca00078e0012 */
[----:B------:R-:W-:-:S05]  /*7950*/  SHF.R.S32.HI R5, RZ, 0x1f, R4 ;  /* 0x0000001fff057819 */ /* 0x000fca0000011404 */
[----:B------:R0:W-:Y:S01]  /*7960*/  STG.E.64 desc[UR36][R8.64], R4 ;  /* 0x0000000408007986 */ /* 0x0001e2000c101b24 */
[----:B------:R-:W-:Y:S05]  /*7970*/  BRA `(.L_x_34488) ;  /* 0x00000000000c7947 */ /* 0x000fea0003800000 */
.L_x_34514:
[----:B-----5:R-:W-:-:S04]  /*7980*/  LOP3.LUT R18, R18, 0xffff, RZ, 0xc0, !PT ;  /* 0x0000ffff12127812 */ /* 0x020fc800078ec0ff */
[----:B------:R-:W-:-:S05]  /*7990*/  PRMT R3, R18, 0x8880, RZ ;  /* 0x0000888012037816 */ /* 0x000fca00000000ff */
[----:B------:R0:W-:Y:S02]  /*79a0*/  STG.E desc[UR36][R8.64], R3 ;  /* 0x0000000308007986 */ /* 0x0001e4000c101924 */
.L_x_34488:
[----:B------:R-:W-:-:S07]  /*79b0*/  VIADD R25, R25, 0x80 ;  /* 0x0000008019197836 */ /* 0x000fce0000000000 */
.L_x_34448:
[----:B------:R-:W-:Y:S05]  /*79c0*/  BSYNC B6 ;  /* 0x0000000000067941 */ /* 0x000fea0003800000 */
.L_x_34447:
[----:B------:R-:W-:-:S13]  /*79d0*/  ISETP.GE.AND P0, PT, R25, R16, PT ;  /* 0x000000101900720c */ /* 0x000fda0003f06270 */
[----:B------:R-:W-:Y:S05]  /*79e0*/  @P0 EXIT ;  /* 0x000000000000094d */ /* 0x000fea0003800000 */
[----:B0123--:R-:W0:Y:S01]  /*79f0*/  LDC.64 R4, c[0x0][0x218] ;  /* 0x00008600ff047b82 */ /* 0x00fe220000000a00 */
[----:B------:R-:W-:Y:S01]  /*7a00*/  PRMT R0, R17, 0x9910, RZ ;  /* 0x0000991011007816 */ /* 0x000fe200000000ff */
[----:B------:R-:W-:Y:S01]  /*7a10*/  IMAD R2, R2, 0x200, R25 ;  /* 0x0000020002027824 */ /* 0x000fe200078e0219 */
[----:B------:R-:W-:Y:S02]  /*7a20*/  ULDC UR4, c[0x0][0x238] ;  /* 0x00008e0000047ab9 */ /* 0x000fe40000000800 */
[----:B------:R-:W-:Y:S01]  /*7a30*/  ISETP.GT.AND P1, PT, R0, 0x9, PT ;  /* 0x000000090000780c */ /* 0x000fe20003f24270 */
[----:B----4-:R-:W-:-:S05]  /*7a40*/  IMAD R3, R2, UR4, RZ ;  /* 0x0000000402037c24 */ /* 0x010fca000f8e02ff */
        /* <DEDUP_REMOVED lines=13> */
.L_x_34520:
[----:B-----5:R-:W-:Y:S01]  /*7b20*/  STG.E.U8 desc[UR36][R2.64], R19 ;  /* 0x0000001302007986 */ /* 0x020fe2000c101124 */
[----:B------:R-:W-:Y:S05]  /*7b30*/  EXIT ;  /* 0x000000000000794d */ /* 0x000fea0003800000 */
.L_x_34519:
        /* <DEDUP_REMOVED lines=12> */
.L_x_34523:
[----:B-----5:R-:W-:-:S04]  /*7c00*/  LOP3.LUT R19, R19, 0xffff, RZ, 0xc0, !PT ;  /* 0x0000ffff13137812 */ /* 0x020fc800078ec0ff */
[----:B------:R-:W-:-:S05]  /*7c10*/  PRMT R5, R19, 0x8880, RZ ;  /* 0x0000888013057816 */ /* 0x000fca00000000ff */
[----:B------:R-:W-:Y:S01]  /*7c20*/  STG.E desc[UR36][R2.64], R5 ;  /* 0x0000000502007986 */ /* 0x000fe2000c101924 */
[----:B------:R-:W-:Y:S05]  /*7c30*/  EXIT ;  /* 0x000000000000794d */ /* 0x000fea0003800000 */
.L_x_34522:
[----:B-----5:R-:W-:-:S04]  /*7c40*/  PRMT R5, R19, 0x8880, RZ ;  /* 0x0000888013057816 */ /* 0x020fc800000000ff */
[----:B------:R-:W-:-:S05]  /*7c50*/  PRMT R5, R5, 0x7710, RZ ;  /* 0x0000771005057816 */ /* 0x000fca00000000ff */
[----:B------:R-:W-:Y:S01]  /*7c60*/  STG.E.U16 desc[UR36][R2.64], R5 ;  /* 0x0000000502007986 */ /* 0x000fe2000c101524 */
[----:B------:R-:W-:Y:S05]  /*7c70*/  EXIT ;  /* 0x000000000000794d */ /* 0x000fea0003800000 */
.L_x_34518:
        /* <DEDUP_REMOVED lines=9> */
.L_x_34525:
[----:B-----5:R-:W0:Y:S02]  /*7d10*/  I2F.S8 R0, R19 ;  /* 0x0000001300007306 */ /* 0x020e240000001400 */
[----:B0-----:R-:W-:-:S05]  /*7d20*/  F2FP.F16.F32.PACK_AB R0, RZ, R0 ;  /* 0x00000000ff00723e */ /* 0x001fca00000000ff */
[----:B------:R-:W-:Y:S01]  /*7d30*/  STG.E.U16 desc[UR36][R2.64], R0 ;  /* 0x0000000002007986 */ /* 0x000fe2000c101524 */
[----:B------:R-:W-:Y:S05]  /*7d40*/  EXIT ;  /* 0x000000000000794d */ /* 0x000fea0003800000 */
.L_x_34524:
        /* <DEDUP_REMOVED lines=10> */
.L_x_34527:
[----:B-----5:R-:W0:Y:S02]  /*7df0*/  I2F.S8 R19, R19 ;  /* 0x0000001300137306 */ /* 0x020e240000001400 */
[----:B0-----:R-:W-:-:S04]  /*7e00*/  F2FP.F16.F32.PACK_AB R5, RZ, R19 ;  /* 0x00000013ff05723e */ /* 0x001fc800000000ff */
[----:B------:R-:W-:-:S05]  /*7e10*/  PRMT R5, R5, 0x5410, RZ ;  /* 0x0000541005057816 */ /* 0x000fca00000000ff */
[----:B------:R-:W-:Y:S01]  /*7e20*/  STG.E desc[UR36][R2.64], R5 ;  /* 0x0000000502007986 */ /* 0x000fe2000c101924 */
[----:B------:R-:W-:Y:S05]  /*7e30*/  EXIT ;  /* 0x000000000000794d */ /* 0x000fea0003800000 */
.L_x_34526:
[----:B-----5:R-:W-:-:S04]  /*7e40*/  PRMT R4, R19, 0x8880, RZ ;  /* 0x0000888013047816 */ /* 0x020fc800000000ff */
[----:B------:R-:W-:-:S06]  /*7e50*/  PRMT R4, R4, 0x7710, RZ ;  /* 0x0000771004047816 */ /* 0x000fcc00000000ff */
[----:B------:R-:W0:Y:S02]  /*7e60*/  I2F.F64.S16 R4, R4 ;  /* 0x0000000400047312 */ /* 0x000e240000101c00 */
[----:B0-----:R-:W-:Y:S01]  /*7e70*/  STG.E.64 desc[UR36][R2.64], R4 ;  /* 0x0000000402007986 */ /* 0x001fe2000c101b24 */
[----:B------:R-:W-:Y:S05]  /*7e80*/  EXIT ;  /* 0x000000000000794d */ /* 0x000fea0003800000 */
.L_x_34517:
        /* <DEDUP_REMOVED lines=12> */
.L_x_34530:
[----:B-----5:R-:W-:Y:S02]  /*7f50*/  PRMT R4, R19, 0x8880, RZ ;  /* 0x0000888013047816 */ /* 0x020fe400000000ff */
[----:B------:R-:W-:Y:S02]  /*7f60*/  CS2R R6, SRZ ;  /* 0x0000000000067805 */ /* 0x000fe4000001ff00 */
[----:B------:R-:W-:-:S06]  /*7f70*/  PRMT R4, R4, 0x7710, RZ ;  /* 0x0000771004047816 */ /* 0x000fcc00000000ff */
[----:B------:R-:W0:Y:S02]  /*7f80*/  I2F.F64.S16 R4, R4 ;  /* 0x0000000400047312 */ /* 0x000e240000101c00 */
[----:B0-----:R-:W-:Y:S01]  /*7f90*/  STG.E.128 desc[UR36][R2.64], R4 ;  /* 0x0000000402007986 */ /* 0x001fe2000c101d24 */
[----:B------:R-:W-:Y:S05]  /*7fa0*/  EXIT ;  /* 0x000000000000794d */ /* 0x000fea0003800000 */
.L_x_34529:
        /* <DEDUP_REMOVED lines=21> */
.L_x_34534:
[----:B------:R-:W-:Y:S05]  /*8100*/  BSYNC B0 ;  /* 0x0000000000007941 */ /* 0x000fea0003800000 */
.L_x_34533:
[----:B------:R-:W-:-:S05]  /*8110*/  LOP3.LUT R5, R0, R5, RZ, 0xfc, !PT ;  /* 0x0000000500057212 */ /* 0x000fca00078efcff */
[----:B------:R-:W-:Y:S01]  /*8120*/  STG.E.U8 desc[UR36][R2.64], R5 ;  /* 0x0000000502007986 */ /* 0x000fe2000c101124 */
[----:B------:R-:W-:Y:S05]  /*8130*/  EXIT ;  /* 0x000000000000794d */ /* 0x000fea0003800000 */
.L_x_34532:
        /* <DEDUP_REMOVED lines=13> */
.L_x_34536:
[----:B------:R-:W-:Y:S01]  /*8210*/  IMAD.MOV.U32 R0, RZ, RZ, 0x7f ;  /* 0x0000007fff007424 */ /* 0x000fe200078e00ff */
[----:B------:R-:W-:-:S04]  /*8220*/  ISETP.GT.U32.AND P0, PT, R4, 0x7f800000, PT ;  /* 0x7f8000000400780c */ /* 0x000fc80003f04070 */
[----:B------:R-:W-:-:S09]  /*8230*/  SEL R0, R0, 0x7c, P0 ;  /* 0x0000007c00007807 */ /* 0x000fd20000000000 */
.L_x_34537:
[----:B------:R-:W-:Y:S05]  /*8240*/  BSYNC B0 ;  /* 0x0000000000007941 */ /* 0x000fea0003800000 */
.L_x_34535:
[----:B------:R-:W-:-:S04]  /*8250*/  LOP3.LUT R4, R19, 0x80000000, RZ, 0xc0, !PT ;  /* 0x8000000013047812 */ /* 0x000fc800078ec0ff */
[----:B------:R-:W-:-:S04]  /*8260*/  SHF.R.U32.HI R5, RZ, 0x18, R4 ;  /* 0x00000018ff057819 */ /* 0x000fc80000011604 */
[----:B------:R-:W-:-:S05]  /*8270*/  LOP3.LUT R5, R0, R5, RZ, 0xfc, !PT ;  /* 0x0000000500057212 */ /* 0x000fca00078efcff */
[----:B------:R-:W-:Y:S01]  /*8280*/  STG.E.U8 desc[UR36][R2.64], R5 ;  /* 0x0000000502007986 */ /* 0x000fe2000c101124 */
[----:B------:R-:W-:Y:S05]  /*8290*/  EXIT ;  /* 0x000000000000794d */ /* 0x000fea0003800000 */
.L_x_34531:
[----:B-----5:R-:W0:Y:S02]  /*82a0*/  I2F.S8 R0, R19 ;  /* 0x0000001300007306 */ /* 0x020e240000001400 */
[----:B0-----:R-:W-:-:S05]  /*82b0*/  F2FP.BF16.F32.PACK_AB R0, RZ, R0 ;  /* 0x00000000ff00723e */ /* 0x001fca00000010ff */
[----:B------:R-:W-:Y:S01]  /*82c0*/  STG.E.U16 desc[UR36][R2.64], R0 ;  /* 0x0000000002007986 */ /* 0x000fe2000c101524 */
[----:B------:R-:W-:Y:S05]  /*82d0*/  EXIT ;  /* 0x000000000000794d */ /* 0x000fea0003800000 */
.L_x_34528:
        /* <DEDUP_REMOVED lines=12> */
.L_x_34540:
        /* <DEDUP_REMOVED lines=17> */
.L_x_34543:
[----:B------:R-:W-:-:S04]  /*84b0*/  LOP3.LUT R0, R19, 0x80000000, RZ, 0xc0, !PT ;  /* 0x8000000013007812 */ /* 0x000fc800078ec0ff */
[----:B------:R-:W-:-:S04]  /*84c0*/  SHF.R.U32.HI R5, RZ, 0x18, R0 ;  /* 0x00000018ff057819 */ /* 0x000fc80000011600 */
[----:B------:R-:W-:-:S04]  /*84d0*/  LOP3.LUT R4, R4, R5, RZ, 0xfc, !PT ;  /* 0x0000000504047212 */ /* 0x000fc800078efcff */
[----:B------:R-:W-:-:S07]  /*84e0*/  PRMT R0, R4, 0x7610, R0 ;  /* 0x0000761004007816 */ /* 0x000fce0000000000 */
.L_x_34542:
[----:B------:R-:W-:Y:S05]  /*84f0*/  BSYNC B0 ;  /* 0x0000000000007941 */ /* 0x000fea0003800000 */
.L_x_34541:
[----:B------:R-:W-:Y:S01]  /*8500*/  STG.E.U8 desc[UR36][R2.64], R0 ;  /* 0x0000000002007986 */ /* 0x000fe2000c101124 */
[----:B------:R-:W-:Y:S05]  /*8510*/  EXIT ;  /* 0x000000000000794d */ /* 0x000fea0003800000 */
.L_x_34539:
        /* <DEDUP_REMOVED lines=17> */
.L_x_34546:
[----:B------:R-:W-:-:S04]  /*8630*/  LOP3.LUT R0, R19, 0x80000000, RZ, 0xc0, !PT ;  /* 0x8000000013007812 */ /* 0x000fc800078ec0ff */
[----:B------:R-:W-:-:S04]  /*8640*/  SHF.R.U32.HI R5, RZ, 0x18, R0 ;  /* 0x00000018ff057819 */ /* 0x000fc80000011600 */
[----:B------:R-:W-:-:S04]  /*8650*/  LOP3.LUT R4, R4, R5, RZ, 0xfc, !PT ;  /* 0x0000000504047212 */ /* 0x000fc800078efcff */
[----:B------:R-:W-:-:S07]  /*8660*/  PRMT R0, R4, 0x7610, R0 ;  /* 0x0000761004007816 */ /* 0x000fce0000000000 */
.L_x_34545:
[----:B------:R-:W-:Y:S05]  /*8670*/  BSYNC B0 ;  /* 0x0000000000007941 */ /* 0x000fea0003800000 */
.L_x_34544:
[----:B------:R-:W-:Y:S01]  /*8680*/  STG.E.U8 desc[UR36][R2.64], R0 ;  /* 0x0000000002007986 */ /* 0x000fe2000c101124 */
[----:B------:R-:W-:Y:S05]  /*8690*/  EXIT ;  /* 0x000000000000794d */ /* 0x000fea0003800000 */
.L_x_34538:
        /* <DEDUP_REMOVED lines=22> */
.L_x_34521:
        /* <DEDUP_REMOVED lines=16> */
.L_x_34549:
[----:B------:R-:W-:Y:S05]  /*8900*/  EXIT ;  /* 0x000000000000794d */ /* 0x000fea0003800000 */
.L_x_34548:
[----:B-----5:R-:W-:-:S04]  /*8910*/  LOP3.LUT R19, R19, 0xffff, RZ, 0xc0, !PT ;  /* 0x0000ffff13137812 */ /* 0x020fc800078ec0ff */
[----:B------:R-:W-:-:S05]  /*8920*/  PRMT R19, R19, 0x8880, RZ ;  /* 0x0000888013137816 */ /* 0x000fca00000000ff */
[----:B------:R-:W-:-:S05]  /*8930*/  IMAD.MOV.U32 R4, RZ, RZ, R19 ;  /* 0x000000ffff047224 */ /* 0x000fca00078e0013 */
[----:B------:R-:W-:-:S05]  /*8940*/  SHF.R.S32.HI R5, RZ, 0x1f, R4 ;  /* 0x0000001fff057819 */ /* 0x000fca0000011404 */
[----:B------:R-:W-:Y:S01]  /*8950*/  STG.E.64 desc[UR36][R2.64], R4 ;  /* 0x0000000402007986 */ /* 0x000fe2000c101b24 */
[----:B------:R-:W-:Y:S05]  /*8960*/  EXIT ;  /* 0x000000000000794d */ /* 0x000fea0003800000 */
.L_x_34547:
[----:B-----5:R-:W-:-:S04]  /*8970*/  LOP3.LUT R19, R19, 0xffff, RZ, 0xc0, !PT ;  /* 0x0000ffff13137812 */ /* 0x020fc800078ec0ff */
[----:B------:R-:W-:-:S05]  /*8980*/  PRMT R5, R19, 0x8880, RZ ;  /* 0x0000888013057816 */ /* 0x000fca00000000ff */
[----:B------:R-:W-:Y:S01]  /*8990*/  STG.E desc[UR36][R2.64], R5 ;  /* 0x0000000502007986 */ /* 0x000fe2000c101924 */
[----:B------:R-:W-:Y:S05]  /*89a0*/  EXIT ;  /* 0x000000000000794d */ /* 0x000fea0003800000 */
.L_x_34550:
        /* <DEDUP_REMOVED lines=13> */
.L_x_37945:


//--------------------- .text._ZN2at6native18elementwise_kernelILi128ELi4EZNS0_22gpu_kernel_impl_nocastINS0_13BUnaryFunctorIaaaZZZNS0_15binary_internal21div_floor_kernel_cudaERNS_18TensorIteratorBaseEENKUlvE_clEvENKUlvE0_clEvEUlaaE_EEEEvS6_RKT_EUliE_EEviT1_ --------------------------
	.section	.text._ZN2at6native18elementwise_kernelILi128ELi4EZNS0_22gpu_kernel_impl_nocastINS0_13BUnaryFunctorIaaaZZZNS0_15binary_internal21div_floor_kernel_cudaERNS_18TensorIteratorBaseEENKUlvE_clEvENKUlvE0_clEvEUlaaE_EEEEvS6_RKT_EUliE_EEviT1_,"ax",@progbits
	.align	128
        .global         _ZN2at6native18elementwise_kernelILi128ELi4EZNS0_22gpu_kernel_impl_nocastINS0_13BUnaryFunctorIaaaZZZNS0_15binary_internal21div_floor_kernel_cudaERNS_18TensorIteratorBaseEENKUlvE_clEvENKUlvE0_clEvEUlaaE_EEEEvS6_RKT_EUliE_EEviT1_
        .type           _ZN2at6native18elementwise_kernelILi128ELi4EZNS0_22gpu_kernel_impl_nocastINS0_13BUnaryFunctorIaaaZZZNS0_15binary_internal21div_floor_kernel_cudaERNS_18TensorIteratorBaseEENKUlvE_clEvENKUlvE0_clEvEUlaaE_EEEEvS6_RKT_EUliE_EEviT1_,@function
        .size           _ZN2at6native18elementwise_kernelILi128ELi4EZNS0_22gpu_kernel_impl_nocastINS0_13BUnaryFunctorIaaaZZZNS0_15binary_internal21div_floor_kernel_cudaERNS_18TensorIteratorBaseEENKUlvE_clEvENKUlvE0_clEvEUlaaE_EEEEvS6_RKT_EUliE_EEviT1_,(.L_x_37946 - _ZN2at6native18elementwise_kernelILi128ELi4EZNS0_22gpu_kernel_impl_nocastINS0_13BUnaryFunctorIaaaZZZNS0_15binary_internal21div_floor_kernel_cudaERNS_18TensorIteratorBaseEENKUlvE_clEvENKUlvE0_clEvEUlaaE_EEEEvS6_RKT_EUliE_EEviT1_)
        .other          _ZN2at6native18elementwise_kernelILi128ELi4EZNS0_22gpu_kernel_impl_nocastINS0_13BUnaryFunctorIaaaZZZNS0_15binary_internal21div_floor_kernel_cudaERNS_18TensorIteratorBaseEENKUlvE_clEvENKUlvE0_clEvEUlaaE_EEEEvS6_RKT_EUliE_EEviT1_,@"STO_CUDA_ENTRY STV_DEFAULT"
_ZN2at6native18elementwise_kernelILi128ELi4EZNS0_22gpu_kernel_impl_nocastINS0_13BUnaryFunctorIaaaZZZNS0_15binary_internal21div_floor_kernel_cudaERNS_18TensorIteratorBaseEENKUlvE_clEvENKUlvE0_clEvEUlaaE_EEEEvS6_RKT_EUliE_EEviT1_:
.text._ZN2at6native18elementwise_kernelILi128ELi4EZNS0_22gpu_kernel_impl_nocastINS0_13BUnaryFunctorIaaaZZZNS0_15binary_internal21div_floor_kernel_cudaERNS_18TensorIteratorBaseEENKUlvE_clEvENKUlvE0_clEvEUlaaE_EEEEvS6_RKT_EUliE_EEviT1_:
[----:B------:R-:W-:Y:S01]  /*0000*/  LDC R1, c[0x0][0x28] ;  /* 0x00000a00ff017b82 */ /* 0x000fe20000000800 */
[----:B------:R-:W0:Y:S07]  /*0010*/  S2R R3, SR_CTAID.X ;  /* 0x0000000000037919 */ /* 0x000e2e0000002500 */
[----:B------:R-:W1:Y:S01]  /*0020*/  LDC.U8 R0, c[0x0][0x421] ;  /* 0x00010840ff007b82 */ /* 0x000e620000000000 */
        /* <DEDUP_REMOVED lines=310> */
.L_x_34553:
[----:B------:R-:W-:Y:S02]  /*1390*/  ULDC.64 UR8, c[0x0][0x418] ;  /* 0x0001060000087ab9 */ /* 0x000fe40000000a00 */
[----:B------:R-:W-:-:S04]  /*13a0*/  IADD3 R10, P0, R2, UR8, RZ ;  /* 0x00000008020a7c10 */ /* 0x000fc8000ff1e0ff */
[----:B------:R-:W-:Y:S01]  /*13b0*/  IADD3.X R11, RZ, UR9, RZ, P0, !PT ;  /* 0x00000009ff0b7c10 */ /* 0x000fe200087fe4ff */
[----:B------:R-:W-:-:S05]  /*13c0*/  ULDC.64 UR8, c[0x0][0x410] ;  /* 0x0001040000087ab9 */ /* 0x000fca0000000a00 */
[----:B------:R0:W2:Y:S01]  /*13d0*/  LDG.E.U8 R11, desc[UR4][R10.64] ;  /* 0x000000040a0b7981 */ /* 0x0000a2000c1e1100 */
        /* <DEDUP_REMOVED lines=45> */
.L_x_34555:
[----:B------:R-:W-:Y:S05]  /*16b0*/  BSYNC B1 ;  /* 0x0000000000017941 */ /* 0x000fea0003800000 */
.L_x_34554:
[----:B------:R0:W-:Y:S01]  /*16c0*/  STG.E.U8 desc[UR4][R4.64], R9 ;  /* 0x0000000904007986 */ /* 0x0001e2000c101104 */
[----:B------:R-:W-:-:S07]  /*16d0*/  IADD3 R3, R3, 0x80, RZ ;  /* 0x0000008003037810 */ /* 0x000fce0007ffe0ff */
.L_x_34552:
[----:B------:R-:W-:Y:S05]  /*16e0*/  BSYNC B0 ;  /* 0x0000000000007941 */ /* 0x000fea0003800000 */
.L_x_34551:
        /* <DEDUP_REMOVED lines=305> */
.L_x_34558:
        /* <DEDUP_REMOVED lines=50> */
.L_x_34560:
[----:B------:R-:W-:Y:S05]  /*2d20*/  BSYNC B1 ;  /* 0x0000000000017941 */ /* 0x000fea0003800000 */
.L_x_34559:
[----:B------:R1:W-:Y:S01]  /*2d30*/  STG.E.U8 desc[UR4][R4.64], R7 ;  /* 0x0000000704007986 */ /* 0x0003e2000c101104 */
        /* <DEDUP_REMOVED lines=305> */
.L_x_34561:
        /* <DEDUP_REMOVED lines=50> */
.L_x_34563:
[----:B------:R-:W-:Y:S05]  /*4370*/  BSYNC B1 ;  /* 0x0000000000017941 */ /* 0x000fea0003800000 */
.L_x_34562:
[----:B------:R1:W-:Y:S01]  /*4380*/  STG.E.U8 desc[UR4][R4.64], R7 ;  /* 0x0000000704007986 */ /* 0x0003e2000c101104 */
[----:B------:R-:W-:-:S07]  /*4390*/  IADD3 R3, R3, 0x80, RZ ;  /* 0x0000008003037810 */ /* 0x000fce0007ffe0ff */
.L_x_34557:
[----:B------:R-:W-:Y:S05]  /*43a0*/  BSYNC B0 ;  /* 0x0000000000007941 */ /* 0x000fea0003800000 */
.L_x_34556:
        /* <DEDUP_REMOVED lines=304> */
.L_x_34564:
[----:B------:R-:W-:Y:S02]  /*56b0*/  ULDC.64 UR6, c[0x0][0x418] ;  /* 0x0001060000067ab9 */ /* 0x000fe40000000a00 */
[----:B------:R-:W-:-:S05]  /*56c0*/  IADD3 R2, P0, R2, UR6, RZ ;  /* 0x0000000602027c10 */ /* 0x000fca000ff1e0ff */
[----:B------:R-:W-:Y:S01]  /*56d0*/  IMAD.X R3, RZ, RZ, UR7, P0 ;  /* 0x00000007ff037e24 */ /* 0x000fe200080e06ff */
[----:B------:R-:W-:Y:S01]  /*56e0*/  PRMT R6, R0, 0x8880, RZ ;  /* 0x0000888000067816 */ /* 0x000fe200000000ff */
[----:B------:R-:W-:-:S04]  /*56f0*/  ULDC.64 UR6, c[0x0][0x410] ;  /* 0x0001040000067ab9 */ /* 0x000fc80000000a00 */
[----:B------:R-:W2:Y:S01]  /*5700*/  LDG.E.U8 R3, desc[UR4][R2.64] ;  /* 0x0000000402037981 */ /* 0x000ea2000c1e1100 */
[-C--:B------:R-:W-:Y:S01]  /*5710*/  IABS R4, R6.reuse ;  /* 0x0000000600047213 */ /* 0x080fe20000000000 */
[----:B------:R-:W-:Y:S01]  /*5720*/  BSSY B0, `(.L_x_34565) ;  /* 0x000002b000007945 */ /* 0x000fe20003800000 */
[----:B------:R-:W-:Y:S02]  /*5730*/  IABS R10, R6 ;  /* 0x00000006000a7213 */ /* 0x000fe40000000000 */
[----:B------:R-:W0:Y:S02]  /*5740*/  I2F.RP R7, R4 ;  /* 0x0000000400077306 */ /* 0x000e240000209400 */
[----:B------:R-:W-:-:S06]  /*5750*/  IADD3 R10, RZ, -R10, RZ ;  /* 0x8000000aff0a7210 */ /* 0x000fcc0007ffe0ff */
[----:B0-----:R-:W0:Y:S02]  /*5760*/  MUFU.RCP R7, R7 ;  /* 0x0000000700077308 */ /* 0x001e240000001000 */
[----:B0-----:R-:W-:-:S06]  /*5770*/  IADD3 R8, R7, 0xffffffe, RZ ;  /* 0x0ffffffe07087810 */ /* 0x001fcc0007ffe0ff */
[----:B------:R0:W1:Y:S02]  /*5780*/  F2I.FTZ.U32.TRUNC.NTZ R9, R8 ;  /* 0x0000000800097305 */ /* 0x000064000021f000 */
[----:B0-----:R-:W-:Y:S01]  /*5790*/  IMAD.MOV.U32 R8, RZ, RZ, RZ ;  /* 0x000000ffff087224 */ /* 0x001fe200078e00ff */
[----:B-1----:R-:W-:-:S05]  /*57a0*/  IADD3 R13, RZ, -R9, RZ ;  /* 0x80000009ff0d7210 */ /* 0x002fca0007ffe0ff */
[----:B------:R-:W-:-:S04]  /*57b0*/  IMAD R13, R13, R4, RZ ;  /* 0x000000040d0d7224 */ /* 0x000fc800078e02ff */
[----:B------:R-:W-:Y:S01]  /*57c0*/  IMAD.HI.U32 R13, R9, R13, R8 ;  /* 0x0000000d090d7227 */ /* 0x000fe200078e0008 */
[----:B------:R-:W-:Y:S02]  /*57d0*/  MOV R9, R10 ;  /* 0x0000000a00097202 */ /* 0x000fe40000000f00 */
[----:B--2---:R-:W-:Y:S02]  /*57e0*/  PRMT R11, R3, 0x8880, RZ ;  /* 0x00008880030b7816 */ /* 0x004fe400000000ff */
[----:B------:R-:W-:Y:S02]  /*57f0*/  LOP3.LUT R3, R0, R3, RZ, 0x3c, !PT ;  /* 0x0000000300037212 */ /* 0x000fe400078e3cff */
[----:B------:R-:W-:Y:S02]  /*5800*/  IABS R2, R11 ;  /* 0x0000000b00027213 */ /* 0x000fe40000000000 */
        /* <DEDUP_REMOVED lines=28> */
.L_x_34566:
[----:B------:R-:W-:Y:S05]  /*59d0*/  BSYNC B0 ;  /* 0x0000000000007941 */ /* 0x000fea0003800000 */
.L_x_34565:
[----:B------:R-:W-:Y:S01]  /*59e0*/  STG.E.U8 desc[UR4][R2.64], R7 ;  /* 0x0000000702007986 */ /* 0x000fe2000c101104 */
[----:B------:R-:W-:Y:S05]  /*59f0*/  EXIT ;  /* 0x000000000000794d */ /* 0x000fea0003800000 */
.L_x_34567:
        /* <DEDUP_REMOVED lines=16> */
.L_x_37946:


//--------------------- .text._ZN2at6native27unrolled_elementwise_kernelINS0_13BUnaryFunctorIaaaZZZNS0_15binary_internal21div_floor_kernel_cudaERNS_18TensorIteratorBaseEENKUlvE_clEvENKUlvE0_clEvEUlaaE_EESt5arrayIPcLm2EELi4E23TrivialOffsetCalculatorILi1EjESE_NS0_6memory15LoadWithoutCastENSF_16StoreWithoutCastEEEviT_T0_T2_T3_T4_T5_ --------------------------
	.section	.text._ZN2at6native27unrolled_elementwise_kernelINS0_13BUnaryFunctorIaaaZZZNS0_15binary_internal21div_floor_kernel_cudaERNS_18TensorIteratorBaseEENKUlvE_clEvENKUlvE0_clEvEUlaaE_EESt5arrayIPcLm2EELi4E23TrivialOffsetCalculatorILi1EjESE_NS0_6memory15LoadWithoutCastENSF_16StoreWithoutCastEEEviT_T0_T2_T3_T4_T5_,"ax",@progbits
	.align	128
        .global         _ZN2at6native27unrolled_elementwise_kernelINS0_13BUnaryFunctorIaaaZZZNS0_15binary_internal21div_floor_kernel_cudaERNS_18TensorIteratorBaseEENKUlvE_clEvENKUlvE0_clEvEUlaaE_EESt5arrayIPcLm2EELi4E23TrivialOffsetCalculatorILi1EjESE_NS0_6memory15LoadWithoutCastENSF_16StoreWithoutCastEEEviT_T0_T2_T3_T4_T5_
        .type           _ZN2at6native27unrolled_elementwise_kernelINS0_13BUnaryFunctorIaaaZZZNS0_15binary_internal21div_floor_kernel_cudaERNS_18TensorIteratorBaseEENKUlvE_clEvENKUlvE0_clEvEUlaaE_EESt5arrayIPcLm2EELi4E23TrivialOffsetCalculatorILi1EjESE_NS0_6memory15LoadWithoutCastENSF_16StoreWithoutCastEEEviT_T0_T2_T3_T4_T5_,@function
        .size           _ZN2at6native27unrolled_elementwise_kernelINS0_13BUnaryFunctorIaaaZZZNS0_15binary_internal21div_floor_kernel_cudaERNS_18TensorIteratorBaseEENKUlvE_clEvENKUlvE0_clEvEUlaaE_EESt5arrayIPcLm2EELi4E23TrivialOffsetCalculatorILi1EjESE_NS0_6memory15LoadWithoutCastENSF_16StoreWithoutCastEEEviT_T0_T2_T3_T4_T5_,(.L_x_37947 - _ZN2at6native27unrolled_elementwise_kernelINS0_13BUnaryFunctorIaaaZZZNS0_15binary_internal21div_floor_kernel_cudaERNS_18TensorIteratorBaseEENKUlvE_clEvENKUlvE0_clEvEUlaaE_EESt5arrayIPcLm2EELi4E23TrivialOffsetCalculatorILi1EjESE_NS0_6memory15LoadWithoutCastENSF_16StoreWithoutCastEEEviT_T0_T2_T3_T4_T5_)
        .other          _ZN2at6native27unrolled_elementwise_kernelINS0_13BUnaryFunctorIaaaZZZNS0_15binary_internal21div_floor_kernel_cudaERNS_18TensorIteratorBaseEENKUlvE_clEvENKUlvE0_clEvEUlaaE_EESt5arrayIPcLm2EELi4E23TrivialOffsetCalculatorILi1EjESE_NS0_6memory15LoadWithoutCastENSF_16StoreWithoutCastEEEviT_T0_T2_T3_T4_T5_,@"STO_CUDA_ENTRY STV_DEFAULT"
_ZN2at6native27unrolled_elementwise_kernelINS0_13BUnaryFunctorIaaaZZZNS0_15binary_internal21div_floor_kernel_cudaERNS_18TensorIteratorBaseEENKUlvE_clEvENKUlvE0_clEvEUlaaE_EESt5arrayIPcLm2EELi4E23TrivialOffsetCalculatorILi1EjESE_NS0_6memory15LoadWithoutCastENSF_16StoreWithoutCastEEEviT_T0_T2_T3_T4_T5_:
.text._ZN2at6native27unrolled_elementwise_kernelINS0_13BUnaryFunctorIaaaZZZNS0_15binary_internal21div_floor_kernel_cudaERNS_18TensorIteratorBaseEENKUlvE_clEvENKUlvE0_clEvEUlaaE_EESt5arrayIPcLm2EELi4E23TrivialOffsetCalculatorILi1EjESE_NS0_6memory15LoadWithoutCastENSF_16StoreWithoutCastEEEviT_T0_T2_T3_T4_T5_:
[----:B------:R-:W-:Y:S01]  /*0000*/  LDC R1, c[0x0][0x28] ;  /* 0x00000a00ff017b82 */ /* 0x000fe20000000800 */
[----:B------:R-:W0:Y:S07]  /*0010*/  S2R R0, SR_CTAID.X ;  /* 0x0000000000007919 */ /* 0x000e2e0000002500 */
[----:B------:R-:W0:Y:S01]  /*0020*/  LDC R3, c[0x0][0x210] ;  /* 0x00008400ff037b82 */ /* 0x000e220000000800 */
[----:B------:R-:W-:Y:S01]  /*0030*/  ULDC.64 UR4, c[0x0][0x208] ;  /* 0x0000820000047ab9 */ /* 0x000fe20000000a00 */
[----:B------:R-:W1:Y:S01]  /*0040*/  S2R R9, SR_TID.X ;  /* 0x0000000000097919 */ /* 0x000e620000002100 */
[----:B0-----:R-:W-:-:S02]  /*0050*/  IMAD R4, R0, -0x200, R3 ;  /* 0xfffffe0000047824 */ /* 0x001fc400078e0203 */
[----:B-1----:R-:W-:-:S03]  /*0060*/  IMAD.MOV.U32 R5, RZ, RZ, R9 ;  /* 0x000000ffff057224 */ /* 0x002fc600078e0009 */
[----:B------:R-:W-:Y:S01]  /*0070*/  ISETP.GE.AND P0, PT, R9, R4, PT ;  /* 0x000000040900720c */ /* 0x000fe20003f06270 */
[----:B------:R-:W-:-:S12]  /*0080*/  IMAD.MOV.U32 R3, RZ, RZ, R9 ;  /* 0x000000ffff037224 */ /* 0x000fd800078e0009 */
[----:B------:R-:W-:-:S05]  /*0090*/  @!P0 VIADD R3, R5, 0x80 ;  /* 0x0000008005038836 */ /* 0x000fca0000000000 */
[----:B------:R-:W-:-:S13]  /*00a0*/  ISETP.GE.AND P1, PT, R3, R4, PT ;  /* 0x000000040300720c */ /* 0x000fda0003f26270 */
[----:B------:R-:W-:Y:S01]  /*00b0*/  @!P1 IMAD R15, R0, 0x200, R3 ;  /* 0x00000200000f9824 */ /* 0x000fe200078e0203 */
[----:B------:R-:W0:Y:S01]  /*00c0*/  @!P1 LDC.64 R6, c[0x0][0x220] ;  /* 0x00008800ff069b82 */ /* 0x000e220000000a00 */
[----:B------:R-:W-:-:S05]  /*00d0*/  @!P1 VIADD R3, R3, 0x80 ;  /* 0x0000008003039836 */ /* 0x000fca0000000000 */
[----:B------:R-:W-:-:S13]  /*00e0*/  ISETP.GE.AND P5, PT, R3, R4, PT ;  /* 0x000000040300720c */ /* 0x000fda0003fa6270 */
[----:B------:R-:W-:Y:S01]  /*00f0*/  @!P5 IMAD R23, R0, 0x200, R3 ;  /* 0x000002000017d824 */ /* 0x000fe200078e0203 */
[----:B------:R-:W1:Y:S01]  /*0100*/  @!P5 LDC.64 R10, c[0x0][0x220] ;  /* 0x00008800ff0adb82 */ /* 0x000e620000000a00 */
[----:B------:R-:W-:Y:S01]  /*0110*/  @!P5 VIADD R3, R3, 0x80 ;  /* 0x000000800303d836 */ /* 0x000fe20000000000 */
[----:B0-----:R-:W-:-:S04]  /*0120*/  @!P1 IADD3 R14, P3, R15, R6, RZ ;  /* 0x000000060f0e9210 */ /* 0x001fc80007f7e0ff */
[----:B------:R-:W-:Y:S01]  /*0130*/  ISETP.GE.AND P2, PT, R3, R4, PT ;  /* 0x000000040300720c */ /* 0x000fe20003f46270 */
[----:B------:R-:W-:Y:S01]  /*0140*/  @!P0 IMAD R19, R0, 0x200, R5 ;  /* 0x0000020000138824 */ /* 0x000fe200078e0205 */
[----:B------:R-:W-:Y:S01]  /*0150*/  PRMT R16, RZ, 0x7610, R16 ;  /* 0x00007610ff107816 */ /* 0x000fe20000000010 */
[----:B------:R-:W-:Y:S01]  /*0160*/  @!P1 IMAD.X R15, RZ, RZ, R7, P3 ;  /* 0x000000ffff0f9224 */ /* 0x000fe200018e0607 */
[----:B------:R-:W-:-:S09]  /*0170*/  PRMT R6, RZ, 0x7610, R6 ;  /* 0x00007610ff067816 */ /* 0x000fd20000000006 */
[----:B------:R-:W0:Y:S01]  /*0180*/  @!P2 LDC.64 R12, c[0x0][0x220] ;  /* 0x00008800ff0cab82 */ /* 0x000e220000000a00 */
[----:B------:R-:W-:Y:S01]  /*0190*/  @!P2 IMAD R21, R0, 0x200, R3 ;  /* 0x000002000015a824 */ /* 0x000fe200078e0203 */
[----:B-1----:R-:W-:Y:S02]  /*01a0*/  @!P5 IADD3 R22, P6, R23, R10, RZ ;  /* 0x0000000a1716d210 */ /* 0x002fe40007fde0ff */
[----:B------:R-:W-:-:S04]  /*01b0*/  PRMT R10, RZ, 0x7610, R10 ;  /* 0x00007610ff0a7816 */ /* 0x000fc8000000000a */
[----:B------:R-:W1:Y:S01]  /*01c0*/  @!P0 LDC.64 R2, c[0x0][0x220] ;  /* 0x00008800ff028b82 */ /* 0x000e620000000a00 */
[----:B------:R-:W-:-:S05]  /*01d0*/  @!P5 IMAD.X R23, RZ, RZ, R11, P6 ;  /* 0x000000ffff17d224 */ /* 0x000fca00030e060b */
[----:B------:R-:W5:Y:S01]  /*01e0*/  @!P5 LDG.E.U8 R10, desc[UR4][R22.64] ;  /* 0x00000004160ad981 */ /* 0x000f62000c1e1100 */
[----:B0-----:R-:W-:Y:S02]  /*01f0*/  @!P2 IADD3 R20, P4, R21, R12, RZ ;  /* 0x0000000c1514a210 */ /* 0x001fe40007f9e0ff */
[----:B------:R-:W-:Y:S01]  /*0200*/  PRMT R12, RZ, 0x7610, R12 ;  /* 0x00007610ff0c7816 */ /* 0x000fe2000000000c */
[----:B------:R-:W0:Y:S01]  /*0210*/  LDC.U8 R7, c[0x0][0x215] ;  /* 0x00008540ff077b82 */ /* 0x000e220000000000 */
[----:B------:R-:W-:Y:S02]  /*0220*/  VIADD R11, R5, 0x100 ;  /* 0x00000100050b7836 */ /* 0x000fe40000000000 */
[----:B------:R-:W-:Y:S02]  /*0230*/  @!P2 IMAD.X R21, RZ, RZ, R13, P4 ;  /* 0x000000ffff15a224 */ /* 0x000fe400020e060d */
[----:B------:R2:W5:Y:S01]  /*0240*/  @!P1 LDG.E.U8 R12, desc[UR4][R14.64] ;  /* 0x000000040e0c9981 */ /* 0x000562000c1e1100 */
[----:B-1----:R-:W-:Y:S01]  /*0250*/  @!P0 IADD3 R18, P1, R19, R2, RZ ;  /* 0x0000000213128210 */ /* 0x002fe20007f3e0ff */
[----:B------:R-:W-:Y:S01]  /*0260*/  VIADD R13, R5, 0x180 ;  /* 0x00000180050d7836 */ /* 0x000fe20000000000 */
[----:B------:R-:W-:Y:S01]  /*0270*/  BSSY B0, `(.L_x_34568) ;  /* 0x0000037000007945 */ /* 0x000fe20003800000 */
[----:B------:R1:W5:Y:S02]  /*0280*/  @!P2 LDG.E.U8 R6, desc[UR4][R20.64] ;  /* 0x000000041406a981 */ /* 0x000364000c1e1100 */
[----:B------:R-:W-:-:S02]  /*0290*/  @!P0 IMAD.X R19, RZ, RZ, R3, P1 ;  /* 0x000000ffff138224 */ /* 0x000fc400008e0603 */
[----:B------:R-:W3:Y:S03]  /*02a0*/  @!P0 LDC.64 R2, c[0x0][0x218] ;  /* 0x00008600ff028b82 */ /* 0x000ee60000000a00 */
[----:B------:R1:W5:Y:S01]  /*02b0*/  @!P0 LDG.E.U8 R16, desc[UR4][R18.64] ;  /* 0x0000000412108981 */ /* 0x000362000c1e1100 */
[----:B--2---:R-:W-:Y:S01]  /*02c0*/  VIADD R15, R5, 0x80 ;  /* 0x00000080050f7836 */ /* 0x004fe20000000000 */
[-C--:B------:R-:W-:Y:S01]  /*02d0*/  ISETP.GE.AND P1, PT, R11, R4.reuse, PT ;  /* 0x000000040b00720c */ /* 0x080fe20003f26270 */
[----:B------:R-:W-:Y:S01]  /*02e0*/  @!P0 VIADD R5, R9, 0x80 ;  /* 0x0000008009058836 */ /* 0x000fe20000000000 */
[-C--:B------:R-:W-:Y:S01]  /*02f0*/  ISETP.GE.AND P2, PT, R13, R4.reuse, PT ;  /* 0x000000040d00720c */ /* 0x080fe20003f46270 */
[----:B------:R-:W-:Y:S01]  /*0300*/  @!P0 IMAD R11, R0, 0x200, R9 ;  /* 0x00000200000b8824 */ /* 0x000fe200078e0209 */
[----:B------:R-:W-:Y:S02]  /*0310*/  ISETP.GE.AND P4, PT, R15, R4, PT ;  /* 0x000000040f00720c */ /* 0x000fe40003f86270 */
[----:B0-----:R-:W-:Y:S01]  /*0320*/  PRMT R8, R7, 0x8880, RZ ;  /* 0x0000888007087816 */ /* 0x001fe200000000ff */
[----:B-1----:R-:W-:Y:S10]  /*0330*/  @P0 BRA `(.L_x_34569) ;  /* 0x0000000000a80947 */ /* 0x002ff40003800000 */
[-C--:B------:R-:W-:Y:S02]  /*0340*/  IABS R13, R8.reuse ;  /* 0x00000008000d7213 */ /* 0x080fe40000000000 */
[C---:B-----5:R-:W-:Y:S02]  /*0350*/  LOP3.LUT R9, R16.reuse, 0xffff, RZ, 0xc0, !PT ;  /* 0x0000ffff10097812 */ /* 0x060fe400078ec0ff */
[----:B------:R-:W0:Y:S01]  /*0360*/  I2F.RP R18, R13 ;  /* 0x0000000d00127306 */ /* 0x000e220000209400 */
[----:B------:R-:W-:Y:S02]  /*0370*/  IABS R21, R8 ;  /* 0x0000000800157213 */ /* 0x000fe40000000000 */
[----:B------:R-:W-:Y:S02]  /*0380*/  PRMT R17, R9, 0x8880, RZ ;  /* 0x0000888009117816 */ /* 0x000fe400000000ff */
[----:B------:R-:W-:Y:S02]  /*0390*/  LOP3.LUT R16, R16, R7, RZ, 0x3c, !PT ;  /* 0x0000000710107212 */ /* 0x000fe400078e3cff */
[----:B------:R-:W-:Y:S01]  /*03a0*/  IABS R19, R17 ;  /* 0x0000001100137213 */ /* 0x000fe20000000000 */
[----:B0-----:R-:W0:Y:S02]  /*03b0*/  MUFU.RCP R18, R18 ;  /* 0x0000001200127308 */ /* 0x001e240000001000 */
[----:B0-----:R-:W-:-:S02]  /*03c0*/  VIADD R14, R18, 0xffffffe ;  /* 0x0ffffffe120e7836 */ /* 0x001fc40000000000 */
[----:B------:R-:W-:-:S04]  /*03d0*/  IMAD.MOV R18, RZ, RZ, -R21 ;  /* 0x000000ffff127224 */ /* 0x000fc800078e0a15 */
[----:B------:R0:W1:Y:S02]  /*03e0*/  F2I.FTZ.U32.TRUNC.NTZ R15, R14 ;  /* 0x0000000e000f7305 */ /* 0x000064000021f000 */
[----:B0-----:R-:W-:Y:S02]  /*03f0*/  IMAD.MOV.U32 R14, RZ, RZ, RZ ;  /* 0x000000ffff0e7224 */ /* 0x001fe400078e00ff */
[----:B-1----:R-:W-:-:S04]  /*0400*/  IMAD.MOV R20, RZ, RZ, -R15 ;  /* 0x000000ffff147224 */ /* 0x002fc800078e0a0f */
[----:B------:R-:W-:-:S04]  /*0410*/  IMAD R9, R20, R13, RZ ;  /* 0x0000000d14097224 */ /* 0x000fc800078e02ff */
[----:B------:R-:W-:Y:S01]  /*0420*/  IMAD.HI.U32 R14, R15, R9, R14 ;  /* 0x000000090f0e7227 */ /* 0x000fe200078e000e */
[----:B------:R-:W-:-:S03]  /*0430*/  LOP3.LUT R15, RZ, R8, RZ, 0x33, !PT ;  /* 0x00000008ff0f7212 */ /* 0x000fc600078e33ff */
        /* <DEDUP_REMOVED lines=26> */
.L_x_34569:
[----:B------:R-:W-:Y:S05]  /*05e0*/  BSYNC B0 ;  /* 0x0000000000007941 */ /* 0x000fea0003800000 */
.L_x_34568:
[----:B---3--:R-:W-:Y:S01]  /*05f0*/  @!P0 IADD3 R2, P5, R11, R2, RZ ;  /* 0x000000020b028210 */ /* 0x008fe20007fbe0ff */
[----:B------:R-:W-:Y:S01]  /*0600*/  BSSY B0, `(.L_x_34570) ;  /* 0x000002f000007945 */ /* 0x000fe20003800000 */
[----:B------:R-:W-:-:S03]  /*0610*/  ISETP.GE.AND P3, PT, R5, R4, PT ;  /* 0x000000040500720c */ /* 0x000fc60003f66270 */
[----:B------:R-:W-:Y:S01]  /*0620*/  @!P0 IMAD.X R3, RZ, RZ, R3, P5 ;  /* 0x000000ffff038224 */ /* 0x000fe200028e0603 */
[----:B------:R-:W-:Y:S09]  /*0630*/  @P4 BRA `(.L_x_34571) ;  /* 0x0000000000ac4947 */ /* 0x000ff20003800000 */
[-C--:B------:R-:W-:Y:S02]  /*0640*/  IABS R13, R8.reuse ;  /* 0x00000008000d7213 */ /* 0x080fe40000000000 */
[C---:B-----5:R-:W-:Y:S02]  /*0650*/  LOP3.LUT R11, R12.reuse, 0xffff, RZ, 0xc0, !PT ;  /* 0x0000ffff0c0b7812 */ /* 0x060fe400078ec0ff */
[----:B------:R-:W0:Y:S01]  /*0660*/  I2F.RP R16, R13 ;  /* 0x0000000d00107306 */ /* 0x000e220000209400 */
[----:B------:R-:W-:Y:S02]  /*0670*/  IABS R19, R8 ;  /* 0x0000000800137213 */ /* 0x000fe40000000000 */
[----:B------:R-:W-:Y:S02]  /*0680*/  PRMT R17, R11, 0x8880, RZ ;  /* 0x000088800b117816 */ /* 0x000fe400000000ff */
        /* <DEDUP_REMOVED lines=8> */
[----:B------:R-:W-:Y:S01]  /*0710*/  IMAD R11, R18, R13, RZ ;  /* 0x0000000d120b7224 */ /* 0x000fe200078e02ff */
[----:B------:R-:W-:-:S03]  /*0720*/  IABS R18, R17 ;  /* 0x0000001100127213 */ /* 0x000fc60000000000 */
        /* <DEDUP_REMOVED lines=28> */
.L_x_34571:
[----:B------:R-:W-:Y:S05]  /*08f0*/  BSYNC B0 ;  /* 0x0000000000007941 */ /* 0x000fea0003800000 */
.L_x_34570:
        /* <DEDUP_REMOVED lines=9> */
[----:B------:R-:W-:Y:S01]  /*0990*/  PRMT R10, R10, 0x8880, RZ ;  /* 0x000088800a0a7816 */ /* 0x000fe200000000ff */
        /* <DEDUP_REMOVED lines=34> */
.L_x_34573:
[----:B------:R-:W-:Y:S05]  /*0bc0*/  BSYNC B0 ;  /* 0x0000000000007941 */ /* 0x000fea0003800000 */
.L_x_34572:
        /* <DEDUP_REMOVED lines=9> */
[----:B------:R-:W-:Y:S02]  /*0c60*/  PRMT R6, R6, 0x8880, RZ ;  /* 0x0000888006067816 */ /* 0x000fe400000000ff */
        /* <DEDUP_REMOVED lines=34> */
.L_x_34575:
[----:B------:R-:W-:Y:S05]  /*0e90*/  BSYNC B0 ;  /* 0x0000000000007941 */ /* 0x000fea0003800000 */
.L_x_34574:
        /* <DEDUP_REMOVED lines=15> */
.L_x_34577:
[----:B------:R-:W-:Y:S05]  /*0f90*/  BSYNC B0 ;  /* 0x0000000000007941 */ /* 0x000fea0003800000 */
.L_x_34576:
[----:B------:R-:W-:-:S13]  /*0fa0*/  ISETP.GE.AND P0, PT, R5, R4, PT ;  /* 0x000000040500720c */ /* 0x000fda0003f06270 */
[----:B------:R-:W-:Y:S05]  /*0fb0*/  @P0 EXIT ;  /* 0x000000000000094d */ /* 0x000fea0003800000 */
[----:B------:R-:W-:Y:S01]  /*0fc0*/  IMAD R0, R0, 0x200, R5 ;  /* 0x0000020000007824 */ /* 0x000fe200078e0205 */
[----:B------:R-:W-:-:S04]  /*0fd0*/  ULDC.64 UR6, c[0x0][0x218] ;  /* 0x0000860000067ab9 */ /* 0x000fc80000000a00 */
[----:B01----:R-:W-:-:S05]  /*0fe0*/  IADD3 R2, P0, R0, UR6, RZ ;  /* 0x0000000600027c10 */ /* 0x003fca000ff1e0ff */
[----:B------:R-:W-:-:S05]  /*0ff0*/  IMAD.X R3, RZ, RZ, UR7, P0 ;  /* 0x00000007ff037e24 */ /* 0x000fca00080e06ff */
[----:B------:R-:W-:Y:S01]  /*1000*/  STG.E.U8 desc[UR4][R2.64], R17 ;  /* 0x0000001102007986 */ /* 0x000fe2000c101104 */
[----:B------:R-:W-:Y:S05]  /*1010*/  EXIT ;  /* 0x000000000000794d */ /* 0x000fea0003800000 */
.L_x_34578:
        /* <DEDUP_REMOVED lines=14> */
.L_x_37947:


//--------------------- .text._ZN2at6native29vectorized_elementwise_kernelILi2ENS0_13BUnaryFunctorIaaaZZZNS0_15binary_internal21div_floor_kernel_cudaERNS_18TensorIteratorBaseEENKUlvE_clEvENKUlvE0_clEvEUlaaE_EESt5arrayIPcLm2EEEEviT0_T1_ --------------------------
	.section	.text._ZN2at6native29vectorized_elementwise_kernelILi2ENS0_13BUnaryFunctorIaaaZZZNS0_15binary_internal21div_floor_kernel_cudaERNS_18TensorIteratorBaseEENKUlvE_clEvENKUlvE0_clEvEUlaaE_EESt5arrayIPcLm2EEEEviT0_T1_,"ax",@progbits
	.align	128
        .global         _ZN2at6native29vectorized_elementwise_kernelILi2ENS0_13BUnaryFunctorIaaaZZZNS0_15binary_internal21div_floor_kernel_cudaERNS_18TensorIteratorBaseEENKUlvE_clEvENKUlvE0_clEvEUlaaE_EESt5arrayIPcLm2EEEEviT0_T1_
        .type           _ZN2at6native29vectorized_elementwise_kernelILi2ENS0_13BUnaryFunctorIaaaZZZNS0_15binary_internal21div_floor_kernel_cudaERNS_18TensorIteratorBaseEENKUlvE_clEvENKUlvE0_clEvEUlaaE_EESt5arrayIPcLm2EEEEviT0_T1_,@function
        .size           _ZN2at6native29vectorized_elementwise_kernelILi2ENS0_13BUnaryFunctorIaaaZZZNS0_15binary_internal21div_floor_kernel_cudaERNS_18TensorIteratorBaseEENKUlvE_clEvENKUlvE0_clEvEUlaaE_EESt5arrayIPcLm2EEEEviT0_T1_,(.L_x_37948 - _ZN2at6native29vectorized_elementwise_kernelILi2ENS0_13BUnaryFunctorIaaaZZZNS0_15binary_internal21div_floor_kernel_cudaERNS_18TensorIteratorBaseEENKUlvE_clEvENKUlvE0_clEvEUlaaE_EESt5arrayIPcLm2EEEEviT0_T1_)
        .other          _ZN2at6native29vectorized_elementwise_kernelILi2ENS0_13BUnaryFunctorIaaaZZZNS0_15binary_internal21div_floor_kernel_cudaERNS_18TensorIteratorBaseEENKUlvE_clEvENKUlvE0_clEvEUlaaE_EESt5arrayIPcLm2EEEEviT0_T1_,@"STO_CUDA_ENTRY STV_DEFAULT"
_ZN2at6native29vectorized_elementwise_kernelILi2ENS0_13BUnaryFunctorIaaaZZZNS0_15binary_internal21div_floor_kernel_cudaERNS_18TensorIteratorBaseEENKUlvE_clEvENKUlvE0_clEvEUlaaE_EESt5arrayIPcLm2EEEEviT0_T1_:
.text._ZN2at6native29vectorized_elementwise_kernelILi2ENS0_13BUnaryFunctorIaaaZZZNS0_15binary_internal21div_floor_kernel_cudaERNS_18TensorIteratorBaseEENKUlvE_clEvENKUlvE0_clEvEUlaaE_EESt5arrayIPcLm2EEEEviT0_T1_:
[----:B------:R-:W-:Y:S08]  /*0000*/  LDC R1, c[0x0][0x28] ;  /* 0x00000a00ff017b82 */ /* 0x000ff00000000800 */
[----:B------:R-:W0:Y:S01]  /*0010*/  S2UR UR4, SR_CTAID.X ;  /* 0x00000000000479c3 */ /* 0x000e220000002500 */
[----:B------:R-:W-:-:S07]  /*0020*/  ULDC.64 UR8, c[0x0][0x208] ;  /* 0x0000820000087ab9 */ /* 0x000fce0000000a00 */
[----:B------:R-:W1:Y:S08]  /*0030*/  LDC R8, c[0x0][0x210] ;  /* 0x00008400ff087b82 */ /* 0x000e700000000800 */
[----:B------:R-:W2:Y:S01]  /*0040*/  LDC.U8 R7, c[0x0][0x215] ;  /* 0x00008540ff077b82 */ /* 0x000ea20000000000 */
[----:B0-----:R-:W-:-:S06]  /*0050*/  USHF.L.U32 UR4, UR4, 0xa, URZ ;  /* 0x0000000a04047899 */ /* 0x001fcc000800063f */
[----:B-1----:R-:W-:-:S05]  /*0060*/  VIADD R8, R8, -UR4 ;  /* 0x8000000408087c36 */ /* 0x002fca0008000000 */
[----:B------:R-:W-:-:S13]  /*0070*/  ISETP.GE.U32.AND P0, PT, R8, 0x400, PT ;  /* 0x000004000800780c */ /* 0x000fda0003f06070 */
[----:B--2---:R-:W-:Y:S05]  /*0080*/  @!P0 BRA `(.L_x_34579) ;  /* 0x0000001000788947 */ /* 0x004fea0003800000 */
[----:B------:R-:W0:Y:S01]  /*0090*/  S2R R8, SR_TID.X ;  /* 0x0000000000087919 */ /* 0x000e220000002100 */
[----:B------:R-:W-:Y:S02]  /*00a0*/  ULDC.64 UR6, c[0x0][0x220] ;  /* 0x0000880000067ab9 */ /* 0x000fe40000000a00 */
[----:B------:R-:W-:-:S04]  /*00b0*/  UIADD3 UR5, UP0, UR4, UR6, URZ ;  /* 0x0000000604057290 */ /* 0x000fc8000ff1e03f */
[----:B------:R-:W-:Y:S02]  /*00c0*/  ULEA.HI.X.SX32 UR6, UR4, UR7, 0x1, UP0 ;  /* 0x0000000704067291 */ /* 0x000fe400080f0e3f */
[----:B------:R-:W-:-:S04]  /*00d0*/  IMAD.U32 R12, RZ, RZ, UR5 ;  /* 0x00000005ff0c7e24 */ /* 0x000fc8000f8e00ff */
[----:B------:R-:W-:Y:S02]  /*00e0*/  IMAD.U32 R13, RZ, RZ, UR6 ;  /* 0x00000006ff0d7e24 */ /* 0x000fe4000f8e00ff */
[----:B0-----:R-:W-:-:S05]  /*00f0*/  IMAD.WIDE.U32 R12, R8, 0x2, R12 ;  /* 0x00000002080c7825 */ /* 0x001fca00078e000c */
[----:B------:R-:W2:Y:S04]  /*0100*/  LDG.E.U16 R0, desc[UR8][R12.64] ;  /* 0x000000080c007981 */ /* 0x000ea8000c1e1500 */
[----:B------:R-:W3:Y:S01]  /*0110*/  LDG.E.U16 R11, desc[UR8][R12.64+0x100] ;  /* 0x000100080c0b7981 */ /* 0x000ee2000c1e1500 */
[----:B------:R-:W-:-:S03]  /*0120*/  PRMT R4, R7, 0x8880, RZ ;  /* 0x0000888007047816 */ /* 0x000fc600000000ff */
[----:B------:R-:W5:Y:S01]  /*0130*/  LDG.E.U16 R6, desc[UR8][R12.64+0x200] ;  /* 0x000200080c067981 */ /* 0x000f62000c1e1500 */
[----:B------:R-:W-:-:S03]  /*0140*/  IABS R3, R4 ;  /* 0x0000000400037213 */ /* 0x000fc60000000000 */
[----:B------:R0:W5:Y:S01]  /*0150*/  LDG.E.U16 R5, desc[UR8][R12.64+0x300] ;  /* 0x000300080c057981 */ /* 0x000162000c1e1500 */
[----:B------:R-:W1:Y:S01]  /*0160*/  I2F.RP R2, R3 ;  /* 0x0000000300027306 */ /* 0x000e620000209400 */
[----:B------:R-:W-:Y:S01]  /*0170*/  ISETP.NE.AND P0, PT, R7, RZ, PT ;  /* 0x000000ff0700720c */ /* 0x000fe20003f05270 */
[----:B------:R-:W-:Y:S01]  /*0180*/  BSSY B0, `(.L_x_34580) ;  /* 0x000003d000007945 */ /* 0x000fe20003800000 */
[----:B0-----:R-:W-:-:S05]  /*0190*/  IABS R12, R4 ;  /* 0x00000004000c7213 */ /* 0x001fca0000000000 */
[----:B-1----:R-:W0:Y:S02]  /*01a0*/  MUFU.RCP R2, R2 ;  /* 0x0000000200027308 */ /* 0x002e240000001000 */
[----:B0-----:R-:W-:-:S06]  /*01b0*/  VIADD R14, R2, 0xffffffe ;  /* 0x0ffffffe020e7836 */ /* 0x001fcc0000000000 */
[----:B------:R0:W1:Y:S02]  /*01c0*/  F2I.FTZ.U32.TRUNC.NTZ R15, R14 ;  /* 0x0000000e000f7305 */ /* 0x000064000021f000 */
[----:B0-----:R-:W-:Y:S02]  /*01d0*/  IMAD.MOV.U32 R14, RZ, RZ, RZ ;  /* 0x000000ffff0e7224 */ /* 0x001fe400078e00ff */
[----:B-1----:R-:W-:-:S04]  /*01e0*/  IMAD.MOV R10, RZ, RZ, -R15 ;  /* 0x000000ffff0a7224 */ /* 0x002fc800078e0a0f */
[----:B------:R-:W-:-:S04]  /*01f0*/  IMAD R9, R10, R3, RZ ;  /* 0x000000030a097224 */ /* 0x000fc800078e02ff */
[----:B------:R-:W-:-:S04]  /*0200*/  IMAD.HI.U32 R10, R15, R9, R14 ;  /* 0x000000090f0a7227 */ /* 0x000fc800078e000e */
[----:B------:R-:W-:Y:S01]  /*0210*/  IMAD.MOV R9, RZ, RZ, -R12 ;  /* 0x000000ffff097224 */ /* 0x000fe200078e0a0c */
[C---:B--2---:R-:W-:Y:S02]  /*0220*/  PRMT R13, R0.reuse, 0x8880, RZ ;  /* 0x00008880000d7816 */ /* 0x044fe400000000ff */
[C---:B------:R-:W-:Y:S02]  /*0230*/  PRMT R15, R0.reuse, 0x9991, RZ ;  /* 0x00009991000f7816 */ /* 0x040fe400000000ff */
[----:B------:R-:W-:Y:S02]  /*0240*/  IABS R17, R13 ;  /* 0x0000000d00117213 */ /* 0x000fe40000000000 */
[----:B------:R-:W-:Y:S02]  /*0250*/  LOP3.LUT R14, R13, R4, RZ, 0x3c, !PT ;  /* 0x000000040d0e7212 */ /* 0x000fe400078e3cff */
[----:B------:R-:W-:Y:S01]  /*0260*/  PRMT R2, R0, 0x7770, RZ ;  /* 0x0000777000027816 */ /* 0x000fe200000000ff */
[----:B------:R-:W-:Y:S01]  /*0270*/  IMAD.HI.U32 R20, R10, R17, RZ ;  /* 0x000000110a147227 */ /* 0x000fe200078e00ff */
[----:B------:R-:W-:-:S02]  /*0280*/  ISETP.GE.AND P1, PT, R14, RZ, PT ;  /* 0x000000ff0e00720c */ /* 0x000fc40003f26270 */
[----:B---3--:R-:W-:Y:S01]  /*0290*/  PRMT R19, R11, 0x8880, RZ ;  /* 0x000088800b137816 */ /* 0x008fe200000000ff */
[----:B------:R-:W-:Y:S01]  /*02a0*/  IMAD R12, R20, R9, R17 ;  /* 0x00000009140c7224 */ /* 0x000fe200078e0211 */
[----:B------:R-:W-:Y:S02]  /*02b0*/  IABS R17, R15 ;  /* 0x0000000f00117213 */ /* 0x000fe40000000000 */
[----:B------:R-:W-:Y:S02]  /*02c0*/  LOP3.LUT R2, R2, R7, RZ, 0x3c, !PT ;  /* 0x0000000702027212 */ /* 0x000fe400078e3cff */
[----:B------:R-:W-:Y:S01]  /*02d0*/  ISETP.GT.U32.AND P6, PT, R3, R12, PT ;  /* 0x0000000c0300720c */ /* 0x000fe20003fc4070 */
[----:B------:R-:W-:Y:S01]  /*02e0*/  IMAD.HI.U32 R14, R10, R17, RZ ;  /* 0x000000110a0e7227 */ /* 0x000fe200078e00ff */
[----:B------:R-:W-:Y:S02]  /*02f0*/  PRMT R2, R2, 0x8880, RZ ;  /* 0x0000888002027816 */ /* 0x000fe400000000ff */
[----:B------:R-:W-:Y:S01]  /*0300*/  IABS R21, R19 ;  /* 0x0000001300157213 */ /* 0x000fe20000000000 */
[----:B------:R-:W-:Y:S01]  /*0310*/  IMAD R18, R14, R9, R17 ;  /* 0x000000090e127224 */ /* 0x000fe200078e0211 */
[----:B------:R-:W-:-:S02]  /*0320*/  LOP3.LUT R16, R15, R4, RZ, 0x3c, !PT ;  /* 0x000000040f107212 */ /* 0x000fc400078e3cff */
[----:B------:R-:W-:Y:S01]  /*0330*/  ISETP.GT.AND P2, PT, R2, -0x1, PT ;  /* 0xffffffff0200780c */ /* 0x000fe20003f44270 */
[----:B------:R-:W-:Y:S01]  /*0340*/  IMAD.HI.U32 R22, R10, R21, RZ ;  /* 0x000000150a167227 */ /* 0x000fe200078e00ff */
[----:B------:R-:W-:Y:S02]  /*0350*/  ISETP.GT.U32.AND P5, PT, R3, R18, PT ;  /* 0x000000120300720c */ /* 0x000fe40003fa4070 */
[----:B------:R-:W-:Y:S01]  /*0360*/  PRMT R17, R11, 0x9991, RZ ;  /* 0x000099910b117816 */ /* 0x000fe200000000ff */
[----:B------:R-:W-:Y:S01]  /*0370*/  @!P6 IMAD.IADD R12, R12, 0x1, -R3 ;  /* 0x000000010c0ce824 */ /* 0x000fe200078e0a03 */
[----:B------:R-:W-:Y:S01]  /*0380*/  ISETP.GE.AND P4, PT, R16, RZ, PT ;  /* 0x000000ff1000720c */ /* 0x000fe20003f86270 */
[----:B------:R-:W-:Y:S01]  /*0390*/  @!P6 VIADD R20, R20, 0x1 ;  /* 0x000000011414e836 */ /* 0x000fe20000000000 */
[----:B------:R-:W-:Y:S01]  /*03a0*/  PRMT R0, R0, 0x7771, RZ ;  /* 0x0000777100007816 */ /* 0x000fe200000000ff */
[----:B------:R-:W-:Y:S01]  /*03b0*/  IMAD R16, R22, R9, R21 ;  /* 0x0000000916107224 */ /* 0x000fe200078e0215 */
[----:B------:R-:W-:-:S02]  /*03c0*/  ISETP.GE.U32.AND P3, PT, R12, R3, PT ;  /* 0x000000030c00720c */ /* 0x000fc40003f66070 */
[----:B------:R-:W-:Y:S02]  /*03d0*/  IABS R25, R17 ;  /* 0x0000001100197213 */ /* 0x000fe40000000000 */
[----:B------:R-:W-:Y:S01]  /*03e0*/  LOP3.LUT R0, R0, R7, RZ, 0x3c, !PT ;  /* 0x0000000700007212 */ /* 0x000fe200078e3cff */
[----:B------:R-:W-:Y:S01]  /*03f0*/  @!P5 IMAD.IADD R18, R18, 0x1, -R3 ;  /* 0x000000011212d824 */ /* 0x000fe200078e0a03 */
[----:B------:R-:W-:Y:S01]  /*0400*/  LOP3.LUT R2, RZ, R4, RZ, 0x33, !PT ;  /* 0x00000004ff027212 */ /* 0x000fe200078e33ff */
[----:B------:R-:W-:Y:S01]  /*0410*/  IMAD.HI.U32 R24, R10, R25, RZ ;  /* 0x000000190a187227 */ /* 0x000fe200078e00ff */
[----:B------:R-:W-:Y:S02]  /*0420*/  PRMT R23, R0, 0x8880, RZ ;  /* 0x0000888000177816 */ /* 0x000fe400000000ff */
[----:B------:R-:W-:-:S03]  /*0430*/  ISETP.GT.U32.AND P6, PT, R3, R16, PT ;  /* 0x000000100300720c */ /* 0x000fc60003fc4070 */
[----:B------:R-:W-:Y:S01]  /*0440*/  @P3 VIADD R20, R20, 0x1 ;  /* 0x0000000114143836 */ /* 0x000fe20000000000 */
[----:B------:R-:W-:-:S03]  /*0450*/  ISETP.GE.U32.AND P3, PT, R18, R3, PT ;  /* 0x000000031200720c */ /* 0x000fc60003f66070 */
        /* <DEDUP_REMOVED lines=15> */
.L_x_34581:
[----:B------:R-:W-:Y:S05]  /*0550*/  BSYNC B0 ;  /* 0x0000000000007941 */ /* 0x000fea0003800000 */
.L_x_34580:
[----:B------:R-:W-:Y:S01]  /*0560*/  ISETP.GT.U32.AND P1, PT, R3, R20, PT ;  /* 0x000000140300720c */ /* 0x000fe20003f24070 */
[----:B------:R-:W-:Y:S01]  /*0570*/  @!P6 IMAD.IADD R16, R16, 0x1, -R3 ;  /* 0x000000011010e824 */ /* 0x000fe200078e0a03 */
[C---:B------:R-:W-:Y:S01]  /*0580*/  PRMT R12, R11.reuse, 0x7770, RZ ;  /* 0x000077700b0c7816 */ /* 0x040fe200000000ff */
[----:B------:R-:W-:Y:S01]  /*0590*/  @!P5 VIADD R14, R14, 0x1 ;  /* 0x000000010e0ed836 */ /* 0x000fe20000000000 */
[----:B------:R-:W-:Y:S01]  /*05a0*/  PRMT R26, R11, 0x7771, RZ ;  /* 0x000077710b1a7816 */ /* 0x000fe200000000ff */
[----:B------:R-:W-:Y:S01]  /*05b0*/  @!P6 VIADD R22, R22, 0x1 ;  /* 0x000000011616e836 */ /* 0x000fe20000000000 */
[----:B------:R-:W-:Y:S01]  /*05c0*/  ISETP.GE.U32.AND P5, PT, R16, R3, PT ;  /* 0x000000031000720c */ /* 0x000fe20003fa6070 */
[----:B------:R-:W-:Y:S01]  /*05d0*/  @P3 VIADD R14, R14, 0x1 ;  /* 0x000000010e0e3836 */ /* 0x000fe20000000000 */
[----:B------:R-:W-:Y:S01]  /*05e0*/  LOP3.LUT R12, R12, R7, RZ, 0x3c, !PT ;  /* 0x000000070c0c7212 */ /* 0x000fe200078e3cff */
[----:B------:R-:W-:Y:S01]  /*05f0*/  BSSY B0, `(.L_x_34582) ;  /* 0x0000024000007945 */ /* 0x000fe20003800000 */
[----:B-----5:R-:W-:-:S02]  /*0600*/  PRMT R11, R6, 0x8880, RZ ;  /* 0x00008880060b7816 */ /* 0x020fc400000000ff */
[-C--:B------:R-:W-:Y:S01]  /*0610*/  LOP3.LUT R13, R19, R4.reuse, RZ, 0x3c, !PT ;  /* 0x00000004130d7212 */ /* 0x080fe200078e3cff */
[----:B------:R-:W-:Y:S01]  /*0620*/  @!P1 IMAD.IADD R20, R20, 0x1, -R3 ;  /* 0x0000000114149824 */ /* 0x000fe200078e0a03 */
[----:B------:R-:W-:Y:S01]  /*0630*/  ISETP.GT.AND P2, PT, R23, -0x1, PT ;  /* 0xffffffff1700780c */ /* 0x000fe20003f44270 */
[----:B------:R-:W-:Y:S01]  /*0640*/  @!P1 VIADD R24, R24, 0x1 ;  /* 0x0000000118189836 */ /* 0x000fe20000000000 */
[----:B------:R-:W-:Y:S02]  /*0650*/  PRMT R21, R12, 0x8880, RZ ;  /* 0x000088800c157816 */ /* 0x000fe400000000ff */
[----:B------:R-:W-:Y:S01]  /*0660*/  IABS R25, R11 ;  /* 0x0000000b00197213 */ /* 0x000fe20000000000 */
[----:B------:R-:W-:Y:S01]  /*0670*/  @P5 VIADD R22, R22, 0x1 ;  /* 0x0000000116165836 */ /* 0x000fe20000000000 */
[----:B------:R-:W-:Y:S02]  /*0680*/  LOP3.LUT R12, R17, R4, RZ, 0x3c, !PT ;  /* 0x00000004110c7212 */ /* 0x000fe400078e3cff */
[----:B------:R-:W-:-:S02]  /*0690*/  ISETP.GE.U32.AND P6, PT, R20, R3, PT ;  /* 0x000000031400720c */ /* 0x000fc40003fc6070 */
[----:B------:R-:W-:Y:S01]  /*06a0*/  ISETP.GE.AND P3, PT, R13, RZ, PT ;  /* 0x000000ff0d00720c */ /* 0x000fe20003f66270 */
[----:B------:R-:W-:Y:S01]  /*06b0*/  IMAD.MOV.U32 R13, RZ, RZ, R14 ;  /* 0x000000ffff0d7224 */ /* 0x000fe200078e000e */
[----:B------:R-:W-:Y:S01]  /*06c0*/  ISETP.GE.AND P5, PT, R12, RZ, PT ;  /* 0x000000ff0c00720c */ /* 0x000fe20003fa6270 */
[----:B------:R-:W-:Y:S01]  /*06d0*/  IMAD.HI.U32 R12, R10, R25, RZ ;  /* 0x000000190a0c7227 */ /* 0x000fe200078e00ff */
[----:B------:R-:W-:-:S03]  /*06e0*/  LOP3.LUT R26, R26, R7, RZ, 0x3c, !PT ;  /* 0x000000071a1a7212 */ /* 0x000fc600078e3cff */
[----:B------:R-:W-:Y:S01]  /*06f0*/  IMAD R14, R12, R9, R25 ;  /* 0x000000090c0e7224 */ /* 0x000fe200078e0219 */
[----:B------:R-:W-:Y:S01]  /*0700*/  PRMT R23, R26, 0x8880, RZ ;  /* 0x000088801a177816 */ /* 0x000fe200000000ff */
[----:B------:R-:W-:Y:S01]  /*0710*/  @!P4 IMAD.MOV R13, RZ, RZ, -R13 ;  /* 0x000000ffff0dc224 */ /* 0x000fe200078e0a0d */
[----:B------:R-:W-:Y:S01]  /*0720*/  ISETP.GT.AND P4, PT, R21, -0x1, PT ;  /* 0xffffffff1500780c */ /* 0x000fe20003f84270 */
[----:B------:R-:W-:Y:S01]  /*0730*/  @P6 VIADD R24, R24, 0x1 ;  /* 0x0000000118186836 */ /* 0x000fe20000000000 */
[----:B------:R-:W-:Y:S01]  /*0740*/  ISETP.GT.AND P1, PT, R23, -0x1, PT ;  /* 0xffffffff1700780c */ /* 0x000fe20003f24270 */
[----:B------:R-:W-:Y:S01]  /*0750*/  @!P3 IMAD.MOV R22, RZ, RZ, -R22 ;  /* 0x000000ffff16b224 */ /* 0x000fe200078e0a16 */
        /* <DEDUP_REMOVED lines=13> */
.L_x_34583:
[----:B------:R-:W-:Y:S05]  /*0830*/  BSYNC B0 ;  /* 0x0000000000007941 */ /* 0x000fea0003800000 */
.L_x_34582:
[----:B------:R-:W-:Y:S01]  /*0840*/  BSSY B0, `(.L_x_34584) ;  /* 0x000000e000007945 */ /* 0x000fe20003800000 */
[----:B------:R-:W-:Y:S01]  /*0850*/  @!P5 IMAD.MOV R24, RZ, RZ, -R24 ;  /* 0x000000ffff18d224 */ /* 0x000fe200078e0a18 */
[----:B------:R-:W-:Y:S02]  /*0860*/  SEL R15, R2, R22, !P0 ;  /* 0x00000016020f7207 */ /* 0x000fe40004000000 */
        /* <DEDUP_REMOVED lines=11> */
.L_x_34585:
[----:B------:R-:W-:Y:S05]  /*0920*/  BSYNC B0 ;  /* 0x0000000000007941 */ /* 0x000fea0003800000 */
.L_x_34584:
[----:B------:R-:W-:Y:S01]  /*0930*/  BSSY B0, `(.L_x_34586) ;  /* 0x000000e000007945 */ /* 0x000fe20003800000 */
        /* <DEDUP_REMOVED lines=13> */
.L_x_34587:
[----:B------:R-:W-:Y:S05]  /*0a10*/  BSYNC B0 ;  /* 0x0000000000007941 */ /* 0x000fea0003800000 */
.L_x_34586:
[----:B------:R-:W-:Y:S01]  /*0a20*/  @!P6 IMAD.IADD R14, R14, 0x1, -R3 ;  /* 0x000000010e0ee824 */ /* 0x000fe200078e0a03 */
[----:B------:R-:W-:Y:S01]  /*0a30*/  PRMT R21, R6, 0x9991, RZ ;  /* 0x0000999106157816 */ /* 0x000fe200000000ff */
[----:B------:R-:W-:Y:S01]  /*0a40*/  @!P6 VIADD R12, R12, 0x1 ;  /* 0x000000010c0ce836 */ /* 0x000fe20000000000 */
[----:B------:R-:W-:Y:S01]  /*0a50*/  PRMT R17, R5, 0x8880, RZ ;  /* 0x0000888005117816 */ /* 0x000fe200000000ff */
[----:B------:R-:W-:Y:S01]  /*0a60*/  BSSY B0, `(.L_x_34588) ;  /* 0x0000023000007945 */ /* 0x000fe20003800000 */
[----:B------:R-:W-:Y:S02]  /*0a70*/  ISETP.GE.U32.AND P1, PT, R14, R3, PT ;  /* 0x000000030e00720c */ /* 0x000fe40003f26070 */
[----:B------:R-:W-:Y:S02]  /*0a80*/  LOP3.LUT R18, R18, R7, RZ, 0x3c, !PT ;  /* 0x0000000712127212 */ /* 0x000fe400078e3cff */
[----:B------:R-:W-:Y:S02]  /*0a90*/  LOP3.LUT R20, R11, R4, RZ, 0x3c, !PT ;  /* 0x000000040b147212 */ /* 0x000fe400078e3cff */
[----:B------:R-:W-:-:S02]  /*0aa0*/  PRMT R18, R18, 0x8880, RZ ;  /* 0x0000888012127816 */ /* 0x000fc400000000ff */
[----:B------:R-:W-:Y:S02]  /*0ab0*/  IABS R23, R21 ;  /* 0x0000001500177213 */ /* 0x000fe40000000000 */
[----:B------:R-:W-:Y:S02]  /*0ac0*/  IABS R25, R17 ;  /* 0x0000001100197213 */ /* 0x000fe40000000000 */
[----:B------:R-:W-:Y:S01]  /*0ad0*/  PRMT R19, R5, 0x9991, RZ ;  /* 0x0000999105137816 */ /* 0x000fe200000000ff */
[----:B------:R-:W-:Y:S01]  /*0ae0*/  IMAD.HI.U32 R22, R10, R23, RZ ;  /* 0x000000170a167227 */ /* 0x000fe200078e00ff */
[----:B------:R-:W-:Y:S02]  /*0af0*/  ISETP.GE.AND P2, PT, R20, RZ, PT ;  /* 0x000000ff1400720c */ /* 0x000fe40003f46270 */
[----:B------:R-:W-:Y:S01]  /*0b00*/  ISETP.GT.AND P4, PT, R18, -0x1, PT ;  /* 0xffffffff1200780c */ /* 0x000fe20003f84270 */
[----:B------:R-:W-:Y:S01]  /*0b10*/  IMAD.HI.U32 R24, R10, R25, RZ ;  /* 0x000000190a187227 */ /* 0x000fe200078e00ff */
[----:B------:R-:W-:-:S03]  /*0b20*/  IABS R26, R19 ;  /* 0x00000013001a7213 */ /* 0x000fc60000000000 */
[----:B------:R-:W-:Y:S02]  /*0b30*/  @P1 VIADD R12, R12, 0x1 ;  /* 0x000000010c0c1836 */ /* 0x000fe40000000000 */
[-C--:B------:R-:W-:Y:S02]  /*0b40*/  IMAD R20, R22, R9.reuse, R23 ;  /* 0x0000000916147224 */ /* 0x080fe400078e0217 */
        /* <DEDUP_REMOVED lines=20> */
.L_x_34589:
[----:B------:R-:W-:Y:S05]  /*0c90*/  BSYNC B0 ;  /* 0x0000000000007941 */ /* 0x000fea0003800000 */
.L_x_34588:
[--C-:B------:R-:W-:Y:S01]  /*0ca0*/  @!P3 IMAD.IADD R20, R20, 0x1, -R3.reuse ;  /* 0x000000011414b824 */ /* 0x100fe200078e0a03 */
[----:B------:R-:W-:Y:S01]  /*0cb0*/  ISETP.GT.U32.AND P1, PT, R3, R10, PT ;  /* 0x0000000a0300720c */ /* 0x000fe20003f24070 */
[----:B------:R-:W-:Y:S01]  /*0cc0*/  @!P6 IMAD.IADD R18, R18, 0x1, -R3 ;  /* 0x000000011212e824 */ /* 0x000fe200078e0a03 */
[----:B------:R-:W-:Y:S01]  /*0cd0*/  PRMT R6, R6, 0x7771, RZ ;  /* 0x0000777106067816 */ /* 0x000fe200000000ff */
[----:B------:R-:W-:Y:S01]  /*0ce0*/  @!P3 VIADD R22, R22, 0x1 ;  /* 0x000000011616b836 */ /* 0x000fe20000000000 */
[----:B------:R-:W-:Y:S01]  /*0cf0*/  ISETP.GE.U32.AND P5, PT, R20, R3, PT ;  /* 0x000000031400720c */ /* 0x000fe20003fa6070 */
[----:B------:R-:W-:Y:S01]  /*0d00*/  @!P6 VIADD R24, R24, 0x1 ;  /* 0x000000011818e836 */ /* 0x000fe20000000000 */
[----:B------:R-:W-:Y:S01]  /*0d10*/  LOP3.LUT R6, R6, R7, RZ, 0x3c, !PT ;  /* 0x0000000706067212 */ /* 0x000fe200078e3cff */
[----:B------:R-:W-:Y:S01]  /*0d20*/  BSSY B0, `(.L_x_34590) ;  /* 0x0000029000007945 */ /* 0x000fe20003800000 */
[----:B------:R-:W-:Y:S02]  /*0d30*/  ISETP.GE.U32.AND P3, PT, R18, R3, PT ;  /* 0x000000031200720c */ /* 0x000fe40003f66070 */
[----:B------:R-:W-:-:S02]  /*0d40*/  PRMT R14, R5, 0x7770, RZ ;  /* 0x00007770050e7816 */ /* 0x000fc400000000ff */
[----:B------:R-:W-:Y:S01]  /*0d50*/  PRMT R26, R5, 0x7771, RZ ;  /* 0x00007771051a7816 */ /* 0x000fe200000000ff */
[----:B------:R-:W-:Y:S01]  /*0d60*/  @!P1 IMAD.IADD R10, R10, 0x1, -R3 ;  /* 0x000000010a0a9824 */ /* 0x000fe200078e0a03 */
[-C--:B------:R-:W-:Y:S01]  /*0d70*/  LOP3.LUT R11, R21, R4.reuse, RZ, 0x3c, !PT ;  /* 0x00000004150b7212 */ /* 0x080fe200078e3cff */
[----:B------:R-:W-:Y:S01]  /*0d80*/  @!P1 VIADD R12, R12, 0x1 ;  /* 0x000000010c0c9836 */ /* 0x000fe20000000000 */
[-C--:B------:R-:W-:Y:S01]  /*0d90*/  LOP3.LUT R5, R17, R4.reuse, RZ, 0x3c, !PT ;  /* 0x0000000411057212 */ /* 0x080fe200078e3cff */
[----:B------:R-:W-:Y:S01]  /*0da0*/  @P5 VIADD R22, R22, 0x1 ;  /* 0x0000000116165836 */ /* 0x000fe20000000000 */
[----:B------:R-:W-:Y:S02]  /*0db0*/  LOP3.LUT R4, R19, R4, RZ, 0x3c, !PT ;  /* 0x0000000413047212 */ /* 0x000fe400078e3cff */
[----:B------:R-:W-:Y:S01]  /*0dc0*/  PRMT R6, R6, 0x8880, RZ ;  /* 0x0000888006067816 */ /* 0x000fe200000000ff */
[----:B------:R-:W-:Y:S01]  /*0dd0*/  @P3 VIADD R24, R24, 0x1 ;  /* 0x0000000118183836 */ /* 0x000fe20000000000 */
[----:B------:R-:W-:-:S02]  /*0de0*/  ISETP.GE.AND P6, PT, R4, RZ, PT ;  /* 0x000000ff0400720c */ /* 0x000fc40003fc6270 */
[----:B------:R-:W-:Y:S01]  /*0df0*/  ISETP.GE.AND P2, PT, R11, RZ, PT ;  /* 0x000000ff0b00720c */ /* 0x000fe20003f46270 */
[----:B------:R-:W-:Y:S01]  /*0e00*/  IMAD.MOV.U32 R4, RZ, RZ, R6 ;  /* 0x000000ffff047224 */ /* 0x000fe200078e0006 */
[----:B------:R-:W-:Y:S02]  /*0e10*/  ISETP.GE.U32.AND P5, PT, R10, R3, PT ;  /* 0x000000030a00720c */ /* 0x000fe40003fa6070 */
[----:B------:R-:W-:Y:S02]  /*0e20*/  LOP3.LUT R26, R26, R7, RZ, 0x3c, !PT ;  /* 0x000000071a1a7212 */ /* 0x000fe400078e3cff */
[----:B------:R-:W-:Y:S02]  /*0e30*/  ISETP.GT.AND P3, PT, R4, -0x1, PT ;  /* 0xffffffff0400780c */ /* 0x000fe40003f64270 */
[----:B------:R-:W-:Y:S02]  /*0e40*/  ISETP.GE.AND P4, PT, R5, RZ, PT ;  /* 0x000000ff0500720c */ /* 0x000fe40003f86270 */
[----:B------:R-:W-:-:S02]  /*0e50*/  PRMT R26, R26, 0x8880, RZ ;  /* 0x000088801a1a7816 */ /* 0x000fc400000000ff */
[----:B------:R-:W-:Y:S01]  /*0e60*/  LOP3.LUT R14, R14, R7, RZ, 0x3c, !PT ;  /* 0x000000070e0e7212 */ /* 0x000fe200078e3cff */
[----:B------:R-:W-:Y:S02]  /*0e70*/  @!P2 IMAD.MOV R22, RZ, RZ, -R22 ;  /* 0x000000ffff16a224 */ /* 0x000fe400078e0a16 */
[----:B------:R-:W-:Y:S01]  /*0e80*/  IMAD.MOV.U32 R4, RZ, RZ, R26 ;  /* 0x000000ffff047224 */ /* 0x000fe200078e001a */
[----:B------:R-:W-:Y:S01]  /*0e90*/  PRMT R5, R14, 0x8880, RZ ;  /* 0x000088800e057816 */ /* 0x000fe200000000ff */
[----:B------:R-:W-:-:S03]  /*0ea0*/  @P5 VIADD R12, R12, 0x1 ;  /* 0x000000010c0c5836 */ /* 0x000fc60000000000 */
[----:B------:R-:W-:Y:S01]  /*0eb0*/  ISETP.GT.AND P5, PT, R4, -0x1, PT ;  /* 0xffffffff0400780c */ /* 0x000fe20003fa4270 */
[----:B------:R-:W-:Y:S01]  /*0ec0*/  @!P4 IMAD.MOV R24, RZ, RZ, -R24 ;  /* 0x000000ffff18c224 */ /* 0x000fe200078e0a18 */
[----:B------:R-:W-:Y:S01]  /*0ed0*/  ISETP.GT.AND P1, PT, R5, -0x1, PT ;  /* 0xffffffff0500780c */ /* 0x000fe20003f24270 */
[----:B------:R-:W-:Y:S01]  /*0ee0*/  @!P6 IMAD.MOV R12, RZ, RZ, -R12 ;  /* 0x000000ffff0ce224 */ /* 0x000fe200078e0a0c */
        /* <DEDUP_REMOVED lines=12> */
.L_x_34591:
[----:B------:R-:W-:Y:S05]  /*0fb0*/  BSYNC B0 ;  /* 0x0000000000007941 */ /* 0x000fea0003800000 */
.L_x_34590:
[----:B------:R-:W-:Y:S01]  /*0fc0*/  BSSY B0, `(.L_x_34592) ;  /* 0x000000e000007945 */ /* 0x000fe20003800000 */
[C---:B------:R-:W-:Y:S02]  /*0fd0*/  SEL R5, R2.reuse, R12, !P0 ;  /* 0x0000000c02057207 */ /* 0x040fe40004000000 */
        /* <DEDUP_REMOVED lines=12> */
.L_x_34593:
[----:B------:R-:W-:Y:S05]  /*10a0*/  BSYNC B0 ;  /* 0x0000000000007941 */ /* 0x000fea0003800000 */
.L_x_34592:
[----:B------:R-:W-:Y:S04]  /*10b0*/  BSSY B0, `(.L_x_34594) ;  /* 0x000000c000007945 */ /* 0x000fe80003800000 */
        /* <DEDUP_REMOVED lines=11> */
.L_x_34595:
[----:B------:R-:W-:Y:S05]  /*1170*/  BSYNC B0 ;  /* 0x0000000000007941 */ /* 0x000fea0003800000 */
.L_x_34594:
        /* <DEDUP_REMOVED lines=15> */
.L_x_34579:
[----:B------:R-:W0:Y:S01]  /*1270*/  S2R R9, SR_TID.X ;  /* 0x0000000000097919 */ /* 0x000e220000002100 */
[----:B------:R-:W-:Y:S02]  /*1280*/  PRMT R16, RZ, 0x7610, R16 ;  /* 0x00007610ff107816 */ /* 0x000fe40000000010 */
[----:B0-----:R-:W-:Y:S01]  /*1290*/  ISETP.GE.AND P0, PT, R9, R8, PT ;  /* 0x000000080900720c */ /* 0x001fe20003f06270 */
[----:B------:R-:W-:-:S12]  /*12a0*/  IMAD.MOV.U32 R15, RZ, RZ, R9 ;  /* 0x000000ffff0f7224 */ /* 0x000fd800078e0009 */
[C---:B------:R-:W-:Y:S02]  /*12b0*/  @!P0 VIADD R11, R15.reuse, UR4 ;  /* 0x000000040f0b8c36 */ /* 0x040fe40008000000 */
[----:B------:R-:W-:-:S05]  /*12c0*/  @!P0 VIADD R15, R15, 0x80 ;  /* 0x000000800f0f8836 */ /* 0x000fca0000000000 */
[----:B------:R-:W-:-:S13]  /*12d0*/  ISETP.GE.AND P5, PT, R15, R8, PT ;  /* 0x000000080f00720c */ /* 0x000fda0003fa6270 */
[C---:B------:R-:W-:Y:S01]  /*12e0*/  @!P5 VIADD R27, R15.reuse, UR4 ;  /* 0x000000040f1bdc36 */ /* 0x040fe20008000000 */
[----:B------:R-:W0:Y:S01]  /*12f0*/  @!P5 LDC.64 R12, c[0x0][0x220] ;  /* 0x00008800ff0cdb82 */ /* 0x000e220000000a00 */
[----:B------:R-:W-:-:S05]  /*1300*/  @!P5 VIADD R15, R15, 0x80 ;  /* 0x000000800f0fd836 */ /* 0x000fca0000000000 */
[----:B------:R-:W-:-:S13]  /*1310*/  ISETP.GE.AND P6, PT, R15, R8, PT ;  /* 0x000000080f00720c */ /* 0x000fda0003fc6270 */
[C---:B------:R-:W-:Y:S01]  /*1320*/  @!P6 VIADD R19, R15.reuse, UR4 ;  /* 0x000000040f13ec36 */ /* 0x040fe20008000000 */
[----:B------:R-:W1:Y:S01]  /*1330*/  @!P6 LDC.64 R4, c[0x0][0x220] ;  /* 0x00008800ff04eb82 */ /* 0x000e620000000a00 */
[----:B------:R-:W-:Y:S01]  /*1340*/  @!P6 VIADD R15, R15, 0x80 ;  /* 0x000000800f0fe836 */ /* 0x000fe20000000000 */
[----:B0-----:R-:W-:-:S04]  /*1350*/  @!P5 IADD3 R26, P1, R27, R12, RZ ;  /* 0x0000000c1b1ad210 */ /* 0x001fc80007f3e0ff */
[----:B------:R-:W-:Y:S01]  /*1360*/  ISETP.GE.AND P4, PT, R15, R8, PT ;  /* 0x000000080f00720c */ /* 0x000fe20003f86270 */
[----:B------:R-:W-:-:S05]  /*1370*/  @!P5 IMAD.X R27, RZ, RZ, R13, P1 ;  /* 0x000000ffff1bd224 */ /* 0x000fca00008e060d */
[----:B------:R-:W5:Y:S07]  /*1380*/  @!P5 LDG.E.U8 R16, desc[UR8][R26.64] ;  /* 0x000000081a10d981 */ /* 0x000f6e000c1e1100 */
[C---:B------:R-:W-:Y:S01]  /*1390*/  @!P4 VIADD R29, R15.reuse, UR4 ;  /* 0x000000040f1dcc36 */ /* 0x040fe20008000000 */
[----:B------:R-:W0:Y:S01]  /*13a0*/  @!P4 LDC.64 R2, c[0x0][0x220] ;  /* 0x00008800ff02cb82 */ /* 0x000e220000000a00 */
[----:B------:R-:W-:-:S05]  /*13b0*/  @!P4 VIADD R15, R15, 0x80 ;  /* 0x000000800f0fc836 */ /* 0x000fca0000000000 */
[----:B------:R-:W-:-:S13]  /*13c0*/  ISETP.GE.AND P3, PT, R15, R8, PT ;  /* 0x000000080f00720c */ /* 0x000fda0003f66270 */
[----:B------:R-:W-:Y:S01]  /*13d0*/  @!P3 VIADD R25, R15, UR4 ;  /* 0x000000040f19bc36 */ /* 0x000fe20008000000 */
[----:B-1----:R-:W-:Y:S01]  /*13e0*/  @!P6 IADD3 R4, P5, R19, R4, RZ ;  /* 0x000000041304e210 */ /* 0x002fe20007fbe0ff */
[----:B------:R-:W-:Y:S01]  /*13f0*/  @!P3 VIADD R15, R15, 0x80 ;  /* 0x000000800f0fb836 */ /* 0x000fe20000000000 */
[----:B------:R-:W1:Y:S04]  /*1400*/  @!P3 LDC.64 R22, c[0x0][0x220] ;  /* 0x00008800ff16bb82 */ /* 0x000e680000000a00 */
[----:B------:R-:W-:-:S13]  /*1410*/  ISETP.GE.AND P2, PT, R15, R8, PT ;  /* 0x000000080f00720c */ /* 0x000fda0003f46270 */
[C---:B------:R-:W-:Y:S01]  /*1420*/  @!P2 VIADD R17, R15.reuse, UR4 ;  /* 0x000000040f11ac36 */ /* 0x040fe20008000000 */
[----:B------:R-:W-:Y:S01]  /*1430*/  PRMT R10, RZ, 0x7610, R10 ;  /* 0x00007610ff0a7816 */ /* 0x000fe2000000000a */
[----:B------:R-:W-:Y:S01]  /*1440*/  @!P2 VIADD R15, R15, 0x80 ;  /* 0x000000800f0fa836 */ /* 0x000fe20000000000 */
[----:B------:R-:W-:Y:S01]  /*1450*/  PRMT R6, RZ, 0x7610, R6 ;  /* 0x00007610ff067816 */ /* 0x000fe20000000006 */
[----:B------:R-:W-:Y:S01]  /*1460*/  @!P6 IMAD.X R5, RZ, RZ, R5, P5 ;  /* 0x000000ffff05e224 */ /* 0x000fe200028e0605 */
[----:B------:R-:W2:Y:S02]  /*1470*/  @!P2 LDC.64 R12, c[0x0][0x220] ;  /* 0x00008800ff0cab82 */ /* 0x000ea40000000a00 */
[----:B------:R-:W-:Y:S02]  /*1480*/  ISETP.GE.AND P1, PT, R15, R8, PT ;  /* 0x000000080f00720c */ /* 0x000fe40003f26270 */
[----:B------:R3:W5:Y:S01]  /*1490*/  @!P6 LDG.E.U8 R10, desc[UR8][R4.64] ;  /* 0x00000008040ae981 */ /* 0x000762000c1e1100 */
[----:B0-----:R-:W-:-:S10]  /*14a0*/  @!P4 IADD3 R18, P6, R29, R2, RZ ;  /* 0x000000021d12c210 */ /* 0x001fd40007fde0ff */
[C---:B------:R-:W-:Y:S02]  /*14b0*/  @!P1 VIADD R21, R15.reuse, UR4 ;  /* 0x000000040f159c36 */ /* 0x040fe40008000000 */
[----:B------:R-:W-:Y:S02]  /*14c0*/  @!P1 VIADD R15, R15, 0x80 ;  /* 0x000000800f0f9836 */ /* 0x000fe40000000000 */
[----:B------:R-:W-:Y:S02]  /*14d0*/  @!P4 IMAD.X R19, RZ, RZ, R3, P6 ;  /* 0x000000ffff13c224 */ /* 0x000fe400030e0603 */
[----:B------:R-:W0:Y:S01]  /*14e0*/  @!P1 LDC.64 R2, c[0x0][0x220] ;  /* 0x00008800ff029b82 */ /* 0x000e220000000a00 */
[----:B------:R-:W-:Y:S02]  /*14f0*/  ISETP.GE.AND P5, PT, R15, R8, PT ;  /* 0x000000080f00720c */ /* 0x000fe40003fa6270 */
[----:B------:R4:W5:Y:S01]  /*1500*/  @!P4 LDG.E.U8 R6, desc[UR8][R18.64] ;  /* 0x000000081206c981 */ /* 0x000962000c1e1100 */
[----:B-1----:R-:W-:-:S04]  /*1510*/  @!P3 IADD3 R22, P4, R25, R22, RZ ;  /* 0x000000161916b210 */ /* 0x002fc80007f9e0ff */
[----:B------:R-:W1:Y:S08]  /*1520*/  @!P0 LDC.64 R24, c[0x0][0x220] ;  /* 0x00008800ff188b82 */ /* 0x000e700000000a00 */
[----:B---3--:R-:W3:Y:S01]  /*1530*/  @!P5 LDC.64 R4, c[0x0][0x220] ;  /* 0x00008800ff04db82 */ /* 0x008ee20000000a00 */
[----:B------:R-:W-:Y:S01]  /*1540*/  @!P3 IMAD.X R23, RZ, RZ, R23, P4 ;  /* 0x000000ffff17b224 */ /* 0x000fe200020e0617 */
[----:B------:R-:W-:-:S02]  /*1550*/  PRMT R0, RZ, 0x7610, R0 ;  /* 0x00007610ff007816 */ /* 0x000fc40000000000 */
[----:B----4-:R-:W-:Y:S02]  /*1560*/  PRMT R18, RZ, 0x7610, R18 ;  /* 0x00007610ff127816 */ /* 0x010fe40000000012 */
[----:B0-----:R-:W-:Y:S01]  /*1570*/  @!P1 IADD3 R2, P4, R21, R2, RZ ;  /* 0x0000000215029210 */ /* 0x001fe20007f9e0ff */
[----:B------:R-:W-:Y:S01]  /*1580*/  @!P5 VIADD R15, R15, UR4 ;  /* 0x000000040f0fdc36 */ /* 0x000fe20008000000 */
[----:B------:R0:W5:Y:S03]  /*1590*/  @!P3 LDG.E.U8 R0, desc[UR8][R22.64] ;  /* 0x000000081600b981 */ /* 0x000166000c1e1100 */
[----:B------:R-:W-:Y:S01]  /*15a0*/  @!P1 IMAD.X R3, RZ, RZ, R3, P4 ;  /* 0x000000ffff039224 */ /* 0x000fe200020e0603 */
[----:B--2---:R-:W-:-:S04]  /*15b0*/  @!P2 IADD3 R12, P6, R17, R12, RZ ;  /* 0x0000000c110ca210 */ /* 0x004fc80007fde0ff */
[----:B------:R2:W5:Y:S01]  /*15c0*/  @!P1 LDG.E.U8 R18, desc[UR8][R2.64] ;  /* 0x0000000802129981 */ /* 0x000562000c1e1100 */
[----:B-1----:R-:W-:Y:S02]  /*15d0*/  @!P0 IADD3 R24, P1, R11, R24, RZ ;  /* 0x000000180b188210 */ /* 0x002fe40007f3e0ff */
[----:B---3--:R-:W-:Y:S01]  /*15e0*/  @!P5 IADD3 R4, P3, R15, R4, RZ ;  /* 0x000000040f04d210 */ /* 0x008fe20007f7e0ff */
[----:B------:R-:W-:Y:S01]  /*15f0*/  @!P2 IMAD.X R13, RZ, RZ, R13, P6 ;  /* 0x000000ffff0da224 */ /* 0x000fe200030e060d */
[----:B------:R-:W-:Y:S01]  /*1600*/  PRMT R14, RZ, 0x7610, R14 ;  /* 0x00007610ff0e7816 */ /* 0x000fe2000000000e */
[----:B------:R-:W-:Y:S01]  /*1610*/  @!P0 IMAD.X R25, RZ, RZ, R25, P1 ;  /* 0x000000ffff198224 */ /* 0x000fe200008e0619 */
[----:B------:R-:W-:Y:S01]  /*1620*/  PRMT R20, RZ, 0x7610, R20 ;  /* 0x00007610ff147816 */ /* 0x000fe20000000014 */
[----:B------:R-:W-:Y:S01]  /*1630*/  @!P5 IMAD.X R5, RZ, RZ, R5, P3 ;  /* 0x000000ffff05d224 */ /* 0x000fe200018e0605 */
[----:B0-----:R-:W-:Y:S02]  /*1640*/  PRMT R22, RZ, 0x7610, R22 ;  /* 0x00007610ff167816 */ /* 0x001fe40000000016 */
[----:B------:R2:W5:Y:S04]  /*1650*/  @!P2 LDG.E.U8 R14, desc[UR8][R12.64] ;  /* 0x000000080c0ea981 */ /* 0x000568000c1e1100 */
[----:B------:R2:W5:Y:S04]  /*1660*/  @!P5 LDG.E.U8 R20, desc[UR8][R4.64] ;  /* 0x000000080414d981 */ /* 0x000568000c1e1100 */
[----:B------:R2:W5:Y:S01]  /*1670*/  @!P0 LDG.E.U8 R22, desc[UR8][R24.64] ;  /* 0x0000000818168981 */ /* 0x000562000c1e1100 */
[----:B------:R-:W-:Y:S01]  /*1680*/  VIADD R11, R9, 0x100 ;  /* 0x00000100090b7836 */ /* 0x000fe20000000000 */
[----:B------:R-:W-:Y:S04]  /*1690*/  BSSY B0, `(.L_x_34596) ;  /* 0x000002d000007945 */ /* 0x000fe80003800000 */
[----:B------:R-:W-:-:S02]  /*16a0*/  ISETP.GE.AND P3, PT, R11, R8, PT ;  /* 0x000000080b00720c */ /* 0x000fc40003f66270 */
[----:B------:R-:W-:Y:S01]  /*16b0*/  PRMT R11, R7, 0x8880, RZ ;  /* 0x00008880070b7816 */ /* 0x000fe200000000ff */
[----:B------:R-:W-:Y:S10]  /*16c0*/  @P0 BRA `(.L_x_34597) ;  /* 0x0000000000a40947 */ /* 0x000ff40003800000 */
[-C--:B--2---:R-:W-:Y:S02]  /*16d0*/  IABS R5, R11.reuse ;  /* 0x0000000b00057213 */ /* 0x084fe40000000000 */
[----:B------:R-:W-:Y:S02]  /*16e0*/  ISETP.NE.AND P4, PT, R7, RZ, PT ;  /* 0x000000ff0700720c */ /* 0x000fe40003f85270 */
        /* <DEDUP_REMOVED lines=10> */
[C---:B-----5:R-:W-:Y:S02]  /*1790*/  LOP3.LUT R2, R22.reuse, 0xffff, RZ, 0xc0, !PT ;  /* 0x0000ffff16027812 */ /* 0x060fe400078ec0ff */
[----:B------:R-:W-:Y:S02]  /*17a0*/  LOP3.LUT R22, R22, R7, RZ, 0x3c, !PT ;  /* 0x0000000716167212 */ /* 0x000fe400078e3cff */
[----:B------:R-:W-:-:S04]  /*17b0*/  PRMT R2, R2, 0x8880, RZ ;  /* 0x0000888002027816 */ /* 0x000fc800000000ff */
        /* <DEDUP_REMOVED lines=26> */
.L_x_34597:
[----:B------:R-:W-:Y:S05]  /*1960*/  BSYNC B0 ;  /* 0x0000000000007941 */ /* 0x000fea0003800000 */
.L_x_34596:
[C---:B--2---:R-:W-:Y:S01]  /*1970*/  VIADD R5, R9.reuse, 0x80 ;  /* 0x0000008009057836 */ /* 0x044fe20000000000 */
        /* <DEDUP_REMOVED lines=8> */
[----:B------:R-:W-:-:S07]  /*1a00*/  ISETP.GE.AND P1, PT, R15, R8, PT ;  /* 0x000000080f00720c */ /* 0x000fce0003f26270 */
[----:B------:R-:W-:Y:S06]  /*1a10*/  @P4 BRA `(.L_x_34599) ;  /* 0x0000000000ac4947 */ /* 0x000fec0003800000 */
[-C--:B------:R-:W-:Y:S02]  /*1a20*/  IABS R15, R11.reuse ;  /* 0x0000000b000f7213 */ /* 0x080fe40000000000 */
[----:B-----5:R-:W-:Y:S02]  /*1a30*/  LOP3.LUT R2, R16, 0xffff, RZ, 0xc0, !PT ;  /* 0x0000ffff10027812 */ /* 0x020fe400078ec0ff */
[----:B------:R-:W0:Y:S01]  /*1a40*/  I2F.RP R12, R15 ;  /* 0x0000000f000c7306 */ /* 0x000e220000209400 */
[----:B------:R-:W-:Y:S02]  /*1a50*/  IABS R21, R11 ;  /* 0x0000000b00157213 */ /* 0x000fe40000000000 */
[----:B------:R-:W-:Y:S02]  /*1a60*/  PRMT R22, R2, 0x8880, RZ ;  /* 0x0000888002167816 */ /* 0x000fe400000000ff */
[----:B------:R-:W-:Y:S01]  /*1a70*/  LOP3.LUT R16, R16, R7, RZ, 0x3c, !PT ;  /* 0x0000000710107212 */ /* 0x000fe200078e3cff */
[----:B------:R-:W-:Y:S01]  /*1a80*/  IMAD.MOV R24, RZ, RZ, -R21 ;  /* 0x000000ffff187224 */ /* 0x000fe200078e0a15 */
[----:B------:R-:W-:Y:S01]  /*1a90*/  IABS R19, R22 ;  /* 0x0000001600137213 */ /* 0x000fe20000000000 */
[----:B0-----:R-:W0:Y:S02]  /*1aa0*/  MUFU.RCP R12, R12 ;  /* 0x0000000c000c7308 */ /* 0x001e240000001000 */
[----:B0-----:R-:W-:-:S06]  /*1ab0*/  VIADD R3, R12, 0xffffffe ;  /* 0x0ffffffe0c037836 */ /* 0x001fcc0000000000 */
[----:B------:R-:W0:Y:S02]  /*1ac0*/  F2I.FTZ.U32.TRUNC.NTZ R3, R3 ;  /* 0x0000000300037305 */ /* 0x000e24000021f000 */
[----:B0-----:R-:W-:-:S04]  /*1ad0*/  IMAD.MOV R17, RZ, RZ, -R3 ;  /* 0x000000ffff117224 */ /* 0x001fc800078e0a03 */
[----:B------:R-:W-:-:S04]  /*1ae0*/  IMAD.MOV.U32 R2, RZ, RZ, R17 ;  /* 0x000000ffff027224 */ /* 0x000fc800078e0011 */
[----:B------:R-:W-:Y:S02]  /*1af0*/  IMAD R17, R2, R15, RZ ;  /* 0x0000000f02117224 */ /* 0x000fe400078e02ff */
[----:B------:R-:W-:-:S04]  /*1b00*/  IMAD.MOV.U32 R2, RZ, RZ, RZ ;  /* 0x000000ffff027224 */ /* 0x000fc800078e00ff */
        /* <DEDUP_REMOVED lines=28> */
.L_x_34599:
[----:B------:R-:W-:Y:S05]  /*1cd0*/  BSYNC B0 ;  /* 0x0000000000007941 */ /* 0x000fea0003800000 */
.L_x_34598:
[----:B------:R-:W-:Y:S01]  /*1ce0*/  BSSY B0, `(.L_x_34600) ;  /* 0x000002f000007945 */ /* 0x000fe20003800000 */
[----:B------:R-:W-:Y:S01]  /*1cf0*/  ISETP.GE.AND P4, PT, R13, R8, PT ;  /* 0x000000080d00720c */ /* 0x000fe20003f86270 */
[----:B------:R-:W-:Y:S02]  /*1d00*/  VIADD R13, R9, 0x380 ;  /* 0x00000380090d7836 */ /* 0x000fe40000000000 */
[----:B------:R-:W-:Y:S10]  /*1d10*/  @P3 BRA `(.L_x_34601) ;  /* 0x0000000000ac3947 */ /* 0x000ff40003800000 */
        /* <DEDUP_REMOVED lines=43> */
.L_x_34601:
[----:B------:R-:W-:Y:S05]  /*1fd0*/  BSYNC B0 ;  /* 0x0000000000007941 */ /* 0x000fea0003800000 */
.L_x_34600:
[----:B------:R-:W-:Y:S01]  /*1fe0*/  BSSY B0, `(.L_x_34602) ;  /* 0x000002e000007945 */ /* 0x000fe20003800000 */
[----:B------:R-:W-:-:S03]  /*1ff0*/  ISETP.GE.AND P3, PT, R13, R8, PT ;  /* 0x000000080d00720c */ /* 0x000fc60003f66270 */
        /* <DEDUP_REMOVED lines=44> */
.L_x_34603:
[----:B------:R-:W-:Y:S05]  /*22c0*/  BSYNC B0 ;  /* 0x0000000000007941 */ /* 0x000fea0003800000 */
.L_x_34602:
        /* <DEDUP_REMOVED lines=10> */
[----:B------:R-:W-:-:S02]  /*2370*/  IABS R19, R16 ;  /* 0x0000001000137213 */ /* 0x000fc40000000000 */
[----:B------:R-:W-:Y:S01]  /*2380*/  PRMT R0, R0, 0x8880, RZ ;  /* 0x0000888000007816 */ /* 0x000fe200000000ff */
        /* <DEDUP_REMOVED lines=34> */
.L_x_34605:
[----:B------:R-:W-:Y:S05]  /*25b0*/  BSYNC B0 ;  /* 0x0000000000007941 */ /* 0x000fea0003800000 */
.L_x_34604:
[----:B------:R-:W-:Y:S04]  /*25c0*/  BSSY B0, `(.L_x_34606) ;  /* 0x000002d000007945 */ /* 0x000fe80003800000 */
[----:B------:R-:W-:Y:S05]  /*25d0*/  @P1 BRA `(.L_x_34607) ;  /* 0x0000000000ac1947 */ /* 0x000fea0003800000 */
        /* <DEDUP_REMOVED lines=43> */
.L_x_34607:
[----:B------:R-:W-:Y:S05]  /*2890*/  BSYNC B0 ;  /* 0x0000000000007941 */ /* 0x000fea0003800000 */
.L_x_34606:
        /* <DEDUP_REMOVED lines=10> */
[----:B------:R-:W-:Y:S01]  /*2940*/  ISETP.NE.AND P5, PT, R7, RZ, PT ;  /* 0x000000ff0700720c */ /* 0x000fe20003fa5270 */
        /* <DEDUP_REMOVED lines=34> */
.L_x_34609:
[----:B------:R-:W-:Y:S05]  /*2b70*/  BSYNC B0 ;  /* 0x0000000000007941 */ /* 0x000fea0003800000 */
.L_x_34608:
        /* <DEDUP_REMOVED lines=9> */
[----:B------:R-:W-:Y:S01]  /*2c10*/  ISETP.NE.AND P4, PT, R7, RZ, PT ;  /* 0x000000ff0700720c */ /* 0x000fe20003f85270 */
[----:B0-----:R-:W0:Y:S02]  /*2c20*/  MUFU.RCP R17, R17 ;  /* 0x0000001100117308 */ /* 0x001e240000001000 */
[----:B0-----:R-:W-:-:S06]  /*2c30*/  VIADD R3, R17, 0xffffffe ;  /* 0x0ffffffe11037836 */ /* 0x001fcc0000000000 */
[----:B------:R-:W0:Y:S02]  /*2c40*/  F2I.FTZ.U32.TRUNC.NTZ R3, R3 ;  /* 0x0000000300037305 */ /* 0x000e24000021f000 */
[----:B0-----:R-:W-:-:S04]  /*2c50*/  IMAD.MOV R18, RZ, RZ, -R3 ;  /* 0x000000ffff127224 */ /* 0x001fc800078e0a03 */
[----:B------:R-:W-:Y:S01]  /*2c60*/  IMAD.MOV.U32 R2, RZ, RZ, R18 ;  /* 0x000000ffff027224 */ /* 0x000fe200078e0012 */
[----:B------:R-:W-:-:S03]  /*2c70*/  IABS R18, R16 ;  /* 0x0000001000127213 */ /* 0x000fc60000000000 */
[----:B------:R-:W-:Y:S02]  /*2c80*/  IMAD R19, R2, R15, RZ ;  /* 0x0000000f02137224 */ /* 0x000fe400078e02ff */
[----:B------:R-:W-:-:S04]  /*2c90*/  IMAD.MOV.U32 R2, RZ, RZ, RZ ;  /* 0x000000ffff027224 */ /* 0x000fc800078e00ff */
[----:B------:R-:W-:-:S04]  /*2ca0*/  IMAD.HI.U32 R2, R3, R19, R2 ;  /* 0x0000001303027227 */ /* 0x000fc800078e0002 */
[----:B------:R-:W-:Y:S02]  /*2cb0*/  IMAD.MOV.U32 R3, RZ, RZ, R18 ;  /* 0x000000ffff037224 */ /* 0x000fe400078e0012 */
[----:B------:R-:W-:Y:S02]  /*2cc0*/  IMAD.MOV.U32 R18, RZ, RZ, R21 ;  /* 0x000000ffff127224 */ /* 0x000fe400078e0015 */
        /* <DEDUP_REMOVED lines=25> */
.L_x_34611:
[----:B------:R-:W-:Y:S05]  /*2e60*/  BSYNC B0 ;  /* 0x0000000000007941 */ /* 0x000fea0003800000 */
.L_x_34610:
[----:B------:R-:W-:Y:S04]  /*2e70*/  BSSY B0, `(.L_x_34612) ;  /* 0x000003a000007945 */ /* 0x000fe80003800000 */
[----:B------:R-:W-:Y:S04]  /*2e80*/  BSSY B1, `(.L_x_34613) ;  /* 0x0000031000017945 */ /* 0x000fe80003800000 */
[----:B------:R-:W-:Y:S05]  /*2e90*/  @P2 BRA `(.L_x_34614) ;  /* 0x0000000000382947 */ /* 0x000fea0003800000 */
[----:B------:R-:W-:Y:S01]  /*2ea0*/  VIADD R9, R9, UR4 ;  /* 0x0000000409097c36 */ /* 0x000fe20008000000 */
[----:B------:R-:W-:-:S04]  /*2eb0*/  ULDC.64 UR6, c[0x0][0x218] ;  /* 0x0000860000067ab9 */ /* 0x000fc80000000a00 */
[----:B-----5:R-:W-:Y:S01]  /*2ec0*/  IADD3 R16, P0, R9, UR6, RZ ;  /* 0x0000000609107c10 */ /* 0x020fe2000ff1e0ff */
[----:B------:R-:W-:-:S04]  /*2ed0*/  IMAD.MOV.U32 R9, RZ, RZ, R5 ;  /* 0x000000ffff097224 */ /* 0x000fc800078e0005 */
        /* <DEDUP_REMOVED lines=10> */
.L_x_34614:
[----:B------:R-:W-:-:S13]  /*2f80*/  ISETP.GE.AND P0, PT, R9, R8, PT ;  /* 0x000000080900720c */ /* 0x000fda0003f06270 */
[----:B------:R-:W-:Y:S05]  /*2f90*/  @P0 BRA `(.L_x_34616) ;  /* 0x0000000000380947 */ /* 0x000fea0003800000 */
[C---:B0-----:R-:W-:Y:S01]  /*2fa0*/  VIADD R4, R9.reuse, UR4 ;  /* 0x0000000409047c36 */ /* 0x041fe20008000000 */
[----:B------:R-:W-:Y:S01]  /*2fb0*/  ULDC.64 UR6, c[0x0][0x218] ;  /* 0x0000860000067ab9 */ /* 0x000fe20000000a00 */
[----:B------:R-:W-:-:S03]  /*2fc0*/  VIADD R9, R9, 0x80 ;  /* 0x0000008009097836 */ /* 0x000fc60000000000 */
[----:B------:R-:W-:-:S05]  /*2fd0*/  IADD3 R4, P0, R4, UR6, RZ ;  /* 0x0000000604047c10 */ /* 0x000fca000ff1e0ff */
[----:B------:R-:W-:-:S05]  /*2fe0*/  IMAD.X R5, RZ, RZ, UR7, P0 ;  /* 0x00000007ff057e24 */ /* 0x000fca00080e06ff */
[----:B-----5:R1:W-:Y:S03]  /*2ff0*/  STG.E.U8 desc[UR8][R4.64], R10 ;  /* 0x0000000a04007986 */ /* 0x0203e6000c101108 */
.L_x_34615:
        /* <DEDUP_REMOVED lines=8> */
.L_x_34616:
[----:B------:R-:W-:-:S13]  /*3080*/  ISETP.GE.AND P0, PT, R9, R8, PT ;  /* 0x000000080900720c */ /* 0x000fda0003f06270 */
[----:B------:R-:W-:Y:S05]  /*3090*/  @P0 BRA `(.L_x_34618) ;  /* 0x00000000003c0947 */ /* 0x000fea0003800000 */
[C---:B01----:R-:W-:Y:S01]  /*30a0*/  VIADD R4, R9.reuse, UR4 ;  /* 0x0000000409047c36 */ /* 0x043fe20008000000 */
[----:B------:R-:W-:Y:S01]  /*30b0*/  ULDC.64 UR6, c[0x0][0x218] ;  /* 0x0000860000067ab9 */ /* 0x000fe20000000a00 */
[----:B------:R-:W-:-:S03]  /*30c0*/  VIADD R9, R9, 0x80 ;  /* 0x0000008009097836 */ /* 0x000fc60000000000 */
[----:B------:R-:W-:-:S05]  /*30d0*/  IADD3 R4, P0, R4, UR6, RZ ;  /* 0x0000000604047c10 */ /* 0x000fca000ff1e0ff */
[----:B------:R-:W-:-:S05]  /*30e0*/  IMAD.X R5, RZ, RZ, UR7, P0 ;  /* 0x00000007ff057e24 */ /* 0x000fca00080e06ff */
[----:B-----5:R2:W-:Y:S03]  /*30f0*/  STG.E.U8 desc[UR8][R4.64], R0 ;  /* 0x0000000004007986 */ /* 0x0205e6000c101108 */
.L_x_34617:
[----:B------:R-:W-:-:S13]  /*3100*/  ISETP.GE.AND P0, PT, R9, R8, PT ;  /* 0x000000080900720c */ /* 0x000fda0003f06270 */
[----:B------:R-:W-:Y:S05]  /*3110*/  @P0 BREAK B1 ;  /* 0x0000000000010942 */ /* 0x000fea0003800000 */
[----:B------:R-:W-:Y:S05]  /*3120*/  @P0 BRA `(.L_x_34619) ;  /* 0x0000000000380947 */ /* 0x000fea0003800000 */
[C---:B012---:R-:W-:Y:S01]  /*3130*/  VIADD R4, R9.reuse, UR4 ;  /* 0x0000000409047c36 */ /* 0x047fe20008000000 */
[----:B------:R-:W-:Y:S01]  /*3140*/  ULDC.64 UR6, c[0x0][0x218] ;  /* 0x0000860000067ab9 */ /* 0x000fe20000000a00 */
[----:B------:R-:W-:-:S03]  /*3150*/  VIADD R9, R9, 0x80 ;  /* 0x0000008009097836 */ /* 0x000fc60000000000 */
[----:B------:R-:W-:-:S05]  /*3160*/  IADD3 R4, P0, R4, UR6, RZ ;  /* 0x0000000604047c10 */ /* 0x000fca000ff1e0ff */
[----:B------:R-:W-:-:S05]  /*3170*/  IMAD.X R5, RZ, RZ, UR7, P0 ;  /* 0x00000007ff057e24 */ /* 0x000fca00080e06ff */
[----:B------:R2:W-:Y:S03]  /*3180*/  STG.E.U8 desc[UR8][R4.64], R13 ;  /* 0x0000000d04007986 */ /* 0x0005e6000c101108 */
.L_x_34618:
[----:B------:R-:W-:Y:S05]  /*3190*/  BSYNC B1 ;  /* 0x0000000000017941 */ /* 0x000fea0003800000 */
.L_x_34613:
[----:B------:R-:W-:-:S13]  /*31a0*/  ISETP.GE.AND P0, PT, R9, R8, PT ;  /* 0x000000080900720c */ /* 0x000fda0003f06270 */
[----:B-1---5:R-:W1:Y:S01]  /*31b0*/  @!P0 LDC.64 R6, c[0x0][0x218] ;  /* 0x00008600ff068b82 */ /* 0x022e620000000a00 */
[C---:B0-2---:R-:W-:Y:S02]  /*31c0*/  @!P0 VIADD R5, R9.reuse, UR4 ;  /* 0x0000000409058c36 */ /* 0x045fe40008000000 */
[----:B------:R-:W-:-:S03]  /*31d0*/  @!P0 VIADD R9, R9, 0x80 ;  /* 0x0000008009098836 */ /* 0x000fc60000000000 */
[----:B-1----:R-:W-:-:S05]  /*31e0*/  @!P0 IADD3 R4, P1, R5, R6, RZ ;  /* 0x0000000605048210 */ /* 0x002fca0007f3e0ff */
[----:B------:R-:W-:-:S05]  /*31f0*/  @!P0 IMAD.X R5, RZ, RZ, R7, P1 ;  /* 0x000000ffff058224 */ /* 0x000fca00008e0607 */
[----:B------:R3:W-:Y:S03]  /*3200*/  @!P0 STG.E.U8 desc[UR8][R4.64], R14 ;  /* 0x0000000e04008986 */ /* 0x0007e6000c101108 */
.L_x_34619:
[----:B------:R-:W-:Y:S05]  /*3210*/  BSYNC B0 ;  /* 0x0000000000007941 */ /* 0x000fea0003800000 */
.L_x_34612:
[----:B------:R-:W-:Y:S05]  /*3220*/  WARPSYNC.ALL ;  /* 0x0000000000007948 */ /* 0x000fea0003800000 */
[----:B------:R-:W-:-:S13]  /*3230*/  ISETP.GE.AND P0, PT, R9, R8, PT ;  /* 0x000000080900720c */ /* 0x000fda0003f06270 */
[----:B------:R-:W-:Y:S05]  /*3240*/  @P0 EXIT ;  /* 0x000000000000094d */ /* 0x000fea0003800000 */
[----:B0123--:R-:W-:Y:S01]  /*3250*/  VIADD R4, R9, UR4 ;  /* 0x0000000409047c36 */ /* 0x00ffe20008000000 */
[----:B------:R-:W-:-:S04]  /*3260*/  ULDC.64 UR6, c[0x0][0x218] ;  /* 0x0000860000067ab9 */ /* 0x000fc80000000a00 */
[----:B------:R-:W-:-:S05]  /*3270*/  IADD3 R4, P0, R4, UR6, RZ ;  /* 0x0000000604047c10 */ /* 0x000fca000ff1e0ff */
[----:B------:R-:W-:-:S05]  /*3280*/  IMAD.X R5, RZ, RZ, UR7, P0 ;  /* 0x00000007ff057e24 */ /* 0x000fca00080e06ff */
[----:B------:R-:W-:Y:S01]  /*3290*/  STG.E.U8 desc[UR8][R4.64], R2 ;  /* 0x0000000204007986 */ /* 0x000fe2000c101108 */
[----:B------:R-:W-:Y:S05]  /*32a0*/  EXIT ;  /* 0x000000000000794d */ /* 0x000fea0003800000 */
.L_x_34620:
        /* <DEDUP_REMOVED lines=13> */
.L_x_37948:


//--------------------- .text._ZN2at6native29vectorized_elementwise_kernelILi4ENS0_13BUnaryFunctorIaaaZZZNS0_15binary_internal21div_floor_kernel_cudaERNS_18TensorIteratorBaseEENKUlvE_clEvENKUlvE0_clEvEUlaaE_EESt5arrayIPcLm2EEEEviT0_T1_ --------------------------
	.section	.text._ZN2at6native29vectorized_elementwise_kernelILi4ENS0_13BUnaryFunctorIaaaZZZNS0_15binary_internal21div_floor_kernel_cudaERNS_18TensorIteratorBaseEENKUlvE_clEvENKUlvE0_clEvEUlaaE_EESt5arrayIPcLm2EEEEviT0_T1_,"ax",@progbits
	.align	128
        .global         _ZN2at6native29vectorized_elementwise_kernelILi4ENS0_13BUnaryFunctorIaaaZZZNS0_15binary_internal21div_floor_kernel_cudaERNS_18TensorIteratorBaseEENKUlvE_clEvENKUlvE0_clEvEUlaaE_EESt5arrayIPcLm2EEEEviT0_T1_
        .type           _ZN2at6native29vectorized_elementwise_kernelILi4ENS0_13BUnaryFunctorIaaaZZZNS0_15binary_internal21div_floor_kernel_cudaERNS_18TensorIteratorBaseEENKUlvE_clEvENKUlvE0_clEvEUlaaE_EESt5arrayIPcLm2EEEEviT0_T1_,@function
        .size           _ZN2at6native29vectorized_elementwise_kernelILi4ENS0_13BUnaryFunctorIaaaZZZNS0_15binary_internal21div_floor_kernel_cudaERNS_18TensorIteratorBaseEENKUlvE_clEvENKUlvE0_clEvEUlaaE_EESt5arrayIPcLm2EEEEviT0_T1_,(.L_x_37949 - _ZN2at6native29vectorized_elementwise_kernelILi4ENS0_13BUnaryFunctorIaaaZZZNS0_15binary_internal21div_floor_kernel_cudaERNS_18TensorIteratorBaseEENKUlvE_clEvENKUlvE0_clEvEUlaaE_EESt5arrayIPcLm2EEEEviT0_T1_)
        .other          _ZN2at6native29vectorized_elementwise_kernelILi4ENS0_13BUnaryFunctorIaaaZZZNS0_15binary_internal21div_floor_kernel_cudaERNS_18TensorIteratorBaseEENKUlvE_clEvENKUlvE0_clEvEUlaaE_EESt5arrayIPcLm2EEEEviT0_T1_,@"STO_CUDA_ENTRY STV_DEFAULT"
_ZN2at6native29vectorized_elementwise_kernelILi4ENS0_13BUnaryFunctorIaaaZZZNS0_15binary_internal21div_floor_kernel_cudaERNS_18TensorIteratorBaseEENKUlvE_clEvENKUlvE0_clEvEUlaaE_EESt5arrayIPcLm2EEEEviT0_T1_:
.text._ZN2at6native29vectorized_elementwise_kernelILi4ENS0_13BUnaryFunctorIaaaZZZNS0_15binary_internal21div_floor_kernel_cudaERNS_18TensorIteratorBaseEENKUlvE_clEvENKUlvE0_clEvEUlaaE_EESt5arrayIPcLm2EEEEviT0_T1_:
        /* <DEDUP_REMOVED lines=16> */
[----:B------:R-:W2:Y:S01]  /*0100*/  LDG.E R9, desc[UR8][R2.64] ;  /* 0x0000000802097981 */ /* 0x000ea2000c1e1900 */
[----:B------:R-:W-:-:S03]  /*0110*/  PRMT R5, R7, 0x8880, RZ ;  /* 0x0000888007057816 */ /* 0x000fc600000000ff */
[----:B------:R0:W5:Y:S01]  /*0120*/  LDG.E R6, desc[UR8][R2.64+0x200] ;  /* 0x0002000802067981 */ /* 0x000162000c1e1900 */
[----:B------:R-:W-:Y:S01]  /*0130*/  IABS R4, R5 ;  /* 0x0000000500047213 */ /* 0x000fe20000000000 */
[----:B------:R-:W-:Y:S01]  /*0140*/  BSSY B0, `(.L_x_34622) ;  /* 0x000003c000007945 */ /* 0x000fe20003800000 */
[----:B------:R-:W-:Y:S02]  /*0150*/  ISETP.NE.AND P0, PT, R7, RZ, PT ;  /* 0x000000ff0700720c */ /* 0x000fe40003f05270 */
[----:B------:R-:W1:Y:S08]  /*0160*/  I2F.RP R0, R4 ;  /* 0x0000000400007306 */ /* 0x000e700000209400 */
[----:B-1----:R-:W1:Y:S02]  /*0170*/  MUFU.RCP R0, R0 ;  /* 0x0000000000007308 */ /* 0x002e640000001000 */
[----:B-1----:R-:W-:-:S06]  /*0180*/  VIADD R10, R0, 0xffffffe ;  /* 0x0ffffffe000a7836 */ /* 0x002fcc0000000000 */
[----:B------:R1:W3:Y:S02]  /*0190*/  F2I.FTZ.U32.TRUNC.NTZ R11, R10 ;  /* 0x0000000a000b7305 */ /* 0x0002e4000021f000 */
[----:B-1----:R-:W-:Y:S02]  /*01a0*/  IMAD.MOV.U32 R10, RZ, RZ, RZ ;  /* 0x000000ffff0a7224 */ /* 0x002fe400078e00ff */
[----:B---3--:R-:W-:-:S04]  /*01b0*/  IMAD.MOV R12, RZ, RZ, -R11 ;  /* 0x000000ffff0c7224 */ /* 0x008fc800078e0a0b */
[----:B0-----:R-:W-:Y:S01]  /*01c0*/  IMAD.MOV.U32 R3, RZ, RZ, R12 ;  /* 0x000000ffff037224 */ /* 0x001fe200078e000c */
[----:B------:R-:W-:-:S03]  /*01d0*/  IABS R12, R5 ;  /* 0x00000005000c7213 */ /* 0x000fc60000000000 */
[----:B------:R-:W-:-:S04]  /*01e0*/  IMAD R3, R3, R4, RZ ;  /* 0x0000000403037224 */ /* 0x000fc800078e02ff */
[----:B------:R-:W-:-:S04]  /*01f0*/  IMAD.HI.U32 R11, R11, R3, R10 ;  /* 0x000000030b0b7227 */ /* 0x000fc800078e000a */
[----:B------:R-:W-:Y:S01]  /*0200*/  IMAD.MOV R3, RZ, RZ, -R12 ;  /* 0x000000ffff037224 */ /* 0x000fe200078e0a0c */
[C---:B--2---:R-:W-:Y:S02]  /*0210*/  PRMT R20, R9.reuse, 0x8880, RZ ;  /* 0x0000888009147816 */ /* 0x044fe400000000ff */
[C---:B------:R-:W-:Y:S02]  /*0220*/  PRMT R12, R9.reuse, 0x9991, RZ ;  /* 0x00009991090c7816 */ /* 0x040fe400000000ff */
[----:B------:R-:W-:Y:S02]  /*0230*/  IABS R2, R20 ;  /* 0x0000001400027213 */ /* 0x000fe40000000000 */
[----:B------:R-:W-:Y:S02]  /*0240*/  IABS R14, R12 ;  /* 0x0000000c000e7213 */ /* 0x000fe40000000000 */
[----:B------:R-:W-:Y:S01]  /*0250*/  PRMT R16, R9, 0xaaa2, RZ ;  /* 0x0000aaa209107816 */ /* 0x000fe200000000ff */
[----:B------:R-:W-:Y:S01]  /*0260*/  IMAD.HI.U32 R0, R11, R2, RZ ;  /* 0x000000020b007227 */ /* 0x000fe200078e00ff */
[----:B------:R-:W-:-:S02]  /*0270*/  LOP3.LUT R15, R12, R5, RZ, 0x3c, !PT ;  /* 0x000000050c0f7212 */ /* 0x000fc400078e3cff */
[C---:B------:R-:W-:Y:S01]  /*0280*/  PRMT R18, R9.reuse, 0xbbb3, RZ ;  /* 0x0000bbb309127816 */ /* 0x040fe200000000ff */
[----:B------:R-:W-:Y:S01]  /*0290*/  IMAD R17, R0, R3, R2 ;  /* 0x0000000300117224 */ /* 0x000fe200078e0202 */
[----:B------:R-:W-:Y:S01]  /*02a0*/  PRMT R2, R9, 0x7770, RZ ;  /* 0x0000777009027816 */ /* 0x000fe200000000ff */
[----:B------:R-:W-:Y:S01]  /*02b0*/  IMAD.HI.U32 R10, R11, R14, RZ ;  /* 0x0000000e0b0a7227 */ /* 0x000fe200078e00ff */
[----:B------:R-:W-:Y:S02]  /*02c0*/  IABS R24, R16 ;  /* 0x0000001000187213 */ /* 0x000fe40000000000 */
[----:B------:R-:W-:Y:S01]  /*02d0*/  ISETP.GT.U32.AND P5, PT, R4, R17, PT ;  /* 0x000000110400720c */ /* 0x000fe20003fa4070 */
[----:B------:R-:W-:Y:S01]  /*02e0*/  IMAD R13, R10, R3, R14 ;  /* 0x000000030a0d7224 */ /* 0x000fe200078e020e */
[----:B------:R-:W-:Y:S02]  /*02f0*/  LOP3.LUT R2, R2, R7, RZ, 0x3c, !PT ;  /* 0x0000000702027212 */ /* 0x000fe400078e3cff */
[----:B------:R-:W-:-:S02]  /*0300*/  LOP3.LUT R14, R20, R5, RZ, 0x3c, !PT ;  /* 0x00000005140e7212 */ /* 0x000fc400078e3cff */
[----:B------:R-:W-:Y:S02]  /*0310*/  PRMT R2, R2, 0x8880, RZ ;  /* 0x0000888002027816 */ /* 0x000fe400000000ff */
[----:B------:R-:W-:Y:S02]  /*0320*/  ISETP.GT.U32.AND P2, PT, R4, R13, PT ;  /* 0x0000000d0400720c */ /* 0x000fe40003f44070 */
[----:B------:R-:W-:Y:S01]  /*0330*/  ISETP.GE.AND P1, PT, R14, RZ, PT ;  /* 0x000000ff0e00720c */ /* 0x000fe20003f26270 */
[----:B------:R-:W-:Y:S01]  /*0340*/  IMAD.HI.U32 R14, R11, R24, RZ ;  /* 0x000000180b0e7227 */ /* 0x000fe200078e00ff */
[----:B------:R-:W-:Y:S02]  /*0350*/  ISETP.GT.AND P3, PT, R2, -0x1, PT ;  /* 0xffffffff0200780c */ /* 0x000fe40003f64270 */
[----:B------:R-:W-:Y:S01]  /*0360*/  ISETP.GE.AND P6, PT, R15, RZ, PT ;  /* 0x000000ff0f00720c */ /* 0x000fe20003fc6270 */
[----:B------:R-:W-:Y:S01]  /*0370*/  @!P5 IMAD.IADD R17, R17, 0x1, -R4 ;  /* 0x000000011111d824 */ /* 0x000fe200078e0a04 */
[----:B------:R-:W-:Y:S01]  /*0380*/  PRMT R22, R9, 0x7771, RZ ;  /* 0x0000777109167816 */ /* 0x000fe200000000ff */
[----:B------:R-:W-:Y:S01]  /*0390*/  @!P5 VIADD R0, R0, 0x1 ;  /* 0x000000010000d836 */ /* 0x000fe20000000000 */
[----:B------:R-:W-:-:S02]  /*03a0*/  IABS R15, R18 ;  /* 0x00000012000f7213 */ /* 0x000fc40000000000 */
[----:B------:R-:W-:Y:S01]  /*03b0*/  ISETP.GE.U32.AND P4, PT, R17, R4, PT ;  /* 0x000000041100720c */ /* 0x000fe20003f86070 */
[----:B------:R-:W-:Y:S01]  /*03c0*/  @!P2 IMAD.IADD R13, R13, 0x1, -R4 ;  /* 0x000000010d0da824 */ /* 0x000fe200078e0a04 */
[----:B------:R-:W-:Y:S02]  /*03d0*/  LOP3.LUT R2, RZ, R5, RZ, 0x33, !PT ;  /* 0x00000005ff027212 */ /* 0x000fe400078e33ff */
[----:B------:R-:W-:Y:S01]  /*03e0*/  LOP3.LUT R19, R22, R7, RZ, 0x3c, !PT ;  /* 0x0000000716137212 */ /* 0x000fe200078e3cff */
[----:B------:R-:W-:Y:S02]  /*03f0*/  IMAD.MOV.U32 R22, RZ, RZ, R15 ;  /* 0x000000ffff167224 */ /* 0x000fe400078e000f */
[----:B------:R-:W-:-:S06]  /*0400*/  IMAD R15, R14, R3, R24 ;  /* 0x000000030e0f7224 */ /* 0x000fcc00078e0218 */
[----:B------:R-:W-:Y:S01]  /*0410*/  @P4 VIADD R0, R0, 0x1 ;  /* 0x0000000100004836 */ /* 0x000fe20000000000 */
[----:B------:R-:W-:-:S03]  /*0420*/  ISETP.GE.U32.AND P4, PT, R13, R4, PT ;  /* 0x000000040d00720c */ /* 0x000fc60003f86070 */
        /* <DEDUP_REMOVED lines=13> */
.L_x_34623:
[----:B------:R-:W-:Y:S05]  /*0500*/  BSYNC B0 ;  /* 0x0000000000007941 */ /* 0x000fea0003800000 */
.L_x_34622:
[----:B------:R-:W-:Y:S01]  /*0510*/  ISETP.GT.U32.AND P5, PT, R4, R15, PT ;  /* 0x0000000f0400720c */ /* 0x000fe20003fa4070 */
[----:B------:R-:W-:Y:S01]  /*0520*/  IMAD.HI.U32 R20, R11, R22, RZ ;  /* 0x000000160b147227 */ /* 0x000fe200078e00ff */
[----:B------:R-:W-:Y:S01]  /*0530*/  PRMT R19, R19, 0x8880, RZ ;  /* 0x0000888013137816 */ /* 0x000fe200000000ff */
[----:B------:R-:W-:Y:S01]  /*0540*/  BSSY B0, `(.L_x_34624) ;  /* 0x0000026000007945 */ /* 0x000fe20003800000 */
[C---:B------:R-:W-:Y:S01]  /*0550*/  PRMT R24, R9.reuse, 0x7773, RZ ;  /* 0x0000777309187816 */ /* 0x040fe200000000ff */
[----:B------:R-:W-:Y:S01]  /*0560*/  @!P2 VIADD R10, R10, 0x1 ;  /* 0x000000010a0aa836 */ /* 0x000fe20000000000 */
[----:B------:R-:W-:Y:S01]  /*0570*/  LOP3.LUT R21, R16, R5, RZ, 0x3c, !PT ;  /* 0x0000000510157212 */ /* 0x000fe200078e3cff */
[----:B------:R-:W-:Y:S01]  /*0580*/  IMAD R17, R20, R3, R22 ;  /* 0x0000000314117224 */ /* 0x000fe200078e0216 */
[----:B------:R-:W-:Y:S01]  /*0590*/  PRMT R22, R9, 0x7772, RZ ;  /* 0x0000777209167816 */ /* 0x000fe200000000ff */
[----:B------:R-:W-:Y:S01]  /*05a0*/  @P4 VIADD R10, R10, 0x1 ;  /* 0x000000010a0a4836 */ /* 0x000fe20000000000 */
[----:B------:R-:W-:-:S02]  /*05b0*/  ISETP.GT.AND P4, PT, R19, -0x1, PT ;  /* 0xffffffff1300780c */ /* 0x000fc40003f84270 */
[----:B------:R-:W-:Y:S01]  /*05c0*/  ISETP.GT.U32.AND P3, PT, R4, R17, PT ;  /* 0x000000110400720c */ /* 0x000fe20003f64070 */
[----:B------:R-:W-:Y:S01]  /*05d0*/  IMAD.MOV.U32 R9, RZ, RZ, R10 ;  /* 0x000000ffff097224 */ /* 0x000fe200078e000a */
[----:B------:R-:W-:Y:S01]  /*05e0*/  LOP3.LUT R22, R22, R7, RZ, 0x3c, !PT ;  /* 0x0000000716167212 */ /* 0x000fe200078e3cff */
[----:B------:R-:W-:Y:S01]  /*05f0*/  @!P5 IMAD.IADD R15, R15, 0x1, -R4 ;  /* 0x000000010f0fd824 */ /* 0x000fe200078e0a04 */
[----:B------:R-:W-:Y:S01]  /*0600*/  LOP3.LUT R23, R18, R5, RZ, 0x3c, !PT ;  /* 0x0000000512177212 */ /* 0x000fe200078e3cff */
[----:B------:R-:W-:Y:S01]  /*0610*/  @!P6 IMAD.MOV R9, RZ, RZ, -R9 ;  /* 0x000000ffff09e224 */ /* 0x000fe200078e0a09 */
[----:B-----5:R-:W-:Y:S01]  /*0620*/  PRMT R10, R6, 0x8880, RZ ;  /* 0x00008880060a7816 */ /* 0x020fe200000000ff */
[----:B------:R-:W-:Y:S01]  /*0630*/  @!P5 VIADD R14, R14, 0x1 ;  /* 0x000000010e0ed836 */ /* 0x000fe20000000000 */
[----:B------:R-:W-:Y:S02]  /*0640*/  ISETP.GE.U32.AND P6, PT, R15, R4, PT ;  /* 0x000000040f00720c */ /* 0x000fe40003fc6070 */
[----:B------:R-:W-:-:S02]  /*0650*/  LOP3.LUT R24, R24, R7, RZ, 0x3c, !PT ;  /* 0x0000000718187212 */ /* 0x000fc400078e3cff */
[----:B------:R-:W-:Y:S01]  /*0660*/  ISETP.GE.AND P1, PT, R21, RZ, PT ;  /* 0x000000ff1500720c */ /* 0x000fe20003f26270 */
[----:B------:R-:W-:Y:S01]  /*0670*/  @!P3 IMAD.IADD R17, R17, 0x1, -R4 ;  /* 0x000000011111b824 */ /* 0x000fe200078e0a04 */
[----:B------:R-:W-:Y:S02]  /*0680*/  PRMT R19, R22, 0x8880, RZ ;  /* 0x0000888016137816 */ /* 0x000fe400000000ff */
[----:B------:R-:W-:Y:S02]  /*0690*/  ISETP.GE.AND P2, PT, R23, RZ, PT ;  /* 0x000000ff1700720c */ /* 0x000fe40003f46270 */
[----:B------:R-:W-:Y:S02]  /*06a0*/  PRMT R21, R24, 0x8880, RZ ;  /* 0x0000888018157816 */ /* 0x000fe400000000ff */
[----:B------:R-:W-:Y:S01]  /*06b0*/  ISETP.GE.U32.AND P5, PT, R17, R4, PT ;  /* 0x000000041100720c */ /* 0x000fe20003fa6070 */
[----:B------:R-:W-:Y:S01]  /*06c0*/  @P6 VIADD R14, R14, 0x1 ;  /* 0x000000010e0e6836 */ /* 0x000fe20000000000 */
[----:B------:R-:W-:-:S02]  /*06d0*/  IABS R22, R10 ;  /* 0x0000000a00167213 */ /* 0x000fc40000000000 */
        /* <DEDUP_REMOVED lines=12> */
.L_x_34625:
[----:B------:R-:W-:Y:S05]  /*07a0*/  BSYNC B0 ;  /* 0x0000000000007941 */ /* 0x000fea0003800000 */
.L_x_34624:
[----:B------:R-:W-:Y:S01]  /*07b0*/  ISETP.GT.AND P6, PT, R19, -0x1, PT ;  /* 0xffffffff1300780c */ /* 0x000fe20003fc4270 */
[----:B------:R-:W-:Y:S01]  /*07c0*/  IMAD.MOV.U32 R19, RZ, RZ, R14 ;  /* 0x000000ffff137224 */ /* 0x000fe200078e000e */
[----:B------:R-:W-:Y:S01]  /*07d0*/  BSSY B0, `(.L_x_34626) ;  /* 0x0000014000007945 */ /* 0x000fe20003800000 */
[----:B------:R-:W-:Y:S01]  /*07e0*/  IMAD.HI.U32 R14, R11, R22, RZ ;  /* 0x000000160b0e7227 */ /* 0x000fe200078e00ff */
[----:B------:R-:W-:Y:S02]  /*07f0*/  ISETP.GT.AND P4, PT, R21, -0x1, PT ;  /* 0xffffffff1500780c */ /* 0x000fe40003f84270 */
[----:B------:R-:W-:Y:S01]  /*0800*/  PRMT R21, R6, 0x9991, RZ ;  /* 0x0000999106157816 */ /* 0x000fe200000000ff */
[----:B------:R-:W-:Y:S02]  /*0810*/  @!P1 IMAD.MOV R19, RZ, RZ, -R19 ;  /* 0x000000ffff139224 */ /* 0x000fe400078e0a13 */
[----:B------:R-:W-:Y:S02]  /*0820*/  @!P3 VIADD R20, R20, 0x1 ;  /* 0x000000011414b836 */ /* 0x000fe40000000000 */
[----:B------:R-:W-:Y:S01]  /*0830*/  IMAD R13, R14, R3, R22 ;  /* 0x000000030e0d7224 */ /* 0x000fe200078e0216 */
[----:B------:R-:W-:Y:S01]  /*0840*/  SEL R12, R2, R19, !P0 ;  /* 0x00000013020c7207 */ /* 0x000fe20004000000 */
[----:B------:R-:W-:Y:S01]  /*0850*/  @P5 VIADD R20, R20, 0x1 ;  /* 0x0000000114145836 */ /* 0x000fe20000000000 */
        /* <DEDUP_REMOVED lines=11> */
.L_x_34627:
[----:B------:R-:W-:Y:S05]  /*0910*/  BSYNC B0 ;  /* 0x0000000000007941 */ /* 0x000fea0003800000 */
.L_x_34626:
[----:B------:R-:W-:Y:S01]  /*0920*/  IMAD.MOV.U32 R15, RZ, RZ, R20 ;  /* 0x000000ffff0f7224 */ /* 0x000fe200078e0014 */
[----:B------:R-:W-:Y:S01]  /*0930*/  BSSY B0, `(.L_x_34628) ;  /* 0x0000014000007945 */ /* 0x000fe20003800000 */
[----:B------:R-:W-:Y:S01]  /*0940*/  IMAD.MOV.U32 R16, RZ, RZ, R21 ;  /* 0x000000ffff107224 */ /* 0x000fe200078e0015 */
[----:B------:R-:W-:Y:S01]  /*0950*/  ISETP.GT.U32.AND P3, PT, R4, R13, PT ;  /* 0x0000000d0400720c */ /* 0x000fe20003f64070 */
[----:B------:R-:W-:Y:S01]  /*0960*/  @!P2 IMAD.MOV R15, RZ, RZ, -R15 ;  /* 0x000000ffff0fa224 */ /* 0x000fe200078e0a0f */
[C---:B------:R-:W-:Y:S02]  /*0970*/  PRMT R20, R6.reuse, 0x7770, RZ ;  /* 0x0000777006147816 */ /* 0x040fe400000000ff */
[----:B------:R-:W-:Y:S02]  /*0980*/  IABS R24, R16 ;  /* 0x0000001000187213 */ /* 0x000fe40000000000 */
[C---:B------:R-:W-:Y:S02]  /*0990*/  PRMT R21, R6.reuse, 0xaaa2, RZ ;  /* 0x0000aaa206157816 */ /* 0x040fe400000000ff */
[----:B------:R-:W-:-:S02]  /*09a0*/  PRMT R19, R6, 0xbbb3, RZ ;  /* 0x0000bbb306137816 */ /* 0x000fc400000000ff */
        /* <DEDUP_REMOVED lines=12> */
.L_x_34629:
[----:B------:R-:W-:Y:S05]  /*0a70*/  BSYNC B0 ;  /* 0x0000000000007941 */ /* 0x000fea0003800000 */
.L_x_34628:
[----:B------:R-:W-:Y:S01]  /*0a80*/  @!P3 IMAD.IADD R13, R13, 0x1, -R4 ;  /* 0x000000010d0db824 */ /* 0x000fe200078e0a04 */
[----:B------:R-:W-:Y:S01]  /*0a90*/  LOP3.LUT R17, R20, R7, RZ, 0x3c, !PT ;  /* 0x0000000714117212 */ /* 0x000fe200078e3cff */
[----:B------:R-:W-:Y:S01]  /*0aa0*/  IMAD.HI.U32 R22, R11, R24, RZ ;  /* 0x000000180b167227 */ /* 0x000fe200078e00ff */
[----:B------:R-:W-:Y:S01]  /*0ab0*/  LOP3.LUT R23, R10, R5, RZ, 0x3c, !PT ;  /* 0x000000050a177212 */ /* 0x000fe200078e3cff */
[----:B------:R-:W-:Y:S01]  /*0ac0*/  BSSY B0, `(.L_x_34630) ;  /* 0x000002a000007945 */ /* 0x000fe20003800000 */
[----:B------:R-:W-:Y:S01]  /*0ad0*/  ISETP.GE.U32.AND P5, PT, R13, R4, PT ;  /* 0x000000040d00720c */ /* 0x000fe20003fa6070 */
[----:B------:R-:W-:Y:S01]  /*0ae0*/  IMAD.MOV.U32 R18, RZ, RZ, R19 ;  /* 0x000000ffff127224 */ /* 0x000fe200078e0013 */
[----:B------:R-:W-:Y:S01]  /*0af0*/  PRMT R19, R17, 0x8880, RZ ;  /* 0x0000888011137816 */ /* 0x000fe200000000ff */
[----:B------:R-:W-:Y:S01]  /*0b00*/  IMAD R17, R22, R3, R24 ;  /* 0x0000000316117224 */ /* 0x000fe200078e0218 */
[----:B------:R-:W-:Y:S01]  /*0b10*/  ISETP.GE.AND P1, PT, R23, RZ, PT ;  /* 0x000000ff1700720c */ /* 0x000fe20003f26270 */
[----:B------:R-:W-:Y:S01]  /*0b20*/  IMAD.MOV.U32 R20, RZ, RZ, R21 ;  /* 0x000000ffff147224 */ /* 0x000fe200078e0015 */
[----:B------:R-:W-:Y:S01]  /*0b30*/  IABS R21, R18 ;  /* 0x0000001200157213 */ /* 0x000fe20000000000 */
[----:B------:R-:W-:Y:S01]  /*0b40*/  @!P3 VIADD R14, R14, 0x1 ;  /* 0x000000010e0eb836 */ /* 0x000fe20000000000 */
[----:B------:R-:W-:-:S02]  /*0b50*/  ISETP.GT.U32.AND P2, PT, R4, R17, PT ;  /* 0x000000110400720c */ /* 0x000fc40003f44070 */
[----:B------:R-:W-:Y:S01]  /*0b60*/  IABS R28, R20 ;  /* 0x00000014001c7213 */ /* 0x000fe20000000000 */
[----:B------:R-:W-:Y:S01]  /*0b70*/  IMAD.HI.U32 R26, R11, R21, RZ ;  /* 0x000000150b1a7227 */ /* 0x000fe200078e00ff */
[----:B------:R-:W-:Y:S02]  /*0b80*/  ISETP.GT.AND P4, PT, R19, -0x1, PT ;  /* 0xffffffff1300780c */ /* 0x000fe40003f84270 */
[----:B------:R-:W-:Y:S01]  /*0b90*/  PRMT R19, R6, 0x7772, RZ ;  /* 0x0000777206137816 */ /* 0x000fe200000000ff */
[----:B------:R-:W-:Y:S02]  /*0ba0*/  @P5 VIADD R14, R14, 0x1 ;  /* 0x000000010e0e5836 */ /* 0x000fe40000000000 */
[----:B------:R-:W-:-:S04]  /*0bb0*/  IMAD.HI.U32 R24, R11, R28, RZ ;  /* 0x0000001c0b187227 */ /* 0x000fc800078e00ff */
[----:B------:R-:W-:Y:S01]  /*0bc0*/  IMAD.MOV.U32 R23, RZ, RZ, R14 ;  /* 0x000000ffff177224 */ /* 0x000fe200078e000e */
[----:B------:R-:W-:Y:S01]  /*0bd0*/  LOP3.LUT R14, R19, R7, RZ, 0x3c, !PT ;  /* 0x00000007130e7212 */ /* 0x000fe200078e3cff */
[-C--:B------:R-:W-:Y:S01]  /*0be0*/  IMAD R11, R24, R3.reuse, R28 ;  /* 0x00000003180b7224 */ /* 0x080fe200078e021c */
[----:B------:R-:W-:Y:S01]  /*0bf0*/  PRMT R28, R6, 0x7771, RZ ;  /* 0x00007771061c7816 */ /* 0x000fe200000000ff */
[----:B------:R-:W-:Y:S01]  /*0c00*/  IMAD R3, R26, R3, R21 ;  /* 0x000000031a037224 */ /* 0x000fe200078e0215 */
[----:B------:R-:W-:Y:S01]  /*0c10*/  PRMT R21, R6, 0x7773, RZ ;  /* 0x0000777306157816 */ /* 0x000fe200000000ff */
[----:B------:R-:W-:Y:S01]  /*0c20*/  @!P2 IMAD.IADD R17, R17, 0x1, -R4 ;  /* 0x000000011111a824 */ /* 0x000fe200078e0a04 */
[-C--:B------:R-:W-:Y:S01]  /*0c30*/  LOP3.LUT R6, R28, R7.reuse, RZ, 0x3c, !PT ;  /* 0x000000071c067212 */ /* 0x080fe200078e3cff */
[----:B------:R-:W-:Y:S01]  /*0c40*/  @!P1 IMAD.MOV R23, RZ, RZ, -R23 ;  /* 0x000000ffff179224 */ /* 0x000fe200078e0a17 */
[----:B------:R-:W-:Y:S02]  /*0c50*/  LOP3.LUT R19, R21, R7, RZ, 0x3c, !PT ;  /* 0x0000000715137212 */ /* 0x000fe400078e3cff */
[----:B------:R-:W-:-:S02]  /*0c60*/  ISETP.GT.U32.AND P5, PT, R4, R11, PT ;  /* 0x0000000b0400720c */ /* 0x000fc40003fa4070 */
[----:B------:R-:W-:Y:S02]  /*0c70*/  ISETP.GT.U32.AND P3, PT, R4, R3, PT ;  /* 0x000000030400720c */ /* 0x000fe40003f64070 */
[----:B------:R-:W-:Y:S02]  /*0c80*/  ISETP.GE.U32.AND P6, PT, R17, R4, PT ;  /* 0x000000041100720c */ /* 0x000fe40003fc6070 */
[----:B------:R-:W-:Y:S02]  /*0c90*/  LOP3.LUT R21, R16, R5, RZ, 0x3c, !PT ;  /* 0x0000000510157212 */ /* 0x000fe400078e3cff */
        /* <DEDUP_REMOVED lines=12> */
.L_x_34631:
[----:B------:R-:W-:Y:S05]  /*0d60*/  BSYNC B0 ;  /* 0x0000000000007941 */ /* 0x000fea0003800000 */
.L_x_34630:
[--C-:B------:R-:W-:Y:S01]  /*0d70*/  @!P5 IMAD.IADD R11, R11, 0x1, -R4.reuse ;  /* 0x000000010b0bd824 */ /* 0x100fe200078e0a04 */
[-C--:B------:R-:W-:Y:S01]  /*0d80*/  LOP3.LUT R10, R20, R5.reuse, RZ, 0x3c, !PT ;  /* 0x00000005140a7212 */ /* 0x080fe200078e3cff */
[----:B------:R-:W-:Y:S01]  /*0d90*/  @!P2 VIADD R22, R22, 0x1 ;  /* 0x000000011616a836 */ /* 0x000fe20000000000 */
[----:B------:R-:W-:Y:S01]  /*0da0*/  LOP3.LUT R5, R18, R5, RZ, 0x3c, !PT ;  /* 0x0000000512057212 */ /* 0x000fe200078e3cff */
[----:B------:R-:W-:Y:S01]  /*0db0*/  @!P3 IMAD.IADD R3, R3, 0x1, -R4 ;  /* 0x000000010303b824 */ /* 0x000fe200078e0a04 */
[-C--:B------:R-:W-:Y:S01]  /*0dc0*/  ISETP.GE.U32.AND P4, PT, R11, R4.reuse, PT ;  /* 0x000000040b00720c */ /* 0x080fe20003f86070 */
[----:B------:R-:W-:Y:S01]  /*0dd0*/  @!P5 VIADD R24, R24, 0x1 ;  /* 0x000000011818d836 */ /* 0x000fe20000000000 */
[----:B------:R-:W-:Y:S01]  /*0de0*/  PRMT R6, R6, 0x8880, RZ ;  /* 0x0000888006067816 */ /* 0x000fe200000000ff */
[----:B------:R-:W-:Y:S01]  /*0df0*/  @P6 VIADD R22, R22, 0x1 ;  /* 0x0000000116166836 */ /* 0x000fe20000000000 */
[----:B------:R-:W-:Y:S01]  /*0e00*/  ISETP.GE.AND P5, PT, R5, RZ, PT ;  /* 0x000000ff0500720c */ /* 0x000fe20003fa6270 */
[----:B------:R-:W-:Y:S01]  /*0e10*/  @!P3 VIADD R26, R26, 0x1 ;  /* 0x000000011a1ab836 */ /* 0x000fe20000000000 */
[----:B------:R-:W-:Y:S01]  /*0e20*/  ISETP.GE.AND P1, PT, R21, RZ, PT ;  /* 0x000000ff1500720c */ /* 0x000fe20003f26270 */
[----:B------:R-:W-:Y:S01]  /*0e30*/  IMAD.MOV.U32 R5, RZ, RZ, R6 ;  /* 0x000000ffff057224 */ /* 0x000fe200078e0006 */
[----:B------:R-:W-:Y:S01]  /*0e40*/  ISETP.GE.U32.AND P6, PT, R3, R4, PT ;  /* 0x000000040300720c */ /* 0x000fe20003fc6070 */
[----:B------:R-:W-:Y:S01]  /*0e50*/  BSSY B0, `(.L_x_34632) ;  /* 0x000001a000007945 */ /* 0x000fe20003800000 */
[----:B------:R-:W-:-:S02]  /*0e60*/  ISETP.GE.AND P2, PT, R10, RZ, PT ;  /* 0x000000ff0a00720c */ /* 0x000fc40003f46270 */
[----:B------:R-:W-:Y:S01]  /*0e70*/  PRMT R14, R14, 0x8880, RZ ;  /* 0x000088800e0e7816 */ /* 0x000fe200000000ff */
[----:B------:R-:W-:Y:S01]  /*0e80*/  @P4 VIADD R24, R24, 0x1 ;  /* 0x0000000118184836 */ /* 0x000fe20000000000 */
[----:B------:R-:W-:Y:S02]  /*0e90*/  ISETP.GT.AND P4, PT, R5, -0x1, PT ;  /* 0xffffffff0500780c */ /* 0x000fe40003f84270 */
[----:B------:R-:W-:Y:S01]  /*0ea0*/  PRMT R19, R19, 0x8880, RZ ;  /* 0x0000888013137816 */ /* 0x000fe200000000ff */
[----:B------:R-:W-:Y:S02]  /*0eb0*/  IMAD.MOV.U32 R6, RZ, RZ, R14 ;  /* 0x000000ffff067224 */ /* 0x000fe400078e000e */
[----:B------:R-:W-:Y:S02]  /*0ec0*/  @!P1 IMAD.MOV R22, RZ, RZ, -R22 ;  /* 0x000000ffff169224 */ /* 0x000fe400078e0a16 */
[----:B------:R-:W-:Y:S01]  /*0ed0*/  IMAD.MOV.U32 R5, RZ, RZ, R19 ;  /* 0x000000ffff057224 */ /* 0x000fe200078e0013 */
[----:B------:R-:W-:Y:S01]  /*0ee0*/  ISETP.GT.AND P3, PT, R6, -0x1, PT ;  /* 0xffffffff0600780c */ /* 0x000fe20003f64270 */
[----:B------:R-:W-:Y:S01]  /*0ef0*/  @P6 VIADD R26, R26, 0x1 ;  /* 0x000000011a1a6836 */ /* 0x000fe20000000000 */
[----:B------:R-:W-:Y:S01]  /*0f00*/  SEL R6, R2, R22, !P0 ;  /* 0x0000001602067207 */ /* 0x000fe20004000000 */
[----:B------:R-:W-:Y:S01]  /*0f10*/  @!P2 IMAD.MOV R24, RZ, RZ, -R24 ;  /* 0x000000ffff18a224 */ /* 0x000fe200078e0a18 */
[----:B------:R-:W-:Y:S01]  /*0f20*/  ISETP.GT.AND P6, PT, R5, -0x1, PT ;  /* 0xffffffff0500780c */ /* 0x000fe20003fc4270 */
[----:B------:R-:W-:Y:S01]  /*0f30*/  @!P5 IMAD.MOV R26, RZ, RZ, -R26 ;  /* 0x000000ffff1ad224 */ /* 0x000fe200078e0a1a */
[----:B------:R-:W-:Y:S11]  /*0f40*/  @P4 BRA `(.L_x_34633) ;  /* 0x0000000000284947 */ /* 0x000ff60003800000 */
        /* <DEDUP_REMOVED lines=10> */
.L_x_34633:
[----:B------:R-:W-:Y:S05]  /*0ff0*/  BSYNC B0 ;  /* 0x0000000000007941 */ /* 0x000fea0003800000 */
.L_x_34632:
[----:B------:R-:W-:Y:S01]  /*1000*/  BSSY B0, `(.L_x_34634) ;  /* 0x000000e000007945 */ /* 0x000fe20003800000 */
[C---:B------:R-:W-:Y:S02]  /*1010*/  SEL R5, R2.reuse, R26, !P0 ;  /* 0x0000001a02057207 */ /* 0x040fe40004000000 */
        /* <DEDUP_REMOVED lines=12> */
.L_x_34635:
[----:B------:R-:W-:Y:S05]  /*10e0*/  BSYNC B0 ;  /* 0x0000000000007941 */ /* 0x000fea0003800000 */
.L_x_34634:
        /* <DEDUP_REMOVED lines=12> */
.L_x_34637:
[----:B------:R-:W-:Y:S05]  /*11b0*/  BSYNC B0 ;  /* 0x0000000000007941 */ /* 0x000fea0003800000 */
.L_x_34636:
        /* <DEDUP_REMOVED lines=15> */
.L_x_34621:
        /* <DEDUP_REMOVED lines=111> */
.L_x_34639:
[----:B------:R-:W-:Y:S05]  /*19a0*/  BSYNC B0 ;  /* 0x0000000000007941 */ /* 0x000fea0003800000 */
.L_x_34638:
        /* <DEDUP_REMOVED lines=54> */
.L_x_34641:
[----:B------:R-:W-:Y:S05]  /*1d10*/  BSYNC B0 ;  /* 0x0000000000007941 */ /* 0x000fea0003800000 */
.L_x_34640:
        /* <DEDUP_REMOVED lines=47> */
.L_x_34643:
[----:B------:R-:W-:Y:S05]  /*2010*/  BSYNC B0 ;  /* 0x0000000000007941 */ /* 0x000fea0003800000 */
.L_x_34642:
        /* <DEDUP_REMOVED lines=46> */
.L_x_34645:
[----:B------:R-:W-:Y:S05]  /*2300*/  BSYNC B0 ;  /* 0x0000000000007941 */ /* 0x000fea0003800000 */
.L_x_34644:
        /* <DEDUP_REMOVED lines=46> */
.L_x_34647:
[----:B------:R-:W-:Y:S05]  /*25f0*/  BSYNC B0 ;  /* 0x0000000000007941 */ /* 0x000fea0003800000 */
.L_x_34646:
        /* <DEDUP_REMOVED lines=45> */
.L_x_34649:
[----:B------:R-:W-:Y:S05]  /*28d0*/  BSYNC B0 ;  /* 0x0000000000007941 */ /* 0x000fea0003800000 */
.L_x_34648:
        /* <DEDUP_REMOVED lines=45> */
.L_x_34651:
[----:B------:R-:W-:Y:S05]  /*2bb0*/  BSYNC B0 ;  /* 0x0000000000007941 */ /* 0x000fea0003800000 */
.L_x_34650:
        /* <DEDUP_REMOVED lines=46> */
.L_x_34653:
[----:B------:R-:W-:Y:S05]  /*2ea0*/  BSYNC B0 ;  /* 0x0000000000007941 */ /* 0x000fea0003800000 */
.L_x_34652:
        /* <DEDUP_REMOVED lines=17> */
.L_x_34656:
        /* <DEDUP_REMOVED lines=8> */
.L_x_34657:
        /* <DEDUP_REMOVED lines=8> */
.L_x_34658:
        /* <DEDUP_REMOVED lines=8> */
.L_x_34659:
        /* <DEDUP_REMOVED lines=9> */
.L_x_34660:
[----:B------:R-:W-:Y:S05]  /*31d0*/  BSYNC B1 ;  /* 0x0000000000017941 */ /* 0x000fea0003800000 */
.L_x_34655:
[----:B------:R-:W-:-:S13]  /*31e0*/  ISETP.GE.AND P0, PT, R9, R8, PT ;  /* 0x000000080900720c */ /* 0x000fda0003f06270 */
[----:B-1---5:R-:W1:Y:S01]  /*31f0*/  @!P0 LDC.64 R6, c[0x0][0x218] ;  /* 0x00008600ff068b82 */ /* 0x022e620000000a00 */
[C---:B0-2---:R-:W-:Y:S02]  /*3200*/  @!P0 VIADD R5, R9.reuse, UR4 ;  /* 0x0000000409058c36 */ /* 0x045fe40008000000 */
[----:B------:R-:W-:-:S03]  /*3210*/  @!P0 VIADD R9, R9, 0x80 ;  /* 0x0000008009098836 */ /* 0x000fc60000000000 */
[----:B-1----:R-:W-:-:S05]  /*3220*/  @!P0 IADD3 R4, P1, R5, R6, RZ ;  /* 0x0000000605048210 */ /* 0x002fca0007f3e0ff */
[----:B------:R-:W-:-:S05]  /*3230*/  @!P0 IMAD.X R5, RZ, RZ, R7, P1 ;  /* 0x000000ffff058224 */ /* 0x000fca00008e0607 */
[----:B------:R3:W-:Y:S03]  /*3240*/  @!P0 STG.E.U8 desc[UR8][R4.64], R14 ;  /* 0x0000000e04008986 */ /* 0x0007e6000c101108 */
.L_x_34661:
[----:B------:R-:W-:Y:S05]  /*3250*/  BSYNC B0 ;  /* 0x0000000000007941 */ /* 0x000fea0003800000 */
.L_x_34654:
        /* <DEDUP_REMOVED lines=9> */
.L_x_34662:
        /* <DEDUP_REMOVED lines=9> */
.L_x_37949:


//--------------------- .text._ZN2at6native29vectorized_elementwise_kernelILi8ENS0_13BUnaryFunctorIaaaZZZNS0_15binary_internal21div_floor_kernel_cudaERNS_18TensorIteratorBaseEENKUlvE_clEvENKUlvE0_clEvEUlaaE_EESt5arrayIPcLm2EEEEviT0_T1_ --------------------------
	.section	.text._ZN2at6native29vectorized_elementwise_kernelILi8ENS0_13BUnaryFunctorIaaaZZZNS0_15binary_internal21div_floor_kernel_cudaERNS_18TensorIteratorBaseEENKUlvE_clEvENKUlvE0_clEvEUlaaE_EESt5arrayIPcLm2EEEEviT0_T1_,"ax",@progbits
	.align	128
        .global         _ZN2at6native29vectorized_elementwise_kernelILi8ENS0_13BUnaryFunctorIaaaZZZNS0_15binary_internal21div_floor_kernel_cudaERNS_18TensorIteratorBaseEENKUlvE_clEvENKUlvE0_clEvEUlaaE_EESt5arrayIPcLm2EEEEviT0_T1_
        .type           _ZN2at6native29vectorized_elementwise_kernelILi8ENS0_13BUnaryFunctorIaaaZZZNS0_15binary_internal21div_floor_kernel_cudaERNS_18TensorIteratorBaseEENKUlvE_clEvENKUlvE0_clEvEUlaaE_EESt5arrayIPcLm2EEEEviT0_T1_,@function
        .size           _ZN2at6native29vectorized_elementwise_kernelILi8ENS0_13BUnaryFunctorIaaaZZZNS0_15binary_internal21div_floor_kernel_cudaERNS_18TensorIteratorBaseEENKUlvE_clEvENKUlvE0_clEvEUlaaE_EESt5arrayIPcLm2EEEEviT0_T1_,(.L_x_37950 - _ZN2at6native29vectorized_elementwise_kernelILi8ENS0_13BUnaryFunctorIaaaZZZNS0_15binary_internal21div_floor_kernel_cudaERNS_18TensorIteratorBaseEENKUlvE_clEvENKUlvE0_clEvEUlaaE_EESt5arrayIPcLm2EEEEviT0_T1_)
        .other          _ZN2at6native29vectorized_elementwise_kernelILi8ENS0_13BUnaryFunctorIaaaZZZNS0_15binary_internal21div_floor_kernel_cudaERNS_18TensorIteratorBaseEENKUlvE_clEvENKUlvE0_clEvEUlaaE_EESt5arrayIPcLm2EEEEviT0_T1_,@"STO_CUDA_ENTRY STV_DEFAULT"
_ZN2at6native29vectorized_elementwise_kernelILi8ENS0_13BUnaryFunctorIaaaZZZNS0_15binary_internal21div_floor_kernel_cudaERNS_18TensorIteratorBaseEENKUlvE_clEvENKUlvE0_clEvEUlaaE_EESt5arrayIPcLm2EEEEviT0_T1_:
.text._ZN2at6native29vectorized_elementwise_kernelILi8ENS0_13BUnaryFunctorIaaaZZZNS0_15binary_internal21div_floor_kernel_cudaERNS_18TensorIteratorBaseEENKUlvE_clEvENKUlvE0_clEvEUlaaE_EESt5arrayIPcLm2EEEEviT0_T1_:
        /* <DEDUP_REMOVED lines=15> */
[----:B0-----:R-:W-:-:S06]  /*00f0*/  IMAD.WIDE.U32 R2, R6, 0x8, R2 ;  /* 0x0000000806027825 */ /* 0x001fcc00078e0002 */
[----:B------:R-:W2:Y:S01]  /*0100*/  LDG.E.64 R2, desc[UR8][R2.64] ;  /* 0x0000000802027981 */ /* 0x000ea2000c1e1b00 */
[----:B------:R-:W-:Y:S01]  /*0110*/  PRMT R5, R0, 0x8880, RZ ;  /* 0x0000888000057816 */ /* 0x000fe200000000ff */
[----:B------:R-:W-:Y:S03]  /*0120*/  BSSY B0, `(.L_x_34664) ;  /* 0x000004f000007945 */ /* 0x000fe60003800000 */
[-C--:B------:R-:W-:Y:S02]  /*0130*/  IABS R4, R5.reuse ;  /* 0x0000000500047213 */ /* 0x080fe40000000000 */
[----:B------:R-:W-:Y:S02]  /*0140*/  IABS R10, R5 ;  /* 0x00000005000a7213 */ /* 0x000fe40000000000 */
[----:B------:R-:W0:Y:S08]  /*0150*/  I2F.RP R7, R4 ;  /* 0x0000000400077306 */ /* 0x000e300000209400 */
        /* <DEDUP_REMOVED lines=8> */
[C---:B--2---:R-:W-:Y:S02]  /*01e0*/  LOP3.LUT R13, R2.reuse, 0xffff, RZ, 0xc0, !PT ;  /* 0x0000ffff020d7812 */ /* 0x044fe400078ec0ff */
[----:B------:R-:W-:Y:S02]  /*01f0*/  LOP3.LUT R9, R2, R0, RZ, 0x3c, !PT ;  /* 0x0000000002097212 */ /* 0x000fe400078e3cff */
[----:B------:R-:W-:Y:S02]  /*0200*/  PRMT R20, R13, 0x8880, RZ ;  /* 0x000088800d147816 */ /* 0x000fe400000000ff */
[----:B------:R-:W-:Y:S02]  /*0210*/  SHF.R.U32.HI R13, RZ, 0x8, R13 ;  /* 0x00000008ff0d7819 */ /* 0x000fe4000001160d */
[----:B------:R-:W-:Y:S02]  /*0220*/  IABS R12, R20 ;  /* 0x00000014000c7213 */ /* 0x000fe40000000000 */
[----:B------:R-:W-:-:S02]  /*0230*/  LOP3.LUT R8, R13, 0xffff, RZ, 0xc0, !PT ;  /* 0x0000ffff0d087812 */ /* 0x000fc400078ec0ff */
[----:B------:R-:W-:Y:S02]  /*0240*/  PRMT R14, R9, 0x8880, RZ ;  /* 0x00008880090e7816 */ /* 0x000fe400000000ff */
[----:B------:R-:W-:Y:S01]  /*0250*/  PRMT R10, R8, 0x8880, RZ ;  /* 0x00008880080a7816 */ /* 0x000fe200000000ff */
[----:B------:R-:W-:Y:S01]  /*0260*/  IMAD.HI.U32 R8, R11, R12, RZ ;  /* 0x0000000c0b087227 */ /* 0x000fe200078e00ff */
[----:B------:R-:W-:Y:S02]  /*0270*/  PRMT R15, R2, 0x7732, RZ ;  /* 0x00007732020f7816 */ /* 0x000fe400000000ff */
[----:B------:R-:W-:Y:S01]  /*0280*/  LOP3.LUT R13, R13, R0, RZ, 0x3c, !PT ;  /* 0x000000000d0d7212 */ /* 0x000fe200078e3cff */
[----:B------:R-:W-:Y:S02]  /*0290*/  IMAD R19, R8, R7, R12 ;  /* 0x0000000708137224 */ /* 0x000fe400078e020c */
[----:B------:R-:W-:Y:S01]  /*02a0*/  IMAD.MOV.U32 R12, RZ, RZ, R14 ;  /* 0x000000ffff0c7224 */ /* 0x000fe200078e000e */
[----:B------:R-:W-:Y:S01]  /*02b0*/  IABS R14, R10 ;  /* 0x0000000a000e7213 */ /* 0x000fe20000000000 */
[----:B------:R-:W-:Y:S01]  /*02c0*/  IMAD.MOV.U32 R9, RZ, RZ, R15 ;  /* 0x000000ffff097224 */ /* 0x000fe200078e000f */
[----:B------:R-:W-:-:S02]  /*02d0*/  ISETP.GT.U32.AND P3, PT, R4, R19, PT ;  /* 0x000000130400720c */ /* 0x000fc40003f64070 */
[----:B------:R-:W-:Y:S01]  /*02e0*/  LOP3.LUT R15, R20, R5, RZ, 0x3c, !PT ;  /* 0x00000005140f7212 */ /* 0x000fe200078e3cff */
[----:B------:R-:W-:Y:S01]  /*02f0*/  IMAD.HI.U32 R22, R11, R14, RZ ;  /* 0x0000000e0b167227 */ /* 0x000fe200078e00ff */
[----:B------:R-:W-:Y:S02]  /*0300*/  PRMT R16, R9, 0x8880, RZ ;  /* 0x0000888009107816 */ /* 0x000fe400000000ff */
[----:B------:R-:W-:Y:S01]  /*0310*/  ISETP.GE.AND P1, PT, R15, RZ, PT ;  /* 0x000000ff0f00720c */ /* 0x000fe20003f26270 */
[----:B------:R-:W-:Y:S01]  /*0320*/  IMAD R17, R22, R7, R14 ;  /* 0x0000000716117224 */ /* 0x000fe200078e020e */
[----:B------:R-:W-:Y:S02]  /*0330*/  PRMT R15, R2, 0x7632, R15 ;  /* 0x00007632020f7816 */ /* 0x000fe4000000000f */
[----:B------:R-:W-:Y:S02]  /*0340*/  SHF.R.U32.HI R9, RZ, 0x8, R9 ;  /* 0x00000008ff097819 */ /* 0x000fe40000011609 */
[----:B------:R-:W-:Y:S01]  /*0350*/  ISETP.GT.U32.AND P0, PT, R4, R17, PT ;  /* 0x000000110400720c */ /* 0x000fe20003f04070 */
[----:B------:R-:W-:Y:S01]  /*0360*/  @!P3 IMAD.IADD R19, R19, 0x1, -R4 ;  /* 0x000000011313b824 */ /* 0x000fe200078e0a04 */
[----:B------:R-:W-:Y:S01]  /*0370*/  ISETP.GT.AND P5, PT, R12, -0x1, PT ;  /* 0xffffffff0c00780c */ /* 0x000fe20003fa4270 */
[----:B------:R-:W-:Y:S01]  /*0380*/  @!P3 VIADD R8, R8, 0x1 ;  /* 0x000000010808b836 */ /* 0x000fe20000000000 */
[----:B------:R-:W-:-:S02]  /*0390*/  LOP3.LUT R2, R15, R0, RZ, 0x3c, !PT ;  /* 0x000000000f027212 */ /* 0x000fc400078e3cff */
[----:B------:R-:W-:Y:S02]  /*03a0*/  LOP3.LUT R12, R9, 0xffff, RZ, 0xc0, !PT ;  /* 0x0000ffff090c7812 */ /* 0x000fe400078ec0ff */
[----:B------:R-:W-:Y:S02]  /*03b0*/  IABS R24, R16 ;  /* 0x0000001000187213 */ /* 0x000fe40000000000 */
[----:B------:R-:W-:Y:S02]  /*03c0*/  PRMT R14, R2, 0x8880, RZ ;  /* 0x00008880020e7816 */ /* 0x000fe400000000ff */
[----:B------:R-:W-:Y:S01]  /*03d0*/  PRMT R15, R12, 0x8880, RZ ;  /* 0x000088800c0f7816 */ /* 0x000fe200000000ff */
[----:B------:R-:W-:Y:S01]  /*03e0*/  IMAD.HI.U32 R18, R11, R24, RZ ;  /* 0x000000180b127227 */ /* 0x000fe200078e00ff */
[----:B------:R-:W-:Y:S02]  /*03f0*/  ISETP.GE.U32.AND P2, PT, R19, R4, PT ;  /* 0x000000041300720c */ /* 0x000fe40003f46070 */
[----:B------:R-:W-:Y:S01]  /*0400*/  PRMT R2, R13, 0x8880, RZ ;  /* 0x000088800d027816 */ /* 0x000fe200000000ff */
[----:B------:R-:W-:Y:S01]  /*0410*/  IMAD.MOV.U32 R12, RZ, RZ, R14 ;  /* 0x000000ffff0c7224 */ /* 0x000fe200078e000e */
[----:B------:R-:W-:Y:S01]  /*0420*/  LOP3.LUT R13, R10, R5, RZ, 0x3c, !PT ;  /* 0x000000050a0d7212 */ /* 0x000fe200078e3cff */
[----:B------:R-:W-:-:S02]  /*0430*/  IMAD.MOV.U32 R14, RZ, RZ, R15 ;  /* 0x000000ffff0e7224 */ /* 0x000fc400078e000f */
[----:B------:R-:W-:Y:S01]  /*0440*/  IMAD R15, R18, R7, R24 ;  /* 0x00000007120f7224 */ /* 0x000fe200078e0218 */
[----:B------:R-:W-:Y:S01]  /*0450*/  ISETP.GT.AND P3, PT, R12, -0x1, PT ;  /* 0xffffffff0c00780c */ /* 0x000fe20003f64270 */
[----:B------:R-:W-:Y:S01]  /*0460*/  @!P0 IMAD.IADD R17, R17, 0x1, -R4 ;  /* 0x0000000111118824 */ /* 0x000fe200078e0a04 */
[----:B------:R-:W-:Y:S01]  /*0470*/  IABS R24, R14 ;  /* 0x0000000e00187213 */ /* 0x000fe20000000000 */
[----:B------:R-:W-:Y:S01]  /*0480*/  @!P0 VIADD R22, R22, 0x1 ;  /* 0x0000000116168836 */ /* 0x000fe20000000000 */
[----:B------:R-:W-:Y:S01]  /*0490*/  ISETP.GT.U32.AND P4, PT, R4, R15, PT ;  /* 0x0000000f0400720c */ /* 0x000fe20003f84070 */
[----:B------:R-:W-:Y:S01]  /*04a0*/  @P2 VIADD R8, R8, 0x1 ;  /* 0x0000000108082836 */ /* 0x000fe20000000000 */
[----:B------:R-:W-:Y:S01]  /*04b0*/  ISETP.GE.U32.AND P6, PT, R17, R4, PT ;  /* 0x000000041100720c */ /* 0x000fe20003fc6070 */
[----:B------:R-:W-:Y:S01]  /*04c0*/  IMAD.HI.U32 R12, R11, R24, RZ ;  /* 0x000000180b0c7227 */ /* 0x000fe200078e00ff */
[----:B------:R-:W-:Y:S02]  /*04d0*/  ISETP.GT.AND P2, PT, R2, -0x1, PT ;  /* 0xffffffff0200780c */ /* 0x000fe40003f44270 */
[----:B------:R-:W-:Y:S01]  /*04e0*/  ISETP.NE.AND P0, PT, R0, RZ, PT ;  /* 0x000000ff0000720c */ /* 0x000fe20003f05270 */
[----:B------:R-:W-:Y:S01]  /*04f0*/  @!P1 IMAD.MOV R8, RZ, RZ, -R8 ;  /* 0x000000ffff089224 */ /* 0x000fe200078e0a08 */
[----:B------:R-:W-:-:S02]  /*0500*/  LOP3.LUT R2, RZ, R5, RZ, 0x33, !PT ;  /* 0x00000005ff027212 */ /* 0x000fc400078e33ff */
[----:B------:R-:W-:Y:S01]  /*0510*/  ISETP.GE.AND P1, PT, R13, RZ, PT ;  /* 0x000000ff0d00720c */ /* 0x000fe20003f26270 */
[----:B------:R-:W-:Y:S01]  /*0520*/  IMAD R13, R12, R7, R24 ;  /* 0x000000070c0d7224 */ /* 0x000fe200078e0218 */
[----:B------:R-:W-:Y:S01]  /*0530*/  SEL R8, R2, R8, !P0 ;  /* 0x0000000802087207 */ /* 0x000fe20004000000 */
[----:B------:R-:W-:Y:S02]  /*0540*/  @!P4 IMAD.IADD R15, R15, 0x1, -R4 ;  /* 0x000000010f0fc824 */ /* 0x000fe400078e0a04 */
[----:B------:R-:W-:Y:S01]  /*0550*/  @P6 VIADD R22, R22, 0x1 ;  /* 0x0000000116166836 */ /* 0x000fe20000000000 */
[----:B------:R-:W-:Y:S07]  /*0560*/  @P5 BRA `(.L_x_34665) ;  /* 0x0000000000285947 */ /* 0x000fee0003800000 */
        /* <DEDUP_REMOVED lines=10> */
.L_x_34665:
[----:B------:R-:W-:Y:S05]  /*0610*/  BSYNC B0 ;  /* 0x0000000000007941 */ /* 0x000fea0003800000 */
.L_x_34664:
[----:B------:R-:W-:Y:S01]  /*0620*/  @!P1 IMAD.MOV R22, RZ, RZ, -R22 ;  /* 0x000000ffff169224 */ /* 0x000fe200078e0a16 */
[----:B------:R-:W-:Y:S01]  /*0630*/  BSSY B0, `(.L_x_34666) ;  /* 0x0000011000007945 */ /* 0x000fe20003800000 */
[----:B------:R-:W-:Y:S02]  /*0640*/  LOP3.LUT R19, R9, R0, RZ, 0x3c, !PT ;  /* 0x0000000009137212 */ /* 0x000fe400078e3cff */
[----:B------:R-:W-:Y:S02]  /*0650*/  ISETP.GE.U32.AND P5, PT, R15, R4, PT ;  /* 0x000000040f00720c */ /* 0x000fe40003fa6070 */
[----:B------:R-:W-:Y:S02]  /*0660*/  ISETP.GT.U32.AND P6, PT, R4, R13, PT ;  /* 0x0000000d0400720c */ /* 0x000fe40003fc4070 */
        /* <DEDUP_REMOVED lines=13> */
.L_x_34667:
[----:B------:R-:W-:Y:S05]  /*0740*/  BSYNC B0 ;  /* 0x0000000000007941 */ /* 0x000fea0003800000 */
.L_x_34666:
[----:B------:R-:W-:Y:S01]  /*0750*/  @!P6 IMAD.IADD R13, R13, 0x1, -R4 ;  /* 0x000000010d0de824 */ /* 0x000fe200078e0a04 */
[----:B------:R-:W-:Y:S01]  /*0760*/  PRMT R10, R19, 0x8880, RZ ;  /* 0x00008880130a7816 */ /* 0x000fe200000000ff */
[----:B------:R-:W-:Y:S01]  /*0770*/  @!P4 VIADD R18, R18, 0x1 ;  /* 0x000000011212c836 */ /* 0x000fe20000000000 */
[----:B------:R-:W-:Y:S01]  /*0780*/  LOP3.LUT R19, R3, 0xffff, RZ, 0xc0, !PT ;  /* 0x0000ffff03137812 */ /* 0x000fe200078ec0ff */
[----:B------:R-:W-:Y:S01]  /*0790*/  @!P6 VIADD R12, R12, 0x1 ;  /* 0x000000010c0ce836 */ /* 0x000fe20000000000 */
[----:B------:R-:W-:Y:S01]  /*07a0*/  ISETP.GE.AND P1, PT, R20, RZ, PT ;  /* 0x000000ff1400720c */ /* 0x000fe20003f26270 */
[----:B------:R-:W-:Y:S01]  /*07b0*/  @P5 VIADD R18, R18, 0x1 ;  /* 0x0000000112125836 */ /* 0x000fe20000000000 */
[----:B------:R-:W-:Y:S01]  /*07c0*/  ISETP.GE.U32.AND P2, PT, R13, R4, PT ;  /* 0x000000040d00720c */ /* 0x000fe20003f46070 */
[----:B------:R-:W-:Y:S01]  /*07d0*/  BSSY B0, `(.L_x_34668) ;  /* 0x0000018000007945 */ /* 0x000fe20003800000 */
[----:B------:R-:W-:Y:S02]  /*07e0*/  PRMT R17, R19, 0x8880, RZ ;  /* 0x0000888013117816 */ /* 0x000fe400000000ff */
[----:B------:R-:W-:-:S02]  /*07f0*/  ISETP.GT.AND P4, PT, R10, -0x1, PT ;  /* 0xffffffff0a00780c */ /* 0x000fc40003f84270 */
[----:B------:R-:W-:Y:S01]  /*0800*/  LOP3.LUT R20, R14, R5, RZ, 0x3c, !PT ;  /* 0x000000050e147212 */ /* 0x000fe200078e3cff */
[----:B------:R-:W-:Y:S02]  /*0810*/  IMAD.MOV.U32 R10, RZ, RZ, R17 ;  /* 0x000000ffff0a7224 */ /* 0x000fe400078e0011 */
[----:B------:R-:W-:Y:S01]  /*0820*/  IMAD.MOV.U32 R17, RZ, RZ, R18 ;  /* 0x000000ffff117224 */ /* 0x000fe200078e0012 */
[----:B------:R-:W-:Y:S02]  /*0830*/  ISETP.GE.AND P5, PT, R20, RZ, PT ;  /* 0x000000ff1400720c */ /* 0x000fe40003fa6270 */
[----:B------:R-:W-:Y:S01]  /*0840*/  PRMT R18, R3, 0x7732, RZ ;  /* 0x0000773203127816 */ /* 0x000fe200000000ff */
[----:B------:R-:W-:Y:S01]  /*0850*/  @P2 VIADD R12, R12, 0x1 ;  /* 0x000000010c0c2836 */ /* 0x000fe20000000000 */
[----:B------:R-:W-:Y:S01]  /*0860*/  IABS R20, R10 ;  /* 0x0000000a00147213 */ /* 0x000fe20000000000 */
[----:B------:R-:W-:Y:S02]  /*0870*/  @!P1 IMAD.MOV R17, RZ, RZ, -R17 ;  /* 0x000000ffff119224 */ /* 0x000fe400078e0a11 */
[----:B------:R-:W-:-:S03]  /*0880*/  IMAD.MOV.U32 R21, RZ, RZ, R12 ;  /* 0x000000ffff157224 */ /* 0x000fc600078e000c */
        /* <DEDUP_REMOVED lines=12> */
.L_x_34669:
[----:B------:R-:W-:Y:S05]  /*0950*/  BSYNC B0 ;  /* 0x0000000000007941 */ /* 0x000fea0003800000 */
.L_x_34668:
[----:B------:R-:W-:Y:S01]  /*0960*/  @!P5 IMAD.MOV R21, RZ, RZ, -R21 ;  /* 0x000000ffff15d224 */ /* 0x000fe200078e0a15 */
[----:B------:R-:W-:Y:S01]  /*0970*/  BSSY B0, `(.L_x_34670) ;  /* 0x0000010000007945 */ /* 0x000fe20003800000 */
[----:B------:R-:W-:Y:S01]  /*0980*/  SHF.R.U32.HI R19, RZ, 0x8, R19 ;  /* 0x00000008ff137819 */ /* 0x000fe20000011613 */
[----:B------:R-:W-:Y:S01]  /*0990*/  IMAD.HI.U32 R16, R11, R20, RZ ;  /* 0x000000140b107227 */ /* 0x000fe200078e00ff */
[----:B------:R-:W-:Y:S02]  /*09a0*/  SHF.R.U32.HI R17, RZ, 0x8, R18 ;  /* 0x00000008ff117819 */ /* 0x000fe40000011612 */
        /* <DEDUP_REMOVED lines=12> */
.L_x_34671:
[----:B------:R-:W-:Y:S05]  /*0a70*/  BSYNC B0 ;  /* 0x0000000000007941 */ /* 0x000fea0003800000 */
.L_x_34670:
[----:B------:R-:W-:Y:S01]  /*0a80*/  IMAD R13, R16, R7, R20 ;  /* 0x00000007100d7224 */ /* 0x000fe200078e0214 */
[----:B------:R-:W-:Y:S01]  /*0a90*/  LOP3.LUT R14, R19, 0xffff, RZ, 0xc0, !PT ;  /* 0x0000ffff130e7812 */ /* 0x000fe200078ec0ff */
[----:B------:R-:W-:Y:S01]  /*0aa0*/  BSSY B0, `(.L_x_34672) ;  /* 0x000002e000007945 */ /* 0x000fe20003800000 */
[----:B------:R-:W-:Y:S02]  /*0ab0*/  LOP3.LUT R22, R17, 0xffff, RZ, 0xc0, !PT ;  /* 0x0000ffff11167812 */ /* 0x000fe400078ec0ff */
[----:B------:R-:W-:Y:S02]  /*0ac0*/  ISETP.GT.U32.AND P3, PT, R4, R13, PT ;  /* 0x0000000d0400720c */ /* 0x000fe40003f64070 */
[----:B------:R-:W-:Y:S02]  /*0ad0*/  PRMT R20, R18, 0x8880, RZ ;  /* 0x0000888012147816 */ /* 0x000fe400000000ff */
[----:B------:R-:W-:Y:S02]  /*0ae0*/  PRMT R18, R14, 0x8880, RZ ;  /* 0x000088800e127816 */ /* 0x000fe400000000ff */
[----:B------:R-:W-:-:S02]  /*0af0*/  PRMT R14, R22, 0x8880, RZ ;  /* 0x00008880160e7816 */ /* 0x000fc400000000ff */
[----:B------:R-:W-:Y:S02]  /*0b00*/  IABS R23, R20 ;  /* 0x0000001400177213 */ /* 0x000fe40000000000 */
[----:B------:R-:W-:Y:S02]  /*0b10*/  IABS R28, R18 ;  /* 0x00000012001c7213 */ /* 0x000fe40000000000 */
[----:B------:R-:W-:Y:S01]  /*0b20*/  IABS R25, R14 ;  /* 0x0000000e00197213 */ /* 0x000fe20000000000 */
[----:B------:R-:W-:Y:S01]  /*0b30*/  @!P3 IMAD.IADD R13, R13, 0x1, -R4 ;  /* 0x000000010d0db824 */ /* 0x000fe200078e0a04 */
[----:B------:R-:W-:Y:S01]  /*0b40*/  LOP3.LUT R21, R3, R0, RZ, 0x3c, !PT ;  /* 0x0000000003157212 */ /* 0x000fe200078e3cff */
[----:B------:R-:W-:Y:S01]  /*0b50*/  IMAD.HI.U32 R24, R11, R23, RZ ;  /* 0x000000170b187227 */ /* 0x000fe200078e00ff */
[----:B------:R-:W-:Y:S02]  /*0b60*/  PRMT R3, R3, 0x7632, R3 ;  /* 0x0000763203037816 */ /* 0x000fe40000000003 */
[----:B------:R-:W-:Y:S01]  /*0b70*/  ISETP.GE.U32.AND P2, PT, R13, R4, PT ;  /* 0x000000040d00720c */ /* 0x000fe20003f46070 */
[----:B------:R-:W-:Y:S01]  /*0b80*/  IMAD.HI.U32 R22, R11, R28, RZ ;  /* 0x0000001c0b167227 */ /* 0x000fe200078e00ff */
[----:B------:R-:W-:-:S02]  /*0b90*/  PRMT R21, R21, 0x8880, RZ ;  /* 0x0000888015157816 */ /* 0x000fc400000000ff */
[-C--:B------:R-:W-:Y:S01]  /*0ba0*/  LOP3.LUT R3, R3, R0.reuse, RZ, 0x3c, !PT ;  /* 0x0000000003037212 */ /* 0x080fe200078e3cff */
[----:B------:R-:W-:Y:S01]  /*0bb0*/  IMAD.HI.U32 R26, R11, R25, RZ ;  /* 0x000000190b1a7227 */ /* 0x000fe200078e00ff */
[----:B------:R-:W-:Y:S02]  /*0bc0*/  ISETP.GT.AND P1, PT, R21, -0x1, PT ;  /* 0xffffffff1500780c */ /* 0x000fe40003f24270 */
[-C--:B------:R-:W-:Y:S01]  /*0bd0*/  LOP3.LUT R19, R19, R0.reuse, RZ, 0x3c, !PT ;  /* 0x0000000013137212 */ /* 0x080fe200078e3cff */
[----:B------:R-:W-:Y:S01]  /*0be0*/  IMAD R11, R24, R7, R23 ;  /* 0x00000007180b7224 */ /* 0x000fe200078e0217 */
[----:B------:R-:W-:Y:S01]  /*0bf0*/  LOP3.LUT R23, R10, R5, RZ, 0x3c, !PT ;  /* 0x000000050a177212 */ /* 0x000fe200078e3cff */
[----:B------:R-:W-:Y:S01]  /*0c00*/  @!P3 VIADD R16, R16, 0x1 ;  /* 0x000000011010b836 */ /* 0x000fe20000000000 */
[----:B------:R-:W-:Y:S01]  /*0c10*/  LOP3.LUT R17, R17, R0, RZ, 0x3c, !PT ;  /* 0x0000000011117212 */ /* 0x000fe200078e3cff */
[----:B------:R-:W-:Y:S01]  /*0c20*/  IMAD R21, R22, R7, R28 ;  /* 0x0000000716157224 */ /* 0x000fe200078e021c */
[----:B------:R-:W-:Y:S01]  /*0c30*/  ISETP.GE.AND P4, PT, R23, RZ, PT ;  /* 0x000000ff1700720c */ /* 0x000fe20003f86270 */
[----:B------:R-:W-:Y:S01]  /*0c40*/  @P2 VIADD R16, R16, 0x1 ;  /* 0x0000000110102836 */ /* 0x000fe20000000000 */
[----:B------:R-:W-:Y:S01]  /*0c50*/  ISETP.GT.U32.AND P3, PT, R4, R11, PT ;  /* 0x0000000b0400720c */ /* 0x000fe20003f64070 */
[----:B------:R-:W-:Y:S01]  /*0c60*/  IMAD R7, R26, R7, R25 ;  /* 0x000000071a077224 */ /* 0x000fe200078e0219 */
[----:B------:R-:W-:-:S02]  /*0c70*/  ISETP.GT.U32.AND P2, PT, R4, R21, PT ;  /* 0x000000150400720c */ /* 0x000fc40003f44070 */
[----:B------:R-:W-:Y:S02]  /*0c80*/  LOP3.LUT R23, R20, R5, RZ, 0x3c, !PT ;  /* 0x0000000514177212 */ /* 0x000fe400078e3cff */
[----:B------:R-:W-:-:S05]  /*0c90*/  ISETP.GT.U32.AND P5, PT, R4, R7, PT ;  /* 0x000000070400720c */ /* 0x000fca0003fa4070 */
[----:B------:R-:W-:Y:S02]  /*0ca0*/  @!P4 IMAD.MOV R16, RZ, RZ, -R16 ;  /* 0x000000ffff10c224 */ /* 0x000fe400078e0a10 */
[----:B------:R-:W-:-:S03]  /*0cb0*/  @!P3 IMAD.IADD R11, R11, 0x1, -R4 ;  /* 0x000000010b0bb824 */ /* 0x000fc600078e0a04 */
        /* <DEDUP_REMOVED lines=12> */
.L_x_34673:
[----:B------:R-:W-:Y:S05]  /*0d80*/  BSYNC B0 ;  /* 0x0000000000007941 */ /* 0x000fea0003800000 */
.L_x_34672:
[-C--:B------:R-:W-:Y:S01]  /*0d90*/  ISETP.GE.U32.AND P6, PT, R11, R4.reuse, PT ;  /* 0x000000040b00720c */ /* 0x080fe20003fc6070 */
[--C-:B------:R-:W-:Y:S01]  /*0da0*/  @!P2 IMAD.IADD R21, R21, 0x1, -R4.reuse ;  /* 0x000000011515a824 */ /* 0x100fe200078e0a04 */
[-C--:B------:R-:W-:Y:S01]  /*0db0*/  LOP3.LUT R10, R18, R5.reuse, RZ, 0x3c, !PT ;  /* 0x00000005120a7212 */ /* 0x080fe200078e3cff */
[----:B------:R-:W-:Y:S01]  /*0dc0*/  @!P2 VIADD R22, R22, 0x1 ;  /* 0x000000011616a836 */ /* 0x000fe20000000000 */
[----:B------:R-:W-:Y:S01]  /*0dd0*/  LOP3.LUT R5, R14, R5, RZ, 0x3c, !PT ;  /* 0x000000050e057212 */ /* 0x000fe200078e3cff */
[----:B------:R-:W-:Y:S01]  /*0de0*/  @!P5 IMAD.IADD R7, R7, 0x1, -R4 ;  /* 0x000000010707d824 */ /* 0x000fe200078e0a04 */
[-C--:B------:R-:W-:Y:S01]  /*0df0*/  ISETP.GE.U32.AND P4, PT, R21, R4.reuse, PT ;  /* 0x000000041500720c */ /* 0x080fe20003f86070 */
[----:B------:R-:W-:Y:S01]  /*0e00*/  @!P3 VIADD R24, R24, 0x1 ;  /* 0x000000011818b836 */ /* 0x000fe20000000000 */
[----:B------:R-:W-:Y:S01]  /*0e10*/  ISETP.GE.AND P2, PT, R10, RZ, PT ;  /* 0x000000ff0a00720c */ /* 0x000fe20003f46270 */
[----:B------:R-:W-:Y:S01]  /*0e20*/  @!P5 VIADD R26, R26, 0x1 ;  /* 0x000000011a1ad836 */ /* 0x000fe20000000000 */
[----:B------:R-:W-:Y:S01]  /*0e30*/  PRMT R10, R3, 0x8880, RZ ;  /* 0x00008880030a7816 */ /* 0x000fe200000000ff */
[----:B------:R-:W-:Y:S01]  /*0e40*/  BSSY B0, `(.L_x_34674) ;  /* 0x000001d000007945 */ /* 0x000fe20003800000 */
[----:B------:R-:W-:Y:S01]  /*0e50*/  PRMT R3, R19, 0x8880, RZ ;  /* 0x0000888013037816 */ /* 0x000fe200000000ff */
[----:B------:R-:W-:Y:S01]  /*0e60*/  @P6 VIADD R24, R24, 0x1 ;  /* 0x0000000118186836 */ /* 0x000fe20000000000 */
[----:B------:R-:W-:-:S02]  /*0e70*/  ISETP.GE.U32.AND P3, PT, R7, R4, PT ;  /* 0x000000040700720c */ /* 0x000fc40003f66070 */
[----:B------:R-:W-:Y:S02]  /*0e80*/  ISETP.GT.AND P5, PT, R3, -0x1, PT ;  /* 0xffffffff0300780c */ /* 0x000fe40003fa4270 */
[----:B------:R-:W-:Y:S01]  /*0e90*/  ISETP.GE.AND P1, PT, R23, RZ, PT ;  /* 0x000000ff1700720c */ /* 0x000fe20003f26270 */
[----:B------:R-:W-:Y:S01]  /*0ea0*/  @P4 VIADD R22, R22, 0x1 ;  /* 0x0000000116164836 */ /* 0x000fe20000000000 */
[----:B------:R-:W-:Y:S01]  /*0eb0*/  ISETP.GE.AND P6, PT, R5, RZ, PT ;  /* 0x000000ff0500720c */ /* 0x000fe20003fc6270 */
[----:B------:R-:W-:Y:S01]  /*0ec0*/  IMAD.MOV.U32 R5, RZ, RZ, R10 ;  /* 0x000000ffff057224 */ /* 0x000fe200078e000a */
[----:B------:R-:W-:Y:S01]  /*0ed0*/  PRMT R17, R17, 0x8880, RZ ;  /* 0x0000888011117816 */ /* 0x000fe200000000ff */
[----:B------:R-:W-:-:S03]  /*0ee0*/  @!P2 IMAD.MOV R22, RZ, RZ, -R22 ;  /* 0x000000ffff16a224 */ /* 0x000fc600078e0a16 */
[----:B------:R-:W-:Y:S01]  /*0ef0*/  ISETP.GT.AND P4, PT, R5, -0x1, PT ;  /* 0xffffffff0500780c */ /* 0x000fe20003f84270 */
[----:B------:R-:W-:Y:S01]  /*0f00*/  IMAD.MOV.U32 R5, RZ, RZ, R17 ;  /* 0x000000ffff057224 */ /* 0x000fe200078e0011 */
[----:B------:R-:W-:Y:S01]  /*0f10*/  SEL R3, R2, R22, !P0 ;  /* 0x0000001602037207 */ /* 0x000fe20004000000 */
[----:B------:R-:W-:Y:S02]  /*0f20*/  @P3 VIADD R26, R26, 0x1 ;  /* 0x000000011a1a3836 */ /* 0x000fe40000000000 */
        /* <DEDUP_REMOVED lines=14> */
.L_x_34675:
[----:B------:R-:W-:Y:S05]  /*1010*/  BSYNC B0 ;  /* 0x0000000000007941 */ /* 0x000fea0003800000 */
.L_x_34674:
        /* <DEDUP_REMOVED lines=14> */
.L_x_34677:
[----:B------:R-:W-:Y:S05]  /*1100*/  BSYNC B0 ;  /* 0x0000000000007941 */ /* 0x000fea0003800000 */
.L_x_34676:
        /* <DEDUP_REMOVED lines=12> */
.L_x_34679:
[----:B------:R-:W-:Y:S05]  /*11d0*/  BSYNC B0 ;  /* 0x0000000000007941 */ /* 0x000fea0003800000 */
.L_x_34678:
        /* <DEDUP_REMOVED lines=18> */
.L_x_34663:
        /* <DEDUP_REMOVED lines=17> */
[----:B------:R0:W5:Y:S07]  /*1410*/  @!P5 LDG.E.U8 R19, desc[UR8][R8.64] ;  /* 0x000000080813d981 */ /* 0x00016e000c1e1100 */
[C---:B------:R-:W-:Y:S01]  /*1420*/  @!P4 VIADD R21, R17.reuse, UR4 ;  /* 0x000000041115cc36 */ /* 0x040fe20008000000 */
[----:B------:R-:W2:Y:S01]  /*1430*/  @!P4 LDC.64 R2, c[0x0][0x220] ;  /* 0x00008800ff02cb82 */ /* 0x000ea20000000a00 */
[----:B------:R-:W-:-:S05]  /*1440*/  @!P4 VIADD R17, R17, 0x80 ;  /* 0x000000801111c836 */ /* 0x000fca0000000000 */
[----:B------:R-:W-:-:S13]  /*1450*/  ISETP.GE.AND P3, PT, R17, R6, PT ;  /* 0x000000061100720c */ /* 0x000fda0003f66270 */
[C---:B------:R-:W-:Y:S01]  /*1460*/  @!P3 VIADD R29, R17.reuse, UR4 ;  /* 0x00000004111dbc36 */ /* 0x040fe20008000000 */
[----:B------:R-:W3:Y:S01]  /*1470*/  @!P3 LDC.64 R24, c[0x0][0x220] ;  /* 0x00008800ff18bb82 */ /* 0x000ee20000000a00 */
[----:B------:R-:W-:-:S05]  /*1480*/  @!P3 VIADD R17, R17, 0x80 ;  /* 0x000000801111b836 */ /* 0x000fca0000000000 */
[----:B------:R-:W-:Y:S02]  /*1490*/  ISETP.GE.AND P2, PT, R17, R6, PT ;  /* 0x000000061100720c */ /* 0x000fe40003f46270 */
[----:B-1----:R-:W-:Y:S02]  /*14a0*/  @!P6 IADD3 R4, P5, R15, R4, RZ ;  /* 0x000000040f04e210 */ /* 0x002fe40007fbe0ff */
[----:B------:R-:W-:-:S09]  /*14b0*/  PRMT R13, RZ, 0x7610, R13 ;  /* 0x00007610ff0d7816 */ /* 0x000fd2000000000d */
[C---:B------:R-:W-:Y:S01]  /*14c0*/  @!P2 VIADD R7, R17.reuse, UR4 ;  /* 0x000000041107ac36 */ /* 0x040fe20008000000 */
[----:B------:R-:W1:Y:S01]  /*14d0*/  @!P2 LDC.64 R14, c[0x0][0x220] ;  /* 0x00008800ff0eab82 */ /* 0x000e620000000a00 */
[----:B------:R-:W-:Y:S02]  /*14e0*/  @!P2 VIADD R17, R17, 0x80 ;  /* 0x000000801111a836 */ /* 0x000fe40000000000 */
[----:B------:R-:W-:-:S03]  /*14f0*/  @!P6 IMAD.X R5, RZ, RZ, R5, P5 ;  /* 0x000000ffff05e224 */ /* 0x000fc600028e0605 */
[----:B------:R-:W-:Y:S02]  /*1500*/  ISETP.GE.AND P1, PT, R17, R6, PT ;  /* 0x000000061100720c */ /* 0x000fe40003f26270 */
[----:B------:R4:W5:Y:S01]  /*1510*/  @!P6 LDG.E.U8 R13, desc[UR8][R4.64] ;  /* 0x00000008040de981 */ /* 0x000962000c1e1100 */
[----:B--2---:R-:W-:Y:S02]  /*1520*/  @!P4 IADD3 R20, P6, R21, R2, RZ ;  /* 0x000000021514c210 */ /* 0x004fe40007fde0ff */
[----:B0-----:R-:W-:-:S03]  /*1530*/  PRMT R9, RZ, 0x7610, R9 ;  /* 0x00007610ff097816 */ /* 0x001fc60000000009 */
[----:B------:R-:W-:-:S05]  /*1540*/  @!P4 IMAD.X R21, RZ, RZ, R3, P6 ;  /* 0x000000ffff15c224 */ /* 0x000fca00030e0603 */
[C---:B------:R-:W-:Y:S01]  /*1550*/  @!P1 VIADD R23, R17.reuse, UR4 ;  /* 0x0000000411179c36 */ /* 0x040fe20008000000 */
[----:B------:R-:W5:Y:S01]  /*1560*/  @!P4 LDG.E.U8 R9, desc[UR8][R20.64] ;  /* 0x000000081409c981 */ /* 0x000f62000c1e1100 */
[----:B------:R-:W-:Y:S01]  /*1570*/  @!P1 VIADD R17, R17, 0x80 ;  /* 0x0000008011119836 */ /* 0x000fe20000000000 */
[----:B---3--:R-:W-:Y:S01]  /*1580*/  @!P3 IADD3 R24, P4, R29, R24, RZ ;  /* 0x000000181d18b210 */ /* 0x008fe20007f9e0ff */
[----:B------:R-:W0:Y:S03]  /*1590*/  @!P1 LDC.64 R2, c[0x0][0x220] ;  /* 0x00008800ff029b82 */ /* 0x000e260000000a00 */
[----:B------:R-:W-:Y:S02]  /*15a0*/  ISETP.GE.AND P5, PT, R17, R6, PT ;  /* 0x000000061100720c */ /* 0x000fe40003fa6270 */
[----:B-1----:R-:W-:Y:S01]  /*15b0*/  @!P2 IADD3 R14, P6, R7, R14, RZ ;  /* 0x0000000e070ea210 */ /* 0x002fe20007fde0ff */
[----:B------:R-:W-:Y:S01]  /*15c0*/  @!P3 IMAD.X R25, RZ, RZ, R25, P4 ;  /* 0x000000ffff19b224 */ /* 0x000fe200020e0619 */
[----:B------:R-:W-:-:S06]  /*15d0*/  PRMT R7, RZ, 0x7610, R7 ;  /* 0x00007610ff077816 */ /* 0x000fcc0000000007 */
[----:B------:R1:W5:Y:S03]  /*15e0*/  @!P3 LDG.E.U8 R7, desc[UR8][R24.64] ;  /* 0x000000081807b981 */ /* 0x000366000c1e1100 */
[----:B----4-:R-:W2:Y:S08]  /*15f0*/  @!P5 LDC.64 R4, c[0x0][0x220] ;  /* 0x00008800ff04db82 */ /* 0x010eb00000000a00 */
[----:B-1----:R-:W1:Y:S01]  /*1600*/  @!P0 LDC.64 R24, c[0x0][0x220] ;  /* 0x00008800ff188b82 */ /* 0x002e620000000a00 */
[----:B0-----:R-:W-:-:S02]  /*1610*/  @!P1 IADD3 R2, P4, R23, R2, RZ ;  /* 0x0000000217029210 */ /* 0x001fc40007f9e0ff */
[----:B------:R-:W-:-:S03]  /*1620*/  PRMT R21, RZ, 0x7610, R21 ;  /* 0x00007610ff157816 */ /* 0x000fc60000000015 */
[----:B------:R-:W-:Y:S02]  /*1630*/  @!P1 IMAD.X R3, RZ, RZ, R3, P4 ;  /* 0x000000ffff039224 */ /* 0x000fe400020e0603 */
[----:B------:R-:W-:-:S03]  /*1640*/  @!P5 VIADD R29, R17, UR4 ;  /* 0x00000004111ddc36 */ /* 0x000fc60008000000 */
[----:B------:R-:W5:Y:S01]  /*1650*/  @!P1 LDG.E.U8 R21, desc[UR8][R2.64] ;  /* 0x0000000802159981 */ /* 0x000f62000c1e1100 */
[----:B------:R-:W-:Y:S02]  /*1660*/  PRMT R23, RZ, 0x7610, R23 ;  /* 0x00007610ff177816 */ /* 0x000fe40000000017 */
[----:B--2---:R-:W-:Y:S02]  /*1670*/  @!P5 IADD3 R4, P3, R29, R4, RZ ;  /* 0x000000041d04d210 */ /* 0x004fe40007f7e0ff */
[----:B-1----:R-:W-:-:S03]  /*1680*/  @!P0 IADD3 R26, P1, R27, R24, RZ ;  /* 0x000000181b1a8210 */ /* 0x002fc60007f3e0ff */
[----:B------:R-:W-:Y:S02]  /*1690*/  @!P5 IMAD.X R5, RZ, RZ, R5, P3 ;  /* 0x000000ffff05d224 */ /* 0x000fe400018e0605 */
[--C-:B------:R-:W-:Y:S01]  /*16a0*/  @!P0 IMAD.X R27, RZ, RZ, R25.reuse, P1 ;  /* 0x000000ffff1b8224 */ /* 0x100fe200008e0619 */
[----:B------:R-:W-:Y:S02]  /*16b0*/  PRMT R25, RZ, 0x7610, R25 ;  /* 0x00007610ff197816 */ /* 0x000fe40000000019 */
[----:B------:R-:W5:Y:S04]  /*16c0*/  @!P5 LDG.E.U8 R23, desc[UR8][R4.64] ;  /* 0x000000080417d981 */ /* 0x000f68000c1e1100 */
[----:B------:R-:W5:Y:S01]  /*16d0*/  @!P0 LDG.E.U8 R25, desc[UR8][R26.64] ;  /* 0x000000081a198981 */ /* 0x000f62000c1e1100 */
[----:B------:R-:W-:Y:S01]  /*16e0*/  PRMT R17, RZ, 0x7610, R17 ;  /* 0x00007610ff117816 */ /* 0x000fe20000000011 */
[----:B------:R-:W-:Y:S01]  /*16f0*/  @!P2 IMAD.X R15, RZ, RZ, R15, P6 ;  /* 0x000000ffff0fa224 */ /* 0x000fe200030e060f */
[----:B------:R-:W-:Y:S04]  /*1700*/  BSSY B0, `(.L_x_34680) ;  /* 0x000002f000007945 */ /* 0x000fe80003800000 */
[----:B------:R0:W5:Y:S01]  /*1710*/  @!P2 LDG.E.U8 R17, desc[UR8][R14.64] ;  /* 0x000000080e11a981 */ /* 0x000162000c1e1100 */
[----:B------:R-:W-:Y:S01]  /*1720*/  PRMT R8, R0, 0x8880, RZ ;  /* 0x0000888000087816 */ /* 0x000fe200000000ff */
[----:B0-----:R-:W-:-:S05]  /*1730*/  VIADD R15, R11, 0x100 ;  /* 0x000001000b0f7836 */ /* 0x001fca0000000000 */
[----:B------:R-:W-:Y:S01]  /*1740*/  ISETP.GE.AND P3, PT, R15, R6, PT ;  /* 0x000000060f00720c */ /* 0x000fe20003f66270 */
[----:B------:R-:W-:-:S12]  /*1750*/  @P0 BRA `(.L_x_34681) ;  /* 0x0000000000a40947 */ /* 0x000fd80003800000 */
[----:B------:R-:W-:Y:S02]  /*1760*/  IABS R5, R8 ;  /* 0x0000000800057213 */ /* 0x000fe40000000000 */
        /* <DEDUP_REMOVED lines=9> */
[C---:B-----5:R-:W-:Y:S02]  /*1800*/  LOP3.LUT R2, R25.reuse, 0xffff, RZ, 0xc0, !PT ;  /* 0x0000ffff19027812 */ /* 0x060fe400078ec0ff */
[----:B------:R-:W-:Y:S02]  /*1810*/  LOP3.LUT R25, R25, R0, RZ, 0x3c, !PT ;  /* 0x0000000019197212 */ /* 0x000fe400078e3cff */
[----:B------:R-:W-:Y:S02]  /*1820*/  PRMT R3, R2, 0x8880, RZ ;  /* 0x0000888002037816 */ /* 0x000fe400000000ff */
[-C--:B------:R-:W-:Y:S02]  /*1830*/  IABS R2, R8.reuse ;  /* 0x0000000800027213 */ /* 0x080fe40000000000 */
[----:B------:R-:W-:Y:S02]  /*1840*/  IABS R15, R3 ;  /* 0x00000003000f7213 */ /* 0x000fe40000000000 */
[----:B------:R-:W-:Y:S01]  /*1850*/  LOP3.LUT R4, R3, R8, RZ, 0x3c, !PT ;  /* 0x0000000803047212 */ /* 0x000fe200078e3cff */
[----:B------:R-:W-:-:S02]  /*1860*/  IMAD.MOV R10, RZ, RZ, -R2 ;  /* 0x000000ffff0a7224 */ /* 0x000fc400078e0a02 */
[----:B------:R-:W-:Y:S01]  /*1870*/  IMAD.HI.U32 R2, R12, R15, RZ ;  /* 0x0000000f0c027227 */ /* 0x000fe200078e00ff */
[----:B------:R-:W-:Y:S02]  /*1880*/  ISETP.GE.AND P2, PT, R4, RZ, PT ;  /* 0x000000ff0400720c */ /* 0x000fe40003f46270 */
[----:B------:R-:W-:Y:S01]  /*1890*/  PRMT R4, R25, 0x8880, RZ ;  /* 0x0000888019047816 */ /* 0x000fe200000000ff */
[----:B------:R-:W-:Y:S01]  /*18a0*/  IMAD R10, R2, R10, R15 ;  /* 0x0000000a020a7224 */ /* 0x000fe200078e020f */
[----:B------:R-:W-:-:S04]  /*18b0*/  LOP3.LUT R12, RZ, R8, RZ, 0x33, !PT ;  /* 0x00000008ff0c7212 */ /* 0x000fc800078e33ff */
        /* <DEDUP_REMOVED lines=19> */
.L_x_34681:
[----:B------:R-:W-:Y:S05]  /*19f0*/  BSYNC B0 ;  /* 0x0000000000007941 */ /* 0x000fea0003800000 */
.L_x_34680:
[C---:B------:R-:W-:Y:S01]  /*1a00*/  VIADD R5, R11.reuse, 0x80 ;  /* 0x000000800b057836 */ /* 0x040fe20000000000 */
[----:B------:R-:W-:Y:S01]  /*1a10*/  BSSY B0, `(.L_x_34682) ;  /* 0x0000034000007945 */ /* 0x000fe20003800000 */
[C---:B------:R-:W-:Y:S02]  /*1a20*/  VIADD R15, R11.reuse, 0x200 ;  /* 0x000002000b0f7836 */ /* 0x040fe40000000000 */
[----:B------:R-:W-:Y:S01]  /*1a30*/  VIADD R3, R11, 0x180 ;  /* 0x000001800b037836 */ /* 0x000fe20000000000 */
[-C--:B------:R-:W-:Y:S01]  /*1a40*/  ISETP.GE.AND P4, PT, R5, R6.reuse, PT ;  /* 0x000000060500720c */ /* 0x080fe20003f86270 */
[----:B-----5:R-:W-:Y:S01]  /*1a50*/  VIADD R25, R11, 0x280 ;  /* 0x000002800b197836 */ /* 0x020fe20000000000 */
[-C--:B------:R-:W-:Y:S01]  /*1a60*/  ISETP.GE.AND P0, PT, R15, R6.reuse, PT ;  /* 0x000000060f00720c */ /* 0x080fe20003f06270 */
[----:B------:R-:W-:Y:S01]  /*1a70*/  VIADD R15, R11, 0x300 ;  /* 0x000003000b0f7836 */ /* 0x000fe20000000000 */
[-C--:B------:R-:W-:Y:S02]  /*1a80*/  ISETP.GE.AND P2, PT, R3, R6.reuse, PT ;  /* 0x000000060300720c */ /* 0x080fe40003f46270 */
[----:B------:R-:W-:-:S07]  /*1a90*/  ISETP.GE.AND P1, PT, R25, R6, PT ;  /* 0x000000061900720c */ /* 0x000fce0003f26270 */
[----:B------:R-:W-:Y:S06]  /*1aa0*/  @P4 BRA `(.L_x_34683) ;  /* 0x0000000000a84947 */ /* 0x000fec0003800000 */
[----:B------:R-:W-:Y:S02]  /*1ab0*/  IABS R12, R8 ;  /* 0x00000008000c7213 */ /* 0x000fe40000000000 */
[C---:B------:R-:W-:Y:S02]  /*1ac0*/  LOP3.LUT R2, R19.reuse, 0xffff, RZ, 0xc0, !PT ;  /* 0x0000ffff13027812 */ /* 0x040fe400078ec0ff */
        /* <DEDUP_REMOVED lines=13> */
[----:B------:R-:W-:Y:S01]  /*1ba0*/  IMAD.MOV.U32 R3, RZ, RZ, R14 ;  /* 0x000000ffff037224 */ /* 0x000fe200078e000e */
[----:B------:R-:W-:-:S03]  /*1bb0*/  LOP3.LUT R14, RZ, R8, RZ, 0x33, !PT ;  /* 0x00000008ff0e7212 */ /* 0x000fc600078e33ff */
        /* <DEDUP_REMOVED lines=25> */
.L_x_34683:
[----:B------:R-:W-:Y:S05]  /*1d50*/  BSYNC B0 ;  /* 0x0000000000007941 */ /* 0x000fea0003800000 */
.L_x_34682:
[----:B------:R-:W-:Y:S01]  /*1d60*/  BSSY B0, `(.L_x_34684) ;  /* 0x000002e000007945 */ /* 0x000fe20003800000 */
[----:B------:R-:W-:Y:S01]  /*1d70*/  ISETP.GE.AND P4, PT, R15, R6, PT ;  /* 0x000000060f00720c */ /* 0x000fe20003f86270 */
[----:B------:R-:W-:Y:S02]  /*1d80*/  VIADD R15, R11, 0x380 ;  /* 0x000003800b0f7836 */ /* 0x000fe40000000000 */
[----:B------:R-:W-:Y:S10]  /*1d90*/  @P3 BRA `(.L_x_34685) ;  /* 0x0000000000a83947 */ /* 0x000ff40003800000 */
        /* <DEDUP_REMOVED lines=42> */
.L_x_34685:
[----:B------:R-:W-:Y:S05]  /*2040*/  BSYNC B0 ;  /* 0x0000000000007941 */ /* 0x000fea0003800000 */
.L_x_34684:
[----:B------:R-:W-:Y:S01]  /*2050*/  BSSY B0, `(.L_x_34686) ;  /* 0x000002e000007945 */ /* 0x000fe20003800000 */
[----:B------:R-:W-:-:S03]  /*2060*/  ISETP.GE.AND P3, PT, R15, R6, PT ;  /* 0x000000060f00720c */ /* 0x000fc60003f66270 */
[----:B------:R-:W-:Y:S10]  /*2070*/  @P2 BRA `(.L_x_34687) ;  /* 0x0000000000ac2947 */ /* 0x000ff40003800000 */
[-C--:B------:R-:W-:Y:S02]  /*2080*/  IABS R13, R8.reuse ;  /* 0x00000008000d7213 */ /* 0x080fe40000000000 */
[C---:B------:R-:W-:Y:S02]  /*2090*/  LOP3.LUT R2, R9.reuse, 0xffff, RZ, 0xc0, !PT ;  /* 0x0000ffff09027812 */ /* 0x040fe400078ec0ff */
[----:B------:R-:W0:Y:S01]  /*20a0*/  I2F.RP R14, R13 ;  /* 0x0000000d000e7306 */ /* 0x000e220000209400 */
[----:B------:R-:W-:Y:S02]  /*20b0*/  IABS R18, R8 ;  /* 0x0000000800127213 */ /* 0x000fe40000000000 */
[----:B------:R-:W-:Y:S02]  /*20c0*/  PRMT R15, R2, 0x8880, RZ ;  /* 0x00008880020f7816 */ /* 0x000fe400000000ff */
[----:B------:R-:W-:-:S03]  /*20d0*/  LOP3.LUT R9, R9, R0, RZ, 0x3c, !PT ;  /* 0x0000000009097212 */ /* 0x000fc600078e3cff */
[----:B0-----:R-:W0:Y:S02]  /*20e0*/  MUFU.RCP R14, R14 ;  /* 0x0000000e000e7308 */ /* 0x001e240000001000 */
[----:B0-----:R-:W-:Y:S02]  /*20f0*/  VIADD R3, R14, 0xffffffe ;  /* 0x0ffffffe0e037836 */ /* 0x001fe40000000000 */
[----:B------:R-:W-:-:S04]  /*2100*/  IMAD.MOV R14, RZ, RZ, -R18 ;  /* 0x000000ffff0e7224 */ /* 0x000fc800078e0a12 */
[----:B------:R-:W0:Y:S02]  /*2110*/  F2I.FTZ.U32.TRUNC.NTZ R3, R3 ;  /* 0x0000000300037305 */ /* 0x000e24000021f000 */
[----:B0-----:R-:W-:-:S04]  /*2120*/  IMAD.MOV R16, RZ, RZ, -R3 ;  /* 0x000000ffff107224 */ /* 0x001fc800078e0a03 */
[----:B------:R-:W-:Y:S01]  /*2130*/  IMAD.MOV.U32 R2, RZ, RZ, R16 ;  /* 0x000000ffff027224 */ /* 0x000fe200078e0010 */
[----:B------:R-:W-:-:S03]  /*2140*/  IABS R16, R15 ;  /* 0x0000000f00107213 */ /* 0x000fc60000000000 */
        /* <DEDUP_REMOVED lines=30> */
.L_x_34687:
[----:B------:R-:W-:Y:S05]  /*2330*/  BSYNC B0 ;  /* 0x0000000000007941 */ /* 0x000fea0003800000 */
.L_x_34686:
        /* <DEDUP_REMOVED lines=46> */
.L_x_34689:
[----:B------:R-:W-:Y:S05]  /*2620*/  BSYNC B0 ;  /* 0x0000000000007941 */ /* 0x000fea0003800000 */
.L_x_34688:
[----:B------:R-:W-:Y:S04]  /*2630*/  BSSY B0, `(.L_x_34690) ;  /* 0x000002c000007945 */ /* 0x000fe80003800000 */
[----:B------:R-:W-:Y:S05]  /*2640*/  @P1 BRA `(.L_x_34691) ;  /* 0x0000000000a81947 */ /* 0x000fea0003800000 */
        /* <DEDUP_REMOVED lines=42> */
.L_x_34691:
[----:B------:R-:W-:Y:S05]  /*28f0*/  BSYNC B0 ;  /* 0x0000000000007941 */ /* 0x000fea0003800000 */
.L_x_34690:
[----:B------:R-:W-:Y:S04]  /*2900*/  BSSY B0, `(.L_x_34692) ;  /* 0x000002e000007945 */ /* 0x000fe80003800000 */
[----:B------:R-:W-:Y:S05]  /*2910*/  @P4 BRA `(.L_x_34693) ;  /* 0x0000000000b04947 */ /* 0x000fea0003800000 */
[-C--:B------:R-:W-:Y:S02]  /*2920*/  IABS R15, R8.reuse ;  /* 0x00000008000f7213 */ /* 0x080fe40000000000 */
[C---:B------:R-:W-:Y:S02]  /*2930*/  LOP3.LUT R2, R21.reuse, 0xffff, RZ, 0xc0, !PT ;  /* 0x0000ffff15027812 */ /* 0x040fe400078ec0ff */
        /* <DEDUP_REMOVED lines=42> */
.L_x_34693:
[----:B------:R-:W-:Y:S05]  /*2be0*/  BSYNC B0 ;  /* 0x0000000000007941 */ /* 0x000fea0003800000 */
.L_x_34692:
[----:B------:R-:W-:Y:S04]  /*2bf0*/  BSSY B0, `(.L_x_34694) ;  /* 0x000002d000007945 */ /* 0x000fe80003800000 */
[----:B------:R-:W-:Y:S05]  /*2c00*/  @P3 BRA `(.L_x_34695) ;  /* 0x0000000000ac3947 */ /* 0x000fea0003800000 */
[-C--:B------:R-:W-:Y:S02]  /*2c10*/  IABS R15, R8.reuse ;  /* 0x00000008000f7213 */ /* 0x080fe40000000000 */
[C---:B------:R-:W-:Y:S02]  /*2c20*/  LOP3.LUT R2, R23.reuse, 0xffff, RZ, 0xc0, !PT ;  /* 0x0000ffff17027812 */ /* 0x040fe400078ec0ff */
[----:B------:R-:W0:Y:S01]  /*2c30*/  I2F.RP R16, R15 ;  /* 0x0000000f00107306 */ /* 0x000e220000209400 */
[----:B------:R-:W-:Y:S02]  /*2c40*/  IABS R20, R8 ;  /* 0x0000000800147213 */ /* 0x000fe40000000000 */
[----:B------:R-:W-:Y:S02]  /*2c50*/  PRMT R17, R2, 0x8880, RZ ;  /* 0x0000888002117816 */ /* 0x000fe400000000ff */
[----:B------:R-:W-:Y:S02]  /*2c60*/  LOP3.LUT R23, R23, R0, RZ, 0x3c, !PT ;  /* 0x0000000017177212 */ /* 0x000fe400078e3cff */
[----:B------:R-:W-:Y:S01]  /*2c70*/  ISETP.NE.AND P4, PT, R0, RZ, PT ;  /* 0x000000ff0000720c */ /* 0x000fe20003f85270 */
[----:B0-----:R-:W0:Y:S02]  /*2c80*/  MUFU.RCP R16, R16 ;  /* 0x0000001000107308 */ /* 0x001e240000001000 */
[----:B0-----:R-:W-:-:S02]  /*2c90*/  VIADD R3, R16, 0xffffffe ;  /* 0x0ffffffe10037836 */ /* 0x001fc40000000000 */
        /* <DEDUP_REMOVED lines=34> */
.L_x_34695:
[----:B------:R-:W-:Y:S05]  /*2ec0*/  BSYNC B0 ;  /* 0x0000000000007941 */ /* 0x000fea0003800000 */
.L_x_34694:
[----:B------:R-:W-:Y:S04]  /*2ed0*/  BSSY B0, `(.L_x_34696) ;  /* 0x000003a000007945 */ /* 0x000fe80003800000 */
[----:B------:R-:W-:Y:S04]  /*2ee0*/  BSSY B1, `(.L_x_34697) ;  /* 0x0000031000017945 */ /* 0x000fe80003800000 */
[----:B------:R-:W-:Y:S05]  /*2ef0*/  @P2 BRA `(.L_x_34698) ;  /* 0x0000000000382947 */ /* 0x000fea0003800000 */
[----:B------:R-:W-:Y:S01]  /*2f00*/  VIADD R2, R11, UR4 ;  /* 0x000000040b027c36 */ /* 0x000fe20008000000 */
[----:B------:R-:W-:Y:S01]  /*2f10*/  ULDC.64 UR6, c[0x0][0x218] ;  /* 0x0000860000067ab9 */ /* 0x000fe20000000a00 */
[----:B------:R-:W-:-:S03]  /*2f20*/  IMAD.MOV.U32 R11, RZ, RZ, R5 ;  /* 0x000000ffff0b7224 */ /* 0x000fc600078e0005 */
        /* <DEDUP_REMOVED lines=11> */
.L_x_34698:
        /* <DEDUP_REMOVED lines=8> */
.L_x_34699:
        /* <DEDUP_REMOVED lines=8> */
.L_x_34700:
        /* <DEDUP_REMOVED lines=8> */
.L_x_34701:
        /* <DEDUP_REMOVED lines=9> */
.L_x_34702:
[----:B------:R-:W-:Y:S05]  /*31f0*/  BSYNC B1 ;  /* 0x0000000000017941 */ /* 0x000fea0003800000 */
.L_x_34697:
[----:B------:R-:W-:-:S13]  /*3200*/  ISETP.GE.AND P0, PT, R11, R6, PT ;  /* 0x000000060b00720c */ /* 0x000fda0003f06270 */
[----:B------:R-:W3:Y:S01]  /*3210*/  @!P0 LDC.64 R4, c[0x0][0x218] ;  /* 0x00008600ff048b82 */ /* 0x000ee20000000a00 */
[C---:B012---:R-:W-:Y:S02]  /*3220*/  @!P0 VIADD R3, R11.reuse, UR4 ;  /* 0x000000040b038c36 */ /* 0x047fe40008000000 */
[----:B------:R-:W-:-:S03]  /*3230*/  @!P0 VIADD R11, R11, 0x80 ;  /* 0x000000800b0b8836 */ /* 0x000fc60000000000 */
[----:B---3--:R-:W-:-:S05]  /*3240*/  @!P0 IADD3 R2, P1, R3, R4, RZ ;  /* 0x0000000403028210 */ /* 0x008fca0007f3e0ff */
[----:B------:R-:W-:-:S05]  /*3250*/  @!P0 IMAD.X R3, RZ, RZ, R5, P1 ;  /* 0x000000ffff038224 */ /* 0x000fca00008e0605 */
[----:B------:R3:W-:Y:S03]  /*3260*/  @!P0 STG.E.U8 desc[UR8][R2.64], R14 ;  /* 0x0000000e02008986 */ /* 0x0007e6000c101108 */
.L_x_34703:
[----:B------:R-:W-:Y:S05]  /*3270*/  BSYNC B0 ;  /* 0x0000000000007941 */ /* 0x000fea0003800000 */
.L_x_34696:
        /* <DEDUP_REMOVED lines=9> */
.L_x_34704:
        /* <DEDUP_REMOVED lines=15> */
.L_x_37950:


//--------------------- .text._ZN2at6native18elementwise_kernelILi128ELi4EZNS0_15gpu_kernel_implINS0_13AUnaryFunctorIaaaZZZNS0_15binary_internal21div_floor_kernel_cudaERNS_18TensorIteratorBaseEENKUlvE_clEvENKUlvE0_clEvEUlaaE_EEEEvS6_RKT_EUliE_EEviT1_ --------------------------
	.section	.text._ZN2at6native18elementwise_kernelILi128ELi4EZNS0_15gpu_kernel_implINS0_13AUnaryFunctorIaaaZZZNS0_15binary_internal21div_floor_kernel_cudaERNS_18TensorIteratorBaseEENKUlvE_clEvENKUlvE0_clEvEUlaaE_EEEEvS6_RKT_EUliE_EEviT1_,"ax",@progbits
	.align	128
        .global         _ZN2at6native18elementwise_kernelILi128ELi4EZNS0_15gpu_kernel_implINS0_13AUnaryFunctorIaaaZZZNS0_15binary_internal21div_floor_kernel_cudaERNS_18TensorIteratorBaseEENKUlvE_clEvENKUlvE0_clEvEUlaaE_EEEEvS6_RKT_EUliE_EEviT1_
        .type           _ZN2at6native18elementwise_kernelILi128ELi4EZNS0_15gpu_kernel_implINS0_13AUnaryFunctorIaaaZZZNS0_15binary_internal21div_floor_kernel_cudaERNS_18TensorIteratorBaseEENKUlvE_clEvENKUlvE0_clEvEUlaaE_EEEEvS6_RKT_EUliE_EEviT1_,@function
        .size           _ZN2at6native18elementwise_kernelILi128ELi4EZNS0_15gpu_kernel_implINS0_13AUnaryFunctorIaaaZZZNS0_15binary_internal21div_floor_kernel_cudaERNS_18TensorIteratorBaseEENKUlvE_clEvENKUlvE0_clEvEUlaaE_EEEEvS6_RKT_EUliE_EEviT1_,(.L_x_37951 - _ZN2at6native18elementwise_kernelILi128ELi4EZNS0_15gpu_kernel_implINS0_13AUnaryFunctorIaaaZZZNS0_15binary_internal21div_floor_kernel_cudaERNS_18TensorIteratorBaseEENKUlvE_clEvENKUlvE0_clEvEUlaaE_EEEEvS6_RKT_EUliE_EEviT1_)
        .other          _ZN2at6native18elementwise_kernelILi128ELi4EZNS0_15gpu_kernel_implINS0_13AUnaryFunctorIaaaZZZNS0_15binary_internal21div_floor_kernel_cudaERNS_18TensorIteratorBaseEENKUlvE_clEvENKUlvE0_clEvEUlaaE_EEEEvS6_RKT_EUliE_EEviT1_,@"STO_CUDA_ENTRY STV_DEFAULT"
_ZN2at6native18elementwise_kernelILi128ELi4EZNS0_15gpu_kernel_implINS0_13AUnaryFunctorIaaaZZZNS0_15binary_internal21div_floor_kernel_cudaERNS_18TensorIteratorBaseEENKUlvE_clEvENKUlvE0_clEvEUlaaE_EEEEvS6_RKT_EUliE_EEviT1_:
.text._ZN2at6native18elementwise_kernelILi128ELi4EZNS0_15gpu_kernel_implINS0_13AUnaryFunctorIaaaZZZNS0_15binary_internal21div_floor_kernel_cudaERNS_18TensorIteratorBaseEENKUlvE_clEvENKUlvE0_clEvEUlaaE_EEEEvS6_RKT_EUliE_EEviT1_:
        /* <DEDUP_REMOVED lines=313> */
.L_x_34707:
        /* <DEDUP_REMOVED lines=20> */
.L_x_34711:
[----:B------:R0:W5:Y:S01]  /*14d0*/  LDG.E.U8 R6, desc[UR36][R2.64] ;  /* 0x0000002402067981 */ /* 0x000162000c1e1100 */
[----:B------:R-:W-:Y:S05]  /*14e0*/  BRA `(.L_x_34713) ;  /* 0x0000000c00547947 */ /* 0x000fea0003800000 */
.L_x_34710:
        /* <DEDUP_REMOVED lines=8> */
.L_x_34715:
[----:B------:R0:W5:Y:S01]  /*1570*/  LDG.E.U8 R6, desc[UR36][R2.64] ;  /* 0x0000002402067981 */ /* 0x000162000c1e1100 */
[----:B------:R-:W-:Y:S05]  /*1580*/  BRA `(.L_x_34713) ;  /* 0x0000000c002c7947 */ /* 0x000fea0003800000 */
.L_x_34714:
[----:B------:R0:W5:Y:S01]  /*1590*/  LDG.E.U16 R6, desc[UR36][R2.64] ;  /* 0x0000002402067981 */ /* 0x000162000c1e1500 */
[----:B------:R-:W-:Y:S05]  /*15a0*/  BRA `(.L_x_34713) ;  /* 0x0000000c00247947 */ /* 0x000fea0003800000 */
.L_x_34709:
        /* <DEDUP_REMOVED lines=9> */
.L_x_34717:
[----:B------:R-:W2:Y:S02]  /*1640*/  LDG.E.U16 R0, desc[UR36][R2.64] ;  /* 0x0000002402007981 */ /* 0x000ea4000c1e1500 */
[----:B--2---:R-:W-:-:S06]  /*1650*/  HADD2.F32 R0, -RZ, R0.H0_H0 ;  /* 0x20000000ff007230 */ /* 0x004fcc0000004100 */
[----:B------:R-:W0:Y:S02]  /*1660*/  F2I.FTZ.TRUNC.NTZ R0, R0 ;  /* 0x0000000000007305 */ /* 0x000e24000021f100 */
[----:B0-----:R-:W-:Y:S01]  /*1670*/  PRMT R6, R0, 0x7610, R6 ;  /* 0x0000761000067816 */ /* 0x001fe20000000006 */
[----:B------:R-:W-:Y:S06]  /*1680*/  BRA `(.L_x_34713) ;  /* 0x0000000800ec7947 */ /* 0x000fec0003800000 */
.L_x_34716:
        /* <DEDUP_REMOVED lines=9> */
.L_x_34719:
[----:B------:R-:W2:Y:S02]  /*1720*/  LDG.E.U16 R2, desc[UR36][R2.64] ;  /* 0x0000002402027981 */ /* 0x000ea4000c1e1500 */
[----:B--2---:R-:W-:-:S06]  /*1730*/  HADD2.F32 R0, -RZ, R2.H0_H0 ;  /* 0x20000002ff007230 */ /* 0x004fcc0000004100 */
[----:B------:R-:W0:Y:S02]  /*1740*/  F2I.FTZ.TRUNC.NTZ R0, R0 ;  /* 0x0000000000007305 */ /* 0x000e24000021f100 */
[----:B0-----:R-:W-:Y:S01]  /*1750*/  PRMT R6, R0, 0x7610, R6 ;  /* 0x0000761000067816 */ /* 0x001fe20000000006 */
[----:B------:R-:W-:Y:S06]  /*1760*/  BRA `(.L_x_34713) ;  /* 0x0000000800b47947 */ /* 0x000fec0003800000 */
.L_x_34718:
[----:B------:R-:W2:Y:S02]  /*1770*/  LDG.E.64 R2, desc[UR36][R2.64] ;  /* 0x0000002402027981 */ /* 0x000ea4000c1e1b00 */
[----:B--2---:R0:W1:Y:S01]  /*1780*/  F2I.F64.TRUNC R6, R2 ;  /* 0x0000000200067311 */ /* 0x004062000030d100 */
[----:B------:R-:W-:Y:S05]  /*1790*/  BRA `(.L_x_34713) ;  /* 0x0000000800a87947 */ /* 0x000fea0003800000 */
.L_x_34708:
        /* <DEDUP_REMOVED lines=12> */
.L_x_34722:
[----:B------:R-:W2:Y:S02]  /*1860*/  LDG.E.64 R2, desc[UR36][R2.64] ;  /* 0x0000002402027981 */ /* 0x000ea4000c1e1b00 */
[----:B--2---:R3:W4:Y:S01]  /*1870*/  F2I.F64.TRUNC R6, R2 ;  /* 0x0000000200067311 */ /* 0x004722000030d100 */
[----:B------:R-:W-:Y:S05]  /*1880*/  BRA `(.L_x_34713) ;  /* 0x00000008006c7947 */ /* 0x000fea0003800000 */
.L_x_34721:
        /* <DEDUP_REMOVED lines=28> */
.L_x_34724:
        /* <DEDUP_REMOVED lines=15> */
.L_x_34723:
[----:B------:R-:W2:Y:S02]  /*1b40*/  LDG.E.U16 R0, desc[UR36][R2.64] ;  /* 0x0000002402007981 */ /* 0x000ea4000c1e1500 */
[----:B--2---:R-:W-:-:S06]  /*1b50*/  IMAD.U32 R0, R0, 0x10000, RZ ;  /* 0x0001000000007824 */ /* 0x004fcc00078e00ff */
[----:B------:R-:W0:Y:S02]  /*1b60*/  F2I.FTZ.TRUNC.NTZ R0, R0 ;  /* 0x0000000000007305 */ /* 0x000e24000021f100 */
[----:B0-----:R-:W-:Y:S01]  /*1b70*/  PRMT R6, R0, 0x7610, R6 ;  /* 0x0000761000067816 */ /* 0x001fe20000000006 */
[----:B------:R-:W-:Y:S06]  /*1b80*/  BRA `(.L_x_34713) ;  /* 0x0000000400ac7947 */ /* 0x000fec0003800000 */
.L_x_34720:
        /* <DEDUP_REMOVED lines=10> */
.L_x_34727:
        /* <DEDUP_REMOVED lines=21> */
.L_x_34731:
[----:B------:R-:W-:Y:S05]  /*1d80*/  BSYNC B1 ;  /* 0x0000000000017941 */ /* 0x000fea0003800000 */
.L_x_34730:
[----:B------:R-:W-:Y:S01]  /*1d90*/  LEA R3, R0, 0x3b800000, 0x17 ;  /* 0x3b80000000037811 */ /* 0x000fe200078eb8ff */
[----:B------:R-:W-:-:S05]  /*1da0*/  IMAD.SHL.U32 R0, R2, 0x100000, RZ ;  /* 0x0010000002007824 */ /* 0x000fca00078e00ff */
[----:B------:R-:W-:-:S07]  /*1db0*/  LOP3.LUT R0, R3, R0, R4, 0xfe, !PT ;  /* 0x0000000003007212 */ /* 0x000fce00078efe04 */
.L_x_34729:
[----:B------:R-:W-:Y:S05]  /*1dc0*/  BSYNC B0 ;  /* 0x0000000000007941 */ /* 0x000fea0003800000 */
.L_x_34728:
[----:B------:R-:W0:Y:S02]  /*1dd0*/  F2I.FTZ.TRUNC.NTZ R0, R0 ;  /* 0x0000000000007305 */ /* 0x000e24000021f100 */
[----:B0-----:R-:W-:Y:S01]  /*1de0*/  PRMT R6, R0, 0x7610, R6 ;  /* 0x0000761000067816 */ /* 0x001fe20000000006 */
[----:B------:R-:W-:Y:S06]  /*1df0*/  BRA `(.L_x_34713) ;  /* 0x0000000400107947 */ /* 0x000fec0003800000 */
.L_x_34726:
        /* <DEDUP_REMOVED lines=21> */
.L_x_34735:
[----:B------:R-:W-:Y:S05]  /*1f50*/  BSYNC B1 ;  /* 0x0000000000017941 */ /* 0x000fea0003800000 */
.L_x_34734:
[----:B------:R-:W-:Y:S01]  /*1f60*/  LEA R3, R0, 0x37800000, 0x17 ;  /* 0x3780000000037811 */ /* 0x000fe200078eb8ff */
[----:B------:R-:W-:-:S05]  /*1f70*/  IMAD.SHL.U32 R0, R2, 0x200000, RZ ;  /* 0x0020000002007824 */ /* 0x000fca00078e00ff */
[----:B------:R-:W-:-:S07]  /*1f80*/  LOP3.LUT R0, R3, R0, R4, 0xfe, !PT ;  /* 0x0000000003007212 */ /* 0x000fce00078efe04 */
.L_x_34733:
[----:B------:R-:W-:Y:S05]  /*1f90*/  BSYNC B0 ;  /* 0x0000000000007941 */ /* 0x000fea0003800000 */
.L_x_34732:
[----:B------:R-:W0:Y:S02]  /*1fa0*/  F2I.FTZ.TRUNC.NTZ R0, R0 ;  /* 0x0000000000007305 */ /* 0x000e24000021f100 */
[----:B0-----:R-:W-:Y:S01]  /*1fb0*/  PRMT R6, R0, 0x7610, R6 ;  /* 0x0000761000067816 */ /* 0x001fe20000000006 */
[----:B------:R-:W-:Y:S06]  /*1fc0*/  BRA `(.L_x_34713) ;  /* 0x00000000009c7947 */ /* 0x000fec0003800000 */
.L_x_34725:
        /* <DEDUP_REMOVED lines=14> */
.L_x_34739:
[----:B------:R-:W-:Y:S05]  /*20b0*/  BSYNC B0 ;  /* 0x0000000000007941 */ /* 0x000fea0003800000 */
.L_x_34738:
[----:B------:R-:W0:Y:S02]  /*20c0*/  F2I.FTZ.TRUNC.NTZ R0, R0 ;  /* 0x0000000000007305 */ /* 0x000e24000021f100 */
[----:B0-----:R-:W-:Y:S01]  /*20d0*/  PRMT R6, R0, 0x7610, R6 ;  /* 0x0000761000067816 */ /* 0x001fe20000000006 */
[----:B------:R-:W-:Y:S06]  /*20e0*/  BRA `(.L_x_34713) ;  /* 0x0000000000547947 */ /* 0x000fec0003800000 */
.L_x_34712:
        /* <DEDUP_REMOVED lines=16> */
.L_x_34740:
[----:B------:R-:W-:Y:S01]  /*21f0*/  PRMT R6, RZ, 0x7610, R6 ;  /* 0x00007610ff067816 */ /* 0x000fe20000000006 */
[----:B------:R-:W-:Y:S06]  /*2200*/  BRA `(.L_x_34713) ;  /* 0x00000000000c7947 */ /* 0x000fec0003800000 */
.L_x_34737:
[----:B------:R2:W5:Y:S01]  /*2210*/  LDG.E.U8 R6, desc[UR36][R2.64] ;  /* 0x0000002402067981 */ /* 0x000562000c1e1100 */
[----:B------:R-:W-:Y:S05]  /*2220*/  BRA `(.L_x_34713) ;  /* 0x0000000000047947 */ /* 0x000fea0003800000 */
.L_x_34736:
[----:B------:R1:W5:Y:S02]  /*2230*/  LDG.E.U8 R6, desc[UR36][R2.64] ;  /* 0x0000002402067981 */ /* 0x000364000c1e1100 */
.L_x_34713:
[----:B-1--45:R-:W-:Y:S01]  /*2240*/  LOP3.LUT R0, R6, 0xffff, RZ, 0xc0, !PT ;  /* 0x0000ffff06007812 */ /* 0x032fe200078ec0ff */
[----:B------:R-:W1:Y:S01]  /*2250*/  LDC.U8 R9, c[0x0][0x421] ;  /* 0x00010840ff097b82 */ /* 0x000e620000000000 */
[----:B------:R-:W-:Y:S02]  /*2260*/  BSSY B0, `(.L_x_34741) ;  /* 0x000002e000007945 */ /* 0x000fe40003800000 */
[----:B0-23--:R-:W-:-:S04]  /*2270*/  PRMT R2, R0, 0x8880, RZ ;  /* 0x0000888000027816 */ /* 0x00dfc800000000ff */
[-C--:B------:R-:W-:Y:S02]  /*2280*/  IABS R0, R2.reuse ;  /* 0x0000000200007213 */ /* 0x080fe40000000000 */
[----:B------:R-:W-:Y:S02]  /*2290*/  IABS R10, R2 ;  /* 0x00000002000a7213 */ /* 0x000fe40000000000 */
[----:B------:R-:W0:Y:S01]  /*22a0*/  I2F.RP R7, R0 ;  /* 0x0000000000077306 */ /* 0x000e220000209400 */
[----:B-1----:R-:W-:-:S07]  /*22b0*/  PRMT R3, R9, 0x8880, RZ ;  /* 0x0000888009037816 */ /* 0x002fce00000000ff */
[----:B0-----:R-:W0:Y:S01]  /*22c0*/  MUFU.RCP R7, R7 ;  /* 0x0000000700077308 */ /* 0x001e220000001000 */
[----:B------:R-:W-:Y:S02]  /*22d0*/  LOP3.LUT R6, R9, R6, RZ, 0x3c, !PT ;  /* 0x0000000609067212 */ /* 0x000fe400078e3cff */
[----:B------:R-:W-:Y:S01]  /*22e0*/  IABS R8, R3 ;  /* 0x0000000300087213 */ /* 0x000fe20000000000 */
[----:B0-----:R-:W-:Y:S02]  /*22f0*/  VIADD R4, R7, 0xffffffe ;  /* 0x0ffffffe07047836 */ /* 0x001fe40000000000 */
[----:B------:R-:W-:Y:S02]  /*2300*/  IMAD.MOV R7, RZ, RZ, -R10 ;  /* 0x000000ffff077224 */ /* 0x000fe400078e0a0a */
[----:B------:R0:W1:Y:S02]  /*2310*/  F2I.FTZ.U32.TRUNC.NTZ R5, R4 ;  /* 0x0000000400057305 */ /* 0x000064000021f000 */
[----:B0-----:R-:W-:-:S02]  /*2320*/  IMAD.MOV.U32 R4, RZ, RZ, RZ ;  /* 0x000000ffff047224 */ /* 0x001fc400078e00ff */
[----:B-1----:R-:W-:-:S04]  /*2330*/  IMAD.MOV R11, RZ, RZ, -R5 ;  /* 0x000000ffff0b7224 */ /* 0x002fc800078e0a05 */
[----:B------:R-:W-:-:S04]  /*2340*/  IMAD R11, R11, R0, RZ ;  /* 0x000000000b0b7224 */ /* 0x000fc800078e02ff */
[----:B------:R-:W-:-:S04]  /*2350*/  IMAD.HI.U32 R5, R5, R11, R4 ;  /* 0x0000000b05057227 */ /* 0x000fc800078e0004 */
[----:B------:R-:W-:Y:S02]  /*2360*/  IMAD.MOV.U32 R4, RZ, RZ, R8 ;  /* 0x000000ffff047224 */ /* 0x000fe400078e0008 */
[----:B------:R-:W0:Y:S02]  /*2370*/  LDC.U8 R8, c[0x0][0x422] ;  /* 0x00010880ff087b82 */ /* 0x000e240000000000 */
[----:B------:R-:W-:-:S04]  /*2380*/  IMAD.HI.U32 R5, R5, R4, RZ ;  /* 0x0000000405057227 */ /* 0x000fc800078e00ff */
[----:B------:R-:W-:Y:S01]  /*2390*/  IMAD R7, R5, R7, R4 ;  /* 0x0000000705077224 */ /* 0x000fe200078e0204 */
[----:B------:R-:W-:-:S04]  /*23a0*/  LOP3.LUT R4, R3, R2, RZ, 0x3c, !PT ;  /* 0x0000000203047212 */ /* 0x000fc800078e3cff */
[----:B------:R-:W-:Y:S02]  /*23b0*/  ISETP.GT.U32.AND P2, PT, R0, R7, PT ;  /* 0x000000070000720c */ /* 0x000fe40003f44070 */
[----:B------:R-:W-:Y:S02]  /*23c0*/  ISETP.GE.AND P0, PT, R4, RZ, PT ;  /* 0x000000ff0400720c */ /* 0x000fe40003f06270 */
[----:B------:R-:W-:-:S04]  /*23d0*/  PRMT R4, R6, 0x8880, RZ ;  /* 0x0000888006047816 */ /* 0x000fc800000000ff */
[----:B------:R-:W-:-:S05]  /*23e0*/  ISETP.GT.AND P3, PT, R4, -0x1, PT ;  /* 0xffffffff0400780c */ /* 0x000fca0003f64270 */
[----:B------:R-:W-:Y:S01]  /*23f0*/  @!P2 IMAD.IADD R7, R7, 0x1, -R0 ;  /* 0x000000010707a824 */ /* 0x000fe200078e0a00 */
[----:B0-----:R-:W-:Y:S01]  /*2400*/  PRMT R6, R8, 0x9910, RZ ;  /* 0x0000991008067816 */ /* 0x001fe200000000ff */
        /* <DEDUP_REMOVED lines=19> */
.L_x_34742:
[----:B------:R-:W-:Y:S05]  /*2540*/  BSYNC B0 ;  /* 0x0000000000007941 */ /* 0x000fea0003800000 */
.L_x_34741:
        /* <DEDUP_REMOVED lines=11> */
.L_x_34746:
[----:B------:R0:W-:Y:S01]  /*2600*/  STG.E.U8 desc[UR36][R16.64], R5 ;  /* 0x0000000510007986 */ /* 0x0001e2000c101124 */
[----:B------:R-:W-:Y:S05]  /*2610*/  BRA `(.L_x_34748) ;  /* 0x0000000c00907947 */ /* 0x000fea0003800000 */
.L_x_34745:
        /* <DEDUP_REMOVED lines=12> */
.L_x_34750:
[----:B------:R-:W-:-:S05]  /*26e0*/  PRMT R3, R5, 0x8880, RZ ;  /* 0x0000888005037816 */ /* 0x000fca00000000ff */
[----:B------:R0:W-:Y:S01]  /*26f0*/  STG.E desc[UR36][R16.64], R3 ;  /* 0x0000000310007986 */ /* 0x0001e2000c101924 */
[----:B------:R-:W-:Y:S05]  /*2700*/  BRA `(.L_x_34748) ;  /* 0x0000000c00547947 */ /* 0x000fea0003800000 */
.L_x_34749:
[----:B------:R-:W-:-:S04]  /*2710*/  PRMT R3, R5, 0x8880, RZ ;  /* 0x0000888005037816 */ /* 0x000fc800000000ff */
[----:B------:R-:W-:-:S05]  /*2720*/  PRMT R3, R3, 0x7710, RZ ;  /* 0x0000771003037816 */ /* 0x000fca00000000ff */
[----:B------:R0:W-:Y:S01]  /*2730*/  STG.E.U16 desc[UR36][R16.64], R3 ;  /* 0x0000000310007986 */ /* 0x0001e2000c101524 */
[----:B------:R-:W-:Y:S05]  /*2740*/  BRA `(.L_x_34748) ;  /* 0x0000000c00447947 */ /* 0x000fea0003800000 */
.L_x_34744:
        /* <DEDUP_REMOVED lines=9> */
.L_x_34752:
[----:B------:R-:W0:Y:S02]  /*27e0*/  I2F.S8 R0, R5 ;  /* 0x0000000500007306 */ /* 0x000e240000001400 */
[----:B0-----:R-:W-:-:S05]  /*27f0*/  F2FP.F16.F32.PACK_AB R0, RZ, R0 ;  /* 0x00000000ff00723e */ /* 0x001fca00000000ff */
[----:B------:R0:W-:Y:S01]  /*2800*/  STG.E.U16 desc[UR36][R16.64], R0 ;  /* 0x0000000010007986 */ /* 0x0001e2000c101524 */
[----:B------:R-:W-:Y:S05]  /*2810*/  BRA `(.L_x_34748) ;  /* 0x0000000c00107947 */ /* 0x000fea0003800000 */
.L_x_34751:
        /* <DEDUP_REMOVED lines=10> */
.L_x_34754:
[----:B------:R-:W0:Y:S02]  /*28c0*/  I2F.S8 R5, R5 ;  /* 0x0000000500057306 */ /* 0x000e240000001400 */
[----:B0-----:R-:W-:-:S04]  /*28d0*/  F2FP.F16.F32.PACK_AB R3, RZ, R5 ;  /* 0x00000005ff03723e */ /* 0x001fc800000000ff */
[----:B------:R-:W-:-:S05]  /*28e0*/  PRMT R3, R3, 0x5410, RZ ;  /* 0x0000541003037816 */ /* 0x000fca00000000ff */
[----:B------:R0:W-:Y:S01]  /*28f0*/  STG.E desc[UR36][R16.64], R3 ;  /* 0x0000000310007986 */ /* 0x0001e2000c101924 */
[----:B------:R-:W-:Y:S05]  /*2900*/  BRA `(.L_x_34748) ;  /* 0x0000000800d47947 */ /* 0x000fea0003800000 */
.L_x_34753:
[----:B------:R-:W-:-:S04]  /*2910*/  PRMT R2, R5, 0x8880, RZ ;  /* 0x0000888005027816 */ /* 0x000fc800000000ff */
[----:B------:R-:W-:-:S06]  /*2920*/  PRMT R2, R2, 0x7710, RZ ;  /* 0x0000771002027816 */ /* 0x000fcc00000000ff */
[----:B------:R-:W0:Y:S02]  /*2930*/  I2F.F64.S16 R2, R2 ;  /* 0x0000000200027312 */ /* 0x000e240000101c00 */
[----:B0-----:R0:W-:Y:S01]  /*2940*/  STG.E.64 desc[UR36][R16.64], R2 ;  /* 0x0000000210007986 */ /* 0x0011e2000c101b24 */
[----:B------:R-:W-:Y:S05]  /*2950*/  BRA `(.L_x_34748) ;  /* 0x0000000800c07947 */ /* 0x000fea0003800000 */
.L_x_34743:
        /* <DEDUP_REMOVED lines=12> */
.L_x_34757:
[----:B------:R-:W-:Y:S02]  /*2a20*/  PRMT R4, R5, 0x8880, RZ ;  /* 0x0000888005047816 */ /* 0x000fe400000000ff */
[----:B------:R-:W-:Y:S02]  /*2a30*/  CS2R R6, SRZ ;  /* 0x0000000000067805 */ /* 0x000fe4000001ff00 */
[----:B------:R-:W-:-:S06]  /*2a40*/  PRMT R4, R4, 0x7710, RZ ;  /* 0x0000771004047816 */ /* 0x000fcc00000000ff */
[----:B------:R-:W0:Y:S02]  /*2a50*/  I2F.F64.S16 R4, R4 ;  /* 0x0000000400047312 */ /* 0x000e240000101c00 */
[----:B0-----:R0:W-:Y:S01]  /*2a60*/  STG.E.128 desc[UR36][R16.64], R4 ;  /* 0x0000000410007986 */ /* 0x0011e2000c101d24 */
[----:B------:R-:W-:Y:S05]  /*2a70*/  BRA `(.L_x_34748) ;  /* 0x0000000800787947 */ /* 0x000fea0003800000 */
.L_x_34756:
        /* <DEDUP_REMOVED lines=21> */
.L_x_34761:
[----:B------:R-:W-:Y:S05]  /*2bd0*/  BSYNC B0 ;  /* 0x0000000000007941 */ /* 0x000fea0003800000 */
.L_x_34760:
[----:B------:R-:W-:-:S05]  /*2be0*/  LOP3.LUT R3, R0, R3, RZ, 0xfc, !PT ;  /* 0x0000000300037212 */ /* 0x000fca00078efcff */
[----:B------:R0:W-:Y:S01]  /*2bf0*/  STG.E.U8 desc[UR36][R16.64], R3 ;  /* 0x0000000310007986 */ /* 0x0001e2000c101124 */
[----:B------:R-:W-:Y:S05]  /*2c00*/  BRA `(.L_x_34748) ;  /* 0x0000000800147947 */ /* 0x000fea0003800000 */
.L_x_34759:
        /* <DEDUP_REMOVED lines=13> */
.L_x_34763:
[----:B------:R-:W-:Y:S01]  /*2ce0*/  IMAD.MOV.U32 R0, RZ, RZ, 0x7f ;  /* 0x0000007fff007424 */ /* 0x000fe200078e00ff */
[----:B------:R-:W-:-:S04]  /*2cf0*/  ISETP.GT.U32.AND P0, PT, R2, 0x7f800000, PT ;  /* 0x7f8000000200780c */ /* 0x000fc80003f04070 */
[----:B------:R-:W-:-:S09]  /*2d00*/  SEL R0, R0, 0x7c, P0 ;  /* 0x0000007c00007807 */ /* 0x000fd20000000000 */
.L_x_34764:
[----:B------:R-:W-:Y:S05]  /*2d10*/  BSYNC B0 ;  /* 0x0000000000007941 */ /* 0x000fea0003800000 */
.L_x_34762:
[----:B------:R-:W-:-:S04]  /*2d20*/  LOP3.LUT R2, R5, 0x80000000, RZ, 0xc0, !PT ;  /* 0x8000000005027812 */ /* 0x000fc800078ec0ff */
[----:B------:R-:W-:-:S04]  /*2d30*/  SHF.R.U32.HI R3, RZ, 0x18, R2 ;  /* 0x00000018ff037819 */ /* 0x000fc80000011602 */
[----:B------:R-:W-:-:S05]  /*2d40*/  LOP3.LUT R3, R0, R3, RZ, 0xfc, !PT ;  /* 0x0000000300037212 */ /* 0x000fca00078efcff */
[----:B------:R0:W-:Y:S01]  /*2d50*/  STG.E.U8 desc[UR36][R16.64], R3 ;  /* 0x0000000310007986 */ /* 0x0001e2000c101124 */
[----:B------:R-:W-:Y:S05]  /*2d60*/  BRA `(.L_x_34748) ;  /* 0x0000000400bc7947 */ /* 0x000fea0003800000 */
.L_x_34758:
[----:B------:R-:W0:Y:S02]  /*2d70*/  I2F.S8 R0, R5 ;  /* 0x0000000500007306 */ /* 0x000e240000001400 */
[----:B0-----:R-:W-:-:S05]  /*2d80*/  F2FP.BF16.F32.PACK_AB R0, RZ, R0 ;  /* 0x00000000ff00723e */ /* 0x001fca00000010ff */
[----:B------:R0:W-:Y:S01]  /*2d90*/  STG.E.U16 desc[UR36][R16.64], R0 ;  /* 0x0000000010007986 */ /* 0x0001e2000c101524 */
[----:B------:R-:W-:Y:S05]  /*2da0*/  BRA `(.L_x_34748) ;  /* 0x0000000400ac7947 */ /* 0x000fea0003800000 */
.L_x_34755:
        /* <DEDUP_REMOVED lines=12> */
.L_x_34767:
        /* <DEDUP_REMOVED lines=17> */
.L_x_34770:
[----:B------:R-:W-:-:S04]  /*2f80*/  LOP3.LUT R2, R5, 0x80000000, RZ, 0xc0, !PT ;  /* 0x8000000005027812 */ /* 0x000fc800078ec0ff */
[----:B------:R-:W-:-:S04]  /*2f90*/  SHF.R.U32.HI R3, RZ, 0x18, R2 ;  /* 0x00000018ff037819 */ /* 0x000fc80000011602 */
[----:B------:R-:W-:-:S04]  /*2fa0*/  LOP3.LUT R0, R0, R3, RZ, 0xfc, !PT ;  /* 0x0000000300007212 */ /* 0x000fc800078efcff */
[----:B------:R-:W-:-:S07]  /*2fb0*/  PRMT R8, R0, 0x7610, R8 ;  /* 0x0000761000087816 */ /* 0x000fce0000000008 */
.L_x_34769:
[----:B------:R-:W-:Y:S05]  /*2fc0*/  BSYNC B0 ;  /* 0x0000000000007941 */ /* 0x000fea0003800000 */
.L_x_34768:
[----:B------:R0:W-:Y:S01]  /*2fd0*/  STG.E.U8 desc[UR36][R16.64], R8 ;  /* 0x0000000810007986 */ /* 0x0001e2000c101124 */
[----:B------:R-:W-:Y:S05]  /*2fe0*/  BRA `(.L_x_34748) ;  /* 0x00000004001c7947 */ /* 0x000fea0003800000 */
.L_x_34766:
        /* <DEDUP_REMOVED lines=17> */
.L_x_34773:
[----:B------:R-:W-:-:S04]  /*3100*/  LOP3.LUT R2, R5, 0x80000000, RZ, 0xc0, !PT ;  /* 0x8000000005027812 */ /* 0x000fc800078ec0ff */
[----:B------:R-:W-:-:S04]  /*3110*/  SHF.R.U32.HI R3, RZ, 0x18, R2 ;  /* 0x00000018ff037819 */ /* 0x000fc80000011602 */
[----:B------:R-:W-:-:S04]  /*3120*/  LOP3.LUT R0, R0, R3, RZ, 0xfc, !PT ;  /* 0x0000000300007212 */ /* 0x000fc800078efcff */
[----:B------:R-:W-:-:S07]  /*3130*/  PRMT R8, R0, 0x7610, R8 ;  /* 0x0000761000087816 */ /* 0x000fce0000000008 */
.L_x_34772:
[----:B------:R-:W-:Y:S05]  /*3140*/  BSYNC B0 ;  /* 0x0000000000007941 */ /* 0x000fea0003800000 */
.L_x_34771:
[----:B------:R3:W-:Y:S01]  /*3150*/  STG.E.U8 desc[UR36][R16.64], R8 ;  /* 0x0000000810007986 */ /* 0x0007e2000c101124 */
[----:B------:R-:W-:Y:S05]  /*3160*/  BRA `(.L_x_34748) ;  /* 0x0000000000bc7947 */ /* 0x000fea0003800000 */
.L_x_34765:
        /* <DEDUP_REMOVED lines=22> */
.L_x_34747:
        /* <DEDUP_REMOVED lines=16> */
.L_x_34776:
[----:B------:R-:W-:Y:S05]  /*33d0*/  BRA `(.L_x_34748) ;  /* 0x0000000000207947 */ /* 0x000fea0003800000 */
.L_x_34775:
[----:B------:R-:W-:-:S04]  /*33e0*/  LOP3.LUT R5, R5, 0xffff, RZ, 0xc0, !PT ;  /* 0x0000ffff05057812 */ /* 0x000fc800078ec0ff */
[----:B------:R-:W-:-:S05]  /*33f0*/  PRMT R5, R5, 0x8880, RZ ;  /* 0x0000888005057816 */ /* 0x000fca00000000ff */
[----:B------:R-:W-:-:S05]  /*3400*/  IMAD.MOV.U32 R2, RZ, RZ, R5 ;  /* 0x000000ffff027224 */ /* 0x000fca00078e0005 */
[----:B------:R-:W-:-:S05]  /*3410*/  SHF.R.S32.HI R3, RZ, 0x1f, R2 ;  /* 0x0000001fff037819 */ /* 0x000fca0000011402 */
[----:B------:R2:W-:Y:S01]  /*3420*/  STG.E.64 desc[UR36][R16.64], R2 ;  /* 0x0000000210007986 */ /* 0x0005e2000c101b24 */
[----:B------:R-:W-:Y:S05]  /*3430*/  BRA `(.L_x_34748) ;  /* 0x0000000000087947 */ /* 0x000fea0003800000 */
.L_x_34774:
[----:B------:R-:W-:-:S05]  /*3440*/  PRMT R3, R5, 0x8880, RZ ;  /* 0x0000888005037816 */ /* 0x000fca00000000ff */
[----:B------:R0:W-:Y:S02]  /*3450*/  STG.E desc[UR36][R16.64], R3 ;  /* 0x0000000310007986 */ /* 0x0001e4000c101924 */
.L_x_34748:
[----:B------:R-:W-:-:S04]  /*3460*/  IMAD R18, R23, 0x200, R18 ;  /* 0x0000020017127824 */ /* 0x000fc800078e0212 */
[----:B------:R-:W-:-:S07]  /*3470*/  VIADD R19, R18, 0x80 ;  /* 0x0000008012137836 */ /* 0x000fce0000000000 */
.L_x_34706:
[----:B------:R-:W-:Y:S05]  /*3480*/  BSYNC B6 ;  /* 0x0000000000067941 */ /* 0x000fea0003800000 */
.L_x_34705:
        /* <DEDUP_REMOVED lines=307> */
.L_x_34779:
        /* <DEDUP_REMOVED lines=20> */
.L_x_34783:
[----:B------:R1:W5:Y:S01]  /*4900*/  LDG.E.U8 R6, desc[UR36][R2.64] ;  /* 0x0000002402067981 */ /* 0x000362000c1e1100 */
[----:B------:R-:W-:Y:S05]  /*4910*/  BRA `(.L_x_34785) ;  /* 0x0000000c00547947 */ /* 0x000fea0003800000 */
.L_x_34782:
        /* <DEDUP_REMOVED lines=8> */
.L_x_34787:
[----:B------:R3:W5:Y:S01]  /*49a0*/  LDG.E.U8 R6, desc[UR36][R2.64] ;  /* 0x0000002402067981 */ /* 0x000762000c1e1100 */
[----:B------:R-:W-:Y:S05]  /*49b0*/  BRA `(.L_x_34785) ;  /* 0x0000000c002c7947 */ /* 0x000fea0003800000 */
.L_x_34786:
[----:B------:R2:W5:Y:S01]  /*49c0*/  LDG.E.U16 R6, desc[UR36][R2.64] ;  /* 0x0000002402067981 */ /* 0x000562000c1e1500 */
[----:B------:R-:W-:Y:S05]  /*49d0*/  BRA `(.L_x_34785) ;  /* 0x0000000c00247947 */ /* 0x000fea0003800000 */
.L_x_34781:
        /* <DEDUP_REMOVED lines=9> */
.L_x_34789:
[----:B------:R-:W2:Y:S02]  /*4a70*/  LDG.E.U16 R0, desc[UR36][R2.64] ;  /* 0x0000002402007981 */ /* 0x000ea4000c1e1500 */
[----:B--2---:R-:W-:-:S06]  /*4a80*/  HADD2.F32 R0, -RZ, R0.H0_H0 ;  /* 0x20000000ff007230 */ /* 0x004fcc0000004100 */
[----:B------:R-:W0:Y:S02]  /*4a90*/  F2I.FTZ.TRUNC.NTZ R0, R0 ;  /* 0x0000000000007305 */ /* 0x000e24000021f100 */
[----:B0-----:R-:W-:Y:S01]  /*4aa0*/  PRMT R6, R0, 0x7610, R6 ;  /* 0x0000761000067816 */ /* 0x001fe20000000006 */
[----:B------:R-:W-:Y:S06]  /*4ab0*/  BRA `(.L_x_34785) ;  /* 0x0000000800ec7947 */ /* 0x000fec0003800000 */
.L_x_34788:
        /* <DEDUP_REMOVED lines=9> */
.L_x_34791:
[----:B------:R-:W2:Y:S02]  /*4b50*/  LDG.E.U16 R2, desc[UR36][R2.64] ;  /* 0x0000002402027981 */ /* 0x000ea4000c1e1500 */
[----:B--2---:R-:W-:-:S06]  /*4b60*/  HADD2.F32 R0, -RZ, R2.H0_H0 ;  /* 0x20000002ff007230 */ /* 0x004fcc0000004100 */
[----:B------:R-:W0:Y:S02]  /*4b70*/  F2I.FTZ.TRUNC.NTZ R0, R0 ;  /* 0x0000000000007305 */ /* 0x000e24000021f100 */
[----:B0-----:R-:W-:Y:S01]  /*4b80*/  PRMT R6, R0, 0x7610, R6 ;  /* 0x0000761000067816 */ /* 0x001fe20000000006 */
[----:B------:R-:W-:Y:S06]  /*4b90*/  BRA `(.L_x_34785) ;  /* 0x0000000800b47947 */ /* 0x000fec0003800000 */
.L_x_34790:
[----:B------:R-:W2:Y:S02]  /*4ba0*/  LDG.E.64 R2, desc[UR36][R2.64] ;  /* 0x0000002402027981 */ /* 0x000ea4000c1e1b00 */
[----:B--2---:R0:W1:Y:S01]  /*4bb0*/  F2I.F64.TRUNC R6, R2 ;  /* 0x0000000200067311 */ /* 0x004062000030d100 */
[----:B------:R-:W-:Y:S05]  /*4bc0*/  BRA `(.L_x_34785) ;  /* 0x0000000800a87947 */ /* 0x000fea0003800000 */
.L_x_34780:
        /* <DEDUP_REMOVED lines=12> */
.L_x_34794:
[----:B------:R-:W2:Y:S02]  /*4c90*/  LDG.E.64 R2, desc[UR36][R2.64] ;  /* 0x0000002402027981 */ /* 0x000ea4000c1e1b00 */
[----:B--2---:R0:W1:Y:S01]  /*4ca0*/  F2I.F64.TRUNC R6, R2 ;  /* 0x0000000200067311 */ /* 0x004062000030d100 */
[----:B------:R-:W-:Y:S05]  /*4cb0*/  BRA `(.L_x_34785) ;  /* 0x00000008006c7947 */ /* 0x000fea0003800000 */
.L_x_34793:
        /* <DEDUP_REMOVED lines=28> */
.L_x_34796:
        /* <DEDUP_REMOVED lines=15> */
.L_x_34795:
[----:B------:R-:W2:Y:S02]  /*4f70*/  LDG.E.U16 R0, desc[UR36][R2.64] ;  /* 0x0000002402007981 */ /* 0x000ea4000c1e1500 */
[----:B--2---:R-:W-:-:S06]  /*4f80*/  IMAD.U32 R0, R0, 0x10000, RZ ;  /* 0x0001000000007824 */ /* 0x004fcc00078e00ff */
[----:B------:R-:W0:Y:S02]  /*4f90*/  F2I.FTZ.TRUNC.NTZ R0, R0 ;  /* 0x0000000000007305 */ /* 0x000e24000021f100 */
[----:B0-----:R-:W-:Y:S01]  /*4fa0*/  PRMT R6, R0, 0x7610, R6 ;  /* 0x0000761000067816 */ /* 0x001fe20000000006 */
[----:B------:R-:W-:Y:S06]  /*4fb0*/  BRA `(.L_x_34785) ;  /* 0x0000000400ac7947 */ /* 0x000fec0003800000 */
.L_x_34792:
        /* <DEDUP_REMOVED lines=10> */
.L_x_34799:
        /* <DEDUP_REMOVED lines=21> */
.L_x_34803:
[----:B------:R-:W-:Y:S05]  /*51b0*/  BSYNC B1 ;  /* 0x0000000000017941 */ /* 0x000fea0003800000 */
.L_x_34802:
[----:B------:R-:W-:Y:S01]  /*51c0*/  LEA R3, R0, 0x3b800000, 0x17 ;  /* 0x3b80000000037811 */ /* 0x000fe200078eb8ff */
[----:B------:R-:W-:-:S05]  /*51d0*/  IMAD.SHL.U32 R0, R2, 0x100000, RZ ;  /* 0x0010000002007824 */ /* 0x000fca00078e00ff */
[----:B------:R-:W-:-:S07]  /*51e0*/  LOP3.LUT R0, R3, R0, R4, 0xfe, !PT ;  /* 0x0000000003007212 */ /* 0x000fce00078efe04 */
.L_x_34801:
[----:B------:R-:W-:Y:S05]  /*51f0*/  BSYNC B0 ;  /* 0x0000000000007941 */ /* 0x000fea0003800000 */
.L_x_34800:
[----:B------:R-:W0:Y:S02]  /*5200*/  F2I.FTZ.TRUNC.NTZ R0, R0 ;  /* 0x0000000000007305 */ /* 0x000e24000021f100 */
[----:B0-----:R-:W-:Y:S01]  /*5210*/  PRMT R6, R0, 0x7610, R6 ;  /* 0x0000761000067816 */ /* 0x001fe20000000006 */
[----:B------:R-:W-:Y:S06]  /*5220*/  BRA `(.L_x_34785) ;  /* 0x0000000400107947 */ /* 0x000fec0003800000 */
.L_x_34798:
        /* <DEDUP_REMOVED lines=21> */
.L_x_34807:
[----:B------:R-:W-:Y:S05]  /*5380*/  BSYNC B1 ;  /* 0x0000000000017941 */ /* 0x000fea0003800000 */
.L_x_34806:
[----:B------:R-:W-:Y:S01]  /*5390*/  LEA R3, R0, 0x37800000, 0x17 ;  /* 0x3780000000037811 */ /* 0x000fe200078eb8ff */
[----:B------:R-:W-:-:S05]  /*53a0*/  IMAD.SHL.U32 R0, R2, 0x200000, RZ ;  /* 0x0020000002007824 */ /* 0x000fca00078e00ff */
[----:B------:R-:W-:-:S07]  /*53b0*/  LOP3.LUT R0, R3, R0, R4, 0xfe, !PT ;  /* 0x0000000003007212 */ /* 0x000fce00078efe04 */
.L_x_34805:
[----:B------:R-:W-:Y:S05]  /*53c0*/  BSYNC B0 ;  /* 0x0000000000007941 */ /* 0x000fea0003800000 */
.L_x_34804:
[----:B------:R-:W0:Y:S02]  /*53d0*/  F2I.FTZ.TRUNC.NTZ R0, R0 ;  /* 0x0000000000007305 */ /* 0x000e24000021f100 */
[----:B0-----:R-:W-:Y:S01]  /*53e0*/  PRMT R6, R0, 0x7610, R6 ;  /* 0x0000761000067816 */ /* 0x001fe20000000006 */
[----:B------:R-:W-:Y:S06]  /*53f0*/  BRA `(.L_x_34785) ;  /* 0x00000000009c7947 */ /* 0x000fec0003800000 */
.L_x_34797:
        /* <DEDUP_REMOVED lines=14> */
.L_x_34811:
[----:B------:R-:W-:Y:S05]  /*54e0*/  BSYNC B0 ;  /* 0x0000000000007941 */ /* 0x000fea0003800000 */
.L_x_34810:
[----:B------:R-:W0:Y:S02]  /*54f0*/  F2I.FTZ.TRUNC.NTZ R0, R0 ;  /* 0x0000000000007305 */ /* 0x000e24000021f100 */
[----:B0-----:R-:W-:Y:S01]  /*5500*/  PRMT R6, R0, 0x7610, R6 ;  /* 0x0000761000067816 */ /* 0x001fe20000000006 */
[----:B------:R-:W-:Y:S06]  /*5510*/  BRA `(.L_x_34785) ;  /* 0x0000000000547947 */ /* 0x000fec0003800000 */
.L_x_34784:
        /* <DEDUP_REMOVED lines=16> */
.L_x_34812:
[----:B------:R-:W-:Y:S01]  /*5620*/  PRMT R6, RZ, 0x7610, R6 ;  /* 0x00007610ff067816 */ /* 0x000fe20000000006 */
[----:B------:R-:W-:Y:S06]  /*5630*/  BRA `(.L_x_34785) ;  /* 0x00000000000c7947 */ /* 0x000fec0003800000 */
.L_x_34809:
[----:B------:R0:W5:Y:S01]  /*5640*/  LDG.E.U8 R6, desc[UR36][R2.64] ;  /* 0x0000002402067981 */ /* 0x000162000c1e1100 */
[----:B------:R-:W-:Y:S05]  /*5650*/  BRA `(.L_x_34785) ;  /* 0x0000000000047947 */ /* 0x000fea0003800000 */
.L_x_34808:
[----:B------:R0:W5:Y:S02]  /*5660*/  LDG.E.U8 R6, desc[UR36][R2.64] ;  /* 0x0000002402067981 */ /* 0x000164000c1e1100 */
.L_x_34785:
[----:B-1---5:R-:W-:Y:S01]  /*5670*/  LOP3.LUT R0, R6, 0xffff, RZ, 0xc0, !PT ;  /* 0x0000ffff06007812 */ /* 0x022fe200078ec0ff */
[----:B------:R-:W1:Y:S01]  /*5680*/  LDC.U8 R11, c[0x0][0x421] ;  /* 0x00010840ff0b7b82 */ /* 0x000e620000000000 */
[----:B------:R-:W-:Y:S02]  /*5690*/  BSSY B0, `(.L_x_34813) ;  /* 0x000002e000007945 */ /* 0x000fe40003800000 */
[----:B0-234-:R-:W-:-:S04]  /*56a0*/  PRMT R2, R0, 0x8880, RZ ;  /* 0x0000888000027816 */ /* 0x01dfc800000000ff */
[-C--:B------:R-:W-:Y:S02]  /*56b0*/  IABS R0, R2.reuse ;  /* 0x0000000200007213 */ /* 0x080fe40000000000 */
[----:B------:R-:W-:Y:S02]  /*56c0*/  IABS R10, R2 ;  /* 0x00000002000a7213 */ /* 0x000fe40000000000 */
[----:B------:R-:W0:Y:S03]  /*56d0*/  I2F.RP R7, R0 ;  /* 0x0000000000077306 */ /* 0x000e260000209400 */
[----:B------:R-:W-:Y:S01]  /*56e0*/  IMAD.MOV R10, RZ, RZ, -R10 ;  /* 0x000000ffff0a7224 */ /* 0x000fe200078e0a0a */
[----:B-1----:R-:W-:-:S04]  /*56f0*/  PRMT R3, R11, 0x8880, RZ ;  /* 0x000088800b037816 */ /* 0x002fc800000000ff */
[----:B0-----:R-:W0:Y:S01]  /*5700*/  MUFU.RCP R7, R7 ;  /* 0x0000000700077308 */ /* 0x001e220000001000 */
[----:B------:R-:W-:Y:S02]  /*5710*/  LOP3.LUT R6, R11, R6, RZ, 0x3c, !PT ;  /* 0x000000060b067212 */ /* 0x000fe400078e3cff */
[----:B------:R-:W-:Y:S01]  /*5720*/  IABS R8, R3 ;  /* 0x0000000300087213 */ /* 0x000fe20000000000 */
[----:B0-----:R-:W-:-:S04]  /*5730*/  VIADD R4, R7, 0xffffffe ;  /* 0x0ffffffe07047836 */ /* 0x001fc80000000000 */
        /* <DEDUP_REMOVED lines=35> */
.L_x_34814:
[----:B------:R-:W-:Y:S05]  /*5970*/  BSYNC B0 ;  /* 0x0000000000007941 */ /* 0x000fea0003800000 */
.L_x_34813:
        /* <DEDUP_REMOVED lines=11> */
.L_x_34818:
[----:B------:R4:W-:Y:S01]  /*5a30*/  STG.E.U8 desc[UR36][R16.64], R5 ;  /* 0x0000000510007986 */ /* 0x0009e2000c101124 */
[----:B------:R-:W-:Y:S05]  /*5a40*/  BRA `(.L_x_34820) ;  /* 0x0000000c00907947 */ /* 0x000fea0003800000 */
.L_x_34817:
        /* <DEDUP_REMOVED lines=12> */
.L_x_34822:
[----:B------:R-:W-:-:S05]  /*5b10*/  PRMT R3, R5, 0x8880, RZ ;  /* 0x0000888005037816 */ /* 0x000fca00000000ff */
[----:B------:R2:W-:Y:S01]  /*5b20*/  STG.E desc[UR36][R16.64], R3 ;  /* 0x0000000310007986 */ /* 0x0005e2000c101924 */
[----:B------:R-:W-:Y:S05]  /*5b30*/  BRA `(.L_x_34820) ;  /* 0x0000000c00547947 */ /* 0x000fea0003800000 */
.L_x_34821:
[----:B------:R-:W-:-:S04]  /*5b40*/  PRMT R3, R5, 0x8880, RZ ;  /* 0x0000888005037816 */ /* 0x000fc800000000ff */
[----:B------:R-:W-:-:S05]  /*5b50*/  PRMT R3, R3, 0x7710, RZ ;  /* 0x0000771003037816 */ /* 0x000fca00000000ff */
[----:B------:R0:W-:Y:S01]  /*5b60*/  STG.E.U16 desc[UR36][R16.64], R3 ;  /* 0x0000000310007986 */ /* 0x0001e2000c101524 */
[----:B------:R-:W-:Y:S05]  /*5b70*/  BRA `(.L_x_34820) ;  /* 0x0000000c00447947 */ /* 0x000fea0003800000 */
.L_x_34816:
        /* <DEDUP_REMOVED lines=9> */
.L_x_34824:
[----:B------:R-:W0:Y:S02]  /*5c10*/  I2F.S8 R0, R5 ;  /* 0x0000000500007306 */ /* 0x000e240000001400 */
[----:B0-----:R-:W-:-:S05]  /*5c20*/  F2FP.F16.F32.PACK_AB R0, RZ, R0 ;  /* 0x00000000ff00723e */ /* 0x001fca00000000ff */
[----:B------:R0:W-:Y:S01]  /*5c30*/  STG.E.U16 desc[UR36][R16.64], R0 ;  /* 0x0000000010007986 */ /* 0x0001e2000c101524 */
[----:B------:R-:W-:Y:S05]  /*5c40*/  BRA `(.L_x_34820) ;  /* 0x0000000c00107947 */ /* 0x000fea0003800000 */
.L_x_34823:
        /* <DEDUP_REMOVED lines=10> */
.L_x_34826:
[----:B------:R-:W0:Y:S02]  /*5cf0*/  I2F.S8 R5, R5 ;  /* 0x0000000500057306 */ /* 0x000e240000001400 */
[----:B0-----:R-:W-:-:S04]  /*5d00*/  F2FP.F16.F32.PACK_AB R3, RZ, R5 ;  /* 0x00000005ff03723e */ /* 0x001fc800000000ff */
[----:B------:R-:W-:-:S05]  /*5d10*/  PRMT R3, R3, 0x5410, RZ ;  /* 0x0000541003037816 */ /* 0x000fca00000000ff */
[----:B------:R0:W-:Y:S01]  /*5d20*/  STG.E desc[UR36][R16.64], R3 ;  /* 0x0000000310007986 */ /* 0x0001e2000c101924 */
[----:B------:R-:W-:Y:S05]  /*5d30*/  BRA `(.L_x_34820) ;  /* 0x0000000800d47947 */ /* 0x000fea0003800000 */
.L_x_34825:
[----:B------:R-:W-:-:S04]  /*5d40*/  PRMT R2, R5, 0x8880, RZ ;  /* 0x0000888005027816 */ /* 0x000fc800000000ff */
[----:B------:R-:W-:-:S06]  /*5d50*/  PRMT R2, R2, 0x7710, RZ ;  /* 0x0000771002027816 */ /* 0x000fcc00000000ff */
[----:B------:R-:W0:Y:S02]  /*5d60*/  I2F.F64.S16 R2, R2 ;  /* 0x0000000200027312 */ /* 0x000e240000101c00 */
[----:B0-----:R0:W-:Y:S01]  /*5d70*/  STG.E.64 desc[UR36][R16.64], R2 ;  /* 0x0000000210007986 */ /* 0x0011e2000c101b24 */
[----:B------:R-:W-:Y:S05]  /*5d80*/  BRA `(.L_x_34820) ;  /* 0x0000000800c07947 */ /* 0x000fea0003800000 */
.L_x_34815:
        /* <DEDUP_REMOVED lines=12> */
.L_x_34829:
[----:B------:R-:W-:Y:S02]  /*5e50*/  PRMT R4, R5, 0x8880, RZ ;  /* 0x0000888005047816 */ /* 0x000fe400000000ff */
[----:B------:R-:W-:Y:S02]  /*5e60*/  CS2R R6, SRZ ;  /* 0x0000000000067805 */ /* 0x000fe4000001ff00 */
[----:B------:R-:W-:-:S06]  /*5e70*/  PRMT R4, R4, 0x7710, RZ ;  /* 0x0000771004047816 */ /* 0x000fcc00000000ff */
[----:B------:R-:W0:Y:S02]  /*5e80*/  I2F.F64.S16 R4, R4 ;  /* 0x0000000400047312 */ /* 0x000e240000101c00 */
[----:B0-----:R0:W-:Y:S01]  /*5e90*/  STG.E.128 desc[UR36][R16.64], R4 ;  /* 0x0000000410007986 */ /* 0x0011e2000c101d24 */
[----:B------:R-:W-:Y:S05]  /*5ea0*/  BRA `(.L_x_34820) ;  /* 0x0000000800787947 */ /* 0x000fea0003800000 */
.L_x_34828:
        /* <DEDUP_REMOVED lines=21> */
.L_x_34833:
[----:B------:R-:W-:Y:S05]  /*6000*/  BSYNC B0 ;  /* 0x0000000000007941 */ /* 0x000fea0003800000 */
.L_x_34832:
[----:B------:R-:W-:-:S05]  /*6010*/  LOP3.LUT R3, R0, R3, RZ, 0xfc, !PT ;  /* 0x0000000300037212 */ /* 0x000fca00078efcff */
[----:B------:R0:W-:Y:S01]  /*6020*/  STG.E.U8 desc[UR36][R16.64], R3 ;  /* 0x0000000310007986 */ /* 0x0001e2000c101124 */
[----:B------:R-:W-:Y:S05]  /*6030*/  BRA `(.L_x_34820) ;  /* 0x0000000800147947 */ /* 0x000fea0003800000 */
.L_x_34831:
        /* <DEDUP_REMOVED lines=13> */
.L_x_34835:
[----:B------:R-:W-:Y:S01]  /*6110*/  IMAD.MOV.U32 R0, RZ, RZ, 0x7f ;  /* 0x0000007fff007424 */ /* 0x000fe200078e00ff */
[----:B------:R-:W-:-:S04]  /*6120*/  ISETP.GT.U32.AND P0, PT, R2, 0x7f800000, PT ;  /* 0x7f8000000200780c */ /* 0x000fc80003f04070 */
[----:B------:R-:W-:-:S09]  /*6130*/  SEL R0, R0, 0x7c, P0 ;  /* 0x0000007c00007807 */ /* 0x000fd20000000000 */
.L_x_34836:
[----:B------:R-:W-:Y:S05]  /*6140*/  BSYNC B0 ;  /* 0x0000000000007941 */ /* 0x000fea0003800000 */
.L_x_34834:
[----:B------:R-:W-:-:S04]  /*6150*/  LOP3.LUT R2, R5, 0x80000000, RZ, 0xc0, !PT ;  /* 0x8000000005027812 */ /* 0x000fc800078ec0ff */
[----:B------:R-:W-:-:S04]  /*6160*/  SHF.R.U32.HI R3, RZ, 0x18, R2 ;  /* 0x00000018ff037819 */ /* 0x000fc80000011602 */
[----:B------:R-:W-:-:S05]  /*6170*/  LOP3.LUT R3, R0, R3, RZ, 0xfc, !PT ;  /* 0x0000000300037212 */ /* 0x000fca00078efcff */
[----:B------:R0:W-:Y:S01]  /*6180*/  STG.E.U8 desc[UR36][R16.64], R3 ;  /* 0x0000000310007986 */ /* 0x0001e2000c101124 */
[----:B------:R-:W-:Y:S05]  /*6190*/  BRA `(.L_x_34820) ;  /* 0x0000000400bc7947 */ /* 0x000fea0003800000 */
.L_x_34830:
[----:B------:R-:W0:Y:S02]  /*61a0*/  I2F.S8 R0, R5 ;  /* 0x0000000500007306 */ /* 0x000e240000001400 */
[----:B0-----:R-:W-:-:S05]  /*61b0*/  F2FP.BF16.F32.PACK_AB R0, RZ, R0 ;  /* 0x00000000ff00723e */ /* 0x001fca00000010ff */
[----:B------:R0:W-:Y:S01]  /*61c0*/  STG.E.U16 desc[UR36][R16.64], R0 ;  /* 0x0000000010007986 */ /* 0x0001e2000c101524 */
[----:B------:R-:W-:Y:S05]  /*61d0*/  BRA `(.L_x_34820) ;  /* 0x0000000400ac7947 */ /* 0x000fea0003800000 */
.L_x_34827:
        /* <DEDUP_REMOVED lines=12> */
.L_x_34839:
        /* <DEDUP_REMOVED lines=17> */
.L_x_34842:
[----:B------:R-:W-:-:S04]  /*63b0*/  LOP3.LUT R2, R5, 0x80000000, RZ, 0xc0, !PT ;  /* 0x8000000005027812 */ /* 0x000fc800078ec0ff */
[----:B------:R-:W-:-:S04]  /*63c0*/  SHF.R.U32.HI R3, RZ, 0x18, R2 ;  /* 0x00000018ff037819 */ /* 0x000fc80000011602 */
[----:B------:R-:W-:-:S04]  /*63d0*/  LOP3.LUT R0, R0, R3, RZ, 0xfc, !PT ;  /* 0x0000000300007212 */ /* 0x000fc800078efcff */
[----:B------:R-:W-:-:S07]  /*63e0*/  PRMT R8, R0, 0x7610, R8 ;  /* 0x0000761000087816 */ /* 0x000fce0000000008 */
.L_x_34841:
[----:B------:R-:W-:Y:S05]  /*63f0*/  BSYNC B0 ;  /* 0x0000000000007941 */ /* 0x000fea0003800000 */
.L_x_34840:
[----:B------:R0:W-:Y:S01]  /*6400*/  STG.E.U8 desc[UR36][R16.64], R8 ;  /* 0x0000000810007986 */ /* 0x0001e2000c101124 */
[----:B------:R-:W-:Y:S05]  /*6410*/  BRA `(.L_x_34820) ;  /* 0x00000004001c7947 */ /* 0x000fea0003800000 */
.L_x_34838:
        /* <DEDUP_REMOVED lines=17> */
.L_x_34845:
[----:B------:R-:W-:-:S04]  /*6530*/  LOP3.LUT R2, R5, 0x80000000, RZ, 0xc0, !PT ;  /* 0x8000000005027812 */ /* 0x000fc800078ec0ff */
[----:B------:R-:W-:-:S04]  /*6540*/  SHF.R.U32.HI R3, RZ, 0x18, R2 ;  /* 0x00000018ff037819 */ /* 0x000fc80000011602 */
[----:B------:R-:W-:-:S04]  /*6550*/  LOP3.LUT R0, R0, R3, RZ, 0xfc, !PT ;  /* 0x0000000300007212 */ /* 0x000fc800078efcff */
[----:B------:R-:W-:-:S07]  /*6560*/  PRMT R8, R0, 0x7610, R8 ;  /* 0x0000761000087816 */ /* 0x000fce0000000008 */
.L_x_34844:
[----:B------:R-:W-:Y:S05]  /*6570*/  BSYNC B0 ;  /* 0x0000000000007941 */ /* 0x000fea0003800000 */
.L_x_34843:
[----:B------:R0:W-:Y:S01]  /*6580*/  STG.E.U8 desc[UR36][R16.64], R8 ;  /* 0x0000000810007986 */ /* 0x0001e2000c101124 */
[----:B------:R-:W-:Y:S05]  /*6590*/  BRA `(.L_x_34820) ;  /* 0x0000000000bc7947 */ /* 0x000fea0003800000 */
.L_x_34837:
        /* <DEDUP_REMOVED lines=22> */
.L_x_34819:
        /* <DEDUP_REMOVED lines=16> */
.L_x_34848:
[----:B------:R-:W-:Y:S05]  /*6800*/  BRA `(.L_x_34820) ;  /* 0x0000000000207947 */ /* 0x000fea0003800000 */
.L_x_34847:
[----:B------:R-:W-:-:S04]  /*6810*/  LOP3.LUT R5, R5, 0xffff, RZ, 0xc0, !PT ;  /* 0x0000ffff05057812 */ /* 0x000fc800078ec0ff */
[----:B------:R-:W-:-:S05]  /*6820*/  PRMT R5, R5, 0x8880, RZ ;  /* 0x0000888005057816 */ /* 0x000fca00000000ff */
[----:B------:R-:W-:-:S05]  /*6830*/  IMAD.MOV.U32 R2, RZ, RZ, R5 ;  /* 0x000000ffff027224 */ /* 0x000fca00078e0005 */
[----:B------:R-:W-:-:S05]  /*6840*/  SHF.R.S32.HI R3, RZ, 0x1f, R2 ;  /* 0x0000001fff037819 */ /* 0x000fca0000011402 */
[----:B------:R0:W-:Y:S01]  /*6850*/  STG.E.64 desc[UR36][R16.64], R2 ;  /* 0x0000000210007986 */ /* 0x0001e2000c101b24 */
[----:B------:R-:W-:Y:S05]  /*6860*/  BRA `(.L_x_34820) ;  /* 0x0000000000087947 */ /* 0x000fea0003800000 */
.L_x_34846:
[----:B------:R-:W-:-:S05]  /*6870*/  PRMT R3, R5, 0x8880, RZ ;  /* 0x0000888005037816 */ /* 0x000fca00000000ff */
[----:B------:R0:W-:Y:S02]  /*6880*/  STG.E desc[UR36][R16.64], R3 ;  /* 0x0000000310007986 */ /* 0x0001e4000c101924 */
.L_x_34820:
[----:B------:R-:W-:-:S07]  /*6890*/  VIADD R19, R19, 0x80 ;  /* 0x0000008013137836 */ /* 0x000fce0000000000 */
.L_x_34778:
[----:B------:R-:W-:Y:S05]  /*68a0*/  BSYNC B6 ;  /* 0x0000000000067941 */ /* 0x000fea0003800000 */
.L_x_34777:
        /* <DEDUP_REMOVED lines=307> */
.L_x_34851:
        /* <DEDUP_REMOVED lines=20> */
.L_x_34855:
[----:B------:R3:W5:Y:S01]  /*7d20*/  LDG.E.U8 R6, desc[UR36][R2.64] ;  /* 0x0000002402067981 */ /* 0x000762000c1e1100 */
[----:B------:R-:W-:Y:S05]  /*7d30*/  BRA `(.L_x_34857) ;  /* 0x0000000c00547947 */ /* 0x000fea0003800000 */
.L_x_34854:
        /* <DEDUP_REMOVED lines=8> */
.L_x_34859:
[----:B------:R2:W5:Y:S01]  /*7dc0*/  LDG.E.U8 R6, desc[UR36][R2.64] ;  /* 0x0000002402067981 */ /* 0x000562000c1e1100 */
[----:B------:R-:W-:Y:S05]  /*7dd0*/  BRA `(.L_x_34857) ;  /* 0x0000000c002c7947 */ /* 0x000fea0003800000 */
.L_x_34858:
[----:B------:R0:W5:Y:S01]  /*7de0*/  LDG.E.U16 R6, desc[UR36][R2.64] ;  /* 0x0000002402067981 */ /* 0x000162000c1e1500 */
[----:B------:R-:W-:Y:S05]  /*7df0*/  BRA `(.L_x_34857) ;  /* 0x0000000c00247947 */ /* 0x000fea0003800000 */
.L_x_34853:
        /* <DEDUP_REMOVED lines=9> */
.L_x_34861:
[----:B------:R-:W2:Y:S02]  /*7e90*/  LDG.E.U16 R0, desc[UR36][R2.64] ;  /* 0x0000002402007981 */ /* 0x000ea4000c1e1500 */
[----:B--2---:R-:W-:-:S06]  /*7ea0*/  HADD2.F32 R0, -RZ, R0.H0_H0 ;  /* 0x20000000ff007230 */ /* 0x004fcc0000004100 */
[----:B------:R-:W0:Y:S02]  /*7eb0*/  F2I.FTZ.TRUNC.NTZ R0, R0 ;  /* 0x0000000000007305 */ /* 0x000e24000021f100 */
[----:B0-----:R-:W-:Y:S01]  /*7ec0*/  PRMT R6, R0, 0x7610, R6 ;  /* 0x0000761000067816 */ /* 0x001fe20000000006 */
[----:B------:R-:W-:Y:S06]  /*7ed0*/  BRA `(.L_x_34857) ;  /* 0x0000000800ec7947 */ /* 0x000fec0003800000 */
.L_x_34860:
        /* <DEDUP_REMOVED lines=9> */
.L_x_34863:
[----:B------:R-:W2:Y:S02]  /*7f70*/  LDG.E.U16 R2, desc[UR36][R2.64] ;  /* 0x0000002402027981 */ /* 0x000ea4000c1e1500 */
[----:B--2---:R-:W-:-:S06]  /*7f80*/  HADD2.F32 R0, -RZ, R2.H0_H0 ;  /* 0x20000002ff007230 */ /* 0x004fcc0000004100 */
[----:B------:R-:W0:Y:S02]  /*7f90*/  F2I.FTZ.TRUNC.NTZ R0, R0 ;  /* 0x0000000000007305 */ /* 0x000e24000021f100 */
[----:B0-----:R-:W-:Y:S01]  /*7fa0*/  PRMT R6, R0, 0x7610, R6 ;  /* 0x0000761000067816 */ /* 0x001fe20000000006 */
[----:B------:R-:W-:Y:S06]  /*7fb0*/  BRA `(.L_x_34857) ;  /* 0x0000000800b47947 */ /* 0x000fec0003800000 */
.L_x_34862:
[----:B------:R-:W2:Y:S02]  /*7fc0*/  LDG.E.64 R2, desc[UR36][R2.64] ;  /* 0x0000002402027981 */ /* 0x000ea4000c1e1b00 */
[----:B--2---:R0:W1:Y:S01]  /*7fd0*/  F2I.F64.TRUNC R6, R2 ;  /* 0x0000000200067311 */ /* 0x004062000030d100 */
[----:B------:R-:W-:Y:S05]  /*7fe0*/  BRA `(.L_x_34857) ;  /* 0x0000000800a87947 */ /* 0x000fea0003800000 */
.L_x_34852:
        /* <DEDUP_REMOVED lines=12> */
.L_x_34866:
[----:B------:R-:W2:Y:S02]  /*80b0*/  LDG.E.64 R2, desc[UR36][R2.64] ;  /* 0x0000002402027981 */ /* 0x000ea4000c1e1b00 */
[----:B--2---:R0:W1:Y:S01]  /*80c0*/  F2I.F64.TRUNC R6, R2 ;  /* 0x0000000200067311 */ /* 0x004062000030d100 */
[----:B------:R-:W-:Y:S05]  /*80d0*/  BRA `(.L_x_34857) ;  /* 0x00000008006c7947 */ /* 0x000fea0003800000 */
.L_x_34865:
        /* <DEDUP_REMOVED lines=28> */
.L_x_34868:
        /* <DEDUP_REMOVED lines=15> */
.L_x_34867:
[----:B------:R-:W2:Y:S02]  /*8390*/  LDG.E.U16 R0, desc[UR36][R2.64] ;  /* 0x0000002402007981 */ /* 0x000ea4000c1e1500 */
[----:B--2---:R-:W-:-:S06]  /*83a0*/  IMAD.U32 R0, R0, 0x10000, RZ ;  /* 0x0001000000007824 */ /* 0x004fcc00078e00ff */
[----:B------:R-:W0:Y:S02]  /*83b0*/  F2I.FTZ.TRUNC.NTZ R0, R0 ;  /* 0x0000000000007305 */ /* 0x000e24000021f100 */
[----:B0-----:R-:W-:Y:S01]  /*83c0*/  PRMT R6, R0, 0x7610, R6 ;  /* 0x0000761000067816 */ /* 0x001fe20000000006 */
[----:B------:R-:W-:Y:S06]  /*83d0*/  BRA `(.L_x_34857) ;  /* 0x0000000400ac7947 */ /* 0x000fec0003800000 */
.L_x_34864:
        /* <DEDUP_REMOVED lines=10> */
.L_x_34871:
        /* <DEDUP_REMOVED lines=21> */
.L_x_34875:
[----:B------:R-:W-:Y:S05]  /*85d0*/  BSYNC B1 ;  /* 0x0000000000017941 */ /* 0x000fea0003800000 */
.L_x_34874:
[----:B------:R-:W-:Y:S01]  /*85e0*/  LEA R3, R0, 0x3b800000, 0x17 ;  /* 0x3b80000000037811 */ /* 0x000fe200078eb8ff */
[----:B------:R-:W-:-:S05]  /*85f0*/  IMAD.SHL.U32 R0, R2, 0x100000, RZ ;  /* 0x0010000002007824 */ /* 0x000fca00078e00ff */
[----:B------:R-:W-:-:S07]  /*8600*/  LOP3.LUT R0, R3, R0, R4, 0xfe, !PT ;  /* 0x0000000003007212 */ /* 0x000fce00078efe04 */
.L_x_34873:
[----:B------:R-:W-:Y:S05]  /*8610*/  BSYNC B0 ;  /* 0x0000000000007941 */ /* 0x000fea0003800000 */
.L_x_34872:
[----:B------:R-:W0:Y:S02]  /*8620*/  F2I.FTZ.TRUNC.NTZ R0, R0 ;  /* 0x0000000000007305 */ /* 0x000e24000021f100 */
[----:B0-----:R-:W-:Y:S01]  /*8630*/  PRMT R6, R0, 0x7610, R6 ;  /* 0x0000761000067816 */ /* 0x001fe20000000006 */
[----:B------:R-:W-:Y:S06]  /*8640*/  BRA `(.L_x_34857) ;  /* 0x0000000400107947 */ /* 0x000fec0003800000 */
.L_x_34870:
        /* <DEDUP_REMOVED lines=21> */
.L_x_34879:
[----:B------:R-:W-:Y:S05]  /*87a0*/  BSYNC B1 ;  /* 0x0000000000017941 */ /* 0x000fea0003800000 */
.L_x_34878:
[----:B------:R-:W-:Y:S01]  /*87b0*/  LEA R3, R0, 0x37800000, 0x17 ;  /* 0x3780000000037811 */ /* 0x000fe200078eb8ff */
[----:B------:R-:W-:-:S05]  /*87c0*/  IMAD.SHL.U32 R0, R2, 0x200000, RZ ;  /* 0x0020000002007824 */ /* 0x000fca00078e00ff */
[----:B------:R-:W-:-:S07]  /*87d0*/  LOP3.LUT R0, R3, R0, R4, 0xfe, !PT ;  /* 0x0000000003007212 */ /* 0x000fce00078efe04 */
.L_x_34877:
[----:B------:R-:W-:Y:S05]  /*87e0*/  BSYNC B0 ;  /* 0x0000000000007941 */ /* 0x000fea0003800000 */
.L_x_34876:
[----:B------:R-:W0:Y:S02]  /*87f0*/  F2I.FTZ.TRUNC.NTZ R0, R0 ;  /* 0x0000000000007305 */ /* 0x000e24000021f100 */
[----:B0-----:R-:W-:Y:S01]  /*8800*/  PRMT R6, R0, 0x7610, R6 ;  /* 0x0000761000067816 */ /* 0x001fe20000000006 */
[----:B------:R-:W-:Y:S06]  /*8810*/  BRA `(.L_x_34857) ;  /* 0x00000000009c7947 */ /* 0x000fec0003800000 */
.L_x_34869:
        /* <DEDUP_REMOVED lines=14> */
.L_x_34883:
[----:B------:R-:W-:Y:S05]  /*8900*/  BSYNC B0 ;  /* 0x0000000000007941 */ /* 0x000fea0003800000 */
.L_x_34882:
[----:B------:R-:W0:Y:S02]  /*8910*/  F2I.FTZ.TRUNC.NTZ R0, R0 ;  /* 0x0000000000007305 */ /* 0x000e24000021f100 */
[----:B0-----:R-:W-:Y:S01]  /*8920*/  PRMT R6, R0, 0x7610, R6 ;  /* 0x0000761000067816 */ /* 0x001fe20000000006 */
[----:B------:R-:W-:Y:S06]  /*8930*/  BRA `(.L_x_34857) ;  /* 0x0000000000547947 */ /* 0x000fec0003800000 */
.L_x_34856:
        /* <DEDUP_REMOVED lines=16> */
.L_x_34884:
[----:B------:R-:W-:Y:S01]  /*8a40*/  PRMT R6, RZ, 0x7610, R6 ;  /* 0x00007610ff067816 */ /* 0x000fe20000000006 */
[----:B------:R-:W-:Y:S06]  /*8a50*/  BRA `(.L_x_34857) ;  /* 0x00000000000c7947 */ /* 0x000fec0003800000 */
.L_x_34881:
[----:B------:R0:W5:Y:S01]  /*8a60*/  LDG.E.U8 R6, desc[UR36][R2.64] ;  /* 0x0000002402067981 */ /* 0x000162000c1e1100 */
[----:B------:R-:W-:Y:S05]  /*8a70*/  BRA `(.L_x_34857) ;  /* 0x0000000000047947 */ /* 0x000fea0003800000 */
.L_x_34880:
[----:B------:R0:W5:Y:S02]  /*8a80*/  LDG.E.U8 R6, desc[UR36][R2.64] ;  /* 0x0000002402067981 */ /* 0x000164000c1e1100 */
.L_x_34857:
        /* <DEDUP_REMOVED lines=48> */
.L_x_34886:
[----:B------:R-:W-:Y:S05]  /*8d90*/  BSYNC B0 ;  /* 0x0000000000007941 */ /* 0x000fea0003800000 */
.L_x_34885:
        /* <DEDUP_REMOVED lines=11> */
.L_x_34890:
[----:B------:R0:W-:Y:S01]  /*8e50*/  STG.E.U8 desc[UR36][R16.64], R5 ;  /* 0x0000000510007986 */ /* 0x0001e2000c101124 */
[----:B------:R-:W-:Y:S05]  /*8e60*/  BRA `(.L_x_34892) ;  /* 0x0000000c00907947 */ /* 0x000fea0003800000 */
.L_x_34889:
        /* <DEDUP_REMOVED lines=12> */
.L_x_34894:
[----:B------:R-:W-:-:S05]  /*8f30*/  PRMT R3, R5, 0x8880, RZ ;  /* 0x0000888005037816 */ /* 0x000fca00000000ff */
[----:B------:R0:W-:Y:S01]  /*8f40*/  STG.E desc[UR36][R16.64], R3 ;  /* 0x0000000310007986 */ /* 0x0001e2000c101924 */
[----:B------:R-:W-:Y:S05]  /*8f50*/  BRA `(.L_x_34892) ;  /* 0x0000000c00547947 */ /* 0x000fea0003800000 */
.L_x_34893:
[----:B------:R-:W-:-:S04]  /*8f60*/  PRMT R3, R5, 0x8880, RZ ;  /* 0x0000888005037816 */ /* 0x000fc800000000ff */
[----:B------:R-:W-:-:S05]  /*8f70*/  PRMT R3, R3, 0x7710, RZ ;  /* 0x0000771003037816 */ /* 0x000fca00000000ff */
[----:B------:R0:W-:Y:S01]  /*8f80*/  STG.E.U16 desc[UR36][R16.64], R3 ;  /* 0x0000000310007986 */ /* 0x0001e2000c101524 */
[----:B------:R-:W-:Y:S05]  /*8f90*/  BRA `(.L_x_34892) ;  /* 0x0000000c00447947 */ /* 0x000fea0003800000 */
.L_x_34888:
        /* <DEDUP_REMOVED lines=9> */
.L_x_34896:
[----:B------:R-:W0:Y:S02]  /*9030*/  I2F.S8 R0, R5 ;  /* 0x0000000500007306 */ /* 0x000e240000001400 */
[----:B0-----:R-:W-:-:S05]  /*9040*/  F2FP.F16.F32.PACK_AB R0, RZ, R0 ;  /* 0x00000000ff00723e */ /* 0x001fca00000000ff */
[----:B------:R0:W-:Y:S01]  /*9050*/  STG.E.U16 desc[UR36][R16.64], R0 ;  /* 0x0000000010007986 */ /* 0x0001e2000c101524 */
[----:B------:R-:W-:Y:S05]  /*9060*/  BRA `(.L_x_34892) ;  /* 0x0000000c00107947 */ /* 0x000fea0003800000 */
.L_x_34895:
        /* <DEDUP_REMOVED lines=10> */
.L_x_34898:
[----:B------:R-:W0:Y:S02]  /*9110*/  I2F.S8 R5, R5 ;  /* 0x0000000500057306 */ /* 0x000e240000001400 */
[----:B0-----:R-:W-:-:S04]  /*9120*/  F2FP.F16.F32.PACK_AB R3, RZ, R5 ;  /* 0x00000005ff03723e */ /* 0x001fc800000000ff */
[----:B------:R-:W-:-:S05]  /*9130*/  PRMT R3, R3, 0x5410, RZ ;  /* 0x0000541003037816 */ /* 0x000fca00000000ff */
[----:B------:R0:W-:Y:S01]  /*9140*/  STG.E desc[UR36][R16.64], R3 ;  /* 0x0000000310007986 */ /* 0x0001e2000c101924 */
[----:B------:R-:W-:Y:S05]  /*9150*/  BRA `(.L_x_34892) ;  /* 0x0000000800d47947 */ /* 0x000fea0003800000 */
.L_x_34897:
[----:B------:R-:W-:-:S04]  /*9160*/  PRMT R2, R5, 0x8880, RZ ;  /* 0x0000888005027816 */ /* 0x000fc800000000ff */
[----:B------:R-:W-:-:S06]  /*9170*/  PRMT R2, R2, 0x7710, RZ ;  /* 0x0000771002027816 */ /* 0x000fcc00000000ff */
[----:B------:R-:W0:Y:S02]  /*9180*/  I2F.F64.S16 R2, R2 ;  /* 0x0000000200027312 */ /* 0x000e240000101c00 */
[----:B0-----:R0:W-:Y:S01]  /*9190*/  STG.E.64 desc[UR36][R16.64], R2 ;  /* 0x0000000210007986 */ /* 0x0011e2000c101b24 */
[----:B------:R-:W-:Y:S05]  /*91a0*/  BRA `(.L_x_34892) ;  /* 0x0000000800c07947 */ /* 0x000fea0003800000 */
.L_x_34887:
        /* <DEDUP_REMOVED lines=12> */
.L_x_34901:
[----:B------:R-:W-:Y:S02]  /*9270*/  PRMT R4, R5, 0x8880, RZ ;  /* 0x0000888005047816 */ /* 0x000fe400000000ff */
[----:B------:R-:W-:Y:S02]  /*9280*/  CS2R R6, SRZ ;  /* 0x0000000000067805 */ /* 0x000fe4000001ff00 */
[----:B------:R-:W-:-:S06]  /*9290*/  PRMT R4, R4, 0x7710, RZ ;  /* 0x0000771004047816 */ /* 0x000fcc00000000ff */
[----:B------:R-:W0:Y:S02]  /*92a0*/  I2F.F64.S16 R4, R4 ;  /* 0x0000000400047312 */ /* 0x000e240000101c00 */
[----:B0-----:R0:W-:Y:S01]  /*92b0*/  STG.E.128 desc[UR36][R16.64], R4 ;  /* 0x0000000410007986 */ /* 0x0011e2000c101d24 */
[----:B------:R-:W-:Y:S05]  /*92c0*/  BRA `(.L_x_34892) ;  /* 0x0000000800787947 */ /* 0x000fea0003800000 */
.L_x_34900:
        /* <DEDUP_REMOVED lines=21> */
.L_x_34905:
[----:B------:R-:W-:Y:S05]  /*9420*/  BSYNC B0 ;  /* 0x0000000000007941 */ /* 0x000fea0003800000 */
.L_x_34904:
[----:B------:R-:W-:-:S05]  /*9430*/  LOP3.LUT R3, R0, R3, RZ, 0xfc, !PT ;  /* 0x0000000300037212 */ /* 0x000fca00078efcff */
[----:B------:R0:W-:Y:S01]  /*9440*/  STG.E.U8 desc[UR36][R16.64], R3 ;  /* 0x0000000310007986 */ /* 0x0001e2000c101124 */
[----:B------:R-:W-:Y:S05]  /*9450*/  BRA `(.L_x_34892) ;  /* 0x0000000800147947 */ /* 0x000fea0003800000 */
.L_x_34903:
        /* <DEDUP_REMOVED lines=13> */
.L_x_34907:
[----:B------:R-:W-:Y:S01]  /*9530*/  IMAD.MOV.U32 R0, RZ, RZ, 0x7f ;  /* 0x0000007fff007424 */ /* 0x000fe200078e00ff */
[----:B------:R-:W-:-:S04]  /*9540*/  ISETP.GT.U32.AND P0, PT, R2, 0x7f800000, PT ;  /* 0x7f8000000200780c */ /* 0x000fc80003f04070 */
[----:B------:R-:W-:-:S09]  /*9550*/  SEL R0, R0, 0x7c, P0 ;  /* 0x0000007c00007807 */ /* 0x000fd20000000000 */
.L_x_34908:
[----:B------:R-:W-:Y:S05]  /*9560*/  BSYNC B0 ;  /* 0x0000000000007941 */ /* 0x000fea0003800000 */
.L_x_34906:
[----:B------:R-:W-:-:S04]  /*9570*/  LOP3.LUT R2, R5, 0x80000000, RZ, 0xc0, !PT ;  /* 0x8000000005027812 */ /* 0x000fc800078ec0ff */
[----:B------:R-:W-:-:S04]  /*9580*/  SHF.R.U32.HI R3, RZ, 0x18, R2 ;  /* 0x00000018ff037819 */ /* 0x000fc80000011602 */
[----:B------:R-:W-:-:S05]  /*9590*/  LOP3.LUT R3, R0, R3, RZ, 0xfc, !PT ;  /* 0x0000000300037212 */ /* 0x000fca00078efcff */
[----:B------:R0:W-:Y:S01]  /*95a0*/  STG.E.U8 desc[UR36][R16.64], R3 ;  /* 0x0000000310007986 */ /* 0x0001e2000c101124 */
[----:B------:R-:W-:Y:S05]  /*95b0*/  BRA `(.L_x_34892) ;  /* 0x0000000400bc7947 */ /* 0x000fea0003800000 */
.L_x_34902:
[----:B------:R-:W0:Y:S02]  /*95c0*/  I2F.S8 R0, R5 ;  /* 0x0000000500007306 */ /* 0x000e240000001400 */
[----:B0-----:R-:W-:-:S05]  /*95d0*/  F2FP.BF16.F32.PACK_AB R0, RZ, R0 ;  /* 0x00000000ff00723e */ /* 0x001fca00000010ff */
[----:B------:R0:W-:Y:S01]  /*95e0*/  STG.E.U16 desc[UR36][R16.64], R0 ;  /* 0x0000000010007986 */ /* 0x0001e2000c101524 */
[----:B------:R-:W-:Y:S05]  /*95f0*/  BRA `(.L_x_34892) ;  /* 0x0000000400ac7947 */ /* 0x000fea0003800000 */
.L_x_34899:
        /* <DEDUP_REMOVED lines=12> */
.L_x_34911:
        /* <DEDUP_REMOVED lines=17> */
.L_x_34914:
[----:B------:R-:W-:-:S04]  /*97d0*/  LOP3.LUT R2, R5, 0x80000000, RZ, 0xc0, !PT ;  /* 0x8000000005027812 */ /* 0x000fc800078ec0ff */
[----:B------:R-:W-:-:S04]  /*97e0*/  SHF.R.U32.HI R3, RZ, 0x18, R2 ;  /* 0x00000018ff037819 */ /* 0x000fc80000011602 */
[----:B------:R-:W-:-:S04]  /*97f0*/  LOP3.LUT R0, R0, R3, RZ, 0xfc, !PT ;  /* 0x0000000300007212 */ /* 0x000fc800078efcff */
[----:B------:R-:W-:-:S07]  /*9800*/  PRMT R8, R0, 0x7610, R8 ;  /* 0x0000761000087816 */ /* 0x000fce0000000008 */
.L_x_34913:
[----:B------:R-:W-:Y:S05]  /*9810*/  BSYNC B0 ;  /* 0x0000000000007941 */ /* 0x000fea0003800000 */
.L_x_34912:
[----:B------:R3:W-:Y:S01]  /*9820*/  STG.E.U8 desc[UR36][R16.64], R8 ;  /* 0x0000000810007986 */ /* 0x0007e2000c101124 */
[----:B------:R-:W-:Y:S05]  /*9830*/  BRA `(.L_x_34892) ;  /* 0x00000004001c7947 */ /* 0x000fea0003800000 */
.L_x_34910:
        /* <DEDUP_REMOVED lines=17> */
.L_x_34917:
[----:B------:R-:W-:-:S04]  /*9950*/  LOP3.LUT R2, R5, 0x80000000, RZ, 0xc0, !PT ;  /* 0x8000000005027812 */ /* 0x000fc800078ec0ff */
[----:B------:R-:W-:-:S04]  /*9960*/  SHF.R.U32.HI R3, RZ, 0x18, R2 ;  /* 0x00000018ff037819 */ /* 0x000fc80000011602 */
[----:B------:R-:W-:-:S04]  /*9970*/  LOP3.LUT R0, R0, R3, RZ, 0xfc, !PT ;  /* 0x0000000300007212 */ /* 0x000fc800078efcff */
[----:B------:R-:W-:-:S07]  /*9980*/  PRMT R8, R0, 0x7610, R8 ;  /* 0x0000761000087816 */ /* 0x000fce0000000008 */
.L_x_34916:
[----:B------:R-:W-:Y:S05]  /*9990*/  BSYNC B0 ;  /* 0x0000000000007941 */ /* 0x000fea0003800000 */
.L_x_34915:
[----:B------:R0:W-:Y:S01]  /*99a0*/  STG.E.U8 desc[UR36][R16.64], R8 ;  /* 0x0000000810007986 */ /* 0x0001e2000c101124 */
[----:B------:R-:W-:Y:S05]  /*99b0*/  BRA `(.L_x_34892) ;  /* 0x0000000000bc7947 */ /* 0x000fea0003800000 */
.L_x_34909:
        /* <DEDUP_REMOVED lines=22> */
.L_x_34891:
        /* <DEDUP_REMOVED lines=16> */
.L_x_34920:
[----:B------:R-:W-:Y:S05]  /*9c20*/  BRA `(.L_x_34892) ;  /* 0x0000000000207947 */ /* 0x000fea0003800000 */
.L_x_34919:
[----:B------:R-:W-:-:S04]  /*9c30*/  LOP3.LUT R5, R5, 0xffff, RZ, 0xc0, !PT ;  /* 0x0000ffff05057812 */ /* 0x000fc800078ec0ff */
[----:B------:R-:W-:-:S05]  /*9c40*/  PRMT R5, R5, 0x8880, RZ ;  /* 0x0000888005057816 */ /* 0x000fca00000000ff */
[----:B------:R-:W-:-:S05]  /*9c50*/  IMAD.MOV.U32 R2, RZ, RZ, R5 ;  /* 0x000000ffff027224 */ /* 0x000fca00078e0005 */
[----:B------:R-:W-:-:S05]  /*9c60*/  SHF.R.S32.HI R3, RZ, 0x1f, R2 ;  /* 0x0000001fff037819 */ /* 0x000fca0000011402 */
[----:B------:R0:W-:Y:S01]  /*9c70*/  STG.E.64 desc[UR36][R16.64], R2 ;  /* 0x0000000210007986 */ /* 0x0001e2000c101b24 */
[----:B------:R-:W-:Y:S05]  /*9c80*/  BRA `(.L_x_34892) ;  /* 0x0000000000087947 */ /* 0x000fea0003800000 */
.L_x_34918:
[----:B------:R-:W-:-:S05]  /*9c90*/  PRMT R3, R5, 0x8880, RZ ;  /* 0x0000888005037816 */ /* 0x000fca00000000ff */
[----:B------:R2:W-:Y:S02]  /*9ca0*/  STG.E desc[UR36][R16.64], R3 ;  /* 0x0000000310007986 */ /* 0x0005e4000c101924 */
.L_x_34892:
[----:B------:R-:W-:-:S07]  /*9cb0*/  VIADD R19, R19, 0x80 ;  /* 0x0000008013137836 */ /* 0x000fce0000000000 */
.L_x_34850:
[----:B------:R-:W-:Y:S05]  /*9cc0*/  BSYNC B6 ;  /* 0x0000000000067941 */ /* 0x000fea0003800000 */
.L_x_34849:
        /* <DEDUP_REMOVED lines=306> */
.L_x_34921:
        /* <DEDUP_REMOVED lines=20> */
.L_x_34925:
[----:B------:R0:W5:Y:S01]  /*b130*/  LDG.E.U8 R6, desc[UR36][R2.64] ;  /* 0x0000002402067981 */ /* 0x000162000c1e1100 */
[----:B------:R-:W-:Y:S05]  /*b140*/  BRA `(.L_x_34927) ;  /* 0x0000000c00547947 */ /* 0x000fea0003800000 */
.L_x_34924:
        /* <DEDUP_REMOVED lines=8> */
.L_x_34929:
[----:B------:R0:W5:Y:S01]  /*b1d0*/  LDG.E.U8 R6, desc[UR36][R2.64] ;  /* 0x0000002402067981 */ /* 0x000162000c1e1100 */
[----:B------:R-:W-:Y:S05]  /*b1e0*/  BRA `(.L_x_34927) ;  /* 0x0000000c002c7947 */ /* 0x000fea0003800000 */
.L_x_34928:
[----:B------:R0:W5:Y:S01]  /*b1f0*/  LDG.E.U16 R6, desc[UR36][R2.64] ;  /* 0x0000002402067981 */ /* 0x000162000c1e1500 */
[----:B------:R-:W-:Y:S05]  /*b200*/  BRA `(.L_x_34927) ;  /* 0x0000000c00247947 */ /* 0x000fea0003800000 */
.L_x_34923:
        /* <DEDUP_REMOVED lines=9> */
.L_x_34931:
[----:B------:R-:W2:Y:S02]  /*b2a0*/  LDG.E.U16 R0, desc[UR36][R2.64] ;  /* 0x0000002402007981 */ /* 0x000ea4000c1e1500 */
[----:B--2---:R-:W-:-:S06]  /*b2b0*/  HADD2.F32 R0, -RZ, R0.H0_H0 ;  /* 0x20000000ff007230 */ /* 0x004fcc0000004100 */
[----:B------:R-:W0:Y:S02]  /*b2c0*/  F2I.FTZ.TRUNC.NTZ R0, R0 ;  /* 0x0000000000007305 */ /* 0x000e24000021f100 */
[----:B0-----:R-:W-:Y:S01]  /*b2d0*/  PRMT R6, R0, 0x7610, R6 ;  /* 0x0000761000067816 */ /* 0x001fe20000000006 */
[----:B------:R-:W-:Y:S06]  /*b2e0*/  BRA `(.L_x_34927) ;  /* 0x0000000800ec7947 */ /* 0x000fec0003800000 */
.L_x_34930:
        /* <DEDUP_REMOVED lines=9> */
.L_x_34933:
[----:B------:R-:W2:Y:S02]  /*b380*/  LDG.E.U16 R2, desc[UR36][R2.64] ;  /* 0x0000002402027981 */ /* 0x000ea4000c1e1500 */
[----:B--2---:R-:W-:-:S06]  /*b390*/  HADD2.F32 R0, -RZ, R2.H0_H0 ;  /* 0x20000002ff007230 */ /* 0x004fcc0000004100 */
[----:B------:R-:W0:Y:S02]  /*b3a0*/  F2I.FTZ.TRUNC.NTZ R0, R0 ;  /* 0x0000000000007305 */ /* 0x000e24000021f100 */
[----:B0-----:R-:W-:Y:S01]  /*b3b0*/  PRMT R6, R0, 0x7610, R6 ;  /* 0x0000761000067816 */ /* 0x001fe20000000006 */
[----:B------:R-:W-:Y:S06]  /*b3c0*/  BRA `(.L_x_34927) ;  /* 0x0000000800b47947 */ /* 0x000fec0003800000 */
.L_x_34932:
[----:B------:R-:W2:Y:S02]  /*b3d0*/  LDG.E.64 R2, desc[UR36][R2.64] ;  /* 0x0000002402027981 */ /* 0x000ea4000c1e1b00 */
[----:B--2---:R4:W0:Y:S01]  /*b3e0*/  F2I.F64.TRUNC R6, R2 ;  /* 0x0000000200067311 */ /* 0x004822000030d100 */
[----:B------:R-:W-:Y:S05]  /*b3f0*/  BRA `(.L_x_34927) ;  /* 0x0000000800a87947 */ /* 0x000fea0003800000 */
.L_x_34922:
        /* <DEDUP_REMOVED lines=12> */
.L_x_34936:
[----:B------:R-:W2:Y:S02]  /*b4c0*/  LDG.E.64 R2, desc[UR36][R2.64] ;  /* 0x0000002402027981 */ /* 0x000ea4000c1e1b00 */
[----:B--2---:R0:W1:Y:S01]  /*b4d0*/  F2I.F64.TRUNC R6, R2 ;  /* 0x0000000200067311 */ /* 0x004062000030d100 */
[----:B------:R-:W-:Y:S05]  /*b4e0*/  BRA `(.L_x_34927) ;  /* 0x00000008006c7947 */ /* 0x000fea0003800000 */
.L_x_34935:
        /* <DEDUP_REMOVED lines=28> */
.L_x_34938:
        /* <DEDUP_REMOVED lines=15> */
.L_x_34937:
[----:B------:R-:W2:Y:S02]  /*b7a0*/  LDG.E.U16 R0, desc[UR36][R2.64] ;  /* 0x0000002402007981 */ /* 0x000ea4000c1e1500 */
[----:B--2---:R-:W-:-:S06]  /*b7b0*/  IMAD.U32 R0, R0, 0x10000, RZ ;  /* 0x0001000000007824 */ /* 0x004fcc00078e00ff */
[----:B------:R-:W0:Y:S02]  /*b7c0*/  F2I.FTZ.TRUNC.NTZ R0, R0 ;  /* 0x0000000000007305 */ /* 0x000e24000021f100 */
[----:B0-----:R-:W-:Y:S01]  /*b7d0*/  PRMT R6, R0, 0x7610, R6 ;  /* 0x0000761000067816 */ /* 0x001fe20000000006 */
[----:B------:R-:W-:Y:S06]  /*b7e0*/  BRA `(.L_x_34927) ;  /* 0x0000000400ac7947 */ /* 0x000fec0003800000 */
.L_x_34934:
        /* <DEDUP_REMOVED lines=10> */
.L_x_34941:
        /* <DEDUP_REMOVED lines=21> */
.L_x_34945:
[----:B------:R-:W-:Y:S05]  /*b9e0*/  BSYNC B1 ;  /* 0x0000000000017941 */ /* 0x000fea0003800000 */
.L_x_34944:
[----:B------:R-:W-:Y:S01]  /*b9f0*/  LEA R3, R0, 0x3b800000, 0x17 ;  /* 0x3b80000000037811 */ /* 0x000fe200078eb8ff */
[----:B------:R-:W-:-:S05]  /*ba00*/  IMAD.SHL.U32 R0, R2, 0x100000, RZ ;  /* 0x0010000002007824 */ /* 0x000fca00078e00ff */
[----:B------:R-:W-:-:S07]  /*ba10*/  LOP3.LUT R0, R3, R0, R4, 0xfe, !PT ;  /* 0x0000000003007212 */ /* 0x000fce00078efe04 */
.L_x_34943:
[----:B------:R-:W-:Y:S05]  /*ba20*/  BSYNC B0 ;  /* 0x0000000000007941 */ /* 0x000fea0003800000 */
.L_x_34942:
[----:B------:R-:W0:Y:S02]  /*ba30*/  F2I.FTZ.TRUNC.NTZ R0, R0 ;  /* 0x0000000000007305 */ /* 0x000e24000021f100 */
[----:B0-----:R-:W-:Y:S01]  /*ba40*/  PRMT R6, R0, 0x7610, R6 ;  /* 0x0000761000067816 */ /* 0x001fe20000000006 */
[----:B------:R-:W-:Y:S06]  /*ba50*/  BRA `(.L_x_34927) ;  /* 0x0000000400107947 */ /* 0x000fec0003800000 */
.L_x_34940:
        /* <DEDUP_REMOVED lines=21> */
.L_x_34949:
[----:B------:R-:W-:Y:S05]  /*bbb0*/  BSYNC B1 ;  /* 0x0000000000017941 */ /* 0x000fea0003800000 */
.L_x_34948:
[----:B------:R-:W-:Y:S01]  /*bbc0*/  LEA R3, R0, 0x37800000, 0x17 ;  /* 0x3780000000037811 */ /* 0x000fe200078eb8ff */
[----:B------:R-:W-:-:S05]  /*bbd0*/  IMAD.SHL.U32 R0, R2, 0x200000, RZ ;  /* 0x0020000002007824 */ /* 0x000fca00078e00ff */
[----:B------:R-:W-:-:S07]  /*bbe0*/  LOP3.LUT R0, R3, R0, R4, 0xfe, !PT ;  /* 0x0000000003007212 */ /* 0x000fce00078efe04 */
.L_x_34947:
[----:B------:R-:W-:Y:S05]  /*bbf0*/  BSYNC B0 ;  /* 0x0000000000007941 */ /* 0x000fea0003800000 */
.L_x_34946:
[----:B------:R-:W0:Y:S02]  /*bc00*/  F2I.FTZ.TRUNC.NTZ R0, R0 ;  /* 0x0000000000007305 */ /* 0x000e24000021f100 */
[----:B0-----:R-:W-:Y:S01]  /*bc10*/  PRMT R6, R0, 0x7610, R6 ;  /* 0x0000761000067816 */ /* 0x001fe20000000006 */
[----:B------:R-:W-:Y:S06]  /*bc20*/  BRA `(.L_x_34927) ;  /* 0x00000000009c7947 */ /* 0x000fec0003800000 */
.L_x_34939:
        /* <DEDUP_REMOVED lines=14> */
.L_x_34953:
[----:B------:R-:W-:Y:S05]  /*bd10*/  BSYNC B0 ;  /* 0x0000000000007941 */ /* 0x000fea0003800000 */
.L_x_34952:
[----:B------:R-:W0:Y:S02]  /*bd20*/  F2I.FTZ.TRUNC.NTZ R0, R0 ;  /* 0x0000000000007305 */ /* 0x000e24000021f100 */
[----:B0-----:R-:W-:Y:S01]  /*bd30*/  PRMT R6, R0, 0x7610, R6 ;  /* 0x0000761000067816 */ /* 0x001fe20000000006 */
[----:B------:R-:W-:Y:S06]  /*bd40*/  BRA `(.L_x_34927) ;  /* 0x0000000000547947 */ /* 0x000fec0003800000 */
.L_x_34926:
        /* <DEDUP_REMOVED lines=16> */
.L_x_34954:
[----:B------:R-:W-:Y:S01]  /*be50*/  PRMT R6, RZ, 0x7610, R6 ;  /* 0x00007610ff067816 */ /* 0x000fe20000000006 */
[----:B------:R-:W-:Y:S06]  /*be60*/  BRA `(.L_x_34927) ;  /* 0x00000000000c7947 */ /* 0x000fec0003800000 */
.L_x_34951:
[----:B------:R0:W5:Y:S01]  /*be70*/  LDG.E.U8 R6, desc[UR36][R2.64] ;  /* 0x0000002402067981 */ /* 0x000162000c1e1100 */
[----:B------:R-:W-:Y:S05]  /*be80*/  BRA `(.L_x_34927) ;  /* 0x0000000000047947 */ /* 0x000fea0003800000 */
.L_x_34950:
[----:B------:R0:W5:Y:S02]  /*be90*/  LDG.E.U8 R6, desc[UR36][R2.64] ;  /* 0x0000002402067981 */ /* 0x000164000c1e1100 */
.L_x_34927:
[----:B01-3-5:R-:W-:Y:S01]  /*bea0*/  LOP3.LUT R0, R6, 0xffff, RZ, 0xc0, !PT ;  /* 0x0000ffff06007812 */ /* 0x02bfe200078ec0ff */
[----:B------:R-:W0:Y:S01]  /*beb0*/  LDC.U8 R9, c[0x0][0x421] ;  /* 0x00010840ff097b82 */ /* 0x000e220000000000 */
[----:B------:R-:W-:Y:S02]  /*bec0*/  BSSY B0, `(.L_x_34955) ;  /* 0x000002e000007945 */ /* 0x000fe40003800000 */
[----:B--2-4-:R-:W-:-:S04]  /*bed0*/  PRMT R2, R0, 0x8880, RZ ;  /* 0x0000888000027816 */ /* 0x014fc800000000ff */
[-C--:B------:R-:W-:Y:S02]  /*bee0*/  IABS R0, R2.reuse ;  /* 0x0000000200007213 */ /* 0x080fe40000000000 */
[----:B------:R-:W-:Y:S02]  /*bef0*/  IABS R10, R2 ;  /* 0x00000002000a7213 */ /* 0x000fe40000000000 */
[----:B------:R-:W1:Y:S03]  /*bf00*/  I2F.RP R3, R0 ;  /* 0x0000000000037306 */ /* 0x000e660000209400 */
[----:B------:R-:W-:Y:S01]  /*bf10*/  IMAD.MOV R10, RZ, RZ, -R10 ;  /* 0x000000ffff0a7224 */ /* 0x000fe200078e0a0a */
[----:B0-----:R-:W-:-:S04]  /*bf20*/  PRMT R11, R9, 0x8880, RZ ;  /* 0x00008880090b7816 */ /* 0x001fc800000000ff */
[----:B-1----:R-:W0:Y:S01]  /*bf30*/  MUFU.RCP R3, R3 ;  /* 0x0000000300037308 */ /* 0x002e220000001000 */
[----:B------:R-:W-:Y:S02]  /*bf40*/  LOP3.LUT R6, R9, R6, RZ, 0x3c, !PT ;  /* 0x0000000609067212 */ /* 0x000fe400078e3cff */
[----:B------:R-:W-:Y:S01]  /*bf50*/  IABS R8, R11 ;  /* 0x0000000b00087213 */ /* 0x000fe20000000000 */
[----:B0-----:R-:W-:-:S04]  /*bf60*/  VIADD R4, R3, 0xffffffe ;  /* 0x0ffffffe03047836 */ /* 0x001fc80000000000 */
        /* <DEDUP_REMOVED lines=35> */
.L_x_34956:
[----:B------:R-:W-:Y:S05]  /*c1a0*/  BSYNC B0 ;  /* 0x0000000000007941 */ /* 0x000fea0003800000 */
.L_x_34955:
        /* <DEDUP_REMOVED lines=11> */
.L_x_34960:
[----:B------:R-:W-:Y:S01]  /*c260*/  STG.E.U8 desc[UR36][R16.64], R5 ;  /* 0x0000000510007986 */ /* 0x000fe2000c101124 */
[----:B------:R-:W-:Y:S05]  /*c270*/  EXIT ;  /* 0x000000000000794d */ /* 0x000fea0003800000 */
.L_x_34959:
        /* <DEDUP_REMOVED lines=12> */
.L_x_34963:
[----:B------:R-:W-:-:S05]  /*c340*/  PRMT R3, R5, 0x8880, RZ ;  /* 0x0000888005037816 */ /* 0x000fca00000000ff */
[----:B------:R-:W-:Y:S01]  /*c350*/  STG.E desc[UR36][R16.64], R3 ;  /* 0x0000000310007986 */ /* 0x000fe2000c101924 */
[----:B------:R-:W-:Y:S05]  /*c360*/  EXIT ;  /* 0x000000000000794d */ /* 0x000fea0003800000 */
.L_x_34962:
[----:B------:R-:W-:-:S04]  /*c370*/  PRMT R3, R5, 0x8880, RZ ;  /* 0x0000888005037816 */ /* 0x000fc800000000ff */
[----:B------:R-:W-:-:S05]  /*c380*/  PRMT R3, R3, 0x7710, RZ ;  /* 0x0000771003037816 */ /* 0x000fca00000000ff */
[----:B------:R-:W-:Y:S01]  /*c390*/  STG.E.U16 desc[UR36][R16.64], R3 ;  /* 0x0000000310007986 */ /* 0x000fe2000c101524 */
[----:B------:R-:W-:Y:S05]  /*c3a0*/  EXIT ;  /* 0x000000000000794d */ /* 0x000fea0003800000 */
.L_x_34958:
        /* <DEDUP_REMOVED lines=9> */
.L_x_34965:
[----:B------:R-:W0:Y:S02]  /*c440*/  I2F.S8 R0, R5 ;  /* 0x0000000500007306 */ /* 0x000e240000001400 */
[----:B0-----:R-:W-:-:S05]  /*c450*/  F2FP.F16.F32.PACK_AB R0, RZ, R0 ;  /* 0x00000000ff00723e */ /* 0x001fca00000000ff */
[----:B------:R-:W-:Y:S01]  /*c460*/  STG.E.U16 desc[UR36][R16.64], R0 ;  /* 0x0000000010007986 */ /* 0x000fe2000c101524 */
[----:B------:R-:W-:Y:S05]  /*c470*/  EXIT ;  /* 0x000000000000794d */ /* 0x000fea0003800000 */
.L_x_34964:
        /* <DEDUP_REMOVED lines=10> */
.L_x_34967:
[----:B------:R-:W0:Y:S02]  /*c520*/  I2F.S8 R5, R5 ;  /* 0x0000000500057306 */ /* 0x000e240000001400 */
[----:B0-----:R-:W-:-:S04]  /*c530*/  F2FP.F16.F32.PACK_AB R3, RZ, R5 ;  /* 0x00000005ff03723e */ /* 0x001fc800000000ff */
[----:B------:R-:W-:-:S05]  /*c540*/  PRMT R3, R3, 0x5410, RZ ;  /* 0x0000541003037816 */ /* 0x000fca00000000ff */
[----:B------:R-:W-:Y:S01]  /*c550*/  STG.E desc[UR36][R16.64], R3 ;  /* 0x0000000310007986 */ /* 0x000fe2000c101924 */
[----:B------:R-:W-:Y:S05]  /*c560*/  EXIT ;  /* 0x000000000000794d */ /* 0x000fea0003800000 */
.L_x_34966:
[----:B------:R-:W-:-:S04]  /*c570*/  PRMT R2, R5, 0x8880, RZ ;  /* 0x0000888005027816 */ /* 0x000fc800000000ff */
[----:B------:R-:W-:-:S06]  /*c580*/  PRMT R2, R2, 0x7710, RZ ;  /* 0x0000771002027816 */ /* 0x000fcc00000000ff */
[----:B------:R-:W0:Y:S02]  /*c590*/  I2F.F64.S16 R2, R2 ;  /* 0x0000000200027312 */ /* 0x000e240000101c00 */
[----:B0-----:R-:W-:Y:S01]  /*c5a0*/  STG.E.64 desc[UR36][R16.64], R2 ;  /* 0x0000000210007986 */ /* 0x001fe2000c101b24 */
[----:B------:R-:W-:Y:S05]  /*c5b0*/  EXIT ;  /* 0x000000000000794d */ /* 0x000fea0003800000 */
.L_x_34957:
        /* <DEDUP_REMOVED lines=12> */
.L_x_34970:
[----:B------:R-:W-:Y:S02]  /*c680*/  PRMT R4, R5, 0x8880, RZ ;  /* 0x0000888005047816 */ /* 0x000fe400000000ff */
[----:B------:R-:W-:Y:S02]  /*c690*/  CS2R R6, SRZ ;  /* 0x0000000000067805 */ /* 0x000fe4000001ff00 */
[----:B------:R-:W-:-:S06]  /*c6a0*/  PRMT R4, R4, 0x7710, RZ ;  /* 0x0000771004047816 */ /* 0x000fcc00000000ff */
[----:B------:R-:W0:Y:S02]  /*c6b0*/  I2F.F64.S16 R4, R4 ;  /* 0x0000000400047312 */ /* 0x000e240000101c00 */
[----:B0-----:R-:W-:Y:S01]  /*c6c0*/  STG.E.128 desc[UR36][R16.64], R4 ;  /* 0x0000000410007986 */ /* 0x001fe2000c101d24 */
[----:B------:R-:W-:Y:S05]  /*c6d0*/  EXIT ;  /* 0x000000000000794d */ /* 0x000fea0003800000 */
.L_x_34969:
        /* <DEDUP_REMOVED lines=21> */
.L_x_34974:
[----:B------:R-:W-:Y:S05]  /*c830*/  BSYNC B0 ;  /* 0x0000000000007941 */ /* 0x000fea0003800000 */
.L_x_34973:
[----:B------:R-:W-:-:S05]  /*c840*/  LOP3.LUT R3, R0, R3, RZ, 0xfc, !PT ;  /* 0x0000000300037212 */ /* 0x000fca00078efcff */
[----:B------:R-:W-:Y:S01]  /*c850*/  STG.E.U8 desc[UR36][R16.64], R3 ;  /* 0x0000000310007986 */ /* 0x000fe2000c101124 */
[----:B------:R-:W-:Y:S05]  /*c860*/  EXIT ;  /* 0x000000000000794d */ /* 0x000fea0003800000 */
.L_x_34972:
        /* <DEDUP_REMOVED lines=13> */
.L_x_34976:
[----:B------:R-:W-:Y:S01]  /*c940*/  IMAD.MOV.U32 R0, RZ, RZ, 0x7f ;  /* 0x0000007fff007424 */ /* 0x000fe200078e00ff */
[----:B------:R-:W-:-:S04]  /*c950*/  ISETP.GT.U32.AND P0, PT, R2, 0x7f800000, PT ;  /* 0x7f8000000200780c */ /* 0x000fc80003f04070 */
[----:B------:R-:W-:-:S09]  /*c960*/  SEL R0, R0, 0x7c, P0 ;  /* 0x0000007c00007807 */ /* 0x000fd20000000000 */
.L_x_34977:
[----:B------:R-:W-:Y:S05]  /*c970*/  BSYNC B0 ;  /* 0x0000000000007941 */ /* 0x000fea0003800000 */
.L_x_34975:
[----:B------:R-:W-:-:S04]  /*c980*/  LOP3.LUT R2, R5, 0x80000000, RZ, 0xc0, !PT ;  /* 0x8000000005027812 */ /* 0x000fc800078ec0ff */
[----:B------:R-:W-:-:S04]  /*c990*/  SHF.R.U32.HI R3, RZ, 0x18, R2 ;  /* 0x00000018ff037819 */ /* 0x000fc80000011602 */
[----:B------:R-:W-:-:S05]  /*c9a0*/  LOP3.LUT R3, R0, R3, RZ, 0xfc, !PT ;  /* 0x0000000300037212 */ /* 0x000fca00078efcff */
[----:B------:R-:W-:Y:S01]  /*c9b0*/  STG.E.U8 desc[UR36][R16.64], R3 ;  /* 0x0000000310007986 */ /* 0x000fe2000c101124 */
[----:B------:R-:W-:Y:S05]  /*c9c0*/  EXIT ;  /* 0x000000000000794d */ /* 0x000fea0003800000 */
.L_x_34971:
[----:B------:R-:W0:Y:S02]  /*c9d0*/  I2F.S8 R0, R5 ;  /* 0x0000000500007306 */ /* 0x000e240000001400 */
[----:B0-----:R-:W-:-:S05]  /*c9e0*/  F2FP.BF16.F32.PACK_AB R0, RZ, R0 ;  /* 0x00000000ff00723e */ /* 0x001fca00000010ff */
[----:B------:R-:W-:Y:S01]  /*c9f0*/  STG.E.U16 desc[UR36][R16.64], R0 ;  /* 0x0000000010007986 */ /* 0x000fe2000c101524 */
[----:B------:R-:W-:Y:S05]  /*ca00*/  EXIT ;  /* 0x000000000000794d */ /* 0x000fea0003800000 */
.L_x_34968:
        /* <DEDUP_REMOVED lines=12> */
.L_x_34980:
        /* <DEDUP_REMOVED lines=17> */
.L_x_34983:
[----:B------:R-:W-:-:S04]  /*cbe0*/  LOP3.LUT R2, R5, 0x80000000, RZ, 0xc0, !PT ;  /* 0x8000000005027812 */ /* 0x000fc800078ec0ff */
[----:B------:R-:W-:-:S04]  /*cbf0*/  SHF.R.U32.HI R3, RZ, 0x18, R2 ;  /* 0x00000018ff037819 */ /* 0x000fc80000011602 */
[----:B------:R-:W-:-:S04]  /*cc00*/  LOP3.LUT R0, R0, R3, RZ, 0xfc, !PT ;  /* 0x0000000300007212 */ /* 0x000fc800078efcff */
[----:B------:R-:W-:-:S07]  /*cc10*/  PRMT R8, R0, 0x7610, R8 ;  /* 0x0000761000087816 */ /* 0x000fce0000000008 */
.L_x_34982:
[----:B------:R-:W-:Y:S05]  /*cc20*/  BSYNC B0 ;  /* 0x0000000000007941 */ /* 0x000fea0003800000 */
.L_x_34981:
[----:B------:R-:W-:Y:S01]  /*cc30*/  STG.E.U8 desc[UR36][R16.64], R8 ;  /* 0x0000000810007986 */ /* 0x000fe2000c101124 */
[----:B------:R-:W-:Y:S05]  /*cc40*/  EXIT ;  /* 0x000000000000794d */ /* 0x000fea0003800000 */
.L_x_34979:
        /* <DEDUP_REMOVED lines=17> */
.L_x_34986:
[----:B------:R-:W-:-:S04]  /*cd60*/  LOP3.LUT R2, R5, 0x80000000, RZ, 0xc0, !PT ;  /* 0x8000000005027812 */ /* 0x000fc800078ec0ff */
[----:B------:R-:W-:-:S04]  /*cd70*/  SHF.R.U32.HI R3, RZ, 0x18, R2 ;  /* 0x00000018ff037819 */ /* 0x000fc80000011602 */
[----:B------:R-:W-:-:S04]  /*cd80*/  LOP3.LUT R0, R0, R3, RZ, 0xfc, !PT ;  /* 0x0000000300007212 */ /* 0x000fc800078efcff */
[----:B------:R-:W-:-:S07]  /*cd90*/  PRMT R8, R0, 0x7610, R8 ;  /* 0x0000761000087816 */ /* 0x000fce0000000008 */
.L_x_34985:
[----:B------:R-:W-:Y:S05]  /*cda0*/  BSYNC B0 ;  /* 0x0000000000007941 */ /* 0x000fea0003800000 */
.L_x_34984:
[----:B------:R-:W-:Y:S01]  /*cdb0*/  STG.E.U8 desc[UR36][R16.64], R8 ;  /* 0x0000000810007986 */ /* 0x000fe2000c101124 */
[----:B------:R-:W-:Y:S05]  /*cdc0*/  EXIT ;  /* 0x000000000000794d */ /* 0x000fea0003800000 */
.L_x_34978:
        /* <DEDUP_REMOVED lines=22> */
.L_x_34961:
        /* <DEDUP_REMOVED lines=16> */
.L_x_34989:
[----:B------:R-:W-:Y:S05]  /*d030*/  EXIT ;  /* 0x000000000000794d */ /* 0x000fea0003800000 */
.L_x_34988:
[----:B------:R-:W-:-:S04]  /*d040*/  LOP3.LUT R5, R5, 0xffff, RZ, 0xc0, !PT ;  /* 0x0000ffff05057812 */ /* 0x000fc800078ec0ff */
[----:B------:R-:W-:-:S05]  /*d050*/  PRMT R5, R5, 0x8880, RZ ;  /* 0x0000888005057816 */ /* 0x000fca00000000ff */
[----:B------:R-:W-:-:S05]  /*d060*/  IMAD.MOV.U32 R2, RZ, RZ, R5 ;  /* 0x000000ffff027224 */ /* 0x000fca00078e0005 */
[----:B------:R-:W-:-:S05]  /*d070*/  SHF.R.S32.HI R3, RZ, 0x1f, R2 ;  /* 0x0000001fff037819 */ /* 0x000fca0000011402 */
[----:B------:R-:W-:Y:S01]  /*d080*/  STG.E.64 desc[UR36][R16.64], R2 ;  /* 0x0000000210007986 */ /* 0x000fe2000c101b24 */
[----:B------:R-:W-:Y:S05]  /*d090*/  EXIT ;  /* 0x000000000000794d */ /* 0x000fea0003800000 */
.L_x_34987:
[----:B------:R-:W-:-:S05]  /*d0a0*/  PRMT R3, R5, 0x8880, RZ ;  /* 0x0000888005037816 */ /* 0x000fca00000000ff */
[----:B------:R-:W-:Y:S01]  /*d0b0*/  STG.E desc[UR36][R16.64], R3 ;  /* 0x0000000310007986 */ /* 0x000fe2000c101924 */
[----:B------:R-:W-:Y:S05]  /*d0c0*/  EXIT ;  /* 0x000000000000794d */ /* 0x000fea0003800000 */
.L_x_34990:
        /* <DEDUP_REMOVED lines=11> */
.L_x_37951:


//--------------------- .text._ZN2at6native27unrolled_elementwise_kernelINS0_13AUnaryFunctorIaaaZZZNS0_15binary_internal21div_floor_kernel_cudaERNS_18TensorIteratorBaseEENKUlvE_clEvENKUlvE0_clEvEUlaaE_EESt5arrayIPcLm2EELi4E23TrivialOffsetCalculatorILi1EjESE_NS0_6memory12LoadWithCastILi1EEENSF_13StoreWithCastILi1EEEEEviT_T0_T2_T3_T4_T5_ --------------------------
	.section	.text._ZN2at6native27unrolled_elementwise_kernelINS0_13AUnaryFunctorIaaaZZZNS0_15binary_internal21div_floor_kernel_cudaERNS_18TensorIteratorBaseEENKUlvE_clEvENKUlvE0_clEvEUlaaE_EESt5arrayIPcLm2EELi4E23TrivialOffsetCalculatorILi1EjESE_NS0_6memory12LoadWithCastILi1EEENSF_13StoreWithCastILi1EEEEEviT_T0_T2_T3_T4_T5_,"ax",@progbits
	.align	128
        .global         _ZN2at6native27unrolled_elementwise_kernelINS0_13AUnaryFunctorIaaaZZZNS0_15binary_internal21div_floor_kernel_cudaERNS_18TensorIteratorBaseEENKUlvE_clEvENKUlvE0_clEvEUlaaE_EESt5arrayIPcLm2EELi4E23TrivialOffsetCalculatorILi1EjESE_NS0_6memory12LoadWithCastILi1EEENSF_13StoreWithCastILi1EEEEEviT_T0_T2_T3_T4_T5_
        .type           _ZN2at6native27unrolled_elementwise_kernelINS0_13AUnaryFunctorIaaaZZZNS0_15binary_internal21div_floor_kernel_cudaERNS_18TensorIteratorBaseEENKUlvE_clEvENKUlvE0_clEvEUlaaE_EESt5arrayIPcLm2EELi4E23TrivialOffsetCalculatorILi1EjESE_NS0_6memory12LoadWithCastILi1EEENSF_13StoreWithCastILi1EEEEEviT_T0_T2_T3_T4_T5_,@function
        .size           _ZN2at6native27unrolled_elementwise_kernelINS0_13AUnaryFunctorIaaaZZZNS0_15binary_internal21div_floor_kernel_cudaERNS_18TensorIteratorBaseEENKUlvE_clEvENKUlvE0_clEvEUlaaE_EESt5arrayIPcLm2EELi4E23TrivialOffsetCalculatorILi1EjESE_NS0_6memory12LoadWithCastILi1EEENSF_13StoreWithCastILi1EEEEEviT_T0_T2_T3_T4_T5_,(.L_x_37952 - _ZN2at6native27unrolled_elementwise_kernelINS0_13AUnaryFunctorIaaaZZZNS0_15binary_internal21div_floor_kernel_cudaERNS_18TensorIteratorBaseEENKUlvE_clEvENKUlvE0_clEvEUlaaE_EESt5arrayIPcLm2EELi4E23TrivialOffsetCalculatorILi1EjESE_NS0_6memory12LoadWithCastILi1EEENSF_13StoreWithCastILi1EEEEEviT_T0_T2_T3_T4_T5_)
        .other          _ZN2at6native27unrolled_elementwise_kernelINS0_13AUnaryFunctorIaaaZZZNS0_15binary_internal21div_floor_kernel_cudaERNS_18TensorIteratorBaseEENKUlvE_clEvENKUlvE0_clEvEUlaaE_EESt5arrayIPcLm2EELi4E23TrivialOffsetCalculatorILi1EjESE_NS0_6memory12LoadWithCastILi1EEENSF_13StoreWithCastILi1EEEEEviT_T0_T2_T3_T4_T5_,@"STO_CUDA_ENTRY STV_DEFAULT"
_ZN2at6native27unrolled_elementwise_kernelINS0_13AUnaryFunctorIaaaZZZNS0_15binary_internal21div_floor_kernel_cudaERNS_18TensorIteratorBaseEENKUlvE_clEvENKUlvE0_clEvEUlaaE_EESt5arrayIPcLm2EELi4E23TrivialOffsetCalculatorILi1EjESE_NS0_6memory12LoadWithCastILi1EEENSF_13StoreWithCastILi1EEEEEviT_T0_T2_T3_T4_T5_:
.text._ZN2at6native27unrolled_elementwise_kernelINS0_13AUnaryFunctorIaaaZZZNS0_15binary_internal21div_floor_kernel_cudaERNS_18TensorIteratorBaseEENKUlvE_clEvENKUlvE0_clEvEUlaaE_EESt5arrayIPcLm2EELi4E23TrivialOffsetCalculatorILi1EjESE_NS0_6memory12LoadWithCastILi1EEENSF_13StoreWithCastILi1EEEEEviT_T0_T2_T3_T4_T5_:
        /* <DEDUP_REMOVED lines=31> */
.L_x_34996:
[----:B------:R3:W5:Y:S01]  /*01f0*/  LDG.E.U8 R29, desc[UR36][R4.64] ;  /* 0x00000024041d7981 */ /* 0x000762000c1e1100 */
[----:B------:R-:W-:Y:S05]  /*0200*/  BRA `(.L_x_34998) ;  /* 0x0000000c00587947 */ /* 0x000fea0003800000 */
.L_x_34995:
        /* <DEDUP_REMOVED lines=8> */
.L_x_35000:
[----:B------:R1:W5:Y:S01]  /*0290*/  LDG.E.U8 R29, desc[UR36][R4.64] ;  /* 0x00000024041d7981 */ /* 0x000362000c1e1100 */
[----:B------:R-:W-:Y:S05]  /*02a0*/  BRA `(.L_x_34998) ;  /* 0x0000000c00307947 */ /* 0x000fea0003800000 */
.L_x_34999:
[----:B------:R2:W5:Y:S01]  /*02b0*/  LDG.E.U16 R29, desc[UR36][R4.64] ;  /* 0x00000024041d7981 */ /* 0x000562000c1e1500 */
[----:B------:R-:W-:Y:S05]  /*02c0*/  BRA `(.L_x_34998) ;  /* 0x0000000c00287947 */ /* 0x000fea0003800000 */
.L_x_34994:
        /* <DEDUP_REMOVED lines=9> */
.L_x_35002:
[----:B------:R-:W2:Y:S02]  /*0360*/  LDG.E.U16 R0, desc[UR36][R4.64] ;  /* 0x0000002404007981 */ /* 0x000ea4000c1e1500 */
[----:B--2---:R-:W-:-:S06]  /*0370*/  HADD2.F32 R0, -RZ, R0.H0_H0 ;  /* 0x20000000ff007230 */ /* 0x004fcc0000004100 */
[----:B------:R-:W0:Y:S02]  /*0380*/  F2I.FTZ.TRUNC.NTZ R0, R0 ;  /* 0x0000000000007305 */ /* 0x000e24000021f100 */
[----:B0-----:R-:W-:Y:S01]  /*0390*/  PRMT R29, R0, 0x7610, R29 ;  /* 0x00007610001d7816 */ /* 0x001fe2000000001d */
[----:B------:R-:W-:Y:S06]  /*03a0*/  BRA `(.L_x_34998) ;  /* 0x0000000800f07947 */ /* 0x000fec0003800000 */
.L_x_35001:
        /* <DEDUP_REMOVED lines=9> */
.L_x_35004:
[----:B------:R-:W2:Y:S02]  /*0440*/  LDG.E.U16 R4, desc[UR36][R4.64] ;  /* 0x0000002404047981 */ /* 0x000ea4000c1e1500 */
[----:B--2---:R-:W-:-:S06]  /*0450*/  HADD2.F32 R0, -RZ, R4.H0_H0 ;  /* 0x20000004ff007230 */ /* 0x004fcc0000004100 */
[----:B------:R-:W0:Y:S02]  /*0460*/  F2I.FTZ.TRUNC.NTZ R0, R0 ;  /* 0x0000000000007305 */ /* 0x000e24000021f100 */
[----:B0-----:R-:W-:Y:S01]  /*0470*/  PRMT R29, R0, 0x7610, R29 ;  /* 0x00007610001d7816 */ /* 0x001fe2000000001d */
[----:B------:R-:W-:Y:S06]  /*0480*/  BRA `(.L_x_34998) ;  /* 0x0000000800b87947 */ /* 0x000fec0003800000 */
.L_x_35003:
[----:B------:R-:W2:Y:S02]  /*0490*/  LDG.E.64 R4, desc[UR36][R4.64] ;  /* 0x0000002404047981 */ /* 0x000ea4000c1e1b00 */
[----:B--2---:R0:W1:Y:S01]  /*04a0*/  F2I.F64.TRUNC R29, R4 ;  /* 0x00000004001d7311 */ /* 0x004062000030d100 */
[----:B------:R-:W-:Y:S05]  /*04b0*/  BRA `(.L_x_34998) ;  /* 0x0000000800ac7947 */ /* 0x000fea0003800000 */
.L_x_34993:
        /* <DEDUP_REMOVED lines=12> */
.L_x_35007:
[----:B------:R-:W2:Y:S02]  /*0580*/  LDG.E.64 R4, desc[UR36][R4.64] ;  /* 0x0000002404047981 */ /* 0x000ea4000c1e1b00 */
[----:B--2---:R0:W1:Y:S01]  /*0590*/  F2I.F64.TRUNC R29, R4 ;  /* 0x00000004001d7311 */ /* 0x004062000030d100 */
[----:B------:R-:W-:Y:S05]  /*05a0*/  BRA `(.L_x_34998) ;  /* 0x0000000800707947 */ /* 0x000fea0003800000 */
.L_x_35006:
        /* <DEDUP_REMOVED lines=28> */
.L_x_35009:
        /* <DEDUP_REMOVED lines=16> */
.L_x_35008:
[----:B------:R-:W2:Y:S02]  /*0870*/  LDG.E.U16 R0, desc[UR36][R4.64] ;  /* 0x0000002404007981 */ /* 0x000ea4000c1e1500 */
[----:B--2---:R-:W-:-:S06]  /*0880*/  IMAD.U32 R0, R0, 0x10000, RZ ;  /* 0x0001000000007824 */ /* 0x004fcc00078e00ff */
[----:B------:R-:W0:Y:S02]  /*0890*/  F2I.FTZ.TRUNC.NTZ R0, R0 ;  /* 0x0000000000007305 */ /* 0x000e24000021f100 */
[----:B0-----:R-:W-:Y:S01]  /*08a0*/  PRMT R29, R0, 0x7610, R29 ;  /* 0x00007610001d7816 */ /* 0x001fe2000000001d */
[----:B------:R-:W-:Y:S06]  /*08b0*/  BRA `(.L_x_34998) ;  /* 0x0000000400ac7947 */ /* 0x000fec0003800000 */
.L_x_35005:
        /* <DEDUP_REMOVED lines=10> */
.L_x_35012:
        /* <DEDUP_REMOVED lines=21> */
.L_x_35016:
[----:B------:R-:W-:Y:S05]  /*0ab0*/  BSYNC B1 ;  /* 0x0000000000017941 */ /* 0x000fea0003800000 */
.L_x_35015:
[----:B------:R-:W-:Y:S01]  /*0ac0*/  LEA R5, R0, 0x3b800000, 0x17 ;  /* 0x3b80000000057811 */ /* 0x000fe200078eb8ff */
[----:B------:R-:W-:-:S05]  /*0ad0*/  IMAD.SHL.U32 R0, R3, 0x100000, RZ ;  /* 0x0010000003007824 */ /* 0x000fca00078e00ff */
[----:B------:R-:W-:-:S07]  /*0ae0*/  LOP3.LUT R0, R5, R0, R6, 0xfe, !PT ;  /* 0x0000000005007212 */ /* 0x000fce00078efe06 */
.L_x_35014:
[----:B------:R-:W-:Y:S05]  /*0af0*/  BSYNC B0 ;  /* 0x0000000000007941 */ /* 0x000fea0003800000 */
.L_x_35013:
[----:B------:R-:W0:Y:S02]  /*0b00*/  F2I.FTZ.TRUNC.NTZ R0, R0 ;  /* 0x0000000000007305 */ /* 0x000e24000021f100 */
[----:B0-----:R-:W-:Y:S01]  /*0b10*/  PRMT R29, R0, 0x7610, R29 ;  /* 0x00007610001d7816 */ /* 0x001fe2000000001d */
[----:B------:R-:W-:Y:S06]  /*0b20*/  BRA `(.L_x_34998) ;  /* 0x0000000400107947 */ /* 0x000fec0003800000 */
.L_x_35011:
        /* <DEDUP_REMOVED lines=21> */
.L_x_35020:
[----:B------:R-:W-:Y:S05]  /*0c80*/  BSYNC B1 ;  /* 0x0000000000017941 */ /* 0x000fea0003800000 */
.L_x_35019:
[----:B------:R-:W-:Y:S01]  /*0c90*/  LEA R5, R0, 0x37800000, 0x17 ;  /* 0x3780000000057811 */ /* 0x000fe200078eb8ff */
[----:B------:R-:W-:-:S05]  /*0ca0*/  IMAD.SHL.U32 R0, R3, 0x200000, RZ ;  /* 0x0020000003007824 */ /* 0x000fca00078e00ff */
[----:B------:R-:W-:-:S07]  /*0cb0*/  LOP3.LUT R0, R5, R0, R6, 0xfe, !PT ;  /* 0x0000000005007212 */ /* 0x000fce00078efe06 */
.L_x_35018:
[----:B------:R-:W-:Y:S05]  /*0cc0*/  BSYNC B0 ;  /* 0x0000000000007941 */ /* 0x000fea0003800000 */
.L_x_35017:
[----:B------:R-:W0:Y:S02]  /*0cd0*/  F2I.FTZ.TRUNC.NTZ R0, R0 ;  /* 0x0000000000007305 */ /* 0x000e24000021f100 */
[----:B0-----:R-:W-:Y:S01]  /*0ce0*/  PRMT R29, R0, 0x7610, R29 ;  /* 0x00007610001d7816 */ /* 0x001fe2000000001d */
[----:B------:R-:W-:Y:S06]  /*0cf0*/  BRA `(.L_x_34998) ;  /* 0x00000000009c7947 */ /* 0x000fec0003800000 */
.L_x_35010:
        /* <DEDUP_REMOVED lines=14> */
.L_x_35024:
[----:B------:R-:W-:Y:S05]  /*0de0*/  BSYNC B0 ;  /* 0x0000000000007941 */ /* 0x000fea0003800000 */
.L_x_35023:
[----:B------:R-:W0:Y:S02]  /*0df0*/  F2I.FTZ.TRUNC.NTZ R0, R0 ;  /* 0x0000000000007305 */ /* 0x000e24000021f100 */
[----:B0-----:R-:W-:Y:S01]  /*0e00*/  PRMT R29, R0, 0x7610, R29 ;  /* 0x00007610001d7816 */ /* 0x001fe2000000001d */
[----:B------:R-:W-:Y:S06]  /*0e10*/  BRA `(.L_x_34998) ;  /* 0x0000000000547947 */ /* 0x000fec0003800000 */
.L_x_34997:
        /* <DEDUP_REMOVED lines=16> */
.L_x_35025:
[----:B------:R-:W-:Y:S01]  /*0f20*/  PRMT R29, RZ, 0x7610, R29 ;  /* 0x00007610ff1d7816 */ /* 0x000fe2000000001d */
[----:B------:R-:W-:Y:S06]  /*0f30*/  BRA `(.L_x_34998) ;  /* 0x00000000000c7947 */ /* 0x000fec0003800000 */
.L_x_35022:
[----:B------:R0:W5:Y:S01]  /*0f40*/  LDG.E.U8 R29, desc[UR36][R4.64] ;  /* 0x00000024041d7981 */ /* 0x000162000c1e1100 */
[----:B------:R-:W-:Y:S05]  /*0f50*/  BRA `(.L_x_34998) ;  /* 0x0000000000047947 */ /* 0x000fea0003800000 */
.L_x_35021:
[----:B------:R0:W5:Y:S02]  /*0f60*/  LDG.E.U8 R29, desc[UR36][R4.64] ;  /* 0x00000024041d7981 */ /* 0x000164000c1e1100 */
.L_x_34998:
[----:B------:R-:W2:Y:S02]  /*0f70*/  S2R R17, SR_TID.X ;  /* 0x0000000000117919 */ /* 0x000ea40000002100 */
[----:B--2---:R-:W-:-:S07]  /*0f80*/  VIADD R17, R17, 0x80 ;  /* 0x0000008011117836 */ /* 0x004fce0000000000 */
.L_x_34992:
[----:B------:R-:W-:Y:S05]  /*0f90*/  BSYNC B6 ;  /* 0x0000000000067941 */ /* 0x000fea0003800000 */
.L_x_34991:
        /* <DEDUP_REMOVED lines=23> */
.L_x_35031:
[----:B------:R0:W5:Y:S01]  /*1110*/  LDG.E.U8 R18, desc[UR36][R4.64] ;  /* 0x0000002404127981 */ /* 0x000162000c1e1100 */
[----:B------:R-:W-:Y:S05]  /*1120*/  BRA `(.L_x_35033) ;  /* 0x0000000c00547947 */ /* 0x000fea0003800000 */
.L_x_35030:
        /* <DEDUP_REMOVED lines=8> */
.L_x_35035:
[----:B------:R0:W5:Y:S01]  /*11b0*/  LDG.E.U8 R18, desc[UR36][R4.64] ;  /* 0x0000002404127981 */ /* 0x000162000c1e1100 */
[----:B------:R-:W-:Y:S05]  /*11c0*/  BRA `(.L_x_35033) ;  /* 0x0000000c002c7947 */ /* 0x000fea0003800000 */
.L_x_35034:
[----:B------:R0:W5:Y:S01]  /*11d0*/  LDG.E.U16 R18, desc[UR36][R4.64] ;  /* 0x0000002404127981 */ /* 0x000162000c1e1500 */
[----:B------:R-:W-:Y:S05]  /*11e0*/  BRA `(.L_x_35033) ;  /* 0x0000000c00247947 */ /* 0x000fea0003800000 */
.L_x_35029:
        /* <DEDUP_REMOVED lines=9> */
.L_x_35037:
[----:B------:R-:W2:Y:S02]  /*1280*/  LDG.E.U16 R0, desc[UR36][R4.64] ;  /* 0x0000002404007981 */ /* 0x000ea4000c1e1500 */
[----:B--2---:R-:W-:-:S06]  /*1290*/  HADD2.F32 R0, -RZ, R0.H0_H0 ;  /* 0x20000000ff007230 */ /* 0x004fcc0000004100 */
[----:B------:R-:W0:Y:S02]  /*12a0*/  F2I.FTZ.TRUNC.NTZ R0, R0 ;  /* 0x0000000000007305 */ /* 0x000e24000021f100 */
[----:B0-----:R-:W-:Y:S01]  /*12b0*/  PRMT R18, R0, 0x7610, R18 ;  /* 0x0000761000127816 */ /* 0x001fe20000000012 */
[----:B------:R-:W-:Y:S06]  /*12c0*/  BRA `(.L_x_35033) ;  /* 0x0000000800ec7947 */ /* 0x000fec0003800000 */
.L_x_35036:
        /* <DEDUP_REMOVED lines=9> */
.L_x_35039:
[----:B------:R-:W2:Y:S02]  /*1360*/  LDG.E.U16 R4, desc[UR36][R4.64] ;  /* 0x0000002404047981 */ /* 0x000ea4000c1e1500 */
[----:B--2---:R-:W-:-:S06]  /*1370*/  HADD2.F32 R0, -RZ, R4.H0_H0 ;  /* 0x20000004ff007230 */ /* 0x004fcc0000004100 */
[----:B------:R-:W0:Y:S02]  /*1380*/  F2I.FTZ.TRUNC.NTZ R0, R0 ;  /* 0x0000000000007305 */ /* 0x000e24000021f100 */
[----:B0-----:R-:W-:Y:S01]  /*1390*/  PRMT R18, R0, 0x7610, R18 ;  /* 0x0000761000127816 */ /* 0x001fe20000000012 */
[----:B------:R-:W-:Y:S06]  /*13a0*/  BRA `(.L_x_35033) ;  /* 0x0000000800b47947 */ /* 0x000fec0003800000 */
.L_x_35038:
[----:B------:R-:W2:Y:S02]  /*13b0*/  LDG.E.64 R4, desc[UR36][R4.64] ;  /* 0x0000002404047981 */ /* 0x000ea4000c1e1b00 */
[----:B--2---:R0:W1:Y:S01]  /*13c0*/  F2I.F64.TRUNC R18, R4 ;  /* 0x0000000400127311 */ /* 0x004062000030d100 */
[----:B------:R-:W-:Y:S05]  /*13d0*/  BRA `(.L_x_35033) ;  /* 0x0000000800a87947 */ /* 0x000fea0003800000 */
.L_x_35028:
        /* <DEDUP_REMOVED lines=12> */
.L_x_35042:
[----:B------:R-:W2:Y:S02]  /*14a0*/  LDG.E.64 R4, desc[UR36][R4.64] ;  /* 0x0000002404047981 */ /* 0x000ea4000c1e1b00 */
[----:B--2---:R0:W1:Y:S01]  /*14b0*/  F2I.F64.TRUNC R18, R4 ;  /* 0x0000000400127311 */ /* 0x004062000030d100 */
[----:B------:R-:W-:Y:S05]  /*14c0*/  BRA `(.L_x_35033) ;  /* 0x00000008006c7947 */ /* 0x000fea0003800000 */
.L_x_35041:
        /* <DEDUP_REMOVED lines=28> */
.L_x_35044:
        /* <DEDUP_REMOVED lines=15> */
.L_x_35043:
[----:B------:R-:W2:Y:S02]  /*1780*/  LDG.E.U16 R0, desc[UR36][R4.64] ;  /* 0x0000002404007981 */ /* 0x000ea4000c1e1500 */
[----:B--2---:R-:W-:-:S06]  /*1790*/  IMAD.U32 R0, R0, 0x10000, RZ ;  /* 0x0001000000007824 */ /* 0x004fcc00078e00ff */
[----:B------:R-:W0:Y:S02]  /*17a0*/  F2I.FTZ.TRUNC.NTZ R0, R0 ;  /* 0x0000000000007305 */ /* 0x000e24000021f100 */
[----:B0-----:R-:W-:Y:S01]  /*17b0*/  PRMT R18, R0, 0x7610, R18 ;  /* 0x0000761000127816 */ /* 0x001fe20000000012 */
[----:B------:R-:W-:Y:S06]  /*17c0*/  BRA `(.L_x_35033) ;  /* 0x0000000400ac7947 */ /* 0x000fec0003800000 */
.L_x_35040:
        /* <DEDUP_REMOVED lines=10> */
.L_x_35047:
        /* <DEDUP_REMOVED lines=21> */
.L_x_35051:
[----:B------:R-:W-:Y:S05]  /*19c0*/  BSYNC B1 ;  /* 0x0000000000017941 */ /* 0x000fea0003800000 */
.L_x_35050:
[----:B------:R-:W-:Y:S01]  /*19d0*/  LEA R5, R0, 0x3b800000, 0x17 ;  /* 0x3b80000000057811 */ /* 0x000fe200078eb8ff */
[----:B------:R-:W-:-:S05]  /*19e0*/  IMAD.SHL.U32 R0, R3, 0x100000, RZ ;  /* 0x0010000003007824 */ /* 0x000fca00078e00ff */
[----:B------:R-:W-:-:S07]  /*19f0*/  LOP3.LUT R0, R5, R0, R6, 0xfe, !PT ;  /* 0x0000000005007212 */ /* 0x000fce00078efe06 */
.L_x_35049:
[----:B------:R-:W-:Y:S05]  /*1a00*/  BSYNC B0 ;  /* 0x0000000000007941 */ /* 0x000fea0003800000 */
.L_x_35048:
[----:B------:R-:W0:Y:S02]  /*1a10*/  F2I.FTZ.TRUNC.NTZ R0, R0 ;  /* 0x0000000000007305 */ /* 0x000e24000021f100 */
[----:B0-----:R-:W-:Y:S01]  /*1a20*/  PRMT R18, R0, 0x7610, R18 ;  /* 0x0000761000127816 */ /* 0x001fe20000000012 */
[----:B------:R-:W-:Y:S06]  /*1a30*/  BRA `(.L_x_35033) ;  /* 0x0000000400107947 */ /* 0x000fec0003800000 */
.L_x_35046:
        /* <DEDUP_REMOVED lines=21> */
.L_x_35055:
[----:B------:R-:W-:Y:S05]  /*1b90*/  BSYNC B1 ;  /* 0x0000000000017941 */ /* 0x000fea0003800000 */
.L_x_35054:
[----:B------:R-:W-:Y:S01]  /*1ba0*/  LEA R5, R0, 0x37800000, 0x17 ;  /* 0x3780000000057811 */ /* 0x000fe200078eb8ff */
[----:B------:R-:W-:-:S05]  /*1bb0*/  IMAD.SHL.U32 R0, R3, 0x200000, RZ ;  /* 0x0020000003007824 */ /* 0x000fca00078e00ff */
[----:B------:R-:W-:-:S07]  /*1bc0*/  LOP3.LUT R0, R5, R0, R6, 0xfe, !PT ;  /* 0x0000000005007212 */ /* 0x000fce00078efe06 */
.L_x_35053:
[----:B------:R-:W-:Y:S05]  /*1bd0*/  BSYNC B0 ;  /* 0x0000000000007941 */ /* 0x000fea0003800000 */
.L_x_35052:
[----:B------:R-:W0:Y:S02]  /*1be0*/  F2I.FTZ.TRUNC.NTZ R0, R0 ;  /* 0x0000000000007305 */ /* 0x000e24000021f100 */
[----:B0-----:R-:W-:Y:S01]  /*1bf0*/  PRMT R18, R0, 0x7610, R18 ;  /* 0x0000761000127816 */ /* 0x001fe20000000012 */
[----:B------:R-:W-:Y:S06]  /*1c00*/  BRA `(.L_x_35033) ;  /* 0x00000000009c7947 */ /* 0x000fec0003800000 */
.L_x_35045:
        /* <DEDUP_REMOVED lines=14> */
.L_x_35059:
[----:B------:R-:W-:Y:S05]  /*1cf0*/  BSYNC B0 ;  /* 0x0000000000007941 */ /* 0x000fea0003800000 */
.L_x_35058:
[----:B------:R-:W0:Y:S02]  /*1d00*/  F2I.FTZ.TRUNC.NTZ R0, R0 ;  /* 0x0000000000007305 */ /* 0x000e24000021f100 */
[----:B0-----:R-:W-:Y:S01]  /*1d10*/  PRMT R18, R0, 0x7610, R18 ;  /* 0x0000761000127816 */ /* 0x001fe20000000012 */
[----:B------:R-:W-:Y:S06]  /*1d20*/  BRA `(.L_x_35033) ;  /* 0x0000000000547947 */ /* 0x000fec0003800000 */
.L_x_35032:
        /* <DEDUP_REMOVED lines=16> */
.L_x_35060:
[----:B------:R-:W-:Y:S01]  /*1e30*/  PRMT R18, RZ, 0x7610, R18 ;  /* 0x00007610ff127816 */ /* 0x000fe20000000012 */
[----:B------:R-:W-:Y:S06]  /*1e40*/  BRA `(.L_x_35033) ;  /* 0x00000000000c7947 */ /* 0x000fec0003800000 */
.L_x_35057:
[----:B------:R3:W5:Y:S01]  /*1e50*/  LDG.E.U8 R18, desc[UR36][R4.64] ;  /* 0x0000002404127981 */ /* 0x000762000c1e1100 */
[----:B------:R-:W-:Y:S05]  /*1e60*/  BRA `(.L_x_35033) ;  /* 0x0000000000047947 */ /* 0x000fea0003800000 */
.L_x_35056:
[----:B------:R2:W5:Y:S02]  /*1e70*/  LDG.E.U8 R18, desc[UR36][R4.64] ;  /* 0x0000002404127981 */ /* 0x000564000c1e1100 */
.L_x_35033:
[----:B------:R-:W-:-:S07]  /*1e80*/  VIADD R17, R17, 0x80 ;  /* 0x0000008011117836 */ /* 0x000fce0000000000 */
.L_x_35027:
[----:B------:R-:W-:Y:S05]  /*1e90*/  BSYNC B6 ;  /* 0x0000000000067941 */ /* 0x000fea0003800000 */
.L_x_35026:
        /* <DEDUP_REMOVED lines=25> */
.L_x_35066:
[----:B------:R0:W5:Y:S01]  /*2030*/  LDG.E.U8 R27, desc[UR36][R4.64] ;  /* 0x00000024041b7981 */ /* 0x000162000c1e1100 */
[----:B------:R-:W-:Y:S05]  /*2040*/  BRA `(.L_x_35068) ;  /* 0x0000000c00547947 */ /* 0x000fea0003800000 */
.L_x_35065:
        /* <DEDUP_REMOVED lines=8> */
.L_x_35070:
[----:B------:R0:W5:Y:S01]  /*20d0*/  LDG.E.U8 R27, desc[UR36][R4.64] ;  /* 0x00000024041b7981 */ /* 0x000162000c1e1100 */
[----:B------:R-:W-:Y:S05]  /*20e0*/  BRA `(.L_x_35068) ;  /* 0x0000000c002c7947 */ /* 0x000fea0003800000 */
.L_x_35069:
[----:B------:R0:W5:Y:S01]  /*20f0*/  LDG.E.U16 R27, desc[UR36][R4.64] ;  /* 0x00000024041b7981 */ /* 0x000162000c1e1500 */
[----:B------:R-:W-:Y:S05]  /*2100*/  BRA `(.L_x_35068) ;  /* 0x0000000c00247947 */ /* 0x000fea0003800000 */
.L_x_35064:
        /* <DEDUP_REMOVED lines=9> */
.L_x_35072:
[----:B------:R-:W2:Y:S02]  /*21a0*/  LDG.E.U16 R0, desc[UR36][R4.64] ;  /* 0x0000002404007981 */ /* 0x000ea4000c1e1500 */
[----:B--2---:R-:W-:-:S06]  /*21b0*/  HADD2.F32 R0, -RZ, R0.H0_H0 ;  /* 0x20000000ff007230 */ /* 0x004fcc0000004100 */
[----:B------:R-:W0:Y:S02]  /*21c0*/  F2I.FTZ.TRUNC.NTZ R0, R0 ;  /* 0x0000000000007305 */ /* 0x000e24000021f100 */
[----:B0-----:R-:W-:Y:S01]  /*21d0*/  PRMT R27, R0, 0x7610, R27 ;  /* 0x00007610001b7816 */ /* 0x001fe2000000001b */
[----:B------:R-:W-:Y:S06]  /*21e0*/  BRA `(.L_x_35068) ;  /* 0x0000000800ec7947 */ /* 0x000fec0003800000 */
.L_x_35071:
        /* <DEDUP_REMOVED lines=9> */
.L_x_35074:
[----:B------:R-:W2:Y:S02]  /*2280*/  LDG.E.U16 R4, desc[UR36][R4.64] ;  /* 0x0000002404047981 */ /* 0x000ea4000c1e1500 */
[----:B--2---:R-:W-:-:S06]  /*2290*/  HADD2.F32 R0, -RZ, R4.H0_H0 ;  /* 0x20000004ff007230 */ /* 0x004fcc0000004100 */
[----:B------:R-:W0:Y:S02]  /*22a0*/  F2I.FTZ.TRUNC.NTZ R0, R0 ;  /* 0x0000000000007305 */ /* 0x000e24000021f100 */
[----:B0-----:R-:W-:Y:S01]  /*22b0*/  PRMT R27, R0, 0x7610, R27 ;  /* 0x00007610001b7816 */ /* 0x001fe2000000001b */
[----:B------:R-:W-:Y:S06]  /*22c0*/  BRA `(.L_x_35068) ;  /* 0x0000000800b47947 */ /* 0x000fec0003800000 */
.L_x_35073:
[----:B------:R-:W2:Y:S02]  /*22d0*/  LDG.E.64 R4, desc[UR36][R4.64] ;  /* 0x0000002404047981 */ /* 0x000ea4000c1e1b00 */
[----:B--2---:R0:W1:Y:S01]  /*22e0*/  F2I.F64.TRUNC R27, R4 ;  /* 0x00000004001b7311 */ /* 0x004062000030d100 */
[----:B------:R-:W-:Y:S05]  /*22f0*/  BRA `(.L_x_35068) ;  /* 0x0000000800a87947 */ /* 0x000fea0003800000 */
.L_x_35063:
        /* <DEDUP_REMOVED lines=12> */
.L_x_35077:
[----:B------:R-:W2:Y:S02]  /*23c0*/  LDG.E.64 R4, desc[UR36][R4.64] ;  /* 0x0000002404047981 */ /* 0x000ea4000c1e1b00 */
[----:B--2---:R3:W4:Y:S01]  /*23d0*/  F2I.F64.TRUNC R27, R4 ;  /* 0x00000004001b7311 */ /* 0x004722000030d100 */
[----:B------:R-:W-:Y:S05]  /*23e0*/  BRA `(.L_x_35068) ;  /* 0x00000008006c7947 */ /* 0x000fea0003800000 */
.L_x_35076:
        /* <DEDUP_REMOVED lines=28> */
.L_x_35079:
        /* <DEDUP_REMOVED lines=15> */
.L_x_35078:
[----:B------:R-:W2:Y:S02]  /*26a0*/  LDG.E.U16 R0, desc[UR36][R4.64] ;  /* 0x0000002404007981 */ /* 0x000ea4000c1e1500 */
[----:B--2---:R-:W-:-:S06]  /*26b0*/  IMAD.U32 R0, R0, 0x10000, RZ ;  /* 0x0001000000007824 */ /* 0x004fcc00078e00ff */
[----:B------:R-:W0:Y:S02]  /*26c0*/  F2I.FTZ.TRUNC.NTZ R0, R0 ;  /* 0x0000000000007305 */ /* 0x000e24000021f100 */
[----:B0-----:R-:W-:Y:S01]  /*26d0*/  PRMT R27, R0, 0x7610, R27 ;  /* 0x00007610001b7816 */ /* 0x001fe2000000001b */
[----:B------:R-:W-:Y:S06]  /*26e0*/  BRA `(.L_x_35068) ;  /* 0x0000000400ac7947 */ /* 0x000fec0003800000 */
.L_x_35075:
        /* <DEDUP_REMOVED lines=10> */
.L_x_35082:
        /* <DEDUP_REMOVED lines=21> */
.L_x_35086:
[----:B------:R-:W-:Y:S05]  /*28e0*/  BSYNC B1 ;  /* 0x0000000000017941 */ /* 0x000fea0003800000 */
.L_x_35085:
[----:B------:R-:W-:Y:S01]  /*28f0*/  LEA R5, R0, 0x3b800000, 0x17 ;  /* 0x3b80000000057811 */ /* 0x000fe200078eb8ff */
[----:B------:R-:W-:-:S05]  /*2900*/  IMAD.SHL.U32 R0, R3, 0x100000, RZ ;  /* 0x0010000003007824 */ /* 0x000fca00078e00ff */
[----:B------:R-:W-:-:S07]  /*2910*/  LOP3.LUT R0, R5, R0, R6, 0xfe, !PT ;  /* 0x0000000005007212 */ /* 0x000fce00078efe06 */
.L_x_35084:
[----:B------:R-:W-:Y:S05]  /*2920*/  BSYNC B0 ;  /* 0x0000000000007941 */ /* 0x000fea0003800000 */
.L_x_35083:
[----:B------:R-:W0:Y:S02]  /*2930*/  F2I.FTZ.TRUNC.NTZ R0, R0 ;  /* 0x0000000000007305 */ /* 0x000e24000021f100 */
[----:B0-----:R-:W-:Y:S01]  /*2940*/  PRMT R27, R0, 0x7610, R27 ;  /* 0x00007610001b7816 */ /* 0x001fe2000000001b */
[----:B------:R-:W-:Y:S06]  /*2950*/  BRA `(.L_x_35068) ;  /* 0x0000000400107947 */ /* 0x000fec0003800000 */
.L_x_35081:
        /* <DEDUP_REMOVED lines=21> */
.L_x_35090:
[----:B------:R-:W-:Y:S05]  /*2ab0*/  BSYNC B1 ;  /* 0x0000000000017941 */ /* 0x000fea0003800000 */
.L_x_35089:
[----:B------:R-:W-:Y:S01]  /*2ac0*/  LEA R5, R0, 0x37800000, 0x17 ;  /* 0x3780000000057811 */ /* 0x000fe200078eb8ff */
[----:B------:R-:W-:-:S05]  /*2ad0*/  IMAD.SHL.U32 R0, R3, 0x200000, RZ ;  /* 0x0020000003007824 */ /* 0x000fca00078e00ff */
[----:B------:R-:W-:-:S07]  /*2ae0*/  LOP3.LUT R0, R5, R0, R6, 0xfe, !PT ;  /* 0x0000000005007212 */ /* 0x000fce00078efe06 */
.L_x_35088:
[----:B------:R-:W-:Y:S05]  /*2af0*/  BSYNC B0 ;  /* 0x0000000000007941 */ /* 0x000fea0003800000 */
.L_x_35087:
[----:B------:R-:W0:Y:S02]  /*2b00*/  F2I.FTZ.TRUNC.NTZ R0, R0 ;  /* 0x0000000000007305 */ /* 0x000e24000021f100 */
[----:B0-----:R-:W-:Y:S01]  /*2b10*/  PRMT R27, R0, 0x7610, R27 ;  /* 0x00007610001b7816 */ /* 0x001fe2000000001b */
[----:B------:R-:W-:Y:S06]  /*2b20*/  BRA `(.L_x_35068) ;  /* 0x00000000009c7947 */ /* 0x000fec0003800000 */
.L_x_35080:
        /* <DEDUP_REMOVED lines=14> */
.L_x_35094:
[----:B------:R-:W-:Y:S05]  /*2c10*/  BSYNC B0 ;  /* 0x0000000000007941 */ /* 0x000fea0003800000 */
.L_x_35093:
[----:B------:R-:W0:Y:S02]  /*2c20*/  F2I.FTZ.TRUNC.NTZ R0, R0 ;  /* 0x0000000000007305 */ /* 0x000e24000021f100 */
[----:B0-----:R-:W-:Y:S01]  /*2c30*/  PRMT R27, R0, 0x7610, R27 ;  /* 0x00007610001b7816 */ /* 0x001fe2000000001b */
[----:B------:R-:W-:Y:S06]  /*2c40*/  BRA `(.L_x_35068) ;  /* 0x0000000000547947 */ /* 0x000fec0003800000 */
.L_x_35067:
        /* <DEDUP_REMOVED lines=16> */
.L_x_35095:
[----:B------:R-:W-:Y:S01]  /*2d50*/  PRMT R27, RZ, 0x7610, R27 ;  /* 0x00007610ff1b7816 */ /* 0x000fe2000000001b */
[----:B------:R-:W-:Y:S06]  /*2d60*/  BRA `(.L_x_35068) ;  /* 0x00000000000c7947 */ /* 0x000fec0003800000 */
.L_x_35092:
[----:B------:R2:W5:Y:S01]  /*2d70*/  LDG.E.U8 R27, desc[UR36][R4.64] ;  /* 0x00000024041b7981 */ /* 0x000562000c1e1100 */
[----:B------:R-:W-:Y:S05]  /*2d80*/  BRA `(.L_x_35068) ;  /* 0x0000000000047947 */ /* 0x000fea0003800000 */
.L_x_35091:
[----:B------:R1:W5:Y:S02]  /*2d90*/  LDG.E.U8 R27, desc[UR36][R4.64] ;  /* 0x00000024041b7981 */ /* 0x000364000c1e1100 */
.L_x_35068:
[----:B------:R-:W-:-:S07]  /*2da0*/  VIADD R17, R17, 0x80 ;  /* 0x0000008011117836 */ /* 0x000fce0000000000 */
.L_x_35062:
[----:B------:R-:W-:Y:S05]  /*2db0*/  BSYNC B6 ;  /* 0x0000000000067941 */ /* 0x000fea0003800000 */
.L_x_35061:
        /* <DEDUP_REMOVED lines=23> */
.L_x_35101:
[----:B------:R0:W5:Y:S01]  /*2f30*/  LDG.E.U8 R19, desc[UR36][R4.64] ;  /* 0x0000002404137981 */ /* 0x000162000c1e1100 */
[----:B------:R-:W-:Y:S05]  /*2f40*/  BRA `(.L_x_35097) ;  /* 0x0000000c00507947 */ /* 0x000fea0003800000 */
.L_x_35100:
        /* <DEDUP_REMOVED lines=8> */
.L_x_35104:
[----:B------:R0:W5:Y:S01]  /*2fd0*/  LDG.E.U8 R19, desc[UR36][R4.64] ;  /* 0x0000002404137981 */ /* 0x000162000c1e1100 */
[----:B------:R-:W-:Y:S05]  /*2fe0*/  BRA `(.L_x_35097) ;  /* 0x0000000c00287947 */ /* 0x000fea0003800000 */
.L_x_35103:
[----:B------:R0:W5:Y:S01]  /*2ff0*/  LDG.E.U16 R19, desc[UR36][R4.64] ;  /* 0x0000002404137981 */ /* 0x000162000c1e1500 */
[----:B------:R-:W-:Y:S05]  /*3000*/  BRA `(.L_x_35097) ;  /* 0x0000000c00207947 */ /* 0x000fea0003800000 */
.L_x_35099:
        /* <DEDUP_REMOVED lines=9> */
.L_x_35106:
[----:B------:R-:W2:Y:S02]  /*30a0*/  LDG.E.U16 R0, desc[UR36][R4.64] ;  /* 0x0000002404007981 */ /* 0x000ea4000c1e1500 */
[----:B--2---:R-:W-:-:S06]  /*30b0*/  HADD2.F32 R0, -RZ, R0.H0_H0 ;  /* 0x20000000ff007230 */ /* 0x004fcc0000004100 */
[----:B------:R-:W0:Y:S02]  /*30c0*/  F2I.FTZ.TRUNC.NTZ R0, R0 ;  /* 0x0000000000007305 */ /* 0x000e24000021f100 */
[----:B0-----:R-:W-:Y:S01]  /*30d0*/  PRMT R19, R0, 0x7610, R19 ;  /* 0x0000761000137816 */ /* 0x001fe20000000013 */
[----:B------:R-:W-:Y:S06]  /*30e0*/  BRA `(.L_x_35097) ;  /* 0x0000000800e87947 */ /* 0x000fec0003800000 */
.L_x_35105:
        /* <DEDUP_REMOVED lines=9> */
.L_x_35108:
[----:B------:R-:W2:Y:S02]  /*3180*/  LDG.E.U16 R4, desc[UR36][R4.64] ;  /* 0x0000002404047981 */ /* 0x000ea4000c1e1500 */
[----:B--2---:R-:W-:-:S06]  /*3190*/  HADD2.F32 R0, -RZ, R4.H0_H0 ;  /* 0x20000004ff007230 */ /* 0x004fcc0000004100 */
[----:B------:R-:W0:Y:S02]  /*31a0*/  F2I.FTZ.TRUNC.NTZ R0, R0 ;  /* 0x0000000000007305 */ /* 0x000e24000021f100 */
[----:B0-----:R-:W-:Y:S01]  /*31b0*/  PRMT R19, R0, 0x7610, R19 ;  /* 0x0000761000137816 */ /* 0x001fe20000000013 */
[----:B------:R-:W-:Y:S06]  /*31c0*/  BRA `(.L_x_35097) ;  /* 0x0000000800b07947 */ /* 0x000fec0003800000 */
.L_x_35107:
[----:B------:R-:W2:Y:S02]  /*31d0*/  LDG.E.64 R4, desc[UR36][R4.64] ;  /* 0x0000002404047981 */ /* 0x000ea4000c1e1b00 */
[----:B--2---:R0:W1:Y:S01]  /*31e0*/  F2I.F64.TRUNC R19, R4 ;  /* 0x0000000400137311 */ /* 0x004062000030d100 */
[----:B------:R-:W-:Y:S05]  /*31f0*/  BRA `(.L_x_35097) ;  /* 0x0000000800a47947 */ /* 0x000fea0003800000 */
.L_x_35098:
        /* <DEDUP_REMOVED lines=12> */
.L_x_35111:
[----:B------:R-:W2:Y:S02]  /*32c0*/  LDG.E.64 R4, desc[UR36][R4.64] ;  /* 0x0000002404047981 */ /* 0x000ea4000c1e1b00 */
[----:B--2---:R0:W1:Y:S01]  /*32d0*/  F2I.F64.TRUNC R19, R4 ;  /* 0x0000000400137311 */ /* 0x004062000030d100 */
[----:B------:R-:W-:Y:S05]  /*32e0*/  BRA `(.L_x_35097) ;  /* 0x0000000800687947 */ /* 0x000fea0003800000 */
.L_x_35110:
        /* <DEDUP_REMOVED lines=28> */
.L_x_35113:
        /* <DEDUP_REMOVED lines=15> */
.L_x_35112:
[----:B------:R-:W2:Y:S02]  /*35a0*/  LDG.E.U16 R0, desc[UR36][R4.64] ;  /* 0x0000002404007981 */ /* 0x000ea4000c1e1500 */
[----:B--2---:R-:W-:-:S06]  /*35b0*/  IMAD.U32 R0, R0, 0x10000, RZ ;  /* 0x0001000000007824 */ /* 0x004fcc00078e00ff */
[----:B------:R-:W0:Y:S02]  /*35c0*/  F2I.FTZ.TRUNC.NTZ R0, R0 ;  /* 0x0000000000007305 */ /* 0x000e24000021f100 */
[----:B0-----:R-:W-:Y:S01]  /*35d0*/  PRMT R19, R0, 0x7610, R19 ;  /* 0x0000761000137816 */ /* 0x001fe20000000013 */
[----:B------:R-:W-:Y:S06]  /*35e0*/  BRA `(.L_x_35097) ;  /* 0x0000000400a87947 */ /* 0x000fec0003800000 */
.L_x_35109:
        /* <DEDUP_REMOVED lines=10> */
.L_x_35116:
        /* <DEDUP_REMOVED lines=21> */
.L_x_35120:
[----:B------:R-:W-:Y:S05]  /*37e0*/  BSYNC B1 ;  /* 0x0000000000017941 */ /* 0x000fea0003800000 */
.L_x_35119:
[----:B------:R-:W-:Y:S01]  /*37f0*/  LEA R5, R0, 0x3b800000, 0x17 ;  /* 0x3b80000000057811 */ /* 0x000fe200078eb8ff */
[----:B------:R-:W-:-:S05]  /*3800*/  IMAD.SHL.U32 R0, R3, 0x100000, RZ ;  /* 0x0010000003007824 */ /* 0x000fca00078e00ff */
[----:B------:R-:W-:-:S07]  /*3810*/  LOP3.LUT R0, R5, R0, R6, 0xfe, !PT ;  /* 0x0000000005007212 */ /* 0x000fce00078efe06 */
.L_x_35118:
[----:B------:R-:W-:Y:S05]  /*3820*/  BSYNC B0 ;  /* 0x0000000000007941 */ /* 0x000fea0003800000 */
.L_x_35117:
[----:B------:R-:W0:Y:S02]  /*3830*/  F2I.FTZ.TRUNC.NTZ R0, R0 ;  /* 0x0000000000007305 */ /* 0x000e24000021f100 */
[----:B0-----:R-:W-:Y:S01]  /*3840*/  PRMT R19, R0, 0x7610, R19 ;  /* 0x0000761000137816 */ /* 0x001fe20000000013 */
[----:B------:R-:W-:Y:S06]  /*3850*/  BRA `(.L_x_35097) ;  /* 0x00000004000c7947 */ /* 0x000fec0003800000 */
.L_x_35115:
        /* <DEDUP_REMOVED lines=21> */
.L_x_35124:
[----:B------:R-:W-:Y:S05]  /*39b0*/  BSYNC B1 ;  /* 0x0000000000017941 */ /* 0x000fea0003800000 */
.L_x_35123:
[----:B------:R-:W-:Y:S01]  /*39c0*/  LEA R5, R0, 0x37800000, 0x17 ;  /* 0x3780000000057811 */ /* 0x000fe200078eb8ff */
[----:B------:R-:W-:-:S05]  /*39d0*/  IMAD.SHL.U32 R0, R3, 0x200000, RZ ;  /* 0x0020000003007824 */ /* 0x000fca00078e00ff */
[----:B------:R-:W-:-:S07]  /*39e0*/  LOP3.LUT R0, R5, R0, R6, 0xfe, !PT ;  /* 0x0000000005007212 */ /* 0x000fce00078efe06 */
.L_x_35122:
[----:B------:R-:W-:Y:S05]  /*39f0*/  BSYNC B0 ;  /* 0x0000000000007941 */ /* 0x000fea0003800000 */
.L_x_35121:
[----:B------:R-:W0:Y:S02]  /*3a00*/  F2I.FTZ.TRUNC.NTZ R0, R0 ;  /* 0x0000000000007305 */ /* 0x000e24000021f100 */
[----:B0-----:R-:W-:Y:S01]  /*3a10*/  PRMT R19, R0, 0x7610, R19 ;  /* 0x0000761000137816 */ /* 0x001fe20000000013 */
[----:B------:R-:W-:Y:S06]  /*3a20*/  BRA `(.L_x_35097) ;  /* 0x0000000000987947 */ /* 0x000fec0003800000 */
.L_x_35114:
        /* <DEDUP_REMOVED lines=14> */
.L_x_35128:
[----:B------:R-:W-:Y:S05]  /*3b10*/  BSYNC B0 ;  /* 0x0000000000007941 */ /* 0x000fea0003800000 */
.L_x_35127:
[----:B------:R-:W0:Y:S02]  /*3b20*/  F2I.FTZ.TRUNC.NTZ R0, R0 ;  /* 0x0000000000007305 */ /* 0x000e24000021f100 */
[----:B0-----:R-:W-:Y:S01]  /*3b30*/  PRMT R19, R0, 0x7610, R19 ;  /* 0x0000761000137816 */ /* 0x001fe20000000013 */
[----:B------:R-:W-:Y:S06]  /*3b40*/  BRA `(.L_x_35097) ;  /* 0x0000000000507947 */ /* 0x000fec0003800000 */
.L_x_35102:
        /* <DEDUP_REMOVED lines=16> */
.L_x_35129:
[----:B------:R-:W-:Y:S05]  /*3c50*/  BRA `(.L_x_35097) ;  /* 0x00000000000c7947 */ /* 0x000fea0003800000 */
.L_x_35126:
[----:B------:R0:W5:Y:S01]  /*3c60*/  LDG.E.U8 R19, desc[UR36][R4.64] ;  /* 0x0000002404137981 */ /* 0x000162000c1e1100 */
[----:B------:R-:W-:Y:S05]  /*3c70*/  BRA `(.L_x_35097) ;  /* 0x0000000000047947 */ /* 0x000fea0003800000 */
.L_x_35125:
[----:B------:R0:W5:Y:S02]  /*3c80*/  LDG.E.U8 R19, desc[UR36][R4.64] ;  /* 0x0000002404137981 */ /* 0x000164000c1e1100 */
.L_x_35097:
[----:B------:R-:W-:Y:S05]  /*3c90*/  BSYNC B6 ;  /* 0x0000000000067941 */ /* 0x000fea0003800000 */
.L_x_35096:
[----:B------:R-:W2:Y:S01]  /*3ca0*/  S2R R25, SR_TID.X ;  /* 0x0000000000197919 */ /* 0x000ea20000002100 */
[----:B------:R-:W1:Y:S01]  /*3cb0*/  LDC.U8 R17, c[0x0][0x234] ;  /* 0x00008d00ff117b82 */ /* 0x000e620000000000 */
[----:B------:R-:W-:Y:S01]  /*3cc0*/  BSSY B0, `(.L_x_35130) ;  /* 0x0000033000007945 */ /* 0x000fe20003800000 */
[----:B0-----:R-:W-:Y:S02]  /*3cd0*/  PRMT R0, R24, 0x8880, RZ ;  /* 0x0000888018007816 */ /* 0x001fe400000000ff */
[CC--:B--2---:R-:W-:Y:S01]  /*3ce0*/  ISETP.GE.AND P0, PT, R25.reuse, R16.reuse, PT ;  /* 0x000000101900720c */ /* 0x0c4fe20003f06270 */
[C---:B------:R-:W-:Y:S02]  /*3cf0*/  VIADD R3, R25.reuse, 0x100 ;  /* 0x0000010019037836 */ /* 0x040fe40000000000 */
[C---:B-1-34-:R-:W-:Y:S02]  /*3d00*/  VIADD R5, R25.reuse, 0x180 ;  /* 0x0000018019057836 */ /* 0x05afe40000000000 */
[----:B------:R-:W-:Y:S01]  /*3d10*/  VIADD R23, R25, 0x80 ;  /* 0x0000008019177836 */ /* 0x000fe20000000000 */
[----:B------:R-:W-:-:S02]  /*3d20*/  ISETP.GE.AND P2, PT, R3, R16, PT ;  /* 0x000000100300720c */ /* 0x000fc40003f46270 */
[-C--:B------:R-:W-:Y:S02]  /*3d30*/  ISETP.GE.AND P1, PT, R5, R16.reuse, PT ;  /* 0x000000100500720c */ /* 0x080fe40003f26270 */
[----:B------:R-:W-:-:S03]  /*3d40*/  ISETP.GE.AND P3, PT, R23, R16, PT ;  /* 0x000000101700720c */ /* 0x000fc60003f66270 */
[----:B------:R-:W-:Y:S10]  /*3d50*/  @P0 BRA `(.L_x_35131) ;  /* 0x0000000000a40947 */ /* 0x000ff40003800000 */
[----:B-----5:R-:W-:Y:S02]  /*3d60*/  LOP3.LUT R3, R29, 0xffff, RZ, 0xc0, !PT ;  /* 0x0000ffff1d037812 */ /* 0x020fe400078ec0ff */
[----:B------:R-:W-:Y:S02]  /*3d70*/  IABS R8, R0 ;  /* 0x0000000000087213 */ /* 0x000fe40000000000 */
[----:B------:R-:W-:Y:S02]  /*3d80*/  PRMT R3, R3, 0x8880, RZ ;  /* 0x0000888003037816 */ /* 0x000fe400000000ff */
[----:B------:R-:W-:Y:S02]  /*3d90*/  LOP3.LUT R29, R29, R24, RZ, 0x3c, !PT ;  /* 0x000000181d1d7212 */ /* 0x000fe400078e3cff */
[-C--:B------:R-:W-:Y:S02]  /*3da0*/  IABS R6, R3.reuse ;  /* 0x0000000300067213 */ /* 0x080fe40000000000 */
[----:B------:R-:W-:-:S02]  /*3db0*/  IABS R10, R3 ;  /* 0x00000003000a7213 */ /* 0x000fc40000000000 */
        /* <DEDUP_REMOVED lines=35> */
.L_x_35131:
[----:B------:R-:W-:Y:S05]  /*3ff0*/  BSYNC B0 ;  /* 0x0000000000007941 */ /* 0x000fea0003800000 */
.L_x_35130:
[----:B------:R-:W-:Y:S04]  /*4000*/  BSSY B0, `(.L_x_35132) ;  /* 0x000002b000007945 */ /* 0x000fe80003800000 */
[----:B------:R-:W-:Y:S05]  /*4010*/  @P3 BRA `(.L_x_35133) ;  /* 0x0000000000a43947 */ /* 0x000fea0003800000 */
        /* <DEDUP_REMOVED lines=41> */
.L_x_35133:
[----:B------:R-:W-:Y:S05]  /*42b0*/  BSYNC B0 ;  /* 0x0000000000007941 */ /* 0x000fea0003800000 */
.L_x_35132:
[----:B------:R-:W-:Y:S04]  /*42c0*/  BSSY B0, `(.L_x_35134) ;  /* 0x000002b000007945 */ /* 0x000fe80003800000 */
[----:B------:R-:W-:Y:S05]  /*42d0*/  @P2 BRA `(.L_x_35135) ;  /* 0x0000000000a42947 */ /* 0x000fea0003800000 */
[C---:B-----5:R-:W-:Y:S02]  /*42e0*/  LOP3.LUT R4, R27.reuse, 0xffff, RZ, 0xc0, !PT ;  /* 0x0000ffff1b047812 */ /* 0x060fe400078ec0ff */
        /* <DEDUP_REMOVED lines=40> */
.L_x_35135:
[----:B------:R-:W-:Y:S05]  /*4570*/  BSYNC B0 ;  /* 0x0000000000007941 */ /* 0x000fea0003800000 */
.L_x_35134:
        /* <DEDUP_REMOVED lines=43> */
.L_x_35137:
[----:B------:R-:W-:Y:S05]  /*4830*/  BSYNC B0 ;  /* 0x0000000000007941 */ /* 0x000fea0003800000 */
.L_x_35136:
        /* <DEDUP_REMOVED lines=22> */
.L_x_35143:
[----:B------:R0:W-:Y:S01]  /*49a0*/  STG.E.U8 desc[UR36][R8.64], R3 ;  /* 0x0000000308007986 */ /* 0x0001e2000c101124 */
[----:B------:R-:W-:Y:S01]  /*49b0*/  IMAD.MOV.U32 R25, RZ, RZ, R23 ;  /* 0x000000ffff197224 */ /* 0x000fe200078e0017 */
[----:B------:R-:W-:Y:S06]  /*49c0*/  BRA `(.L_x_35139) ;  /* 0x0000000c00ec7947 */ /* 0x000fec0003800000 */
.L_x_35142:
        /* <DEDUP_REMOVED lines=13> */
.L_x_35146:
[----:B------:R-:W-:Y:S01]  /*4aa0*/  LOP3.LUT R3, R3, 0xffff, RZ, 0xc0, !PT ;  /* 0x0000ffff03037812 */ /* 0x000fe200078ec0ff */
[----:B------:R-:W-:-:S03]  /*4ab0*/  IMAD.MOV.U32 R25, RZ, RZ, R23 ;  /* 0x000000ffff197224 */ /* 0x000fc600078e0017 */
[----:B------:R-:W-:-:S05]  /*4ac0*/  PRMT R3, R3, 0x8880, RZ ;  /* 0x0000888003037816 */ /* 0x000fca00000000ff */
[----:B------:R0:W-:Y:S01]  /*4ad0*/  STG.E desc[UR36][R8.64], R3 ;  /* 0x0000000308007986 */ /* 0x0001e2000c101924 */
[----:B------:R-:W-:Y:S05]  /*4ae0*/  BRA `(.L_x_35139) ;  /* 0x0000000c00a47947 */ /* 0x000fea0003800000 */
.L_x_35145:
[----:B------:R-:W-:Y:S01]  /*4af0*/  PRMT R3, R3, 0x8880, RZ ;  /* 0x0000888003037816 */ /* 0x000fe200000000ff */
[----:B------:R-:W-:-:S03]  /*4b00*/  IMAD.MOV.U32 R25, RZ, RZ, R23 ;  /* 0x000000ffff197224 */ /* 0x000fc600078e0017 */
[----:B------:R-:W-:-:S05]  /*4b10*/  PRMT R3, R3, 0x7710, RZ ;  /* 0x0000771003037816 */ /* 0x000fca00000000ff */
[----:B------:R0:W-:Y:S01]  /*4b20*/  STG.E.U16 desc[UR36][R8.64], R3 ;  /* 0x0000000308007986 */ /* 0x0001e2000c101524 */
[----:B------:R-:W-:Y:S05]  /*4b30*/  BRA `(.L_x_35139) ;  /* 0x0000000c00907947 */ /* 0x000fea0003800000 */
.L_x_35141:
        /* <DEDUP_REMOVED lines=10> */
.L_x_35148:
[----:B------:R-:W0:Y:S01]  /*4be0*/  I2F.S8 R0, R3 ;  /* 0x0000000300007306 */ /* 0x000e220000001400 */
[----:B------:R-:W-:Y:S01]  /*4bf0*/  IMAD.MOV.U32 R25, RZ, RZ, R23 ;  /* 0x000000ffff197224 */ /* 0x000fe200078e0017 */
[----:B0-----:R-:W-:-:S05]  /*4c00*/  F2FP.F16.F32.PACK_AB R0, RZ, R0 ;  /* 0x00000000ff00723e */ /* 0x001fca00000000ff */
[----:B------:R0:W-:Y:S01]  /*4c10*/  STG.E.U16 desc[UR36][R8.64], R0 ;  /* 0x0000000008007986 */ /* 0x0001e2000c101524 */
[----:B------:R-:W-:Y:S05]  /*4c20*/  BRA `(.L_x_35139) ;  /* 0x0000000c00547947 */ /* 0x000fea0003800000 */
.L_x_35147:
        /* <DEDUP_REMOVED lines=11> */
.L_x_35150:
[----:B------:R-:W0:Y:S01]  /*4ce0*/  I2F.S8 R3, R3 ;  /* 0x0000000300037306 */ /* 0x000e220000001400 */
[----:B------:R-:W-:Y:S01]  /*4cf0*/  IMAD.MOV.U32 R25, RZ, RZ, R23 ;  /* 0x000000ffff197224 */ /* 0x000fe200078e0017 */
[----:B0-----:R-:W-:-:S04]  /*4d00*/  F2FP.F16.F32.PACK_AB R3, RZ, R3 ;  /* 0x00000003ff03723e */ /* 0x001fc800000000ff */
[----:B------:R-:W-:-:S05]  /*4d10*/  PRMT R3, R3, 0x5410, RZ ;  /* 0x0000541003037816 */ /* 0x000fca00000000ff */
[----:B------:R0:W-:Y:S01]  /*4d20*/  STG.E desc[UR36][R8.64], R3 ;  /* 0x0000000308007986 */ /* 0x0001e2000c101924 */
[----:B------:R-:W-:Y:S05]  /*4d30*/  BRA `(.L_x_35139) ;  /* 0x0000000c00107947 */ /* 0x000fea0003800000 */
.L_x_35149:
[----:B------:R-:W-:Y:S01]  /*4d40*/  PRMT R4, R3, 0x8880, RZ ;  /* 0x0000888003047816 */ /* 0x000fe200000000ff */
[----:B------:R-:W-:-:S03]  /*4d50*/  IMAD.MOV.U32 R25, RZ, RZ, R23 ;  /* 0x000000ffff197224 */ /* 0x000fc600078e0017 */
[----:B------:R-:W-:-:S06]  /*4d60*/  PRMT R4, R4, 0x7710, RZ ;  /* 0x0000771004047816 */ /* 0x000fcc00000000ff */
[----:B------:R-:W0:Y:S02]  /*4d70*/  I2F.F64.S16 R4, R4 ;  /* 0x0000000400047312 */ /* 0x000e240000101c00 */
[----:B0-----:R0:W-:Y:S01]  /*4d80*/  STG.E.64 desc[UR36][R8.64], R4 ;  /* 0x0000000408007986 */ /* 0x0011e2000c101b24 */
[----:B------:R-:W-:Y:S05]  /*4d90*/  BRA `(.L_x_35139) ;  /* 0x0000000800f87947 */ /* 0x000fea0003800000 */
.L_x_35140:
        /* <DEDUP_REMOVED lines=13> */
.L_x_35153:
[----:B------:R-:W-:Y:S02]  /*4e70*/  PRMT R4, R3, 0x8880, RZ ;  /* 0x0000888003047816 */ /* 0x000fe400000000ff */
[----:B------:R-:W-:Y:S01]  /*4e80*/  CS2R R6, SRZ ;  /* 0x0000000000067805 */ /* 0x000fe2000001ff00 */
[----:B------:R-:W-:Y:S01]  /*4e90*/  IMAD.MOV.U32 R25, RZ, RZ, R23 ;  /* 0x000000ffff197224 */ /* 0x000fe200078e0017 */
[----:B------:R-:W-:-:S06]  /*4ea0*/  PRMT R4, R4, 0x7710, RZ ;  /* 0x0000771004047816 */ /* 0x000fcc00000000ff */
[----:B------:R-:W0:Y:S02]  /*4eb0*/  I2F.F64.S16 R4, R4 ;  /* 0x0000000400047312 */ /* 0x000e240000101c00 */
[----:B0-----:R0:W-:Y:S01]  /*4ec0*/  STG.E.128 desc[UR36][R8.64], R4 ;  /* 0x0000000408007986 */ /* 0x0011e2000c101d24 */
[----:B------:R-:W-:Y:S05]  /*4ed0*/  BRA `(.L_x_35139) ;  /* 0x0000000800a87947 */ /* 0x000fea0003800000 */
.L_x_35152:
        /* <DEDUP_REMOVED lines=21> */
.L_x_35157:
[----:B------:R-:W-:Y:S05]  /*5030*/  BSYNC B0 ;  /* 0x0000000000007941 */ /* 0x000fea0003800000 */
.L_x_35156:
[----:B------:R-:W-:Y:S01]  /*5040*/  LOP3.LUT R5, R0, R5, RZ, 0xfc, !PT ;  /* 0x0000000500057212 */ /* 0x000fe200078efcff */
[----:B------:R-:W-:-:S04]  /*5050*/  IMAD.MOV.U32 R25, RZ, RZ, R23 ;  /* 0x000000ffff197224 */ /* 0x000fc800078e0017 */
[----:B------:R0:W-:Y:S01]  /*5060*/  STG.E.U8 desc[UR36][R8.64], R5 ;  /* 0x0000000508007986 */ /* 0x0001e2000c101124 */
[----:B------:R-:W-:Y:S05]  /*5070*/  BRA `(.L_x_35139) ;  /* 0x0000000800407947 */ /* 0x000fea0003800000 */
.L_x_35155:
        /* <DEDUP_REMOVED lines=13> */
.L_x_35159:
[----:B------:R-:W-:Y:S01]  /*5150*/  IMAD.MOV.U32 R0, RZ, RZ, 0x7f ;  /* 0x0000007fff007424 */ /* 0x000fe200078e00ff */
[----:B------:R-:W-:-:S04]  /*5160*/  ISETP.GT.U32.AND P0, PT, R4, 0x7f800000, PT ;  /* 0x7f8000000400780c */ /* 0x000fc80003f04070 */
[----:B------:R-:W-:-:S09]  /*5170*/  SEL R0, R0, 0x7c, P0 ;  /* 0x0000007c00007807 */ /* 0x000fd20000000000 */
.L_x_35160:
[----:B------:R-:W-:Y:S05]  /*5180*/  BSYNC B0 ;  /* 0x0000000000007941 */ /* 0x000fea0003800000 */
.L_x_35158:
[----:B------:R-:W-:Y:S01]  /*5190*/  LOP3.LUT R3, R5, 0x80000000, RZ, 0xc0, !PT ;  /* 0x8000000005037812 */ /* 0x000fe200078ec0ff */
[----:B------:R-:W-:-:S03]  /*51a0*/  IMAD.MOV.U32 R25, RZ, RZ, R23 ;  /* 0x000000ffff197224 */ /* 0x000fc600078e0017 */
[----:B------:R-:W-:-:S04]  /*51b0*/  SHF.R.U32.HI R3, RZ, 0x18, R3 ;  /* 0x00000018ff037819 */ /* 0x000fc80000011603 */
[----:B------:R-:W-:-:S05]  /*51c0*/  LOP3.LUT R3, R0, R3, RZ, 0xfc, !PT ;  /* 0x0000000300037212 */ /* 0x000fca00078efcff */
[----:B------:R0:W-:Y:S01]  /*51d0*/  STG.E.U8 desc[UR36][R8.64], R3 ;  /* 0x0000000308007986 */ /* 0x0001e2000c101124 */
[----:B------:R-:W-:Y:S05]  /*51e0*/  BRA `(.L_x_35139) ;  /* 0x0000000400e47947 */ /* 0x000fea0003800000 */
.L_x_35154:
[----:B------:R-:W0:Y:S01]  /*51f0*/  I2F.S8 R0, R3 ;  /* 0x0000000300007306 */ /* 0x000e220000001400 */
[----:B------:R-:W-:Y:S01]  /*5200*/  IMAD.MOV.U32 R25, RZ, RZ, R23 ;  /* 0x000000ffff197224 */ /* 0x000fe200078e0017 */
[----:B0-----:R-:W-:-:S05]  /*5210*/  F2FP.BF16.F32.PACK_AB R0, RZ, R0 ;  /* 0x00000000ff00723e */ /* 0x001fca00000010ff */
[----:B------:R0:W-:Y:S01]  /*5220*/  STG.E.U16 desc[UR36][R8.64], R0 ;  /* 0x0000000008007986 */ /* 0x0001e2000c101524 */
[----:B------:R-:W-:Y:S05]  /*5230*/  BRA `(.L_x_35139) ;  /* 0x0000000400d07947 */ /* 0x000fea0003800000 */
.L_x_35151:
        /* <DEDUP_REMOVED lines=13> */
.L_x_35163:
        /* <DEDUP_REMOVED lines=17> */
.L_x_35166:
[----:B------:R-:W-:-:S04]  /*5420*/  LOP3.LUT R3, R3, 0x80000000, RZ, 0xc0, !PT ;  /* 0x8000000003037812 */ /* 0x000fc800078ec0ff */
[----:B------:R-:W-:-:S04]  /*5430*/  SHF.R.U32.HI R3, RZ, 0x18, R3 ;  /* 0x00000018ff037819 */ /* 0x000fc80000011603 */
[----:B------:R-:W-:-:S04]  /*5440*/  LOP3.LUT R0, R0, R3, RZ, 0xfc, !PT ;  /* 0x0000000300007212 */ /* 0x000fc800078efcff */
[----:B------:R-:W-:-:S07]  /*5450*/  PRMT R4, R0, 0x7610, R4 ;  /* 0x0000761000047816 */ /* 0x000fce0000000004 */
.L_x_35165:
[----:B------:R-:W-:Y:S05]  /*5460*/  BSYNC B0 ;  /* 0x0000000000007941 */ /* 0x000fea0003800000 */
.L_x_35164:
[----:B------:R3:W-:Y:S01]  /*5470*/  STG.E.U8 desc[UR36][R8.64], R4 ;  /* 0x0000000408007986 */ /* 0x0007e2000c101124 */
[----:B------:R-:W-:Y:S01]  /*5480*/  IMAD.MOV.U32 R25, RZ, RZ, R23 ;  /* 0x000000ffff197224 */ /* 0x000fe200078e0017 */
[----:B------:R-:W-:Y:S06]  /*5490*/  BRA `(.L_x_35139) ;  /* 0x0000000400387947 */ /* 0x000fec0003800000 */
.L_x_35162:
        /* <DEDUP_REMOVED lines=17> */
.L_x_35169:
[----:B------:R-:W-:-:S04]  /*55b0*/  LOP3.LUT R3, R3, 0x80000000, RZ, 0xc0, !PT ;  /* 0x8000000003037812 */ /* 0x000fc800078ec0ff */
[----:B------:R-:W-:-:S04]  /*55c0*/  SHF.R.U32.HI R3, RZ, 0x18, R3 ;  /* 0x00000018ff037819 */ /* 0x000fc80000011603 */
[----:B------:R-:W-:-:S04]  /*55d0*/  LOP3.LUT R0, R0, R3, RZ, 0xfc, !PT ;  /* 0x0000000300007212 */ /* 0x000fc800078efcff */
[----:B------:R-:W-:-:S07]  /*55e0*/  PRMT R4, R0, 0x7610, R4 ;  /* 0x0000761000047816 */ /* 0x000fce0000000004 */
.L_x_35168:
[----:B------:R-:W-:Y:S05]  /*55f0*/  BSYNC B0 ;  /* 0x0000000000007941 */ /* 0x000fea0003800000 */
.L_x_35167:
[----:B------:R0:W-:Y:S01]  /*5600*/  STG.E.U8 desc[UR36][R8.64], R4 ;  /* 0x0000000408007986 */ /* 0x0001e2000c101124 */
[----:B------:R-:W-:Y:S01]  /*5610*/  IMAD.MOV.U32 R25, RZ, RZ, R23 ;  /* 0x000000ffff197224 */ /* 0x000fe200078e0017 */
[----:B------:R-:W-:Y:S06]  /*5620*/  BRA `(.L_x_35139) ;  /* 0x0000000000d47947 */ /* 0x000fec0003800000 */
.L_x_35161:
        /* <DEDUP_REMOVED lines=24> */
.L_x_35144:
        /* <DEDUP_REMOVED lines=16> */
.L_x_35172:
[----:B------:R-:W-:Y:S01]  /*58b0*/  IMAD.MOV.U32 R25, RZ, RZ, R23 ;  /* 0x000000ffff197224 */ /* 0x000fe200078e0017 */
[----:B------:R-:W-:Y:S06]  /*58c0*/  BRA `(.L_x_35139) ;  /* 0x00000000002c7947 */ /* 0x000fec0003800000 */
.L_x_35171:
[----:B------:R-:W-:Y:S01]  /*58d0*/  LOP3.LUT R3, R3, 0xffff, RZ, 0xc0, !PT ;  /* 0x0000ffff03037812 */ /* 0x000fe200078ec0ff */
[----:B------:R-:W-:-:S03]  /*58e0*/  IMAD.MOV.U32 R25, RZ, RZ, R23 ;  /* 0x000000ffff197224 */ /* 0x000fc600078e0017 */
[----:B------:R-:W-:-:S05]  /*58f0*/  PRMT R3, R3, 0x8880, RZ ;  /* 0x0000888003037816 */ /* 0x000fca00000000ff */
[----:B------:R-:W-:-:S05]  /*5900*/  IMAD.MOV.U32 R4, RZ, RZ, R3 ;  /* 0x000000ffff047224 */ /* 0x000fca00078e0003 */
[----:B------:R-:W-:-:S05]  /*5910*/  SHF.R.S32.HI R5, RZ, 0x1f, R4 ;  /* 0x0000001fff057819 */ /* 0x000fca0000011404 */
[----:B------:R2:W-:Y:S01]  /*5920*/  STG.E.64 desc[UR36][R8.64], R4 ;  /* 0x0000000408007986 */ /* 0x0005e2000c101b24 */
[----:B------:R-:W-:Y:S05]  /*5930*/  BRA `(.L_x_35139) ;  /* 0x0000000000107947 */ /* 0x000fea0003800000 */
.L_x_35170:
[----:B------:R-:W-:Y:S01]  /*5940*/  LOP3.LUT R3, R3, 0xffff, RZ, 0xc0, !PT ;  /* 0x0000ffff03037812 */ /* 0x000fe200078ec0ff */
[----:B------:R-:W-:-:S03]  /*5950*/  IMAD.MOV.U32 R25, RZ, RZ, R23 ;  /* 0x000000ffff197224 */ /* 0x000fc600078e0017 */
[----:B------:R-:W-:-:S05]  /*5960*/  PRMT R3, R3, 0x8880, RZ ;  /* 0x0000888003037816 */ /* 0x000fca00000000ff */
[----:B------:R0:W-:Y:S02]  /*5970*/  STG.E desc[UR36][R8.64], R3 ;  /* 0x0000000308007986 */ /* 0x0001e4000c101924 */
.L_x_35139:
[----:B------:R-:W-:Y:S05]  /*5980*/  BSYNC B6 ;  /* 0x0000000000067941 */ /* 0x000fea0003800000 */
.L_x_35138:
        /* <DEDUP_REMOVED lines=23> */
.L_x_35178:
[----:B------:R0:W-:Y:S01]  /*5b00*/  STG.E.U8 desc[UR36][R8.64], R22 ;  /* 0x0000001608007986 */ /* 0x0001e2000c101124 */
[----:B------:R-:W-:Y:S05]  /*5b10*/  BRA `(.L_x_35180) ;  /* 0x0000000c00987947 */ /* 0x000fea0003800000 */
.L_x_35177:
        /* <DEDUP_REMOVED lines=12> */
.L_x_35182:
[----:B------:R-:W-:-:S04]  /*5be0*/  LOP3.LUT R22, R22, 0xffff, RZ, 0xc0, !PT ;  /* 0x0000ffff16167812 */ /* 0x000fc800078ec0ff */
[----:B------:R-:W-:-:S05]  /*5bf0*/  PRMT R3, R22, 0x8880, RZ ;  /* 0x0000888016037816 */ /* 0x000fca00000000ff */
[----:B------:R0:W-:Y:S01]  /*5c00*/  STG.E desc[UR36][R8.64], R3 ;  /* 0x0000000308007986 */ /* 0x0001e2000c101924 */
[----:B------:R-:W-:Y:S05]  /*5c10*/  BRA `(.L_x_35180) ;  /* 0x0000000c00587947 */ /* 0x000fea0003800000 */
.L_x_35181:
[----:B------:R-:W-:-:S04]  /*5c20*/  PRMT R3, R22, 0x8880, RZ ;  /* 0x0000888016037816 */ /* 0x000fc800000000ff */
[----:B------:R-:W-:-:S05]  /*5c30*/  PRMT R3, R3, 0x7710, RZ ;  /* 0x0000771003037816 */ /* 0x000fca00000000ff */
[----:B------:R0:W-:Y:S01]  /*5c40*/  STG.E.U16 desc[UR36][R8.64], R3 ;  /* 0x0000000308007986 */ /* 0x0001e2000c101524 */
[----:B------:R-:W-:Y:S05]  /*5c50*/  BRA `(.L_x_35180) ;  /* 0x0000000c00487947 */ /* 0x000fea0003800000 */
.L_x_35176:
        /* <DEDUP_REMOVED lines=9> */
.L_x_35184:
[----:B------:R-:W0:Y:S02]  /*5cf0*/  I2F.S8 R0, R22 ;  /* 0x0000001600007306 */ /* 0x000e240000001400 */
[----:B0-----:R-:W-:-:S05]  /*5d00*/  F2FP.F16.F32.PACK_AB R0, RZ, R0 ;  /* 0x00000000ff00723e */ /* 0x001fca00000000ff */
[----:B------:R0:W-:Y:S01]  /*5d10*/  STG.E.U16 desc[UR36][R8.64], R0 ;  /* 0x0000000008007986 */ /* 0x0001e2000c101524 */
[----:B------:R-:W-:Y:S05]  /*5d20*/  BRA `(.L_x_35180) ;  /* 0x0000000c00147947 */ /* 0x000fea0003800000 */
.L_x_35183:
        /* <DEDUP_REMOVED lines=10> */
.L_x_35186:
[----:B------:R-:W0:Y:S02]  /*5dd0*/  I2F.S8 R22, R22 ;  /* 0x0000001600167306 */ /* 0x000e240000001400 */
[----:B0-----:R-:W-:-:S04]  /*5de0*/  F2FP.F16.F32.PACK_AB R3, RZ, R22 ;  /* 0x00000016ff03723e */ /* 0x001fc800000000ff */
[----:B------:R-:W-:-:S05]  /*5df0*/  PRMT R3, R3, 0x5410, RZ ;  /* 0x0000541003037816 */ /* 0x000fca00000000ff */
[----:B------:R0:W-:Y:S01]  /*5e00*/  STG.E desc[UR36][R8.64], R3 ;  /* 0x0000000308007986 */ /* 0x0001e2000c101924 */
[----:B------:R-:W-:Y:S05]  /*5e10*/  BRA `(.L_x_35180) ;  /* 0x0000000800d87947 */ /* 0x000fea0003800000 */
.L_x_35185:
[----:B------:R-:W-:-:S04]  /*5e20*/  PRMT R4, R22, 0x8880, RZ ;  /* 0x0000888016047816 */ /* 0x000fc800000000ff */
[----:B------:R-:W-:-:S06]  /*5e30*/  PRMT R4, R4, 0x7710, RZ ;  /* 0x0000771004047816 */ /* 0x000fcc00000000ff */
[----:B------:R-:W0:Y:S02]  /*5e40*/  I2F.F64.S16 R4, R4 ;  /* 0x0000000400047312 */ /* 0x000e240000101c00 */
[----:B0-----:R0:W-:Y:S01]  /*5e50*/  STG.E.64 desc[UR36][R8.64], R4 ;  /* 0x0000000408007986 */ /* 0x0011e2000c101b24 */
[----:B------:R-:W-:Y:S05]  /*5e60*/  BRA `(.L_x_35180) ;  /* 0x0000000800c47947 */ /* 0x000fea0003800000 */
.L_x_35175:
        /* <DEDUP_REMOVED lines=12> */
.L_x_35189:
[----:B------:R-:W-:Y:S02]  /*5f30*/  PRMT R4, R22, 0x8880, RZ ;  /* 0x0000888016047816 */ /* 0x000fe400000000ff */
[----:B------:R-:W-:Y:S02]  /*5f40*/  CS2R R6, SRZ ;  /* 0x0000000000067805 */ /* 0x000fe4000001ff00 */
[----:B------:R-:W-:-:S06]  /*5f50*/  PRMT R4, R4, 0x7710, RZ ;  /* 0x0000771004047816 */ /* 0x000fcc00000000ff */
[----:B------:R-:W0:Y:S02]  /*5f60*/  I2F.F64.S16 R4, R4 ;  /* 0x0000000400047312 */ /* 0x000e240000101c00 */
[----:B0-----:R0:W-:Y:S01]  /*5f70*/  STG.E.128 desc[UR36][R8.64], R4 ;  /* 0x0000000408007986 */ /* 0x0011e2000c101d24 */
[----:B------:R-:W-:Y:S05]  /*5f80*/  BRA `(.L_x_35180) ;  /* 0x00000008007c7947 */ /* 0x000fea0003800000 */
.L_x_35188:
        /* <DEDUP_REMOVED lines=21> */
.L_x_35193:
[----:B------:R-:W-:Y:S05]  /*60e0*/  BSYNC B0 ;  /* 0x0000000000007941 */ /* 0x000fea0003800000 */
.L_x_35192:
[----:B------:R-:W-:-:S05]  /*60f0*/  LOP3.LUT R5, R0, R5, RZ, 0xfc, !PT ;  /* 0x0000000500057212 */ /* 0x000fca00078efcff */
[----:B------:R0:W-:Y:S01]  /*6100*/  STG.E.U8 desc[UR36][R8.64], R5 ;  /* 0x0000000508007986 */ /* 0x0001e2000c101124 */
[----:B------:R-:W-:Y:S05]  /*6110*/  BRA `(.L_x_35180) ;  /* 0x0000000800187947 */ /* 0x000fea0003800000 */
.L_x_35191:
        /* <DEDUP_REMOVED lines=13> */
.L_x_35195:
[----:B------:R-:W-:Y:S01]  /*61f0*/  IMAD.MOV.U32 R0, RZ, RZ, 0x7f ;  /* 0x0000007fff007424 */ /* 0x000fe200078e00ff */
[----:B------:R-:W-:-:S04]  /*6200*/  ISETP.GT.U32.AND P0, PT, R3, 0x7f800000, PT ;  /* 0x7f8000000300780c */ /* 0x000fc80003f04070 */
[----:B------:R-:W-:-:S09]  /*6210*/  SEL R0, R0, 0x7c, P0 ;  /* 0x0000007c00007807 */ /* 0x000fd20000000000 */
.L_x_35196:
[----:B------:R-:W-:Y:S05]  /*6220*/  BSYNC B0 ;  /* 0x0000000000007941 */ /* 0x000fea0003800000 */
.L_x_35194:
[----:B------:R-:W-:-:S04]  /*6230*/  LOP3.LUT R3, R5, 0x80000000, RZ, 0xc0, !PT ;  /* 0x8000000005037812 */ /* 0x000fc800078ec0ff */
[----:B------:R-:W-:-:S04]  /*6240*/  SHF.R.U32.HI R3, RZ, 0x18, R3 ;  /* 0x00000018ff037819 */ /* 0x000fc80000011603 */
[----:B------:R-:W-:-:S05]  /*6250*/  LOP3.LUT R3, R0, R3, RZ, 0xfc, !PT ;  /* 0x0000000300037212 */ /* 0x000fca00078efcff */
[----:B------:R0:W-:Y:S01]  /*6260*/  STG.E.U8 desc[UR36][R8.64], R3 ;  /* 0x0000000308007986 */ /* 0x0001e2000c101124 */
[----:B------:R-:W-:Y:S05]  /*6270*/  BRA `(.L_x_35180) ;  /* 0x0000000400c07947 */ /* 0x000fea0003800000 */
.L_x_35190:
[----:B------:R-:W0:Y:S02]  /*6280*/  I2F.S8 R0, R22 ;  /* 0x0000001600007306 */ /* 0x000e240000001400 */
[----:B0-----:R-:W-:-:S05]  /*6290*/  F2FP.BF16.F32.PACK_AB R0, RZ, R0 ;  /* 0x00000000ff00723e */ /* 0x001fca00000010ff */
[----:B------:R0:W-:Y:S01]  /*62a0*/  STG.E.U16 desc[UR36][R8.64], R0 ;  /* 0x0000000008007986 */ /* 0x0001e2000c101524 */
[----:B------:R-:W-:Y:S05]  /*62b0*/  BRA `(.L_x_35180) ;  /* 0x0000000400b07947 */ /* 0x000fea0003800000 */
.L_x_35187:
        /* <DEDUP_REMOVED lines=12> */
.L_x_35199:
        /* <DEDUP_REMOVED lines=17> */
.L_x_35202:
[----:B------:R-:W-:-:S04]  /*6490*/  LOP3.LUT R3, R5, 0x80000000, RZ, 0xc0, !PT ;  /* 0x8000000005037812 */ /* 0x000fc800078ec0ff */
[----:B------:R-:W-:-:S04]  /*64a0*/  SHF.R.U32.HI R3, RZ, 0x18, R3 ;  /* 0x00000018ff037819 */ /* 0x000fc80000011603 */
[----:B------:R-:W-:-:S04]  /*64b0*/  LOP3.LUT R0, R0, R3, RZ, 0xfc, !PT ;  /* 0x0000000300007212 */ /* 0x000fc800078efcff */
[----:B------:R-:W-:-:S07]  /*64c0*/  PRMT R4, R0, 0x7610, R4 ;  /* 0x0000761000047816 */ /* 0x000fce0000000004 */
.L_x_35201:
[----:B------:R-:W-:Y:S05]  /*64d0*/  BSYNC B0 ;  /* 0x0000000000007941 */ /* 0x000fea0003800000 */
.L_x_35200:
[----:B------:R3:W-:Y:S01]  /*64e0*/  STG.E.U8 desc[UR36][R8.64], R4 ;  /* 0x0000000408007986 */ /* 0x0007e2000c101124 */
[----:B------:R-:W-:Y:S05]  /*64f0*/  BRA `(.L_x_35180) ;  /* 0x0000000400207947 */ /* 0x000fea0003800000 */
.L_x_35198:
        /* <DEDUP_REMOVED lines=17> */
.L_x_35205:
[----:B------:R-:W-:-:S04]  /*6610*/  LOP3.LUT R3, R5, 0x80000000, RZ, 0xc0, !PT ;  /* 0x8000000005037812 */ /* 0x000fc800078ec0ff */
[----:B------:R-:W-:-:S04]  /*6620*/  SHF.R.U32.HI R3, RZ, 0x18, R3 ;  /* 0x00000018ff037819 */ /* 0x000fc80000011603 */
[----:B------:R-:W-:-:S04]  /*6630*/  LOP3.LUT R0, R0, R3, RZ, 0xfc, !PT ;  /* 0x0000000300007212 */ /* 0x000fc800078efcff */
[----:B------:R-:W-:-:S07]  /*6640*/  PRMT R4, R0, 0x7610, R4 ;  /* 0x0000761000047816 */ /* 0x000fce0000000004 */
.L_x_35204:
[----:B------:R-:W-:Y:S05]  /*6650*/  BSYNC B0 ;  /* 0x0000000000007941 */ /* 0x000fea0003800000 */
.L_x_35203:
[----:B------:R0:W-:Y:S01]  /*6660*/  STG.E.U8 desc[UR36][R8.64], R4 ;  /* 0x0000000408007986 */ /* 0x0001e2000c101124 */
[----:B------:R-:W-:Y:S05]  /*6670*/  BRA `(.L_x_35180) ;  /* 0x0000000000c07947 */ /* 0x000fea0003800000 */
.L_x_35197:
        /* <DEDUP_REMOVED lines=22> */
.L_x_35179:
        /* <DEDUP_REMOVED lines=16> */
.L_x_35208:
[----:B------:R-:W-:Y:S05]  /*68e0*/  BRA `(.L_x_35180) ;  /* 0x0000000000247947 */ /* 0x000fea0003800000 */
.L_x_35207:
[----:B------:R-:W-:-:S04]  /*68f0*/  LOP3.LUT R22, R22, 0xffff, RZ, 0xc0, !PT ;  /* 0x0000ffff16167812 */ /* 0x000fc800078ec0ff */
[----:B------:R-:W-:-:S05]  /*6900*/  PRMT R22, R22, 0x8880, RZ ;  /* 0x0000888016167816 */ /* 0x000fca00000000ff */
[----:B------:R-:W-:-:S05]  /*6910*/  IMAD.MOV.U32 R4, RZ, RZ, R22 ;  /* 0x000000ffff047224 */ /* 0x000fca00078e0016 */
[----:B------:R-:W-:-:S05]  /*6920*/  SHF.R.S32.HI R5, RZ, 0x1f, R4 ;  /* 0x0000001fff057819 */ /* 0x000fca0000011404 */
[----:B------:R2:W-:Y:S01]  /*6930*/  STG.E.64 desc[UR36][R8.64], R4 ;  /* 0x0000000408007986 */ /* 0x0005e2000c101b24 */
[----:B------:R-:W-:Y:S05]  /*6940*/  BRA `(.L_x_35180) ;  /* 0x00000000000c7947 */ /* 0x000fea0003800000 */
.L_x_35206:
[----:B------:R-:W-:-:S04]  /*6950*/  LOP3.LUT R22, R22, 0xffff, RZ, 0xc0, !PT ;  /* 0x0000ffff16167812 */ /* 0x000fc800078ec0ff */
[----:B------:R-:W-:-:S05]  /*6960*/  PRMT R3, R22, 0x8880, RZ ;  /* 0x0000888016037816 */ /* 0x000fca00000000ff */
[----:B------:R0:W-:Y:S02]  /*6970*/  STG.E desc[UR36][R8.64], R3 ;  /* 0x0000000308007986 */ /* 0x0001e4000c101924 */
.L_x_35180:
        /* <DEDUP_REMOVED lines=23> */
.L_x_35212:
[----:B-----5:R3:W-:Y:S01]  /*6af0*/  STG.E.U8 desc[UR36][R8.64], R18 ;  /* 0x0000001208007986 */ /* 0x0207e2000c101124 */
[----:B------:R-:W-:Y:S05]  /*6b00*/  BRA `(.L_x_35214) ;  /* 0x0000000c00987947 */ /* 0x000fea0003800000 */
.L_x_35211:
        /* <DEDUP_REMOVED lines=12> */
.L_x_35216:
[----:B-----5:R-:W-:-:S04]  /*6bd0*/  LOP3.LUT R18, R18, 0xffff, RZ, 0xc0, !PT ;  /* 0x0000ffff12127812 */ /* 0x020fc800078ec0ff */
[----:B------:R-:W-:-:S05]  /*6be0*/  PRMT R3, R18, 0x8880, RZ ;  /* 0x0000888012037816 */ /* 0x000fca00000000ff */
[----:B------:R2:W-:Y:S01]  /*6bf0*/  STG.E desc[UR36][R8.64], R3 ;  /* 0x0000000308007986 */ /* 0x0005e2000c101924 */
[----:B------:R-:W-:Y:S05]  /*6c00*/  BRA `(.L_x_35214) ;  /* 0x0000000c00587947 */ /* 0x000fea0003800000 */
.L_x_35215:
[----:B-----5:R-:W-:-:S04]  /*6c10*/  PRMT R3, R18, 0x8880, RZ ;  /* 0x0000888012037816 */ /* 0x020fc800000000ff */
[----:B------:R-:W-:-:S05]  /*6c20*/  PRMT R3, R3, 0x7710, RZ ;  /* 0x0000771003037816 */ /* 0x000fca00000000ff */
[----:B------:R0:W-:Y:S01]  /*6c30*/  STG.E.U16 desc[UR36][R8.64], R3 ;  /* 0x0000000308007986 */ /* 0x0001e2000c101524 */
[----:B------:R-:W-:Y:S05]  /*6c40*/  BRA `(.L_x_35214) ;  /* 0x0000000c00487947 */ /* 0x000fea0003800000 */
.L_x_35210:
        /* <DEDUP_REMOVED lines=9> */
.L_x_35218:
[----:B-----5:R-:W0:Y:S02]  /*6ce0*/  I2F.S8 R0, R18 ;  /* 0x0000001200007306 */ /* 0x020e240000001400 */
[----:B0-----:R-:W-:-:S05]  /*6cf0*/  F2FP.F16.F32.PACK_AB R0, RZ, R0 ;  /* 0x00000000ff00723e */ /* 0x001fca00000000ff */
[----:B------:R0:W-:Y:S01]  /*6d00*/  STG.E.U16 desc[UR36][R8.64], R0 ;  /* 0x0000000008007986 */ /* 0x0001e2000c101524 */
[----:B------:R-:W-:Y:S05]  /*6d10*/  BRA `(.L_x_35214) ;  /* 0x0000000c00147947 */ /* 0x000fea0003800000 */
.L_x_35217:
        /* <DEDUP_REMOVED lines=10> */
.L_x_35220:
[----:B-----5:R-:W0:Y:S02]  /*6dc0*/  I2F.S8 R18, R18 ;  /* 0x0000001200127306 */ /* 0x020e240000001400 */
[----:B0-----:R-:W-:-:S04]  /*6dd0*/  F2FP.F16.F32.PACK_AB R3, RZ, R18 ;  /* 0x00000012ff03723e */ /* 0x001fc800000000ff */
[----:B------:R-:W-:-:S05]  /*6de0*/  PRMT R3, R3, 0x5410, RZ ;  /* 0x0000541003037816 */ /* 0x000fca00000000ff */
[----:B------:R0:W-:Y:S01]  /*6df0*/  STG.E desc[UR36][R8.64], R3 ;  /* 0x0000000308007986 */ /* 0x0001e2000c101924 */
[----:B------:R-:W-:Y:S05]  /*6e00*/  BRA `(.L_x_35214) ;  /* 0x0000000800d87947 */ /* 0x000fea0003800000 */
.L_x_35219:
[----:B-----5:R-:W-:-:S04]  /*6e10*/  PRMT R4, R18, 0x8880, RZ ;  /* 0x0000888012047816 */ /* 0x020fc800000000ff */
[----:B------:R-:W-:-:S06]  /*6e20*/  PRMT R4, R4, 0x7710, RZ ;  /* 0x0000771004047816 */ /* 0x000fcc00000000ff */
[----:B------:R-:W0:Y:S02]  /*6e30*/  I2F.F64.S16 R4, R4 ;  /* 0x0000000400047312 */ /* 0x000e240000101c00 */
[----:B0-----:R0:W-:Y:S01]  /*6e40*/  STG.E.64 desc[UR36][R8.64], R4 ;  /* 0x0000000408007986 */ /* 0x0011e2000c101b24 */
[----:B------:R-:W-:Y:S05]  /*6e50*/  BRA `(.L_x_35214) ;  /* 0x0000000800c47947 */ /* 0x000fea0003800000 */
.L_x_35209:
        /* <DEDUP_REMOVED lines=12> */
.L_x_35223:
[----:B-----5:R-:W-:Y:S02]  /*6f20*/  PRMT R4, R18, 0x8880, RZ ;  /* 0x0000888012047816 */ /* 0x020fe400000000ff */
[----:B------:R-:W-:Y:S02]  /*6f30*/  CS2R R6, SRZ ;  /* 0x0000000000067805 */ /* 0x000fe4000001ff00 */
[----:B------:R-:W-:-:S06]  /*6f40*/  PRMT R4, R4, 0x7710, RZ ;  /* 0x0000771004047816 */ /* 0x000fcc00000000ff */
[----:B------:R-:W0:Y:S02]  /*6f50*/  I2F.F64.S16 R4, R4 ;  /* 0x0000000400047312 */ /* 0x000e240000101c00 */
[----:B0-----:R0:W-:Y:S01]  /*6f60*/  STG.E.128 desc[UR36][R8.64], R4 ;  /* 0x0000000408007986 */ /* 0x0011e2000c101d24 */
[----:B------:R-:W-:Y:S05]  /*6f70*/  BRA `(.L_x_35214) ;  /* 0x00000008007c7947 */ /* 0x000fea0003800000 */
.L_x_35222:
        /* <DEDUP_REMOVED lines=21> */
.L_x_35227:
[----:B------:R-:W-:Y:S05]  /*70d0*/  BSYNC B0 ;  /* 0x0000000000007941 */ /* 0x000fea0003800000 */
.L_x_35226:
[----:B------:R-:W-:-:S05]  /*70e0*/  LOP3.LUT R5, R0, R5, RZ, 0xfc, !PT ;  /* 0x0000000500057212 */ /* 0x000fca00078efcff */
[----:B------:R0:W-:Y:S01]  /*70f0*/  STG.E.U8 desc[UR36][R8.64], R5 ;  /* 0x0000000508007986 */ /* 0x0001e2000c101124 */
[----:B------:R-:W-:Y:S05]  /*7100*/  BRA `(.L_x_35214) ;  /* 0x0000000800187947 */ /* 0x000fea0003800000 */
.L_x_35225:
        /* <DEDUP_REMOVED lines=13> */
.L_x_35229:
[----:B------:R-:W-:Y:S01]  /*71e0*/  IMAD.MOV.U32 R0, RZ, RZ, 0x7f ;  /* 0x0000007fff007424 */ /* 0x000fe200078e00ff */
[----:B------:R-:W-:-:S04]  /*71f0*/  ISETP.GT.U32.AND P0, PT, R3, 0x7f800000, PT ;  /* 0x7f8000000300780c */ /* 0x000fc80003f04070 */
[----:B------:R-:W-:-:S09]  /*7200*/  SEL R0, R0, 0x7c, P0 ;  /* 0x0000007c00007807 */ /* 0x000fd20000000000 */
.L_x_35230:
[----:B------:R-:W-:Y:S05]  /*7210*/  BSYNC B0 ;  /* 0x0000000000007941 */ /* 0x000fea0003800000 */
.L_x_35228:
[----:B------:R-:W-:-:S04]  /*7220*/  LOP3.LUT R3, R5, 0x80000000, RZ, 0xc0, !PT ;  /* 0x8000000005037812 */ /* 0x000fc800078ec0ff */
[----:B------:R-:W-:-:S04]  /*7230*/  SHF.R.U32.HI R3, RZ, 0x18, R3 ;  /* 0x00000018ff037819 */ /* 0x000fc80000011603 */
[----:B------:R-:W-:-:S05]  /*7240*/  LOP3.LUT R3, R0, R3, RZ, 0xfc, !PT ;  /* 0x0000000300037212 */ /* 0x000fca00078efcff */
[----:B------:R0:W-:Y:S01]  /*7250*/  STG.E.U8 desc[UR36][R8.64], R3 ;  /* 0x0000000308007986 */ /* 0x0001e2000c101124 */
[----:B------:R-:W-:Y:S05]  /*7260*/  BRA `(.L_x_35214) ;  /* 0x0000000400c07947 */ /* 0x000fea0003800000 */
.L_x_35224:
[----:B-----5:R-:W0:Y:S02]  /*7270*/  I2F.S8 R0, R18 ;  /* 0x0000001200007306 */ /* 0x020e240000001400 */
[----:B0-----:R-:W-:-:S05]  /*7280*/  F2FP.BF16.F32.PACK_AB R0, RZ, R0 ;  /* 0x00000000ff00723e */ /* 0x001fca00000010ff */
[----:B------:R0:W-:Y:S01]  /*7290*/  STG.E.U16 desc[UR36][R8.64], R0 ;  /* 0x0000000008007986 */ /* 0x0001e2000c101524 */
[----:B------:R-:W-:Y:S05]  /*72a0*/  BRA `(.L_x_35214) ;  /* 0x0000000400b07947 */ /* 0x000fea0003800000 */
.L_x_35221:
        /* <DEDUP_REMOVED lines=12> */
.L_x_35233:
        /* <DEDUP_REMOVED lines=17> */
.L_x_35236:
[----:B------:R-:W-:-:S04]  /*7480*/  LOP3.LUT R3, R5, 0x80000000, RZ, 0xc0, !PT ;  /* 0x8000000005037812 */ /* 0x000fc800078ec0ff */
[----:B------:R-:W-:-:S04]  /*7490*/  SHF.R.U32.HI R3, RZ, 0x18, R3 ;  /* 0x00000018ff037819 */ /* 0x000fc80000011603 */
[----:B------:R-:W-:-:S04]  /*74a0*/  LOP3.LUT R0, R0, R3, RZ, 0xfc, !PT ;  /* 0x0000000300007212 */ /* 0x000fc800078efcff */
[----:B------:R-:W-:-:S07]  /*74b0*/  PRMT R4, R0, 0x7610, R4 ;  /* 0x0000761000047816 */ /* 0x000fce0000000004 */
.L_x_35235:
[----:B------:R-:W-:Y:S05]  /*74c0*/  BSYNC B0 ;  /* 0x0000000000007941 */ /* 0x000fea0003800000 */
.L_x_35234:
[----:B------:R0:W-:Y:S01]  /*74d0*/  STG.E.U8 desc[UR36][R8.64], R4 ;  /* 0x0000000408007986 */ /* 0x0001e2000c101124 */
[----:B------:R-:W-:Y:S05]  /*74e0*/  BRA `(.L_x_35214) ;  /* 0x0000000400207947 */ /* 0x000fea0003800000 */
.L_x_35232:
        /* <DEDUP_REMOVED lines=17> */
.L_x_35239:
[----:B------:R-:W-:-:S04]  /*7600*/  LOP3.LUT R3, R5, 0x80000000, RZ, 0xc0, !PT ;  /* 0x8000000005037812 */ /* 0x000fc800078ec0ff */
[----:B------:R-:W-:-:S04]  /*7610*/  SHF.R.U32.HI R3, RZ, 0x18, R3 ;  /* 0x00000018ff037819 */ /* 0x000fc80000011603 */
[----:B------:R-:W-:-:S04]  /*7620*/  LOP3.LUT R0, R0, R3, RZ, 0xfc, !PT ;  /* 0x0000000300007212 */ /* 0x000fc800078efcff */
[----:B------:R-:W-:-:S07]  /*7630*/  PRMT R4, R0, 0x7610, R4 ;  /* 0x0000761000047816 */ /* 0x000fce0000000004 */
.L_x_35238:
[----:B------:R-:W-:Y:S05]  /*7640*/  BSYNC B0 ;  /* 0x0000000000007941 */ /* 0x000fea0003800000 */
.L_x_35237:
[----:B------:R0:W-:Y:S01]  /*7650*/  STG.E.U8 desc[UR36][R8.64], R4 ;  /* 0x0000000408007986 */ /* 0x0001e2000c101124 */
[----:B------:R-:W-:Y:S05]  /*7660*/  BRA `(.L_x_35214) ;  /* 0x0000000000c07947 */ /* 0x000fea0003800000 */
.L_x_35231:
        /* <DEDUP_REMOVED lines=22> */
.L_x_35213:
        /* <DEDUP_REMOVED lines=16> */
.L_x_35242:
[----:B------:R-:W-:Y:S05]  /*78d0*/  BRA `(.L_x_35214) ;  /* 0x0000000000247947 */ /* 0x000fea0003800000 */
.L_x_35241:
[----:B-----5:R-:W-:-:S04]  /*78e0*/  LOP3.LUT R18, R18, 0xffff, RZ, 0xc0, !PT ;  /* 0x0000ffff12127812 */ /* 0x020fc800078ec0ff */
[----:B------:R-:W-:-:S05]  /*78f0*/  PRMT R18, R18, 0x8880, RZ ;  /* 0x0000888012127816 */ /* 0x000fca00000000ff */
[----:B------:R-:W-:-:S05]  /*7900*/  IMAD.MOV.U32 R4, RZ, RZ, R18 ;  /* 0x000000ffff047224 */ /* 0x000fca00078e0012 */
[----:B------:R-:W-:-:S05]  /*7910*/  SHF.R.S32.HI R5, RZ, 0x1f, R4 ;  /* 0x0000001fff057819 */ /* 0x000fca0000011404 */
[----:B------:R0:W-:Y:S01]  /*7920*/  STG.E.64 desc[UR36][R8.64], R4 ;  /* 0x0000000408007986 */ /* 0x0001e2000c101b24 */
[----:B------:R-:W-:Y:S05]  /*7930*/  BRA `(.L_x_35214) ;  /* 0x00000000000c7947 */ /* 0x000fea0003800000 */
.L_x_35240:
[----:B-----5:R-:W-:-:S04]  /*7940*/  LOP3.LUT R18, R18, 0xffff, RZ, 0xc0, !PT ;  /* 0x0000ffff12127812 */ /* 0x020fc800078ec0ff */
[----:B------:R-:W-:-:S05]  /*7950*/  PRMT R3, R18, 0x8880, RZ ;  /* 0x0000888012037816 */ /* 0x000fca00000000ff */
[----:B------:R0:W-:Y:S02]  /*7960*/  STG.E desc[UR36][R8.64], R3 ;  /* 0x0000000308007986 */ /* 0x0001e4000c101924 */
.L_x_35214:
[----:B------:R-:W-:-:S07]  /*7970*/  VIADD R25, R25, 0x80 ;  /* 0x0000008019197836 */ /* 0x000fce0000000000 */
.L_x_35174:
[----:B------:R-:W-:Y:S05]  /*7980*/  BSYNC B6 ;  /* 0x0000000000067941 */ /* 0x000fea0003800000 */
.L_x_35173:
        /* <DEDUP_REMOVED lines=21> */
.L_x_35246:
[----:B-----5:R-:W-:Y:S01]  /*7ae0*/  STG.E.U8 desc[UR36][R2.64], R19 ;  /* 0x0000001302007986 */ /* 0x020fe2000c101124 */
[----:B------:R-:W-:Y:S05]  /*7af0*/  EXIT ;  /* 0x000000000000794d */ /* 0x000fea0003800000 */
.L_x_35245:
        /* <DEDUP_REMOVED lines=12> */
.L_x_35249:
[----:B-----5:R-:W-:-:S04]  /*7bc0*/  LOP3.LUT R19, R19, 0xffff, RZ, 0xc0, !PT ;  /* 0x0000ffff13137812 */ /* 0x020fc800078ec0ff */
[----:B------:R-:W-:-:S05]  /*7bd0*/  PRMT R5, R19, 0x8880, RZ ;  /* 0x0000888013057816 */ /* 0x000fca00000000ff */
[----:B------:R-:W-:Y:S01]  /*7be0*/  STG.E desc[UR36][R2.64], R5 ;  /* 0x0000000502007986 */ /* 0x000fe2000c101924 */
[----:B------:R-:W-:Y:S05]  /*7bf0*/  EXIT ;  /* 0x000000000000794d */ /* 0x000fea0003800000 */
.L_x_35248:
[----:B-----5:R-:W-:-:S04]  /*7c00*/  PRMT R5, R19, 0x8880, RZ ;  /* 0x0000888013057816 */ /* 0x020fc800000000ff */
[----:B------:R-:W-:-:S05]  /*7c10*/  PRMT R5, R5, 0x7710, RZ ;  /* 0x0000771005057816 */ /* 0x000fca00000000ff */
[----:B------:R-:W-:Y:S01]  /*7c20*/  STG.E.U16 desc[UR36][R2.64], R5 ;  /* 0x0000000502007986 */ /* 0x000fe2000c101524 */
[----:B------:R-:W-:Y:S05]  /*7c30*/  EXIT ;  /* 0x000000000000794d */ /* 0x000fea0003800000 */
.L_x_35244:
        /* <DEDUP_REMOVED lines=9> */
.L_x_35251:
[----:B-----5:R-:W0:Y:S02]  /*7cd0*/  I2F.S8 R0, R19 ;  /* 0x0000001300007306 */ /* 0x020e240000001400 */
[----:B0-----:R-:W-:-:S05]  /*7ce0*/  F2FP.F16.F32.PACK_AB R0, RZ, R0 ;  /* 0x00000000ff00723e */ /* 0x001fca00000000ff */
[----:B------:R-:W-:Y:S01]  /*7cf0*/  STG.E.U16 desc[UR36][R2.64], R0 ;  /* 0x0000000002007986 */ /* 0x000fe2000c101524 */
[----:B------:R-:W-:Y:S05]  /*7d00*/  EXIT ;  /* 0x000000000000794d */ /* 0x000fea0003800000 */
.L_x_35250:
        /* <DEDUP_REMOVED lines=10> */
.L_x_35253:
[----:B-----5:R-:W0:Y:S02]  /*7db0*/  I2F.S8 R19, R19 ;  /* 0x0000001300137306 */ /* 0x020e240000001400 */
[----:B0-----:R-:W-:-:S04]  /*7dc0*/  F2FP.F16.F32.PACK_AB R5, RZ, R19 ;  /* 0x00000013ff05723e */ /* 0x001fc800000000ff */
[----:B------:R-:W-:-:S05]  /*7dd0*/  PRMT R5, R5, 0x5410, RZ ;  /* 0x0000541005057816 */ /* 0x000fca00000000ff */
[----:B------:R-:W-:Y:S01]  /*7de0*/  STG.E desc[UR36][R2.64], R5 ;  /* 0x0000000502007986 */ /* 0x000fe2000c101924 */
[----:B------:R-:W-:Y:S05]  /*7df0*/  EXIT ;  /* 0x000000000000794d */ /* 0x000fea0003800000 */
.L_x_35252:
[----:B-----5:R-:W-:-:S04]  /*7e00*/  PRMT R4, R19, 0x8880, RZ ;  /* 0x0000888013047816 */ /* 0x020fc800000000ff */
[----:B------:R-:W-:-:S06]  /*7e10*/  PRMT R4, R4, 0x7710, RZ ;  /* 0x0000771004047816 */ /* 0x000fcc00000000ff */
[----:B------:R-:W0:Y:S02]  /*7e20*/  I2F.F64.S16 R4, R4 ;  /* 0x0000000400047312 */ /* 0x000e240000101c00 */
[----:B0-----:R-:W-:Y:S01]  /*7e30*/  STG.E.64 desc[UR36][R2.64], R4 ;  /* 0x0000000402007986 */ /* 0x001fe2000c101b24 */
[----:B------:R-:W-:Y:S05]  /*7e40*/  EXIT ;  /* 0x000000000000794d */ /* 0x000fea0003800000 */
.L_x_35243:
        /* <DEDUP_REMOVED lines=12> */
.L_x_35256:
[----:B-----5:R-:W-:Y:S02]  /*7f10*/  PRMT R4, R19, 0x8880, RZ ;  /* 0x0000888013047816 */ /* 0x020fe400000000ff */
[----:B------:R-:W-:Y:S02]  /*7f20*/  CS2R R6, SRZ ;  /* 0x0000000000067805 */ /* 0x000fe4000001ff00 */
[----:B------:R-:W-:-:S06]  /*7f30*/  PRMT R4, R4, 0x7710, RZ ;  /* 0x0000771004047816 */ /* 0x000fcc00000000ff */
[----:B------:R-:W0:Y:S02]  /*7f40*/  I2F.F64.S16 R4, R4 ;  /* 0x0000000400047312 */ /* 0x000e240000101c00 */
[----:B0-----:R-:W-:Y:S01]  /*7f50*/  STG.E.128 desc[UR36][R2.64], R4 ;  /* 0x0000000402007986 */ /* 0x001fe2000c101d24 */
[----:B------:R-:W-:Y:S05]  /*7f60*/  EXIT ;  /* 0x000000000000794d */ /* 0x000fea0003800000 */
.L_x_35255:
        /* <DEDUP_REMOVED lines=21> */
.L_x_35260:
[----:B------:R-:W-:Y:S05]  /*80c0*/  BSYNC B0 ;  /* 0x0000000000007941 */ /* 0x000fea0003800000 */
.L_x_35259:
[----:B------:R-:W-:-:S05]  /*80d0*/  LOP3.LUT R5, R0, R5, RZ, 0xfc, !PT ;  /* 0x0000000500057212 */ /* 0x000fca00078efcff */
[----:B------:R-:W-:Y:S01]  /*80e0*/  STG.E.U8 desc[UR36][R2.64], R5 ;  /* 0x0000000502007986 */ /* 0x000fe2000c101124 */
[----:B------:R-:W-:Y:S05]  /*80f0*/  EXIT ;  /* 0x000000000000794d */ /* 0x000fea0003800000 */
.L_x_35258:
        /* <DEDUP_REMOVED lines=13> */
.L_x_35262:
[----:B------:R-:W-:Y:S01]  /*81d0*/  IMAD.MOV.U32 R0, RZ, RZ, 0x7f ;  /* 0x0000007fff007424 */ /* 0x000fe200078e00ff */
[----:B------:R-:W-:-:S04]  /*81e0*/  ISETP.GT.U32.AND P0, PT, R4, 0x7f800000, PT ;  /* 0x7f8000000400780c */ /* 0x000fc80003f04070 */
[----:B------:R-:W-:-:S09]  /*81f0*/  SEL R0, R0, 0x7c, P0 ;  /* 0x0000007c00007807 */ /* 0x000fd20000000000 */
.L_x_35263:
[----:B------:R-:W-:Y:S05]  /*8200*/  BSYNC B0 ;  /* 0x0000000000007941 */ /* 0x000fea0003800000 */
.L_x_35261:
[----:B------:R-:W-:-:S04]  /*8210*/  LOP3.LUT R4, R19, 0x80000000, RZ, 0xc0, !PT ;  /* 0x8000000013047812 */ /* 0x000fc800078ec0ff */
[----:B------:R-:W-:-:S04]  /*8220*/  SHF.R.U32.HI R5, RZ, 0x18, R4 ;  /* 0x00000018ff057819 */ /* 0x000fc80000011604 */
[----:B------:R-:W-:-:S05]  /*8230*/  LOP3.LUT R5, R0, R5, RZ, 0xfc, !PT ;  /* 0x0000000500057212 */ /* 0x000fca00078efcff */
[----:B------:R-:W-:Y:S01]  /*8240*/  STG.E.U8 desc[UR36][R2.64], R5 ;  /* 0x0000000502007986 */ /* 0x000fe2000c101124 */
[----:B------:R-:W-:Y:S05]  /*8250*/  EXIT ;  /* 0x000000000000794d */ /* 0x000fea0003800000 */
.L_x_35257:
[----:B-----5:R-:W0:Y:S02]  /*8260*/  I2F.S8 R0, R19 ;  /* 0x0000001300007306 */ /* 0x020e240000001400 */
[----:B0-----:R-:W-:-:S05]  /*8270*/  F2FP.BF16.F32.PACK_AB R0, RZ, R0 ;  /* 0x00000000ff00723e */ /* 0x001fca00000010ff */
[----:B------:R-:W-:Y:S01]  /*8280*/  STG.E.U16 desc[UR36][R2.64], R0 ;  /* 0x0000000002007986 */ /* 0x000fe2000c101524 */
[----:B------:R-:W-:Y:S05]  /*8290*/  EXIT ;  /* 0x000000000000794d */ /* 0x000fea0003800000 */
.L_x_35254:
        /* <DEDUP_REMOVED lines=12> */
.L_x_35266:
        /* <DEDUP_REMOVED lines=17> */
.L_x_35269:
[----:B------:R-:W-:-:S04]  /*8470*/  LOP3.LUT R0, R19, 0x80000000, RZ, 0xc0, !PT ;  /* 0x8000000013007812 */ /* 0x000fc800078ec0ff */
[----:B------:R-:W-:-:S04]  /*8480*/  SHF.R.U32.HI R5, RZ, 0x18, R0 ;  /* 0x00000018ff057819 */ /* 0x000fc80000011600 */
[----:B------:R-:W-:-:S04]  /*8490*/  LOP3.LUT R4, R4, R5, RZ, 0xfc, !PT ;  /* 0x0000000504047212 */ /* 0x000fc800078efcff */
[----:B------:R-:W-:-:S07]  /*84a0*/  PRMT R0, R4, 0x7610, R0 ;  /* 0x0000761004007816 */ /* 0x000fce0000000000 */
.L_x_35268:
[----:B------:R-:W-:Y:S05]  /*84b0*/  BSYNC B0 ;  /* 0x0000000000007941 */ /* 0x000fea0003800000 */
.L_x_35267:
[----:B------:R-:W-:Y:S01]  /*84c0*/  STG.E.U8 desc[UR36][R2.64], R0 ;  /* 0x0000000002007986 */ /* 0x000fe2000c101124 */
[----:B------:R-:W-:Y:S05]  /*84d0*/  EXIT ;  /* 0x000000000000794d */ /* 0x000fea0003800000 */
.L_x_35265:
        /* <DEDUP_REMOVED lines=17> */
.L_x_35272:
[----:B------:R-:W-:-:S04]  /*85f0*/  LOP3.LUT R0, R19, 0x80000000, RZ, 0xc0, !PT ;  /* 0x8000000013007812 */ /* 0x000fc800078ec0ff */
[----:B------:R-:W-:-:S04]  /*8600*/  SHF.R.U32.HI R5, RZ, 0x18, R0 ;  /* 0x00000018ff057819 */ /* 0x000fc80000011600 */
[----:B------:R-:W-:-:S04]  /*8610*/  LOP3.LUT R4, R4, R5, RZ, 0xfc, !PT ;  /* 0x0000000504047212 */ /* 0x000fc800078efcff */
[----:B------:R-:W-:-:S07]  /*8620*/  PRMT R0, R4, 0x7610, R0 ;  /* 0x0000761004007816 */ /* 0x000fce0000000000 */
.L_x_35271:
[----:B------:R-:W-:Y:S05]  /*8630*/  BSYNC B0 ;  /* 0x0000000000007941 */ /* 0x000fea0003800000 */
.L_x_35270:
[----:B------:R-:W-:Y:S01]  /*8640*/  STG.E.U8 desc[UR36][R2.64], R0 ;  /* 0x0000000002007986 */ /* 0x000fe2000c101124 */
[----:B------:R-:W-:Y:S05]  /*8650*/  EXIT ;  /* 0x000000000000794d */ /* 0x000fea0003800000 */
.L_x_35264:
        /* <DEDUP_REMOVED lines=22> */
.L_x_35247:
        /* <DEDUP_REMOVED lines=16> */
.L_x_35275:
[----:B------:R-:W-:Y:S05]  /*88c0*/  EXIT ;  /* 0x000000000000794d */ /* 0x000fea0003800000 */
.L_x_35274:
[----:B-----5:R-:W-:-:S04]  /*88d0*/  LOP3.LUT R19, R19, 0xffff, RZ, 0xc0, !PT ;  /* 0x0000ffff13137812 */ /* 0x020fc800078ec0ff */
[----:B------:R-:W-:-:S05]  /*88e0*/  PRMT R19, R19, 0x8880, RZ ;  /* 0x0000888013137816 */ /* 0x000fca00000000ff */
[----:B------:R-:W-:-:S05]  /*88f0*/  IMAD.MOV.U32 R4, RZ, RZ, R19 ;  /* 0x000000ffff047224 */ /* 0x000fca00078e0013 */
[----:B------:R-:W-:-:S05]  /*8900*/  SHF.R.S32.HI R5, RZ, 0x1f, R4 ;  /* 0x0000001fff057819 */ /* 0x000fca0000011404 */
[----:B------:R-:W-:Y:S01]  /*8910*/  STG.E.64 desc[UR36][R2.64], R4 ;  /* 0x0000000402007986 */ /* 0x000fe2000c101b24 */
[----:B------:R-:W-:Y:S05]  /*8920*/  EXIT ;  /* 0x000000000000794d */ /* 0x000fea0003800000 */
.L_x_35273:
[----:B-----5:R-:W-:-:S04]  /*8930*/  LOP3.LUT R19, R19, 0xffff, RZ, 0xc0, !PT ;  /* 0x0000ffff13137812 */ /* 0x020fc800078ec0ff */
[----:B------:R-:W-:-:S05]  /*8940*/  PRMT R5, R19, 0x8880, RZ ;  /* 0x0000888013057816 */ /* 0x000fca00000000ff */
[----:B------:R-:W-:Y:S01]  /*8950*/  STG.E desc[UR36][R2.64], R5 ;  /* 0x0000000502007986 */ /* 0x000fe2000c101924 */
[----:B------:R-:W-:Y:S05]  /*8960*/  EXIT ;  /* 0x000000000000794d */ /* 0x000fea0003800000 */
.L_x_35276:
        /* <DEDUP_REMOVED lines=9> */
.L_x_37952:


//--------------------- .text._ZN2at6native18elementwise_kernelILi128ELi4EZNS0_22gpu_kernel_impl_nocastINS0_13AUnaryFunctorIaaaZZZNS0_15binary_internal21div_floor_kernel_cudaERNS_18TensorIteratorBaseEENKUlvE_clEvENKUlvE0_clEvEUlaaE_EEEEvS6_RKT_EUliE_EEviT1_ --------------------------
	.section	.text._ZN2at6native18elementwise_kernelILi128ELi4EZNS0_22gpu_kernel_impl_nocastINS0_13AUnaryFunctorIaaaZZZNS0_15binary_internal21div_floor_kernel_cudaERNS_18TensorIteratorBaseEENKUlvE_clEvENKUlvE0_clEvEUlaaE_EEEEvS6_RKT_EUliE_EEviT1_,"ax",@progbits
	.align	128
        .global         _ZN2at6native18elementwise_kernelILi128ELi4EZNS0_22gpu_kernel_impl_nocastINS0_13AUnaryFunctorIaaaZZZNS0_15binary_internal21div_floor_kernel_cudaERNS_18TensorIteratorBaseEENKUlvE_clEvENKUlvE0_clEvEUlaaE_EEEEvS6_RKT_EUliE_EEviT1_
        .type           _ZN2at6native18elementwise_kernelILi128ELi4EZNS0_22gpu_kernel_impl_nocastINS0_13AUnaryFunctorIaaaZZZNS0_15binary_internal21div_floor_kernel_cudaERNS_18TensorIteratorBaseEENKUlvE_clEvENKUlvE0_clEvEUlaaE_EEEEvS6_RKT_EUliE_EEviT1_,@function
        .size           _ZN2at6native18elementwise_kernelILi128ELi4EZNS0_22gpu_kernel_impl_nocastINS0_13AUnaryFunctorIaaaZZZNS0_15binary_internal21div_floor_kernel_cudaERNS_18TensorIteratorBaseEENKUlvE_clEvENKUlvE0_clEvEUlaaE_EEEEvS6_RKT_EUliE_EEviT1_,(.L_x_37953 - _ZN2at6native18elementwise_kernelILi128ELi4EZNS0_22gpu_kernel_impl_nocastINS0_13AUnaryFunctorIaaaZZZNS0_15binary_internal21div_floor_kernel_cudaERNS_18TensorIteratorBaseEENKUlvE_clEvENKUlvE0_clEvEUlaaE_EEEEvS6_RKT_EUliE_EEviT1_)
        .other          _ZN2at6native18elementwise_kernelILi128ELi4EZNS0_22gpu_kernel_impl_nocastINS0_13AUnaryFunctorIaaaZZZNS0_15binary_internal21div_floor_kernel_cudaERNS_18TensorIteratorBaseEENKUlvE_clEvENKUlvE0_clEvEUlaaE_EEEEvS6_RKT_EUliE_EEviT1_,@"STO_CUDA_ENTRY STV_DEFAULT"
_ZN2at6native18elementwise_kernelILi128ELi4EZNS0_22gpu_kernel_impl_nocastINS0_13AUnaryFunctorIaaaZZZNS0_15binary_internal21div_floor_kernel_cudaERNS_18TensorIteratorBaseEENKUlvE_clEvENKUlvE0_clEvEUlaaE_EEEEvS6_RKT_EUliE_EEviT1_:
.text._ZN2at6native18elementwise_kernelILi128ELi4EZNS0_22gpu_kernel_impl_nocastINS0_13AUnaryFunctorIaaaZZZNS0_15binary_internal21div_floor_kernel_cudaERNS_18TensorIteratorBaseEENKUlvE_clEvENKUlvE0_clEvEUlaaE_EEEEvS6_RKT_EUliE_EEviT1_:
        /* <DEDUP_REMOVED lines=313> */
.L_x_35279:
[----:B------:R-:W-:Y:S02]  /*1390*/  ULDC.64 UR8, c[0x0][0x418] ;  /* 0x0001060000087ab9 */ /* 0x000fe40000000a00 */
[----:B------:R-:W-:-:S04]  /*13a0*/  IADD3 R10, P0, R2, UR8, RZ ;  /* 0x00000008020a7c10 */ /* 0x000fc8000ff1e0ff */
[----:B------:R-:W-:Y:S01]  /*13b0*/  IADD3.X R11, RZ, UR9, RZ, P0, !PT ;  /* 0x00000009ff0b7c10 */ /* 0x000fe200087fe4ff */
[----:B------:R-:W-:-:S04]  /*13c0*/  ULDC.64 UR8, c[0x0][0x410] ;  /* 0x0001040000087ab9 */ /* 0x000fc80000000a00 */
[----:B------:R0:W2:Y:S01]  /*13d0*/  LDG.E.U8 R7, desc[UR4][R10.64] ;  /* 0x000000040a077981 */ /* 0x0000a2000c1e1100 */
        /* <DEDUP_REMOVED lines=44> */
.L_x_35281:
[----:B------:R-:W-:Y:S05]  /*16a0*/  BSYNC B1 ;  /* 0x0000000000017941 */ /* 0x000fea0003800000 */
.L_x_35280:
[----:B------:R0:W-:Y:S01]  /*16b0*/  STG.E.U8 desc[UR4][R4.64], R9 ;  /* 0x0000000904007986 */ /* 0x0001e2000c101104 */
[----:B------:R-:W-:-:S07]  /*16c0*/  IADD3 R3, R3, 0x80, RZ ;  /* 0x0000008003037810 */ /* 0x000fce0007ffe0ff */
.L_x_35278:
[----:B------:R-:W-:Y:S05]  /*16d0*/  BSYNC B0 ;  /* 0x0000000000007941 */ /* 0x000fea0003800000 */
.L_x_35277:
        /* <DEDUP_REMOVED lines=305> */
.L_x_35284:
[----:B------:R-:W-:Y:S02]  /*29f0*/  ULDC.64 UR8, c[0x0][0x418] ;  /* 0x0001060000087ab9 */ /* 0x000fe40000000a00 */
[----:B------:R-:W-:-:S04]  /*2a00*/  IADD3 R10, P0, R2, UR8, RZ ;  /* 0x00000008020a7c10 */ /* 0x000fc8000ff1e0ff */
[----:B------:R-:W-:Y:S01]  /*2a10*/  IADD3.X R11, RZ, UR9, RZ, P0, !PT ;  /* 0x00000009ff0b7c10 */ /* 0x000fe200087fe4ff */
[----:B------:R-:W-:-:S04]  /*2a20*/  ULDC.64 UR8, c[0x0][0x410] ;  /* 0x0001040000087ab9 */ /* 0x000fc80000000a00 */
[----:B------:R0:W2:Y:S01]  /*2a30*/  LDG.E.U8 R7, desc[UR4][R10.64] ;  /* 0x000000040a077981 */ /* 0x0000a2000c1e1100 */
        /* <DEDUP_REMOVED lines=44> */
.L_x_35286:
[----:B------:R-:W-:Y:S05]  /*2d00*/  BSYNC B1 ;  /* 0x0000000000017941 */ /* 0x000fea0003800000 */
.L_x_35285:
[----:B------:R1:W-:Y:S01]  /*2d10*/  STG.E.U8 desc[UR4][R4.64], R9 ;  /* 0x0000000904007986 */ /* 0x0003e2000c101104 */
        /* <DEDUP_REMOVED lines=305> */
.L_x_35287:
        /* <DEDUP_REMOVED lines=49> */
.L_x_35289:
[----:B------:R-:W-:Y:S05]  /*4340*/  BSYNC B1 ;  /* 0x0000000000017941 */ /* 0x000fea0003800000 */
.L_x_35288:
[----:B------:R1:W-:Y:S01]  /*4350*/  STG.E.U8 desc[UR4][R4.64], R9 ;  /* 0x0000000904007986 */ /* 0x0003e2000c101104 */
[----:B------:R-:W-:-:S07]  /*4360*/  VIADD R3, R3, 0x80 ;  /* 0x0000008003037836 */ /* 0x000fce0000000000 */
.L_x_35283:
[----:B------:R-:W-:Y:S05]  /*4370*/  BSYNC B0 ;  /* 0x0000000000007941 */ /* 0x000fea0003800000 */
.L_x_35282:
        /* <DEDUP_REMOVED lines=304> */
.L_x_35290:
[----:B------:R-:W-:Y:S02]  /*5680*/  ULDC.64 UR6, c[0x0][0x418] ;  /* 0x0001060000067ab9 */ /* 0x000fe40000000a00 */
[----:B------:R-:W-:-:S04]  /*5690*/  IADD3 R2, P0, R2, UR6, RZ ;  /* 0x0000000602027c10 */ /* 0x000fc8000ff1e0ff */
[----:B------:R-:W-:Y:S01]  /*56a0*/  IADD3.X R3, RZ, UR7, RZ, P0, !PT ;  /* 0x00000007ff037c10 */ /* 0x000fe200087fe4ff */
[----:B------:R-:W-:-:S05]  /*56b0*/  ULDC.64 UR6, c[0x0][0x410] ;  /* 0x0001040000067ab9 */ /* 0x000fca0000000a00 */
[----:B------:R-:W2:Y:S01]  /*56c0*/  LDG.E.U8 R3, desc[UR4][R2.64] ;  /* 0x0000000402037981 */ /* 0x000ea2000c1e1100 */
        /* <DEDUP_REMOVED lines=44> */
.L_x_35292:
[----:B------:R-:W-:Y:S05]  /*5990*/  BSYNC B0 ;  /* 0x0000000000007941 */ /* 0x000fea0003800000 */
.L_x_35291:
[----:B------:R-:W-:Y:S01]  /*59a0*/  STG.E.U8 desc[UR4][R2.64], R9 ;  /* 0x0000000902007986 */ /* 0x000fe2000c101104 */
[----:B------:R-:W-:Y:S05]  /*59b0*/  EXIT ;  /* 0x000000000000794d */ /* 0x000fea0003800000 */
.L_x_35293:
        /* <DEDUP_REMOVED lines=12> */
.L_x_37953:


//--------------------- .text._ZN2at6native27unrolled_elementwise_kernelINS0_13AUnaryFunctorIaaaZZZNS0_15binary_internal21div_floor_kernel_cudaERNS_18TensorIteratorBaseEENKUlvE_clEvENKUlvE0_clEvEUlaaE_EESt5arrayIPcLm2EELi4E23TrivialOffsetCalculatorILi1EjESE_NS0_6memory15LoadWithoutCastENSF_16StoreWithoutCastEEEviT_T0_T2_T3_T4_T5_ --------------------------
	.section	.text._ZN2at6native27unrolled_elementwise_kernelINS0_13AUnaryFunctorIaaaZZZNS0_15binary_internal21div_floor_kernel_cudaERNS_18TensorIteratorBaseEENKUlvE_clEvENKUlvE0_clEvEUlaaE_EESt5arrayIPcLm2EELi4E23TrivialOffsetCalculatorILi1EjESE_NS0_6memory15LoadWithoutCastENSF_16StoreWithoutCastEEEviT_T0_T2_T3_T4_T5_,"ax",@progbits
	.align	128
        .global         _ZN2at6native27unrolled_elementwise_kernelINS0_13AUnaryFunctorIaaaZZZNS0_15binary_internal21div_floor_kernel_cudaERNS_18TensorIteratorBaseEENKUlvE_clEvENKUlvE0_clEvEUlaaE_EESt5arrayIPcLm2EELi4E23TrivialOffsetCalculatorILi1EjESE_NS0_6memory15LoadWithoutCastENSF_16StoreWithoutCastEEEviT_T0_T2_T3_T4_T5_
        .type           _ZN2at6native27unrolled_elementwise_kernelINS0_13AUnaryFunctorIaaaZZZNS0_15binary_internal21div_floor_kernel_cudaERNS_18TensorIteratorBaseEENKUlvE_clEvENKUlvE0_clEvEUlaaE_EESt5arrayIPcLm2EELi4E23TrivialOffsetCalculatorILi1EjESE_NS0_6memory15LoadWithoutCastENSF_16StoreWithoutCastEEEviT_T0_T2_T3_T4_T5_,@function
        .size           _ZN2at6native27unrolled_elementwise_kernelINS0_13AUnaryFunctorIaaaZZZNS0_15binary_internal21div_floor_kernel_cudaERNS_18TensorIteratorBaseEENKUlvE_clEvENKUlvE0_clEvEUlaaE_EESt5arrayIPcLm2EELi4E23TrivialOffsetCalculatorILi1EjESE_NS0_6memory15LoadWithoutCastENSF_16StoreWithoutCastEEEviT_T0_T2_T3_T4_T5_,(.L_x_37954 - _ZN2at6native27unrolled_elementwise_kernelINS0_13AUnaryFunctorIaaaZZZNS0_15binary_internal21div_floor_kernel_cudaERNS_18TensorIteratorBaseEENKUlvE_clEvENKUlvE0_clEvEUlaaE_EESt5arrayIPcLm2EELi4E23TrivialOffsetCalculatorILi1EjESE_NS0_6memory15LoadWithoutCastENSF_16StoreWithoutCastEEEviT_T0_T2_T3_T4_T5_)
        .other          _ZN2at6native27unrolled_elementwise_kernelINS0_13AUnaryFunctorIaaaZZZNS0_15binary_internal21div_floor_kernel_cudaERNS_18TensorIteratorBaseEENKUlvE_clEvENKUlvE0_clEvEUlaaE_EESt5arrayIPcLm2EELi4E23TrivialOffsetCalculatorILi1EjESE_NS0_6memory15LoadWithoutCastENSF_16StoreWithoutCastEEEviT_T0_T2_T3_T4_T5_,@"STO_CUDA_ENTRY STV_DEFAULT"
_ZN2at6native27unrolled_elementwise_kernelINS0_13AUnaryFunctorIaaaZZZNS0_15binary_internal21div_floor_kernel_cudaERNS_18TensorIteratorBaseEENKUlvE_clEvENKUlvE0_clEvEUlaaE_EESt5arrayIPcLm2EELi4E23TrivialOffsetCalculatorILi1EjESE_NS0_6memory15LoadWithoutCastENSF_16StoreWithoutCastEEEviT_T0_T2_T3_T4_T5_:
.text._ZN2at6native27unrolled_elementwise_kernelINS0_13AUnaryFunctorIaaaZZZNS0_15binary_internal21div_floor_kernel_cudaERNS_18TensorIteratorBaseEENKUlvE_clEvENKUlvE0_clEvEUlaaE_EESt5arrayIPcLm2EELi4E23TrivialOffsetCalculatorILi1EjESE_NS0_6memory15LoadWithoutCastENSF_16StoreWithoutCastEEEviT_T0_T2_T3_T4_T5_:
        /* <DEDUP_REMOVED lines=52> */
[C---:B-----5:R-:W-:Y:S02]  /*0340*/  LOP3.LUT R9, R16.reuse, 0xffff, RZ, 0xc0, !PT ;  /* 0x0000ffff10097812 */ /* 0x060fe400078ec0ff */
[----:B------:R-:W-:Y:S02]  /*0350*/  IABS R20, R8 ;  /* 0x0000000800147213 */ /* 0x000fe40000000000 */
[----:B------:R-:W-:Y:S02]  /*0360*/  PRMT R9, R9, 0x8880, RZ ;  /* 0x0000888009097816 */ /* 0x000fe400000000ff */
[----:B------:R-:W-:Y:S02]  /*0370*/  LOP3.LUT R16, R16, R7, RZ, 0x3c, !PT ;  /* 0x0000000710107212 */ /* 0x000fe400078e3cff */
[-C--:B------:R-:W-:Y:S02]  /*0380*/  IABS R13, R9.reuse ;  /* 0x00000009000d7213 */ /* 0x080fe40000000000 */
[----:B------:R-:W-:-:S02]  /*0390*/  IABS R21, R9 ;  /* 0x0000000900157213 */ /* 0x000fc40000000000 */
[----:B------:R-:W0:Y:S01]  /*03a0*/  I2F.RP R17, R13 ;  /* 0x0000000d00117306 */ /* 0x000e220000209400 */
[----:B------:R-:W-:-:S07]  /*03b0*/  PRMT R16, R16, 0x8880, RZ ;  /* 0x0000888010107816 */ /* 0x000fce00000000ff */
        /* <DEDUP_REMOVED lines=34> */
.L_x_35295:
[----:B------:R-:W-:Y:S05]  /*05e0*/  BSYNC B0 ;  /* 0x0000000000007941 */ /* 0x000fea0003800000 */
.L_x_35294:
[----:B---3--:R-:W-:Y:S01]  /*05f0*/  @!P0 IADD3 R2, P5, R11, R2, RZ ;  /* 0x000000020b028210 */ /* 0x008fe20007fbe0ff */
[----:B------:R-:W-:Y:S01]  /*0600*/  BSSY B0, `(.L_x_35296) ;  /* 0x000002e000007945 */ /* 0x000fe20003800000 */
[----:B------:R-:W-:-:S03]  /*0610*/  ISETP.GE.AND P3, PT, R5, R4, PT ;  /* 0x000000040500720c */ /* 0x000fc60003f66270 */
[----:B------:R-:W-:Y:S01]  /*0620*/  @!P0 IMAD.X R3, RZ, RZ, R3, P5 ;  /* 0x000000ffff038224 */ /* 0x000fe200028e0603 */
[----:B------:R-:W-:Y:S09]  /*0630*/  @P4 BRA `(.L_x_35297) ;  /* 0x0000000000a84947 */ /* 0x000ff20003800000 */
        /* <DEDUP_REMOVED lines=42> */
.L_x_35297:
[----:B------:R-:W-:Y:S05]  /*08e0*/  BSYNC B0 ;  /* 0x0000000000007941 */ /* 0x000fea0003800000 */
.L_x_35296:
        /* <DEDUP_REMOVED lines=43> */
.L_x_35299:
[----:B------:R-:W-:Y:S05]  /*0ba0*/  BSYNC B0 ;  /* 0x0000000000007941 */ /* 0x000fea0003800000 */
.L_x_35298:
        /* <DEDUP_REMOVED lines=43> */
.L_x_35301:
[----:B------:R-:W-:Y:S05]  /*0e60*/  BSYNC B0 ;  /* 0x0000000000007941 */ /* 0x000fea0003800000 */
.L_x_35300:
        /* <DEDUP_REMOVED lines=15> */
.L_x_35303:
[----:B------:R-:W-:Y:S05]  /*0f60*/  BSYNC B0 ;  /* 0x0000000000007941 */ /* 0x000fea0003800000 */
.L_x_35302:
        /* <DEDUP_REMOVED lines=8> */
.L_x_35304:
        /* <DEDUP_REMOVED lines=9> */
.L_x_37954:


//--------------------- .text._ZN2at6native29vectorized_elementwise_kernelILi2ENS0_13AUnaryFunctorIaaaZZZNS0_15binary_internal21div_floor_kernel_cudaERNS_18TensorIteratorBaseEENKUlvE_clEvENKUlvE0_clEvEUlaaE_EESt5arrayIPcLm2EEEEviT0_T1_ --------------------------
	.section	.text._ZN2at6native29vectorized_elementwise_kernelILi2ENS0_13AUnaryFunctorIaaaZZZNS0_15binary_internal21div_floor_kernel_cudaERNS_18TensorIteratorBaseEENKUlvE_clEvENKUlvE0_clEvEUlaaE_EESt5arrayIPcLm2EEEEviT0_T1_,"ax",@progbits
	.align	128
        .global         _ZN2at6native29vectorized_elementwise_kernelILi2ENS0_13AUnaryFunctorIaaaZZZNS0_15binary_internal21div_floor_kernel_cudaERNS_18TensorIteratorBaseEENKUlvE_clEvENKUlvE0_clEvEUlaaE_EESt5arrayIPcLm2EEEEviT0_T1_
        .type           _ZN2at6native29vectorized_elementwise_kernelILi2ENS0_13AUnaryFunctorIaaaZZZNS0_15binary_internal21div_floor_kernel_cudaERNS_18TensorIteratorBaseEENKUlvE_clEvENKUlvE0_clEvEUlaaE_EESt5arrayIPcLm2EEEEviT0_T1_,@function
        .size           _ZN2at6native29vectorized_elementwise_kernelILi2ENS0_13AUnaryFunctorIaaaZZZNS0_15binary_internal21div_floor_kernel_cudaERNS_18TensorIteratorBaseEENKUlvE_clEvENKUlvE0_clEvEUlaaE_EESt5arrayIPcLm2EEEEviT0_T1_,(.L_x_37955 - _ZN2at6native29vectorized_elementwise_kernelILi2ENS0_13AUnaryFunctorIaaaZZZNS0_15binary_internal21div_floor_kernel_cudaERNS_18TensorIteratorBaseEENKUlvE_clEvENKUlvE0_clEvEUlaaE_EESt5arrayIPcLm2EEEEviT0_T1_)
        .other          _ZN2at6native29vectorized_elementwise_kernelILi2ENS0_13AUnaryFunctorIaaaZZZNS0_15binary_internal21div_floor_kernel_cudaERNS_18TensorIteratorBaseEENKUlvE_clEvENKUlvE0_clEvEUlaaE_EESt5arrayIPcLm2EEEEviT0_T1_,@"STO_CUDA_ENTRY STV_DEFAULT"
_ZN2at6native29vectorized_elementwise_kernelILi2ENS0_13AUnaryFunctorIaaaZZZNS0_15binary_internal21div_floor_kernel_cudaERNS_18TensorIteratorBaseEENKUlvE_clEvENKUlvE0_clEvEUlaaE_EESt5arrayIPcLm2EEEEviT0_T1_:
.text._ZN2at6native29vectorized_elementwise_kernelILi2ENS0_13AUnaryFunctorIaaaZZZNS0_15binary_internal21div_floor_kernel_cudaERNS_18TensorIteratorBaseEENKUlvE_clEvENKUlvE0_clEvEUlaaE_EESt5arrayIPcLm2EEEEviT0_T1_:
        /* <DEDUP_REMOVED lines=17> */
[----:B------:R-:W3:Y:S04]  /*0110*/  LDG.E.U16 R15, desc[UR8][R2.64+0x100] ;  /* 0x00010008020f7981 */ /* 0x000ee8000c1e1500 */
[----:B------:R-:W4:Y:S01]  /*0120*/  LDG.E.U16 R10, desc[UR8][R2.64+0x200] ;  /* 0x00020008020a7981 */ /* 0x000f22000c1e1500 */
[----:B------:R-:W-:-:S03]  /*0130*/  PRMT R9, R0, 0x8880, RZ ;  /* 0x0000888000097816 */ /* 0x000fc600000000ff */
[----:B------:R0:W5:Y:S01]  /*0140*/  LDG.E.U16 R8, desc[UR8][R2.64+0x300] ;  /* 0x0003000802087981 */ /* 0x000162000c1e1500 */
[----:B------:R-:W-:Y:S01]  /*0150*/  IABS R12, R9 ;  /* 0x00000009000c7213 */ /* 0x000fe20000000000 */
[----:B------:R-:W-:Y:S01]  /*0160*/  BSSY B0, `(.L_x_35306) ;  /* 0x0000047000007945 */ /* 0x000fe20003800000 */
[C---:B--2---:R-:W-:Y:S02]  /*0170*/  PRMT R24, R19.reuse, 0x8880, RZ ;  /* 0x0000888013187816 */ /* 0x044fe400000000ff */
[----:B------:R-:W-:Y:S02]  /*0180*/  PRMT R14, R19, 0x9991, RZ ;  /* 0x00009991130e7816 */ /* 0x000fe400000000ff */
[----:B------:R-:W-:Y:S02]  /*0190*/  IABS R21, R24 ;  /* 0x0000001800157213 */ /* 0x000fe40000000000 */
[----:B------:R-:W-:Y:S02]  /*01a0*/  IABS R17, R14 ;  /* 0x0000000e00117213 */ /* 0x000fe40000000000 */
[----:B------:R-:W1:Y:S01]  /*01b0*/  I2F.RP R6, R21 ;  /* 0x0000001500067306 */ /* 0x000e620000209400 */
[----:B---3--:R-:W-:-:S02]  /*01c0*/  PRMT R20, R15, 0x8880, RZ ;  /* 0x000088800f147816 */ /* 0x008fc400000000ff */
[----:B------:R-:W-:Y:S02]  /*01d0*/  IABS R13, R24 ;  /* 0x00000018000d7213 */ /* 0x000fe40000000000 */
[----:B------:R-:W-:Y:S02]  /*01e0*/  IABS R16, R20 ;  /* 0x0000001400107213 */ /* 0x000fe40000000000 */
[----:B------:R-:W-:Y:S01]  /*01f0*/  IABS R18, R14 ;  /* 0x0000000e00127213 */ /* 0x000fe20000000000 */
[----:B------:R-:W2:Y:S04]  /*0200*/  I2F.RP R7, R17 ;  /* 0x0000001100077306 */ /* 0x000ea80000209400 */
[----:B------:R-:W-:-:S04]  /*0210*/  IMAD.MOV R18, RZ, RZ, -R18 ;  /* 0x000000ffff127224 */ /* 0x000fc800078e0a12 */
[----:B-1----:R-:W1:Y:S08]  /*0220*/  MUFU.RCP R6, R6 ;  /* 0x0000000600067308 */ /* 0x002e700000001000 */
[----:B--2---:R-:W0:Y:S01]  /*0230*/  MUFU.RCP R7, R7 ;  /* 0x0000000700077308 */ /* 0x004e220000001000 */
[----:B-1----:R-:W-:-:S07]  /*0240*/  VIADD R4, R6, 0xffffffe ;  /* 0x0ffffffe06047836 */ /* 0x002fce0000000000 */
[----:B------:R1:W2:Y:S01]  /*0250*/  F2I.FTZ.U32.TRUNC.NTZ R5, R4 ;  /* 0x0000000400057305 */ /* 0x0002a2000021f000 */
[----:B0-----:R-:W-:-:S07]  /*0260*/  VIADD R2, R7, 0xffffffe ;  /* 0x0ffffffe07027836 */ /* 0x001fce0000000000 */
[----:B------:R-:W-:Y:S01]  /*0270*/  F2I.FTZ.U32.TRUNC.NTZ R3, R2 ;  /* 0x0000000200037305 */ /* 0x000fe2000021f000 */
[----:B-1----:R-:W-:Y:S02]  /*0280*/  IMAD.MOV.U32 R4, RZ, RZ, RZ ;  /* 0x000000ffff047224 */ /* 0x002fe400078e00ff */
[----:B--2---:R-:W-:-:S04]  /*0290*/  IMAD.MOV R6, RZ, RZ, -R5 ;  /* 0x000000ffff067224 */ /* 0x004fc800078e0a05 */
[----:B------:R-:W-:Y:S02]  /*02a0*/  IMAD R7, R6, R21, RZ ;  /* 0x0000001506077224 */ /* 0x000fe400078e02ff */
[----:B------:R-:W0:Y:S02]  /*02b0*/  I2F.RP R6, R16 ;  /* 0x0000001000067306 */ /* 0x000e240000209400 */
[----:B------:R-:W-:-:S04]  /*02c0*/  IMAD.HI.U32 R4, R5, R7, R4 ;  /* 0x0000000705047227 */ /* 0x000fc800078e0004 */
[----:B------:R-:W-:Y:S01]  /*02d0*/  IMAD.MOV.U32 R7, RZ, RZ, R12 ;  /* 0x000000ffff077224 */ /* 0x000fe200078e000c */
[----:B------:R-:W-:Y:S01]  /*02e0*/  PRMT R12, R15, 0x9991, RZ ;  /* 0x000099910f0c7816 */ /* 0x000fe200000000ff */
[----:B------:R-:W-:Y:S02]  /*02f0*/  IMAD.MOV R5, RZ, RZ, -R13 ;  /* 0x000000ffff057224 */ /* 0x000fe400078e0a0d */
[----:B------:R-:W-:Y:S01]  /*0300*/  IMAD.HI.U32 R26, R4, R7, RZ ;  /* 0x00000007041a7227 */ /* 0x000fe200078e00ff */
[----:B------:R-:W-:-:S03]  /*0310*/  IABS R13, R12 ;  /* 0x0000000c000d7213 */ /* 0x000fc60000000000 */
[----:B------:R-:W-:Y:S01]  /*0320*/  IMAD R4, R26, R5, R7 ;  /* 0x000000051a047224 */ /* 0x000fe200078e0207 */
[----:B0-----:R-:W0:Y:S01]  /*0330*/  MUFU.RCP R6, R6 ;  /* 0x0000000600067308 */ /* 0x001e220000001000 */
[----:B------:R-:W-:Y:S01]  /*0340*/  IMAD.MOV R2, RZ, RZ, -R3 ;  /* 0x000000ffff027224 */ /* 0x000fe200078e0a03 */
[----:B------:R-:W-:Y:S02]  /*0350*/  PRMT R5, R19, 0x7770, RZ ;  /* 0x0000777013057816 */ /* 0x000fe400000000ff */
[----:B------:R-:W-:Y:S01]  /*0360*/  ISETP.GT.U32.AND P2, PT, R21, R4, PT ;  /* 0x000000041500720c */ /* 0x000fe20003f44070 */
[----:B------:R-:W-:Y:S01]  /*0370*/  IMAD R23, R2, R17, RZ ;  /* 0x0000001102177224 */ /* 0x000fe200078e02ff */
[C---:B------:R-:W-:Y:S01]  /*0380*/  ISETP.NE.AND P1, PT, R5.reuse, RZ, PT ;  /* 0x000000ff0500720c */ /* 0x040fe20003f25270 */
[----:B------:R-:W-:Y:S01]  /*0390*/  IMAD.MOV.U32 R2, RZ, RZ, RZ ;  /* 0x000000ffff027224 */ /* 0x000fe200078e00ff */
[----:B------:R-:W-:-:S03]  /*03a0*/  LOP3.LUT R5, R5, R0, RZ, 0x3c, !PT ;  /* 0x0000000005057212 */ /* 0x000fc600078e3cff */
[----:B------:R-:W-:Y:S01]  /*03b0*/  IMAD.HI.U32 R2, R3, R23, R2 ;  /* 0x0000001703027227 */ /* 0x000fe200078e0002 */
[----:B------:R-:W-:Y:S01]  /*03c0*/  PRMT R5, R5, 0x8880, RZ ;  /* 0x0000888005057816 */ /* 0x000fe200000000ff */
[----:B------:R-:W1:Y:S04]  /*03d0*/  I2F.RP R23, R13 ;  /* 0x0000000d00177306 */ /* 0x000e680000209400 */
[----:B------:R-:W-:Y:S02]  /*03e0*/  @!P2 IMAD.IADD R4, R4, 0x1, -R21 ;  /* 0x000000010404a824 */ /* 0x000fe400078e0a15 */
[----:B0-----:R-:W-:Y:S01]  /*03f0*/  VIADD R3, R6, 0xffffffe ;  /* 0x0ffffffe06037836 */ /* 0x001fe20000000000 */
[----:B------:R-:W-:Y:S01]  /*0400*/  LOP3.LUT R6, R9, R24, RZ, 0x3c, !PT ;  /* 0x0000001809067212 */ /* 0x000fe200078e3cff */
[----:B------:R-:W-:Y:S01]  /*0410*/  @!P2 VIADD R26, R26, 0x1 ;  /* 0x000000011a1aa836 */ /* 0x000fe20000000000 */
[----:B------:R-:W-:Y:S01]  /*0420*/  ISETP.GE.U32.AND P0, PT, R4, R21, PT ;  /* 0x000000150400720c */ /* 0x000fe20003f06070 */
[----:B------:R-:W-:Y:S01]  /*0430*/  IMAD.HI.U32 R22, R2, R7, RZ ;  /* 0x0000000702167227 */ /* 0x000fe200078e00ff */
[----:B------:R-:W-:Y:S01]  /*0440*/  ISETP.GE.AND P3, PT, R6, RZ, PT ;  /* 0x000000ff0600720c */ /* 0x000fe20003f66270 */
[----:B------:R-:W0:Y:S01]  /*0450*/  F2I.FTZ.U32.TRUNC.NTZ R3, R3 ;  /* 0x0000000300037305 */ /* 0x000e22000021f000 */
[----:B------:R-:W-:Y:S01]  /*0460*/  ISETP.GT.AND P2, PT, R5, -0x1, PT ;  /* 0xffffffff0500780c */ /* 0x000fe20003f44270 */
[----:B------:R-:W-:Y:S01]  /*0470*/  IMAD R18, R22, R18, R7 ;  /* 0x0000001216127224 */ /* 0x000fe200078e0207 */
[----:B----4-:R-:W-:-:S05]  /*0480*/  PRMT R6, R10, 0x8880, RZ ;  /* 0x000088800a067816 */ /* 0x010fca00000000ff */
[----:B-1----:R-:W1:Y:S02]  /*0490*/  MUFU.RCP R23, R23 ;  /* 0x0000001700177308 */ /* 0x002e640000001000 */
[----:B------:R-:W-:Y:S01]  /*04a0*/  @P0 VIADD R26, R26, 0x1 ;  /* 0x000000011a1a0836 */ /* 0x000fe20000000000 */
[----:B------:R-:W-:-:S03]  /*04b0*/  ISETP.GT.U32.AND P0, PT, R17, R18, PT ;  /* 0x000000121100720c */ /* 0x000fc60003f04070 */
[----:B------:R-:W-:Y:S01]  /*04c0*/  IMAD.MOV.U32 R5, RZ, RZ, R26 ;  /* 0x000000ffff057224 */ /* 0x000fe200078e001a */
[----:B------:R-:W-:Y:S01]  /*04d0*/  LOP3.LUT R26, RZ, R24, RZ, 0x33, !PT ;  /* 0x00000018ff1a7212 */ /* 0x000fe200078e33ff */
[----:B0-----:R-:W-:Y:S01]  /*04e0*/  IMAD.MOV R25, RZ, RZ, -R3 ;  /* 0x000000ffff197224 */ /* 0x001fe200078e0a03 */
[----:B------:R-:W-:Y:S01]  /*04f0*/  IABS R24, R6 ;  /* 0x0000000600187213 */ /* 0x000fe20000000000 */
        /* <DEDUP_REMOVED lines=13> */
.L_x_35307:
[----:B------:R-:W-:Y:S05]  /*05d0*/  BSYNC B0 ;  /* 0x0000000000007941 */ /* 0x000fea0003800000 */
.L_x_35306:
[----:B------:R-:W-:Y:S01]  /*05e0*/  IMAD R25, R25, R16, RZ ;  /* 0x0000001019197224 */ /* 0x000fe200078e02ff */
[----:B------:R-:W-:Y:S01]  /*05f0*/  PRMT R19, R19, 0x7771, RZ ;  /* 0x0000777113137816 */ /* 0x000fe200000000ff */
[----:B------:R-:W-:Y:S01]  /*0600*/  IMAD.MOV.U32 R2, RZ, RZ, RZ ;  /* 0x000000ffff027224 */ /* 0x000fe200078e00ff */
[----:B------:R-:W-:Y:S01]  /*0610*/  BSSY B0, `(.L_x_35308) ;  /* 0x0000029000007945 */ /* 0x000fe20003800000 */
[----:B------:R-:W-:Y:S01]  /*0620*/  @!P0 IMAD.IADD R18, R18, 0x1, -R17 ;  /* 0x0000000112128824 */ /* 0x000fe200078e0a11 */
[----:B------:R-:W-:Y:S01]  /*0630*/  LOP3.LUT R21, R19, R0, RZ, 0x3c, !PT ;  /* 0x0000000013157212 */ /* 0x000fe200078e3cff */
[----:B------:R-:W-:Y:S01]  /*0640*/  IMAD.HI.U32 R2, R3, R25, R2 ;  /* 0x0000001903027227 */ /* 0x000fe200078e0002 */
[----:B------:R-:W-:Y:S02]  /*0650*/  ISETP.NE.AND P2, PT, R19, RZ, PT ;  /* 0x000000ff1300720c */ /* 0x000fe40003f45270 */
[----:B------:R-:W-:Y:S01]  /*0660*/  ISETP.GE.U32.AND P1, PT, R18, R17, PT ;  /* 0x000000111200720c */ /* 0x000fe20003f26070 */
[----:B------:R-:W-:Y:S01]  /*0670*/  IMAD.MOV.U32 R4, RZ, RZ, R24 ;  /* 0x000000ffff047224 */ /* 0x000fe200078e0018 */
[----:B------:R-:W-:Y:S01]  /*0680*/  IABS R25, R20 ;  /* 0x0000001400197213 */ /* 0x000fe20000000000 */
[----:B-1----:R-:W-:Y:S01]  /*0690*/  VIADD R3, R23, 0xffffffe ;  /* 0x0ffffffe17037836 */ /* 0x002fe20000000000 */
[----:B------:R-:W-:Y:S01]  /*06a0*/  LOP3.LUT R23, R9, R14, RZ, 0x3c, !PT ;  /* 0x0000000e09177212 */ /* 0x000fe200078e3cff */
[----:B------:R-:W0:Y:S01]  /*06b0*/  I2F.RP R24, R4 ;  /* 0x0000000400187306 */ /* 0x000e220000209400 */
[----:B------:R-:W-:-:S02]  /*06c0*/  @!P0 VIADD R22, R22, 0x1 ;  /* 0x0000000116168836 */ /* 0x000fc40000000000 */
[----:B------:R-:W-:Y:S01]  /*06d0*/  ISETP.GE.AND P3, PT, R23, RZ, PT ;  /* 0x000000ff1700720c */ /* 0x000fe20003f66270 */
[----:B------:R-:W-:Y:S01]  /*06e0*/  IMAD.MOV R25, RZ, RZ, -R25 ;  /* 0x000000ffff197224 */ /* 0x000fe200078e0a19 */
[----:B------:R-:W-:Y:S01]  /*06f0*/  PRMT R23, R21, 0x8880, RZ ;  /* 0x0000888015177816 */ /* 0x000fe200000000ff */
[----:B------:R-:W-:Y:S02]  /*0700*/  IMAD.HI.U32 R26, R2, R7, RZ ;  /* 0x00000007021a7227 */ /* 0x000fe400078e00ff */
[----:B------:R-:W1:Y:S02]  /*0710*/  F2I.FTZ.U32.TRUNC.NTZ R3, R3 ;  /* 0x0000000300037305 */ /* 0x000e64000021f000 */
[----:B------:R-:W-:Y:S02]  /*0720*/  IMAD.MOV.U32 R19, RZ, RZ, R23 ;  /* 0x000000ffff137224 */ /* 0x000fe400078e0017 */
[----:B------:R-:W-:Y:S02]  /*0730*/  @P1 VIADD R22, R22, 0x1 ;  /* 0x0000000116161836 */ /* 0x000fe40000000000 */
[----:B------:R-:W-:Y:S01]  /*0740*/  IMAD.MOV.U32 R21, RZ, RZ, R25 ;  /* 0x000000ffff157224 */ /* 0x000fe200078e0019 */
[----:B------:R-:W-:Y:S01]  /*0750*/  ISETP.GT.AND P1, PT, R19, -0x1, PT ;  /* 0xffffffff1300780c */ /* 0x000fe20003f24270 */
[----:B0-----:R-:W0:Y:S01]  /*0760*/  MUFU.RCP R24, R24 ;  /* 0x0000001800187308 */ /* 0x001e220000001000 */
[----:B------:R-:W-:Y:S01]  /*0770*/  @!P3 IMAD.MOV R22, RZ, RZ, -R22 ;  /* 0x000000ffff16b224 */ /* 0x000fe200078e0a16 */
[----:B------:R-:W-:Y:S01]  /*0780*/  LOP3.LUT R25, RZ, R14, RZ, 0x33, !PT ;  /* 0x0000000eff197212 */ /* 0x000fe200078e33ff */
[----:B------:R-:W-:Y:S01]  /*0790*/  IMAD R21, R26, R21, R7 ;  /* 0x000000151a157224 */ /* 0x000fe200078e0207 */
[----:B------:R-:W-:-:S02]  /*07a0*/  LOP3.LUT R19, R9, R20, RZ, 0x3c, !PT ;  /* 0x0000001409137212 */ /* 0x000fc400078e3cff */
[----:B------:R-:W-:Y:S01]  /*07b0*/  SEL R14, R25, R22, !P2 ;  /* 0x00000016190e7207 */ /* 0x000fe20005000000 */
[----:B-1----:R-:W-:Y:S01]  /*07c0*/  IMAD.MOV R28, RZ, RZ, -R3 ;  /* 0x000000ffff1c7224 */ /* 0x002fe200078e0a03 */
[----:B------:R-:W-:-:S03]  /*07d0*/  ISETP.GT.U32.AND P0, PT, R16, R21, PT ;  /* 0x000000151000720c */ /* 0x000fc60003f04070 */
[----:B------:R-:W-:Y:S01]  /*07e0*/  IMAD R23, R28, R13, RZ ;  /* 0x0000000d1c177224 */ /* 0x000fe200078e02ff */
[----:B------:R-:W-:Y:S09]  /*07f0*/  @P1 BRA `(.L_x_35309) ;  /* 0x0000000000281947 */ /* 0x000ff20003800000 */
        /* <DEDUP_REMOVED lines=10> */
.L_x_35309:
[----:B------:R-:W-:Y:S05]  /*08a0*/  BSYNC B0 ;  /* 0x0000000000007941 */ /* 0x000fea0003800000 */
.L_x_35308:
[----:B------:R-:W-:Y:S01]  /*08b0*/  @!P0 IMAD.IADD R21, R21, 0x1, -R16 ;  /* 0x0000000115158824 */ /* 0x000fe200078e0a10 */
[----:B------:R-:W-:Y:S01]  /*08c0*/  ISETP.GE.AND P2, PT, R19, RZ, PT ;  /* 0x000000ff1300720c */ /* 0x000fe20003f46270 */
[----:B------:R-:W-:Y:S01]  /*08d0*/  IMAD.MOV.U32 R2, RZ, RZ, RZ ;  /* 0x000000ffff027224 */ /* 0x000fe200078e00ff */
[----:B------:R-:W-:Y:S01]  /*08e0*/  PRMT R19, R15, 0x7770, RZ ;  /* 0x000077700f137816 */ /* 0x000fe200000000ff */
[----:B------:R-:W-:Y:S01]  /*08f0*/  @!P0 VIADD R26, R26, 0x1 ;  /* 0x000000011a1a8836 */ /* 0x000fe20000000000 */
[----:B------:R-:W-:Y:S01]  /*0900*/  ISETP.GE.U32.AND P1, PT, R21, R16, PT ;  /* 0x000000101500720c */ /* 0x000fe20003f26070 */
[----:B------:R-:W-:Y:S01]  /*0910*/  IMAD.HI.U32 R2, R3, R23, R2 ;  /* 0x0000001703027227 */ /* 0x000fe200078e0002 */
[----:B------:R-:W-:Y:S01]  /*0920*/  LOP3.LUT R17, R19, R0, RZ, 0x3c, !PT ;  /* 0x0000000013117212 */ /* 0x000fe200078e3cff */
[----:B------:R-:W-:Y:S01]  /*0930*/  BSSY B0, `(.L_x_35310) ;  /* 0x0000020000007945 */ /* 0x000fe20003800000 */
[----:B------:R-:W-:Y:S01]  /*0940*/  PRMT R18, R10, 0x9991, RZ ;  /* 0x000099910a127816 */ /* 0x000fe200000000ff */
[----:B0-----:R-:W-:Y:S01]  /*0950*/  VIADD R3, R24, 0xffffffe ;  /* 0x0ffffffe18037836 */ /* 0x001fe20000000000 */
[----:B------:R-:W-:Y:S01]  /*0960*/  PRMT R23, R17, 0x8880, RZ ;  /* 0x0000888011177816 */ /* 0x000fe200000000ff */
[----:B------:R-:W-:Y:S01]  /*0970*/  IMAD.HI.U32 R24, R2, R7, RZ ;  /* 0x0000000702187227 */ /* 0x000fe200078e00ff */
[----:B------:R-:W-:-:S02]  /*0980*/  IABS R17, R18 ;  /* 0x0000001200117213 */ /* 0x000fc40000000000 */
[----:B------:R-:W-:Y:S01]  /*0990*/  ISETP.GT.AND P3, PT, R23, -0x1, PT ;  /* 0xffffffff1700780c */ /* 0x000fe20003f64270 */
[----:B------:R-:W0:Y:S01]  /*09a0*/  F2I.FTZ.U32.TRUNC.NTZ R3, R3 ;  /* 0x0000000300037305 */ /* 0x000e22000021f000 */
[----:B------:R-:W-:Y:S01]  /*09b0*/  IABS R22, R12 ;  /* 0x0000000c00167213 */ /* 0x000fe20000000000 */
[----:B------:R-:W-:Y:S01]  /*09c0*/  @P1 VIADD R26, R26, 0x1 ;  /* 0x000000011a1a1836 */ /* 0x000fe20000000000 */
[----:B------:R-:W-:-:S03]  /*09d0*/  ISETP.NE.AND P1, PT, R19, RZ, PT ;  /* 0x000000ff1300720c */ /* 0x000fc60003f25270 */
[----:B------:R-:W-:Y:S02]  /*09e0*/  IMAD.MOV R22, RZ, RZ, -R22 ;  /* 0x000000ffff167224 */ /* 0x000fe400078e0a16 */
[----:B------:R1:W2:Y:S01]  /*09f0*/  I2F.RP R23, R17 ;  /* 0x0000001100177306 */ /* 0x0002a20000209400 */
[----:B------:R-:W-:Y:S01]  /*0a00*/  IMAD.MOV.U32 R19, RZ, RZ, R26 ;  /* 0x000000ffff137224 */ /* 0x000fe200078e001a */
[----:B------:R-:W-:Y:S01]  /*0a10*/  LOP3.LUT R26, RZ, R20, RZ, 0x33, !PT ;  /* 0x00000014ff1a7212 */ /* 0x000fe200078e33ff */
[----:B------:R-:W-:Y:S01]  /*0a20*/  IMAD R22, R24, R22, R7 ;  /* 0x0000001618167224 */ /* 0x000fe200078e0207 */
[----:B-----5:R-:W-:Y:S01]  /*0a30*/  PRMT R20, R8, 0x8880, RZ ;  /* 0x0000888008147816 */ /* 0x020fe200000000ff */
[----:B------:R-:W-:Y:S02]  /*0a40*/  @!P2 IMAD.MOV R19, RZ, RZ, -R19 ;  /* 0x000000ffff13a224 */ /* 0x000fe400078e0a13 */
[----:B0-----:R-:W-:Y:S01]  /*0a50*/  IMAD.MOV R25, RZ, RZ, -R3 ;  /* 0x000000ffff197224 */ /* 0x001fe200078e0a03 */
[----:B------:R-:W-:-:S02]  /*0a60*/  ISETP.GT.U32.AND P0, PT, R13, R22, PT ;  /* 0x000000160d00720c */ /* 0x000fc40003f04070 */
[----:B------:R-:W-:Y:S01]  /*0a70*/  SEL R19, R26, R19, !P1 ;  /* 0x000000131a137207 */ /* 0x000fe20004800000 */
[----:B-1----:R-:W-:Y:S10]  /*0a80*/  @P3 BRA `(.L_x_35311) ;  /* 0x0000000000283947 */ /* 0x002ff40003800000 */
        /* <DEDUP_REMOVED lines=10> */
.L_x_35311:
[----:B------:R-:W-:Y:S05]  /*0b30*/  BSYNC B0 ;  /* 0x0000000000007941 */ /* 0x000fea0003800000 */
.L_x_35310:
[----:B------:R-:W-:Y:S01]  /*0b40*/  IMAD R25, R25, R4, RZ ;  /* 0x0000000419197224 */ /* 0x000fe200078e02ff */
[----:B------:R-:W-:Y:S01]  /*0b50*/  PRMT R21, R15, 0x7771, RZ ;  /* 0x000077710f157816 */ /* 0x000fe200000000ff */
[----:B------:R-:W-:Y:S01]  /*0b60*/  IMAD.MOV.U32 R2, RZ, RZ, RZ ;  /* 0x000000ffff027224 */ /* 0x000fe200078e00ff */
[----:B--2---:R-:W0:Y:S01]  /*0b70*/  MUFU.RCP R23, R23 ;  /* 0x0000001700177308 */ /* 0x004e220000001000 */
[----:B------:R-:W-:Y:S01]  /*0b80*/  @!P0 IMAD.IADD R22, R22, 0x1, -R13 ;  /* 0x0000000116168824 */ /* 0x000fe200078e0a0d */
[----:B------:R-:W-:Y:S01]  /*0b90*/  ISETP.NE.AND P2, PT, R21, RZ, PT ;  /* 0x000000ff1500720c */ /* 0x000fe20003f45270 */
[----:B------:R-:W-:Y:S01]  /*0ba0*/  IMAD.HI.U32 R26, R3, R25, R2 ;  /* 0x00000019031a7227 */ /* 0x000fe200078e0002 */
[----:B------:R-:W-:Y:S01]  /*0bb0*/  LOP3.LUT R2, R21, R0, RZ, 0x3c, !PT ;  /* 0x0000000015027212 */ /* 0x000fe200078e3cff */
[----:B------:R-:W-:Y:S01]  /*0bc0*/  BSSY B0, `(.L_x_35312) ;  /* 0x0000022000007945 */ /* 0x000fe20003800000 */
[----:B------:R-:W-:Y:S01]  /*0bd0*/  LOP3.LUT R3, R9, R12, RZ, 0x3c, !PT ;  /* 0x0000000c09037212 */ /* 0x000fe200078e3cff */
[----:B------:R-:W-:Y:S01]  /*0be0*/  IMAD.MOV.U32 R16, RZ, RZ, R20 ;  /* 0x000000ffff107224 */ /* 0x000fe200078e0014 */
[----:B------:R-:W-:Y:S01]  /*0bf0*/  PRMT R2, R2, 0x8880, RZ ;  /* 0x0000888002027816 */ /* 0x000fe200000000ff */
[----:B------:R-:W-:Y:S01]  /*0c00*/  @!P0 VIADD R24, R24, 0x1 ;  /* 0x0000000118188836 */ /* 0x000fe20000000000 */
[----:B------:R-:W-:-:S02]  /*0c10*/  ISETP.GE.AND P3, PT, R3, RZ, PT ;  /* 0x000000ff0300720c */ /* 0x000fc40003f66270 */
[----:B------:R-:W-:Y:S01]  /*0c20*/  ISETP.GE.U32.AND P1, PT, R22, R13, PT ;  /* 0x0000000d1600720c */ /* 0x000fe20003f26070 */
[----:B------:R-:W-:Y:S01]  /*0c30*/  IMAD.MOV.U32 R3, RZ, RZ, R2 ;  /* 0x000000ffff037224 */ /* 0x000fe200078e0002 */
[----:B------:R-:W-:Y:S02]  /*0c40*/  IABS R15, R16 ;  /* 0x00000010000f7213 */ /* 0x000fe40000000000 */
[----:B------:R-:W-:Y:S02]  /*0c50*/  PRMT R20, R8, 0x9991, RZ ;  /* 0x0000999108147816 */ /* 0x000fe400000000ff */
[----:B------:R-:W-:Y:S01]  /*0c60*/  ISETP.GT.AND P0, PT, R3, -0x1, PT ;  /* 0xffffffff0300780c */ /* 0x000fe20003f04270 */
[----:B0-----:R-:W-:Y:S01]  /*0c70*/  VIADD R3, R23, 0xffffffe ;  /* 0x0ffffffe17037836 */ /* 0x001fe20000000000 */
[----:B------:R0:W1:Y:S01]  /*0c80*/  I2F.RP R2, R15 ;  /* 0x0000000f00027306 */ /* 0x0000620000209400 */
[----:B------:R-:W-:Y:S02]  /*0c90*/  IABS R21, R6 ;  /* 0x0000000600157213 */ /* 0x000fe40000000000 */
[----:B------:R-:W-:-:S02]  /*0ca0*/  IABS R27, R20 ;  /* 0x00000014001b7213 */ /* 0x000fc40000000000 */
[----:B------:R-:W-:Y:S01]  /*0cb0*/  @P1 VIADD R24, R24, 0x1 ;  /* 0x0000000118181836 */ /* 0x000fe20000000000 */
[----:B------:R-:W-:Y:S01]  /*0cc0*/  LOP3.LUT R25, RZ, R12, RZ, 0x33, !PT ;  /* 0x0000000cff197212 */ /* 0x000fe200078e33ff */
[----:B------:R-:W-:Y:S01]  /*0cd0*/  IMAD.MOV R23, RZ, RZ, -R21 ;  /* 0x000000ffff177224 */ /* 0x000fe200078e0a15 */
[----:B------:R-:W2:Y:S01]  /*0ce0*/  F2I.FTZ.U32.TRUNC.NTZ R3, R3 ;  /* 0x0000000300037305 */ /* 0x000ea2000021f000 */
[----:B------:R-:W-:Y:S02]  /*0cf0*/  @!P3 IMAD.MOV R24, RZ, RZ, -R24 ;  /* 0x000000ffff18b224 */ /* 0x000fe400078e0a18 */
[----:B------:R-:W-:Y:S02]  /*0d00*/  IMAD.MOV.U32 R21, RZ, RZ, R27 ;  /* 0x000000ffff157224 */ /* 0x000fe400078e001b */
[----:B------:R-:W-:Y:S01]  /*0d10*/  IMAD.HI.U32 R12, R26, R7, RZ ;  /* 0x000000071a0c7227 */ /* 0x000fe200078e00ff */
        /* <DEDUP_REMOVED lines=12> */
.L_x_35313:
[----:B------:R-:W-:Y:S05]  /*0de0*/  BSYNC B0 ;  /* 0x0000000000007941 */ /* 0x000fea0003800000 */
.L_x_35312:
[----:B------:R-:W0:Y:S01]  /*0df0*/  I2F.RP R13, R21 ;  /* 0x00000015000d7306 */ /* 0x000e220000209400 */
[----:B------:R-:W-:Y:S01]  /*0e00*/  IMAD R23, R12, R23, R7 ;  /* 0x000000170c177224 */ /* 0x000fe200078e0207 */
[----:B------:R-:W-:Y:S01]  /*0e10*/  BSSY B0, `(.L_x_35314) ;  /* 0x0000027000007945 */ /* 0x000fe20003800000 */
[----:B--2---:R-:W-:-:S03]  /*0e20*/  IMAD.MOV R22, RZ, RZ, -R3 ;  /* 0x000000ffff167224 */ /* 0x004fc600078e0a03 */
[----:B------:R-:W-:Y:S01]  /*0e30*/  ISETP.GT.U32.AND P1, PT, R4, R23, PT ;  /* 0x000000170400720c */ /* 0x000fe20003f24070 */
[----:B------:R-:W-:Y:S01]  /*0e40*/  IMAD R25, R22, R17, RZ ;  /* 0x0000001116197224 */ /* 0x000fe200078e02ff */
[----:B------:R1:W2:Y:S08]  /*0e50*/  MUFU.RCP R26, R2 ;  /* 0x00000002001a7308 */ /* 0x0002b00000001000 */
[----:B0-----:R-:W0:Y:S01]  /*0e60*/  MUFU.RCP R13, R13 ;  /* 0x0000000d000d7308 */ /* 0x001e220000001000 */
[----:B-1----:R-:W-:-:S02]  /*0e70*/  IMAD.MOV.U32 R2, RZ, RZ, RZ ;  /* 0x000000ffff027224 */ /* 0x002fc400078e00ff */
[----:B------:R-:W-:Y:S02]  /*0e80*/  @!P1 IMAD.IADD R23, R23, 0x1, -R4 ;  /* 0x0000000117179824 */ /* 0x000fe400078e0a04 */
[----:B------:R-:W-:Y:S01]  /*0e90*/  IMAD.HI.U32 R22, R3, R25, R2 ;  /* 0x0000001903167227 */ /* 0x000fe200078e0002 */
[----:B------:R-:W-:Y:S02]  /*0ea0*/  PRMT R25, R10, 0x7770, RZ ;  /* 0x000077700a197816 */ /* 0x000fe400000000ff */
[----:B------:R-:W-:Y:S01]  /*0eb0*/  ISETP.GE.U32.AND P0, PT, R23, R4, PT ;  /* 0x000000041700720c */ /* 0x000fe20003f06070 */
[----:B--2---:R-:W-:Y:S01]  /*0ec0*/  VIADD R26, R26, 0xffffffe ;  /* 0x0ffffffe1a1a7836 */ /* 0x004fe20000000000 */
[----:B------:R-:W-:Y:S01]  /*0ed0*/  LOP3.LUT R2, R25, R0, RZ, 0x3c, !PT ;  /* 0x0000000019027212 */ /* 0x000fe200078e3cff */
[----:B------:R-:W-:Y:S01]  /*0ee0*/  @!P1 VIADD R12, R12, 0x1 ;  /* 0x000000010c0c9836 */ /* 0x000fe20000000000 */
[----:B------:R-:W-:Y:S02]  /*0ef0*/  LOP3.LUT R3, R9, R6, RZ, 0x3c, !PT ;  /* 0x0000000609037212 */ /* 0x000fe400078e3cff */
[----:B------:R-:W-:-:S02]  /*0f00*/  PRMT R27, R2, 0x8880, RZ ;  /* 0x00008880021b7816 */ /* 0x000fc400000000ff */
[----:B------:R-:W-:Y:S01]  /*0f10*/  ISETP.GE.AND P2, PT, R3, RZ, PT ;  /* 0x000000ff0300720c */ /* 0x000fe20003f46270 */
[----:B0-----:R-:W-:Y:S01]  /*0f20*/  VIADD R13, R13, 0xffffffe ;  /* 0x0ffffffe0d0d7836 */ /* 0x001fe20000000000 */
[----:B------:R-:W0:Y:S01]  /*0f30*/  F2I.FTZ.U32.TRUNC.NTZ R3, R26 ;  /* 0x0000001a00037305 */ /* 0x000e22000021f000 */
[----:B------:R-:W-:Y:S02]  /*0f40*/  ISETP.GT.AND P1, PT, R27, -0x1, PT ;  /* 0xffffffff1b00780c */ /* 0x000fe40003f24270 */
[----:B------:R-:W-:Y:S01]  /*0f50*/  @P0 VIADD R12, R12, 0x1 ;  /* 0x000000010c0c0836 */ /* 0x000fe20000000000 */
[----:B------:R-:W-:Y:S02]  /*0f60*/  ISETP.NE.AND P0, PT, R25, RZ, PT ;  /* 0x000000ff1900720c */ /* 0x000fe40003f05270 */
[----:B------:R-:W-:Y:S01]  /*0f70*/  LOP3.LUT R25, RZ, R6, RZ, 0x33, !PT ;  /* 0x00000006ff197212 */ /* 0x000fe200078e33ff */
[----:B------:R-:W-:Y:S01]  /*0f80*/  IMAD.MOV.U32 R28, RZ, RZ, R12 ;  /* 0x000000ffff1c7224 */ /* 0x000fe200078e000c */
[----:B------:R-:W1:Y:S03]  /*0f90*/  F2I.FTZ.U32.TRUNC.NTZ R13, R13 ;  /* 0x0000000d000d7305 */ /* 0x000e66000021f000 */
[----:B------:R-:W-:-:S02]  /*0fa0*/  @!P2 IMAD.MOV R28, RZ, RZ, -R28 ;  /* 0x000000ffff1ca224 */ /* 0x000fc400078e0a1c */
[----:B0-----:R-:W-:-:S03]  /*0fb0*/  IMAD.MOV R26, RZ, RZ, -R3 ;  /* 0x000000ffff1a7224 */ /* 0x001fc600078e0a03 */
        /* <DEDUP_REMOVED lines=12> */
.L_x_35315:
[----:B------:R-:W-:Y:S05]  /*1080*/  BSYNC B0 ;  /* 0x0000000000007941 */ /* 0x000fea0003800000 */
.L_x_35314:
[----:B------:R-:W-:Y:S01]  /*1090*/  IABS R2, R18 ;  /* 0x0000001200027213 */ /* 0x000fe20000000000 */
[----:B------:R-:W-:Y:S01]  /*10a0*/  IMAD R23, R26, R15, RZ ;  /* 0x0000000f1a177224 */ /* 0x000fe200078e02ff */
[----:B------:R-:W-:Y:S01]  /*10b0*/  BSSY B0, `(.L_x_35316) ;  /* 0x000004c000007945 */ /* 0x000fe20003800000 */
[----:B-1----:R-:W-:Y:S02]  /*10c0*/  IMAD.MOV R26, RZ, RZ, -R13 ;  /* 0x000000ffff1a7224 */ /* 0x002fe400078e0a0d */
[----:B------:R-:W-:Y:S02]  /*10d0*/  IMAD.MOV R12, RZ, RZ, -R2 ;  /* 0x000000ffff0c7224 */ /* 0x000fe400078e0a02 */
[----:B------:R-:W-:Y:S02]  /*10e0*/  IMAD.MOV.U32 R2, RZ, RZ, RZ ;  /* 0x000000ffff027224 */ /* 0x000fe400078e00ff */
[----:B------:R-:W-:-:S04]  /*10f0*/  IMAD.HI.U32 R22, R22, R7, RZ ;  /* 0x0000000716167227 */ /* 0x000fc800078e00ff */
[----:B------:R-:W-:Y:S01]  /*1100*/  IMAD.HI.U32 R4, R3, R23, R2 ;  /* 0x0000001703047227 */ /* 0x000fe200078e0002 */
[----:B------:R-:W-:-:S03]  /*1110*/  IABS R23, R16 ;  /* 0x0000001000177213 */ /* 0x000fc60000000000 */
[----:B------:R-:W-:Y:S02]  /*1120*/  IMAD.MOV.U32 R2, RZ, RZ, R12 ;  /* 0x000000ffff027224 */ /* 0x000fe400078e000c */
[----:B------:R-:W-:Y:S02]  /*1130*/  IMAD R3, R26, R21, RZ ;  /* 0x000000151a037224 */ /* 0x000fe400078e02ff */
[----:B------:R-:W-:Y:S02]  /*1140*/  IMAD.MOV.U32 R12, RZ, RZ, RZ ;  /* 0x000000ffff0c7224 */ /* 0x000fe400078e00ff */
[----:B------:R-:W-:Y:S02]  /*1150*/  IMAD R2, R22, R2, R7 ;  /* 0x0000000216027224 */ /* 0x000fe400078e0207 */
[----:B------:R-:W-:Y:S01]  /*1160*/  IMAD.HI.U32 R26, R13, R3, R12 ;  /* 0x000000030d1a7227 */ /* 0x000fe200078e000c */
[----:B------:R-:W-:Y:S02]  /*1170*/  IABS R3, R20 ;  /* 0x0000001400037213 */ /* 0x000fe40000000000 */
[----:B------:R-:W-:Y:S01]  /*1180*/  ISETP.GT.U32.AND P4, PT, R17, R2, PT ;  /* 0x000000021100720c */ /* 0x000fe20003f84070 */
[----:B------:R-:W-:-:S02]  /*1190*/  IMAD.MOV R13, RZ, RZ, -R23 ;  /* 0x000000ffff0d7224 */ /* 0x000fc400078e0a17 */
[----:B------:R-:W-:-:S04]  /*11a0*/  IMAD.HI.U32 R12, R4, R7, RZ ;  /* 0x00000007040c7227 */ /* 0x000fc800078e00ff */
[----:B------:R-:W-:Y:S02]  /*11b0*/  IMAD R4, R12, R13, R7 ;  /* 0x0000000d0c047224 */ /* 0x000fe400078e0207 */
[----:B------:R-:W-:Y:S01]  /*11c0*/  IMAD.MOV R23, RZ, RZ, -R3 ;  /* 0x000000ffff177224 */ /* 0x000fe200078e0a03 */
[----:B------:R-:W-:Y:S01]  /*11d0*/  PRMT R3, R10, 0x7771, RZ ;  /* 0x000077710a037816 */ /* 0x000fe200000000ff */
[----:B------:R-:W-:Y:S01]  /*11e0*/  IMAD.HI.U32 R26, R26, R7, RZ ;  /* 0x000000071a1a7227 */ /* 0x000fe200078e00ff */
[----:B------:R-:W-:Y:S02]  /*11f0*/  ISETP.GT.U32.AND P1, PT, R15, R4, PT ;  /* 0x000000040f00720c */ /* 0x000fe40003f24070 */
[----:B------:R-:W-:Y:S01]  /*1200*/  LOP3.LUT R13, R3, R0, RZ, 0x3c, !PT ;  /* 0x00000000030d7212 */ /* 0x000fe200078e3cff */
[----:B------:R-:W-:Y:S02]  /*1210*/  IMAD.MOV.U32 R10, RZ, RZ, R23 ;  /* 0x000000ffff0a7224 */ /* 0x000fe400078e0017 */
[----:B------:R-:W-:-:S02]  /*1220*/  @!P4 IMAD.IADD R2, R2, 0x1, -R17 ;  /* 0x000000010202c824 */ /* 0x000fc400078e0a11 */
[----:B------:R-:W-:Y:S01]  /*1230*/  IMAD R10, R26, R10, R7 ;  /* 0x0000000a1a0a7224 */ /* 0x000fe200078e0207 */
[----:B------:R-:W-:Y:S01]  /*1240*/  PRMT R7, R13, 0x8880, RZ ;  /* 0x000088800d077816 */ /* 0x000fe200000000ff */
[----:B------:R-:W-:Y:S01]  /*1250*/  @!P4 VIADD R22, R22, 0x1 ;  /* 0x000000011616c836 */ /* 0x000fe20000000000 */
[----:B------:R-:W-:Y:S02]  /*1260*/  ISETP.GE.U32.AND P0, PT, R2, R17, PT ;  /* 0x000000110200720c */ /* 0x000fe40003f06070 */
[----:B------:R-:W-:Y:S01]  /*1270*/  LOP3.LUT R13, R9, R18, RZ, 0x3c, !PT ;  /* 0x00000012090d7212 */ /* 0x000fe200078e3cff */
[----:B------:R-:W-:Y:S01]  /*1280*/  @!P1 IMAD.IADD R4, R4, 0x1, -R15 ;  /* 0x0000000104049824 */ /* 0x000fe200078e0a0f */
[----:B------:R-:W-:Y:S01]  /*1290*/  ISETP.GT.U32.AND P5, PT, R21, R10, PT ;  /* 0x0000000a1500720c */ /* 0x000fe20003fa4070 */
[----:B------:R-:W-:Y:S01]  /*12a0*/  @!P1 VIADD R12, R12, 0x1 ;  /* 0x000000010c0c9836 */ /* 0x000fe20000000000 */
[----:B------:R-:W-:Y:S02]  /*12b0*/  ISETP.GE.AND P2, PT, R13, RZ, PT ;  /* 0x000000ff0d00720c */ /* 0x000fe40003f46270 */
[----:B------:R-:W-:-:S02]  /*12c0*/  ISETP.GE.U32.AND P6, PT, R4, R15, PT ;  /* 0x0000000f0400720c */ /* 0x000fc40003fc6070 */
[----:B------:R-:W-:Y:S02]  /*12d0*/  LOP3.LUT R13, R9, R16, RZ, 0x3c, !PT ;  /* 0x00000010090d7212 */ /* 0x000fe400078e3cff */
[----:B------:R-:W-:Y:S01]  /*12e0*/  ISETP.GT.AND P3, PT, R7, -0x1, PT ;  /* 0xffffffff0700780c */ /* 0x000fe20003f64270 */
[----:B------:R-:W-:Y:S01]  /*12f0*/  @P0 VIADD R22, R22, 0x1 ;  /* 0x0000000116160836 */ /* 0x000fe20000000000 */
[----:B------:R-:W-:Y:S02]  /*1300*/  PRMT R7, R8, 0x7770, RZ ;  /* 0x0000777008077816 */ /* 0x000fe400000000ff */
[----:B------:R-:W-:Y:S01]  /*1310*/  ISETP.GE.AND P4, PT, R13, RZ, PT ;  /* 0x000000ff0d00720c */ /* 0x000fe20003f86270 */
[----:B------:R-:W-:Y:S01]  /*1320*/  @!P5 IMAD.IADD R10, R10, 0x1, -R21 ;  /* 0x000000010a0ad824 */ /* 0x000fe200078e0a15 */
[----:B------:R-:W-:Y:S01]  /*1330*/  PRMT R13, R8, 0x7771, RZ ;  /* 0x00007771080d7816 */ /* 0x000fe200000000ff */
[----:B------:R-:W-:Y:S01]  /*1340*/  @!P2 IMAD.MOV R22, RZ, RZ, -R22 ;  /* 0x000000ffff16a224 */ /* 0x000fe200078e0a16 */
[C---:B------:R-:W-:Y:S01]  /*1350*/  ISETP.NE.AND P0, PT, R7.reuse, RZ, PT ;  /* 0x000000ff0700720c */ /* 0x040fe20003f05270 */
[----:B------:R-:W-:Y:S01]  /*1360*/  @P6 VIADD R12, R12, 0x1 ;  /* 0x000000010c0c6836 */ /* 0x000fe20000000000 */
[----:B------:R-:W-:Y:S01]  /*1370*/  LOP3.LUT R7, R7, R0, RZ, 0x3c, !PT ;  /* 0x0000000007077212 */ /* 0x000fe200078e3cff */
[----:B------:R-:W-:Y:S01]  /*1380*/  @!P5 VIADD R26, R26, 0x1 ;  /* 0x000000011a1ad836 */ /* 0x000fe20000000000 */
[----:B------:R-:W-:-:S02]  /*1390*/  LOP3.LUT R8, R9, R20, RZ, 0x3c, !PT ;  /* 0x0000001409087212 */ /* 0x000fc400078e3cff */
[----:B------:R-:W-:Y:S02]  /*13a0*/  LOP3.LUT R0, R13, R0, RZ, 0x3c, !PT ;  /* 0x000000000d007212 */ /* 0x000fe400078e3cff */
[----:B------:R-:W-:Y:S01]  /*13b0*/  ISETP.GE.U32.AND P2, PT, R10, R21, PT ;  /* 0x000000150a00720c */ /* 0x000fe20003f46070 */
[----:B------:R-:W-:Y:S01]  /*13c0*/  @!P4 IMAD.MOV R12, RZ, RZ, -R12 ;  /* 0x000000ffff0cc224 */ /* 0x000fe200078e0a0c */
[----:B------:R-:W-:Y:S02]  /*13d0*/  PRMT R7, R7, 0x8880, RZ ;  /* 0x0000888007077816 */ /* 0x000fe400000000ff */
[----:B------:R-:W-:Y:S02]  /*13e0*/  ISETP.GE.AND P6, PT, R8, RZ, PT ;  /* 0x000000ff0800720c */ /* 0x000fe40003fc6270 */
[----:B------:R-:W-:Y:S01]  /*13f0*/  PRMT R8, R0, 0x8880, RZ ;  /* 0x0000888000087816 */ /* 0x000fe200000000ff */
[----:B------:R-:W-:Y:S01]  /*1400*/  IMAD.MOV.U32 R0, RZ, RZ, R7 ;  /* 0x000000ffff007224 */ /* 0x000fe200078e0007 */
[----:B------:R-:W-:-:S02]  /*1410*/  ISETP.NE.AND P4, PT, R3, RZ, PT ;  /* 0x000000ff0300720c */ /* 0x000fc40003f85270 */
[----:B------:R-:W-:Y:S01]  /*1420*/  ISETP.NE.AND P1, PT, R13, RZ, PT ;  /* 0x000000ff0d00720c */ /* 0x000fe20003f25270 */
[----:B------:R-:W-:Y:S01]  /*1430*/  IMAD.MOV.U32 R7, RZ, RZ, R8 ;  /* 0x000000ffff077224 */ /* 0x000fe200078e0008 */
[----:B------:R-:W-:Y:S01]  /*1440*/  ISETP.GT.AND P5, PT, R0, -0x1, PT ;  /* 0xffffffff0000780c */ /* 0x000fe20003fa4270 */
[----:B------:R-:W-:Y:S01]  /*1450*/  @P2 VIADD R26, R26, 0x1 ;  /* 0x000000011a1a2836 */ /* 0x000fe20000000000 */
[----:B------:R-:W-:Y:S02]  /*1460*/  LOP3.LUT R13, RZ, R16, RZ, 0x33, !PT ;  /* 0x00000010ff0d7212 */ /* 0x000fe400078e33ff */
[----:B------:R-:W-:Y:S01]  /*1470*/  ISETP.GT.AND P2, PT, R7, -0x1, PT ;  /* 0xffffffff0700780c */ /* 0x000fe20003f44270 */
[----:B------:R-:W-:Y:S01]  /*1480*/  @!P6 IMAD.MOV R26, RZ, RZ, -R26 ;  /* 0x000000ffff1ae224 */ /* 0x000fe200078e0a1a */
[----:B------:R-:W-:Y:S02]  /*1490*/  LOP3.LUT R7, RZ, R18, RZ, 0x33, !PT ;  /* 0x00000012ff077212 */ /* 0x000fe400078e33ff */
        /* <DEDUP_REMOVED lines=13> */
.L_x_35317:
[----:B------:R-:W-:Y:S05]  /*1570*/  BSYNC B0 ;  /* 0x0000000000007941 */ /* 0x000fea0003800000 */
.L_x_35316:
        /* <DEDUP_REMOVED lines=14> */
.L_x_35319:
[----:B------:R-:W-:Y:S05]  /*1660*/  BSYNC B0 ;  /* 0x0000000000007941 */ /* 0x000fea0003800000 */
.L_x_35318:
        /* <DEDUP_REMOVED lines=12> */
.L_x_35321:
[----:B------:R-:W-:Y:S05]  /*1730*/  BSYNC B0 ;  /* 0x0000000000007941 */ /* 0x000fea0003800000 */
.L_x_35320:
        /* <DEDUP_REMOVED lines=15> */
.L_x_35305:
        /* <DEDUP_REMOVED lines=70> */
[C---:B-----5:R-:W-:Y:S02]  /*1c90*/  LOP3.LUT R2, R25.reuse, 0xffff, RZ, 0xc0, !PT ;  /* 0x0000ffff19027812 */ /* 0x060fe400078ec0ff */
[----:B------:R-:W-:Y:S02]  /*1ca0*/  LOP3.LUT R25, R25, R0, RZ, 0x3c, !PT ;  /* 0x0000000019197212 */ /* 0x000fe400078e3cff */
[----:B------:R-:W-:-:S04]  /*1cb0*/  PRMT R19, R2, 0x8880, RZ ;  /* 0x0000888002137816 */ /* 0x000fc800000000ff */
        /* <DEDUP_REMOVED lines=9> */
[----:B------:R-:W-:Y:S01]  /*1d50*/  IMAD R27, R10, R5, RZ ;  /* 0x000000050a1b7224 */ /* 0x000fe200078e02ff */
[----:B------:R-:W-:-:S03]  /*1d60*/  IABS R10, R8 ;  /* 0x00000008000a7213 */ /* 0x000fc60000000000 */
[----:B------:R-:W-:-:S06]  /*1d70*/  IMAD.HI.U32 R3, R3, R27, R2 ;  /* 0x0000001b03037227 */ /* 0x000fcc00078e0002 */
        /* <DEDUP_REMOVED lines=26> */
.L_x_35323:
[----:B------:R-:W-:Y:S05]  /*1f20*/  BSYNC B0 ;  /* 0x0000000000007941 */ /* 0x000fea0003800000 */
.L_x_35322:
        /* <DEDUP_REMOVED lines=11> */
[C---:B------:R-:W-:Y:S02]  /*1fe0*/  LOP3.LUT R2, R17.reuse, 0xffff, RZ, 0xc0, !PT ;  /* 0x0000ffff11027812 */ /* 0x040fe400078ec0ff */
        /* <DEDUP_REMOVED lines=40> */
.L_x_35325:
[----:B------:R-:W-:Y:S05]  /*2270*/  BSYNC B0 ;  /* 0x0000000000007941 */ /* 0x000fea0003800000 */
.L_x_35324:
[----:B------:R-:W-:Y:S01]  /*2280*/  BSSY B0, `(.L_x_35326) ;  /* 0x000002d000007945 */ /* 0x000fe20003800000 */
[----:B------:R-:W-:Y:S01]  /*2290*/  ISETP.GE.AND P3, PT, R19, R6, PT ;  /* 0x000000061300720c */ /* 0x000fe20003f66270 */
[----:B------:R-:W-:Y:S02]  /*22a0*/  VIADD R17, R13, 0x380 ;  /* 0x000003800d117836 */ /* 0x000fe40000000000 */
[----:B------:R-:W-:Y:S10]  /*22b0*/  @P4 BRA `(.L_x_35327) ;  /* 0x0000000000a44947 */ /* 0x000ff40003800000 */
        /* <DEDUP_REMOVED lines=41> */
.L_x_35327:
[----:B------:R-:W-:Y:S05]  /*2550*/  BSYNC B0 ;  /* 0x0000000000007941 */ /* 0x000fea0003800000 */
.L_x_35326:
[----:B------:R-:W-:Y:S01]  /*2560*/  BSSY B0, `(.L_x_35328) ;  /* 0x000002c000007945 */ /* 0x000fe20003800000 */
[----:B------:R-:W-:-:S03]  /*2570*/  ISETP.GE.AND P4, PT, R17, R6, PT ;  /* 0x000000061100720c */ /* 0x000fc60003f86270 */
        /* <DEDUP_REMOVED lines=42> */
.L_x_35329:
[----:B------:R-:W-:Y:S05]  /*2820*/  BSYNC B0 ;  /* 0x0000000000007941 */ /* 0x000fea0003800000 */
.L_x_35328:
        /* <DEDUP_REMOVED lines=44> */
.L_x_35331:
[----:B------:R-:W-:Y:S05]  /*2af0*/  BSYNC B0 ;  /* 0x0000000000007941 */ /* 0x000fea0003800000 */
.L_x_35330:
[----:B------:R-:W-:Y:S04]  /*2b00*/  BSSY B0, `(.L_x_35332) ;  /* 0x000002b000007945 */ /* 0x000fe80003800000 */
[----:B------:R-:W-:Y:S05]  /*2b10*/  @P1 BRA `(.L_x_35333) ;  /* 0x0000000000a41947 */ /* 0x000fea0003800000 */
        /* <DEDUP_REMOVED lines=41> */
.L_x_35333:
[----:B------:R-:W-:Y:S05]  /*2db0*/  BSYNC B0 ;  /* 0x0000000000007941 */ /* 0x000fea0003800000 */
.L_x_35332:
        /* <DEDUP_REMOVED lines=44> */
.L_x_35335:
[----:B------:R-:W-:Y:S05]  /*3080*/  BSYNC B0 ;  /* 0x0000000000007941 */ /* 0x000fea0003800000 */
.L_x_35334:
        /* <DEDUP_REMOVED lines=44> */
.L_x_35337:
[----:B------:R-:W-:Y:S05]  /*3350*/  BSYNC B0 ;  /* 0x0000000000007941 */ /* 0x000fea0003800000 */
.L_x_35336:
        /* <DEDUP_REMOVED lines=17> */
.L_x_35340:
        /* <DEDUP_REMOVED lines=8> */
.L_x_35341:
        /* <DEDUP_REMOVED lines=8> */
.L_x_35342:
        /* <DEDUP_REMOVED lines=8> */
.L_x_35343:
        /* <DEDUP_REMOVED lines=9> */
.L_x_35344:
[----:B------:R-:W-:Y:S05]  /*3680*/  BSYNC B1 ;  /* 0x0000000000017941 */ /* 0x000fea0003800000 */
.L_x_35339:
[----:B------:R-:W-:-:S13]  /*3690*/  ISETP.GE.AND P0, PT, R13, R6, PT ;  /* 0x000000060d00720c */ /* 0x000fda0003f06270 */
[----:B------:R-:W3:Y:S01]  /*36a0*/  @!P0 LDC.64 R4, c[0x0][0x218] ;  /* 0x00008600ff048b82 */ /* 0x000ee20000000a00 */
[C---:B012---:R-:W-:Y:S02]  /*36b0*/  @!P0 VIADD R3, R13.reuse, UR4 ;  /* 0x000000040d038c36 */ /* 0x047fe40008000000 */
[----:B------:R-:W-:-:S03]  /*36c0*/  @!P0 VIADD R13, R13, 0x80 ;  /* 0x000000800d0d8836 */ /* 0x000fc60000000000 */
[----:B---3--:R-:W-:-:S05]  /*36d0*/  @!P0 IADD3 R2, P1, R3, R4, RZ ;  /* 0x0000000403028210 */ /* 0x008fca0007f3e0ff */
[----:B------:R-:W-:-:S05]  /*36e0*/  @!P0 IMAD.X R3, RZ, RZ, R5, P1 ;  /* 0x000000ffff038224 */ /* 0x000fca00008e0605 */
[----:B------:R3:W-:Y:S03]  /*36f0*/  @!P0 STG.E.U8 desc[UR8][R2.64], R14 ;  /* 0x0000000e02008986 */ /* 0x0007e6000c101108 */
.L_x_35345:
[----:B------:R-:W-:Y:S05]  /*3700*/  BSYNC B0 ;  /* 0x0000000000007941 */ /* 0x000fea0003800000 */
.L_x_35338:
        /* <DEDUP_REMOVED lines=9> */
.L_x_35346:
        /* <DEDUP_REMOVED lines=14> */
.L_x_37955:


//--------------------- .text._ZN2at6native29vectorized_elementwise_kernelILi4ENS0_13AUnaryFunctorIaaaZZZNS0_15binary_internal21div_floor_kernel_cudaERNS_18TensorIteratorBaseEENKUlvE_clEvENKUlvE0_clEvEUlaaE_EESt5arrayIPcLm2EEEEviT0_T1_ --------------------------
	.section	.text._ZN2at6native29vectorized_elementwise_kernelILi4ENS0_13AUnaryFunctorIaaaZZZNS0_15binary_internal21div_floor_kernel_cudaERNS_18TensorIteratorBaseEENKUlvE_clEvENKUlvE0_clEvEUlaaE_EESt5arrayIPcLm2EEEEviT0_T1_,"ax",@progbits
	.align	128
        .global         _ZN2at6native29vectorized_elementwise_kernelILi4ENS0_13AUnaryFunctorIaaaZZZNS0_15binary_internal21div_floor_kernel_cudaERNS_18TensorIteratorBaseEENKUlvE_clEvENKUlvE0_clEvEUlaaE_EESt5arrayIPcLm2EEEEviT0_T1_
        .type           _ZN2at6native29vectorized_elementwise_kernelILi4ENS0_13AUnaryFunctorIaaaZZZNS0_15binary_internal21div_floor_kernel_cudaERNS_18TensorIteratorBaseEENKUlvE_clEvENKUlvE0_clEvEUlaaE_EESt5arrayIPcLm2EEEEviT0_T1_,@function
        .size           _ZN2at6native29vectorized_elementwise_kernelILi4ENS0_13AUnaryFunctorIaaaZZZNS0_15binary_internal21div_floor_kernel_cudaERNS_18TensorIteratorBaseEENKUlvE_clEvENKUlvE0_clEvEUlaaE_EESt5arrayIPcLm2EEEEviT0_T1_,(.L_x_37956 - _ZN2at6native29vectorized_elementwise_kernelILi4ENS0_13AUnaryFunctorIaaaZZZNS0_15binary_internal21div_floor_kernel_cudaERNS_18TensorIteratorBaseEENKUlvE_clEvENKUlvE0_clEvEUlaaE_EESt5arrayIPcLm2EEEEviT0_T1_)
        .other          _ZN2at6native29vectorized_elementwise_kernelILi4ENS0_13AUnaryFunctorIaaaZZZNS0_15binary_internal21div_floor_kernel_cudaERNS_18TensorIteratorBaseEENKUlvE_clEvENKUlvE0_clEvEUlaaE_EESt5arrayIPcLm2EEEEviT0_T1_,@"STO_CUDA_ENTRY STV_DEFAULT"
_ZN2at6native29vectorized_elementwise_kernelILi4ENS0_13AUnaryFunctorIaaaZZZNS0_15binary_internal21div_floor_kernel_cudaERNS_18TensorIteratorBaseEENKUlvE_clEvENKUlvE0_clEvEUlaaE_EESt5arrayIPcLm2EEEEviT0_T1_:
.text._ZN2at6native29vectorized_elementwise_kernelILi4ENS0_13AUnaryFunctorIaaaZZZNS0_15binary_internal21div_floor_kernel_cudaERNS_18TensorIteratorBaseEENKUlvE_clEvENKUlvE0_clEvEUlaaE_EESt5arrayIPcLm2EEEEviT0_T1_:
        /* <DEDUP_REMOVED lines=16> */
[----:B------:R-:W2:Y:S04]  /*0100*/  LDG.E R3, desc[UR8][R4.64] ;  /* 0x0000000804037981 */ /* 0x000ea8000c1e1900 */
[----:B------:R0:W5:Y:S01]  /*0110*/  LDG.E R9, desc[UR8][R4.64+0x200] ;  /* 0x0002000804097981 */ /* 0x000162000c1e1900 */
[----:B------:R-:W-:Y:S01]  /*0120*/  PRMT R10, R0, 0x8880, RZ ;  /* 0x00008880000a7816 */ /* 0x000fe200000000ff */
[----:B------:R-:W-:Y:S03]  /*0130*/  BSSY B0, `(.L_x_35348) ;  /* 0x000005a000007945 */ /* 0x000fe60003800000 */
[----:B------:R-:W-:Y:S02]  /*0140*/  IABS R18, R10 ;  /* 0x0000000a00127213 */ /* 0x000fe40000000000 */
[----:B--2---:R-:W-:-:S02]  /*0150*/  PRMT R25, R3, 0x8880, RZ ;  /* 0x0000888003197816 */ /* 0x004fc400000000ff */
[C---:B------:R-:W-:Y:S02]  /*0160*/  PRMT R17, R3.reuse, 0x9991, RZ ;  /* 0x0000999103117816 */ /* 0x040fe400000000ff */
[----:B------:R-:W-:Y:S02]  /*0170*/  IABS R19, R25 ;  /* 0x0000001900137213 */ /* 0x000fe40000000000 */
[----:B------:R-:W-:Y:S02]  /*0180*/  IABS R16, R17 ;  /* 0x0000001100107213 */ /* 0x000fe40000000000 */
[----:B------:R-:W1:Y:S01]  /*0190*/  I2F.RP R2, R19 ;  /* 0x0000001300027306 */ /* 0x000e620000209400 */
[C---:B------:R-:W-:Y:S02]  /*01a0*/  PRMT R7, R3.reuse, 0xaaa2, RZ ;  /* 0x0000aaa203077816 */ /* 0x040fe400000000ff */
[----:B------:R-:W-:Y:S02]  /*01b0*/  PRMT R13, R3, 0xbbb3, RZ ;  /* 0x0000bbb3030d7816 */ /* 0x000fe400000000ff */
[----:B------:R-:W-:-:S02]  /*01c0*/  IABS R6, R7 ;  /* 0x0000000700067213 */ /* 0x000fc40000000000 */
[----:B------:R-:W-:Y:S01]  /*01d0*/  IABS R20, R13 ;  /* 0x0000000d00147213 */ /* 0x000fe20000000000 */
[----:B------:R-:W2:Y:S08]  /*01e0*/  I2F.RP R11, R16 ;  /* 0x00000010000b7306 */ /* 0x000eb00000209400 */
[----:B-1----:R-:W1:Y:S08]  /*01f0*/  MUFU.RCP R2, R2 ;  /* 0x0000000200027308 */ /* 0x002e700000001000 */
[----:B--2---:R-:W0:Y:S08]  /*0200*/  MUFU.RCP R11, R11 ;  /* 0x0000000b000b7308 */ /* 0x004e300000001000 */
[----:B------:R-:W2:Y:S01]  /*0210*/  I2F.RP R12, R6 ;  /* 0x00000006000c7306 */ /* 0x000ea20000209400 */
[----:B-1----:R-:W-:-:S07]  /*0220*/  VIADD R14, R2, 0xffffffe ;  /* 0x0ffffffe020e7836 */ /* 0x002fce0000000000 */
[----:B------:R1:W3:Y:S01]  /*0230*/  F2I.FTZ.U32.TRUNC.NTZ R15, R14 ;  /* 0x0000000e000f7305 */ /* 0x0002e2000021f000 */
[----:B0-----:R-:W-:-:S07]  /*0240*/  VIADD R5, R11, 0xffffffe ;  /* 0x0ffffffe0b057836 */ /* 0x001fce0000000000 */
[----:B--2---:R0:W2:Y:S01]  /*0250*/  MUFU.RCP R4, R12 ;  /* 0x0000000c00047308 */ /* 0x0040a20000001000 */
[----:B-1----:R-:W-:Y:S02]  /*0260*/  IMAD.MOV.U32 R14, RZ, RZ, RZ ;  /* 0x000000ffff0e7224 */ /* 0x002fe400078e00ff */
[----:B---3--:R-:W-:-:S05]  /*0270*/  IMAD.MOV R2, RZ, RZ, -R15 ;  /* 0x000000ffff027224 */ /* 0x008fca00078e0a0f */
[----:B------:R-:W1:Y:S01]  /*0280*/  F2I.FTZ.U32.TRUNC.NTZ R5, R5 ;  /* 0x0000000500057305 */ /* 0x000e62000021f000 */
[----:B------:R-:W-:Y:S02]  /*0290*/  IMAD R11, R2, R19, RZ ;  /* 0x00000013020b7224 */ /* 0x000fe400078e02ff */
[----:B------:R-:W-:Y:S01]  /*02a0*/  IMAD.MOV.U32 R2, RZ, RZ, R20 ;  /* 0x000000ffff027224 */ /* 0x000fe200078e0014 */
[----:B------:R-:W-:Y:S01]  /*02b0*/  IABS R20, R25 ;  /* 0x0000001900147213 */ /* 0x000fe20000000000 */
[----:B0-----:R-:W-:-:S03]  /*02c0*/  IMAD.HI.U32 R12, R15, R11, R14 ;  /* 0x0000000b0f0c7227 */ /* 0x001fc600078e000e */
[----:B------:R-:W0:Y:S01]  /*02d0*/  I2F.RP R14, R2 ;  /* 0x00000002000e7306 */ /* 0x000e220000209400 */
[----:B------:R-:W-:Y:S01]  /*02e0*/  IMAD.MOV.U32 R11, RZ, RZ, R18 ;  /* 0x000000ffff0b7224 */ /* 0x000fe200078e0012 */
[----:B------:R-:W-:Y:S01]  /*02f0*/  LOP3.LUT R18, R10, R17, RZ, 0x3c, !PT ;  /* 0x000000110a127212 */ /* 0x000fe200078e3cff */
[----:B------:R-:W-:Y:S02]  /*0300*/  IMAD.MOV R22, RZ, RZ, -R20 ;  /* 0x000000ffff167224 */ /* 0x000fe400078e0a14 */
[----:B--2---:R-:W-:Y:S01]  /*0310*/  VIADD R15, R4, 0xffffffe ;  /* 0x0ffffffe040f7836 */ /* 0x004fe20000000000 */
[----:B------:R-:W-:Y:S01]  /*0320*/  LOP3.LUT R4, R10, R25, RZ, 0x3c, !PT ;  /* 0x000000190a047212 */ /* 0x000fe200078e3cff */
[----:B------:R-:W-:Y:S01]  /*0330*/  IMAD.HI.U32 R12, R12, R11, RZ ;  /* 0x0000000b0c0c7227 */ /* 0x000fe200078e00ff */
[----:B------:R-:W-:Y:S02]  /*0340*/  ISETP.GE.AND P4, PT, R18, RZ, PT ;  /* 0x000000ff1200720c */ /* 0x000fe40003f86270 */
[----:B------:R-:W-:Y:S01]  /*0350*/  ISETP.GE.AND P0, PT, R4, RZ, PT ;  /* 0x000000ff0400720c */ /* 0x000fe20003f06270 */
[----:B-1----:R-:W-:Y:S01]  /*0360*/  IMAD.MOV R21, RZ, RZ, -R5 ;  /* 0x000000ffff157224 */ /* 0x002fe200078e0a05 */
[----:B------:R-:W1:Y:S01]  /*0370*/  F2I.FTZ.U32.TRUNC.NTZ R15, R15 ;  /* 0x0000000f000f7305 */ /* 0x000e62000021f000 */
[----:B------:R-:W-:Y:S01]  /*0380*/  IMAD R22, R12, R22, R11 ;  /* 0x000000160c167224 */ /* 0x000fe200078e020b */
[----:B------:R-:W-:Y:S01]  /*0390*/  LOP3.LUT R25, RZ, R25, RZ, 0x33, !PT ;  /* 0x00000019ff197212 */ /* 0x000fe200078e33ff */
[----:B------:R-:W-:-:S02]  /*03a0*/  IMAD.MOV.U32 R4, RZ, RZ, RZ ;  /* 0x000000ffff047224 */ /* 0x000fc400078e00ff */
[----:B------:R-:W-:Y:S01]  /*03b0*/  IMAD R21, R21, R16, RZ ;  /* 0x0000001015157224 */ /* 0x000fe200078e02ff */
[----:B------:R-:W-:-:S03]  /*03c0*/  ISETP.GT.U32.AND P2, PT, R19, R22, PT ;  /* 0x000000161300720c */ /* 0x000fc60003f44070 */
[----:B------:R-:W-:Y:S01]  /*03d0*/  IMAD.HI.U32 R20, R5, R21, R4 ;  /* 0x0000001505147227 */ /* 0x000fe200078e0004 */
[----:B------:R-:W-:Y:S01]  /*03e0*/  IABS R21, R17 ;  /* 0x0000001100157213 */ /* 0x000fe20000000000 */
[----:B0-----:R0:W2:Y:S01]  /*03f0*/  MUFU.RCP R4, R14 ;  /* 0x0000000e00047308 */ /* 0x0010a20000001000 */
[----:B------:R-:W-:Y:S01]  /*0400*/  PRMT R5, R3, 0x7770, RZ ;  /* 0x0000777003057816 */ /* 0x000fe200000000ff */
[----:B-1----:R-:W-:-:S03]  /*0410*/  IMAD.MOV R23, RZ, RZ, -R15 ;  /* 0x000000ffff177224 */ /* 0x002fc600078e0a0f */
[C---:B------:R-:W-:Y:S01]  /*0420*/  ISETP.NE.AND P5, PT, R5.reuse, RZ, PT ;  /* 0x000000ff0500720c */ /* 0x040fe20003fa5270 */
[----:B------:R-:W-:Y:S01]  /*0430*/  IMAD.MOV R21, RZ, RZ, -R21 ;  /* 0x000000ffff157224 */ /* 0x000fe200078e0a15 */
[----:B------:R-:W-:Y:S01]  /*0440*/  LOP3.LUT R5, R5, R0, RZ, 0x3c, !PT ;  /* 0x0000000005057212 */ /* 0x000fe200078e3cff */
[----:B------:R-:W-:-:S04]  /*0450*/  IMAD.HI.U32 R20, R20, R11, RZ ;  /* 0x0000000b14147227 */ /* 0x000fc800078e00ff */
[----:B------:R-:W-:Y:S02]  /*0460*/  @!P2 IMAD.IADD R22, R22, 0x1, -R19 ;  /* 0x000000011616a824 */ /* 0x000fe400078e0a13 */
[----:B------:R-:W-:Y:S02]  /*0470*/  IMAD R23, R23, R6, RZ ;  /* 0x0000000617177224 */ /* 0x000fe400078e02ff */
[----:B0-----:R-:W-:Y:S01]  /*0480*/  IMAD.MOV.U32 R14, RZ, RZ, RZ ;  /* 0x000000ffff0e7224 */ /* 0x001fe200078e00ff */
[----:B------:R-:W-:Y:S01]  /*0490*/  ISETP.GE.U32.AND P1, PT, R22, R19, PT ;  /* 0x000000131600720c */ /* 0x000fe20003f26070 */
[----:B------:R-:W-:Y:S02]  /*04a0*/  IMAD R21, R20, R21, R11 ;  /* 0x0000001514157224 */ /* 0x000fe400078e020b */
[----:B------:R-:W-:Y:S01]  /*04b0*/  IMAD.HI.U32 R14, R15, R23, R14 ;  /* 0x000000170f0e7227 */ /* 0x000fe200078e000e */
[----:B------:R-:W-:Y:S02]  /*04c0*/  PRMT R23, R5, 0x8880, RZ ;  /* 0x0000888005177816 */ /* 0x000fe400000000ff */
[----:B------:R-:W-:Y:S01]  /*04d0*/  ISETP.GT.U32.AND P3, PT, R16, R21, PT ;  /* 0x000000151000720c */ /* 0x000fe20003f64070 */
[----:B--2---:R-:W-:Y:S01]  /*04e0*/  VIADD R4, R4, 0xffffffe ;  /* 0x0ffffffe04047836 */ /* 0x004fe20000000000 */
[----:B------:R-:W-:Y:S01]  /*04f0*/  IABS R15, R7 ;  /* 0x00000007000f7213 */ /* 0x000fe20000000000 */
[----:B------:R-:W-:Y:S01]  /*0500*/  @!P2 VIADD R12, R12, 0x1 ;  /* 0x000000010c0ca836 */ /* 0x000fe20000000000 */
[----:B------:R-:W-:Y:S01]  /*0510*/  ISETP.GT.AND P6, PT, R23, -0x1, PT ;  /* 0xffffffff1700780c */ /* 0x000fe20003fc4270 */
[----:B------:R-:W0:Y:S01]  /*0520*/  F2I.FTZ.U32.TRUNC.NTZ R5, R4 ;  /* 0x0000000400057305 */ /* 0x000e22000021f000 */
[----:B------:R-:W-:-:S04]  /*0530*/  IMAD.HI.U32 R18, R14, R11, RZ ;  /* 0x0000000b0e127227 */ /* 0x000fc800078e00ff */
[----:B------:R-:W-:Y:S01]  /*0540*/  IMAD.MOV R24, RZ, RZ, -R15 ;  /* 0x000000ffff187224 */ /* 0x000fe200078e0a0f */
[----:B------:R-:W-:Y:S01]  /*0550*/  PRMT R15, R3, 0x7771, RZ ;  /* 0x00007771030f7816 */ /* 0x000fe200000000ff */
[----:B------:R-:W-:Y:S02]  /*0560*/  @P1 VIADD R12, R12, 0x1 ;  /* 0x000000010c0c1836 */ /* 0x000fe40000000000 */
[----:B------:R-:W-:Y:S01]  /*0570*/  IMAD R23, R18, R24, R11 ;  /* 0x0000001812177224 */ /* 0x000fe200078e020b */
[----:B------:R-:W-:Y:S01]  /*0580*/  ISETP.NE.AND P2, PT, R15, RZ, PT ;  /* 0x000000ff0f00720c */ /* 0x000fe20003f45270 */
[----:B------:R-:W-:Y:S01]  /*0590*/  @!P3 IMAD.IADD R21, R21, 0x1, -R16 ;  /* 0x000000011515b824 */ /* 0x000fe200078e0a10 */
[----:B------:R-:W-:Y:S01]  /*05a0*/  LOP3.LUT R15, R15, R0, RZ, 0x3c, !PT ;  /* 0x000000000f0f7212 */ /* 0x000fe200078e3cff */
[----:B------:R-:W-:Y:S01]  /*05b0*/  @!P0 IMAD.MOV R12, RZ, RZ, -R12 ;  /* 0x000000ffff0c8224 */ /* 0x000fe200078e0a0c */
[----:B------:R-:W-:Y:S02]  /*05c0*/  ISETP.GT.U32.AND P1, PT, R6, R23, PT ;  /* 0x000000170600720c */ /* 0x000fe40003f24070 */
[----:B------:R-:W-:Y:S01]  /*05d0*/  PRMT R14, R15, 0x8880, RZ ;  /* 0x000088800f0e7816 */ /* 0x000fe200000000ff */
[----:B0-----:R-:W-:Y:S01]  /*05e0*/  IMAD.MOV R15, RZ, RZ, -R5 ;  /* 0x000000ffff0f7224 */ /* 0x001fe200078e0a05 */
[----:B------:R-:W-:-:S02]  /*05f0*/  ISETP.GE.U32.AND P0, PT, R21, R16, PT ;  /* 0x000000101500720c */ /* 0x000fc40003f06070 */
[----:B------:R-:W-:Y:S02]  /*0600*/  LOP3.LUT R24, R10, R7, RZ, 0x3c, !PT ;  /* 0x000000070a187212 */ /* 0x000fe400078e3cff */
[----:B------:R-:W-:Y:S01]  /*0610*/  SEL R12, R25, R12, !P5 ;  /* 0x0000000c190c7207 */ /* 0x000fe20006800000 */
[----:B------:R-:W-:Y:S08]  /*0620*/  @P6 BRA `(.L_x_35349) ;  /* 0x0000000000286947 */ /* 0x000ff00003800000 */
        /* <DEDUP_REMOVED lines=10> */
.L_x_35349:
[----:B------:R-:W-:Y:S05]  /*06d0*/  BSYNC B0 ;  /* 0x0000000000007941 */ /* 0x000fea0003800000 */
.L_x_35348:
[----:B------:R-:W-:Y:S01]  /*06e0*/  ISETP.GT.AND P6, PT, R14, -0x1, PT ;  /* 0xffffffff0e00780c */ /* 0x000fe20003fc4270 */
[----:B------:R-:W-:Y:S01]  /*06f0*/  @!P3 VIADD R20, R20, 0x1 ;  /* 0x000000011414b836 */ /* 0x000fe20000000000 */
[----:B-----5:R-:W-:Y:S01]  /*0700*/  PRMT R19, R9, 0x9991, RZ ;  /* 0x0000999109137816 */ /* 0x020fe200000000ff */
[----:B------:R-:W-:Y:S01]  /*0710*/  IMAD R15, R15, R2, RZ ;  /* 0x000000020f0f7224 */ /* 0x000fe200078e02ff */
[----:B------:R-:W-:Y:S01]  /*0720*/  PRMT R25, R3, 0x7772, RZ ;  /* 0x0000777203197816 */ /* 0x000fe200000000ff */
[----:B------:R-:W-:Y:S01]  /*0730*/  IMAD.MOV.U32 R4, RZ, RZ, RZ ;  /* 0x000000ffff047224 */ /* 0x000fe200078e00ff */
[----:B------:R-:W-:Y:S01]  /*0740*/  LOP3.LUT R27, RZ, R17, RZ, 0x33, !PT ;  /* 0x00000011ff1b7212 */ /* 0x000fe200078e33ff */
[----:B------:R-:W-:Y:S01]  /*0750*/  @P0 VIADD R20, R20, 0x1 ;  /* 0x0000000114140836 */ /* 0x000fe20000000000 */
[----:B------:R-:W-:Y:S01]  /*0760*/  BSSY B0, `(.L_x_35350) ;  /* 0x0000016000007945 */ /* 0x000fe20003800000 */
[----:B------:R-:W-:Y:S01]  /*0770*/  IMAD.HI.U32 R4, R5, R15, R4 ;  /* 0x0000000f05047227 */ /* 0x000fe200078e0004 */
[----:B------:R-:W-:-:S02]  /*0780*/  PRMT R15, R9, 0x8880, RZ ;  /* 0x00008880090f7816 */ /* 0x000fc400000000ff */
[----:B------:R-:W-:Y:S01]  /*0790*/  ISETP.GE.AND P5, PT, R24, RZ, PT ;  /* 0x000000ff1800720c */ /* 0x000fe20003fa6270 */
[----:B------:R-:W-:Y:S01]  /*07a0*/  @!P1 IMAD.IADD R23, R23, 0x1, -R6 ;  /* 0x0000000117179824 */ /* 0x000fe200078e0a06 */
[----:B------:R-:W-:Y:S01]  /*07b0*/  IABS R14, R15 ;  /* 0x0000000f000e7213 */ /* 0x000fe20000000000 */
[----:B------:R-:W-:Y:S01]  /*07c0*/  @!P4 IMAD.MOV R20, RZ, RZ, -R20 ;  /* 0x000000ffff14c224 */ /* 0x000fe200078e0a14 */
[----:B------:R-:W-:Y:S01]  /*07d0*/  LOP3.LUT R5, R25, R0, RZ, 0x3c, !PT ;  /* 0x0000000019057212 */ /* 0x000fe200078e3cff */
[----:B------:R-:W-:Y:S01]  /*07e0*/  IMAD.MOV.U32 R17, RZ, RZ, R19 ;  /* 0x000000ffff117224 */ /* 0x000fe200078e0013 */
[----:B------:R-:W-:Y:S02]  /*07f0*/  ISETP.GE.U32.AND P0, PT, R23, R6, PT ;  /* 0x000000061700720c */ /* 0x000fe40003f06070 */
        /* <DEDUP_REMOVED lines=12> */
.L_x_35351:
[----:B------:R-:W-:Y:S05]  /*08c0*/  BSYNC B0 ;  /* 0x0000000000007941 */ /* 0x000fea0003800000 */
.L_x_35350:
[----:B------:R-:W-:Y:S01]  /*08d0*/  PRMT R5, R5, 0x8880, RZ ;  /* 0x0000888005057816 */ /* 0x000fe200000000ff */
[----:B------:R-:W-:Y:S01]  /*08e0*/  @!P1 VIADD R18, R18, 0x1 ;  /* 0x0000000112129836 */ /* 0x000fe20000000000 */
[----:B------:R-:W-:Y:S01]  /*08f0*/  IABS R16, R17 ;  /* 0x0000001100107213 */ /* 0x000fe20000000000 */
[----:B------:R0:W1:Y:S01]  /*0900*/  I2F.RP R26, R14 ;  /* 0x0000000e001a7306 */ /* 0x0000620000209400 */
[----:B------:R-:W-:Y:S01]  /*0910*/  ISETP.GT.AND P1, PT, R5, -0x1, PT ;  /* 0xffffffff0500780c */ /* 0x000fe20003f24270 */
[----:B------:R-:W-:Y:S01]  /*0920*/  @P0 VIADD R18, R18, 0x1 ;  /* 0x0000000112120836 */ /* 0x000fe20000000000 */
[----:B------:R-:W-:Y:S01]  /*0930*/  PRMT R21, R9, 0xaaa2, RZ ;  /* 0x0000aaa209157816 */ /* 0x000fe200000000ff */
[----:B------:R-:W-:Y:S01]  /*0940*/  BSSY B0, `(.L_x_35352) ;  /* 0x0000012000007945 */ /* 0x000fe20003800000 */
[----:B------:R-:W-:Y:S01]  /*0950*/  ISETP.NE.AND P0, PT, R25, RZ, PT ;  /* 0x000000ff1900720c */ /* 0x000fe20003f05270 */
[----:B------:R-:W-:Y:S01]  /*0960*/  @!P5 IMAD.MOV R18, RZ, RZ, -R18 ;  /* 0x000000ffff12d224 */ /* 0x000fe200078e0a12 */
[----:B------:R-:W-:Y:S01]  /*0970*/  LOP3.LUT R7, RZ, R7, RZ, 0x33, !PT ;  /* 0x00000007ff077212 */ /* 0x000fe200078e33ff */
[----:B------:R0:W2:Y:S01]  /*0980*/  I2F.RP R5, R16 ;  /* 0x0000001000057306 */ /* 0x0000a20000209400 */
[----:B------:R-:W-:-:S02]  /*0990*/  IABS R20, R21 ;  /* 0x0000001500147213 */ /* 0x000fc40000000000 */
        /* <DEDUP_REMOVED lines=12> */
.L_x_35353:
[----:B------:R-:W-:Y:S05]  /*0a60*/  BSYNC B0 ;  /* 0x0000000000007941 */ /* 0x000fea0003800000 */
.L_x_35352:
[----:B------:R-:W-:Y:S01]  /*0a70*/  IABS R6, R13 ;  /* 0x0000000d00067213 */ /* 0x000fe20000000000 */
[----:B------:R-:W-:Y:S01]  /*0a80*/  IMAD.HI.U32 R4, R4, R11, RZ ;  /* 0x0000000b04047227 */ /* 0x000fe200078e00ff */
[----:B------:R-:W3:Y:S01]  /*0a90*/  I2F.RP R24, R20 ;  /* 0x0000001400187306 */ /* 0x000ee20000209400 */
[----:B------:R-:W-:Y:S01]  /*0aa0*/  PRMT R23, R9, 0xbbb3, RZ ;  /* 0x0000bbb309177816 */ /* 0x000fe200000000ff */
[----:B------:R-:W-:Y:S01]  /*0ab0*/  BSSY B0, `(.L_x_35354) ;  /* 0x000002b000007945 */ /* 0x000fe20003800000 */
[----:B------:R-:W-:Y:S01]  /*0ac0*/  IMAD.MOV R25, RZ, RZ, -R6 ;  /* 0x000000ffff197224 */ /* 0x000fe200078e0a06 */
[----:B------:R-:W-:Y:S02]  /*0ad0*/  PRMT R3, R3, 0x7773, RZ ;  /* 0x0000777303037816 */ /* 0x000fe400000000ff */
[----:B------:R-:W-:Y:S01]  /*0ae0*/  IABS R22, R23 ;  /* 0x0000001700167213 */ /* 0x000fe20000000000 */
[----:B------:R-:W-:Y:S01]  /*0af0*/  IMAD R25, R4, R25, R11 ;  /* 0x0000001904197224 */ /* 0x000fe200078e020b */
[----:B-1----:R-:W1:Y:S01]  /*0b00*/  MUFU.RCP R26, R26 ;  /* 0x0000001a001a7308 */ /* 0x002e620000001000 */
[----:B------:R-:W-:-:S02]  /*0b10*/  ISETP.NE.AND P1, PT, R3, RZ, PT ;  /* 0x000000ff0300720c */ /* 0x000fc40003f25270 */
[----:B------:R-:W-:Y:S02]  /*0b20*/  LOP3.LUT R3, R3, R0, RZ, 0x3c, !PT ;  /* 0x0000000003037212 */ /* 0x000fe400078e3cff */
[----:B------:R-:W-:-:S03]  /*0b30*/  ISETP.GT.U32.AND P2, PT, R2, R25, PT ;  /* 0x000000190200720c */ /* 0x000fc60003f44070 */
[----:B--2---:R-:W2:Y:S08]  /*0b40*/  MUFU.RCP R5, R5 ;  /* 0x0000000500057308 */ /* 0x004eb00000001000 */
[----:B---3--:R-:W3:Y:S01]  /*0b50*/  MUFU.RCP R24, R24 ;  /* 0x0000001800187308 */ /* 0x008ee20000001000 */
[----:B-1----:R-:W-:Y:S01]  /*0b60*/  VIADD R7, R26, 0xffffffe ;  /* 0x0ffffffe1a077836 */ /* 0x002fe20000000000 */
[----:B------:R-:W-:Y:S01]  /*0b70*/  LOP3.LUT R26, R10, R13, RZ, 0x3c, !PT ;  /* 0x0000000d0a1a7212 */ /* 0x000fe200078e3cff */
[----:B------:R-:W-:-:S02]  /*0b80*/  @!P2 IMAD.IADD R25, R25, 0x1, -R2 ;  /* 0x000000011919a824 */ /* 0x000fc400078e0a02 */
[----:B------:R-:W-:Y:S01]  /*0b90*/  @!P2 VIADD R4, R4, 0x1 ;  /* 0x000000010404a836 */ /* 0x000fe20000000000 */
[----:B------:R-:W-:Y:S02]  /*0ba0*/  ISETP.GE.AND P3, PT, R26, RZ, PT ;  /* 0x000000ff1a00720c */ /* 0x000fe40003f66270 */
[----:B------:R-:W-:Y:S01]  /*0bb0*/  ISETP.GE.U32.AND P0, PT, R25, R2, PT ;  /* 0x000000021900720c */ /* 0x000fe20003f06070 */
[----:B------:R-:W1:Y:S01]  /*0bc0*/  I2F.RP R28, R22 ;  /* 0x00000016001c7306 */ /* 0x000e620000209400 */
[----:B--2---:R-:W-:Y:S01]  /*0bd0*/  VIADD R27, R5, 0xffffffe ;  /* 0x0ffffffe051b7836 */ /* 0x004fe20000000000 */
[----:B------:R-:W-:Y:S01]  /*0be0*/  PRMT R26, R3, 0x8880, RZ ;  /* 0x00008880031a7816 */ /* 0x000fe200000000ff */
[----:B---3--:R-:W-:-:S05]  /*0bf0*/  VIADD R5, R24, 0xffffffe ;  /* 0x0ffffffe18057836 */ /* 0x008fca0000000000 */
[----:B------:R-:W2:Y:S01]  /*0c00*/  F2I.FTZ.U32.TRUNC.NTZ R7, R7 ;  /* 0x0000000700077305 */ /* 0x000ea2000021f000 */
[----:B------:R-:W-:-:S03]  /*0c10*/  LOP3.LUT R24, RZ, R13, RZ, 0x33, !PT ;  /* 0x0000000dff187212 */ /* 0x000fc600078e33ff */
[----:B------:R-:W-:Y:S01]  /*0c20*/  @P0 VIADD R4, R4, 0x1 ;  /* 0x0000000104040836 */ /* 0x000fe20000000000 */
[----:B------:R-:W-:-:S03]  /*0c30*/  ISETP.GT.AND P0, PT, R26, -0x1, PT ;  /* 0xffffffff1a00780c */ /* 0x000fc60003f04270 */
[----:B------:R-:W-:Y:S01]  /*0c40*/  IMAD.MOV.U32 R29, RZ, RZ, R4 ;  /* 0x000000ffff1d7224 */ /* 0x000fe200078e0004 */
[----:B-1----:R-:W1:Y:S03]  /*0c50*/  MUFU.RCP R6, R28 ;  /* 0x0000001c00067308 */ /* 0x002e660000001000 */
[----:B------:R-:W-:-:S05]  /*0c60*/  @!P3 IMAD.MOV R29, RZ, RZ, -R29 ;  /* 0x000000ffff1db224 */ /* 0x000fca00078e0a1d */
[----:B------:R-:W3:Y:S01]  /*0c70*/  F2I.FTZ.U32.TRUNC.NTZ R5, R5 ;  /* 0x0000000500057305 */ /* 0x000ee2000021f000 */
[----:B------:R-:W-:-:S07]  /*0c80*/  SEL R13, R24, R29, !P1 ;  /* 0x0000001d180d7207 */ /* 0x000fce0004800000 */
[----:B------:R2:W4:Y:S02]  /*0c90*/  F2I.FTZ.U32.TRUNC.NTZ R3, R27 ;  /* 0x0000001b00037305 */ /* 0x000524000021f000 */
[----:B--2---:R-:W-:Y:S01]  /*0ca0*/  IMAD.MOV R27, RZ, RZ, -R7 ;  /* 0x000000ffff1b7224 */ /* 0x004fe200078e0a07 */
[----:B-1-3--:R-:W-:Y:S06]  /*0cb0*/  @P0 BRA `(.L_x_35355) ;  /* 0x0000000000280947 */ /* 0x00afec0003800000 */
        /* <DEDUP_REMOVED lines=10> */
.L_x_35355:
[----:B------:R-:W-:Y:S05]  /*0d60*/  BSYNC B0 ;  /* 0x0000000000007941 */ /* 0x000fea0003800000 */
.L_x_35354:
[----:B------:R-:W-:Y:S01]  /*0d70*/  VIADD R24, R6, 0xffffffe ;  /* 0x0ffffffe06187836 */ /* 0x000fe20000000000 */
[----:B------:R-:W-:Y:S01]  /*0d80*/  BSSY B0, `(.L_x_35356) ;  /* 0x0000044000007945 */ /* 0x000fe20003800000 */
[----:B------:R-:W-:Y:S02]  /*0d90*/  IMAD R27, R27, R14, RZ ;  /* 0x0000000e1b1b7224 */ /* 0x000fe400078e02ff */
[----:B------:R-:W-:Y:S02]  /*0da0*/  IMAD.MOV.U32 R6, RZ, RZ, RZ ;  /* 0x000000ffff067224 */ /* 0x000fe400078e00ff */
[----:B----4-:R-:W-:Y:S02]  /*0db0*/  IMAD.MOV R25, RZ, RZ, -R3 ;  /* 0x000000ffff197224 */ /* 0x010fe400078e0a03 */
[----:B------:R-:W-:Y:S02]  /*0dc0*/  IMAD.HI.U32 R6, R7, R27, R6 ;  /* 0x0000001b07067227 */ /* 0x000fe400078e0006 */
[----:B------:R-:W1:Y:S02]  /*0dd0*/  F2I.FTZ.U32.TRUNC.NTZ R7, R24 ;  /* 0x0000001800077305 */ /* 0x000e64000021f000 */
[----:B------:R-:W-:-:S02]  /*0de0*/  IMAD R25, R25, R16, RZ ;  /* 0x0000001019197224 */ /* 0x000fc400078e02ff */
[----:B------:R-:W-:Y:S02]  /*0df0*/  IMAD.MOV.U32 R2, RZ, RZ, RZ ;  /* 0x000000ffff027224 */ /* 0x000fe400078e00ff */
[----:B------:R-:W-:Y:S02]  /*0e00*/  IMAD.MOV R27, RZ, RZ, -R5 ;  /* 0x000000ffff1b7224 */ /* 0x000fe400078e0a05 */
[----:B------:R-:W-:Y:S01]  /*0e10*/  IMAD.HI.U32 R2, R3, R25, R2 ;  /* 0x0000001903027227 */ /* 0x000fe200078e0002 */
[----:B------:R-:W-:-:S03]  /*0e20*/  IABS R3, R15 ;  /* 0x0000000f00037213 */ /* 0x000fc60000000000 */
[----:B------:R-:W-:Y:S02]  /*0e30*/  IMAD R27, R27, R20, RZ ;  /* 0x000000141b1b7224 */ /* 0x000fe400078e02ff */
[----:B------:R-:W-:Y:S02]  /*0e40*/  IMAD.MOV.U32 R4, RZ, RZ, RZ ;  /* 0x000000ffff047224 */ /* 0x000fe400078e00ff */
[----:B-1----:R-:W-:Y:S02]  /*0e50*/  IMAD.MOV R25, RZ, RZ, -R7 ;  /* 0x000000ffff197224 */ /* 0x002fe400078e0a07 */
[----:B------:R-:W-:-:S04]  /*0e60*/  IMAD.HI.U32 R4, R5, R27, R4 ;  /* 0x0000001b05047227 */ /* 0x000fc800078e0004 */
[----:B------:R-:W-:Y:S02]  /*0e70*/  IMAD.MOV R5, RZ, RZ, -R3 ;  /* 0x000000ffff057224 */ /* 0x000fe400078e0a03 */
[----:B------:R-:W-:-:S04]  /*0e80*/  IMAD.HI.U32 R24, R6, R11, RZ ;  /* 0x0000000b06187227 */ /* 0x000fc800078e00ff */
[----:B------:R-:W-:Y:S01]  /*0e90*/  IMAD R3, R25, R22, RZ ;  /* 0x0000001619037224 */ /* 0x000fe200078e02ff */
[----:B------:R-:W-:Y:S01]  /*0ea0*/  IABS R25, R17 ;  /* 0x0000001100197213 */ /* 0x000fe20000000000 */
[----:B------:R-:W-:Y:S02]  /*0eb0*/  IMAD.MOV.U32 R6, RZ, RZ, RZ ;  /* 0x000000ffff067224 */ /* 0x000fe400078e00ff */
[----:B------:R-:W-:-:S04]  /*0ec0*/  IMAD.HI.U32 R2, R2, R11, RZ ;  /* 0x0000000b02027227 */ /* 0x000fc800078e00ff */
[----:B------:R-:W-:Y:S01]  /*0ed0*/  IMAD.HI.U32 R6, R7, R3, R6 ;  /* 0x0000000307067227 */ /* 0x000fe200078e0006 */
[----:B------:R-:W-:-:S03]  /*0ee0*/  PRMT R3, R9, 0x7770, RZ ;  /* 0x0000777009037816 */ /* 0x000fc600000000ff */
[----:B------:R-:W-:Y:S01]  /*0ef0*/  IMAD R7, R24, R5, R11 ;  /* 0x0000000518077224 */ /* 0x000fe200078e020b */
[C---:B------:R-:W-:Y:S01]  /*0f00*/  LOP3.LUT R5, R3.reuse, R0, RZ, 0x3c, !PT ;  /* 0x0000000003057212 */ /* 0x040fe200078e3cff */
[----:B------:R-:W-:Y:S01]  /*0f10*/  IMAD.MOV R25, RZ, RZ, -R25 ;  /* 0x000000ffff197224 */ /* 0x000fe200078e0a19 */
[----:B------:R-:W-:Y:S01]  /*0f20*/  ISETP.NE.AND P0, PT, R3, RZ, PT ;  /* 0x000000ff0300720c */ /* 0x000fe20003f05270 */
[----:B------:R-:W-:Y:S01]  /*0f30*/  IMAD.HI.U32 R4, R4, R11, RZ ;  /* 0x0000000b04047227 */ /* 0x000fe200078e00ff */
[----:B------:R-:W-:Y:S02]  /*0f40*/  ISETP.GT.U32.AND P6, PT, R14, R7, PT ;  /* 0x000000070e00720c */ /* 0x000fe40003fc4070 */
[----:B------:R-:W-:-:S05]  /*0f50*/  PRMT R5, R5, 0x8880, RZ ;  /* 0x0000888005057816 */ /* 0x000fca00000000ff */
[----:B------:R-:W-:Y:S02]  /*0f60*/  IMAD.MOV.U32 R3, RZ, RZ, R5 ;  /* 0x000000ffff037224 */ /* 0x000fe400078e0005 */
[----:B------:R-:W-:Y:S01]  /*0f70*/  IMAD.MOV.U32 R5, RZ, RZ, R25 ;  /* 0x000000ffff057224 */ /* 0x000fe200078e0019 */
[----:B------:R-:W-:Y:S02]  /*0f80*/  LOP3.LUT R25, R10, R15, RZ, 0x3c, !PT ;  /* 0x0000000f0a197212 */ /* 0x000fe400078e3cff */
[----:B------:R-:W-:Y:S01]  /*0f90*/  ISETP.GT.AND P1, PT, R3, -0x1, PT ;  /* 0xffffffff0300780c */ /* 0x000fe20003f24270 */
[----:B------:R-:W-:Y:S01]  /*0fa0*/  @!P6 IMAD.IADD R7, R7, 0x1, -R14 ;  /* 0x000000010707e824 */ /* 0x000fe200078e0a0e */
[----:B------:R-:W-:Y:S01]  /*0fb0*/  ISETP.GE.AND P3, PT, R25, RZ, PT ;  /* 0x000000ff1900720c */ /* 0x000fe20003f66270 */
[----:B------:R-:W-:Y:S01]  /*0fc0*/  IMAD R5, R2, R5, R11 ;  /* 0x0000000502057224 */ /* 0x000fe200078e020b */
[----:B------:R-:W-:Y:S01]  /*0fd0*/  IABS R3, R21 ;  /* 0x0000001500037213 */ /* 0x000fe20000000000 */
[----:B------:R-:W-:Y:S01]  /*0fe0*/  @!P6 VIADD R24, R24, 0x1 ;  /* 0x000000011818e836 */ /* 0x000fe20000000000 */
[----:B------:R-:W-:-:S02]  /*0ff0*/  ISETP.GE.U32.AND P5, PT, R7, R14, PT ;  /* 0x0000000e0700720c */ /* 0x000fc40003fa6070 */
[----:B------:R-:W-:Y:S01]  /*1000*/  ISETP.GT.U32.AND P4, PT, R16, R5, PT ;  /* 0x000000051000720c */ /* 0x000fe20003f84070 */
[----:B------:R-:W-:Y:S01]  /*1010*/  IMAD.MOV R3, RZ, RZ, -R3 ;  /* 0x000000ffff037224 */ /* 0x000fe200078e0a03 */
[----:B------:R-:W-:Y:S02]  /*1020*/  LOP3.LUT R25, R10, R17, RZ, 0x3c, !PT ;  /* 0x000000110a197212 */ /* 0x000fe400078e3cff */
[----:B------:R-:W-:Y:S01]  /*1030*/  LOP3.LUT R15, RZ, R15, RZ, 0x33, !PT ;  /* 0x0000000fff0f7212 */ /* 0x000fe200078e33ff */
[----:B------:R-:W-:Y:S01]  /*1040*/  IMAD R3, R4, R3, R11 ;  /* 0x0000000304037224 */ /* 0x000fe200078e020b */
[----:B------:R-:W-:Y:S02]  /*1050*/  ISETP.GE.AND P2, PT, R25, RZ, PT ;  /* 0x000000ff1900720c */ /* 0x000fe40003f46270 */
[----:B------:R-:W-:Y:S02]  /*1060*/  IABS R25, R23 ;  /* 0x0000001700197213 */ /* 0x000fe40000000000 */
[----:B------:R-:W-:Y:S01]  /*1070*/  ISETP.GT.U32.AND P6, PT, R20, R3, PT ;  /* 0x000000031400720c */ /* 0x000fe20003fc4070 */
[----:B------:R-:W-:-:S02]  /*1080*/  @P5 VIADD R24, R24, 0x1 ;  /* 0x0000000118185836 */ /* 0x000fc40000000000 */
[----:B------:R-:W-:Y:S02]  /*1090*/  @!P4 IMAD.IADD R5, R5, 0x1, -R16 ;  /* 0x000000010505c824 */ /* 0x000fe400078e0a10 */
[----:B------:R-:W-:Y:S02]  /*10a0*/  IMAD.MOV.U32 R26, RZ, RZ, R24 ;  /* 0x000000ffff1a7224 */ /* 0x000fe400078e0018 */
[----:B------:R-:W-:Y:S01]  /*10b0*/  IMAD.MOV R25, RZ, RZ, -R25 ;  /* 0x000000ffff197224 */ /* 0x000fe200078e0a19 */
[----:B------:R-:W-:Y:S01]  /*10c0*/  ISETP.GE.U32.AND P5, PT, R5, R16, PT ;  /* 0x000000100500720c */ /* 0x000fe20003fa6070 */
[----:B------:R-:W-:Y:S02]  /*10d0*/  @!P3 IMAD.MOV R26, RZ, RZ, -R26 ;  /* 0x000000ffff1ab224 */ /* 0x000fe400078e0a1a */
[----:B------:R-:W-:-:S03]  /*10e0*/  IMAD.HI.U32 R24, R6, R11, RZ ;  /* 0x0000000b06187227 */ /* 0x000fc600078e00ff */
[----:B------:R-:W-:Y:S01]  /*10f0*/  SEL R6, R15, R26, !P0 ;  /* 0x0000001a0f067207 */ /* 0x000fe20004000000 */
[----:B------:R-:W-:Y:S01]  /*1100*/  IMAD R11, R24, R25, R11 ;  /* 0x00000019180b7224 */ /* 0x000fe200078e020b */
[----:B------:R-:W-:Y:S06]  /*1110*/  @P1 BRA `(.L_x_35357) ;  /* 0x0000000000281947 */ /* 0x000fec0003800000 */
        /* <DEDUP_REMOVED lines=10> */
.L_x_35357:
[----:B------:R-:W-:Y:S05]  /*11c0*/  BSYNC B0 ;  /* 0x0000000000007941 */ /* 0x000fea0003800000 */
.L_x_35356:
[----:B------:R-:W-:Y:S01]  /*11d0*/  ISETP.GT.U32.AND P3, PT, R22, R11, PT ;  /* 0x0000000b1600720c */ /* 0x000fe20003f64070 */
[----:B------:R-:W-:Y:S01]  /*11e0*/  @!P4 VIADD R2, R2, 0x1 ;  /* 0x000000010202c836 */ /* 0x000fe20000000000 */
[----:B------:R-:W-:Y:S01]  /*11f0*/  PRMT R15, R9, 0x7772, RZ ;  /* 0x00007772090f7816 */ /* 0x000fe200000000ff */
[----:B------:R-:W-:Y:S01]  /*1200*/  @!P6 IMAD.IADD R3, R3, 0x1, -R20 ;  /* 0x000000010303e824 */ /* 0x000fe200078e0a14 */
[C---:B------:R-:W-:Y:S01]  /*1210*/  PRMT R7, R9.reuse, 0x7771, RZ ;  /* 0x0000777109077816 */ /* 0x040fe200000000ff */
[----:B------:R-:W-:Y:S01]  /*1220*/  @P5 VIADD R2, R2, 0x1 ;  /* 0x0000000102025836 */ /* 0x000fe20000000000 */
[----:B------:R-:W-:Y:S01]  /*1230*/  PRMT R9, R9, 0x7773, RZ ;  /* 0x0000777309097816 */ /* 0x000fe200000000ff */
[----:B------:R-:W-:Y:S01]  /*1240*/  @!P6 VIADD R4, R4, 0x1 ;  /* 0x000000010404e836 */ /* 0x000fe20000000000 */
[----:B------:R-:W-:Y:S01]  /*1250*/  ISETP.GE.U32.AND P5, PT, R3, R20, PT ;  /* 0x000000140300720c */ /* 0x000fe20003fa6070 */
[----:B------:R-:W-:Y:S01]  /*1260*/  @!P2 IMAD.MOV R2, RZ, RZ, -R2 ;  /* 0x000000ffff02a224 */ /* 0x000fe200078e0a02 */
[----:B------:R-:W-:Y:S01]  /*1270*/  ISETP.NE.AND P1, PT, R9, RZ, PT ;  /* 0x000000ff0900720c */ /* 0x000fe20003f25270 */
[----:B------:R-:W-:Y:S01]  /*1280*/  BSSY B0, `(.L_x_35358) ;  /* 0x0000027000007945 */ /* 0x000fe20003800000 */
[-C--:B0-----:R-:W-:Y:S01]  /*1290*/  LOP3.LUT R14, R15, R0.reuse, RZ, 0x3c, !PT ;  /* 0x000000000f0e7212 */ /* 0x081fe200078e3cff */
[----:B------:R-:W-:Y:S01]  /*12a0*/  @!P3 IMAD.IADD R11, R11, 0x1, -R22 ;  /* 0x000000010b0bb824 */ /* 0x000fe200078e0a16 */
[----:B------:R-:W-:Y:S01]  /*12b0*/  LOP3.LUT R9, R9, R0, RZ, 0x3c, !PT ;  /* 0x0000000009097212 */ /* 0x000fe200078e3cff */
[----:B------:R-:W-:Y:S01]  /*12c0*/  @!P3 VIADD R24, R24, 0x1 ;  /* 0x000000011818b836 */ /* 0x000fe20000000000 */
[----:B------:R-:W-:-:S02]  /*12d0*/  ISETP.NE.AND P0, PT, R15, RZ, PT ;  /* 0x000000ff0f00720c */ /* 0x000fc40003f05270 */
[----:B------:R-:W-:Y:S02]  /*12e0*/  LOP3.LUT R0, R7, R0, RZ, 0x3c, !PT ;  /* 0x0000000007007212 */ /* 0x000fe400078e3cff */
[----:B------:R-:W-:Y:S01]  /*12f0*/  LOP3.LUT R15, R10, R21, RZ, 0x3c, !PT ;  /* 0x000000150a0f7212 */ /* 0x000fe200078e3cff */
[----:B------:R-:W-:Y:S01]  /*1300*/  @P5 VIADD R4, R4, 0x1 ;  /* 0x0000000104045836 */ /* 0x000fe20000000000 */
[----:B------:R-:W-:Y:S02]  /*1310*/  PRMT R0, R0, 0x8880, RZ ;  /* 0x0000888000007816 */ /* 0x000fe400000000ff */
[----:B------:R-:W-:Y:S02]  /*1320*/  ISETP.GE.AND P4, PT, R15, RZ, PT ;  /* 0x000000ff0f00720c */ /* 0x000fe40003f86270 */
[----:B------:R-:W-:Y:S02]  /*1330*/  LOP3.LUT R15, R10, R23, RZ, 0x3c, !PT ;  /* 0x000000170a0f7212 */ /* 0x000fe400078e3cff */
[----:B------:R-:W-:-:S02]  /*1340*/  ISETP.GE.U32.AND P2, PT, R11, R22, PT ;  /* 0x000000160b00720c */ /* 0x000fc40003f46070 */
[----:B------:R-:W-:Y:S02]  /*1350*/  ISETP.GT.AND P5, PT, R0, -0x1, PT ;  /* 0xffffffff0000780c */ /* 0x000fe40003fa4270 */
[----:B------:R-:W-:Y:S02]  /*1360*/  ISETP.GE.AND P6, PT, R15, RZ, PT ;  /* 0x000000ff0f00720c */ /* 0x000fe40003fc6270 */
[----:B------:R-:W-:Y:S02]  /*1370*/  PRMT R14, R14, 0x8880, RZ ;  /* 0x000088800e0e7816 */ /* 0x000fe400000000ff */
[----:B------:R-:W-:Y:S01]  /*1380*/  PRMT R9, R9, 0x8880, RZ ;  /* 0x0000888009097816 */ /* 0x000fe200000000ff */
[----:B------:R-:W-:Y:S01]  /*1390*/  @!P4 IMAD.MOV R4, RZ, RZ, -R4 ;  /* 0x000000ffff04c224 */ /* 0x000fe200078e0a04 */
[----:B------:R-:W-:Y:S01]  /*13a0*/  ISETP.NE.AND P4, PT, R7, RZ, PT ;  /* 0x000000ff0700720c */ /* 0x000fe20003f85270 */
[----:B------:R-:W-:Y:S01]  /*13b0*/  IMAD.MOV.U32 R0, RZ, RZ, R14 ;  /* 0x000000ffff007224 */ /* 0x000fe200078e000e */
[----:B------:R-:W-:Y:S01]  /*13c0*/  LOP3.LUT R17, RZ, R17, RZ, 0x33, !PT ;  /* 0x00000011ff117212 */ /* 0x000fe200078e33ff */
[----:B------:R-:W-:Y:S01]  /*13d0*/  @P2 VIADD R24, R24, 0x1 ;  /* 0x0000000118182836 */ /* 0x000fe20000000000 */
[----:B------:R-:W-:-:S02]  /*13e0*/  ISETP.GT.AND P2, PT, R9, -0x1, PT ;  /* 0xffffffff0900780c */ /* 0x000fc40003f44270 */
[----:B------:R-:W-:Y:S01]  /*13f0*/  ISETP.GT.AND P3, PT, R0, -0x1, PT ;  /* 0xffffffff0000780c */ /* 0x000fe20003f64270 */
[----:B------:R-:W-:Y:S01]  /*1400*/  @!P6 IMAD.MOV R24, RZ, RZ, -R24 ;  /* 0x000000ffff18e224 */ /* 0x000fe200078e0a18 */
[----:B------:R-:W-:Y:S02]  /*1410*/  LOP3.LUT R21, RZ, R21, RZ, 0x33, !PT ;  /* 0x00000015ff157212 */ /* 0x000fe400078e33ff */
        /* <DEDUP_REMOVED lines=13> */
.L_x_35359:
[----:B------:R-:W-:Y:S05]  /*14f0*/  BSYNC B0 ;  /* 0x0000000000007941 */ /* 0x000fea0003800000 */
.L_x_35358:
        /* <DEDUP_REMOVED lines=14> */
.L_x_35361:
[----:B------:R-:W-:Y:S05]  /*15e0*/  BSYNC B0 ;  /* 0x0000000000007941 */ /* 0x000fea0003800000 */
.L_x_35360:
        /* <DEDUP_REMOVED lines=12> */
.L_x_35363:
[----:B------:R-:W-:Y:S05]  /*16b0*/  BSYNC B0 ;  /* 0x0000000000007941 */ /* 0x000fea0003800000 */
.L_x_35362:
        /* <DEDUP_REMOVED lines=15> */
.L_x_35347:
        /* <DEDUP_REMOVED lines=111> */
.L_x_35365:
[----:B------:R-:W-:Y:S05]  /*1ea0*/  BSYNC B0 ;  /* 0x0000000000007941 */ /* 0x000fea0003800000 */
.L_x_35364:
        /* <DEDUP_REMOVED lines=52> */
.L_x_35367:
[----:B------:R-:W-:Y:S05]  /*21f0*/  BSYNC B0 ;  /* 0x0000000000007941 */ /* 0x000fea0003800000 */
.L_x_35366:
        /* <DEDUP_REMOVED lines=45> */
.L_x_35369:
[----:B------:R-:W-:Y:S05]  /*24d0*/  BSYNC B0 ;  /* 0x0000000000007941 */ /* 0x000fea0003800000 */
.L_x_35368:
        /* <DEDUP_REMOVED lines=44> */
.L_x_35371:
[----:B------:R-:W-:Y:S05]  /*27a0*/  BSYNC B0 ;  /* 0x0000000000007941 */ /* 0x000fea0003800000 */
.L_x_35370:
        /* <DEDUP_REMOVED lines=44> */
.L_x_35373:
[----:B------:R-:W-:Y:S05]  /*2a70*/  BSYNC B0 ;  /* 0x0000000000007941 */ /* 0x000fea0003800000 */
.L_x_35372:
        /* <DEDUP_REMOVED lines=43> */
.L_x_35375:
[----:B------:R-:W-:Y:S05]  /*2d30*/  BSYNC B0 ;  /* 0x0000000000007941 */ /* 0x000fea0003800000 */
.L_x_35374:
        /* <DEDUP_REMOVED lines=44> */
.L_x_35377:
[----:B------:R-:W-:Y:S05]  /*3000*/  BSYNC B0 ;  /* 0x0000000000007941 */ /* 0x000fea0003800000 */
.L_x_35376:
        /* <DEDUP_REMOVED lines=44> */
.L_x_35379:
[----:B------:R-:W-:Y:S05]  /*32d0*/  BSYNC B0 ;  /* 0x0000000000007941 */ /* 0x000fea0003800000 */
.L_x_35378:
        /* <DEDUP_REMOVED lines=17> */
.L_x_35382:
        /* <DEDUP_REMOVED lines=8> */
.L_x_35383:
        /* <DEDUP_REMOVED lines=8> */
.L_x_35384:
        /* <DEDUP_REMOVED lines=8> */
.L_x_35385:
        /* <DEDUP_REMOVED lines=9> */
.L_x_35386:
[----:B------:R-:W-:Y:S05]  /*3600*/  BSYNC B1 ;  /* 0x0000000000017941 */ /* 0x000fea0003800000 */
.L_x_35381:
[----:B------:R-:W-:-:S13]  /*3610*/  ISETP.GE.AND P0, PT, R13, R6, PT ;  /* 0x000000060d00720c */ /* 0x000fda0003f06270 */
[----:B------:R-:W3:Y:S01]  /*3620*/  @!P0 LDC.64 R4, c[0x0][0x218] ;  /* 0x00008600ff048b82 */ /* 0x000ee20000000a00 */
[C---:B012---:R-:W-:Y:S02]  /*3630*/  @!P0 VIADD R3, R13.reuse, UR4 ;  /* 0x000000040d038c36 */ /* 0x047fe40008000000 */
[----:B------:R-:W-:-:S03]  /*3640*/  @!P0 VIADD R13, R13, 0x80 ;  /* 0x000000800d0d8836 */ /* 0x000fc60000000000 */
[----:B---3--:R-:W-:-:S05]  /*3650*/  @!P0 IADD3 R2, P1, R3, R4, RZ ;  /* 0x0000000403028210 */ /* 0x008fca0007f3e0ff */
[----:B------:R-:W-:-:S05]  /*3660*/  @!P0 IMAD.X R3, RZ, RZ, R5, P1 ;  /* 0x000000ffff038224 */ /* 0x000fca00008e0605 */
[----:B------:R3:W-:Y:S03]  /*3670*/  @!P0 STG.E.U8 desc[UR8][R2.64], R14 ;  /* 0x0000000e02008986 */ /* 0x0007e6000c101108 */
.L_x_35387:
[----:B------:R-:W-:Y:S05]  /*3680*/  BSYNC B0 ;  /* 0x0000000000007941 */ /* 0x000fea0003800000 */
.L_x_35380:
        /* <DEDUP_REMOVED lines=9> */
.L_x_35388:
        /* <DEDUP_REMOVED lines=14> */
.L_x_37956:


//--------------------- .text._ZN2at6native29vectorized_elementwise_kernelILi8ENS0_13AUnaryFunctorIaaaZZZNS0_15binary_internal21div_floor_kernel_cudaERNS_18TensorIteratorBaseEENKUlvE_clEvENKUlvE0_clEvEUlaaE_EESt5arrayIPcLm2EEEEviT0_T1_ --------------------------
	.section	.text._ZN2at6native29vectorized_elementwise_kernelILi8ENS0_13AUnaryFunctorIaaaZZZNS0_15binary_internal21div_floor_kernel_cudaERNS_18TensorIteratorBaseEENKUlvE_clEvENKUlvE0_clEvEUlaaE_EESt5arrayIPcLm2EEEEviT0_T1_,"ax",@progbits
	.align	128
        .global         _ZN2at6native29vectorized_elementwise_kernelILi8ENS0_13AUnaryFunctorIaaaZZZNS0_15binary_internal21div_floor_kernel_cudaERNS_18TensorIteratorBaseEENKUlvE_clEvENKUlvE0_clEvEUlaaE_EESt5arrayIPcLm2EEEEviT0_T1_
        .type           _ZN2at6native29vectorized_elementwise_kernelILi8ENS0_13AUnaryFunctorIaaaZZZNS0_15binary_internal21div_floor_kernel_cudaERNS_18TensorIteratorBaseEENKUlvE_clEvENKUlvE0_clEvEUlaaE_EESt5arrayIPcLm2EEEEviT0_T1_,@function
        .size           _ZN2at6native29vectorized_elementwise_kernelILi8ENS0_13AUnaryFunctorIaaaZZZNS0_15binary_internal21div_floor_kernel_cudaERNS_18TensorIteratorBaseEENKUlvE_clEvENKUlvE0_clEvEUlaaE_EESt5arrayIPcLm2EEEEviT0_T1_,(.L_x_37957 - _ZN2at6native29vectorized_elementwise_kernelILi8ENS0_13AUnaryFunctorIaaaZZZNS0_15binary_internal21div_floor_kernel_cudaERNS_18TensorIteratorBaseEENKUlvE_clEvENKUlvE0_clEvEUlaaE_EESt5arrayIPcLm2EEEEviT0_T1_)
        .other          _ZN2at6native29vectorized_elementwise_kernelILi8ENS0_13AUnaryFunctorIaaaZZZNS0_15binary_internal21div_floor_kernel_cudaERNS_18TensorIteratorBaseEENKUlvE_clEvENKUlvE0_clEvEUlaaE_EESt5arrayIPcLm2EEEEviT0_T1_,@"STO_CUDA_ENTRY STV_DEFAULT"
_ZN2at6native29vectorized_elementwise_kernelILi8ENS0_13AUnaryFunctorIaaaZZZNS0_15binary_internal21div_floor_kernel_cudaERNS_18TensorIteratorBaseEENKUlvE_clEvENKUlvE0_clEvEUlaaE_EESt5arrayIPcLm2EEEEviT0_T1_:
.text._ZN2at6native29vectorized_elementwise_kernelILi8ENS0_13AUnaryFunctorIaaaZZZNS0_15binary_internal21div_floor_kernel_cudaERNS_18TensorIteratorBaseEENKUlvE_clEvENKUlvE0_clEvEUlaaE_EESt5arrayIPcLm2EEEEviT0_T1_:
        /* <DEDUP_REMOVED lines=30> */
[----:B------:R-:W1:Y:S01]  /*01e0*/  I2F.RP R10, R7 ;  /* 0x00000007000a7306 */ /* 0x000e620000209400 */
[----:B------:R-:W-:Y:S02]  /*01f0*/  IABS R19, R22 ;  /* 0x0000001600137213 */ /* 0x000fe40000000000 */
[----:B------:R-:W-:Y:S02]  /*0200*/  PRMT R6, R6, 0x8880, RZ ;  /* 0x0000888006067816 */ /* 0x000fe400000000ff */
[----:B------:R-:W-:-:S03]  /*0210*/  LOP3.LUT R25, R25, R8, RZ, 0x3c, !PT ;  /* 0x0000000819197212 */ /* 0x000fc600078e3cff */
[----:B0-----:R-:W0:Y:S01]  /*0220*/  MUFU.RCP R4, R4 ;  /* 0x0000000400047308 */ /* 0x001e220000001000 */
[----:B------:R-:W-:-:S07]  /*0230*/  PRMT R25, R25, 0x8880, RZ ;  /* 0x0000888019197816 */ /* 0x000fce00000000ff */
        /* <DEDUP_REMOVED lines=8> */
[----:B------:R-:W1:Y:S01]  /*02c0*/  F2I.FTZ.U32.TRUNC.NTZ R17, R16 ;  /* 0x0000001000117305 */ /* 0x000e62000021f000 */
[----:B--2---:R-:W-:-:S07]  /*02d0*/  VIADD R14, R9, 0xffffffe ;  /* 0x0ffffffe090e7836 */ /* 0x004fce0000000000 */
[----:B------:R2:W3:Y:S01]  /*02e0*/  F2I.FTZ.U32.TRUNC.NTZ R11, R10 ;  /* 0x0000000a000b7305 */ /* 0x0004e2000021f000 */
[----:B0-----:R-:W-:Y:S02]  /*02f0*/  VIADD R12, R20, 0xffffffe ;  /* 0x0ffffffe140c7836 */ /* 0x001fe40000000000 */
[----:B-1----:R-:W-:-:S05]  /*0300*/  IMAD.MOV R16, RZ, RZ, -R17 ;  /* 0x000000ffff107224 */ /* 0x002fca00078e0a11 */
[----:B------:R-:W0:Y:S01]  /*0310*/  F2I.FTZ.U32.TRUNC.NTZ R15, R14 ;  /* 0x0000000e000f7305 */ /* 0x000e22000021f000 */
[----:B--2---:R-:W-:Y:S01]  /*0320*/  PRMT R10, R8, 0x8880, RZ ;  /* 0x00008880080a7816 */ /* 0x004fe200000000ff */
[----:B------:R-:W-:Y:S02]  /*0330*/  IMAD R9, R16, R21, RZ ;  /* 0x0000001510097224 */ /* 0x000fe400078e02ff */
[----:B------:R-:W-:Y:S02]  /*0340*/  IMAD.MOV.U32 R16, RZ, RZ, RZ ;  /* 0x000000ffff107224 */ /* 0x000fe400078e00ff */
[----:B---3--:R-:W-:Y:S02]  /*0350*/  IMAD.MOV R20, RZ, RZ, -R11 ;  /* 0x000000ffff147224 */ /* 0x008fe400078e0a0b */
[----:B------:R1:W2:Y:S01]  /*0360*/  F2I.FTZ.U32.TRUNC.NTZ R13, R12 ;  /* 0x0000000c000d7305 */ /* 0x0002a2000021f000 */
[----:B------:R-:W-:-:S04]  /*0370*/  IMAD.HI.U32 R17, R17, R9, R16 ;  /* 0x0000000911117227 */ /* 0x000fc800078e0010 */
[----:B------:R-:W-:Y:S02]  /*0380*/  IMAD.MOV.U32 R9, RZ, RZ, R10 ;  /* 0x000000ffff097224 */ /* 0x000fe400078e000a */
[----:B------:R-:W-:Y:S02]  /*0390*/  IMAD R23, R20, R7, RZ ;  /* 0x0000000714177224 */ /* 0x000fe400078e02ff */
[----:B------:R-:W-:Y:S01]  /*03a0*/  IMAD.MOV.U32 R10, RZ, RZ, RZ ;  /* 0x000000ffff0a7224 */ /* 0x000fe200078e00ff */
[----:B-1----:R-:W-:Y:S01]  /*03b0*/  IABS R12, R24 ;  /* 0x00000018000c7213 */ /* 0x002fe20000000000 */
[----:B0-----:R-:W-:Y:S02]  /*03c0*/  IMAD.MOV R14, RZ, RZ, -R15 ;  /* 0x000000ffff0e7224 */ /* 0x001fe400078e0a0f */
[----:B------:R-:W-:Y:S01]  /*03d0*/  IMAD.HI.U32 R11, R11, R23, R10 ;  /* 0x000000170b0b7227 */ /* 0x000fe200078e000a */
[----:B------:R-:W-:-:S03]  /*03e0*/  IABS R10, R9 ;  /* 0x00000009000a7213 */ /* 0x000fc60000000000 */
[----:B------:R-:W-:Y:S02]  /*03f0*/  IMAD R23, R14, R19, RZ ;  /* 0x000000130e177224 */ /* 0x000fe400078e02ff */
[----:B------:R-:W-:Y:S02]  /*0400*/  IMAD.MOV.U32 R14, RZ, RZ, RZ ;  /* 0x000000ffff0e7224 */ /* 0x000fe400078e00ff */
[----:B--2---:R-:W-:Y:S02]  /*0410*/  IMAD.MOV R27, RZ, RZ, -R13 ;  /* 0x000000ffff1b7224 */ /* 0x004fe400078e0a0d */
[----:B------:R-:W-:Y:S01]  /*0420*/  IMAD.HI.U32 R15, R15, R23, R14 ;  /* 0x000000170f0f7227 */ /* 0x000fe200078e000e */
[----:B------:R-:W-:-:S03]  /*0430*/  IABS R14, R22 ;  /* 0x00000016000e7213 */ /* 0x000fc60000000000 */
[----:B------:R-:W-:Y:S02]  /*0440*/  IMAD R23, R27, R4, RZ ;  /* 0x000000041b177224 */ /* 0x000fe400078e02ff */
[----:B------:R-:W-:Y:S02]  /*0450*/  IMAD.MOV R16, RZ, RZ, -R12 ;  /* 0x000000ffff107224 */ /* 0x000fe400078e0a0c */
[----:B------:R-:W-:Y:S02]  /*0460*/  IMAD.MOV.U32 R12, RZ, RZ, RZ ;  /* 0x000000ffff0c7224 */ /* 0x000fe400078e00ff */
[----:B------:R-:W-:-:S04]  /*0470*/  IMAD.HI.U32 R27, R17, R10, RZ ;  /* 0x0000000a111b7227 */ /* 0x000fc800078e00ff */
[----:B------:R-:W-:Y:S01]  /*0480*/  IMAD.HI.U32 R23, R13, R23, R12 ;  /* 0x000000170d177227 */ /* 0x000fe200078e000c */
[----:B------:R-:W-:-:S03]  /*0490*/  LOP3.LUT R12, R2, R8, RZ, 0x3c, !PT ;  /* 0x00000008020c7212 */ /* 0x000fc600078e3cff */
[----:B------:R-:W-:Y:S01]  /*04a0*/  IMAD R16, R27, R16, R10 ;  /* 0x000000101b107224 */ /* 0x000fe200078e020a */
[----:B------:R-:W-:Y:S01]  /*04b0*/  PRMT R12, R12, 0x8880, RZ ;  /* 0x000088800c0c7816 */ /* 0x000fe200000000ff */
[----:B------:R-:W-:Y:S02]  /*04c0*/  IMAD.MOV R14, RZ, RZ, -R14 ;  /* 0x000000ffff0e7224 */ /* 0x000fe400078e0a0e */
[----:B------:R-:W-:Y:S01]  /*04d0*/  IMAD.HI.U32 R13, R15, R10, RZ ;  /* 0x0000000a0f0d7227 */ /* 0x000fe200078e00ff */
[----:B------:R-:W-:Y:S02]  /*04e0*/  ISETP.GT.U32.AND P5, PT, R21, R16, PT ;  /* 0x000000101500720c */ /* 0x000fe40003fa4070 */
[----:B------:R-:W-:Y:S01]  /*04f0*/  ISETP.GT.AND P3, PT, R12, -0x1, PT ;  /* 0xffffffff0c00780c */ /* 0x000fe20003f64270 */
[----:B------:R-:W-:Y:S01]  /*0500*/  IMAD R14, R13, R14, R10 ;  /* 0x0000000e0d0e7224 */ /* 0x000fe200078e020a */
[----:B------:R-:W-:Y:S01]  /*0510*/  LOP3.LUT R15, R9, R24, RZ, 0x3c, !PT ;  /* 0x00000018090f7212 */ /* 0x000fe200078e3cff */
[----:B------:R-:W-:-:S02]  /*0520*/  IMAD.MOV.U32 R12, RZ, RZ, R25 ;  /* 0x000000ffff0c7224 */ /* 0x000fc400078e0019 */
[----:B------:R-:W-:Y:S01]  /*0530*/  IMAD.HI.U32 R17, R11, R10, RZ ;  /* 0x0000000a0b117227 */ /* 0x000fe200078e00ff */
[----:B------:R-:W-:Y:S02]  /*0540*/  ISETP.GT.U32.AND P0, PT, R19, R14, PT ;  /* 0x0000000e1300720c */ /* 0x000fe40003f04070 */
[----:B------:R-:W-:Y:S02]  /*0550*/  ISETP.GE.AND P4, PT, R15, RZ, PT ;  /* 0x000000ff0f00720c */ /* 0x000fe40003f86270 */
[----:B------:R-:W-:Y:S01]  /*0560*/  ISETP.GT.AND P2, PT, R12, -0x1, PT ;  /* 0xffffffff0c00780c */ /* 0x000fe20003f44270 */
[----:B------:R-:W-:Y:S01]  /*0570*/  @!P5 IMAD.IADD R16, R16, 0x1, -R21 ;  /* 0x000000011010d824 */ /* 0x000fe200078e0a15 */
[----:B------:R-:W-:Y:S01]  /*0580*/  LOP3.LUT R12, R9, R22, RZ, 0x3c, !PT ;  /* 0x00000016090c7212 */ /* 0x000fe200078e3cff */
[----:B------:R-:W-:Y:S01]  /*0590*/  @!P5 VIADD R27, R27, 0x1 ;  /* 0x000000011b1bd836 */ /* 0x000fe20000000000 */
[----:B------:R-:W-:Y:S02]  /*05a0*/  IABS R15, R18 ;  /* 0x00000012000f7213 */ /* 0x000fe40000000000 */
[----:B------:R-:W-:-:S02]  /*05b0*/  ISETP.GE.U32.AND P1, PT, R16, R21, PT ;  /* 0x000000151000720c */ /* 0x000fc40003f26070 */
[----:B------:R-:W-:Y:S01]  /*05c0*/  ISETP.GE.AND P5, PT, R12, RZ, PT ;  /* 0x000000ff0c00720c */ /* 0x000fe20003fa6270 */
[----:B------:R-:W-:Y:S02]  /*05d0*/  @!P0 IMAD.IADD R14, R14, 0x1, -R19 ;  /* 0x000000010e0e8824 */ /* 0x000fe400078e0a13 */
[----:B------:R-:W-:Y:S01]  /*05e0*/  IMAD.MOV R20, RZ, RZ, -R15 ;  /* 0x000000ffff147224 */ /* 0x000fe200078e0a0f */
[----:B------:R-:W-:Y:S01]  /*05f0*/  LOP3.LUT R15, R3, 0xffff, RZ, 0xc0, !PT ;  /* 0x0000ffff030f7812 */ /* 0x000fe200078ec0ff */
[----:B------:R-:W-:Y:S01]  /*0600*/  @!P0 VIADD R13, R13, 0x1 ;  /* 0x000000010d0d8836 */ /* 0x000fe20000000000 */
[----:B------:R-:W-:Y:S01]  /*0610*/  ISETP.GE.U32.AND P6, PT, R14, R19, PT ;  /* 0x000000130e00720c */ /* 0x000fe20003fc6070 */
[----:B------:R-:W-:Y:S01]  /*0620*/  IMAD R20, R17, R20, R10 ;  /* 0x0000001411147224 */ /* 0x000fe200078e020a */
[----:B------:R-:W-:Y:S02]  /*0630*/  ISETP.NE.AND P0, PT, R22, RZ, PT ;  /* 0x000000ff1600720c */ /* 0x000fe40003f05270 */
[----:B------:R-:W-:Y:S01]  /*0640*/  PRMT R12, R15, 0x8880, RZ ;  /* 0x000088800f0c7816 */ /* 0x000fe200000000ff */
[----:B------:R-:W-:Y:S01]  /*0650*/  @P1 VIADD R27, R27, 0x1 ;  /* 0x000000011b1b1836 */ /* 0x000fe20000000000 */
[----:B------:R-:W-:-:S02]  /*0660*/  ISETP.NE.AND P1, PT, R24, RZ, PT ;  /* 0x000000ff1800720c */ /* 0x000fc40003f25270 */
[----:B------:R-:W-:Y:S01]  /*0670*/  LOP3.LUT R24, RZ, R24, RZ, 0x33, !PT ;  /* 0x00000018ff187212 */ /* 0x000fe200078e33ff */
[----:B------:R-:W-:Y:S01]  /*0680*/  @!P4 IMAD.MOV R27, RZ, RZ, -R27 ;  /* 0x000000ffff1bc224 */ /* 0x000fe200078e0a1b */
[----:B------:R-:W-:-:S03]  /*0690*/  LOP3.LUT R22, RZ, R22, RZ, 0x33, !PT ;  /* 0x00000016ff167212 */ /* 0x000fc600078e33ff */
[----:B------:R-:W-:Y:S01]  /*06a0*/  @P6 VIADD R13, R13, 0x1 ;  /* 0x000000010d0d6836 */ /* 0x000fe20000000000 */
[----:B------:R-:W-:Y:S02]  /*06b0*/  ISETP.GT.U32.AND P6, PT, R7, R20, PT ;  /* 0x000000140700720c */ /* 0x000fe40003fc4070 */
[----:B------:R-:W-:Y:S01]  /*06c0*/  SEL R11, R24, R27, !P1 ;  /* 0x0000001b180b7207 */ /* 0x000fe20004800000 */
[----:B------:R-:W-:Y:S01]  /*06d0*/  @!P5 IMAD.MOV R13, RZ, RZ, -R13 ;  /* 0x000000ffff0dd224 */ /* 0x000fe200078e0a0d */
        /* <DEDUP_REMOVED lines=11> */
.L_x_35391:
[----:B------:R-:W-:Y:S05]  /*0790*/  BSYNC B0 ;  /* 0x0000000000007941 */ /* 0x000fea0003800000 */
.L_x_35390:
[----:B------:R-:W-:Y:S01]  /*07a0*/  BSSY B0, `(.L_x_35392) ;  /* 0x000000f000007945 */ /* 0x000fe20003800000 */
[----:B------:R-:W-:Y:S02]  /*07b0*/  PRMT R21, R2, 0x7632, R21 ;  /* 0x0000763202157816 */ /* 0x000fe40000000015 */
        /* <DEDUP_REMOVED lines=13> */
.L_x_35393:
[----:B------:R-:W-:Y:S05]  /*0890*/  BSYNC B0 ;  /* 0x0000000000007941 */ /* 0x000fea0003800000 */
.L_x_35392:
[----:B------:R-:W-:Y:S01]  /*08a0*/  LOP3.LUT R14, R21, R8, RZ, 0x3c, !PT ;  /* 0x00000008150e7212 */ /* 0x000fe200078e3cff */
[----:B------:R-:W-:Y:S01]  /*08b0*/  IMAD.MOV.U32 R13, RZ, RZ, R16 ;  /* 0x000000ffff0d7224 */ /* 0x000fe200078e0010 */
[----:B------:R-:W-:Y:S01]  /*08c0*/  PRMT R21, R3, 0x7732, RZ ;  /* 0x0000773203157816 */ /* 0x000fe200000000ff */
[----:B------:R-:W-:Y:S01]  /*08d0*/  @!P6 IMAD.IADD R20, R20, 0x1, -R7 ;  /* 0x000000011414e824 */ /* 0x000fe200078e0a07 */
[----:B------:R-:W-:Y:S01]  /*08e0*/  PRMT R19, R14, 0x8880, RZ ;  /* 0x000088800e137816 */ /* 0x000fe200000000ff */
[----:B------:R-:W0:Y:S01]  /*08f0*/  I2F.RP R22, R13 ;  /* 0x0000000d00167306 */ /* 0x000e220000209400 */
[----:B------:R-:W-:Y:S01]  /*0900*/  LOP3.LUT R14, R9, R18, RZ, 0x3c, !PT ;  /* 0x00000012090e7212 */ /* 0x000fe200078e3cff */
[----:B------:R-:W-:Y:S01]  /*0910*/  @!P6 VIADD R17, R17, 0x1 ;  /* 0x000000011111e836 */ /* 0x000fe20000000000 */
[----:B------:R-:W-:Y:S01]  /*0920*/  ISETP.GE.U32.AND P0, PT, R20, R7, PT ;  /* 0x000000071400720c */ /* 0x000fe20003f06070 */
[----:B------:R-:W-:Y:S01]  /*0930*/  IMAD.HI.U32 R23, R23, R10, RZ ;  /* 0x0000000a17177227 */ /* 0x000fe200078e00ff */
[----:B------:R-:W-:Y:S01]  /*0940*/  ISETP.GT.AND P3, PT, R19, -0x1, PT ;  /* 0xffffffff1300780c */ /* 0x000fe20003f64270 */
[----:B------:R-:W-:Y:S01]  /*0950*/  BSSY B0, `(.L_x_35394) ;  /* 0x000001d000007945 */ /* 0x000fe20003800000 */
[----:B------:R-:W-:-:S02]  /*0960*/  PRMT R19, R21, 0x8880, RZ ;  /* 0x0000888015137816 */ /* 0x000fc400000000ff */
[----:B------:R-:W-:Y:S02]  /*0970*/  ISETP.GE.AND P2, PT, R14, RZ, PT ;  /* 0x000000ff0e00720c */ /* 0x000fe40003f46270 */
[----:B------:R-:W-:Y:S01]  /*0980*/  ISETP.NE.AND P1, PT, R18, RZ, PT ;  /* 0x000000ff1200720c */ /* 0x000fe20003f25270 */
[----:B------:R-:W-:Y:S01]  /*0990*/  IMAD.MOV.U32 R14, RZ, RZ, R19 ;  /* 0x000000ffff0e7224 */ /* 0x000fe200078e0013 */
[----:B------:R-:W-:Y:S01]  /*09a0*/  IABS R19, R6 ;  /* 0x0000000600137213 */ /* 0x000fe20000000000 */
[----:B0-----:R-:W0:Y:S02]  /*09b0*/  MUFU.RCP R22, R22 ;  /* 0x0000001600167308 */ /* 0x001e240000001000 */
[----:B------:R-:W-:Y:S01]  /*09c0*/  @P0 VIADD R17, R17, 0x1 ;  /* 0x0000000111110836 */ /* 0x000fe20000000000 */
[----:B------:R-:W-:Y:S01]  /*09d0*/  SHF.R.U32.HI R15, RZ, 0x8, R15 ;  /* 0x00000008ff0f7819 */ /* 0x000fe2000001160f */
[----:B------:R-:W-:Y:S01]  /*09e0*/  IMAD.MOV R25, RZ, RZ, -R19 ;  /* 0x000000ffff197224 */ /* 0x000fe200078e0a13 */
[----:B------:R-:W-:Y:S01]  /*09f0*/  LOP3.LUT R19, RZ, R18, RZ, 0x33, !PT ;  /* 0x00000012ff137212 */ /* 0x000fe200078e33ff */
[----:B------:R-:W-:Y:S01]  /*0a00*/  IMAD.MOV.U32 R18, RZ, RZ, R17 ;  /* 0x000000ffff127224 */ /* 0x000fe200078e0011 */
[----:B------:R-:W-:Y:S01]  /*0a10*/  LOP3.LUT R16, R15, 0xffff, RZ, 0xc0, !PT ;  /* 0x0000ffff0f107812 */ /* 0x000fe200078ec0ff */
[----:B------:R-:W-:Y:S01]  /*0a20*/  IMAD R25, R23, R25, R10 ;  /* 0x0000001917197224 */ /* 0x000fe200078e020a */
[----:B------:R-:W-:Y:S01]  /*0a30*/  IABS R17, R14 ;  /* 0x0000000e00117213 */ /* 0x000fe20000000000 */
[----:B------:R-:W-:Y:S01]  /*0a40*/  @!P2 IMAD.MOV R18, RZ, RZ, -R18 ;  /* 0x000000ffff12a224 */ /* 0x000fe200078e0a12 */
[----:B------:R-:W-:-:S04]  /*0a50*/  PRMT R16, R16, 0x8880, RZ ;  /* 0x0000888010107816 */ /* 0x000fc800000000ff */
        /* <DEDUP_REMOVED lines=12> */
.L_x_35395:
[----:B------:R-:W-:Y:S05]  /*0b20*/  BSYNC B0 ;  /* 0x0000000000007941 */ /* 0x000fea0003800000 */
.L_x_35394:
[----:B------:R-:W-:Y:S01]  /*0b30*/  ISETP.GT.U32.AND P1, PT, R4, R25, PT ;  /* 0x000000190400720c */ /* 0x000fe20003f24070 */
[----:B------:R-:W1:Y:S01]  /*0b40*/  I2F.RP R20, R17 ;  /* 0x0000001100147306 */ /* 0x000e620000209400 */
[----:B------:R-:W-:Y:S01]  /*0b50*/  IABS R19, R16 ;  /* 0x0000001000137213 */ /* 0x000fe20000000000 */
[----:B------:R-:W-:Y:S01]  /*0b60*/  BSSY B0, `(.L_x_35396) ;  /* 0x0000022000007945 */ /* 0x000fe20003800000 */
[----:B------:R-:W-:Y:S02]  /*0b70*/  LOP3.LUT R7, R9, R6, RZ, 0x3c, !PT ;  /* 0x0000000609077212 */ /* 0x000fe400078e3cff */
[----:B------:R-:W-:Y:S02]  /*0b80*/  SHF.R.U32.HI R21, RZ, 0x8, R21 ;  /* 0x00000008ff157819 */ /* 0x000fe40000011615 */
[----:B------:R-:W-:Y:S01]  /*0b90*/  LOP3.LUT R5, R5, R8, RZ, 0x3c, !PT ;  /* 0x0000000805057212 */ /* 0x000fe200078e3cff */
[----:B------:R-:W2:Y:S01]  /*0ba0*/  I2F.RP R24, R19 ;  /* 0x0000001300187306 */ /* 0x000ea20000209400 */
[----:B------:R-:W-:-:S02]  /*0bb0*/  ISETP.GE.AND P2, PT, R7, RZ, PT ;  /* 0x000000ff0700720c */ /* 0x000fc40003f46270 */
[----:B------:R-:W-:Y:S01]  /*0bc0*/  LOP3.LUT R7, R21, 0xffff, RZ, 0xc0, !PT ;  /* 0x0000ffff15077812 */ /* 0x000fe200078ec0ff */
[----:B------:R-:W-:Y:S01]  /*0bd0*/  @!P1 IMAD.IADD R25, R25, 0x1, -R4 ;  /* 0x0000000119199824 */ /* 0x000fe200078e0a04 */
[----:B------:R-:W-:Y:S01]  /*0be0*/  PRMT R26, R5, 0x8880, RZ ;  /* 0x00008880051a7816 */ /* 0x000fe200000000ff */
[----:B------:R-:W-:Y:S02]  /*0bf0*/  @!P1 VIADD R23, R23, 0x1 ;  /* 0x0000000117179836 */ /* 0x000fe40000000000 */
[----:B-1----:R1:W3:Y:S01]  /*0c00*/  MUFU.RCP R5, R20 ;  /* 0x0000001400057308 */ /* 0x0022e20000001000 */
[----:B------:R-:W-:Y:S02]  /*0c10*/  ISETP.GE.U32.AND P0, PT, R25, R4, PT ;  /* 0x000000041900720c */ /* 0x000fe40003f06070 */
[----:B------:R-:W-:Y:S02]  /*0c20*/  ISETP.GT.AND P3, PT, R26, -0x1, PT ;  /* 0xffffffff1a00780c */ /* 0x000fe40003f64270 */
[----:B------:R-:W-:-:S03]  /*0c30*/  LOP3.LUT R26, RZ, R6, RZ, 0x33, !PT ;  /* 0x00000006ff1a7212 */ /* 0x000fc600078e33ff */
[----:B--2---:R-:W2:Y:S01]  /*0c40*/  MUFU.RCP R24, R24 ;  /* 0x0000001800187308 */ /* 0x004ea20000001000 */
[----:B-1----:R-:W-:Y:S01]  /*0c50*/  PRMT R20, R7, 0x8880, RZ ;  /* 0x0000888007147816 */ /* 0x002fe200000000ff */
[----:B0-----:R-:W-:-:S03]  /*0c60*/  VIADD R7, R22, 0xffffffe ;  /* 0x0ffffffe16077836 */ /* 0x001fc60000000000 */
[----:B------:R-:W-:Y:S01]  /*0c70*/  IABS R22, R20 ;  /* 0x0000001400167213 */ /* 0x000fe20000000000 */
[----:B------:R-:W-:Y:S01]  /*0c80*/  @P0 VIADD R23, R23, 0x1 ;  /* 0x0000000117170836 */ /* 0x000fe20000000000 */
[----:B------:R-:W-:Y:S01]  /*0c90*/  ISETP.NE.AND P0, PT, R6, RZ, PT ;  /* 0x000000ff0600720c */ /* 0x000fe20003f05270 */
[----:B------:R-:W0:Y:S02]  /*0ca0*/  F2I.FTZ.U32.TRUNC.NTZ R7, R7 ;  /* 0x0000000700077305 */ /* 0x000e24000021f000 */
[----:B------:R-:W-:-:S05]  /*0cb0*/  @!P2 IMAD.MOV R23, RZ, RZ, -R23 ;  /* 0x000000ffff17a224 */ /* 0x000fca00078e0a17 */
[----:B------:R-:W-:Y:S01]  /*0cc0*/  SEL R23, R26, R23, !P0 ;  /* 0x000000171a177207 */ /* 0x000fe20004000000 */
[----:B---3--:R-:W-:Y:S06]  /*0cd0*/  @P3 BRA `(.L_x_35397) ;  /* 0x0000000000283947 */ /* 0x008fec0003800000 */
        /* <DEDUP_REMOVED lines=10> */
.L_x_35397:
[----:B------:R-:W-:Y:S05]  /*0d80*/  BSYNC B0 ;  /* 0x0000000000007941 */ /* 0x000fea0003800000 */
.L_x_35396:
[----:B------:R-:W1:Y:S01]  /*0d90*/  I2F.RP R26, R22 ;  /* 0x00000016001a7306 */ /* 0x000e620000209400 */
[----:B------:R-:W-:Y:S01]  /*0da0*/  VIADD R5, R5, 0xffffffe ;  /* 0x0ffffffe05057836 */ /* 0x000fe20000000000 */
[----:B------:R-:W-:Y:S01]  /*0db0*/  LOP3.LUT R15, R15, R8, RZ, 0x3c, !PT ;  /* 0x000000080f0f7212 */ /* 0x000fe200078e3cff */
[--C-:B0-----:R-:W-:Y:S01]  /*0dc0*/  IMAD.MOV R4, RZ, RZ, -R7.reuse ;  /* 0x000000ffff047224 */ /* 0x101fe200078e0a07 */
[----:B------:R-:W-:Y:S01]  /*0dd0*/  ISETP.NE.AND P4, PT, R12, RZ, PT ;  /* 0x000000ff0c00720c */ /* 0x000fe20003f85270 */
[----:B------:R-:W-:Y:S01]  /*0de0*/  IMAD.MOV.U32 R6, RZ, RZ, RZ ;  /* 0x000000ffff067224 */ /* 0x000fe200078e00ff */
[----:B------:R-:W-:Y:S01]  /*0df0*/  BSSY B0, `(.L_x_35398) ;  /* 0x0000049000007945 */ /* 0x000fe20003800000 */
[----:B------:R-:W-:Y:S01]  /*0e00*/  IMAD R25, R4, R13, RZ ;  /* 0x0000000d04197224 */ /* 0x000fe200078e02ff */
[----:B------:R-:W0:Y:S01]  /*0e10*/  F2I.FTZ.U32.TRUNC.NTZ R5, R5 ;  /* 0x0000000500057305 */ /* 0x000e22000021f000 */
[----:B--2---:R-:W-:Y:S02]  /*0e20*/  VIADD R24, R24, 0xffffffe ;  /* 0x0ffffffe18187836 */ /* 0x004fe40000000000 */
[----:B------:R-:W-:-:S05]  /*0e30*/  IMAD.HI.U32 R25, R7, R25, R6 ;  /* 0x0000001907197227 */ /* 0x000fca00078e0006 */
[----:B-1----:R-:W1:Y:S01]  /*0e40*/  MUFU.RCP R26, R26 ;  /* 0x0000001a001a7308 */ /* 0x002e620000001000 */
[----:B------:R-:W-:-:S04]  /*0e50*/  IMAD.HI.U32 R25, R25, R10, RZ ;  /* 0x0000000a19197227 */ /* 0x000fc800078e00ff */
[----:B0-----:R-:W-:-:S03]  /*0e60*/  IMAD.MOV R4, RZ, RZ, -R5 ;  /* 0x000000ffff047224 */ /* 0x001fc600078e0a05 */
[----:B------:R-:W0:Y:S01]  /*0e70*/  F2I.FTZ.U32.TRUNC.NTZ R7, R24 ;  /* 0x0000001800077305 */ /* 0x000e22000021f000 */
[----:B------:R-:W-:Y:S02]  /*0e80*/  IMAD R27, R4, R17, RZ ;  /* 0x00000011041b7224 */ /* 0x000fe400078e02ff */
[----:B------:R-:W-:-:S04]  /*0e90*/  IMAD.MOV.U32 R4, RZ, RZ, RZ ;  /* 0x000000ffff047224 */ /* 0x000fc800078e00ff */
[----:B------:R-:W-:-:S04]  /*0ea0*/  IMAD.HI.U32 R27, R5, R27, R4 ;  /* 0x0000001b051b7227 */ /* 0x000fc800078e0004 */
[----:B-1----:R-:W-:Y:S01]  /*0eb0*/  VIADD R4, R26, 0xffffffe ;  /* 0x0ffffffe1a047836 */ /* 0x002fe20000000000 */
[----:B------:R-:W-:Y:S01]  /*0ec0*/  IABS R26, R20 ;  /* 0x00000014001a7213 */ /* 0x000fe20000000000 */
[----:B0-----:R-:W-:Y:S02]  /*0ed0*/  IMAD.MOV R6, RZ, RZ, -R7 ;  /* 0x000000ffff067224 */ /* 0x001fe400078e0a07 */
[----:B------:R0:W1:Y:S01]  /*0ee0*/  F2I.FTZ.U32.TRUNC.NTZ R5, R4 ;  /* 0x0000000400057305 */ /* 0x000062000021f000 */
[----:B------:R-:W-:-:S04]  /*0ef0*/  IMAD.HI.U32 R27, R27, R10, RZ ;  /* 0x0000000a1b1b7227 */ /* 0x000fc800078e00ff */
[----:B------:R-:W-:Y:S02]  /*0f00*/  IMAD R29, R6, R19, RZ ;  /* 0x00000013061d7224 */ /* 0x000fe400078e02ff */
[----:B------:R-:W-:Y:S02]  /*0f10*/  IMAD.MOV.U32 R6, RZ, RZ, RZ ;  /* 0x000000ffff067224 */ /* 0x000fe400078e00ff */
[----:B0-----:R-:W-:Y:S02]  /*0f20*/  IMAD.MOV.U32 R4, RZ, RZ, RZ ;  /* 0x000000ffff047224 */ /* 0x001fe400078e00ff */
[----:B------:R-:W-:Y:S01]  /*0f30*/  IMAD.HI.U32 R7, R7, R29, R6 ;  /* 0x0000001d07077227 */ /* 0x000fe200078e0006 */
[----:B------:R-:W-:-:S03]  /*0f40*/  IABS R6, R12 ;  /* 0x0000000c00067213 */ /* 0x000fc60000000000 */
[--C-:B-1----:R-:W-:Y:S02]  /*0f50*/  IMAD.MOV R29, RZ, RZ, -R5.reuse ;  /* 0x000000ffff1d7224 */ /* 0x102fe400078e0a05 */
[----:B------:R-:W-:Y:S02]  /*0f60*/  IMAD.MOV R6, RZ, RZ, -R6 ;  /* 0x000000ffff067224 */ /* 0x000fe400078e0a06 */
[----:B------:R-:W-:Y:S02]  /*0f70*/  IMAD R29, R29, R22, RZ ;  /* 0x000000161d1d7224 */ /* 0x000fe400078e02ff */
[----:B------:R-:W-:Y:S02]  /*0f80*/  IMAD.MOV R26, RZ, RZ, -R26 ;  /* 0x000000ffff1a7224 */ /* 0x000fe400078e0a1a */
[----:B------:R-:W-:Y:S01]  /*0f90*/  IMAD.HI.U32 R5, R5, R29, R4 ;  /* 0x0000001d05057227 */ /* 0x000fe200078e0004 */
[C---:B------:R-:W-:Y:S02]  /*0fa0*/  LOP3.LUT R4, R3.reuse, R8, RZ, 0x3c, !PT ;  /* 0x0000000803047212 */ /* 0x040fe400078e3cff */
[----:B------:R-:W-:Y:S01]  /*0fb0*/  PRMT R3, R3, 0x7632, R3 ;  /* 0x0000763203037816 */ /* 0x000fe20000000003 */
[----:B------:R-:W-:Y:S01]  /*0fc0*/  IMAD.HI.U32 R7, R7, R10, RZ ;  /* 0x0000000a07077227 */ /* 0x000fe200078e00ff */
[----:B------:R-:W-:-:S02]  /*0fd0*/  PRMT R4, R4, 0x8880, RZ ;  /* 0x0000888004047816 */ /* 0x000fc400000000ff */
[----:B------:R-:W-:Y:S01]  /*0fe0*/  LOP3.LUT R3, R3, R8, RZ, 0x3c, !PT ;  /* 0x0000000803037212 */ /* 0x000fe200078e3cff */
[----:B------:R-:W-:Y:S01]  /*0ff0*/  IMAD.HI.U32 R5, R5, R10, RZ ;  /* 0x0000000a05057227 */ /* 0x000fe200078e00ff */
[----:B------:R-:W-:Y:S02]  /*1000*/  ISETP.GT.AND P2, PT, R4, -0x1, PT ;  /* 0xffffffff0400780c */ /* 0x000fe40003f44270 */
[----:B------:R-:W-:Y:S01]  /*1010*/  LOP3.LUT R8, R21, R8, RZ, 0x3c, !PT ;  /* 0x0000000815087212 */ /* 0x000fe200078e3cff */
[----:B------:R-:W-:Y:S01]  /*1020*/  IMAD R4, R25, R6, R10 ;  /* 0x0000000619047224 */ /* 0x000fe200078e020a */
[----:B------:R-:W-:Y:S02]  /*1030*/  IABS R21, R14 ;  /* 0x0000000e00157213 */ /* 0x000fe40000000000 */
[----:B------:R-:W-:Y:S02]  /*1040*/  IABS R6, R16 ;  /* 0x0000001000067213 */ /* 0x000fe40000000000 */
[----:B------:R-:W-:Y:S01]  /*1050*/  ISETP.GT.U32.AND P1, PT, R13, R4, PT ;  /* 0x000000040d00720c */ /* 0x000fe20003f24070 */
[----:B------:R-:W-:Y:S01]  /*1060*/  IMAD.MOV R21, RZ, RZ, -R21 ;  /* 0x000000ffff157224 */ /* 0x000fe200078e0a15 */
[----:B------:R-:W-:Y:S01]  /*1070*/  PRMT R3, R3, 0x8880, RZ ;  /* 0x0000888003037816 */ /* 0x000fe200000000ff */
[----:B------:R-:W-:-:S02]  /*1080*/  IMAD.MOV R24, RZ, RZ, -R6 ;  /* 0x000000ffff187224 */ /* 0x000fc400078e0a06 */
[----:B------:R-:W-:Y:S02]  /*1090*/  IMAD.MOV.U32 R6, RZ, RZ, R21 ;  /* 0x000000ffff067224 */ /* 0x000fe400078e0015 */
[----:B------:R-:W-:Y:S02]  /*10a0*/  IMAD.MOV.U32 R21, RZ, RZ, R26 ;  /* 0x000000ffff157224 */ /* 0x000fe400078e001a */
[--C-:B------:R-:W-:Y:S02]  /*10b0*/  IMAD R6, R27, R6, R10.reuse ;  /* 0x000000061b067224 */ /* 0x100fe400078e020a */
[--C-:B------:R-:W-:Y:S02]  /*10c0*/  IMAD R24, R7, R24, R10.reuse ;  /* 0x0000001807187224 */ /* 0x100fe400078e020a */
[----:B------:R-:W-:Y:S01]  /*10d0*/  @!P1 IMAD.IADD R4, R4, 0x1, -R13 ;  /* 0x0000000104049824 */ /* 0x000fe200078e0a0d */
[----:B------:R-:W-:Y:S01]  /*10e0*/  ISETP.GT.U32.AND P6, PT, R17, R6, PT ;  /* 0x000000061100720c */ /* 0x000fe20003fc4070 */
[----:B------:R-:W-:Y:S01]  /*10f0*/  IMAD R21, R5, R21, R10 ;  /* 0x0000001505157224 */ /* 0x000fe200078e020a */
[----:B------:R-:W-:Y:S01]  /*1100*/  LOP3.LUT R10, R9, R12, RZ, 0x3c, !PT ;  /* 0x0000000c090a7212 */ /* 0x000fe200078e3cff */
[----:B------:R-:W-:Y:S01]  /*1110*/  @!P1 VIADD R25, R25, 0x1 ;  /* 0x0000000119199836 */ /* 0x000fe20000000000 */
[----:B------:R-:W-:-:S02]  /*1120*/  ISETP.GE.U32.AND P0, PT, R4, R13, PT ;  /* 0x0000000d0400720c */ /* 0x000fc40003f06070 */
[----:B------:R-:W-:Y:S02]  /*1130*/  ISETP.GE.AND P3, PT, R10, RZ, PT ;  /* 0x000000ff0a00720c */ /* 0x000fe40003f66270 */
[----:B------:R-:W-:Y:S02]  /*1140*/  ISETP.GT.U32.AND P5, PT, R19, R24, PT ;  /* 0x000000181300720c */ /* 0x000fe40003fa4070 */
[----:B------:R-:W-:Y:S02]  /*1150*/  LOP3.LUT R12, RZ, R12, RZ, 0x33, !PT ;  /* 0x0000000cff0c7212 */ /* 0x000fe400078e33ff */
[----:B------:R-:W-:Y:S01]  /*1160*/  ISETP.GT.U32.AND P1, PT, R22, R21, PT ;  /* 0x000000151600720c */ /* 0x000fe20003f24070 */
[----:B------:R-:W-:-:S04]  /*1170*/  @!P6 IMAD.IADD R6, R6, 0x1, -R17 ;  /* 0x000000010606e824 */ /* 0x000fc800078e0a11 */
[----:B------:R-:W-:Y:S01]  /*1180*/  @P0 VIADD R25, R25, 0x1 ;  /* 0x0000000119190836 */ /* 0x000fe20000000000 */
[----:B------:R-:W-:-:S03]  /*1190*/  ISETP.GT.AND P0, PT, R3, -0x1, PT ;  /* 0xffffffff0300780c */ /* 0x000fc60003f04270 */
[----:B------:R-:W-:Y:S02]  /*11a0*/  @!P3 IMAD.MOV R25, RZ, RZ, -R25 ;  /* 0x000000ffff19b224 */ /* 0x000fe400078e0a19 */
[----:B------:R-:W-:-:S03]  /*11b0*/  @!P5 IMAD.IADD R24, R24, 0x1, -R19 ;  /* 0x000000011818d824 */ /* 0x000fc600078e0a13 */
        /* <DEDUP_REMOVED lines=12> */
.L_x_35399:
[----:B------:R-:W-:Y:S05]  /*1280*/  BSYNC B0 ;  /* 0x0000000000007941 */ /* 0x000fea0003800000 */
.L_x_35398:
[----:B------:R-:W-:Y:S01]  /*1290*/  ISETP.GE.U32.AND P2, PT, R6, R17, PT ;  /* 0x000000110600720c */ /* 0x000fe20003f46070 */
[----:B------:R-:W-:Y:S01]  /*12a0*/  @!P1 IMAD.IADD R21, R21, 0x1, -R22 ;  /* 0x0000000115159824 */ /* 0x000fe200078e0a16 */
[----:B------:R-:W-:Y:S01]  /*12b0*/  ISETP.GE.U32.AND P3, PT, R24, R19, PT ;  /* 0x000000131800720c */ /* 0x000fe20003f66070 */
[----:B------:R-:W-:Y:S01]  /*12c0*/  @!P6 VIADD R27, R27, 0x1 ;  /* 0x000000011b1be836 */ /* 0x000fe20000000000 */
[----:B------:R-:W-:Y:S01]  /*12d0*/  LOP3.LUT R4, R9, R14, RZ, 0x3c, !PT ;  /* 0x0000000e09047212 */ /* 0x000fe200078e3cff */
[----:B------:R-:W-:Y:S01]  /*12e0*/  @!P5 VIADD R7, R7, 0x1 ;  /* 0x000000010707d836 */ /* 0x000fe20000000000 */
[----:B------:R-:W-:Y:S01]  /*12f0*/  LOP3.LUT R10, R9, R16, RZ, 0x3c, !PT ;  /* 0x00000010090a7212 */ /* 0x000fe200078e3cff */
[----:B------:R-:W-:Y:S01]  /*1300*/  @!P1 VIADD R5, R5, 0x1 ;  /* 0x0000000105059836 */ /* 0x000fe20000000000 */
[----:B------:R-:W-:Y:S01]  /*1310*/  ISETP.GE.U32.AND P6, PT, R21, R22, PT ;  /* 0x000000161500720c */ /* 0x000fe20003fc6070 */
[----:B------:R-:W-:Y:S01]  /*1320*/  BSSY B0, `(.L_x_35400) ;  /* 0x0000023000007945 */ /* 0x000fe20003800000 */
[----:B------:R-:W-:-:S02]  /*1330*/  ISETP.GE.AND P4, PT, R4, RZ, PT ;  /* 0x000000ff0400720c */ /* 0x000fc40003f86270 */
[----:B------:R-:W-:Y:S01]  /*1340*/  PRMT R4, R15, 0x8880, RZ ;  /* 0x000088800f047816 */ /* 0x000fe200000000ff */
[----:B------:R-:W-:Y:S01]  /*1350*/  @P2 VIADD R27, R27, 0x1 ;  /* 0x000000011b1b2836 */ /* 0x000fe20000000000 */
[----:B------:R-:W-:Y:S01]  /*1360*/  ISETP.GE.AND P5, PT, R10, RZ, PT ;  /* 0x000000ff0a00720c */ /* 0x000fe20003fa6270 */
[----:B------:R-:W-:Y:S01]  /*1370*/  @P3 VIADD R7, R7, 0x1 ;  /* 0x0000000107073836 */ /* 0x000fe20000000000 */
[----:B------:R-:W-:Y:S02]  /*1380*/  LOP3.LUT R10, R9, R20, RZ, 0x3c, !PT ;  /* 0x00000014090a7212 */ /* 0x000fe400078e3cff */
[----:B------:R-:W-:Y:S02]  /*1390*/  ISETP.GT.AND P2, PT, R4, -0x1, PT ;  /* 0xffffffff0400780c */ /* 0x000fe40003f44270 */
[----:B------:R-:W-:Y:S01]  /*13a0*/  ISETP.GE.AND P3, PT, R10, RZ, PT ;  /* 0x000000ff0a00720c */ /* 0x000fe20003f66270 */
[----:B------:R-:W-:Y:S01]  /*13b0*/  @P6 VIADD R5, R5, 0x1 ;  /* 0x0000000105056836 */ /* 0x000fe20000000000 */
[----:B------:R-:W-:Y:S01]  /*13c0*/  PRMT R8, R8, 0x8880, RZ ;  /* 0x0000888008087816 */ /* 0x000fe200000000ff */
[----:B------:R-:W-:Y:S01]  /*13d0*/  @!P4 IMAD.MOV R27, RZ, RZ, -R27 ;  /* 0x000000ffff1bc224 */ /* 0x000fe200078e0a1b */
[----:B------:R-:W-:Y:S01]  /*13e0*/  ISETP.NE.AND P6, PT, R16, RZ, PT ;  /* 0x000000ff1000720c */ /* 0x000fe20003fc5270 */
[----:B------:R-:W-:Y:S01]  /*13f0*/  IMAD.MOV.U32 R13, RZ, RZ, R5 ;  /* 0x000000ffff0d7224 */ /* 0x000fe200078e0005 */
[----:B------:R-:W-:Y:S01]  /*1400*/  LOP3.LUT R16, RZ, R16, RZ, 0x33, !PT ;  /* 0x00000010ff107212 */ /* 0x000fe200078e33ff */
[----:B------:R-:W-:Y:S01]  /*1410*/  IMAD.MOV.U32 R4, RZ, RZ, R8 ;  /* 0x000000ffff047224 */ /* 0x000fe200078e0008 */
[----:B------:R-:W-:Y:S01]  /*1420*/  ISETP.NE.AND P1, PT, R14, RZ, PT ;  /* 0x000000ff0e00720c */ /* 0x000fe20003f25270 */
[----:B------:R-:W-:Y:S01]  /*1430*/  @!P5 IMAD.MOV R7, RZ, RZ, -R7 ;  /* 0x000000ffff07d224 */ /* 0x000fe200078e0a07 */
[----:B------:R-:W-:-:S02]  /*1440*/  ISETP.NE.AND P5, PT, R20, RZ, PT ;  /* 0x000000ff1400720c */ /* 0x000fc40003fa5270 */
        /* <DEDUP_REMOVED lines=16> */
.L_x_35401:
[----:B------:R-:W-:Y:S05]  /*1550*/  BSYNC B0 ;  /* 0x0000000000007941 */ /* 0x000fea0003800000 */
.L_x_35400:
[----:B------:R-:W-:Y:S01]  /*1560*/  BSSY B0, `(.L_x_35402) ;  /* 0x000000e000007945 */ /* 0x000fe20003800000 */
[----:B------:R-:W-:Y:S02]  /*1570*/  SEL R5, R20, R13, !P5 ;  /* 0x0000000d14057207 */ /* 0x000fe40006800000 */
        /* <DEDUP_REMOVED lines=12> */
.L_x_35403:
[----:B------:R-:W-:Y:S05]  /*1640*/  BSYNC B0 ;  /* 0x0000000000007941 */ /* 0x000fea0003800000 */
.L_x_35402:
        /* <DEDUP_REMOVED lines=12> */
.L_x_35405:
[----:B------:R-:W-:Y:S05]  /*1710*/  BSYNC B0 ;  /* 0x0000000000007941 */ /* 0x000fea0003800000 */
.L_x_35404:
        /* <DEDUP_REMOVED lines=18> */
.L_x_35389:
        /* <DEDUP_REMOVED lines=111> */
.L_x_35407:
[----:B------:R-:W-:Y:S05]  /*1f30*/  BSYNC B0 ;  /* 0x0000000000007941 */ /* 0x000fea0003800000 */
.L_x_35406:
        /* <DEDUP_REMOVED lines=52> */
.L_x_35409:
[----:B------:R-:W-:Y:S05]  /*2280*/  BSYNC B0 ;  /* 0x0000000000007941 */ /* 0x000fea0003800000 */
.L_x_35408:
        /* <DEDUP_REMOVED lines=45> */
.L_x_35411:
[----:B------:R-:W-:Y:S05]  /*2560*/  BSYNC B0 ;  /* 0x0000000000007941 */ /* 0x000fea0003800000 */
.L_x_35410:
        /* <DEDUP_REMOVED lines=44> */
.L_x_35413:
[----:B------:R-:W-:Y:S05]  /*2830*/  BSYNC B0 ;  /* 0x0000000000007941 */ /* 0x000fea0003800000 */
.L_x_35412:
        /* <DEDUP_REMOVED lines=44> */
.L_x_35415:
[----:B------:R-:W-:Y:S05]  /*2b00*/  BSYNC B0 ;  /* 0x0000000000007941 */ /* 0x000fea0003800000 */
.L_x_35414:
        /* <DEDUP_REMOVED lines=43> */
.L_x_35417:
[----:B------:R-:W-:Y:S05]  /*2dc0*/  BSYNC B0 ;  /* 0x0000000000007941 */ /* 0x000fea0003800000 */
.L_x_35416:
        /* <DEDUP_REMOVED lines=44> */
.L_x_35419:
[----:B------:R-:W-:Y:S05]  /*3090*/  BSYNC B0 ;  /* 0x0000000000007941 */ /* 0x000fea0003800000 */
.L_x_35418:
        /* <DEDUP_REMOVED lines=44> */
.L_x_35421:
[----:B------:R-:W-:Y:S05]  /*3360*/  BSYNC B0 ;  /* 0x0000000000007941 */ /* 0x000fea0003800000 */
.L_x_35420:
[----:B------:R-:W-:Y:S04]  /*3370*/  BSSY B0, `(.L_x_35422) ;  /* 0x000003a000007945 */ /* 0x000fe80003800000 */
[----:B------:R-:W-:Y:S04]  /*3380*/  BSSY B1, `(.L_x_35423) ;  /* 0x0000031000017945 */ /* 0x000fe80003800000 */
[----:B------:R-:W-:Y:S05]  /*3390*/  @P2 BRA `(.L_x_35424) ;  /* 0x0000000000382947 */ /* 0x000fea0003800000 */
[----:B------:R-:W-:Y:S01]  /*33a0*/  VIADD R13, R13, UR4 ;  /* 0x000000040d0d7c36 */ /* 0x000fe20008000000 */
[----:B------:R-:W-:-:S04]  /*33b0*/  ULDC.64 UR6, c[0x0][0x218] ;  /* 0x0000860000067ab9 */ /* 0x000fc80000000a00 */
[----:B------:R-:W-:Y:S01]  /*33c0*/  IADD3 R16, P0, R13, UR6, RZ ;  /* 0x000000060d107c10 */ /* 0x000fe2000ff1e0ff */
        /* <DEDUP_REMOVED lines=11> */
.L_x_35424:
        /* <DEDUP_REMOVED lines=8> */
.L_x_35425:
        /* <DEDUP_REMOVED lines=8> */
.L_x_35426:
        /* <DEDUP_REMOVED lines=8> */
.L_x_35427:
        /* <DEDUP_REMOVED lines=9> */
.L_x_35428:
[----:B------:R-:W-:Y:S05]  /*3690*/  BSYNC B1 ;  /* 0x0000000000017941 */ /* 0x000fea0003800000 */
.L_x_35423:
[----:B------:R-:W-:-:S13]  /*36a0*/  ISETP.GE.AND P0, PT, R13, R0, PT ;  /* 0x000000000d00720c */ /* 0x000fda0003f06270 */
[----:B--2---:R-:W2:Y:S01]  /*36b0*/  @!P0 LDC.64 R6, c[0x0][0x218] ;  /* 0x00008600ff068b82 */ /* 0x004ea20000000a00 */
[C---:B01----:R-:W-:Y:S02]  /*36c0*/  @!P0 VIADD R5, R13.reuse, UR4 ;  /* 0x000000040d058c36 */ /* 0x043fe40008000000 */
[----:B------:R-:W-:-:S03]  /*36d0*/  @!P0 VIADD R13, R13, 0x80 ;  /* 0x000000800d0d8836 */ /* 0x000fc60000000000 */
[----:B--2---:R-:W-:-:S05]  /*36e0*/  @!P0 IADD3 R4, P1, R5, R6, RZ ;  /* 0x0000000605048210 */ /* 0x004fca0007f3e0ff */
[----:B------:R-:W-:-:S05]  /*36f0*/  @!P0 IMAD.X R5, RZ, RZ, R7, P1 ;  /* 0x000000ffff058224 */ /* 0x000fca00008e0607 */
[----:B------:R3:W-:Y:S03]  /*3700*/  @!P0 STG.E.U8 desc[UR8][R4.64], R14 ;  /* 0x0000000e04008986 */ /* 0x0007e6000c101108 */
.L_x_35429:
[----:B------:R-:W-:Y:S05]  /*3710*/  BSYNC B0 ;  /* 0x0000000000007941 */ /* 0x000fea0003800000 */
.L_x_35422:
        /* <DEDUP_REMOVED lines=9> */
.L_x_35430:
        /* <DEDUP_REMOVED lines=13> */
.L_x_37957:


//--------------------- .text._ZN2at6native18elementwise_kernelILi128ELi4EZNS0_15gpu_kernel_implINS0_13BinaryFunctorIhhhZZZNS0_15binary_internal21div_floor_kernel_cudaERNS_18TensorIteratorBaseEENKUlvE_clEvENKUlvE_clEvEUlhhE_EEEEvS6_RKT_EUliE_EEviT1_ --------------------------
	.section	.text._ZN2at6native18elementwise_kernelILi128ELi4EZNS0_15gpu_kernel_implINS0_13BinaryFunctorIhhhZZZNS0_15binary_internal21div_floor_kernel_cudaERNS_18TensorIteratorBaseEENKUlvE_clEvENKUlvE_clEvEUlhhE_EEEEvS6_RKT_EUliE_EEviT1_,"ax",@progbits
	.align	128
        .global         _ZN2at6native18elementwise_kernelILi128ELi4EZNS0_15gpu_kernel_implINS0_13BinaryFunctorIhhhZZZNS0_15binary_internal21div_floor_kernel_cudaERNS_18TensorIteratorBaseEENKUlvE_clEvENKUlvE_clEvEUlhhE_EEEEvS6_RKT_EUliE_EEviT1_
        .type           _ZN2at6native18elementwise_kernelILi128ELi4EZNS0_15gpu_kernel_implINS0_13BinaryFunctorIhhhZZZNS0_15binary_internal21div_floor_kernel_cudaERNS_18TensorIteratorBaseEENKUlvE_clEvENKUlvE_clEvEUlhhE_EEEEvS6_RKT_EUliE_EEviT1_,@function
        .size           _ZN2at6native18elementwise_kernelILi128ELi4EZNS0_15gpu_kernel_implINS0_13BinaryFunctorIhhhZZZNS0_15binary_internal21div_floor_kernel_cudaERNS_18TensorIteratorBaseEENKUlvE_clEvENKUlvE_clEvEUlhhE_EEEEvS6_RKT_EUliE_EEviT1_,(.L_x_37741 - _ZN2at6native18elementwise_kernelILi128ELi4EZNS0_15gpu_kernel_implINS0_13BinaryFunctorIhhhZZZNS0_15binary_internal21div_floor_kernel_cudaERNS_18TensorIteratorBaseEENKUlvE_clEvENKUlvE_clEvEUlhhE_EEEEvS6_RKT_EUliE_EEviT1_)
        .other          _ZN2at6native18elementwise_kernelILi128ELi4EZNS0_15gpu_kernel_implINS0_13BinaryFunctorIhhhZZZNS0_15binary_internal21div_floor_kernel_cudaERNS_18TensorIteratorBaseEENKUlvE_clEvENKUlvE_clEvEUlhhE_EEEEvS6_RKT_EUliE_EEviT1_,@"STO_CUDA_ENTRY STV_DEFAULT"
_ZN2at6native18elementwise_kernelILi128ELi4EZNS0_15gpu_kernel_implINS0_13BinaryFunctorIhhhZZZNS0_15binary_internal21div_floor_kernel_cudaERNS_18TensorIteratorBaseEENKUlvE_clEvENKUlvE_clEvEUlhhE_EEEEvS6_RKT_EUliE_EEviT1_:
.text._ZN2at6native18elementwise_kernelILi128ELi4EZNS0_15gpu_kernel_implINS0_13BinaryFunctorIhhhZZZNS0_15binary_internal21div_floor_kernel_cudaERNS_18TensorIteratorBaseEENKUlvE_clEvENKUlvE_clEvEUlhhE_EEEEvS6_RKT_EUliE_EEviT1_:
        /* <DEDUP_REMOVED lines=365> */
.L_x_35433:
        /* <DEDUP_REMOVED lines=20> */
.L_x_35437:
[----:B------:R0:W5:Y:S01]  /*1810*/  LDG.E.U8 R19, desc[UR36][R4.64] ;  /* 0x0000002404137981 */ /* 0x000162000c1e1100 */
[----:B------:R-:W-:Y:S05]  /*1820*/  BRA `(.L_x_35439) ;  /* 0x0000000c00647947 */ /* 0x000fea0003800000 */
.L_x_35436:
        /* <DEDUP_REMOVED lines=8> */
.L_x_35441:
[----:B------:R3:W5:Y:S01]  /*18b0*/  LDG.E.U8 R19, desc[UR36][R4.64] ;  /* 0x0000002404137981 */ /* 0x000762000c1e1100 */
[----:B------:R-:W-:Y:S05]  /*18c0*/  BRA `(.L_x_35439) ;  /* 0x0000000c003c7947 */ /* 0x000fea0003800000 */
.L_x_35440:
[----:B------:R0:W5:Y:S01]  /*18d0*/  LDG.E.U16 R19, desc[UR36][R4.64] ;  /* 0x0000002404137981 */ /* 0x000162000c1e1500 */
[----:B------:R-:W-:Y:S05]  /*18e0*/  BRA `(.L_x_35439) ;  /* 0x0000000c00347947 */ /* 0x000fea0003800000 */
.L_x_35435:
[----:B------:R-:W-:-:S13]  /*18f0*/  ISETP.GT.AND P0, PT, R2, 0x6, PT ;  /* 0x000000060200780c */ /* 0x000fda0003f04270 */
[----:B------:R-:W-:Y:S05]  /*1900*/  @P0 BRA `(.L_x_35442) ;  /* 0x0000000000340947 */ /* 0x000fea0003800000 */
[----:B------:R-:W-:-:S13]  /*1910*/  ISETP.NE.AND P0, PT, R2, 0x5, PT ;  /* 0x000000050200780c */ /* 0x000fda0003f05270 */
[----:B------:R-:W-:Y:S05]  /*1920*/  @!P0 BRA `(.L_x_35443) ;  /* 0x0000000000188947 */ /* 0x000fea0003800000 */
[----:B------:R-:W-:-:S13]  /*1930*/  ISETP.NE.AND P0, PT, R2, 0x6, PT ;  /* 0x000000060200780c */ /* 0x000fda0003f05270 */
[----:B------:R-:W-:Y:S05]  /*1940*/  @P0 BRA `(.L_x_35438) ;  /* 0x0000000800c80947 */ /* 0x000fea0003800000 */
[----:B------:R-:W2:Y:S02]  /*1950*/  LDG.E R2, desc[UR36][R4.64] ;  /* 0x0000002404027981 */ /* 0x000ea4000c1e1900 */
[----:B--2---:R-:W0:Y:S02]  /*1960*/  F2I.S64.TRUNC R2, R2 ;  /* 0x0000000200027311 */ /* 0x004e24000020d900 */
[----:B0-----:R-:W-:Y:S01]  /*1970*/  PRMT R19, R2, 0x7610, R19 ;  /* 0x0000761002137816 */ /* 0x001fe20000000013 */
[----:B------:R-:W-:Y:S06]  /*1980*/  BRA `(.L_x_35439) ;  /* 0x0000000c000c7947 */ /* 0x000fec0003800000 */
.L_x_35443:
[----:B------:R-:W2:Y:S02]  /*1990*/  LDG.E.U16 R2, desc[UR36][R4.64] ;  /* 0x0000002404027981 */ /* 0x000ea4000c1e1500 */
[----:B--2---:R-:W-:-:S06]  /*19a0*/  HADD2.F32 R2, -RZ, R2.H0_H0 ;  /* 0x20000002ff027230 */ /* 0x004fcc0000004100 */
[----:B------:R-:W0:Y:S02]  /*19b0*/  F2I.S64.TRUNC R2, R2 ;  /* 0x0000000200027311 */ /* 0x000e24000020d900 */
[----:B0-----:R-:W-:Y:S01]  /*19c0*/  PRMT R19, R2, 0x7610, R19 ;  /* 0x0000761002137816 */ /* 0x001fe20000000013 */
[----:B------:R-:W-:Y:S06]  /*19d0*/  BRA `(.L_x_35439) ;  /* 0x0000000800f87947 */ /* 0x000fec0003800000 */
.L_x_35442:
[----:B------:R-:W-:-:S13]  /*19e0*/  ISETP.NE.AND P0, PT, R2, 0x7, PT ;  /* 0x000000070200780c */ /* 0x000fda0003f05270 */
[----:B------:R-:W-:Y:S05]  /*19f0*/  @!P0 BRA `(.L_x_35444) ;  /* 0x0000000000348947 */ /* 0x000fea0003800000 */
        /* <DEDUP_REMOVED lines=8> */
.L_x_35445:
[----:B------:R-:W2:Y:S02]  /*1a80*/  LDG.E.U16 R4, desc[UR36][R4.64] ;  /* 0x0000002404047981 */ /* 0x000ea4000c1e1500 */
[----:B--2---:R-:W-:-:S06]  /*1a90*/  HADD2.F32 R2, -RZ, R4.H0_H0 ;  /* 0x20000004ff027230 */ /* 0x004fcc0000004100 */
[----:B------:R-:W0:Y:S02]  /*1aa0*/  F2I.S64.TRUNC R2, R2 ;  /* 0x0000000200027311 */ /* 0x000e24000020d900 */
[----:B0-----:R-:W-:Y:S01]  /*1ab0*/  PRMT R19, R2, 0x7610, R19 ;  /* 0x0000761002137816 */ /* 0x001fe20000000013 */
[----:B------:R-:W-:Y:S06]  /*1ac0*/  BRA `(.L_x_35439) ;  /* 0x0000000800bc7947 */ /* 0x000fec0003800000 */
.L_x_35444:
[----:B------:R-:W2:Y:S02]  /*1ad0*/  LDG.E.64 R2, desc[UR36][R4.64] ;  /* 0x0000002404027981 */ /* 0x000ea4000c1e1b00 */
[----:B--2---:R-:W0:Y:S02]  /*1ae0*/  F2I.S64.F64.TRUNC R2, R2 ;  /* 0x0000000200027311 */ /* 0x004e24000030d900 */
[----:B0-----:R-:W-:Y:S01]  /*1af0*/  PRMT R19, R2, 0x7610, R19 ;  /* 0x0000761002137816 */ /* 0x001fe20000000013 */
[----:B------:R-:W-:Y:S06]  /*1b00*/  BRA `(.L_x_35439) ;  /* 0x0000000800ac7947 */ /* 0x000fec0003800000 */
.L_x_35434:
        /* <DEDUP_REMOVED lines=12> */
.L_x_35448:
[----:B------:R-:W2:Y:S02]  /*1bd0*/  LDG.E.64 R4, desc[UR36][R4.64] ;  /* 0x0000002404047981 */ /* 0x000ea4000c1e1b00 */
[----:B--2---:R-:W0:Y:S02]  /*1be0*/  F2I.S64.F64.TRUNC R2, R4 ;  /* 0x0000000400027311 */ /* 0x004e24000030d900 */
[----:B0-----:R-:W-:Y:S01]  /*1bf0*/  PRMT R19, R2, 0x7610, R19 ;  /* 0x0000761002137816 */ /* 0x001fe20000000013 */
[----:B------:R-:W-:Y:S06]  /*1c00*/  BRA `(.L_x_35439) ;  /* 0x00000008006c7947 */ /* 0x000fec0003800000 */
.L_x_35447:
        /* <DEDUP_REMOVED lines=24> */
[----:B------:R-:W-:-:S06]  /*1d90*/  LOP3.LUT R3, R3, 0x80000000, R0, 0xf8, !PT ;  /* 0x8000000003037812 */ /* 0x000fcc00078ef800 */
[----:B------:R-:W0:Y:S02]  /*1da0*/  F2I.S64.TRUNC R2, R3 ;  /* 0x0000000300027311 */ /* 0x000e24000020d900 */
[----:B0-----:R-:W-:Y:S01]  /*1db0*/  PRMT R19, R2, 0x7610, R19 ;  /* 0x0000761002137816 */ /* 0x001fe20000000013 */
[----:B------:R-:W-:Y:S06]  /*1dc0*/  BRA `(.L_x_35439) ;  /* 0x0000000400fc7947 */ /* 0x000fec0003800000 */
.L_x_35450:
        /* <DEDUP_REMOVED lines=11> */
[----:B------:R-:W-:-:S06]  /*1e80*/  LOP3.LUT R2, R2, 0x80000000, R3, 0xf8, !PT ;  /* 0x8000000002027812 */ /* 0x000fcc00078ef803 */
[----:B------:R-:W0:Y:S02]  /*1e90*/  F2I.S64.TRUNC R2, R2 ;  /* 0x0000000200027311 */ /* 0x000e24000020d900 */
[----:B0-----:R-:W-:Y:S01]  /*1ea0*/  PRMT R19, R2, 0x7610, R19 ;  /* 0x0000761002137816 */ /* 0x001fe20000000013 */
[----:B------:R-:W-:Y:S06]  /*1eb0*/  BRA `(.L_x_35439) ;  /* 0x0000000400c07947 */ /* 0x000fec0003800000 */
.L_x_35449:
[----:B------:R-:W2:Y:S02]  /*1ec0*/  LDG.E.U16 R2, desc[UR36][R4.64] ;  /* 0x0000002404027981 */ /* 0x000ea4000c1e1500 */
[----:B--2---:R-:W-:-:S06]  /*1ed0*/  IMAD.U32 R2, R2, 0x10000, RZ ;  /* 0x0001000002027824 */ /* 0x004fcc00078e00ff */
[----:B------:R-:W0:Y:S02]  /*1ee0*/  F2I.S64.TRUNC R2, R2 ;  /* 0x0000000200027311 */ /* 0x000e24000020d900 */
[----:B0-----:R-:W-:Y:S01]  /*1ef0*/  PRMT R19, R2, 0x7610, R19 ;  /* 0x0000761002137816 */ /* 0x001fe20000000013 */
[----:B------:R-:W-:Y:S06]  /*1f00*/  BRA `(.L_x_35439) ;  /* 0x0000000400ac7947 */ /* 0x000fec0003800000 */
.L_x_35446:
        /* <DEDUP_REMOVED lines=10> */
.L_x_35453:
        /* <DEDUP_REMOVED lines=21> */
.L_x_35457:
[----:B------:R-:W-:Y:S05]  /*2100*/  BSYNC B1 ;  /* 0x0000000000017941 */ /* 0x000fea0003800000 */
.L_x_35456:
[----:B------:R-:W-:Y:S01]  /*2110*/  IMAD.SHL.U32 R2, R2, 0x100000, RZ ;  /* 0x0010000002027824 */ /* 0x000fe200078e00ff */
[----:B------:R-:W-:-:S04]  /*2120*/  LEA R3, R0, 0x3b800000, 0x17 ;  /* 0x3b80000000037811 */ /* 0x000fc800078eb8ff */
[----:B------:R-:W-:-:S07]  /*2130*/  LOP3.LUT R2, R3, R2, R4, 0xfe, !PT ;  /* 0x0000000203027212 */ /* 0x000fce00078efe04 */
.L_x_35455:
[----:B------:R-:W-:Y:S05]  /*2140*/  BSYNC B0 ;  /* 0x0000000000007941 */ /* 0x000fea0003800000 */
.L_x_35454:
[----:B------:R-:W0:Y:S02]  /*2150*/  F2I.S64.TRUNC R2, R2 ;  /* 0x0000000200027311 */ /* 0x000e24000020d900 */
[----:B0-----:R-:W-:Y:S01]  /*2160*/  PRMT R19, R2, 0x7610, R19 ;  /* 0x0000761002137816 */ /* 0x001fe20000000013 */
[----:B------:R-:W-:Y:S06]  /*2170*/  BRA `(.L_x_35439) ;  /* 0x0000000400107947 */ /* 0x000fec0003800000 */
.L_x_35452:
        /* <DEDUP_REMOVED lines=21> */
.L_x_35461:
[----:B------:R-:W-:Y:S05]  /*22d0*/  BSYNC B1 ;  /* 0x0000000000017941 */ /* 0x000fea0003800000 */
.L_x_35460:
[----:B------:R-:W-:Y:S01]  /*22e0*/  IMAD.SHL.U32 R2, R2, 0x200000, RZ ;  /* 0x0020000002027824 */ /* 0x000fe200078e00ff */
[----:B------:R-:W-:-:S04]  /*22f0*/  LEA R3, R0, 0x37800000, 0x17 ;  /* 0x3780000000037811 */ /* 0x000fc800078eb8ff */
[----:B------:R-:W-:-:S07]  /*2300*/  LOP3.LUT R2, R3, R2, R4, 0xfe, !PT ;  /* 0x0000000203027212 */ /* 0x000fce00078efe04 */
.L_x_35459:
[----:B------:R-:W-:Y:S05]  /*2310*/  BSYNC B0 ;  /* 0x0000000000007941 */ /* 0x000fea0003800000 */
.L_x_35458:
[----:B------:R-:W0:Y:S02]  /*2320*/  F2I.S64.TRUNC R2, R2 ;  /* 0x0000000200027311 */ /* 0x000e24000020d900 */
[----:B0-----:R-:W-:Y:S01]  /*2330*/  PRMT R19, R2, 0x7610, R19 ;  /* 0x0000761002137816 */ /* 0x001fe20000000013 */
[----:B------:R-:W-:Y:S06]  /*2340*/  BRA `(.L_x_35439) ;  /* 0x00000000009c7947 */ /* 0x000fec0003800000 */
.L_x_35451:
        /* <DEDUP_REMOVED lines=14> */
.L_x_35465:
[----:B------:R-:W-:Y:S05]  /*2430*/  BSYNC B0 ;  /* 0x0000000000007941 */ /* 0x000fea0003800000 */
.L_x_35464:
[----:B------:R-:W0:Y:S02]  /*2440*/  F2I.S64.TRUNC R2, R2 ;  /* 0x0000000200027311 */ /* 0x000e24000020d900 */
[----:B0-----:R-:W-:Y:S01]  /*2450*/  PRMT R19, R2, 0x7610, R19 ;  /* 0x0000761002137816 */ /* 0x001fe20000000013 */
[----:B------:R-:W-:Y:S06]  /*2460*/  BRA `(.L_x_35439) ;  /* 0x0000000000547947 */ /* 0x000fec0003800000 */
.L_x_35438:
        /* <DEDUP_REMOVED lines=16> */
.L_x_35466:
[----:B------:R-:W-:Y:S01]  /*2570*/  PRMT R19, RZ, 0x7610, R19 ;  /* 0x00007610ff137816 */ /* 0x000fe20000000013 */
[----:B------:R-:W-:Y:S06]  /*2580*/  BRA `(.L_x_35439) ;  /* 0x00000000000c7947 */ /* 0x000fec0003800000 */
.L_x_35463:
[----:B------:R2:W5:Y:S01]  /*2590*/  LDG.E.U8 R19, desc[UR36][R4.64] ;  /* 0x0000002404137981 */ /* 0x000562000c1e1100 */
[----:B------:R-:W-:Y:S05]  /*25a0*/  BRA `(.L_x_35439) ;  /* 0x0000000000047947 */ /* 0x000fea0003800000 */
.L_x_35462:
[----:B------:R1:W5:Y:S02]  /*25b0*/  LDG.E.U8 R19, desc[UR36][R4.64] ;  /* 0x0000002404137981 */ /* 0x000364000c1e1100 */
.L_x_35439:
[----:B------:R-:W0:Y:S01]  /*25c0*/  LDC.U8 R2, c[0x0][0x493] ;  /* 0x000124c0ff027b82 */ /* 0x000e220000000000 */
[----:B------:R-:W-:Y:S02]  /*25d0*/  ULDC.64 UR4, c[0x0][0x488] ;  /* 0x0001220000047ab9 */ /* 0x000fe40000000a00 */
[----:B01234-:R-:W-:-:S05]  /*25e0*/  IADD3 R4, P1, R22, UR4, RZ ;  /* 0x0000000416047c10 */ /* 0x01ffca000ff3e0ff */
[----:B------:R-:W-:Y:S01]  /*25f0*/  IMAD.X R5, RZ, RZ, UR5, P1 ;  /* 0x00000005ff057e24 */ /* 0x000fe200088e06ff */
[----:B------:R-:W-:-:S04]  /*2600*/  PRMT R0, R2, 0x9910, RZ ;  /* 0x0000991002007816 */ /* 0x000fc800000000ff */
        /* <DEDUP_REMOVED lines=12> */
.L_x_35470:
[----:B------:R3:W5:Y:S01]  /*26d0*/  LDG.E.U8 R0, desc[UR36][R4.64] ;  /* 0x0000002404007981 */ /* 0x000762000c1e1100 */
[----:B------:R-:W-:Y:S05]  /*26e0*/  BRA `(.L_x_35472) ;  /* 0x0000000c00647947 */ /* 0x000fea0003800000 */
.L_x_35469:
        /* <DEDUP_REMOVED lines=8> */
.L_x_35474:
[----:B------:R1:W5:Y:S01]  /*2770*/  LDG.E.U8 R0, desc[UR36][R4.64] ;  /* 0x0000002404007981 */ /* 0x000362000c1e1100 */
[----:B------:R-:W-:Y:S05]  /*2780*/  BRA `(.L_x_35472) ;  /* 0x0000000c003c7947 */ /* 0x000fea0003800000 */
.L_x_35473:
[----:B------:R2:W5:Y:S01]  /*2790*/  LDG.E.U16 R0, desc[UR36][R4.64] ;  /* 0x0000002404007981 */ /* 0x000562000c1e1500 */
[----:B------:R-:W-:Y:S05]  /*27a0*/  BRA `(.L_x_35472) ;  /* 0x0000000c00347947 */ /* 0x000fea0003800000 */
.L_x_35468:
        /* <DEDUP_REMOVED lines=10> */
.L_x_35476:
[----:B------:R-:W2:Y:S02]  /*2850*/  LDG.E.U16 R2, desc[UR36][R4.64] ;  /* 0x0000002404027981 */ /* 0x000ea4000c1e1500 */
[----:B--2---:R-:W-:-:S06]  /*2860*/  HADD2.F32 R2, -RZ, R2.H0_H0 ;  /* 0x20000002ff027230 */ /* 0x004fcc0000004100 */
[----:B------:R-:W0:Y:S02]  /*2870*/  F2I.S64.TRUNC R2, R2 ;  /* 0x0000000200027311 */ /* 0x000e24000020d900 */
[----:B0-----:R-:W-:Y:S01]  /*2880*/  PRMT R0, R2, 0x7610, R0 ;  /* 0x0000761002007816 */ /* 0x001fe20000000000 */
[----:B------:R-:W-:Y:S06]  /*2890*/  BRA `(.L_x_35472) ;  /* 0x0000000800f87947 */ /* 0x000fec0003800000 */
.L_x_35475:
        /* <DEDUP_REMOVED lines=10> */
.L_x_35478:
[----:B------:R-:W2:Y:S02]  /*2940*/  LDG.E.U16 R4, desc[UR36][R4.64] ;  /* 0x0000002404047981 */ /* 0x000ea4000c1e1500 */
[----:B--2---:R-:W-:-:S06]  /*2950*/  HADD2.F32 R2, -RZ, R4.H0_H0 ;  /* 0x20000004ff027230 */ /* 0x004fcc0000004100 */
[----:B------:R-:W0:Y:S02]  /*2960*/  F2I.S64.TRUNC R2, R2 ;  /* 0x0000000200027311 */ /* 0x000e24000020d900 */
[----:B0-----:R-:W-:Y:S01]  /*2970*/  PRMT R0, R2, 0x7610, R0 ;  /* 0x0000761002007816 */ /* 0x001fe20000000000 */
[----:B------:R-:W-:Y:S06]  /*2980*/  BRA `(.L_x_35472) ;  /* 0x0000000800bc7947 */ /* 0x000fec0003800000 */
.L_x_35477:
[----:B------:R-:W2:Y:S02]  /*2990*/  LDG.E.64 R2, desc[UR36][R4.64] ;  /* 0x0000002404027981 */ /* 0x000ea4000c1e1b00 */
[----:B--2---:R-:W0:Y:S02]  /*29a0*/  F2I.S64.F64.TRUNC R2, R2 ;  /* 0x0000000200027311 */ /* 0x004e24000030d900 */
[----:B0-----:R-:W-:Y:S01]  /*29b0*/  PRMT R0, R2, 0x7610, R0 ;  /* 0x0000761002007816 */ /* 0x001fe20000000000 */
[----:B------:R-:W-:Y:S06]  /*29c0*/  BRA `(.L_x_35472) ;  /* 0x0000000800ac7947 */ /* 0x000fec0003800000 */
.L_x_35467:
        /* <DEDUP_REMOVED lines=12> */
.L_x_35481:
[----:B------:R-:W2:Y:S02]  /*2a90*/  LDG.E.64 R4, desc[UR36][R4.64] ;  /* 0x0000002404047981 */ /* 0x000ea4000c1e1b00 */
[----:B--2---:R-:W0:Y:S02]  /*2aa0*/  F2I.S64.F64.TRUNC R2, R4 ;  /* 0x0000000400027311 */ /* 0x004e24000030d900 */
[----:B0-----:R-:W-:Y:S01]  /*2ab0*/  PRMT R0, R2, 0x7610, R0 ;  /* 0x0000761002007816 */ /* 0x001fe20000000000 */
[----:B------:R-:W-:Y:S06]  /*2ac0*/  BRA `(.L_x_35472) ;  /* 0x00000008006c7947 */ /* 0x000fec0003800000 */
.L_x_35480:
        /* <DEDUP_REMOVED lines=28> */
.L_x_35483:
        /* <DEDUP_REMOVED lines=15> */
.L_x_35482:
[----:B------:R-:W2:Y:S02]  /*2d80*/  LDG.E.U16 R2, desc[UR36][R4.64] ;  /* 0x0000002404027981 */ /* 0x000ea4000c1e1500 */
[----:B--2---:R-:W-:-:S06]  /*2d90*/  IMAD.U32 R2, R2, 0x10000, RZ ;  /* 0x0001000002027824 */ /* 0x004fcc00078e00ff */
[----:B------:R-:W0:Y:S02]  /*2da0*/  F2I.S64.TRUNC R2, R2 ;  /* 0x0000000200027311 */ /* 0x000e24000020d900 */
[----:B0-----:R-:W-:Y:S01]  /*2db0*/  PRMT R0, R2, 0x7610, R0 ;  /* 0x0000761002007816 */ /* 0x001fe20000000000 */
[----:B------:R-:W-:Y:S06]  /*2dc0*/  BRA `(.L_x_35472) ;  /* 0x0000000400ac7947 */ /* 0x000fec0003800000 */
.L_x_35479:
        /* <DEDUP_REMOVED lines=10> */
.L_x_35486:
        /* <DEDUP_REMOVED lines=21> */
.L_x_35490:
[----:B------:R-:W-:Y:S05]  /*2fc0*/  BSYNC B1 ;  /* 0x0000000000017941 */ /* 0x000fea0003800000 */
.L_x_35489:
[----:B------:R-:W-:Y:S01]  /*2fd0*/  IMAD.SHL.U32 R2, R2, 0x100000, RZ ;  /* 0x0010000002027824 */ /* 0x000fe200078e00ff */
[----:B------:R-:W-:-:S04]  /*2fe0*/  LEA R3, R0, 0x3b800000, 0x17 ;  /* 0x3b80000000037811 */ /* 0x000fc800078eb8ff */
[----:B------:R-:W-:-:S07]  /*2ff0*/  LOP3.LUT R2, R3, R2, R4, 0xfe, !PT ;  /* 0x0000000203027212 */ /* 0x000fce00078efe04 */
.L_x_35488:
[----:B------:R-:W-:Y:S05]  /*3000*/  BSYNC B0 ;  /* 0x0000000000007941 */ /* 0x000fea0003800000 */
.L_x_35487:
[----:B------:R-:W0:Y:S02]  /*3010*/  F2I.S64.TRUNC R2, R2 ;  /* 0x0000000200027311 */ /* 0x000e24000020d900 */
[----:B0-----:R-:W-:Y:S01]  /*3020*/  PRMT R0, R2, 0x7610, R0 ;  /* 0x0000761002007816 */ /* 0x001fe20000000000 */
[----:B------:R-:W-:Y:S06]  /*3030*/  BRA `(.L_x_35472) ;  /* 0x0000000400107947 */ /* 0x000fec0003800000 */
.L_x_35485:
        /* <DEDUP_REMOVED lines=21> */
.L_x_35494:
[----:B------:R-:W-:Y:S05]  /*3190*/  BSYNC B1 ;  /* 0x0000000000017941 */ /* 0x000fea0003800000 */
.L_x_35493:
[----:B------:R-:W-:Y:S01]  /*31a0*/  IMAD.SHL.U32 R2, R2, 0x200000, RZ ;  /* 0x0020000002027824 */ /* 0x000fe200078e00ff */
[----:B------:R-:W-:-:S04]  /*31b0*/  LEA R3, R0, 0x37800000, 0x17 ;  /* 0x3780000000037811 */ /* 0x000fc800078eb8ff */
[----:B------:R-:W-:-:S07]  /*31c0*/  LOP3.LUT R2, R3, R2, R4, 0xfe, !PT ;  /* 0x0000000203027212 */ /* 0x000fce00078efe04 */
.L_x_35492:
[----:B------:R-:W-:Y:S05]  /*31d0*/  BSYNC B0 ;  /* 0x0000000000007941 */ /* 0x000fea0003800000 */
.L_x_35491:
[----:B------:R-:W0:Y:S02]  /*31e0*/  F2I.S64.TRUNC R2, R2 ;  /* 0x0000000200027311 */ /* 0x000e24000020d900 */
[----:B0-----:R-:W-:Y:S01]  /*31f0*/  PRMT R0, R2, 0x7610, R0 ;  /* 0x0000761002007816 */ /* 0x001fe20000000000 */
[----:B------:R-:W-:Y:S06]  /*3200*/  BRA `(.L_x_35472) ;  /* 0x00000000009c7947 */ /* 0x000fec0003800000 */
.L_x_35484:
        /* <DEDUP_REMOVED lines=14> */
.L_x_35498:
[----:B------:R-:W-:Y:S05]  /*32f0*/  BSYNC B0 ;  /* 0x0000000000007941 */ /* 0x000fea0003800000 */
.L_x_35497:
[----:B------:R-:W0:Y:S02]  /*3300*/  F2I.S64.TRUNC R2, R2 ;  /* 0x0000000200027311 */ /* 0x000e24000020d900 */
[----:B0-----:R-:W-:Y:S01]  /*3310*/  PRMT R0, R2, 0x7610, R0 ;  /* 0x0000761002007816 */ /* 0x001fe20000000000 */
[----:B------:R-:W-:Y:S06]  /*3320*/  BRA `(.L_x_35472) ;  /* 0x0000000000547947 */ /* 0x000fec0003800000 */
.L_x_35471:
        /* <DEDUP_REMOVED lines=16> */
.L_x_35499:
[----:B------:R-:W-:Y:S01]  /*3430*/  PRMT R0, RZ, 0x7610, R0 ;  /* 0x00007610ff007816 */ /* 0x000fe20000000000 */
[----:B------:R-:W-:Y:S06]  /*3440*/  BRA `(.L_x_35472) ;  /* 0x00000000000c7947 */ /* 0x000fec0003800000 */
.L_x_35496:
[----:B------:R0:W5:Y:S01]  /*3450*/  LDG.E.U8 R0, desc[UR36][R4.64] ;  /* 0x0000002404007981 */ /* 0x000162000c1e1100 */
[----:B------:R-:W-:Y:S05]  /*3460*/  BRA `(.L_x_35472) ;  /* 0x0000000000047947 */ /* 0x000fea0003800000 */
.L_x_35495:
[----:B------:R0:W5:Y:S02]  /*3470*/  LDG.E.U8 R0, desc[UR36][R4.64] ;  /* 0x0000002404007981 */ /* 0x000164000c1e1100 */
.L_x_35472:
[----:B-----5:R-:W-:Y:S02]  /*3480*/  LOP3.LUT R8, R0, 0xff, RZ, 0xc0, !PT ;  /* 0x000000ff00087812 */ /* 0x020fe400078ec0ff */
[----:B------:R-:W-:Y:S02]  /*3490*/  LOP3.LUT R7, R19, 0xff, RZ, 0xc0, !PT ;  /* 0x000000ff13077812 */ /* 0x000fe400078ec0ff */
[----:B------:R-:W-:Y:S01]  /*34a0*/  MOV R0, 0x34d0 ;  /* 0x000034d000007802 */ /* 0x000fe20000000f00 */
[----:B01234-:R-:W-:-:S07]  /*34b0*/  IMAD.MOV.U32 R5, RZ, RZ, R8 ;  /* 0x000000ffff057224 */ /* 0x01ffce00078e0008 */
[----:B------:R-:W-:Y:S05]  /*34c0*/  CALL.REL.NOINC `($__internal_63_$__cuda_sm20_div_u16) ;  /* 0x000000d400e47944 */ /* 0x000fea0003c00000 */
        /* <DEDUP_REMOVED lines=14> */
.L_x_35503:
[----:B------:R3:W-:Y:S01]  /*35b0*/  STG.E.U8 desc[UR36][R16.64], R5 ;  /* 0x0000000510007986 */ /* 0x0007e2000c101124 */
[----:B------:R-:W-:Y:S05]  /*35c0*/  BRA `(.L_x_35505) ;  /* 0x0000000c00607947 */ /* 0x000fea0003800000 */
.L_x_35502:
[----:B------:R-:W-:-:S13]  /*35d0*/  ISETP.NE.AND P0, PT, R0, 0x2, PT ;  /* 0x000000020000780c */ /* 0x000fda0003f05270 */
[----:B------:R-:W-:Y:S05]  /*35e0*/  @!P0 BRA `(.L_x_35506) ;  /* 0x00000000002c8947 */ /* 0x000fea0003800000 */
[----:B------:R-:W-:-:S13]  /*35f0*/  ISETP.NE.AND P0, PT, R0, 0x3, PT ;  /* 0x000000030000780c */ /* 0x000fda0003f05270 */
[----:B------:R-:W-:Y:S05]  /*3600*/  @!P0 BRA `(.L_x_35507) ;  /* 0x0000000000188947 */ /* 0x000fea0003800000 */
[----:B------:R-:W-:-:S13]  /*3610*/  ISETP.NE.AND P0, PT, R0, 0x4, PT ;  /* 0x000000040000780c */ /* 0x000fda0003f05270 */
[----:B------:R-:W-:Y:S05]  /*3620*/  @P0 BRA `(.L_x_35504) ;  /* 0x0000000800ec0947 */ /* 0x000fea0003800000 */
[----:B------:R-:W-:Y:S01]  /*3630*/  LOP3.LUT R2, R5, 0xffff, RZ, 0xc0, !PT ;  /* 0x0000ffff05027812 */ /* 0x000fe200078ec0ff */
[----:B------:R-:W-:-:S05]  /*3640*/  IMAD.MOV.U32 R3, RZ, RZ, RZ ;  /* 0x000000ffff037224 */ /* 0x000fca00078e00ff */
[----:B------:R0:W-:Y:S01]  /*3650*/  STG.E.64 desc[UR36][R16.64], R2 ;  /* 0x0000000210007986 */ /* 0x0001e2000c101b24 */
[----:B------:R-:W-:Y:S05]  /*3660*/  BRA `(.L_x_35505) ;  /* 0x0000000c00387947 */ /* 0x000fea0003800000 */
.L_x_35507:
[----:B------:R-:W-:-:S05]  /*3670*/  LOP3.LUT R5, R5, 0xffff, RZ, 0xc0, !PT ;  /* 0x0000ffff05057812 */ /* 0x000fca00078ec0ff */
[----:B------:R1:W-:Y:S01]  /*3680*/  STG.E desc[UR36][R16.64], R5 ;  /* 0x0000000510007986 */ /* 0x0003e2000c101924 */
[----:B------:R-:W-:Y:S05]  /*3690*/  BRA `(.L_x_35505) ;  /* 0x0000000c002c7947 */ /* 0x000fea0003800000 */
.L_x_35506:
[----:B------:R2:W-:Y:S01]  /*36a0*/  STG.E.U16 desc[UR36][R16.64], R5 ;  /* 0x0000000510007986 */ /* 0x0005e2000c101524 */
[----:B------:R-:W-:Y:S05]  /*36b0*/  BRA `(.L_x_35505) ;  /* 0x0000000c00247947 */ /* 0x000fea0003800000 */
.L_x_35501:
[----:B------:R-:W-:-:S13]  /*36c0*/  ISETP.GT.AND P0, PT, R0, 0x6, PT ;  /* 0x000000060000780c */ /* 0x000fda0003f04270 */
[----:B------:R-:W-:Y:S05]  /*36d0*/  @P0 BRA `(.L_x_35508) ;  /* 0x00000000002c0947 */ /* 0x000fea0003800000 */
[----:B------:R-:W-:-:S13]  /*36e0*/  ISETP.NE.AND P0, PT, R0, 0x5, PT ;  /* 0x000000050000780c */ /* 0x000fda0003f05270 */
[----:B------:R-:W-:Y:S05]  /*36f0*/  @!P0 BRA `(.L_x_35509) ;  /* 0x0000000000148947 */ /* 0x000fea0003800000 */
[----:B------:R-:W-:-:S13]  /*3700*/  ISETP.NE.AND P0, PT, R0, 0x6, PT ;  /* 0x000000060000780c */ /* 0x000fda0003f05270 */
[----:B------:R-:W-:Y:S05]  /*3710*/  @P0 BRA `(.L_x_35504) ;  /* 0x0000000800b00947 */ /* 0x000fea0003800000 */
[----:B------:R-:W0:Y:S02]  /*3720*/  I2F.U16 R5, R5 ;  /* 0x0000000500057306 */ /* 0x000e240000101000 */
[----:B0-----:R0:W-:Y:S01]  /*3730*/  STG.E desc[UR36][R16.64], R5 ;  /* 0x0000000510007986 */ /* 0x0011e2000c101924 */
[----:B------:R-:W-:Y:S05]  /*3740*/  BRA `(.L_x_35505) ;  /* 0x0000000c00007947 */ /* 0x000fea0003800000 */
.L_x_35509:
[----:B------:R-:W0:Y:S02]  /*3750*/  I2F.U16 R0, R5 ;  /* 0x0000000500007306 */ /* 0x000e240000101000 */
[----:B0-----:R-:W-:-:S05]  /*3760*/  F2FP.F16.F32.PACK_AB R0, RZ, R0 ;  /* 0x00000000ff00723e */ /* 0x001fca00000000ff */
[----:B------:R0:W-:Y:S01]  /*3770*/  STG.E.U16 desc[UR36][R16.64], R0 ;  /* 0x0000000010007986 */ /* 0x0001e2000c101524 */
[----:B------:R-:W-:Y:S05]  /*3780*/  BRA `(.L_x_35505) ;  /* 0x0000000800f07947 */ /* 0x000fea0003800000 */
.L_x_35508:
[----:B------:R-:W-:-:S13]  /*3790*/  ISETP.NE.AND P0, PT, R0, 0x7, PT ;  /* 0x000000070000780c */ /* 0x000fda0003f05270 */
[----:B------:R-:W-:Y:S05]  /*37a0*/  @!P0 BRA `(.L_x_35510) ;  /* 0x0000000000348947 */ /* 0x000fea0003800000 */
[----:B------:R-:W-:-:S13]  /*37b0*/  ISETP.NE.AND P0, PT, R0, 0x8, PT ;  /* 0x000000080000780c */ /* 0x000fda0003f05270 */
[----:B------:R-:W-:Y:S05]  /*37c0*/  @!P0 BRA `(.L_x_35511) ;  /* 0x0000000000188947 */ /* 0x000fea0003800000 */
[----:B------:R-:W-:-:S13]  /*37d0*/  ISETP.NE.AND P0, PT, R0, 0x9, PT ;  /* 0x000000090000780c */ /* 0x000fda0003f05270 */
[----:B------:R-:W-:Y:S05]  /*37e0*/  @P0 BRA `(.L_x_35504) ;  /* 0x00000008007c0947 */ /* 0x000fea0003800000 */
[----:B------:R-:W0:Y:S01]  /*37f0*/  I2F.U16 R2, R5 ;  /* 0x0000000500027306 */ /* 0x000e220000101000 */
[----:B------:R-:W-:-:S05]  /*3800*/  IMAD.MOV.U32 R3, RZ, RZ, RZ ;  /* 0x000000ffff037224 */ /* 0x000fca00078e00ff */
[----:B0-----:R0:W-:Y:S01]  /*3810*/  STG.E.64 desc[UR36][R16.64], R2 ;  /* 0x0000000210007986 */ /* 0x0011e2000c101b24 */
[----:B------:R-:W-:Y:S05]  /*3820*/  BRA `(.L_x_35505) ;  /* 0x0000000800c87947 */ /* 0x000fea0003800000 */
.L_x_35511:
[----:B------:R-:W0:Y:S02]  /*3830*/  I2F.U16 R5, R5 ;  /* 0x0000000500057306 */ /* 0x000e240000101000 */
[----:B0-----:R-:W-:-:S04]  /*3840*/  F2FP.F16.F32.PACK_AB R3, RZ, R5 ;  /* 0x00000005ff03723e */ /* 0x001fc800000000ff */
[----:B------:R-:W-:-:S05]  /*3850*/  PRMT R3, R3, 0x5410, RZ ;  /* 0x0000541003037816 */ /* 0x000fca00000000ff */
[----:B------:R0:W-:Y:S01]  /*3860*/  STG.E desc[UR36][R16.64], R3 ;  /* 0x0000000310007986 */ /* 0x0001e2000c101924 */
[----:B------:R-:W-:Y:S05]  /*3870*/  BRA `(.L_x_35505) ;  /* 0x0000000800b47947 */ /* 0x000fea0003800000 */
.L_x_35510:
[----:B------:R-:W0:Y:S02]  /*3880*/  I2F.F64.U16 R2, R5 ;  /* 0x0000000500027312 */ /* 0x000e240000101800 */
[----:B0-----:R0:W-:Y:S01]  /*3890*/  STG.E.64 desc[UR36][R16.64], R2 ;  /* 0x0000000210007986 */ /* 0x0011e2000c101b24 */
[----:B------:R-:W-:Y:S05]  /*38a0*/  BRA `(.L_x_35505) ;  /* 0x0000000800a87947 */ /* 0x000fea0003800000 */
.L_x_35500:
        /* <DEDUP_REMOVED lines=8> */
[----:B------:R-:W-:-:S04]  /*3930*/  ISETP.GT.U32.AND P0, PT, R8, R7, PT ;  /* 0x000000070800720c */ /* 0x000fc80003f04070 */
[----:B------:R-:W-:-:S05]  /*3940*/  SEL R3, RZ, 0x1, P0 ;  /* 0x00000001ff037807 */ /* 0x000fca0000000000 */
[----:B------:R0:W-:Y:S01]  /*3950*/  STG.E.U8 desc[UR36][R16.64], R3 ;  /* 0x0000000310007986 */ /* 0x0001e2000c101124 */
[----:B------:R-:W-:Y:S05]  /*3960*/  BRA `(.L_x_35505) ;  /* 0x0000000800787947 */ /* 0x000fea0003800000 */
.L_x_35514:
[----:B------:R-:W0:Y:S01]  /*3970*/  I2F.F64.U16 R4, R5 ;  /* 0x0000000500047312 */ /* 0x000e220000101800 */
[----:B------:R-:W-:-:S05]  /*3980*/  CS2R R6, SRZ ;  /* 0x0000000000067805 */ /* 0x000fca000001ff00 */
[----:B0-----:R0:W-:Y:S01]  /*3990*/  STG.E.128 desc[UR36][R16.64], R4 ;  /* 0x0000000410007986 */ /* 0x0011e2000c101d24 */
[----:B------:R-:W-:Y:S05]  /*39a0*/  BRA `(.L_x_35505) ;  /* 0x0000000800687947 */ /* 0x000fea0003800000 */
.L_x_35513:
[----:B------:R-:W-:-:S13]  /*39b0*/  ISETP.NE.AND P0, PT, R0, 0xf, PT ;  /* 0x0000000f0000780c */ /* 0x000fda0003f05270 */
[----:B------:R-:W-:Y:S05]  /*39c0*/  @!P0 BRA `(.L_x_35515) ;  /* 0x0000000000b48947 */ /* 0x000fea0003800000 */
[----:B------:R-:W-:-:S13]  /*39d0*/  ISETP.NE.AND P0, PT, R0, 0x17, PT ;  /* 0x000000170000780c */ /* 0x000fda0003f05270 */
[----:B------:R-:W-:Y:S05]  /*39e0*/  @!P0 BRA `(.L_x_35516) ;  /* 0x0000000000548947 */ /* 0x000fea0003800000 */
[----:B------:R-:W-:-:S13]  /*39f0*/  ISETP.NE.AND P0, PT, R0, 0x18, PT ;  /* 0x000000180000780c */ /* 0x000fda0003f05270 */
[----:B------:R-:W-:Y:S05]  /*3a00*/  @P0 BRA `(.L_x_35504) ;  /* 0x0000000400f40947 */ /* 0x000fea0003800000 */
[----:B------:R-:W0:Y:S01]  /*3a10*/  I2F.U16 R5, R5 ;  /* 0x0000000500057306 */ /* 0x000e220000101000 */
        /* <DEDUP_REMOVED lines=14> */
.L_x_35518:
[----:B------:R-:W-:Y:S05]  /*3b00*/  BSYNC B0 ;  /* 0x0000000000007941 */ /* 0x000fea0003800000 */
.L_x_35517:
[----:B------:R-:W-:-:S05]  /*3b10*/  LOP3.LUT R3, R0, R3, RZ, 0xfc, !PT ;  /* 0x0000000300037212 */ /* 0x000fca00078efcff */
[----:B------:R0:W-:Y:S01]  /*3b20*/  STG.E.U8 desc[UR36][R16.64], R3 ;  /* 0x0000000310007986 */ /* 0x0001e2000c101124 */
[----:B------:R-:W-:Y:S05]  /*3b30*/  BRA `(.L_x_35505) ;  /* 0x0000000800047947 */ /* 0x000fea0003800000 */
.L_x_35516:
[----:B------:R-:W0:Y:S01]  /*3b40*/  I2F.U16 R5, R5 ;  /* 0x0000000500057306 */ /* 0x000e220000101000 */
        /* <DEDUP_REMOVED lines=12> */
.L_x_35520:
[----:B------:R-:W-:Y:S01]  /*3c10*/  IMAD.MOV.U32 R0, RZ, RZ, 0x7f ;  /* 0x0000007fff007424 */ /* 0x000fe200078e00ff */
[----:B------:R-:W-:-:S04]  /*3c20*/  ISETP.GT.U32.AND P0, PT, R2, 0x7f800000, PT ;  /* 0x7f8000000200780c */ /* 0x000fc80003f04070 */
[----:B------:R-:W-:-:S09]  /*3c30*/  SEL R0, R0, 0x7c, P0 ;  /* 0x0000007c00007807 */ /* 0x000fd20000000000 */
.L_x_35521:
[----:B------:R-:W-:Y:S05]  /*3c40*/  BSYNC B0 ;  /* 0x0000000000007941 */ /* 0x000fea0003800000 */
.L_x_35519:
[----:B------:R-:W-:-:S04]  /*3c50*/  LOP3.LUT R2, R5, 0x80000000, RZ, 0xc0, !PT ;  /* 0x8000000005027812 */ /* 0x000fc800078ec0ff */
[----:B------:R-:W-:-:S04]  /*3c60*/  SHF.R.U32.HI R3, RZ, 0x18, R2 ;  /* 0x00000018ff037819 */ /* 0x000fc80000011602 */
[----:B------:R-:W-:-:S05]  /*3c70*/  LOP3.LUT R3, R0, R3, RZ, 0xfc, !PT ;  /* 0x0000000300037212 */ /* 0x000fca00078efcff */
[----:B------:R0:W-:Y:S01]  /*3c80*/  STG.E.U8 desc[UR36][R16.64], R3 ;  /* 0x0000000310007986 */ /* 0x0001e2000c101124 */
[----:B------:R-:W-:Y:S05]  /*3c90*/  BRA `(.L_x_35505) ;  /* 0x0000000400ac7947 */ /* 0x000fea0003800000 */
.L_x_35515:
[----:B------:R-:W0:Y:S02]  /*3ca0*/  I2F.U16 R0, R5 ;  /* 0x0000000500007306 */ /* 0x000e240000101000 */
[----:B0-----:R-:W-:-:S05]  /*3cb0*/  F2FP.BF16.F32.PACK_AB R0, RZ, R0 ;  /* 0x00000000ff00723e */ /* 0x001fca00000010ff */
[----:B------:R0:W-:Y:S01]  /*3cc0*/  STG.E.U16 desc[UR36][R16.64], R0 ;  /* 0x0000000010007986 */ /* 0x0001e2000c101524 */
[----:B------:R-:W-:Y:S05]  /*3cd0*/  BRA `(.L_x_35505) ;  /* 0x00000004009c7947 */ /* 0x000fea0003800000 */
.L_x_35512:
        /* <DEDUP_REMOVED lines=10> */
.L_x_35524:
[----:B------:R-:W0:Y:S01]  /*3d80*/  I2F.U16 R5, R5 ;  /* 0x0000000500057306 */ /* 0x000e220000101000 */
        /* <DEDUP_REMOVED lines=16> */
.L_x_35527:
[----:B------:R-:W-:-:S04]  /*3e90*/  LOP3.LUT R2, R5, 0x80000000, RZ, 0xc0, !PT ;  /* 0x8000000005027812 */ /* 0x000fc800078ec0ff */
[----:B------:R-:W-:-:S04]  /*3ea0*/  SHF.R.U32.HI R3, RZ, 0x18, R2 ;  /* 0x00000018ff037819 */ /* 0x000fc80000011602 */
[----:B------:R-:W-:-:S04]  /*3eb0*/  LOP3.LUT R0, R0, R3, RZ, 0xfc, !PT ;  /* 0x0000000300007212 */ /* 0x000fc800078efcff */
[----:B------:R-:W-:-:S07]  /*3ec0*/  PRMT R8, R0, 0x7610, R8 ;  /* 0x0000761000087816 */ /* 0x000fce0000000008 */
.L_x_35526:
[----:B------:R-:W-:Y:S05]  /*3ed0*/  BSYNC B0 ;  /* 0x0000000000007941 */ /* 0x000fea0003800000 */
.L_x_35525:
[----:B------:R0:W-:Y:S01]  /*3ee0*/  STG.E.U8 desc[UR36][R16.64], R8 ;  /* 0x0000000810007986 */ /* 0x0001e2000c101124 */
[----:B------:R-:W-:Y:S05]  /*3ef0*/  BRA `(.L_x_35505) ;  /* 0x0000000400147947 */ /* 0x000fea0003800000 */
.L_x_35523:
        /* <DEDUP_REMOVED lines=17> */
.L_x_35530:
[----:B------:R-:W-:-:S04]  /*4010*/  LOP3.LUT R2, R5, 0x80000000, RZ, 0xc0, !PT ;  /* 0x8000000005027812 */ /* 0x000fc800078ec0ff */
[----:B------:R-:W-:-:S04]  /*4020*/  SHF.R.U32.HI R3, RZ, 0x18, R2 ;  /* 0x00000018ff037819 */ /* 0x000fc80000011602 */
[----:B------:R-:W-:-:S04]  /*4030*/  LOP3.LUT R0, R0, R3, RZ, 0xfc, !PT ;  /* 0x0000000300007212 */ /* 0x000fc800078efcff */
[----:B------:R-:W-:-:S07]  /*4040*/  PRMT R8, R0, 0x7610, R8 ;  /* 0x0000761000087816 */ /* 0x000fce0000000008 */
.L_x_35529:
[----:B------:R-:W-:Y:S05]  /*4050*/  BSYNC B0 ;  /* 0x0000000000007941 */ /* 0x000fea0003800000 */
.L_x_35528:
[----:B------:R0:W-:Y:S01]  /*4060*/  STG.E.U8 desc[UR36][R16.64], R8 ;  /* 0x0000000810007986 */ /* 0x0001e2000c101124 */
[----:B------:R-:W-:Y:S05]  /*4070*/  BRA `(.L_x_35505) ;  /* 0x0000000000b47947 */ /* 0x000fea0003800000 */
.L_x_35522:
[----:B------:R-:W-:-:S13]  /*4080*/  ISETP.NE.AND P0, PT, R0, 0x1c, PT ;  /* 0x0000001c0000780c */ /* 0x000fda0003f05270 */
[----:B------:R-:W-:Y:S05]  /*4090*/  @!P0 BRA `(.L_x_35531) ;  /* 0x0000000000a48947 */ /* 0x000fea0003800000 */
[----:B------:R-:W-:-:S13]  /*40a0*/  ISETP.NE.AND P0, PT, R0, 0x1d, PT ;  /* 0x0000001d0000780c */ /* 0x000fda0003f05270 */
[----:B------:R-:W-:Y:S05]  /*40b0*/  @!P0 BRA `(.L_x_35532) ;  /* 0x00000000008c8947 */ /* 0x000fea0003800000 */
[----:B------:R-:W-:-:S13]  /*40c0*/  ISETP.NE.AND P0, PT, R0, 0x2c, PT ;  /* 0x0000002c0000780c */ /* 0x000fda0003f05270 */
[----:B------:R-:W-:Y:S05]  /*40d0*/  @P0 BRA `(.L_x_35504) ;  /* 0x0000000000400947 */ /* 0x000fea0003800000 */
[----:B------:R-:W0:Y:S02]  /*40e0*/  I2F.U16 R4, R5 ;  /* 0x0000000500047306 */ /* 0x000e240000101000 */
        /* <DEDUP_REMOVED lines=15> */
.L_x_35504:
        /* <DEDUP_REMOVED lines=16> */
.L_x_35533:
[----:B------:R-:W-:Y:S05]  /*42e0*/  BRA `(.L_x_35505) ;  /* 0x0000000000187947 */ /* 0x000fea0003800000 */
.L_x_35532:
[----:B------:R-:W-:Y:S01]  /*42f0*/  LOP3.LUT R2, R5, 0xffff, RZ, 0xc0, !PT ;  /* 0x0000ffff05027812 */ /* 0x000fe200078ec0ff */
[----:B------:R-:W-:-:S05]  /*4300*/  IMAD.MOV.U32 R3, RZ, RZ, RZ ;  /* 0x000000ffff037224 */ /* 0x000fca00078e00ff */
[----:B------:R0:W-:Y:S01]  /*4310*/  STG.E.64 desc[UR36][R16.64], R2 ;  /* 0x0000000210007986 */ /* 0x0001e2000c101b24 */
[----:B------:R-:W-:Y:S05]  /*4320*/  BRA `(.L_x_35505) ;  /* 0x0000000000087947 */ /* 0x000fea0003800000 */
.L_x_35531:
[----:B------:R-:W-:-:S05]  /*4330*/  LOP3.LUT R5, R5, 0xffff, RZ, 0xc0, !PT ;  /* 0x0000ffff05057812 */ /* 0x000fca00078ec0ff */
[----:B------:R0:W-:Y:S02]  /*4340*/  STG.E desc[UR36][R16.64], R5 ;  /* 0x0000000510007986 */ /* 0x0001e4000c101924 */
.L_x_35505:
[----:B------:R-:W-:-:S04]  /*4350*/  IMAD R18, R18, 0x200, R23 ;  /* 0x0000020012127824 */ /* 0x000fc800078e0217 */
[----:B------:R-:W-:-:S07]  /*4360*/  VIADD R19, R18, 0x80 ;  /* 0x0000008012137836 */ /* 0x000fce0000000000 */
.L_x_35432:
[----:B------:R-:W-:Y:S05]  /*4370*/  BSYNC B6 ;  /* 0x0000000000067941 */ /* 0x000fea0003800000 */
.L_x_35431:
        /* <DEDUP_REMOVED lines=358> */
.L_x_35536:
        /* <DEDUP_REMOVED lines=20> */
.L_x_35540:
[----:B------:R3:W5:Y:S01]  /*5b20*/  LDG.E.U8 R22, desc[UR36][R4.64] ;  /* 0x0000002404167981 */ /* 0x000762000c1e1100 */
[----:B------:R-:W-:Y:S05]  /*5b30*/  BRA `(.L_x_35542) ;  /* 0x0000000c00647947 */ /* 0x000fea0003800000 */
.L_x_35539:
        /* <DEDUP_REMOVED lines=8> */
.L_x_35544:
[----:B------:R0:W5:Y:S01]  /*5bc0*/  LDG.E.U8 R22, desc[UR36][R4.64] ;  /* 0x0000002404167981 */ /* 0x000162000c1e1100 */
[----:B------:R-:W-:Y:S05]  /*5bd0*/  BRA `(.L_x_35542) ;  /* 0x0000000c003c7947 */ /* 0x000fea0003800000 */
.L_x_35543:
[----:B------:R0:W5:Y:S01]  /*5be0*/  LDG.E.U16 R22, desc[UR36][R4.64] ;  /* 0x0000002404167981 */ /* 0x000162000c1e1500 */
[----:B------:R-:W-:Y:S05]  /*5bf0*/  BRA `(.L_x_35542) ;  /* 0x0000000c00347947 */ /* 0x000fea0003800000 */
.L_x_35538:
        /* <DEDUP_REMOVED lines=10> */
.L_x_35546:
[----:B------:R-:W2:Y:S02]  /*5ca0*/  LDG.E.U16 R2, desc[UR36][R4.64] ;  /* 0x0000002404027981 */ /* 0x000ea4000c1e1500 */
[----:B--2---:R-:W-:-:S06]  /*5cb0*/  HADD2.F32 R2, -RZ, R2.H0_H0 ;  /* 0x20000002ff027230 */ /* 0x004fcc0000004100 */
[----:B------:R-:W0:Y:S02]  /*5cc0*/  F2I.S64.TRUNC R2, R2 ;  /* 0x0000000200027311 */ /* 0x000e24000020d900 */
[----:B0-----:R-:W-:Y:S01]  /*5cd0*/  PRMT R22, R2, 0x7610, R22 ;  /* 0x0000761002167816 */ /* 0x001fe20000000016 */
[----:B------:R-:W-:Y:S06]  /*5ce0*/  BRA `(.L_x_35542) ;  /* 0x0000000800f87947 */ /* 0x000fec0003800000 */
.L_x_35545:
        /* <DEDUP_REMOVED lines=10> */
.L_x_35548:
[----:B------:R-:W2:Y:S02]  /*5d90*/  LDG.E.U16 R4, desc[UR36][R4.64] ;  /* 0x0000002404047981 */ /* 0x000ea4000c1e1500 */
[----:B--2---:R-:W-:-:S06]  /*5da0*/  HADD2.F32 R2, -RZ, R4.H0_H0 ;  /* 0x20000004ff027230 */ /* 0x004fcc0000004100 */
[----:B------:R-:W0:Y:S02]  /*5db0*/  F2I.S64.TRUNC R2, R2 ;  /* 0x0000000200027311 */ /* 0x000e24000020d900 */
[----:B0-----:R-:W-:Y:S01]  /*5dc0*/  PRMT R22, R2, 0x7610, R22 ;  /* 0x0000761002167816 */ /* 0x001fe20000000016 */
[----:B------:R-:W-:Y:S06]  /*5dd0*/  BRA `(.L_x_35542) ;  /* 0x0000000800bc7947 */ /* 0x000fec0003800000 */
.L_x_35547:
[----:B------:R-:W2:Y:S02]  /*5de0*/  LDG.E.64 R2, desc[UR36][R4.64] ;  /* 0x0000002404027981 */ /* 0x000ea4000c1e1b00 */
[----:B--2---:R-:W0:Y:S02]  /*5df0*/  F2I.S64.F64.TRUNC R2, R2 ;  /* 0x0000000200027311 */ /* 0x004e24000030d900 */
[----:B0-----:R-:W-:Y:S01]  /*5e00*/  PRMT R22, R2, 0x7610, R22 ;  /* 0x0000761002167816 */ /* 0x001fe20000000016 */
[----:B------:R-:W-:Y:S06]  /*5e10*/  BRA `(.L_x_35542) ;  /* 0x0000000800ac7947 */ /* 0x000fec0003800000 */
.L_x_35537:
        /* <DEDUP_REMOVED lines=12> */
.L_x_35551:
[----:B------:R-:W2:Y:S02]  /*5ee0*/  LDG.E.64 R4, desc[UR36][R4.64] ;  /* 0x0000002404047981 */ /* 0x000ea4000c1e1b00 */
[----:B--2---:R-:W0:Y:S02]  /*5ef0*/  F2I.S64.F64.TRUNC R2, R4 ;  /* 0x0000000400027311 */ /* 0x004e24000030d900 */
[----:B0-----:R-:W-:Y:S01]  /*5f00*/  PRMT R22, R2, 0x7610, R22 ;  /* 0x0000761002167816 */ /* 0x001fe20000000016 */
[----:B------:R-:W-:Y:S06]  /*5f10*/  BRA `(.L_x_35542) ;  /* 0x00000008006c7947 */ /* 0x000fec0003800000 */
.L_x_35550:
        /* <DEDUP_REMOVED lines=28> */
.L_x_35553:
        /* <DEDUP_REMOVED lines=15> */
.L_x_35552:
[----:B------:R-:W2:Y:S02]  /*61d0*/  LDG.E.U16 R2, desc[UR36][R4.64] ;  /* 0x0000002404027981 */ /* 0x000ea4000c1e1500 */
[----:B--2---:R-:W-:-:S06]  /*61e0*/  IMAD.U32 R2, R2, 0x10000, RZ ;  /* 0x0001000002027824 */ /* 0x004fcc00078e00ff */
[----:B------:R-:W0:Y:S02]  /*61f0*/  F2I.S64.TRUNC R2, R2 ;  /* 0x0000000200027311 */ /* 0x000e24000020d900 */
[----:B0-----:R-:W-:Y:S01]  /*6200*/  PRMT R22, R2, 0x7610, R22 ;  /* 0x0000761002167816 */ /* 0x001fe20000000016 */
[----:B------:R-:W-:Y:S06]  /*6210*/  BRA `(.L_x_35542) ;  /* 0x0000000400ac7947 */ /* 0x000fec0003800000 */
.L_x_35549:
        /* <DEDUP_REMOVED lines=10> */
.L_x_35556:
        /* <DEDUP_REMOVED lines=21> */
.L_x_35560:
[----:B------:R-:W-:Y:S05]  /*6410*/  BSYNC B1 ;  /* 0x0000000000017941 */ /* 0x000fea0003800000 */
.L_x_35559:
[----:B------:R-:W-:Y:S01]  /*6420*/  IMAD.SHL.U32 R2, R2, 0x100000, RZ ;  /* 0x0010000002027824 */ /* 0x000fe200078e00ff */
[----:B------:R-:W-:-:S04]  /*6430*/  LEA R3, R0, 0x3b800000, 0x17 ;  /* 0x3b80000000037811 */ /* 0x000fc800078eb8ff */
[----:B------:R-:W-:-:S07]  /*6440*/  LOP3.LUT R2, R3, R2, R4, 0xfe, !PT ;  /* 0x0000000203027212 */ /* 0x000fce00078efe04 */
.L_x_35558:
[----:B------:R-:W-:Y:S05]  /*6450*/  BSYNC B0 ;  /* 0x0000000000007941 */ /* 0x000fea0003800000 */
.L_x_35557:
[----:B------:R-:W0:Y:S02]  /*6460*/  F2I.S64.TRUNC R2, R2 ;  /* 0x0000000200027311 */ /* 0x000e24000020d900 */
[----:B0-----:R-:W-:Y:S01]  /*6470*/  PRMT R22, R2, 0x7610, R22 ;  /* 0x0000761002167816 */ /* 0x001fe20000000016 */
[----:B------:R-:W-:Y:S06]  /*6480*/  BRA `(.L_x_35542) ;  /* 0x0000000400107947 */ /* 0x000fec0003800000 */
.L_x_35555:
        /* <DEDUP_REMOVED lines=21> */
.L_x_35564:
[----:B------:R-:W-:Y:S05]  /*65e0*/  BSYNC B1 ;  /* 0x0000000000017941 */ /* 0x000fea0003800000 */
.L_x_35563:
[----:B------:R-:W-:Y:S01]  /*65f0*/  IMAD.SHL.U32 R2, R2, 0x200000, RZ ;  /* 0x0020000002027824 */ /* 0x000fe200078e00ff */
[----:B------:R-:W-:-:S04]  /*6600*/  LEA R3, R0, 0x37800000, 0x17 ;  /* 0x3780000000037811 */ /* 0x000fc800078eb8ff */
[----:B------:R-:W-:-:S07]  /*6610*/  LOP3.LUT R2, R3, R2, R4, 0xfe, !PT ;  /* 0x0000000203027212 */ /* 0x000fce00078efe04 */
.L_x_35562:
[----:B------:R-:W-:Y:S05]  /*6620*/  BSYNC B0 ;  /* 0x0000000000007941 */ /* 0x000fea0003800000 */
.L_x_35561:
[----:B------:R-:W0:Y:S02]  /*6630*/  F2I.S64.TRUNC R2, R2 ;  /* 0x0000000200027311 */ /* 0x000e24000020d900 */
[----:B0-----:R-:W-:Y:S01]  /*6640*/  PRMT R22, R2, 0x7610, R22 ;  /* 0x0000761002167816 */ /* 0x001fe20000000016 */
[----:B------:R-:W-:Y:S06]  /*6650*/  BRA `(.L_x_35542) ;  /* 0x00000000009c7947 */ /* 0x000fec0003800000 */
.L_x_35554:
        /* <DEDUP_REMOVED lines=14> */
.L_x_35568:
[----:B------:R-:W-:Y:S05]  /*6740*/  BSYNC B0 ;  /* 0x0000000000007941 */ /* 0x000fea0003800000 */
.L_x_35567:
[----:B------:R-:W0:Y:S02]  /*6750*/  F2I.S64.TRUNC R2, R2 ;  /* 0x0000000200027311 */ /* 0x000e24000020d900 */
[----:B0-----:R-:W-:Y:S01]  /*6760*/  PRMT R22, R2, 0x7610, R22 ;  /* 0x0000761002167816 */ /* 0x001fe20000000016 */
[----:B------:R-:W-:Y:S06]  /*6770*/  BRA `(.L_x_35542) ;  /* 0x0000000000547947 */ /* 0x000fec0003800000 */
.L_x_35541:
        /* <DEDUP_REMOVED lines=16> */
.L_x_35569:
[----:B------:R-:W-:Y:S01]  /*6880*/  PRMT R22, RZ, 0x7610, R22 ;  /* 0x00007610ff167816 */ /* 0x000fe20000000016 */
[----:B------:R-:W-:Y:S06]  /*6890*/  BRA `(.L_x_35542) ;  /* 0x00000000000c7947 */ /* 0x000fec0003800000 */
.L_x_35566:
[----:B------:R2:W5:Y:S01]  /*68a0*/  LDG.E.U8 R22, desc[UR36][R4.64] ;  /* 0x0000002404167981 */ /* 0x000562000c1e1100 */
[----:B------:R-:W-:Y:S05]  /*68b0*/  BRA `(.L_x_35542) ;  /* 0x0000000000047947 */ /* 0x000fea0003800000 */
.L_x_35565:
[----:B------:R1:W5:Y:S02]  /*68c0*/  LDG.E.U8 R22, desc[UR36][R4.64] ;  /* 0x0000002404167981 */ /* 0x000364000c1e1100 */
.L_x_35542:
        /* <DEDUP_REMOVED lines=17> */
.L_x_35573:
[----:B------:R0:W5:Y:S01]  /*69e0*/  LDG.E.U8 R0, desc[UR36][R4.64] ;  /* 0x0000002404007981 */ /* 0x000162000c1e1100 */
[----:B------:R-:W-:Y:S05]  /*69f0*/  BRA `(.L_x_35575) ;  /* 0x0000000c00647947 */ /* 0x000fea0003800000 */
.L_x_35572:
        /* <DEDUP_REMOVED lines=8> */
.L_x_35577:
[----:B------:R3:W5:Y:S01]  /*6a80*/  LDG.E.U8 R0, desc[UR36][R4.64] ;  /* 0x0000002404007981 */ /* 0x000762000c1e1100 */
[----:B------:R-:W-:Y:S05]  /*6a90*/  BRA `(.L_x_35575) ;  /* 0x0000000c003c7947 */ /* 0x000fea0003800000 */
.L_x_35576:
[----:B------:R0:W5:Y:S01]  /*6aa0*/  LDG.E.U16 R0, desc[UR36][R4.64] ;  /* 0x0000002404007981 */ /* 0x000162000c1e1500 */
[----:B------:R-:W-:Y:S05]  /*6ab0*/  BRA `(.L_x_35575) ;  /* 0x0000000c00347947 */ /* 0x000fea0003800000 */
.L_x_35571:
        /* <DEDUP_REMOVED lines=10> */
.L_x_35579:
[----:B------:R-:W2:Y:S02]  /*6b60*/  LDG.E.U16 R2, desc[UR36][R4.64] ;  /* 0x0000002404027981 */ /* 0x000ea4000c1e1500 */
[----:B--2---:R-:W-:-:S06]  /*6b70*/  HADD2.F32 R2, -RZ, R2.H0_H0 ;  /* 0x20000002ff027230 */ /* 0x004fcc0000004100 */
[----:B------:R-:W0:Y:S02]  /*6b80*/  F2I.S64.TRUNC R2, R2 ;  /* 0x0000000200027311 */ /* 0x000e24000020d900 */
[----:B0-----:R-:W-:Y:S01]  /*6b90*/  PRMT R0, R2, 0x7610, R0 ;  /* 0x0000761002007816 */ /* 0x001fe20000000000 */
[----:B------:R-:W-:Y:S06]  /*6ba0*/  BRA `(.L_x_35575) ;  /* 0x0000000800f87947 */ /* 0x000fec0003800000 */
.L_x_35578:
        /* <DEDUP_REMOVED lines=10> */
.L_x_35581:
[----:B------:R-:W2:Y:S02]  /*6c50*/  LDG.E.U16 R4, desc[UR36][R4.64] ;  /* 0x0000002404047981 */ /* 0x000ea4000c1e1500 */
[----:B--2---:R-:W-:-:S06]  /*6c60*/  HADD2.F32 R2, -RZ, R4.H0_H0 ;  /* 0x20000004ff027230 */ /* 0x004fcc0000004100 */
[----:B------:R-:W0:Y:S02]  /*6c70*/  F2I.S64.TRUNC R2, R2 ;  /* 0x0000000200027311 */ /* 0x000e24000020d900 */
[----:B0-----:R-:W-:Y:S01]  /*6c80*/  PRMT R0, R2, 0x7610, R0 ;  /* 0x0000761002007816 */ /* 0x001fe20000000000 */
[----:B------:R-:W-:Y:S06]  /*6c90*/  BRA `(.L_x_35575) ;  /* 0x0000000800bc7947 */ /* 0x000fec0003800000 */
.L_x_35580:
[----:B------:R-:W2:Y:S02]  /*6ca0*/  LDG.E.64 R2, desc[UR36][R4.64] ;  /* 0x0000002404027981 */ /* 0x000ea4000c1e1b00 */
[----:B--2---:R-:W0:Y:S02]  /*6cb0*/  F2I.S64.F64.TRUNC R2, R2 ;  /* 0x0000000200027311 */ /* 0x004e24000030d900 */
[----:B0-----:R-:W-:Y:S01]  /*6cc0*/  PRMT R0, R2, 0x7610, R0 ;  /* 0x0000761002007816 */ /* 0x001fe20000000000 */
[----:B------:R-:W-:Y:S06]  /*6cd0*/  BRA `(.L_x_35575) ;  /* 0x0000000800ac7947 */ /* 0x000fec0003800000 */
.L_x_35570:
        /* <DEDUP_REMOVED lines=12> */
.L_x_35584:
[----:B------:R-:W2:Y:S02]  /*6da0*/  LDG.E.64 R4, desc[UR36][R4.64] ;  /* 0x0000002404047981 */ /* 0x000ea4000c1e1b00 */
[----:B--2---:R-:W0:Y:S02]  /*6db0*/  F2I.S64.F64.TRUNC R2, R4 ;  /* 0x0000000400027311 */ /* 0x004e24000030d900 */
[----:B0-----:R-:W-:Y:S01]  /*6dc0*/  PRMT R0, R2, 0x7610, R0 ;  /* 0x0000761002007816 */ /* 0x001fe20000000000 */
[----:B------:R-:W-:Y:S06]  /*6dd0*/  BRA `(.L_x_35575) ;  /* 0x00000008006c7947 */ /* 0x000fec0003800000 */
.L_x_35583:
        /* <DEDUP_REMOVED lines=28> */
.L_x_35586:
        /* <DEDUP_REMOVED lines=15> */
.L_x_35585:
[----:B------:R-:W2:Y:S02]  /*7090*/  LDG.E.U16 R2, desc[UR36][R4.64] ;  /* 0x0000002404027981 */ /* 0x000ea4000c1e1500 */
[----:B--2---:R-:W-:-:S06]  /*70a0*/  IMAD.U32 R2, R2, 0x10000, RZ ;  /* 0x0001000002027824 */ /* 0x004fcc00078e00ff */
[----:B------:R-:W0:Y:S02]  /*70b0*/  F2I.S64.TRUNC R2, R2 ;  /* 0x0000000200027311 */ /* 0x000e24000020d900 */
[----:B0-----:R-:W-:Y:S01]  /*70c0*/  PRMT R0, R2, 0x7610, R0 ;  /* 0x0000761002007816 */ /* 0x001fe20000000000 */
[----:B------:R-:W-:Y:S06]  /*70d0*/  BRA `(.L_x_35575) ;  /* 0x0000000400ac7947 */ /* 0x000fec0003800000 */
.L_x_35582:
        /* <DEDUP_REMOVED lines=10> */
.L_x_35589:
        /* <DEDUP_REMOVED lines=21> */
.L_x_35593:
[----:B------:R-:W-:Y:S05]  /*72d0*/  BSYNC B1 ;  /* 0x0000000000017941 */ /* 0x000fea0003800000 */
.L_x_35592:
[----:B------:R-:W-:Y:S01]  /*72e0*/  IMAD.SHL.U32 R2, R2, 0x100000, RZ ;  /* 0x0010000002027824 */ /* 0x000fe200078e00ff */
[----:B------:R-:W-:-:S04]  /*72f0*/  LEA R3, R0, 0x3b800000, 0x17 ;  /* 0x3b80000000037811 */ /* 0x000fc800078eb8ff */
[----:B------:R-:W-:-:S07]  /*7300*/  LOP3.LUT R2, R3, R2, R4, 0xfe, !PT ;  /* 0x0000000203027212 */ /* 0x000fce00078efe04 */
.L_x_35591:
[----:B------:R-:W-:Y:S05]  /*7310*/  BSYNC B0 ;  /* 0x0000000000007941 */ /* 0x000fea0003800000 */
.L_x_35590:
[----:B------:R-:W0:Y:S02]  /*7320*/  F2I.S64.TRUNC R2, R2 ;  /* 0x0000000200027311 */ /* 0x000e24000020d900 */
[----:B0-----:R-:W-:Y:S01]  /*7330*/  PRMT R0, R2, 0x7610, R0 ;  /* 0x0000761002007816 */ /* 0x001fe20000000000 */
[----:B------:R-:W-:Y:S06]  /*7340*/  BRA `(.L_x_35575) ;  /* 0x0000000400107947 */ /* 0x000fec0003800000 */
.L_x_35588:
        /* <DEDUP_REMOVED lines=21> */
.L_x_35597:
[----:B------:R-:W-:Y:S05]  /*74a0*/  BSYNC B1 ;  /* 0x0000000000017941 */ /* 0x000fea0003800000 */
.L_x_35596:
[----:B------:R-:W-:Y:S01]  /*74b0*/  IMAD.SHL.U32 R2, R2, 0x200000, RZ ;  /* 0x0020000002027824 */ /* 0x000fe200078e00ff */
[----:B------:R-:W-:-:S04]  /*74c0*/  LEA R3, R0, 0x37800000, 0x17 ;  /* 0x3780000000037811 */ /* 0x000fc800078eb8ff */
[----:B------:R-:W-:-:S07]  /*74d0*/  LOP3.LUT R2, R3, R2, R4, 0xfe, !PT ;  /* 0x0000000203027212 */ /* 0x000fce00078efe04 */
.L_x_35595:
[----:B------:R-:W-:Y:S05]  /*74e0*/  BSYNC B0 ;  /* 0x0000000000007941 */ /* 0x000fea0003800000 */
.L_x_35594:
[----:B------:R-:W0:Y:S02]  /*74f0*/  F2I.S64.TRUNC R2, R2 ;  /* 0x0000000200027311 */ /* 0x000e24000020d900 */
[----:B0-----:R-:W-:Y:S01]  /*7500*/  PRMT R0, R2, 0x7610, R0 ;  /* 0x0000761002007816 */ /* 0x001fe20000000000 */
[----:B------:R-:W-:Y:S06]  /*7510*/  BRA `(.L_x_35575) ;  /* 0x00000000009c7947 */ /* 0x000fec0003800000 */
.L_x_35587:
        /* <DEDUP_REMOVED lines=14> */
.L_x_35601:
[----:B------:R-:W-:Y:S05]  /*7600*/  BSYNC B0 ;  /* 0x0000000000007941 */ /* 0x000fea0003800000 */
.L_x_35600:
[----:B------:R-:W0:Y:S02]  /*7610*/  F2I.S64.TRUNC R2, R2 ;  /* 0x0000000200027311 */ /* 0x000e24000020d900 */
[----:B0-----:R-:W-:Y:S01]  /*7620*/  PRMT R0, R2, 0x7610, R0 ;  /* 0x0000761002007816 */ /* 0x001fe20000000000 */
[----:B------:R-:W-:Y:S06]  /*7630*/  BRA `(.L_x_35575) ;  /* 0x0000000000547947 */ /* 0x000fec0003800000 */
.L_x_35574:
        /* <DEDUP_REMOVED lines=16> */
.L_x_35602:
[----:B------:R-:W-:Y:S01]  /*7740*/  PRMT R0, RZ, 0x7610, R0 ;  /* 0x00007610ff007816 */ /* 0x000fe20000000000 */
[----:B------:R-:W-:Y:S06]  /*7750*/  BRA `(.L_x_35575) ;  /* 0x00000000000c7947 */ /* 0x000fec0003800000 */
.L_x_35599:
[----:B------:R1:W5:Y:S01]  /*7760*/  LDG.E.U8 R0, desc[UR36][R4.64] ;  /* 0x0000002404007981 */ /* 0x000362000c1e1100 */
[----:B------:R-:W-:Y:S05]  /*7770*/  BRA `(.L_x_35575) ;  /* 0x0000000000047947 */ /* 0x000fea0003800000 */
.L_x_35598:
[----:B------:R2:W5:Y:S02]  /*7780*/  LDG.E.U8 R0, desc[UR36][R4.64] ;  /* 0x0000002404007981 */ /* 0x000564000c1e1100 */
.L_x_35575:
        /* <DEDUP_REMOVED lines=19> */
.L_x_35606:
[----:B------:R0:W-:Y:S01]  /*78c0*/  STG.E.U8 desc[UR36][R16.64], R5 ;  /* 0x0000000510007986 */ /* 0x0001e2000c101124 */
[----:B------:R-:W-:Y:S05]  /*78d0*/  BRA `(.L_x_35608) ;  /* 0x0000000c00607947 */ /* 0x000fea0003800000 */
.L_x_35605:
        /* <DEDUP_REMOVED lines=10> */
.L_x_35610:
[----:B------:R-:W-:-:S05]  /*7980*/  LOP3.LUT R5, R5, 0xffff, RZ, 0xc0, !PT ;  /* 0x0000ffff05057812 */ /* 0x000fca00078ec0ff */
[----:B------:R0:W-:Y:S01]  /*7990*/  STG.E desc[UR36][R16.64], R5 ;  /* 0x0000000510007986 */ /* 0x0001e2000c101924 */
[----:B------:R-:W-:Y:S05]  /*79a0*/  BRA `(.L_x_35608) ;  /* 0x0000000c002c7947 */ /* 0x000fea0003800000 */
.L_x_35609:
[----:B------:R0:W-:Y:S01]  /*79b0*/  STG.E.U16 desc[UR36][R16.64], R5 ;  /* 0x0000000510007986 */ /* 0x0001e2000c101524 */
[----:B------:R-:W-:Y:S05]  /*79c0*/  BRA `(.L_x_35608) ;  /* 0x0000000c00247947 */ /* 0x000fea0003800000 */
.L_x_35604:
        /* <DEDUP_REMOVED lines=9> */
.L_x_35612:
[----:B------:R-:W0:Y:S02]  /*7a60*/  I2F.U16 R0, R5 ;  /* 0x0000000500007306 */ /* 0x000e240000101000 */
[----:B0-----:R-:W-:-:S05]  /*7a70*/  F2FP.F16.F32.PACK_AB R0, RZ, R0 ;  /* 0x00000000ff00723e */ /* 0x001fca00000000ff */
[----:B------:R0:W-:Y:S01]  /*7a80*/  STG.E.U16 desc[UR36][R16.64], R0 ;  /* 0x0000000010007986 */ /* 0x0001e2000c101524 */
[----:B------:R-:W-:Y:S05]  /*7a90*/  BRA `(.L_x_35608) ;  /* 0x0000000800f07947 */ /* 0x000fea0003800000 */
.L_x_35611:
        /* <DEDUP_REMOVED lines=10> */
.L_x_35614:
[----:B------:R-:W0:Y:S02]  /*7b40*/  I2F.U16 R5, R5 ;  /* 0x0000000500057306 */ /* 0x000e240000101000 */
[----:B0-----:R-:W-:-:S04]  /*7b50*/  F2FP.F16.F32.PACK_AB R3, RZ, R5 ;  /* 0x00000005ff03723e */ /* 0x001fc800000000ff */
[----:B------:R-:W-:-:S05]  /*7b60*/  PRMT R3, R3, 0x5410, RZ ;  /* 0x0000541003037816 */ /* 0x000fca00000000ff */
[----:B------:R0:W-:Y:S01]  /*7b70*/  STG.E desc[UR36][R16.64], R3 ;  /* 0x0000000310007986 */ /* 0x0001e2000c101924 */
[----:B------:R-:W-:Y:S05]  /*7b80*/  BRA `(.L_x_35608) ;  /* 0x0000000800b47947 */ /* 0x000fea0003800000 */
.L_x_35613:
[----:B------:R-:W0:Y:S02]  /*7b90*/  I2F.F64.U16 R2, R5 ;  /* 0x0000000500027312 */ /* 0x000e240000101800 */
[----:B0-----:R0:W-:Y:S01]  /*7ba0*/  STG.E.64 desc[UR36][R16.64], R2 ;  /* 0x0000000210007986 */ /* 0x0011e2000c101b24 */
[----:B------:R-:W-:Y:S05]  /*7bb0*/  BRA `(.L_x_35608) ;  /* 0x0000000800a87947 */ /* 0x000fea0003800000 */
.L_x_35603:
        /* <DEDUP_REMOVED lines=12> */
.L_x_35617:
[----:B------:R-:W0:Y:S01]  /*7c80*/  I2F.F64.U16 R4, R5 ;  /* 0x0000000500047312 */ /* 0x000e220000101800 */
[----:B------:R-:W-:-:S05]  /*7c90*/  CS2R R6, SRZ ;  /* 0x0000000000067805 */ /* 0x000fca000001ff00 */
[----:B0-----:R0:W-:Y:S01]  /*7ca0*/  STG.E.128 desc[UR36][R16.64], R4 ;  /* 0x0000000410007986 */ /* 0x0011e2000c101d24 */
[----:B------:R-:W-:Y:S05]  /*7cb0*/  BRA `(.L_x_35608) ;  /* 0x0000000800687947 */ /* 0x000fea0003800000 */
.L_x_35616:
        /* <DEDUP_REMOVED lines=21> */
.L_x_35621:
[----:B------:R-:W-:Y:S05]  /*7e10*/  BSYNC B0 ;  /* 0x0000000000007941 */ /* 0x000fea0003800000 */
.L_x_35620:
[----:B------:R-:W-:-:S05]  /*7e20*/  LOP3.LUT R3, R0, R3, RZ, 0xfc, !PT ;  /* 0x0000000300037212 */ /* 0x000fca00078efcff */
[----:B------:R0:W-:Y:S01]  /*7e30*/  STG.E.U8 desc[UR36][R16.64], R3 ;  /* 0x0000000310007986 */ /* 0x0001e2000c101124 */
[----:B------:R-:W-:Y:S05]  /*7e40*/  BRA `(.L_x_35608) ;  /* 0x0000000800047947 */ /* 0x000fea0003800000 */
.L_x_35619:
        /* <DEDUP_REMOVED lines=13> */
.L_x_35623:
[----:B------:R-:W-:Y:S01]  /*7f20*/  IMAD.MOV.U32 R0, RZ, RZ, 0x7f ;  /* 0x0000007fff007424 */ /* 0x000fe200078e00ff */
[----:B------:R-:W-:-:S04]  /*7f30*/  ISETP.GT.U32.AND P0, PT, R2, 0x7f800000, PT ;  /* 0x7f8000000200780c */ /* 0x000fc80003f04070 */
[----:B------:R-:W-:-:S09]  /*7f40*/  SEL R0, R0, 0x7c, P0 ;  /* 0x0000007c00007807 */ /* 0x000fd20000000000 */
.L_x_35624:
[----:B------:R-:W-:Y:S05]  /*7f50*/  BSYNC B0 ;  /* 0x0000000000007941 */ /* 0x000fea0003800000 */
.L_x_35622:
[----:B------:R-:W-:-:S04]  /*7f60*/  LOP3.LUT R2, R5, 0x80000000, RZ, 0xc0, !PT ;  /* 0x8000000005027812 */ /* 0x000fc800078ec0ff */
[----:B------:R-:W-:-:S04]  /*7f70*/  SHF.R.U32.HI R3, RZ, 0x18, R2 ;  /* 0x00000018ff037819 */ /* 0x000fc80000011602 */
[----:B------:R-:W-:-:S05]  /*7f80*/  LOP3.LUT R3, R0, R3, RZ, 0xfc, !PT ;  /* 0x0000000300037212 */ /* 0x000fca00078efcff */
[----:B------:R0:W-:Y:S01]  /*7f90*/  STG.E.U8 desc[UR36][R16.64], R3 ;  /* 0x0000000310007986 */ /* 0x0001e2000c101124 */
[----:B------:R-:W-:Y:S05]  /*7fa0*/  BRA `(.L_x_35608) ;  /* 0x0000000400ac7947 */ /* 0x000fea0003800000 */
.L_x_35618:
[----:B------:R-:W0:Y:S02]  /*7fb0*/  I2F.U16 R0, R5 ;  /* 0x0000000500007306 */ /* 0x000e240000101000 */
[----:B0-----:R-:W-:-:S05]  /*7fc0*/  F2FP.BF16.F32.PACK_AB R0, RZ, R0 ;  /* 0x00000000ff00723e */ /* 0x001fca00000010ff */
[----:B------:R0:W-:Y:S01]  /*7fd0*/  STG.E.U16 desc[UR36][R16.64], R0 ;  /* 0x0000000010007986 */ /* 0x0001e2000c101524 */
[----:B------:R-:W-:Y:S05]  /*7fe0*/  BRA `(.L_x_35608) ;  /* 0x00000004009c7947 */ /* 0x000fea0003800000 */
.L_x_35615:
        /* <DEDUP_REMOVED lines=10> */
.L_x_35627:
        /* <DEDUP_REMOVED lines=17> */
.L_x_35630:
[----:B------:R-:W-:-:S04]  /*81a0*/  LOP3.LUT R2, R5, 0x80000000, RZ, 0xc0, !PT ;  /* 0x8000000005027812 */ /* 0x000fc800078ec0ff */
[----:B------:R-:W-:-:S04]  /*81b0*/  SHF.R.U32.HI R3, RZ, 0x18, R2 ;  /* 0x00000018ff037819 */ /* 0x000fc80000011602 */
[----:B------:R-:W-:-:S04]  /*81c0*/  LOP3.LUT R0, R0, R3, RZ, 0xfc, !PT ;  /* 0x0000000300007212 */ /* 0x000fc800078efcff */
[----:B------:R-:W-:-:S07]  /*81d0*/  PRMT R8, R0, 0x7610, R8 ;  /* 0x0000761000087816 */ /* 0x000fce0000000008 */
.L_x_35629:
[----:B------:R-:W-:Y:S05]  /*81e0*/  BSYNC B0 ;  /* 0x0000000000007941 */ /* 0x000fea0003800000 */
.L_x_35628:
[----:B------:R3:W-:Y:S01]  /*81f0*/  STG.E.U8 desc[UR36][R16.64], R8 ;  /* 0x0000000810007986 */ /* 0x0007e2000c101124 */
[----:B------:R-:W-:Y:S05]  /*8200*/  BRA `(.L_x_35608) ;  /* 0x0000000400147947 */ /* 0x000fea0003800000 */
.L_x_35626:
        /* <DEDUP_REMOVED lines=17> */
.L_x_35633:
[----:B------:R-:W-:-:S04]  /*8320*/  LOP3.LUT R2, R5, 0x80000000, RZ, 0xc0, !PT ;  /* 0x8000000005027812 */ /* 0x000fc800078ec0ff */
[----:B------:R-:W-:-:S04]  /*8330*/  SHF.R.U32.HI R3, RZ, 0x18, R2 ;  /* 0x00000018ff037819 */ /* 0x000fc80000011602 */
[----:B------:R-:W-:-:S04]  /*8340*/  LOP3.LUT R0, R0, R3, RZ, 0xfc, !PT ;  /* 0x0000000300007212 */ /* 0x000fc800078efcff */
[----:B------:R-:W-:-:S07]  /*8350*/  PRMT R8, R0, 0x7610, R8 ;  /* 0x0000761000087816 */ /* 0x000fce0000000008 */
.L_x_35632:
[----:B------:R-:W-:Y:S05]  /*8360*/  BSYNC B0 ;  /* 0x0000000000007941 */ /* 0x000fea0003800000 */
.L_x_35631:
[----:B------:R0:W-:Y:S01]  /*8370*/  STG.E.U8 desc[UR36][R16.64], R8 ;  /* 0x0000000810007986 */ /* 0x0001e2000c101124 */
[----:B------:R-:W-:Y:S05]  /*8380*/  BRA `(.L_x_35608) ;  /* 0x0000000000b47947 */ /* 0x000fea0003800000 */
.L_x_35625:
        /* <DEDUP_REMOVED lines=22> */
.L_x_35607:
        /* <DEDUP_REMOVED lines=16> */
.L_x_35636:
[----:B------:R-:W-:Y:S05]  /*85f0*/  BRA `(.L_x_35608) ;  /* 0x0000000000187947 */ /* 0x000fea0003800000 */
.L_x_35635:
[----:B------:R-:W-:Y:S01]  /*8600*/  LOP3.LUT R2, R5, 0xffff, RZ, 0xc0, !PT ;  /* 0x0000ffff05027812 */ /* 0x000fe200078ec0ff */
[----:B------:R-:W-:-:S05]  /*8610*/  IMAD.MOV.U32 R3, RZ, RZ, RZ ;  /* 0x000000ffff037224 */ /* 0x000fca00078e00ff */
[----:B------:R2:W-:Y:S01]  /*8620*/  STG.E.64 desc[UR36][R16.64], R2 ;  /* 0x0000000210007986 */ /* 0x0005e2000c101b24 */
[----:B------:R-:W-:Y:S05]  /*8630*/  BRA `(.L_x_35608) ;  /* 0x0000000000087947 */ /* 0x000fea0003800000 */
.L_x_35634:
[----:B------:R-:W-:-:S05]  /*8640*/  LOP3.LUT R5, R5, 0xffff, RZ, 0xc0, !PT ;  /* 0x0000ffff05057812 */ /* 0x000fca00078ec0ff */
[----:B------:R0:W-:Y:S02]  /*8650*/  STG.E desc[UR36][R16.64], R5 ;  /* 0x0000000510007986 */ /* 0x0001e4000c101924 */
.L_x_35608:
[----:B------:R-:W-:-:S07]  /*8660*/  VIADD R19, R19, 0x80 ;  /* 0x0000008013137836 */ /* 0x000fce0000000000 */
.L_x_35535:
[----:B------:R-:W-:Y:S05]  /*8670*/  BSYNC B6 ;  /* 0x0000000000067941 */ /* 0x000fea0003800000 */
.L_x_35534:
        /* <DEDUP_REMOVED lines=358> */
.L_x_35639:
        /* <DEDUP_REMOVED lines=20> */
.L_x_35643:
[----:B------:R4:W5:Y:S01]  /*9e20*/  LDG.E.U8 R22, desc[UR36][R4.64] ;  /* 0x0000002404167981 */ /* 0x000962000c1e1100 */
[----:B------:R-:W-:Y:S05]  /*9e30*/  BRA `(.L_x_35645) ;  /* 0x0000000c00647947 */ /* 0x000fea0003800000 */
.L_x_35642:
        /* <DEDUP_REMOVED lines=8> */
.L_x_35647:
[----:B------:R0:W5:Y:S01]  /*9ec0*/  LDG.E.U8 R22, desc[UR36][R4.64] ;  /* 0x0000002404167981 */ /* 0x000162000c1e1100 */
[----:B------:R-:W-:Y:S05]  /*9ed0*/  BRA `(.L_x_35645) ;  /* 0x0000000c003c7947 */ /* 0x000fea0003800000 */
.L_x_35646:
[----:B------:R0:W5:Y:S01]  /*9ee0*/  LDG.E.U16 R22, desc[UR36][R4.64] ;  /* 0x0000002404167981 */ /* 0x000162000c1e1500 */
[----:B------:R-:W-:Y:S05]  /*9ef0*/  BRA `(.L_x_35645) ;  /* 0x0000000c00347947 */ /* 0x000fea0003800000 */
.L_x_35641:
        /* <DEDUP_REMOVED lines=10> */
.L_x_35649:
[----:B------:R-:W2:Y:S02]  /*9fa0*/  LDG.E.U16 R2, desc[UR36][R4.64] ;  /* 0x0000002404027981 */ /* 0x000ea4000c1e1500 */
[----:B--2---:R-:W-:-:S06]  /*9fb0*/  HADD2.F32 R2, -RZ, R2.H0_H0 ;  /* 0x20000002ff027230 */ /* 0x004fcc0000004100 */
[----:B------:R-:W0:Y:S02]  /*9fc0*/  F2I.S64.TRUNC R2, R2 ;  /* 0x0000000200027311 */ /* 0x000e24000020d900 */
[----:B0-----:R-:W-:Y:S01]  /*9fd0*/  PRMT R22, R2, 0x7610, R22 ;  /* 0x0000761002167816 */ /* 0x001fe20000000016 */
[----:B------:R-:W-:Y:S06]  /*9fe0*/  BRA `(.L_x_35645) ;  /* 0x0000000800f87947 */ /* 0x000fec0003800000 */
.L_x_35648:
        /* <DEDUP_REMOVED lines=10> */
.L_x_35651:
[----:B------:R-:W2:Y:S02]  /*a090*/  LDG.E.U16 R4, desc[UR36][R4.64] ;  /* 0x0000002404047981 */ /* 0x000ea4000c1e1500 */
[----:B--2---:R-:W-:-:S06]  /*a0a0*/  HADD2.F32 R2, -RZ, R4.H0_H0 ;  /* 0x20000004ff027230 */ /* 0x004fcc0000004100 */
[----:B------:R-:W0:Y:S02]  /*a0b0*/  F2I.S64.TRUNC R2, R2 ;  /* 0x0000000200027311 */ /* 0x000e24000020d900 */
[----:B0-----:R-:W-:Y:S01]  /*a0c0*/  PRMT R22, R2, 0x7610, R22 ;  /* 0x0000761002167816 */ /* 0x001fe20000000016 */
[----:B------:R-:W-:Y:S06]  /*a0d0*/  BRA `(.L_x_35645) ;  /* 0x0000000800bc7947 */ /* 0x000fec0003800000 */
.L_x_35650:
[----:B------:R-:W2:Y:S02]  /*a0e0*/  LDG.E.64 R2, desc[UR36][R4.64] ;  /* 0x0000002404027981 */ /* 0x000ea4000c1e1b00 */
[----:B--2---:R-:W0:Y:S02]  /*a0f0*/  F2I.S64.F64.TRUNC R2, R2 ;  /* 0x0000000200027311 */ /* 0x004e24000030d900 */
[----:B0-----:R-:W-:Y:S01]  /*a100*/  PRMT R22, R2, 0x7610, R22 ;  /* 0x0000761002167816 */ /* 0x001fe20000000016 */
[----:B------:R-:W-:Y:S06]  /*a110*/  BRA `(.L_x_35645) ;  /* 0x0000000800ac7947 */ /* 0x000fec0003800000 */
.L_x_35640:
        /* <DEDUP_REMOVED lines=12> */
.L_x_35654:
[----:B------:R-:W2:Y:S02]  /*a1e0*/  LDG.E.64 R4, desc[UR36][R4.64] ;  /* 0x0000002404047981 */ /* 0x000ea4000c1e1b00 */
[----:B--2---:R-:W0:Y:S02]  /*a1f0*/  F2I.S64.F64.TRUNC R2, R4 ;  /* 0x0000000400027311 */ /* 0x004e24000030d900 */
[----:B0-----:R-:W-:Y:S01]  /*a200*/  PRMT R22, R2, 0x7610, R22 ;  /* 0x0000761002167816 */ /* 0x001fe20000000016 */
[----:B------:R-:W-:Y:S06]  /*a210*/  BRA `(.L_x_35645) ;  /* 0x00000008006c7947 */ /* 0x000fec0003800000 */
.L_x_35653:
        /* <DEDUP_REMOVED lines=28> */
.L_x_35656:
        /* <DEDUP_REMOVED lines=15> */
.L_x_35655:
[----:B------:R-:W2:Y:S02]  /*a4d0*/  LDG.E.U16 R2, desc[UR36][R4.64] ;  /* 0x0000002404027981 */ /* 0x000ea4000c1e1500 */
[----:B--2---:R-:W-:-:S06]  /*a4e0*/  IMAD.U32 R2, R2, 0x10000, RZ ;  /* 0x0001000002027824 */ /* 0x004fcc00078e00ff */
[----:B------:R-:W0:Y:S02]  /*a4f0*/  F2I.S64.TRUNC R2, R2 ;  /* 0x0000000200027311 */ /* 0x000e24000020d900 */
[----:B0-----:R-:W-:Y:S01]  /*a500*/  PRMT R22, R2, 0x7610, R22 ;  /* 0x0000761002167816 */ /* 0x001fe20000000016 */
[----:B------:R-:W-:Y:S06]  /*a510*/  BRA `(.L_x_35645) ;  /* 0x0000000400ac7947 */ /* 0x000fec0003800000 */
.L_x_35652:
        /* <DEDUP_REMOVED lines=10> */
.L_x_35659:
        /* <DEDUP_REMOVED lines=21> */
.L_x_35663:
[----:B------:R-:W-:Y:S05]  /*a710*/  BSYNC B1 ;  /* 0x0000000000017941 */ /* 0x000fea0003800000 */
.L_x_35662:
[----:B------:R-:W-:Y:S01]  /*a720*/  IMAD.SHL.U32 R2, R2, 0x100000, RZ ;  /* 0x0010000002027824 */ /* 0x000fe200078e00ff */
[----:B------:R-:W-:-:S04]  /*a730*/  LEA R3, R0, 0x3b800000, 0x17 ;  /* 0x3b80000000037811 */ /* 0x000fc800078eb8ff */
[----:B------:R-:W-:-:S07]  /*a740*/  LOP3.LUT R2, R3, R2, R4, 0xfe, !PT ;  /* 0x0000000203027212 */ /* 0x000fce00078efe04 */
.L_x_35661:
[----:B------:R-:W-:Y:S05]  /*a750*/  BSYNC B0 ;  /* 0x0000000000007941 */ /* 0x000fea0003800000 */
.L_x_35660:
[----:B------:R-:W0:Y:S02]  /*a760*/  F2I.S64.TRUNC R2, R2 ;  /* 0x0000000200027311 */ /* 0x000e24000020d900 */
[----:B0-----:R-:W-:Y:S01]  /*a770*/  PRMT R22, R2, 0x7610, R22 ;  /* 0x0000761002167816 */ /* 0x001fe20000000016 */
[----:B------:R-:W-:Y:S06]  /*a780*/  BRA `(.L_x_35645) ;  /* 0x0000000400107947 */ /* 0x000fec0003800000 */
.L_x_35658:
        /* <DEDUP_REMOVED lines=21> */
.L_x_35667:
[----:B------:R-:W-:Y:S05]  /*a8e0*/  BSYNC B1 ;  /* 0x0000000000017941 */ /* 0x000fea0003800000 */
.L_x_35666:
[----:B------:R-:W-:Y:S01]  /*a8f0*/  IMAD.SHL.U32 R2, R2, 0x200000, RZ ;  /* 0x0020000002027824 */ /* 0x000fe200078e00ff */
[----:B------:R-:W-:-:S04]  /*a900*/  LEA R3, R0, 0x37800000, 0x17 ;  /* 0x3780000000037811 */ /* 0x000fc800078eb8ff */
[----:B------:R-:W-:-:S07]  /*a910*/  LOP3.LUT R2, R3, R2, R4, 0xfe, !PT ;  /* 0x0000000203027212 */ /* 0x000fce00078efe04 */
.L_x_35665:
[----:B------:R-:W-:Y:S05]  /*a920*/  BSYNC B0 ;  /* 0x0000000000007941 */ /* 0x000fea0003800000 */
.L_x_35664:
[----:B------:R-:W0:Y:S02]  /*a930*/  F2I.S64.TRUNC R2, R2 ;  /* 0x0000000200027311 */ /* 0x000e24000020d900 */
[----:B0-----:R-:W-:Y:S01]  /*a940*/  PRMT R22, R2, 0x7610, R22 ;  /* 0x0000761002167816 */ /* 0x001fe20000000016 */
[----:B------:R-:W-:Y:S06]  /*a950*/  BRA `(.L_x_35645) ;  /* 0x00000000009c7947 */ /* 0x000fec0003800000 */
.L_x_35657:
        /* <DEDUP_REMOVED lines=14> */
.L_x_35671:
[----:B------:R-:W-:Y:S05]  /*aa40*/  BSYNC B0 ;  /* 0x0000000000007941 */ /* 0x000fea0003800000 */
.L_x_35670:
[----:B------:R-:W0:Y:S02]  /*aa50*/  F2I.S64.TRUNC R2, R2 ;  /* 0x0000000200027311 */ /* 0x000e24000020d900 */
[----:B0-----:R-:W-:Y:S01]  /*aa60*/  PRMT R22, R2, 0x7610, R22 ;  /* 0x0000761002167816 */ /* 0x001fe20000000016 */
[----:B------:R-:W-:Y:S06]  /*aa70*/  BRA `(.L_x_35645) ;  /* 0x0000000000547947 */ /* 0x000fec0003800000 */
.L_x_35644:
        /* <DEDUP_REMOVED lines=16> */
.L_x_35672:
[----:B------:R-:W-:Y:S01]  /*ab80*/  PRMT R22, RZ, 0x7610, R22 ;  /* 0x00007610ff167816 */ /* 0x000fe20000000016 */
[----:B------:R-:W-:Y:S06]  /*ab90*/  BRA `(.L_x_35645) ;  /* 0x00000000000c7947 */ /* 0x000fec0003800000 */
.L_x_35669:
[----:B------:R2:W5:Y:S01]  /*aba0*/  LDG.E.U8 R22, desc[UR36][R4.64] ;  /* 0x0000002404167981 */ /* 0x000562000c1e1100 */
[----:B------:R-:W-:Y:S05]  /*abb0*/  BRA `(.L_x_35645) ;  /* 0x0000000000047947 */ /* 0x000fea0003800000 */
.L_x_35668:
[----:B------:R1:W5:Y:S02]  /*abc0*/  LDG.E.U8 R22, desc[UR36][R4.64] ;  /* 0x0000002404167981 */ /* 0x000364000c1e1100 */
.L_x_35645:
        /* <DEDUP_REMOVED lines=17> */
.L_x_35676:
[----:B------:R4:W5:Y:S01]  /*ace0*/  LDG.E.U8 R0, desc[UR36][R4.64] ;  /* 0x0000002404007981 */ /* 0x000962000c1e1100 */
[----:B------:R-:W-:Y:S05]  /*acf0*/  BRA `(.L_x_35678) ;  /* 0x0000000c00647947 */ /* 0x000fea0003800000 */
.L_x_35675:
        /* <DEDUP_REMOVED lines=8> */
.L_x_35680:
[----:B------:R2:W5:Y:S01]  /*ad80*/  LDG.E.U8 R0, desc[UR36][R4.64] ;  /* 0x0000002404007981 */ /* 0x000562000c1e1100 */
[----:B------:R-:W-:Y:S05]  /*ad90*/  BRA `(.L_x_35678) ;  /* 0x0000000c003c7947 */ /* 0x000fea0003800000 */
.L_x_35679:
[----:B------:R0:W5:Y:S01]  /*ada0*/  LDG.E.U16 R0, desc[UR36][R4.64] ;  /* 0x0000002404007981 */ /* 0x000162000c1e1500 */
[----:B------:R-:W-:Y:S05]  /*adb0*/  BRA `(.L_x_35678) ;  /* 0x0000000c00347947 */ /* 0x000fea0003800000 */
.L_x_35674:
        /* <DEDUP_REMOVED lines=10> */
.L_x_35682:
[----:B------:R-:W2:Y:S02]  /*ae60*/  LDG.E.U16 R2, desc[UR36][R4.64] ;  /* 0x0000002404027981 */ /* 0x000ea4000c1e1500 */
[----:B--2---:R-:W-:-:S06]  /*ae70*/  HADD2.F32 R2, -RZ, R2.H0_H0 ;  /* 0x20000002ff027230 */ /* 0x004fcc0000004100 */
[----:B------:R-:W0:Y:S02]  /*ae80*/  F2I.S64.TRUNC R2, R2 ;  /* 0x0000000200027311 */ /* 0x000e24000020d900 */
[----:B0-----:R-:W-:Y:S01]  /*ae90*/  PRMT R0, R2, 0x7610, R0 ;  /* 0x0000761002007816 */ /* 0x001fe20000000000 */
[----:B------:R-:W-:Y:S06]  /*aea0*/  BRA `(.L_x_35678) ;  /* 0x0000000800f87947 */ /* 0x000fec0003800000 */
.L_x_35681:
        /* <DEDUP_REMOVED lines=10> */
.L_x_35684:
[----:B------:R-:W2:Y:S02]  /*af50*/  LDG.E.U16 R4, desc[UR36][R4.64] ;  /* 0x0000002404047981 */ /* 0x000ea4000c1e1500 */
[----:B--2---:R-:W-:-:S06]  /*af60*/  HADD2.F32 R2, -RZ, R4.H0_H0 ;  /* 0x20000004ff027230 */ /* 0x004fcc0000004100 */
[----:B------:R-:W0:Y:S02]  /*af70*/  F2I.S64.TRUNC R2, R2 ;  /* 0x0000000200027311 */ /* 0x000e24000020d900 */
[----:B0-----:R-:W-:Y:S01]  /*af80*/  PRMT R0, R2, 0x7610, R0 ;  /* 0x0000761002007816 */ /* 0x001fe20000000000 */
[----:B------:R-:W-:Y:S06]  /*af90*/  BRA `(.L_x_35678) ;  /* 0x0000000800bc7947 */ /* 0x000fec0003800000 */
.L_x_35683:
[----:B------:R-:W2:Y:S02]  /*afa0*/  LDG.E.64 R2, desc[UR36][R4.64] ;  /* 0x0000002404027981 */ /* 0x000ea4000c1e1b00 */
[----:B--2---:R-:W0:Y:S02]  /*afb0*/  F2I.S64.F64.TRUNC R2, R2 ;  /* 0x0000000200027311 */ /* 0x004e24000030d900 */
[----:B0-----:R-:W-:Y:S01]  /*afc0*/  PRMT R0, R2, 0x7610, R0 ;  /* 0x0000761002007816 */ /* 0x001fe20000000000 */
[----:B------:R-:W-:Y:S06]  /*afd0*/  BRA `(.L_x_35678) ;  /* 0x0000000800ac7947 */ /* 0x000fec0003800000 */
.L_x_35673:
        /* <DEDUP_REMOVED lines=12> */
.L_x_35687:
[----:B------:R-:W2:Y:S02]  /*b0a0*/  LDG.E.64 R4, desc[UR36][R4.64] ;  /* 0x0000002404047981 */ /* 0x000ea4000c1e1b00 */
[----:B--2---:R-:W0:Y:S02]  /*b0b0*/  F2I.S64.F64.TRUNC R2, R4 ;  /* 0x0000000400027311 */ /* 0x004e24000030d900 */
[----:B0-----:R-:W-:Y:S01]  /*b0c0*/  PRMT R0, R2, 0x7610, R0 ;  /* 0x0000761002007816 */ /* 0x001fe20000000000 */
[----:B------:R-:W-:Y:S06]  /*b0d0*/  BRA `(.L_x_35678) ;  /* 0x00000008006c7947 */ /* 0x000fec0003800000 */
.L_x_35686:
        /* <DEDUP_REMOVED lines=28> */
.L_x_35689:
        /* <DEDUP_REMOVED lines=15> */
.L_x_35688:
[----:B------:R-:W2:Y:S02]  /*b390*/  LDG.E.U16 R2, desc[UR36][R4.64] ;  /* 0x0000002404027981 */ /* 0x000ea4000c1e1500 */
[----:B--2---:R-:W-:-:S06]  /*b3a0*/  IMAD.U32 R2, R2, 0x10000, RZ ;  /* 0x0001000002027824 */ /* 0x004fcc00078e00ff */
[----:B------:R-:W0:Y:S02]  /*b3b0*/  F2I.S64.TRUNC R2, R2 ;  /* 0x0000000200027311 */ /* 0x000e24000020d900 */
[----:B0-----:R-:W-:Y:S01]  /*b3c0*/  PRMT R0, R2, 0x7610, R0 ;  /* 0x0000761002007816 */ /* 0x001fe20000000000 */
[----:B------:R-:W-:Y:S06]  /*b3d0*/  BRA `(.L_x_35678) ;  /* 0x0000000400ac7947 */ /* 0x000fec0003800000 */
.L_x_35685:
        /* <DEDUP_REMOVED lines=10> */
.L_x_35692:
        /* <DEDUP_REMOVED lines=21> */
.L_x_35696:
[----:B------:R-:W-:Y:S05]  /*b5d0*/  BSYNC B1 ;  /* 0x0000000000017941 */ /* 0x000fea0003800000 */
.L_x_35695:
[----:B------:R-:W-:Y:S01]  /*b5e0*/  IMAD.SHL.U32 R2, R2, 0x100000, RZ ;  /* 0x0010000002027824 */ /* 0x000fe200078e00ff */
[----:B------:R-:W-:-:S04]  /*b5f0*/  LEA R3, R0, 0x3b800000, 0x17 ;  /* 0x3b80000000037811 */ /* 0x000fc800078eb8ff */
[----:B------:R-:W-:-:S07]  /*b600*/  LOP3.LUT R2, R3, R2, R4, 0xfe, !PT ;  /* 0x0000000203027212 */ /* 0x000fce00078efe04 */
.L_x_35694:
[----:B------:R-:W-:Y:S05]  /*b610*/  BSYNC B0 ;  /* 0x0000000000007941 */ /* 0x000fea0003800000 */
.L_x_35693:
[----:B------:R-:W0:Y:S02]  /*b620*/  F2I.S64.TRUNC R2, R2 ;  /* 0x0000000200027311 */ /* 0x000e24000020d900 */
[----:B0-----:R-:W-:Y:S01]  /*b630*/  PRMT R0, R2, 0x7610, R0 ;  /* 0x0000761002007816 */ /* 0x001fe20000000000 */
[----:B------:R-:W-:Y:S06]  /*b640*/  BRA `(.L_x_35678) ;  /* 0x0000000400107947 */ /* 0x000fec0003800000 */
.L_x_35691:
        /* <DEDUP_REMOVED lines=21> */
.L_x_35700:
[----:B------:R-:W-:Y:S05]  /*b7a0*/  BSYNC B1 ;  /* 0x0000000000017941 */ /* 0x000fea0003800000 */
.L_x_35699:
[----:B------:R-:W-:Y:S01]  /*b7b0*/  IMAD.SHL.U32 R2, R2, 0x200000, RZ ;  /* 0x0020000002027824 */ /* 0x000fe200078e00ff */
[----:B------:R-:W-:-:S04]  /*b7c0*/  LEA R3, R0, 0x37800000, 0x17 ;  /* 0x3780000000037811 */ /* 0x000fc800078eb8ff */
[----:B------:R-:W-:-:S07]  /*b7d0*/  LOP3.LUT R2, R3, R2, R4, 0xfe, !PT ;  /* 0x0000000203027212 */ /* 0x000fce00078efe04 */
.L_x_35698:
[----:B------:R-:W-:Y:S05]  /*b7e0*/  BSYNC B0 ;  /* 0x0000000000007941 */ /* 0x000fea0003800000 */
.L_x_35697:
[----:B------:R-:W0:Y:S02]  /*b7f0*/  F2I.S64.TRUNC R2, R2 ;  /* 0x0000000200027311 */ /* 0x000e24000020d900 */
[----:B0-----:R-:W-:Y:S01]  /*b800*/  PRMT R0, R2, 0x7610, R0 ;  /* 0x0000761002007816 */ /* 0x001fe20000000000 */
[----:B------:R-:W-:Y:S06]  /*b810*/  BRA `(.L_x_35678) ;  /* 0x00000000009c7947 */ /* 0x000fec0003800000 */
.L_x_35690:
        /* <DEDUP_REMOVED lines=14> */
.L_x_35704:
[----:B------:R-:W-:Y:S05]  /*b900*/  BSYNC B0 ;  /* 0x0000000000007941 */ /* 0x000fea0003800000 */
.L_x_35703:
[----:B------:R-:W0:Y:S02]  /*b910*/  F2I.S64.TRUNC R2, R2 ;  /* 0x0000000200027311 */ /* 0x000e24000020d900 */
[----:B0-----:R-:W-:Y:S01]  /*b920*/  PRMT R0, R2, 0x7610, R0 ;  /* 0x0000761002007816 */ /* 0x001fe20000000000 */
[----:B------:R-:W-:Y:S06]  /*b930*/  BRA `(.L_x_35678) ;  /* 0x0000000000547947 */ /* 0x000fec0003800000 */
.L_x_35677:
        /* <DEDUP_REMOVED lines=16> */
.L_x_35705:
[----:B------:R-:W-:Y:S01]  /*ba40*/  PRMT R0, RZ, 0x7610, R0 ;  /* 0x00007610ff007816 */ /* 0x000fe20000000000 */
[----:B------:R-:W-:Y:S06]  /*ba50*/  BRA `(.L_x_35678) ;  /* 0x00000000000c7947 */ /* 0x000fec0003800000 */
.L_x_35702:
[----:B------:R0:W5:Y:S01]  /*ba60*/  LDG.E.U8 R0, desc[UR36][R4.64] ;  /* 0x0000002404007981 */ /* 0x000162000c1e1100 */
[----:B------:R-:W-:Y:S05]  /*ba70*/  BRA `(.L_x_35678) ;  /* 0x0000000000047947 */ /* 0x000fea0003800000 */
.L_x_35701:
[----:B------:R0:W5:Y:S02]  /*ba80*/  LDG.E.U8 R0, desc[UR36][R4.64] ;  /* 0x0000002404007981 */ /* 0x000164000c1e1100 */
.L_x_35678:
        /* <DEDUP_REMOVED lines=19> */
.L_x_35709:
[----:B------:R0:W-:Y:S01]  /*bbc0*/  STG.E.U8 desc[UR36][R16.64], R5 ;  /* 0x0000000510007986 */ /* 0x0001e2000c101124 */
[----:B------:R-:W-:Y:S05]  /*bbd0*/  BRA `(.L_x_35711) ;  /* 0x0000000c00607947 */ /* 0x000fea0003800000 */
.L_x_35708:
        /* <DEDUP_REMOVED lines=10> */
.L_x_35713:
[----:B------:R-:W-:-:S05]  /*bc80*/  LOP3.LUT R5, R5, 0xffff, RZ, 0xc0, !PT ;  /* 0x0000ffff05057812 */ /* 0x000fca00078ec0ff */
[----:B------:R0:W-:Y:S01]  /*bc90*/  STG.E desc[UR36][R16.64], R5 ;  /* 0x0000000510007986 */ /* 0x0001e2000c101924 */
[----:B------:R-:W-:Y:S05]  /*bca0*/  BRA `(.L_x_35711) ;  /* 0x0000000c002c7947 */ /* 0x000fea0003800000 */
.L_x_35712:
[----:B------:R0:W-:Y:S01]  /*bcb0*/  STG.E.U16 desc[UR36][R16.64], R5 ;  /* 0x0000000510007986 */ /* 0x0001e2000c101524 */
[----:B------:R-:W-:Y:S05]  /*bcc0*/  BRA `(.L_x_35711) ;  /* 0x0000000c00247947 */ /* 0x000fea0003800000 */
.L_x_35707:
        /* <DEDUP_REMOVED lines=9> */
.L_x_35715:
[----:B------:R-:W0:Y:S02]  /*bd60*/  I2F.U16 R0, R5 ;  /* 0x0000000500007306 */ /* 0x000e240000101000 */
[----:B0-----:R-:W-:-:S05]  /*bd70*/  F2FP.F16.F32.PACK_AB R0, RZ, R0 ;  /* 0x00000000ff00723e */ /* 0x001fca00000000ff */
[----:B------:R4:W-:Y:S01]  /*bd80*/  STG.E.U16 desc[UR36][R16.64], R0 ;  /* 0x0000000010007986 */ /* 0x0009e2000c101524 */
[----:B------:R-:W-:Y:S05]  /*bd90*/  BRA `(.L_x_35711) ;  /* 0x0000000800f07947 */ /* 0x000fea0003800000 */
.L_x_35714:
        /* <DEDUP_REMOVED lines=10> */
.L_x_35717:
[----:B------:R-:W0:Y:S02]  /*be40*/  I2F.U16 R5, R5 ;  /* 0x0000000500057306 */ /* 0x000e240000101000 */
[----:B0-----:R-:W-:-:S04]  /*be50*/  F2FP.F16.F32.PACK_AB R3, RZ, R5 ;  /* 0x00000005ff03723e */ /* 0x001fc800000000ff */
[----:B------:R-:W-:-:S05]  /*be60*/  PRMT R3, R3, 0x5410, RZ ;  /* 0x0000541003037816 */ /* 0x000fca00000000ff */
[----:B------:R2:W-:Y:S01]  /*be70*/  STG.E desc[UR36][R16.64], R3 ;  /* 0x0000000310007986 */ /* 0x0005e2000c101924 */
[----:B------:R-:W-:Y:S05]  /*be80*/  BRA `(.L_x_35711) ;  /* 0x0000000800b47947 */ /* 0x000fea0003800000 */
.L_x_35716:
[----:B------:R-:W0:Y:S02]  /*be90*/  I2F.F64.U16 R2, R5 ;  /* 0x0000000500027312 */ /* 0x000e240000101800 */
[----:B0-----:R0:W-:Y:S01]  /*bea0*/  STG.E.64 desc[UR36][R16.64], R2 ;  /* 0x0000000210007986 */ /* 0x0011e2000c101b24 */
[----:B------:R-:W-:Y:S05]  /*beb0*/  BRA `(.L_x_35711) ;  /* 0x0000000800a87947 */ /* 0x000fea0003800000 */
.L_x_35706:
        /* <DEDUP_REMOVED lines=12> */
.L_x_35720:
[----:B------:R-:W0:Y:S01]  /*bf80*/  I2F.F64.U16 R4, R5 ;  /* 0x0000000500047312 */ /* 0x000e220000101800 */
[----:B------:R-:W-:-:S05]  /*bf90*/  CS2R R6, SRZ ;  /* 0x0000000000067805 */ /* 0x000fca000001ff00 */
[----:B0-----:R0:W-:Y:S01]  /*bfa0*/  STG.E.128 desc[UR36][R16.64], R4 ;  /* 0x0000000410007986 */ /* 0x0011e2000c101d24 */
[----:B------:R-:W-:Y:S05]  /*bfb0*/  BRA `(.L_x_35711) ;  /* 0x0000000800687947 */ /* 0x000fea0003800000 */
.L_x_35719:
        /* <DEDUP_REMOVED lines=21> */
.L_x_35724:
[----:B------:R-:W-:Y:S05]  /*c110*/  BSYNC B0 ;  /* 0x0000000000007941 */ /* 0x000fea0003800000 */
.L_x_35723:
[----:B------:R-:W-:-:S05]  /*c120*/  LOP3.LUT R3, R0, R3, RZ, 0xfc, !PT ;  /* 0x0000000300037212 */ /* 0x000fca00078efcff */
[----:B------:R0:W-:Y:S01]  /*c130*/  STG.E.U8 desc[UR36][R16.64], R3 ;  /* 0x0000000310007986 */ /* 0x0001e2000c101124 */
[----:B------:R-:W-:Y:S05]  /*c140*/  BRA `(.L_x_35711) ;  /* 0x0000000800047947 */ /* 0x000fea0003800000 */
.L_x_35722:
        /* <DEDUP_REMOVED lines=13> */
.L_x_35726:
[----:B------:R-:W-:Y:S01]  /*c220*/  IMAD.MOV.U32 R0, RZ, RZ, 0x7f ;  /* 0x0000007fff007424 */ /* 0x000fe200078e00ff */
[----:B------:R-:W-:-:S04]  /*c230*/  ISETP.GT.U32.AND P0, PT, R2, 0x7f800000, PT ;  /* 0x7f8000000200780c */ /* 0x000fc80003f04070 */
[----:B------:R-:W-:-:S09]  /*c240*/  SEL R0, R0, 0x7c, P0 ;  /* 0x0000007c00007807 */ /* 0x000fd20000000000 */
.L_x_35727:
[----:B------:R-:W-:Y:S05]  /*c250*/  BSYNC B0 ;  /* 0x0000000000007941 */ /* 0x000fea0003800000 */
.L_x_35725:
[----:B------:R-:W-:-:S04]  /*c260*/  LOP3.LUT R2, R5, 0x80000000, RZ, 0xc0, !PT ;  /* 0x8000000005027812 */ /* 0x000fc800078ec0ff */
[----:B------:R-:W-:-:S04]  /*c270*/  SHF.R.U32.HI R3, RZ, 0x18, R2 ;  /* 0x00000018ff037819 */ /* 0x000fc80000011602 */
[----:B------:R-:W-:-:S05]  /*c280*/  LOP3.LUT R3, R0, R3, RZ, 0xfc, !PT ;  /* 0x0000000300037212 */ /* 0x000fca00078efcff */
[----:B------:R0:W-:Y:S01]  /*c290*/  STG.E.U8 desc[UR36][R16.64], R3 ;  /* 0x0000000310007986 */ /* 0x0001e2000c101124 */
[----:B------:R-:W-:Y:S05]  /*c2a0*/  BRA `(.L_x_35711) ;  /* 0x0000000400ac7947 */ /* 0x000fea0003800000 */
.L_x_35721:
[----:B------:R-:W0:Y:S02]  /*c2b0*/  I2F.U16 R0, R5 ;  /* 0x0000000500007306 */ /* 0x000e240000101000 */
[----:B0-----:R-:W-:-:S05]  /*c2c0*/  F2FP.BF16.F32.PACK_AB R0, RZ, R0 ;  /* 0x00000000ff00723e */ /* 0x001fca00000010ff */
[----:B------:R0:W-:Y:S01]  /*c2d0*/  STG.E.U16 desc[UR36][R16.64], R0 ;  /* 0x0000000010007986 */ /* 0x0001e2000c101524 */
[----:B------:R-:W-:Y:S05]  /*c2e0*/  BRA `(.L_x_35711) ;  /* 0x00000004009c7947 */ /* 0x000fea0003800000 */
.L_x_35718:
        /* <DEDUP_REMOVED lines=10> */
.L_x_35730:
        /* <DEDUP_REMOVED lines=17> */
.L_x_35733:
[----:B------:R-:W-:-:S04]  /*c4a0*/  LOP3.LUT R2, R5, 0x80000000, RZ, 0xc0, !PT ;  /* 0x8000000005027812 */ /* 0x000fc800078ec0ff */
[----:B------:R-:W-:-:S04]  /*c4b0*/  SHF.R.U32.HI R3, RZ, 0x18, R2 ;  /* 0x00000018ff037819 */ /* 0x000fc80000011602 */
[----:B------:R-:W-:-:S04]  /*c4c0*/  LOP3.LUT R0, R0, R3, RZ, 0xfc, !PT ;  /* 0x0000000300007212 */ /* 0x000fc800078efcff */
[----:B------:R-:W-:-:S07]  /*c4d0*/  PRMT R8, R0, 0x7610, R8 ;  /* 0x0000761000087816 */ /* 0x000fce0000000008 */
.L_x_35732:
[----:B------:R-:W-:Y:S05]  /*c4e0*/  BSYNC B0 ;  /* 0x0000000000007941 */ /* 0x000fea0003800000 */
.L_x_35731:
[----:B------:R0:W-:Y:S01]  /*c4f0*/  STG.E.U8 desc[UR36][R16.64], R8 ;  /* 0x0000000810007986 */ /* 0x0001e2000c101124 */
[----:B------:R-:W-:Y:S05]  /*c500*/  BRA `(.L_x_35711) ;  /* 0x0000000400147947 */ /* 0x000fea0003800000 */
.L_x_35729:
        /* <DEDUP_REMOVED lines=17> */
.L_x_35736:
[----:B------:R-:W-:-:S04]  /*c620*/  LOP3.LUT R2, R5, 0x80000000, RZ, 0xc0, !PT ;  /* 0x8000000005027812 */ /* 0x000fc800078ec0ff */
[----:B------:R-:W-:-:S04]  /*c630*/  SHF.R.U32.HI R3, RZ, 0x18, R2 ;  /* 0x00000018ff037819 */ /* 0x000fc80000011602 */
[----:B------:R-:W-:-:S04]  /*c640*/  LOP3.LUT R0, R0, R3, RZ, 0xfc, !PT ;  /* 0x0000000300007212 */ /* 0x000fc800078efcff */
[----:B------:R-:W-:-:S07]  /*c650*/  PRMT R8, R0, 0x7610, R8 ;  /* 0x0000761000087816 */ /* 0x000fce0000000008 */
.L_x_35735:
[----:B------:R-:W-:Y:S05]  /*c660*/  BSYNC B0 ;  /* 0x0000000000007941 */ /* 0x000fea0003800000 */
.L_x_35734:
[----:B------:R0:W-:Y:S01]  /*c670*/  STG.E.U8 desc[UR36][R16.64], R8 ;  /* 0x0000000810007986 */ /* 0x0001e2000c101124 */
[----:B------:R-:W-:Y:S05]  /*c680*/  BRA `(.L_x_35711) ;  /* 0x0000000000b47947 */ /* 0x000fea0003800000 */
.L_x_35728:
        /* <DEDUP_REMOVED lines=22> */
.L_x_35710:
        /* <DEDUP_REMOVED lines=16> */
.L_x_35739:
[----:B------:R-:W-:Y:S05]  /*c8f0*/  BRA `(.L_x_35711) ;  /* 0x0000000000187947 */ /* 0x000fea0003800000 */
.L_x_35738:
[----:B------:R-:W-:Y:S01]  /*c900*/  LOP3.LUT R2, R5, 0xffff, RZ, 0xc0, !PT ;  /* 0x0000ffff05027812 */ /* 0x000fe200078ec0ff */
[----:B------:R-:W-:-:S05]  /*c910*/  IMAD.MOV.U32 R3, RZ, RZ, RZ ;  /* 0x000000ffff037224 */ /* 0x000fca00078e00ff */
[----:B------:R0:W-:Y:S01]  /*c920*/  STG.E.64 desc[UR36][R16.64], R2 ;  /* 0x0000000210007986 */ /* 0x0001e2000c101b24 */
[----:B------:R-:W-:Y:S05]  /*c930*/  BRA `(.L_x_35711) ;  /* 0x0000000000087947 */ /* 0x000fea0003800000 */
.L_x_35737:
[----:B------:R-:W-:-:S05]  /*c940*/  LOP3.LUT R5, R5, 0xffff, RZ, 0xc0, !PT ;  /* 0x0000ffff05057812 */ /* 0x000fca00078ec0ff */
[----:B------:R0:W-:Y:S02]  /*c950*/  STG.E desc[UR36][R16.64], R5 ;  /* 0x0000000510007986 */ /* 0x0001e4000c101924 */
.L_x_35711:
[----:B------:R-:W-:-:S07]  /*c960*/  VIADD R19, R19, 0x80 ;  /* 0x0000008013137836 */ /* 0x000fce0000000000 */
.L_x_35638:
[----:B------:R-:W-:Y:S05]  /*c970*/  BSYNC B6 ;  /* 0x0000000000067941 */ /* 0x000fea0003800000 */
.L_x_35637:
[----:B------:R-:W-:Y:S02]  /*c980*/  ULDC UR4, c[0x0][0x210] ;  /* 0x0000840000047ab9 */ /* 0x000fe40000000800 */
[----:B------:R-:W-:-:S13]  /*c990*/  ISETP.GE.AND P0, PT, R19, UR4, PT ;  /* 0x0000000413007c0c */ /* 0x000fda000bf06270 */
[----:B------:R-:W-:Y:S05]  /*c9a0*/  @P0 EXIT ;  /* 0x000000000000094d */ /* 0x000fea0003800000 */
[----:B0-----:R-:W0:Y:S01]  /*c9b0*/  LDC R6, c[0x0][0x218] ;  /* 0x00008600ff067b82 */ /* 0x001e220000000800 */
[----:B------:R-:W-:Y:S02]  /*c9c0*/  IMAD.MOV.U32 R18, RZ, RZ, RZ ;  /* 0x000000ffff127224 */ /* 0x000fe400078e00ff */
[----:B----4-:R-:W-:Y:S02]  /*c9d0*/  IMAD.MOV.U32 R0, RZ, RZ, RZ ;  /* 0x000000ffff007224 */ /* 0x010fe400078e00ff */
[----:B-123--:R-:W-:Y:S01]  /*c9e0*/  IMAD.MOV.U32 R16, RZ, RZ, RZ ;  /* 0x000000ffff107224 */ /* 0x00efe200078e00ff */
        /* <DEDUP_REMOVED lines=350> */
.L_x_35740:
        /* <DEDUP_REMOVED lines=20> */
.L_x_35744:
[----:B------:R0:W5:Y:S01]  /*e110*/  LDG.E.U8 R19, desc[UR36][R4.64] ;  /* 0x0000002404137981 */ /* 0x000162000c1e1100 */
[----:B------:R-:W-:Y:S05]  /*e120*/  BRA `(.L_x_35746) ;  /* 0x0000000c00647947 */ /* 0x000fea0003800000 */
.L_x_35743:
        /* <DEDUP_REMOVED lines=8> */
.L_x_35748:
[----:B------:R0:W5:Y:S01]  /*e1b0*/  LDG.E.U8 R19, desc[UR36][R4.64] ;  /* 0x0000002404137981 */ /* 0x000162000c1e1100 */
[----:B------:R-:W-:Y:S05]  /*e1c0*/  BRA `(.L_x_35746) ;  /* 0x0000000c003c7947 */ /* 0x000fea0003800000 */
.L_x_35747:
[----:B------:R3:W5:Y:S01]  /*e1d0*/  LDG.E.U16 R19, desc[UR36][R4.64] ;  /* 0x0000002404137981 */ /* 0x000762000c1e1500 */
[----:B------:R-:W-:Y:S05]  /*e1e0*/  BRA `(.L_x_35746) ;  /* 0x0000000c00347947 */ /* 0x000fea0003800000 */
.L_x_35742:
        /* <DEDUP_REMOVED lines=10> */
.L_x_35750:
[----:B------:R-:W2:Y:S02]  /*e290*/  LDG.E.U16 R2, desc[UR36][R4.64] ;  /* 0x0000002404027981 */ /* 0x000ea4000c1e1500 */
[----:B--2---:R-:W-:-:S06]  /*e2a0*/  HADD2.F32 R2, -RZ, R2.H0_H0 ;  /* 0x20000002ff027230 */ /* 0x004fcc0000004100 */
[----:B------:R-:W0:Y:S02]  /*e2b0*/  F2I.S64.TRUNC R2, R2 ;  /* 0x0000000200027311 */ /* 0x000e24000020d900 */
[----:B0-----:R-:W-:Y:S01]  /*e2c0*/  PRMT R19, R2, 0x7610, R19 ;  /* 0x0000761002137816 */ /* 0x001fe20000000013 */
[----:B------:R-:W-:Y:S06]  /*e2d0*/  BRA `(.L_x_35746) ;  /* 0x0000000800f87947 */ /* 0x000fec0003800000 */
.L_x_35749:
        /* <DEDUP_REMOVED lines=10> */
.L_x_35752:
[----:B------:R-:W2:Y:S02]  /*e380*/  LDG.E.U16 R4, desc[UR36][R4.64] ;  /* 0x0000002404047981 */ /* 0x000ea4000c1e1500 */
[----:B--2---:R-:W-:-:S06]  /*e390*/  HADD2.F32 R2, -RZ, R4.H0_H0 ;  /* 0x20000004ff027230 */ /* 0x004fcc0000004100 */
[----:B------:R-:W0:Y:S02]  /*e3a0*/  F2I.S64.TRUNC R2, R2 ;  /* 0x0000000200027311 */ /* 0x000e24000020d900 */
[----:B0-----:R-:W-:Y:S01]  /*e3b0*/  PRMT R19, R2, 0x7610, R19 ;  /* 0x0000761002137816 */ /* 0x001fe20000000013 */
[----:B------:R-:W-:Y:S06]  /*e3c0*/  BRA `(.L_x_35746) ;  /* 0x0000000800bc7947 */ /* 0x000fec0003800000 */
.L_x_35751:
[----:B------:R-:W2:Y:S02]  /*e3d0*/  LDG.E.64 R2, desc[UR36][R4.64] ;  /* 0x0000002404027981 */ /* 0x000ea4000c1e1b00 */
[----:B--2---:R-:W0:Y:S02]  /*e3e0*/  F2I.S64.F64.TRUNC R2, R2 ;  /* 0x0000000200027311 */ /* 0x004e24000030d900 */
[----:B0-----:R-:W-:Y:S01]  /*e3f0*/  PRMT R19, R2, 0x7610, R19 ;  /* 0x0000761002137816 */ /* 0x001fe20000000013 */
[----:B------:R-:W-:Y:S06]  /*e400*/  BRA `(.L_x_35746) ;  /* 0x0000000800ac7947 */ /* 0x000fec0003800000 */
.L_x_35741:
        /* <DEDUP_REMOVED lines=12> */
.L_x_35755:
[----:B------:R-:W2:Y:S02]  /*e4d0*/  LDG.E.64 R4, desc[UR36][R4.64] ;  /* 0x0000002404047981 */ /* 0x000ea4000c1e1b00 */
[----:B--2---:R-:W0:Y:S02]  /*e4e0*/  F2I.S64.F64.TRUNC R2, R4 ;  /* 0x0000000400027311 */ /* 0x004e24000030d900 */
[----:B0-----:R-:W-:Y:S01]  /*e4f0*/  PRMT R19, R2, 0x7610, R19 ;  /* 0x0000761002137816 */ /* 0x001fe20000000013 */
[----:B------:R-:W-:Y:S06]  /*e500*/  BRA `(.L_x_35746) ;  /* 0x00000008006c7947 */ /* 0x000fec0003800000 */
.L_x_35754:
        /* <DEDUP_REMOVED lines=28> */
.L_x_35757:
        /* <DEDUP_REMOVED lines=15> */
.L_x_35756:
[----:B------:R-:W2:Y:S02]  /*e7c0*/  LDG.E.U16 R2, desc[UR36][R4.64] ;  /* 0x0000002404027981 */ /* 0x000ea4000c1e1500 */
[----:B--2---:R-:W-:-:S06]  /*e7d0*/  IMAD.U32 R2, R2, 0x10000, RZ ;  /* 0x0001000002027824 */ /* 0x004fcc00078e00ff */
[----:B------:R-:W0:Y:S02]  /*e7e0*/  F2I.S64.TRUNC R2, R2 ;  /* 0x0000000200027311 */ /* 0x000e24000020d900 */
[----:B0-----:R-:W-:Y:S01]  /*e7f0*/  PRMT R19, R2, 0x7610, R19 ;  /* 0x0000761002137816 */ /* 0x001fe20000000013 */
[----:B------:R-:W-:Y:S06]  /*e800*/  BRA `(.L_x_35746) ;  /* 0x0000000400ac7947 */ /* 0x000fec0003800000 */
.L_x_35753:
        /* <DEDUP_REMOVED lines=10> */
.L_x_35760:
        /* <DEDUP_REMOVED lines=21> */
.L_x_35764:
[----:B------:R-:W-:Y:S05]  /*ea00*/  BSYNC B1 ;  /* 0x0000000000017941 */ /* 0x000fea0003800000 */
.L_x_35763:
[----:B------:R-:W-:Y:S01]  /*ea10*/  IMAD.SHL.U32 R2, R2, 0x100000, RZ ;  /* 0x0010000002027824 */ /* 0x000fe200078e00ff */
[----:B------:R-:W-:-:S04]  /*ea20*/  LEA R3, R0, 0x3b800000, 0x17 ;  /* 0x3b80000000037811 */ /* 0x000fc800078eb8ff */
[----:B------:R-:W-:-:S07]  /*ea30*/  LOP3.LUT R2, R3, R2, R4, 0xfe, !PT ;  /* 0x0000000203027212 */ /* 0x000fce00078efe04 */
.L_x_35762:
[----:B------:R-:W-:Y:S05]  /*ea40*/  BSYNC B0 ;  /* 0x0000000000007941 */ /* 0x000fea0003800000 */
.L_x_35761:
[----:B------:R-:W0:Y:S02]  /*ea50*/  F2I.S64.TRUNC R2, R2 ;  /* 0x0000000200027311 */ /* 0x000e24000020d900 */
[----:B0-----:R-:W-:Y:S01]  /*ea60*/  PRMT R19, R2, 0x7610, R19 ;  /* 0x0000761002137816 */ /* 0x001fe20000000013 */
[----:B------:R-:W-:Y:S06]  /*ea70*/  BRA `(.L_x_35746) ;  /* 0x0000000400107947 */ /* 0x000fec0003800000 */
.L_x_35759:
        /* <DEDUP_REMOVED lines=21> */
.L_x_35768:
[----:B------:R-:W-:Y:S05]  /*ebd0*/  BSYNC B1 ;  /* 0x0000000000017941 */ /* 0x000fea0003800000 */
.L_x_35767:
[----:B------:R-:W-:Y:S01]  /*ebe0*/  IMAD.SHL.U32 R2, R2, 0x200000, RZ ;  /* 0x0020000002027824 */ /* 0x000fe200078e00ff */
[----:B------:R-:W-:-:S04]  /*ebf0*/  LEA R3, R0, 0x37800000, 0x17 ;  /* 0x3780000000037811 */ /* 0x000fc800078eb8ff */
[----:B------:R-:W-:-:S07]  /*ec00*/  LOP3.LUT R2, R3, R2, R4, 0xfe, !PT ;  /* 0x0000000203027212 */ /* 0x000fce00078efe04 */
.L_x_35766:
[----:B------:R-:W-:Y:S05]  /*ec10*/  BSYNC B0 ;  /* 0x0000000000007941 */ /* 0x000fea0003800000 */
.L_x_35765:
[----:B------:R-:W0:Y:S02]  /*ec20*/  F2I.S64.TRUNC R2, R2 ;  /* 0x0000000200027311 */ /* 0x000e24000020d900 */
[----:B0-----:R-:W-:Y:S01]  /*ec30*/  PRMT R19, R2, 0x7610, R19 ;  /* 0x0000761002137816 */ /* 0x001fe20000000013 */
[----:B------:R-:W-:Y:S06]  /*ec40*/  BRA `(.L_x_35746) ;  /* 0x00000000009c7947 */ /* 0x000fec0003800000 */
.L_x_35758:
        /* <DEDUP_REMOVED lines=14> */
.L_x_35772:
[----:B------:R-:W-:Y:S05]  /*ed30*/  BSYNC B0 ;  /* 0x0000000000007941 */ /* 0x000fea0003800000 */
.L_x_35771:
[----:B------:R-:W0:Y:S02]  /*ed40*/  F2I.S64.TRUNC R2, R2 ;  /* 0x0000000200027311 */ /* 0x000e24000020d900 */
[----:B0-----:R-:W-:Y:S01]  /*ed50*/  PRMT R19, R2, 0x7610, R19 ;  /* 0x0000761002137816 */ /* 0x001fe20000000013 */
[----:B------:R-:W-:Y:S06]  /*ed60*/  BRA `(.L_x_35746) ;  /* 0x0000000000547947 */ /* 0x000fec0003800000 */
.L_x_35745:
        /* <DEDUP_REMOVED lines=16> */
.L_x_35773:
[----:B------:R-:W-:Y:S01]  /*ee70*/  PRMT R19, RZ, 0x7610, R19 ;  /* 0x00007610ff137816 */ /* 0x000fe20000000013 */
[----:B------:R-:W-:Y:S06]  /*ee80*/  BRA `(.L_x_35746) ;  /* 0x00000000000c7947 */ /* 0x000fec0003800000 */
.L_x_35770:
[----:B------:R0:W5:Y:S01]  /*ee90*/  LDG.E.U8 R19, desc[UR36][R4.64] ;  /* 0x0000002404137981 */ /* 0x000162000c1e1100 */
[----:B------:R-:W-:Y:S05]  /*eea0*/  BRA `(.L_x_35746) ;  /* 0x0000000000047947 */ /* 0x000fea0003800000 */
.L_x_35769:
[----:B------:R1:W5:Y:S02]  /*eeb0*/  LDG.E.U8 R19, desc[UR36][R4.64] ;  /* 0x0000002404137981 */ /* 0x000364000c1e1100 */
.L_x_35746:
        /* <DEDUP_REMOVED lines=17> */
.L_x_35777:
[----:B------:R1:W5:Y:S01]  /*efd0*/  LDG.E.U8 R0, desc[UR36][R4.64] ;  /* 0x0000002404007981 */ /* 0x000362000c1e1100 */
[----:B------:R-:W-:Y:S05]  /*efe0*/  BRA `(.L_x_35779) ;  /* 0x0000000c00647947 */ /* 0x000fea0003800000 */
.L_x_35776:
        /* <DEDUP_REMOVED lines=8> */
.L_x_35781:
[----:B------:R3:W5:Y:S01]  /*f070*/  LDG.E.U8 R0, desc[UR36][R4.64] ;  /* 0x0000002404007981 */ /* 0x000762000c1e1100 */
[----:B------:R-:W-:Y:S05]  /*f080*/  BRA `(.L_x_35779) ;  /* 0x0000000c003c7947 */ /* 0x000fea0003800000 */
.L_x_35780:
[----:B------:R2:W5:Y:S01]  /*f090*/  LDG.E.U16 R0, desc[UR36][R4.64] ;  /* 0x0000002404007981 */ /* 0x000562000c1e1500 */
[----:B------:R-:W-:Y:S05]  /*f0a0*/  BRA `(.L_x_35779) ;  /* 0x0000000c00347947 */ /* 0x000fea0003800000 */
.L_x_35775:
        /* <DEDUP_REMOVED lines=10> */
.L_x_35783:
[----:B------:R-:W2:Y:S02]  /*f150*/  LDG.E.U16 R2, desc[UR36][R4.64] ;  /* 0x0000002404027981 */ /* 0x000ea4000c1e1500 */
[----:B--2---:R-:W-:-:S06]  /*f160*/  HADD2.F32 R2, -RZ, R2.H0_H0 ;  /* 0x20000002ff027230 */ /* 0x004fcc0000004100 */
[----:B------:R-:W0:Y:S02]  /*f170*/  F2I.S64.TRUNC R2, R2 ;  /* 0x0000000200027311 */ /* 0x000e24000020d900 */
[----:B0-----:R-:W-:Y:S01]  /*f180*/  PRMT R0, R2, 0x7610, R0 ;  /* 0x0000761002007816 */ /* 0x001fe20000000000 */
[----:B------:R-:W-:Y:S06]  /*f190*/  BRA `(.L_x_35779) ;  /* 0x0000000800f87947 */ /* 0x000fec0003800000 */
.L_x_35782:
        /* <DEDUP_REMOVED lines=10> */
.L_x_35785:
[----:B------:R-:W2:Y:S02]  /*f240*/  LDG.E.U16 R4, desc[UR36][R4.64] ;  /* 0x0000002404047981 */ /* 0x000ea4000c1e1500 */
[----:B--2---:R-:W-:-:S06]  /*f250*/  HADD2.F32 R2, -RZ, R4.H0_H0 ;  /* 0x20000004ff027230 */ /* 0x004fcc0000004100 */
[----:B------:R-:W0:Y:S02]  /*f260*/  F2I.S64.TRUNC R2, R2 ;  /* 0x0000000200027311 */ /* 0x000e24000020d900 */
[----:B0-----:R-:W-:Y:S01]  /*f270*/  PRMT R0, R2, 0x7610, R0 ;  /* 0x0000761002007816 */ /* 0x001fe20000000000 */
[----:B------:R-:W-:Y:S06]  /*f280*/  BRA `(.L_x_35779) ;  /* 0x0000000800bc7947 */ /* 0x000fec0003800000 */
.L_x_35784:
[----:B------:R-:W2:Y:S02]  /*f290*/  LDG.E.64 R2, desc[UR36][R4.64] ;  /* 0x0000002404027981 */ /* 0x000ea4000c1e1b00 */
[----:B--2---:R-:W0:Y:S02]  /*f2a0*/  F2I.S64.F64.TRUNC R2, R2 ;  /* 0x0000000200027311 */ /* 0x004e24000030d900 */
[----:B0-----:R-:W-:Y:S01]  /*f2b0*/  PRMT R0, R2, 0x7610, R0 ;  /* 0x0000761002007816 */ /* 0x001fe20000000000 */
[----:B------:R-:W-:Y:S06]  /*f2c0*/  BRA `(.L_x_35779) ;  /* 0x0000000800ac7947 */ /* 0x000fec0003800000 */
.L_x_35774:
        /* <DEDUP_REMOVED lines=12> */
.L_x_35788:
[----:B------:R-:W2:Y:S02]  /*f390*/  LDG.E.64 R4, desc[UR36][R4.64] ;  /* 0x0000002404047981 */ /* 0x000ea4000c1e1b00 */
[----:B--2---:R-:W0:Y:S02]  /*f3a0*/  F2I.S64.F64.TRUNC R2, R4 ;  /* 0x0000000400027311 */ /* 0x004e24000030d900 */
[----:B0-----:R-:W-:Y:S01]  /*f3b0*/  PRMT R0, R2, 0x7610, R0 ;  /* 0x0000761002007816 */ /* 0x001fe20000000000 */
[----:B------:R-:W-:Y:S06]  /*f3c0*/  BRA `(.L_x_35779) ;  /* 0x00000008006c7947 */ /* 0x000fec0003800000 */
.L_x_35787:
        /* <DEDUP_REMOVED lines=28> */
.L_x_35790:
        /* <DEDUP_REMOVED lines=15> */
.L_x_35789:
[----:B------:R-:W2:Y:S02]  /*f680*/  LDG.E.U16 R2, desc[UR36][R4.64] ;  /* 0x0000002404027981 */ /* 0x000ea4000c1e1500 */
[----:B--2---:R-:W-:-:S06]  /*f690*/  IMAD.U32 R2, R2, 0x10000, RZ ;  /* 0x0001000002027824 */ /* 0x004fcc00078e00ff */
[----:B------:R-:W0:Y:S02]  /*f6a0*/  F2I.S64.TRUNC R2, R2 ;  /* 0x0000000200027311 */ /* 0x000e24000020d900 */
[----:B0-----:R-:W-:Y:S01]  /*f6b0*/  PRMT R0, R2, 0x7610, R0 ;  /* 0x0000761002007816 */ /* 0x001fe20000000000 */
[----:B------:R-:W-:Y:S06]  /*f6c0*/  BRA `(.L_x_35779) ;  /* 0x0000000400ac7947 */ /* 0x000fec0003800000 */
.L_x_35786:
        /* <DEDUP_REMOVED lines=10> */
.L_x_35793:
        /* <DEDUP_REMOVED lines=21> */
.L_x_35797:
[----:B------:R-:W-:Y:S05]  /*f8c0*/  BSYNC B1 ;  /* 0x0000000000017941 */ /* 0x000fea0003800000 */
.L_x_35796:
[----:B------:R-:W-:Y:S01]  /*f8d0*/  IMAD.SHL.U32 R2, R2, 0x100000, RZ ;  /* 0x0010000002027824 */ /* 0x000fe200078e00ff */
[----:B------:R-:W-:-:S04]  /*f8e0*/  LEA R3, R0, 0x3b800000, 0x17 ;  /* 0x3b80000000037811 */ /* 0x000fc800078eb8ff */
[----:B------:R-:W-:-:S07]  /*f8f0*/  LOP3.LUT R2, R3, R2, R4, 0xfe, !PT ;  /* 0x0000000203027212 */ /* 0x000fce00078efe04 */
.L_x_35795:
[----:B------:R-:W-:Y:S05]  /*f900*/  BSYNC B0 ;  /* 0x0000000000007941 */ /* 0x000fea0003800000 */
.L_x_35794:
[----:B------:R-:W0:Y:S02]  /*f910*/  F2I.S64.TRUNC R2, R2 ;  /* 0x0000000200027311 */ /* 0x000e24000020d900 */
[----:B0-----:R-:W-:Y:S01]  /*f920*/  PRMT R0, R2, 0x7610, R0 ;  /* 0x0000761002007816 */ /* 0x001fe20000000000 */
[----:B------:R-:W-:Y:S06]  /*f930*/  BRA `(.L_x_35779) ;  /* 0x0000000400107947 */ /* 0x000fec0003800000 */
.L_x_35792:
        /* <DEDUP_REMOVED lines=21> */
.L_x_35801:
[----:B------:R-:W-:Y:S05]  /*fa90*/  BSYNC B1 ;  /* 0x0000000000017941 */ /* 0x000fea0003800000 */
.L_x_35800:
[----:B------:R-:W-:Y:S01]  /*faa0*/  IMAD.SHL.U32 R2, R2, 0x200000, RZ ;  /* 0x0020000002027824 */ /* 0x000fe200078e00ff */
[----:B------:R-:W-:-:S04]  /*fab0*/  LEA R3, R0, 0x37800000, 0x17 ;  /* 0x3780000000037811 */ /* 0x000fc800078eb8ff */
[----:B------:R-:W-:-:S07]  /*fac0*/  LOP3.LUT R2, R3, R2, R4, 0xfe, !PT ;  /* 0x0000000203027212 */ /* 0x000fce00078efe04 */
.L_x_35799:
[----:B------:R-:W-:Y:S05]  /*fad0*/  BSYNC B0 ;  /* 0x0000000000007941 */ /* 0x000fea0003800000 */
.L_x_35798:
[----:B------:R-:W0:Y:S02]  /*fae0*/  F2I.S64.TRUNC R2, R2 ;  /* 0x0000000200027311 */ /* 0x000e24000020d900 */
[----:B0-----:R-:W-:Y:S01]  /*faf0*/  PRMT R0, R2, 0x7610, R0 ;  /* 0x0000761002007816 */ /* 0x001fe20000000000 */
[----:B------:R-:W-:Y:S06]  /*fb00*/  BRA `(.L_x_35779) ;  /* 0x00000000009c7947 */ /* 0x000fec0003800000 */
.L_x_35791:
        /* <DEDUP_REMOVED lines=14> */
.L_x_35805:
[----:B------:R-:W-:Y:S05]  /*fbf0*/  BSYNC B0 ;  /* 0x0000000000007941 */ /* 0x000fea0003800000 */
.L_x_35804:
[----:B------:R-:W0:Y:S02]  /*fc00*/  F2I.S64.TRUNC R2, R2 ;  /* 0x0000000200027311 */ /* 0x000e24000020d900 */
[----:B0-----:R-:W-:Y:S01]  /*fc10*/  PRMT R0, R2, 0x7610, R0 ;  /* 0x0000761002007816 */ /* 0x001fe20000000000 */
[----:B------:R-:W-:Y:S06]  /*fc20*/  BRA `(.L_x_35779) ;  /* 0x0000000000547947 */ /* 0x000fec0003800000 */
.L_x_35778:
        /* <DEDUP_REMOVED lines=16> */
.L_x_35806:
[----:B------:R-:W-:Y:S01]  /*fd30*/  PRMT R0, RZ, 0x7610, R0 ;  /* 0x00007610ff007816 */ /* 0x000fe20000000000 */
[----:B------:R-:W-:Y:S06]  /*fd40*/  BRA `(.L_x_35779) ;  /* 0x00000000000c7947 */ /* 0x000fec0003800000 */
.L_x_35803:
[----:B------:R0:W5:Y:S01]  /*fd50*/  LDG.E.U8 R0, desc[UR36][R4.64] ;  /* 0x0000002404007981 */ /* 0x000162000c1e1100 */
[----:B------:R-:W-:Y:S05]  /*fd60*/  BRA `(.L_x_35779) ;  /* 0x0000000000047947 */ /* 0x000fea0003800000 */
.L_x_35802:
[----:B------:R0:W5:Y:S02]  /*fd70*/  LDG.E.U8 R0, desc[UR36][R4.64] ;  /* 0x0000002404007981 */ /* 0x000164000c1e1100 */
.L_x_35779:
        /* <DEDUP_REMOVED lines=19> */
.L_x_35810:
[----:B------:R-:W-:Y:S01]  /*feb0*/  STG.E.U8 desc[UR36][R16.64], R5 ;  /* 0x0000000510007986 */ /* 0x000fe2000c101124 */
[----:B------:R-:W-:Y:S05]  /*fec0*/  EXIT ;  /* 0x000000000000794d */ /* 0x000fea0003800000 */
.L_x_35809:
        /* <DEDUP_REMOVED lines=8> */
[----:B------:R-:W-:Y:S01]  /*ff50*/  STG.E.64 desc[UR36][R16.64], R2 ;  /* 0x0000000210007986 */ /* 0x000fe2000c101b24 */
[----:B------:R-:W-:Y:S05]  /*ff60*/  EXIT ;  /* 0x000000000000794d */ /* 0x000fea0003800000 */
.L_x_35813:
[----:B------:R-:W-:-:S05]  /*ff70*/  LOP3.LUT R5, R5, 0xffff, RZ, 0xc0, !PT ;  /* 0x0000ffff05057812 */ /* 0x000fca00078ec0ff */
[----:B------:R-:W-:Y:S01]  /*ff80*/  STG.E desc[UR36][R16.64], R5 ;  /* 0x0000000510007986 */ /* 0x000fe2000c101924 */
[----:B------:R-:W-:Y:S05]  /*ff90*/  EXIT ;  /* 0x000000000000794d */ /* 0x000fea0003800000 */
.L_x_35812:
[----:B------:R-:W-:Y:S01]  /*ffa0*/  STG.E.U16 desc[UR36][R16.64], R5 ;  /* 0x0000000510007986 */ /* 0x000fe2000c101524 */
[----:B------:R-:W-:Y:S05]  /*ffb0*/  EXIT ;  /* 0x000000000000794d */ /* 0x000fea0003800000 */
.L_x_35808:
[----:B------:R-:W-:-:S13]  /*ffc0*/  ISETP.GT.AND P0, PT, R0, 0x6, PT ;  /* 0x000000060000780c */ /* 0x000fda0003f04270 */
[----:B------:R-:W-:Y:S05]  /*ffd0*/  @P0 BRA `(.L_x_35814) ;  /* 0x00000000002c0947 */ /* 0x000fea0003800000 */
[----:B------:R-:W-:-:S13]  /*ffe0*/  ISETP.NE.AND P0, PT, R0, 0x5, PT ;  /* 0x000000050000780c */ /* 0x000fda0003f05270 */
[----:B------:R-:W-:Y:S05]  /*fff0*/  @!P0 BRA `(.L_x_35815) ;  /* 0x0000000000148947 */ /* 0x000fea0003800000 */
[----:B------:R-:W-:-:S13]  /*10000*/  ISETP.NE.AND P0, PT, R0, 0x6, PT ;  /* 0x000000060000780c */ /* 0x000fda0003f05270 */
[----:B------:R-:W-:Y:S05]  /*10010*/  @P0 BRA `(.L_x_35811) ;  /* 0x0000000800b00947 */ /* 0x000fea0003800000 */
[----:B------:R-:W0:Y:S02]  /*10020*/  I2F.U16 R5, R5 ;  /* 0x0000000500057306 */ /* 0x000e240000101000 */
[----:B0-----:R-:W-:Y:S01]  /*10030*/  STG.E desc[UR36][R16.64], R5 ;  /* 0x0000000510007986 */ /* 0x001fe2000c101924 */
[----:B------:R-:W-:Y:S05]  /*10040*/  EXIT ;  /* 0x000000000000794d */ /* 0x000fea0003800000 */
.L_x_35815:
[----:B------:R-:W0:Y:S02]  /*10050*/  I2F.U16 R0, R5 ;  /* 0x0000000500007306 */ /* 0x000e240000101000 */
[----:B0-----:R-:W-:-:S05]  /*10060*/  F2FP.F16.F32.PACK_AB R0, RZ, R0 ;  /* 0x00000000ff00723e */ /* 0x001fca00000000ff */
[----:B------:R-:W-:Y:S01]  /*10070*/  STG.E.U16 desc[UR36][R16.64], R0 ;  /* 0x0000000010007986 */ /* 0x000fe2000c101524 */
[----:B------:R-:W-:Y:S05]  /*10080*/  EXIT ;  /* 0x000000000000794d */ /* 0x000fea0003800000 */
.L_x_35814:
        /* <DEDUP_REMOVED lines=8> */
[----:B0-----:R-:W-:Y:S01]  /*10110*/  STG.E.64 desc[UR36][R16.64], R2 ;  /* 0x0000000210007986 */ /* 0x001fe2000c101b24 */
[----:B------:R-:W-:Y:S05]  /*10120*/  EXIT ;  /* 0x000000000000794d */ /* 0x000fea0003800000 */
.L_x_35817:
[----:B------:R-:W0:Y:S02]  /*10130*/  I2F.U16 R5, R5 ;  /* 0x0000000500057306 */ /* 0x000e240000101000 */
[----:B0-----:R-:W-:-:S04]  /*10140*/  F2FP.F16.F32.PACK_AB R3, RZ, R5 ;  /* 0x00000005ff03723e */ /* 0x001fc800000000ff */
[----:B------:R-:W-:-:S05]  /*10150*/  PRMT R3, R3, 0x5410, RZ ;  /* 0x0000541003037816 */ /* 0x000fca00000000ff */
[----:B------:R-:W-:Y:S01]  /*10160*/  STG.E desc[UR36][R16.64], R3 ;  /* 0x0000000310007986 */ /* 0x000fe2000c101924 */
[----:B------:R-:W-:Y:S05]  /*10170*/  EXIT ;  /* 0x000000000000794d */ /* 0x000fea0003800000 */
.L_x_35816:
[----:B------:R-:W0:Y:S02]  /*10180*/  I2F.F64.U16 R2, R5 ;  /* 0x0000000500027312 */ /* 0x000e240000101800 */
[----:B0-----:R-:W-:Y:S01]  /*10190*/  STG.E.64 desc[UR36][R16.64], R2 ;  /* 0x0000000210007986 */ /* 0x001fe2000c101b24 */
[----:B------:R-:W-:Y:S05]  /*101a0*/  EXIT ;  /* 0x000000000000794d */ /* 0x000fea0003800000 */
.L_x_35807:
        /* <DEDUP_REMOVED lines=10> */
[----:B------:R-:W-:Y:S01]  /*10250*/  STG.E.U8 desc[UR36][R16.64], R3 ;  /* 0x0000000310007986 */ /* 0x000fe2000c101124 */
[----:B------:R-:W-:Y:S05]  /*10260*/  EXIT ;  /* 0x000000000000794d */ /* 0x000fea0003800000 */
.L_x_35820:
[----:B------:R-:W0:Y:S01]  /*10270*/  I2F.F64.U16 R4, R5 ;  /* 0x0000000500047312 */ /* 0x000e220000101800 */
[----:B------:R-:W-:-:S05]  /*10280*/  CS2R R6, SRZ ;  /* 0x0000000000067805 */ /* 0x000fca000001ff00 */
[----:B0-----:R-:W-:Y:S01]  /*10290*/  STG.E.128 desc[UR36][R16.64], R4 ;  /* 0x0000000410007986 */ /* 0x001fe2000c101d24 */
[----:B------:R-:W-:Y:S05]  /*102a0*/  EXIT ;  /* 0x000000000000794d */ /* 0x000fea0003800000 */
.L_x_35819:
        /* <DEDUP_REMOVED lines=21> */
.L_x_35824:
[----:B------:R-:W-:Y:S05]  /*10400*/  BSYNC B0 ;  /* 0x0000000000007941 */ /* 0x000fea0003800000 */
.L_x_35823:
[----:B------:R-:W-:-:S05]  /*10410*/  LOP3.LUT R3, R0, R3, RZ, 0xfc, !PT ;  /* 0x0000000300037212 */ /* 0x000fca00078efcff */
[----:B------:R-:W-:Y:S01]  /*10420*/  STG.E.U8 desc[UR36][R16.64], R3 ;  /* 0x0000000310007986 */ /* 0x000fe2000c101124 */
[----:B------:R-:W-:Y:S05]  /*10430*/  EXIT ;  /* 0x000000000000794d */ /* 0x000fea0003800000 */
.L_x_35822:
        /* <DEDUP_REMOVED lines=13> */
.L_x_35826:
[----:B------:R-:W-:Y:S01]  /*10510*/  IMAD.MOV.U32 R0, RZ, RZ, 0x7f ;  /* 0x0000007fff007424 */ /* 0x000fe200078e00ff */
[----:B------:R-:W-:-:S04]  /*10520*/  ISETP.GT.U32.AND P0, PT, R2, 0x7f800000, PT ;  /* 0x7f8000000200780c */ /* 0x000fc80003f04070 */
[----:B------:R-:W-:-:S09]  /*10530*/  SEL R0, R0, 0x7c, P0 ;  /* 0x0000007c00007807 */ /* 0x000fd20000000000 */
.L_x_35827:
[----:B------:R-:W-:Y:S05]  /*10540*/  BSYNC B0 ;  /* 0x0000000000007941 */ /* 0x000fea0003800000 */
.L_x_35825:
[----:B------:R-:W-:-:S04]  /*10550*/  LOP3.LUT R2, R5, 0x80000000, RZ, 0xc0, !PT ;  /* 0x8000000005027812 */ /* 0x000fc800078ec0ff */
[----:B------:R-:W-:-:S04]  /*10560*/  SHF.R.U32.HI R3, RZ, 0x18, R2 ;  /* 0x00000018ff037819 */ /* 0x000fc80000011602 */
[----:B------:R-:W-:-:S05]  /*10570*/  LOP3.LUT R3, R0, R3, RZ, 0xfc, !PT ;  /* 0x0000000300037212 */ /* 0x000fca00078efcff */
[----:B------:R-:W-:Y:S01]  /*10580*/  STG.E.U8 desc[UR36][R16.64], R3 ;  /* 0x0000000310007986 */ /* 0x000fe2000c101124 */
[----:B------:R-:W-:Y:S05]  /*10590*/  EXIT ;  /* 0x000000000000794d */ /* 0x000fea0003800000 */
.L_x_35821:
[----:B------:R-:W0:Y:S02]  /*105a0*/  I2F.U16 R0, R5 ;  /* 0x0000000500007306 */ /* 0x000e240000101000 */
[----:B0-----:R-:W-:-:S05]  /*105b0*/  F2FP.BF16.F32.PACK_AB R0, RZ, R0 ;  /* 0x00000000ff00723e */ /* 0x001fca00000010ff */
[----:B------:R-:W-:Y:S01]  /*105c0*/  STG.E.U16 desc[UR36][R16.64], R0 ;  /* 0x0000000010007986 */ /* 0x000fe2000c101524 */
[----:B------:R-:W-:Y:S05]  /*105d0*/  EXIT ;  /* 0x000000000000794d */ /* 0x000fea0003800000 */
.L_x_35818:
        /* <DEDUP_REMOVED lines=10> */
.L_x_35830:
        /* <DEDUP_REMOVED lines=17> */
.L_x_35833:
[----:B------:R-:W-:-:S04]  /*10790*/  LOP3.LUT R2, R5, 0x80000000, RZ, 0xc0, !PT ;  /* 0x8000000005027812 */ /* 0x000fc800078ec0ff */
[----:B------:R-:W-:-:S04]  /*107a0*/  SHF.R.U32.HI R3, RZ, 0x18, R2 ;  /* 0x00000018ff037819 */ /* 0x000fc80000011602 */
[----:B------:R-:W-:-:S04]  /*107b0*/  LOP3.LUT R0, R0, R3, RZ, 0xfc, !PT ;  /* 0x0000000300007212 */ /* 0x000fc800078efcff */
[----:B------:R-:W-:-:S07]  /*107c0*/  PRMT R8, R0, 0x7610, R8 ;  /* 0x0000761000087816 */ /* 0x000fce0000000008 */
.L_x_35832:
[----:B------:R-:W-:Y:S05]  /*107d0*/  BSYNC B0 ;  /* 0x0000000000007941 */ /* 0x000fea0003800000 */
.L_x_35831:
[----:B------:R-:W-:Y:S01]  /*107e0*/  STG.E.U8 desc[UR36][R16.64], R8 ;  /* 0x0000000810007986 */ /* 0x000fe2000c101124 */
[----:B------:R-:W-:Y:S05]  /*107f0*/  EXIT ;  /* 0x000000000000794d */ /* 0x000fea0003800000 */
.L_x_35829:
        /* <DEDUP_REMOVED lines=17> */
.L_x_35836:
[----:B------:R-:W-:-:S04]  /*10910*/  LOP3.LUT R2, R5, 0x80000000, RZ, 0xc0, !PT ;  /* 0x8000000005027812 */ /* 0x000fc800078ec0ff */
[----:B------:R-:W-:-:S04]  /*10920*/  SHF.R.U32.HI R3, RZ, 0x18, R2 ;  /* 0x00000018ff037819 */ /* 0x000fc80000011602 */
[----:B------:R-:W-:-:S04]  /*10930*/  LOP3.LUT R0, R0, R3, RZ, 0xfc, !PT ;  /* 0x0000000300007212 */ /* 0x000fc800078efcff */
[----:B------:R-:W-:-:S07]  /*10940*/  PRMT R8, R0, 0x7610, R8 ;  /* 0x0000761000087816 */ /* 0x000fce0000000008 */
.L_x_35835:
[----:B------:R-:W-:Y:S05]  /*10950*/  BSYNC B0 ;  /* 0x0000000000007941 */ /* 0x000fea0003800000 */
.L_x_35834:
[----:B------:R-:W-:Y:S01]  /*10960*/  STG.E.U8 desc[UR36][R16.64], R8 ;  /* 0x0000000810007986 */ /* 0x000fe2000c101124 */
[----:B------:R-:W-:Y:S05]  /*10970*/  EXIT ;  /* 0x000000000000794d */ /* 0x000fea0003800000 */
.L_x_35828:
        /* <DEDUP_REMOVED lines=22> */
.L_x_35811:
        /* <DEDUP_REMOVED lines=16> */
.L_x_35839:
[----:B------:R-:W-:Y:S05]  /*10be0*/  EXIT ;  /* 0x000000000000794d */ /* 0x000fea0003800000 */
.L_x_35838:
[----:B------:R-:W-:Y:S01]  /*10bf0*/  LOP3.LUT R2, R5, 0xffff, RZ, 0xc0, !PT ;  /* 0x0000ffff05027812 */ /* 0x000fe200078ec0ff */
[----:B------:R-:W-:-:S05]  /*10c00*/  IMAD.MOV.U32 R3, RZ, RZ, RZ ;  /* 0x000000ffff037224 */ /* 0x000fca00078e00ff */
[----:B------:R-:W-:Y:S01]  /*10c10*/  STG.E.64 desc[UR36][R16.64], R2 ;  /* 0x0000000210007986 */ /* 0x000fe2000c101b24 */
[----:B------:R-:W-:Y:S05]  /*10c20*/  EXIT ;  /* 0x000000000000794d */ /* 0x000fea0003800000 */
.L_x_35837:
[----:B------:R-:W-:-:S05]  /*10c30*/  LOP3.LUT R5, R5, 0xffff, RZ, 0xc0, !PT ;  /* 0x0000ffff05057812 */ /* 0x000fca00078ec0ff */
[----:B------:R-:W-:Y:S01]  /*10c40*/  STG.E desc[UR36][R16.64], R5 ;  /* 0x0000000510007986 */ /* 0x000fe2000c101924 */
[----:B------:R-:W-:Y:S05]  /*10c50*/  EXIT ;  /* 0x000000000000794d */ /* 0x000fea0003800000 */
        .weak           $__internal_63_$__cuda_sm20_div_u16
        .type           $__internal_63_$__cuda_sm20_div_u16,@function
        .size           $__internal_63_$__cuda_sm20_div_u16,(.L_x_37741 - $__internal_63_$__cuda_sm20_div_u16)
$__internal_63_$__cuda_sm20_div_u16:
[----:B------:R-:W0:Y:S01]  /*10c60*/  I2F.U16 R2, R5 ;  /* 0x0000000500027306 */ /* 0x000e220000101000 */
[----:B------:R-:W-:Y:S01]  /*10c70*/  IMAD.MOV.U32 R3, RZ, RZ, 0x4b800000 ;  /* 0x4b800000ff037424 */ /* 0x000fe200078e00ff */
[C---:B0-----:R-:W-:Y:S02]  /*10c80*/  FSETP.GEU.AND P1, PT, |R2|.reuse, 1.175494350822287508e-38, PT ;  /* 0x008000000200780b */ /* 0x041fe40003f2e200 */
[----:B------:R-:W-:Y:S02]  /*10c90*/  FSETP.GT.AND P0, PT, |R2|, 8.50705917302346158658e+37, PT ;  /* 0x7e8000000200780b */ /* 0x000fe40003f04200 */
[----:B------:R-:W-:-:S04]  /*10ca0*/  FSEL R3, R3, 1, !P1 ;  /* 0x3f80000003037808 */ /* 0x000fc80004800000 */
[----:B------:R-:W-:Y:S02]  /*10cb0*/  FSEL R3, R3, 0.25, !P0 ;  /* 0x3e80000003037808 */ /* 0x000fe40004000000 */
[----:B------:R-:W-:-:S03]  /*10cc0*/  ISETP.NE.U32.AND P0, PT, R5, RZ, PT ;  /* 0x000000ff0500720c */ /* 0x000fc60003f05070 */
[----:B------:R-:W-:Y:S02]  /*10cd0*/  FMUL R4, R2, R3 ;  /* 0x0000000302047220 */ /* 0x000fe40000400000 */
[----:B------:R-:W-:Y:S08]  /*10ce0*/  I2F.U16.RZ R2, R7 ;  /* 0x0000000700027306 */ /* 0x000ff0000010d000 */
[----:B------:R-:W0:Y:S02]  /*10cf0*/  MUFU.RCP R4, R4 ;  /* 0x0000000400047308 */ /* 0x000e240000001000 */
[----:B0-----:R-:W-:-:S04]  /*10d00*/  FMUL R3, R3, R4 ;  /* 0x0000000403037220 */ /* 0x001fc80000400000 */
[----:B------:R-:W-:-:S04]  /*10d10*/  VIADD R3, R3, 0x2 ;  /* 0x0000000203037836 */ /* 0x000fc80000000000 */
[----:B------:R-:W-:Y:S01]  /*10d20*/  FMUL.RZ R6, R2, R3 ;  /* 0x0000000302067220 */ /* 0x000fe2000040c000 */
[----:B------:R-:W-:Y:S02]  /*10d30*/  IMAD.MOV.U32 R2, RZ, RZ, R0 ;  /* 0x000000ffff027224 */ /* 0x000fe400078e0000 */
[----:B------:R-:W-:-:S03]  /*10d40*/  IMAD.MOV.U32 R3, RZ, RZ, 0x0 ;  /* 0x00000000ff037424 */ /* 0x000fc600078e00ff */
[----:B------:R-:W0:Y:S02]  /*10d50*/  F2I.U32.TRUNC.NTZ R6, R6 ;  /* 0x0000000600067305 */ /* 0x000e24000020f000 */
[----:B0-----:R-:W-:Y:S01]  /*10d60*/  LOP3.LUT R5, R6, 0xffff, RZ, 0xc0, !PT ;  /* 0x0000ffff06057812 */ /* 0x001fe200078ec0ff */
[----:B------:R-:W-:Y:S01]  /*10d70*/  @!P0 IMAD.MOV.U32 R5, RZ, RZ, -0x1 ;  /* 0xffffffffff058424 */ /* 0x000fe200078e00ff */
[----:B------:R-:W-:Y:S06]  /*10d80*/  RET.REL.NODEC R2 `(_ZN2at6native18elementwise_kernelILi128ELi4EZNS0_15gpu_kernel_implINS0_13BinaryFunctorIhhhZZZNS0_15binary_internal21div_floor_kernel_cudaERNS_18TensorIteratorBaseEENKUlvE_clEvENKUlvE_clEvEUlhhE_EEEEvS6_RKT_EUliE_EEviT1_) ;  /* 0xfffffef0029c7950 */ /* 0x000fec0003c3ffff */
.L_x_35840:
        /* <DEDUP_REMOVED lines=15> */
.L_x_37741:


//--------------------- .text._ZN2at6native27unrolled_elementwise_kernelINS0_13BinaryFunctorIhhhZZZNS0_15binary_internal21div_floor_kernel_cudaERNS_18TensorIteratorBaseEENKUlvE_clEvENKUlvE_clEvEUlhhE_EESt5arrayIPcLm3EELi4E23TrivialOffsetCalculatorILi2EjESD_ILi1EjENS0_6memory12LoadWithCastILi2EEENSG_13StoreWithCastILi1EEEEEviT_T0_T2_T3_T4_T5_ --------------------------
	.section	.text._ZN2at6native27unrolled_elementwise_kernelINS0_13BinaryFunctorIhhhZZZNS0_15binary_internal21div_floor_kernel_cudaERNS_18TensorIteratorBaseEENKUlvE_clEvENKUlvE_clEvEUlhhE_EESt5arrayIPcLm3EELi4E23TrivialOffsetCalculatorILi2EjESD_ILi1EjENS0_6memory12LoadWithCastILi2EEENSG_13StoreWithCastILi1EEEEEviT_T0_T2_T3_T4_T5_,"ax",@progbits
	.align	128
        .global         _ZN2at6native27unrolled_elementwise_kernelINS0_13BinaryFunctorIhhhZZZNS0_15binary_internal21div_floor_kernel_cudaERNS_18TensorIteratorBaseEENKUlvE_clEvENKUlvE_clEvEUlhhE_EESt5arrayIPcLm3EELi4E23TrivialOffsetCalculatorILi2EjESD_ILi1EjENS0_6memory12LoadWithCastILi2EEENSG_13StoreWithCastILi1EEEEEviT_T0_T2_T3_T4_T5_
        .type           _ZN2at6native27unrolled_elementwise_kernelINS0_13BinaryFunctorIhhhZZZNS0_15binary_internal21div_floor_kernel_cudaERNS_18TensorIteratorBaseEENKUlvE_clEvENKUlvE_clEvEUlhhE_EESt5arrayIPcLm3EELi4E23TrivialOffsetCalculatorILi2EjESD_ILi1EjENS0_6memory12LoadWithCastILi2EEENSG_13StoreWithCastILi1EEEEEviT_T0_T2_T3_T4_T5_,@function
        .size           _ZN2at6native27unrolled_elementwise_kernelINS0_13BinaryFunctorIhhhZZZNS0_15binary_internal21div_floor_kernel_cudaERNS_18TensorIteratorBaseEENKUlvE_clEvENKUlvE_clEvEUlhhE_EESt5arrayIPcLm3EELi4E23TrivialOffsetCalculatorILi2EjESD_ILi1EjENS0_6memory12LoadWithCastILi2EEENSG_13StoreWithCastILi1EEEEEviT_T0_T2_T3_T4_T5_,(.L_x_37742 - _ZN2at6native27unrolled_elementwise_kernelINS0_13BinaryFunctorIhhhZZZNS0_15binary_internal21div_floor_kernel_cudaERNS_18TensorIteratorBaseEENKUlvE_clEvENKUlvE_clEvEUlhhE_EESt5arrayIPcLm3EELi4E23TrivialOffsetCalculatorILi2EjESD_ILi1EjENS0_6memory12LoadWithCastILi2EEENSG_13StoreWithCastILi1EEEEEviT_T0_T2_T3_T4_T5_)
        .other          _ZN2at6native27unrolled_elementwise_kernelINS0_13BinaryFunctorIhhhZZZNS0_15binary_internal21div_floor_kernel_cudaERNS_18TensorIteratorBaseEENKUlvE_clEvENKUlvE_clEvEUlhhE_EESt5arrayIPcLm3EELi4E23TrivialOffsetCalculatorILi2EjESD_ILi1EjENS0_6memory12LoadWithCastILi2EEENSG_13StoreWithCastILi1EEEEEviT_T0_T2_T3_T4_T5_,@"STO_CUDA_ENTRY STV_DEFAULT"
_ZN2at6native27unrolled_elementwise_kernelINS0_13BinaryFunctorIhhhZZZNS0_15binary_internal21div_floor_kernel_cudaERNS_18TensorIteratorBaseEENKUlvE_clEvENKUlvE_clEvEUlhhE_EESt5arrayIPcLm3EELi4E23TrivialOffsetCalculatorILi2EjESD_ILi1EjENS0_6memory12LoadWithCastILi2EEENSG_13StoreWithCastILi1EEEEEviT_T0_T2_T3_T4_T5_:
.text._ZN2at6native27unrolled_elementwise_kernelINS0_13BinaryFunctorIhhhZZZNS0_15binary_internal21div_floor_kernel_cudaERNS_18TensorIteratorBaseEENKUlvE_clEvENKUlvE_clEvEUlhhE_EESt5arrayIPcLm3EELi4E23TrivialOffsetCalculatorILi2EjESD_ILi1EjENS0_6memory12LoadWithCastILi2EEENSG_13StoreWithCastILi1EEEEEviT_T0_T2_T3_T4_T5_:
        /* <DEDUP_REMOVED lines=33> */
.L_x_35846:
[----:B------:R3:W5:Y:S01]  /*0210*/  LDG.E.U8 R27, desc[UR36][R6.64] ;  /* 0x00000024061b7981 */ /* 0x000762000c1e1100 */
[----:B------:R-:W-:Y:S05]  /*0220*/  BRA `(.L_x_35848) ;  /* 0x0000000c00687947 */ /* 0x000fea0003800000 */
.L_x_35845:
        /* <DEDUP_REMOVED lines=8> */
.L_x_35850:
[----:B------:R1:W5:Y:S01]  /*02b0*/  LDG.E.U8 R27, desc[UR36][R6.64] ;  /* 0x00000024061b7981 */ /* 0x000362000c1e1100 */
[----:B------:R-:W-:Y:S05]  /*02c0*/  BRA `(.L_x_35848) ;  /* 0x0000000c00407947 */ /* 0x000fea0003800000 */
.L_x_35849:
[----:B------:R2:W5:Y:S01]  /*02d0*/  LDG.E.U16 R27, desc[UR36][R6.64] ;  /* 0x00000024061b7981 */ /* 0x000562000c1e1500 */
[----:B------:R-:W-:Y:S05]  /*02e0*/  BRA `(.L_x_35848) ;  /* 0x0000000c00387947 */ /* 0x000fea0003800000 */
.L_x_35844:
        /* <DEDUP_REMOVED lines=10> */
.L_x_35852:
[----:B------:R-:W2:Y:S02]  /*0390*/  LDG.E.U16 R4, desc[UR36][R6.64] ;  /* 0x0000002406047981 */ /* 0x000ea4000c1e1500 */
[----:B--2---:R-:W-:-:S06]  /*03a0*/  HADD2.F32 R4, -RZ, R4.H0_H0 ;  /* 0x20000004ff047230 */ /* 0x004fcc0000004100 */
[----:B------:R-:W0:Y:S02]  /*03b0*/  F2I.S64.TRUNC R4, R4 ;  /* 0x0000000400047311 */ /* 0x000e24000020d900 */
[----:B0-----:R-:W-:Y:S01]  /*03c0*/  PRMT R27, R4, 0x7610, R27 ;  /* 0x00007610041b7816 */ /* 0x001fe2000000001b */
[----:B------:R-:W-:Y:S06]  /*03d0*/  BRA `(.L_x_35848) ;  /* 0x0000000800fc7947 */ /* 0x000fec0003800000 */
.L_x_35851:
        /* <DEDUP_REMOVED lines=10> */
.L_x_35854:
[----:B------:R-:W2:Y:S02]  /*0480*/  LDG.E.U16 R6, desc[UR36][R6.64] ;  /* 0x0000002406067981 */ /* 0x000ea4000c1e1500 */
[----:B--2---:R-:W-:-:S06]  /*0490*/  HADD2.F32 R4, -RZ, R6.H0_H0 ;  /* 0x20000006ff047230 */ /* 0x004fcc0000004100 */
[----:B------:R-:W0:Y:S02]  /*04a0*/  F2I.S64.TRUNC R4, R4 ;  /* 0x0000000400047311 */ /* 0x000e24000020d900 */
[----:B0-----:R-:W-:Y:S01]  /*04b0*/  PRMT R27, R4, 0x7610, R27 ;  /* 0x00007610041b7816 */ /* 0x001fe2000000001b */
[----:B------:R-:W-:Y:S06]  /*04c0*/  BRA `(.L_x_35848) ;  /* 0x0000000800c07947 */ /* 0x000fec0003800000 */
.L_x_35853:
[----:B------:R-:W2:Y:S02]  /*04d0*/  LDG.E.64 R4, desc[UR36][R6.64] ;  /* 0x0000002406047981 */ /* 0x000ea4000c1e1b00 */
[----:B--2---:R-:W0:Y:S02]  /*04e0*/  F2I.S64.F64.TRUNC R4, R4 ;  /* 0x0000000400047311 */ /* 0x004e24000030d900 */
[----:B0-----:R-:W-:Y:S01]  /*04f0*/  PRMT R27, R4, 0x7610, R27 ;  /* 0x00007610041b7816 */ /* 0x001fe2000000001b */
[----:B------:R-:W-:Y:S06]  /*0500*/  BRA `(.L_x_35848) ;  /* 0x0000000800b07947 */ /* 0x000fec0003800000 */
.L_x_35843:
        /* <DEDUP_REMOVED lines=12> */
.L_x_35857:
[----:B------:R-:W2:Y:S02]  /*05d0*/  LDG.E.64 R6, desc[UR36][R6.64] ;  /* 0x0000002406067981 */ /* 0x000ea4000c1e1b00 */
[----:B--2---:R-:W0:Y:S02]  /*05e0*/  F2I.S64.F64.TRUNC R4, R6 ;  /* 0x0000000600047311 */ /* 0x004e24000030d900 */
[----:B0-----:R-:W-:Y:S01]  /*05f0*/  PRMT R27, R4, 0x7610, R27 ;  /* 0x00007610041b7816 */ /* 0x001fe2000000001b */
[----:B------:R-:W-:Y:S06]  /*0600*/  BRA `(.L_x_35848) ;  /* 0x0000000800707947 */ /* 0x000fec0003800000 */
.L_x_35856:
        /* <DEDUP_REMOVED lines=28> */
.L_x_35859:
        /* <DEDUP_REMOVED lines=13> */
[----:B------:R-:W0:Y:S02]  /*08a0*/  F2I.S64.TRUNC R4, R0 ;  /* 0x0000000000047311 */ /* 0x000e24000020d900 */
[----:B0-----:R-:W-:Y:S01]  /*08b0*/  PRMT R27, R4, 0x7610, R27 ;  /* 0x00007610041b7816 */ /* 0x001fe2000000001b */
[----:B------:R-:W-:Y:S06]  /*08c0*/  BRA `(.L_x_35848) ;  /* 0x0000000400c07947 */ /* 0x000fec0003800000 */
.L_x_35858:
[----:B------:R-:W2:Y:S02]  /*08d0*/  LDG.E.U16 R4, desc[UR36][R6.64] ;  /* 0x0000002406047981 */ /* 0x000ea4000c1e1500 */
[----:B--2---:R-:W-:-:S06]  /*08e0*/  IMAD.U32 R4, R4, 0x10000, RZ ;  /* 0x0001000004047824 */ /* 0x004fcc00078e00ff */
[----:B------:R-:W0:Y:S02]  /*08f0*/  F2I.S64.TRUNC R4, R4 ;  /* 0x0000000400047311 */ /* 0x000e24000020d900 */
[----:B0-----:R-:W-:Y:S01]  /*0900*/  PRMT R27, R4, 0x7610, R27 ;  /* 0x00007610041b7816 */ /* 0x001fe2000000001b */
[----:B------:R-:W-:Y:S06]  /*0910*/  BRA `(.L_x_35848) ;  /* 0x0000000400ac7947 */ /* 0x000fec0003800000 */
.L_x_35855:
        /* <DEDUP_REMOVED lines=10> */
.L_x_35862:
        /* <DEDUP_REMOVED lines=21> */
.L_x_35866:
[----:B------:R-:W-:Y:S05]  /*0b10*/  BSYNC B1 ;  /* 0x0000000000017941 */ /* 0x000fea0003800000 */
.L_x_35865:
[----:B------:R-:W-:Y:S01]  /*0b20*/  IMAD.SHL.U32 R3, R3, 0x100000, RZ ;  /* 0x0010000003037824 */ /* 0x000fe200078e00ff */
[----:B------:R-:W-:-:S04]  /*0b30*/  LEA R5, R0, 0x3b800000, 0x17 ;  /* 0x3b80000000057811 */ /* 0x000fc800078eb8ff */
[----:B------:R-:W-:-:S07]  /*0b40*/  LOP3.LUT R4, R5, R3, R6, 0xfe, !PT ;  /* 0x0000000305047212 */ /* 0x000fce00078efe06 */
.L_x_35864:
[----:B------:R-:W-:Y:S05]  /*0b50*/  BSYNC B0 ;  /* 0x0000000000007941 */ /* 0x000fea0003800000 */
.L_x_35863:
[----:B------:R-:W0:Y:S02]  /*0b60*/  F2I.S64.TRUNC R4, R4 ;  /* 0x0000000400047311 */ /* 0x000e24000020d900 */
[----:B0-----:R-:W-:Y:S01]  /*0b70*/  PRMT R27, R4, 0x7610, R27 ;  /* 0x00007610041b7816 */ /* 0x001fe2000000001b */
[----:B------:R-:W-:Y:S06]  /*0b80*/  BRA `(.L_x_35848) ;  /* 0x0000000400107947 */ /* 0x000fec0003800000 */
.L_x_35861:
        /* <DEDUP_REMOVED lines=21> */
.L_x_35870:
[----:B------:R-:W-:Y:S05]  /*0ce0*/  BSYNC B1 ;  /* 0x0000000000017941 */ /* 0x000fea0003800000 */
.L_x_35869:
[----:B------:R-:W-:Y:S01]  /*0cf0*/  IMAD.SHL.U32 R3, R3, 0x200000, RZ ;  /* 0x0020000003037824 */ /* 0x000fe200078e00ff */
[----:B------:R-:W-:-:S04]  /*0d00*/  LEA R5, R0, 0x37800000, 0x17 ;  /* 0x3780000000057811 */ /* 0x000fc800078eb8ff */
[----:B------:R-:W-:-:S07]  /*0d10*/  LOP3.LUT R4, R5, R3, R6, 0xfe, !PT ;  /* 0x0000000305047212 */ /* 0x000fce00078efe06 */
.L_x_35868:
[----:B------:R-:W-:Y:S05]  /*0d20*/  BSYNC B0 ;  /* 0x0000000000007941 */ /* 0x000fea0003800000 */
.L_x_35867:
[----:B------:R-:W0:Y:S02]  /*0d30*/  F2I.S64.TRUNC R4, R4 ;  /* 0x0000000400047311 */ /* 0x000e24000020d900 */
[----:B0-----:R-:W-:Y:S01]  /*0d40*/  PRMT R27, R4, 0x7610, R27 ;  /* 0x00007610041b7816 */ /* 0x001fe2000000001b */
[----:B------:R-:W-:Y:S06]  /*0d50*/  BRA `(.L_x_35848) ;  /* 0x00000000009c7947 */ /* 0x000fec0003800000 */
.L_x_35860:
        /* <DEDUP_REMOVED lines=14> */
.L_x_35874:
[----:B------:R-:W-:Y:S05]  /*0e40*/  BSYNC B0 ;  /* 0x0000000000007941 */ /* 0x000fea0003800000 */
.L_x_35873:
[----:B------:R-:W0:Y:S02]  /*0e50*/  F2I.S64.TRUNC R4, R4 ;  /* 0x0000000400047311 */ /* 0x000e24000020d900 */
[----:B0-----:R-:W-:Y:S01]  /*0e60*/  PRMT R27, R4, 0x7610, R27 ;  /* 0x00007610041b7816 */ /* 0x001fe2000000001b */
[----:B------:R-:W-:Y:S06]  /*0e70*/  BRA `(.L_x_35848) ;  /* 0x0000000000547947 */ /* 0x000fec0003800000 */
.L_x_35847:
        /* <DEDUP_REMOVED lines=16> */
.L_x_35875:
[----:B------:R-:W-:Y:S01]  /*0f80*/  PRMT R27, RZ, 0x7610, R27 ;  /* 0x00007610ff1b7816 */ /* 0x000fe2000000001b */
[----:B------:R-:W-:Y:S06]  /*0f90*/  BRA `(.L_x_35848) ;  /* 0x00000000000c7947 */ /* 0x000fec0003800000 */
.L_x_35872:
[----:B------:R0:W5:Y:S01]  /*0fa0*/  LDG.E.U8 R27, desc[UR36][R6.64] ;  /* 0x00000024061b7981 */ /* 0x000162000c1e1100 */
[----:B------:R-:W-:Y:S05]  /*0fb0*/  BRA `(.L_x_35848) ;  /* 0x0000000000047947 */ /* 0x000fea0003800000 */
.L_x_35871:
[----:B------:R0:W5:Y:S02]  /*0fc0*/  LDG.E.U8 R27, desc[UR36][R6.64] ;  /* 0x00000024061b7981 */ /* 0x000164000c1e1100 */
.L_x_35848:
        /* <DEDUP_REMOVED lines=18> */
.L_x_35879:
[----:B------:R1:W5:Y:S01]  /*10f0*/  LDG.E.U8 R23, desc[UR36][R6.64] ;  /* 0x0000002406177981 */ /* 0x000362000c1e1100 */
[----:B------:R-:W-:Y:S05]  /*1100*/  BRA `(.L_x_35881) ;  /* 0x0000000c00647947 */ /* 0x000fea0003800000 */
.L_x_35878:
        /* <DEDUP_REMOVED lines=8> */
.L_x_35883:
[----:B------:R3:W5:Y:S01]  /*1190*/  LDG.E.U8 R23, desc[UR36][R6.64] ;  /* 0x0000002406177981 */ /* 0x000762000c1e1100 */
[----:B------:R-:W-:Y:S05]  /*11a0*/  BRA `(.L_x_35881) ;  /* 0x0000000c003c7947 */ /* 0x000fea0003800000 */
.L_x_35882:
[----:B------:R2:W5:Y:S01]  /*11b0*/  LDG.E.U16 R23, desc[UR36][R6.64] ;  /* 0x0000002406177981 */ /* 0x000562000c1e1500 */
[----:B------:R-:W-:Y:S05]  /*11c0*/  BRA `(.L_x_35881) ;  /* 0x0000000c00347947 */ /* 0x000fea0003800000 */
.L_x_35877:
        /* <DEDUP_REMOVED lines=10> */
.L_x_35885:
[----:B------:R-:W2:Y:S02]  /*1270*/  LDG.E.U16 R4, desc[UR36][R6.64] ;  /* 0x0000002406047981 */ /* 0x000ea4000c1e1500 */
[----:B--2---:R-:W-:-:S06]  /*1280*/  HADD2.F32 R4, -RZ, R4.H0_H0 ;  /* 0x20000004ff047230 */ /* 0x004fcc0000004100 */
[----:B------:R-:W0:Y:S02]  /*1290*/  F2I.S64.TRUNC R4, R4 ;  /* 0x0000000400047311 */ /* 0x000e24000020d900 */
[----:B0-----:R-:W-:Y:S01]  /*12a0*/  PRMT R23, R4, 0x7610, R23 ;  /* 0x0000761004177816 */ /* 0x001fe20000000017 */
[----:B------:R-:W-:Y:S06]  /*12b0*/  BRA `(.L_x_35881) ;  /* 0x0000000800f87947 */ /* 0x000fec0003800000 */
.L_x_35884:
        /* <DEDUP_REMOVED lines=10> */
.L_x_35887:
[----:B------:R-:W2:Y:S02]  /*1360*/  LDG.E.U16 R6, desc[UR36][R6.64] ;  /* 0x0000002406067981 */ /* 0x000ea4000c1e1500 */
[----:B--2---:R-:W-:-:S06]  /*1370*/  HADD2.F32 R4, -RZ, R6.H0_H0 ;  /* 0x20000006ff047230 */ /* 0x004fcc0000004100 */
[----:B------:R-:W0:Y:S02]  /*1380*/  F2I.S64.TRUNC R4, R4 ;  /* 0x0000000400047311 */ /* 0x000e24000020d900 */
[----:B0-----:R-:W-:Y:S01]  /*1390*/  PRMT R23, R4, 0x7610, R23 ;  /* 0x0000761004177816 */ /* 0x001fe20000000017 */
[----:B------:R-:W-:Y:S06]  /*13a0*/  BRA `(.L_x_35881) ;  /* 0x0000000800bc7947 */ /* 0x000fec0003800000 */
.L_x_35886:
[----:B------:R-:W2:Y:S02]  /*13b0*/  LDG.E.64 R4, desc[UR36][R6.64] ;  /* 0x0000002406047981 */ /* 0x000ea4000c1e1b00 */
[----:B--2---:R-:W0:Y:S02]  /*13c0*/  F2I.S64.F64.TRUNC R4, R4 ;  /* 0x0000000400047311 */ /* 0x004e24000030d900 */
[----:B0-----:R-:W-:Y:S01]  /*13d0*/  PRMT R23, R4, 0x7610, R23 ;  /* 0x0000761004177816 */ /* 0x001fe20000000017 */
[----:B------:R-:W-:Y:S06]  /*13e0*/  BRA `(.L_x_35881) ;  /* 0x0000000800ac7947 */ /* 0x000fec0003800000 */
.L_x_35876:
        /* <DEDUP_REMOVED lines=12> */
.L_x_35890:
[----:B------:R-:W2:Y:S02]  /*14b0*/  LDG.E.64 R6, desc[UR36][R6.64] ;  /* 0x0000002406067981 */ /* 0x000ea4000c1e1b00 */
[----:B--2---:R-:W0:Y:S02]  /*14c0*/  F2I.S64.F64.TRUNC R4, R6 ;  /* 0x0000000600047311 */ /* 0x004e24000030d900 */
[----:B0-----:R-:W-:Y:S01]  /*14d0*/  PRMT R23, R4, 0x7610, R23 ;  /* 0x0000761004177816 */ /* 0x001fe20000000017 */
[----:B------:R-:W-:Y:S06]  /*14e0*/  BRA `(.L_x_35881) ;  /* 0x00000008006c7947 */ /* 0x000fec0003800000 */
.L_x_35889:
        /* <DEDUP_REMOVED lines=28> */
.L_x_35892:
        /* <DEDUP_REMOVED lines=15> */
.L_x_35891:
[----:B------:R-:W2:Y:S02]  /*17a0*/  LDG.E.U16 R4, desc[UR36][R6.64] ;  /* 0x0000002406047981 */ /* 0x000ea4000c1e1500 */
[----:B--2---:R-:W-:-:S06]  /*17b0*/  IMAD.U32 R4, R4, 0x10000, RZ ;  /* 0x0001000004047824 */ /* 0x004fcc00078e00ff */
[----:B------:R-:W0:Y:S02]  /*17c0*/  F2I.S64.TRUNC R4, R4 ;  /* 0x0000000400047311 */ /* 0x000e24000020d900 */
[----:B0-----:R-:W-:Y:S01]  /*17d0*/  PRMT R23, R4, 0x7610, R23 ;  /* 0x0000761004177816 */ /* 0x001fe20000000017 */
[----:B------:R-:W-:Y:S06]  /*17e0*/  BRA `(.L_x_35881) ;  /* 0x0000000400ac7947 */ /* 0x000fec0003800000 */
.L_x_35888:
        /* <DEDUP_REMOVED lines=10> */
.L_x_35895:
        /* <DEDUP_REMOVED lines=21> */
.L_x_35899:
[----:B------:R-:W-:Y:S05]  /*19e0*/  BSYNC B1 ;  /* 0x0000000000017941 */ /* 0x000fea0003800000 */
.L_x_35898:
[----:B------:R-:W-:Y:S01]  /*19f0*/  IMAD.SHL.U32 R3, R3, 0x100000, RZ ;  /* 0x0010000003037824 */ /* 0x000fe200078e00ff */
[----:B------:R-:W-:-:S04]  /*1a00*/  LEA R5, R0, 0x3b800000, 0x17 ;  /* 0x3b80000000057811 */ /* 0x000fc800078eb8ff */
[----:B------:R-:W-:-:S07]  /*1a10*/  LOP3.LUT R4, R5, R3, R6, 0xfe, !PT ;  /* 0x0000000305047212 */ /* 0x000fce00078efe06 */
.L_x_35897:
[----:B------:R-:W-:Y:S05]  /*1a20*/  BSYNC B0 ;  /* 0x0000000000007941 */ /* 0x000fea0003800000 */
.L_x_35896:
[----:B------:R-:W0:Y:S02]  /*1a30*/  F2I.S64.TRUNC R4, R4 ;  /* 0x0000000400047311 */ /* 0x000e24000020d900 */
[----:B0-----:R-:W-:Y:S01]  /*1a40*/  PRMT R23, R4, 0x7610, R23 ;  /* 0x0000761004177816 */ /* 0x001fe20000000017 */
[----:B------:R-:W-:Y:S06]  /*1a50*/  BRA `(.L_x_35881) ;  /* 0x0000000400107947 */ /* 0x000fec0003800000 */
.L_x_35894:
        /* <DEDUP_REMOVED lines=21> */
.L_x_35903:
[----:B------:R-:W-:Y:S05]  /*1bb0*/  BSYNC B1 ;  /* 0x0000000000017941 */ /* 0x000fea0003800000 */
.L_x_35902:
[----:B------:R-:W-:Y:S01]  /*1bc0*/  IMAD.SHL.U32 R3, R3, 0x200000, RZ ;  /* 0x0020000003037824 */ /* 0x000fe200078e00ff */
[----:B------:R-:W-:-:S04]  /*1bd0*/  LEA R5, R0, 0x37800000, 0x17 ;  /* 0x3780000000057811 */ /* 0x000fc800078eb8ff */
[----:B------:R-:W-:-:S07]  /*1be0*/  LOP3.LUT R4, R5, R3, R6, 0xfe, !PT ;  /* 0x0000000305047212 */ /* 0x000fce00078efe06 */
.L_x_35901:
[----:B------:R-:W-:Y:S05]  /*1bf0*/  BSYNC B0 ;  /* 0x0000000000007941 */ /* 0x000fea0003800000 */
.L_x_35900:
[----:B------:R-:W0:Y:S02]  /*1c00*/  F2I.S64.TRUNC R4, R4 ;  /* 0x0000000400047311 */ /* 0x000e24000020d900 */
[----:B0-----:R-:W-:Y:S01]  /*1c10*/  PRMT R23, R4, 0x7610, R23 ;  /* 0x0000761004177816 */ /* 0x001fe20000000017 */
[----:B------:R-:W-:Y:S06]  /*1c20*/  BRA `(.L_x_35881) ;  /* 0x00000000009c7947 */ /* 0x000fec0003800000 */
.L_x_35893:
        /* <DEDUP_REMOVED lines=14> */
.L_x_35907:
[----:B------:R-:W-:Y:S05]  /*1d10*/  BSYNC B0 ;  /* 0x0000000000007941 */ /* 0x000fea0003800000 */
.L_x_35906:
[----:B------:R-:W0:Y:S02]  /*1d20*/  F2I.S64.TRUNC R4, R4 ;  /* 0x0000000400047311 */ /* 0x000e24000020d900 */
[----:B0-----:R-:W-:Y:S01]  /*1d30*/  PRMT R23, R4, 0x7610, R23 ;  /* 0x0000761004177816 */ /* 0x001fe20000000017 */
[----:B------:R-:W-:Y:S06]  /*1d40*/  BRA `(.L_x_35881) ;  /* 0x0000000000547947 */ /* 0x000fec0003800000 */
.L_x_35880:
        /* <DEDUP_REMOVED lines=16> */
.L_x_35908:
[----:B------:R-:W-:Y:S01]  /*1e50*/  PRMT R23, RZ, 0x7610, R23 ;  /* 0x00007610ff177816 */ /* 0x000fe20000000017 */
[----:B------:R-:W-:Y:S06]  /*1e60*/  BRA `(.L_x_35881) ;  /* 0x00000000000c7947 */ /* 0x000fec0003800000 */
.L_x_35905:
[----:B------:R0:W5:Y:S01]  /*1e70*/  LDG.E.U8 R23, desc[UR36][R6.64] ;  /* 0x0000002406177981 */ /* 0x000162000c1e1100 */
[----:B------:R-:W-:Y:S05]  /*1e80*/  BRA `(.L_x_35881) ;  /* 0x0000000000047947 */ /* 0x000fea0003800000 */
.L_x_35904:
[----:B------:R0:W5:Y:S02]  /*1e90*/  LDG.E.U8 R23, desc[UR36][R6.64] ;  /* 0x0000002406177981 */ /* 0x000164000c1e1100 */
.L_x_35881:
[----:B------:R-:W1:Y:S02]  /*1ea0*/  S2R R25, SR_TID.X ;  /* 0x0000000000197919 */ /* 0x000e640000002100 */
[----:B-1----:R-:W-:-:S07]  /*1eb0*/  VIADD R25, R25, 0x80 ;  /* 0x0000008019197836 */ /* 0x002fce0000000000 */
.L_x_35842:
[----:B------:R-:W-:Y:S05]  /*1ec0*/  BSYNC B6 ;  /* 0x0000000000067941 */ /* 0x000fea0003800000 */
.L_x_35841:
        /* <DEDUP_REMOVED lines=23> */
.L_x_35914:
[----:B------:R3:W5:Y:S01]  /*2040*/  LDG.E.U8 R22, desc[UR36][R6.64] ;  /* 0x0000002406167981 */ /* 0x000762000c1e1100 */
[----:B------:R-:W-:Y:S05]  /*2050*/  BRA `(.L_x_35916) ;  /* 0x0000000c00647947 */ /* 0x000fea0003800000 */
.L_x_35913:
        /* <DEDUP_REMOVED lines=8> */
.L_x_35918:
[----:B------:R0:W5:Y:S01]  /*20e0*/  LDG.E.U8 R22, desc[UR36][R6.64] ;  /* 0x0000002406167981 */ /* 0x000162000c1e1100 */
[----:B------:R-:W-:Y:S05]  /*20f0*/  BRA `(.L_x_35916) ;  /* 0x0000000c003c7947 */ /* 0x000fea0003800000 */
.L_x_35917:
[----:B------:R0:W5:Y:S01]  /*2100*/  LDG.E.U16 R22, desc[UR36][R6.64] ;  /* 0x0000002406167981 */ /* 0x000162000c1e1500 */
[----:B------:R-:W-:Y:S05]  /*2110*/  BRA `(.L_x_35916) ;  /* 0x0000000c00347947 */ /* 0x000fea0003800000 */
.L_x_35912:
        /* <DEDUP_REMOVED lines=10> */
.L_x_35920:
[----:B------:R-:W2:Y:S02]  /*21c0*/  LDG.E.U16 R4, desc[UR36][R6.64] ;  /* 0x0000002406047981 */ /* 0x000ea4000c1e1500 */
[----:B--2---:R-:W-:-:S06]  /*21d0*/  HADD2.F32 R4, -RZ, R4.H0_H0 ;  /* 0x20000004ff047230 */ /* 0x004fcc0000004100 */
[----:B------:R-:W0:Y:S02]  /*21e0*/  F2I.S64.TRUNC R4, R4 ;  /* 0x0000000400047311 */ /* 0x000e24000020d900 */
[----:B0-----:R-:W-:Y:S01]  /*21f0*/  PRMT R22, R4, 0x7610, R22 ;  /* 0x0000761004167816 */ /* 0x001fe20000000016 */
[----:B------:R-:W-:Y:S06]  /*2200*/  BRA `(.L_x_35916) ;  /* 0x0000000800f87947 */ /* 0x000fec0003800000 */
.L_x_35919:
        /* <DEDUP_REMOVED lines=10> */
.L_x_35922:
[----:B------:R-:W2:Y:S02]  /*22b0*/  LDG.E.U16 R6, desc[UR36][R6.64] ;  /* 0x0000002406067981 */ /* 0x000ea4000c1e1500 */
[----:B--2---:R-:W-:-:S06]  /*22c0*/  HADD2.F32 R4, -RZ, R6.H0_H0 ;  /* 0x20000006ff047230 */ /* 0x004fcc0000004100 */
[----:B------:R-:W0:Y:S02]  /*22d0*/  F2I.S64.TRUNC R4, R4 ;  /* 0x0000000400047311 */ /* 0x000e24000020d900 */
[----:B0-----:R-:W-:Y:S01]  /*22e0*/  PRMT R22, R4, 0x7610, R22 ;  /* 0x0000761004167816 */ /* 0x001fe20000000016 */
[----:B------:R-:W-:Y:S06]  /*22f0*/  BRA `(.L_x_35916) ;  /* 0x0000000800bc7947 */ /* 0x000fec0003800000 */
.L_x_35921:
[----:B------:R-:W2:Y:S02]  /*2300*/  LDG.E.64 R4, desc[UR36][R6.64] ;  /* 0x0000002406047981 */ /* 0x000ea4000c1e1b00 */
[----:B--2---:R-:W0:Y:S02]  /*2310*/  F2I.S64.F64.TRUNC R4, R4 ;  /* 0x0000000400047311 */ /* 0x004e24000030d900 */
[----:B0-----:R-:W-:Y:S01]  /*2320*/  PRMT R22, R4, 0x7610, R22 ;  /* 0x0000761004167816 */ /* 0x001fe20000000016 */
[----:B------:R-:W-:Y:S06]  /*2330*/  BRA `(.L_x_35916) ;  /* 0x0000000800ac7947 */ /* 0x000fec0003800000 */
.L_x_35911:
        /* <DEDUP_REMOVED lines=12> */
.L_x_35925:
[----:B------:R-:W2:Y:S02]  /*2400*/  LDG.E.64 R6, desc[UR36][R6.64] ;  /* 0x0000002406067981 */ /* 0x000ea4000c1e1b00 */
[----:B--2---:R-:W0:Y:S02]  /*2410*/  F2I.S64.F64.TRUNC R4, R6 ;  /* 0x0000000600047311 */ /* 0x004e24000030d900 */
[----:B0-----:R-:W-:Y:S01]  /*2420*/  PRMT R22, R4, 0x7610, R22 ;  /* 0x0000761004167816 */ /* 0x001fe20000000016 */
[----:B------:R-:W-:Y:S06]  /*2430*/  BRA `(.L_x_35916) ;  /* 0x00000008006c7947 */ /* 0x000fec0003800000 */
.L_x_35924:
        /* <DEDUP_REMOVED lines=28> */
.L_x_35927:
        /* <DEDUP_REMOVED lines=15> */
.L_x_35926:
[----:B------:R-:W2:Y:S02]  /*26f0*/  LDG.E.U16 R4, desc[UR36][R6.64] ;  /* 0x0000002406047981 */ /* 0x000ea4000c1e1500 */
[----:B--2---:R-:W-:-:S06]  /*2700*/  IMAD.U32 R4, R4, 0x10000, RZ ;  /* 0x0001000004047824 */ /* 0x004fcc00078e00ff */
[----:B------:R-:W0:Y:S02]  /*2710*/  F2I.S64.TRUNC R4, R4 ;  /* 0x0000000400047311 */ /* 0x000e24000020d900 */
[----:B0-----:R-:W-:Y:S01]  /*2720*/  PRMT R22, R4, 0x7610, R22 ;  /* 0x0000761004167816 */ /* 0x001fe20000000016 */
[----:B------:R-:W-:Y:S06]  /*2730*/  BRA `(.L_x_35916) ;  /* 0x0000000400ac7947 */ /* 0x000fec0003800000 */
.L_x_35923:
        /* <DEDUP_REMOVED lines=10> */
.L_x_35930:
        /* <DEDUP_REMOVED lines=21> */
.L_x_35934:
[----:B------:R-:W-:Y:S05]  /*2930*/  BSYNC B1 ;  /* 0x0000000000017941 */ /* 0x000fea0003800000 */
.L_x_35933:
[----:B------:R-:W-:Y:S01]  /*2940*/  IMAD.SHL.U32 R3, R3, 0x100000, RZ ;  /* 0x0010000003037824 */ /* 0x000fe200078e00ff */
[----:B------:R-:W-:-:S04]  /*2950*/  LEA R5, R0, 0x3b800000, 0x17 ;  /* 0x3b80000000057811 */ /* 0x000fc800078eb8ff */
[----:B------:R-:W-:-:S07]  /*2960*/  LOP3.LUT R4, R5, R3, R6, 0xfe, !PT ;  /* 0x0000000305047212 */ /* 0x000fce00078efe06 */
.L_x_35932:
[----:B------:R-:W-:Y:S05]  /*2970*/  BSYNC B0 ;  /* 0x0000000000007941 */ /* 0x000fea0003800000 */
.L_x_35931:
[----:B------:R-:W0:Y:S02]  /*2980*/  F2I.S64.TRUNC R4, R4 ;  /* 0x0000000400047311 */ /* 0x000e24000020d900 */
[----:B0-----:R-:W-:Y:S01]  /*2990*/  PRMT R22, R4, 0x7610, R22 ;  /* 0x0000761004167816 */ /* 0x001fe20000000016 */
[----:B------:R-:W-:Y:S06]  /*29a0*/  BRA `(.L_x_35916) ;  /* 0x0000000400107947 */ /* 0x000fec0003800000 */
.L_x_35929:
        /* <DEDUP_REMOVED lines=21> */
.L_x_35938:
[----:B------:R-:W-:Y:S05]  /*2b00*/  BSYNC B1 ;  /* 0x0000000000017941 */ /* 0x000fea0003800000 */
.L_x_35937:
[----:B------:R-:W-:Y:S01]  /*2b10*/  IMAD.SHL.U32 R3, R3, 0x200000, RZ ;  /* 0x0020000003037824 */ /* 0x000fe200078e00ff */
[----:B------:R-:W-:-:S04]  /*2b20*/  LEA R5, R0, 0x37800000, 0x17 ;  /* 0x3780000000057811 */ /* 0x000fc800078eb8ff */
[----:B------:R-:W-:-:S07]  /*2b30*/  LOP3.LUT R4, R5, R3, R6, 0xfe, !PT ;  /* 0x0000000305047212 */ /* 0x000fce00078efe06 */
.L_x_35936:
[----:B------:R-:W-:Y:S05]  /*2b40*/  BSYNC B0 ;  /* 0x0000000000007941 */ /* 0x000fea0003800000 */
.L_x_35935:
[----:B------:R-:W0:Y:S02]  /*2b50*/  F2I.S64.TRUNC R4, R4 ;  /* 0x0000000400047311 */ /* 0x000e24000020d900 */
[----:B0-----:R-:W-:Y:S01]  /*2b60*/  PRMT R22, R4, 0x7610, R22 ;  /* 0x0000761004167816 */ /* 0x001fe20000000016 */
[----:B------:R-:W-:Y:S06]  /*2b70*/  BRA `(.L_x_35916) ;  /* 0x00000000009c7947 */ /* 0x000fec0003800000 */
.L_x_35928:
        /* <DEDUP_REMOVED lines=14> */
.L_x_35942:
[----:B------:R-:W-:Y:S05]  /*2c60*/  BSYNC B0 ;  /* 0x0000000000007941 */ /* 0x000fea0003800000 */
.L_x_35941:
[----:B------:R-:W0:Y:S02]  /*2c70*/  F2I.S64.TRUNC R4, R4 ;  /* 0x0000000400047311 */ /* 0x000e24000020d900 */
[----:B0-----:R-:W-:Y:S01]  /*2c80*/  PRMT R22, R4, 0x7610, R22 ;  /* 0x0000761004167816 */ /* 0x001fe20000000016 */
[----:B------:R-:W-:Y:S06]  /*2c90*/  BRA `(.L_x_35916) ;  /* 0x0000000000547947 */ /* 0x000fec0003800000 */
.L_x_35915:
        /* <DEDUP_REMOVED lines=16> */
.L_x_35943:
[----:B------:R-:W-:Y:S01]  /*2da0*/  PRMT R22, RZ, 0x7610, R22 ;  /* 0x00007610ff167816 */ /* 0x000fe20000000016 */
[----:B------:R-:W-:Y:S06]  /*2db0*/  BRA `(.L_x_35916) ;  /* 0x00000000000c7947 */ /* 0x000fec0003800000 */
.L_x_35940:
[----:B------:R0:W5:Y:S01]  /*2dc0*/  LDG.E.U8 R22, desc[UR36][R6.64] ;  /* 0x0000002406167981 */ /* 0x000162000c1e1100 */
[----:B------:R-:W-:Y:S05]  /*2dd0*/  BRA `(.L_x_35916) ;  /* 0x0000000000047947 */ /* 0x000fea0003800000 */
.L_x_35939:
[----:B------:R1:W5:Y:S02]  /*2de0*/  LDG.E.U8 R22, desc[UR36][R6.64] ;  /* 0x0000002406167981 */ /* 0x000364000c1e1100 */
.L_x_35916:
        /* <DEDUP_REMOVED lines=18> */
.L_x_35947:
[----:B------:R4:W5:Y:S01]  /*2f10*/  LDG.E.U8 R26, desc[UR36][R6.64] ;  /* 0x00000024061a7981 */ /* 0x000962000c1e1100 */
[----:B------:R-:W-:Y:S05]  /*2f20*/  BRA `(.L_x_35949) ;  /* 0x0000000c00647947 */ /* 0x000fea0003800000 */
.L_x_35946:
        /* <DEDUP_REMOVED lines=8> */
.L_x_35951:
[----:B------:R0:W5:Y:S01]  /*2fb0*/  LDG.E.U8 R26, desc[UR36][R6.64] ;  /* 0x00000024061a7981 */ /* 0x000162000c1e1100 */
[----:B------:R-:W-:Y:S05]  /*2fc0*/  BRA `(.L_x_35949) ;  /* 0x0000000c003c7947 */ /* 0x000fea0003800000 */
.L_x_35950:
[----:B------:R0:W5:Y:S01]  /*2fd0*/  LDG.E.U16 R26, desc[UR36][R6.64] ;  /* 0x00000024061a7981 */ /* 0x000162000c1e1500 */
[----:B------:R-:W-:Y:S05]  /*2fe0*/  BRA `(.L_x_35949) ;  /* 0x0000000c00347947 */ /* 0x000fea0003800000 */
.L_x_35945:
        /* <DEDUP_REMOVED lines=10> */
.L_x_35953:
[----:B------:R-:W2:Y:S02]  /*3090*/  LDG.E.U16 R4, desc[UR36][R6.64] ;  /* 0x0000002406047981 */ /* 0x000ea4000c1e1500 */
[----:B--2---:R-:W-:-:S06]  /*30a0*/  HADD2.F32 R4, -RZ, R4.H0_H0 ;  /* 0x20000004ff047230 */ /* 0x004fcc0000004100 */
[----:B------:R-:W0:Y:S02]  /*30b0*/  F2I.S64.TRUNC R4, R4 ;  /* 0x0000000400047311 */ /* 0x000e24000020d900 */
[----:B0-----:R-:W-:Y:S01]  /*30c0*/  PRMT R26, R4, 0x7610, R26 ;  /* 0x00007610041a7816 */ /* 0x001fe2000000001a */
[----:B------:R-:W-:Y:S06]  /*30d0*/  BRA `(.L_x_35949) ;  /* 0x0000000800f87947 */ /* 0x000fec0003800000 */
.L_x_35952:
        /* <DEDUP_REMOVED lines=10> */
.L_x_35955:
[----:B------:R-:W2:Y:S02]  /*3180*/  LDG.E.U16 R6, desc[UR36][R6.64] ;  /* 0x0000002406067981 */ /* 0x000ea4000c1e1500 */
[----:B--2---:R-:W-:-:S06]  /*3190*/  HADD2.F32 R4, -RZ, R6.H0_H0 ;  /* 0x20000006ff047230 */ /* 0x004fcc0000004100 */
[----:B------:R-:W0:Y:S02]  /*31a0*/  F2I.S64.TRUNC R4, R4 ;  /* 0x0000000400047311 */ /* 0x000e24000020d900 */
[----:B0-----:R-:W-:Y:S01]  /*31b0*/  PRMT R26, R4, 0x7610, R26 ;  /* 0x00007610041a7816 */ /* 0x001fe2000000001a */
[----:B------:R-:W-:Y:S06]  /*31c0*/  BRA `(.L_x_35949) ;  /* 0x0000000800bc7947 */ /* 0x000fec0003800000 */
.L_x_35954:
[----:B------:R-:W2:Y:S02]  /*31d0*/  LDG.E.64 R4, desc[UR36][R6.64] ;  /* 0x0000002406047981 */ /* 0x000ea4000c1e1b00 */
[----:B--2---:R-:W0:Y:S02]  /*31e0*/  F2I.S64.F64.TRUNC R4, R4 ;  /* 0x0000000400047311 */ /* 0x004e24000030d900 */
[----:B0-----:R-:W-:Y:S01]  /*31f0*/  PRMT R26, R4, 0x7610, R26 ;  /* 0x00007610041a7816 */ /* 0x001fe2000000001a */
[----:B------:R-:W-:Y:S06]  /*3200*/  BRA `(.L_x_35949) ;  /* 0x0000000800ac7947 */ /* 0x000fec0003800000 */
.L_x_35944:
        /* <DEDUP_REMOVED lines=12> */
.L_x_35958:
[----:B------:R-:W2:Y:S02]  /*32d0*/  LDG.E.64 R6, desc[UR36][R6.64] ;  /* 0x0000002406067981 */ /* 0x000ea4000c1e1b00 */
[----:B--2---:R-:W0:Y:S02]  /*32e0*/  F2I.S64.F64.TRUNC R4, R6 ;  /* 0x0000000600047311 */ /* 0x004e24000030d900 */
[----:B0-----:R-:W-:Y:S01]  /*32f0*/  PRMT R26, R4, 0x7610, R26 ;  /* 0x00007610041a7816 */ /* 0x001fe2000000001a */
[----:B------:R-:W-:Y:S06]  /*3300*/  BRA `(.L_x_35949) ;  /* 0x00000008006c7947 */ /* 0x000fec0003800000 */
.L_x_35957:
        /* <DEDUP_REMOVED lines=28> */
.L_x_35960:
        /* <DEDUP_REMOVED lines=15> */
.L_x_35959:
[----:B------:R-:W2:Y:S02]  /*35c0*/  LDG.E.U16 R4, desc[UR36][R6.64] ;  /* 0x0000002406047981 */ /* 0x000ea4000c1e1500 */
[----:B--2---:R-:W-:-:S06]  /*35d0*/  IMAD.U32 R4, R4, 0x10000, RZ ;  /* 0x0001000004047824 */ /* 0x004fcc00078e00ff */
[----:B------:R-:W0:Y:S02]  /*35e0*/  F2I.S64.TRUNC R4, R4 ;  /* 0x0000000400047311 */ /* 0x000e24000020d900 */
[----:B0-----:R-:W-:Y:S01]  /*35f0*/  PRMT R26, R4, 0x7610, R26 ;  /* 0x00007610041a7816 */ /* 0x001fe2000000001a */
[----:B------:R-:W-:Y:S06]  /*3600*/  BRA `(.L_x_35949) ;  /* 0x0000000400ac7947 */ /* 0x000fec0003800000 */
.L_x_35956:
        /* <DEDUP_REMOVED lines=10> */
.L_x_35963:
        /* <DEDUP_REMOVED lines=21> */
.L_x_35967:
[----:B------:R-:W-:Y:S05]  /*3800*/  BSYNC B1 ;  /* 0x0000000000017941 */ /* 0x000fea0003800000 */
.L_x_35966:
[----:B------:R-:W-:Y:S01]  /*3810*/  IMAD.SHL.U32 R3, R3, 0x100000, RZ ;  /* 0x0010000003037824 */ /* 0x000fe200078e00ff */
[----:B------:R-:W-:-:S04]  /*3820*/  LEA R5, R0, 0x3b800000, 0x17 ;  /* 0x3b80000000057811 */ /* 0x000fc800078eb8ff */
[----:B------:R-:W-:-:S07]  /*3830*/  LOP3.LUT R4, R5, R3, R6, 0xfe, !PT ;  /* 0x0000000305047212 */ /* 0x000fce00078efe06 */
.L_x_35965:
[----:B------:R-:W-:Y:S05]  /*3840*/  BSYNC B0 ;  /* 0x0000000000007941 */ /* 0x000fea0003800000 */
.L_x_35964:
[----:B------:R-:W0:Y:S02]  /*3850*/  F2I.S64.TRUNC R4, R4 ;  /* 0x0000000400047311 */ /* 0x000e24000020d900 */
[----:B0-----:R-:W-:Y:S01]  /*3860*/  PRMT R26, R4, 0x7610, R26 ;  /* 0x00007610041a7816 */ /* 0x001fe2000000001a */
[----:B------:R-:W-:Y:S06]  /*3870*/  BRA `(.L_x_35949) ;  /* 0x0000000400107947 */ /* 0x000fec0003800000 */
.L_x_35962:
        /* <DEDUP_REMOVED lines=21> */
.L_x_35971:
[----:B------:R-:W-:Y:S05]  /*39d0*/  BSYNC B1 ;  /* 0x0000000000017941 */ /* 0x000fea0003800000 */
.L_x_35970:
[----:B------:R-:W-:Y:S01]  /*39e0*/  IMAD.SHL.U32 R3, R3, 0x200000, RZ ;  /* 0x0020000003037824 */ /* 0x000fe200078e00ff */
[----:B------:R-:W-:-:S04]  /*39f0*/  LEA R5, R0, 0x37800000, 0x17 ;  /* 0x3780000000057811 */ /* 0x000fc800078eb8ff */
[----:B------:R-:W-:-:S07]  /*3a00*/  LOP3.LUT R4, R5, R3, R6, 0xfe, !PT ;  /* 0x0000000305047212 */ /* 0x000fce00078efe06 */
.L_x_35969:
[----:B------:R-:W-:Y:S05]  /*3a10*/  BSYNC B0 ;  /* 0x0000000000007941 */ /* 0x000fea0003800000 */
.L_x_35968:
[----:B------:R-:W0:Y:S02]  /*3a20*/  F2I.S64.TRUNC R4, R4 ;  /* 0x0000000400047311 */ /* 0x000e24000020d900 */
[----:B0-----:R-:W-:Y:S01]  /*3a30*/  PRMT R26, R4, 0x7610, R26 ;  /* 0x00007610041a7816 */ /* 0x001fe2000000001a */
[----:B------:R-:W-:Y:S06]  /*3a40*/  BRA `(.L_x_35949) ;  /* 0x00000000009c7947 */ /* 0x000fec0003800000 */
.L_x_35961:
        /* <DEDUP_REMOVED lines=14> */
.L_x_35975:
[----:B------:R-:W-:Y:S05]  /*3b30*/  BSYNC B0 ;  /* 0x0000000000007941 */ /* 0x000fea0003800000 */
.L_x_35974:
[----:B------:R-:W0:Y:S02]  /*3b40*/  F2I.S64.TRUNC R4, R4 ;  /* 0x0000000400047311 */ /* 0x000e24000020d900 */
[----:B0-----:R-:W-:Y:S01]  /*3b50*/  PRMT R26, R4, 0x7610, R26 ;  /* 0x00007610041a7816 */ /* 0x001fe2000000001a */
[----:B------:R-:W-:Y:S06]  /*3b60*/  BRA `(.L_x_35949) ;  /* 0x0000000000547947 */ /* 0x000fec0003800000 */
.L_x_35948:
        /* <DEDUP_REMOVED lines=16> */
.L_x_35976:
[----:B------:R-:W-:Y:S01]  /*3c70*/  PRMT R26, RZ, 0x7610, R26 ;  /* 0x00007610ff1a7816 */ /* 0x000fe2000000001a */
[----:B------:R-:W-:Y:S06]  /*3c80*/  BRA `(.L_x_35949) ;  /* 0x00000000000c7947 */ /* 0x000fec0003800000 */
.L_x_35973:
[----:B------:R1:W5:Y:S01]  /*3c90*/  LDG.E.U8 R26, desc[UR36][R6.64] ;  /* 0x00000024061a7981 */ /* 0x000362000c1e1100 */
[----:B------:R-:W-:Y:S05]  /*3ca0*/  BRA `(.L_x_35949) ;  /* 0x0000000000047947 */ /* 0x000fea0003800000 */
.L_x_35972:
[----:B------:R2:W5:Y:S02]  /*3cb0*/  LDG.E.U8 R26, desc[UR36][R6.64] ;  /* 0x00000024061a7981 */ /* 0x000564000c1e1100 */
.L_x_35949:
[----:B------:R-:W-:-:S07]  /*3cc0*/  VIADD R25, R25, 0x80 ;  /* 0x0000008019197836 */ /* 0x000fce0000000000 */
.L_x_35910:
[----:B------:R-:W-:Y:S05]  /*3cd0*/  BSYNC B6 ;  /* 0x0000000000067941 */ /* 0x000fea0003800000 */
.L_x_35909:
[----:B------:R-:W-:Y:S01]  /*3ce0*/  ISETP.GE.AND P0, PT, R25, R16, PT ;  /* 0x000000101900720c */ /* 0x000fe20003f06270 */
[----:B------:R-:W-:Y:S01]  /*3cf0*/  BSSY B6, `(.L_x_35977) ;  /* 0x00001e2000067945 */ /* 0x000fe20003800000 */
[----:B------:R-:W-:Y:S02]  /*3d00*/  PRMT R18, RZ, 0x7610, R18 ;  /* 0x00007610ff127816 */ /* 0x000fe40000000012 */
[----:B------:R-:W-:Y:S02]  /*3d10*/  PRMT R17, RZ, 0x7610, R17 ;  /* 0x00007610ff117816 */ /* 0x000fe40000000011 */
[----:B------:R-:W-:-:S07]  /*3d20*/  PRMT R24, RZ, 0x7610, R24 ;  /* 0x00007610ff187816 */ /* 0x000fce0000000018 */
[----:B------:R-:W-:Y:S05]  /*3d30*/  @P0 BRA `(.L_x_35978) ;  /* 0x0000001c00740947 */ /* 0x000fea0003800000 */
[----:B------:R-:W0:Y:S01]  /*3d40*/  LDC.64 R4, c[0x0][0x220] ;  /* 0x00008800ff047b82 */ /* 0x000e220000000a00 */
[----:B------:R-:W-:Y:S01]  /*3d50*/  PRMT R0, R28, 0x9910, RZ ;  /* 0x000099101c007816 */ /* 0x000fe200000000ff */
[----:B------:R-:W-:Y:S01]  /*3d60*/  IMAD R19, R2, 0x200, R25 ;  /* 0x0000020002137824 */ /* 0x000fe200078e0219 */
[----:B------:R-:W-:Y:S02]  /*3d70*/  ULDC UR4, c[0x0][0x238] ;  /* 0x00008e0000047ab9 */ /* 0x000fe40000000800 */
[----:B------:R-:W-:Y:S01]  /*3d80*/  ISETP.GT.AND P1, PT, R0, 0x9, PT ;  /* 0x000000090000780c */ /* 0x000fe20003f24270 */
[----:B01234-:R-:W-:-:S05]  /*3d90*/  IMAD R7, R19, UR4, RZ ;  /* 0x0000000413077c24 */ /* 0x01ffca000f8e02ff */
[----:B------:R-:W-:-:S05]  /*3da0*/  IADD3 R6, P0, R7, R4, RZ ;  /* 0x0000000407067210 */ /* 0x000fca0007f1e0ff */
        /* <DEDUP_REMOVED lines=12> */
.L_x_35982:
[----:B------:R3:W5:Y:S01]  /*3e70*/  LDG.E.U8 R17, desc[UR36][R6.64] ;  /* 0x0000002406117981 */ /* 0x000762000c1e1100 */
[----:B------:R-:W-:Y:S05]  /*3e80*/  BRA `(.L_x_35984) ;  /* 0x0000000c00647947 */ /* 0x000fea0003800000 */
.L_x_35981:
        /* <DEDUP_REMOVED lines=8> */
.L_x_35986:
[----:B------:R0:W5:Y:S01]  /*3f10*/  LDG.E.U8 R17, desc[UR36][R6.64] ;  /* 0x0000002406117981 */ /* 0x000162000c1e1100 */
[----:B------:R-:W-:Y:S05]  /*3f20*/  BRA `(.L_x_35984) ;  /* 0x0000000c003c7947 */ /* 0x000fea0003800000 */
.L_x_35985:
[----:B------:R0:W5:Y:S01]  /*3f30*/  LDG.E.U16 R17, desc[UR36][R6.64] ;  /* 0x0000002406117981 */ /* 0x000162000c1e1500 */
[----:B------:R-:W-:Y:S05]  /*3f40*/  BRA `(.L_x_35984) ;  /* 0x0000000c00347947 */ /* 0x000fea0003800000 */
.L_x_35980:
        /* <DEDUP_REMOVED lines=10> */
.L_x_35988:
[----:B------:R-:W2:Y:S02]  /*3ff0*/  LDG.E.U16 R4, desc[UR36][R6.64] ;  /* 0x0000002406047981 */ /* 0x000ea4000c1e1500 */
[----:B--2---:R-:W-:-:S06]  /*4000*/  HADD2.F32 R4, -RZ, R4.H0_H0 ;  /* 0x20000004ff047230 */ /* 0x004fcc0000004100 */
[----:B------:R-:W0:Y:S02]  /*4010*/  F2I.S64.TRUNC R4, R4 ;  /* 0x0000000400047311 */ /* 0x000e24000020d900 */
[----:B0-----:R-:W-:Y:S01]  /*4020*/  PRMT R17, R4, 0x7610, R17 ;  /* 0x0000761004117816 */ /* 0x001fe20000000011 */
[----:B------:R-:W-:Y:S06]  /*4030*/  BRA `(.L_x_35984) ;  /* 0x0000000800f87947 */ /* 0x000fec0003800000 */
.L_x_35987:
        /* <DEDUP_REMOVED lines=10> */
.L_x_35990:
[----:B------:R-:W2:Y:S02]  /*40e0*/  LDG.E.U16 R6, desc[UR36][R6.64] ;  /* 0x0000002406067981 */ /* 0x000ea4000c1e1500 */
[----:B--2---:R-:W-:-:S06]  /*40f0*/  HADD2.F32 R4, -RZ, R6.H0_H0 ;  /* 0x20000006ff047230 */ /* 0x004fcc0000004100 */
[----:B------:R-:W0:Y:S02]  /*4100*/  F2I.S64.TRUNC R4, R4 ;  /* 0x0000000400047311 */ /* 0x000e24000020d900 */
[----:B0-----:R-:W-:Y:S01]  /*4110*/  PRMT R17, R4, 0x7610, R17 ;  /* 0x0000761004117816 */ /* 0x001fe20000000011 */
[----:B------:R-:W-:Y:S06]  /*4120*/  BRA `(.L_x_35984) ;  /* 0x0000000800bc7947 */ /* 0x000fec0003800000 */
.L_x_35989:
[----:B------:R-:W2:Y:S02]  /*4130*/  LDG.E.64 R4, desc[UR36][R6.64] ;  /* 0x0000002406047981 */ /* 0x000ea4000c1e1b00 */
[----:B--2---:R-:W0:Y:S02]  /*4140*/  F2I.S64.F64.TRUNC R4, R4 ;  /* 0x0000000400047311 */ /* 0x004e24000030d900 */
[----:B0-----:R-:W-:Y:S01]  /*4150*/  PRMT R17, R4, 0x7610, R17 ;  /* 0x0000761004117816 */ /* 0x001fe20000000011 */
[----:B------:R-:W-:Y:S06]  /*4160*/  BRA `(.L_x_35984) ;  /* 0x0000000800ac7947 */ /* 0x000fec0003800000 */
.L_x_35979:
        /* <DEDUP_REMOVED lines=12> */
.L_x_35993:
[----:B------:R-:W2:Y:S02]  /*4230*/  LDG.E.64 R6, desc[UR36][R6.64] ;  /* 0x0000002406067981 */ /* 0x000ea4000c1e1b00 */
[----:B--2---:R-:W0:Y:S02]  /*4240*/  F2I.S64.F64.TRUNC R4, R6 ;  /* 0x0000000600047311 */ /* 0x004e24000030d900 */
[----:B0-----:R-:W-:Y:S01]  /*4250*/  PRMT R17, R4, 0x7610, R17 ;  /* 0x0000761004117816 */ /* 0x001fe20000000011 */
[----:B------:R-:W-:Y:S06]  /*4260*/  BRA `(.L_x_35984) ;  /* 0x00000008006c7947 */ /* 0x000fec0003800000 */
.L_x_35992:
        /* <DEDUP_REMOVED lines=28> */
.L_x_35995:
        /* <DEDUP_REMOVED lines=15> */
.L_x_35994:
[----:B------:R-:W2:Y:S02]  /*4520*/  LDG.E.U16 R4, desc[UR36][R6.64] ;  /* 0x0000002406047981 */ /* 0x000ea4000c1e1500 */
[----:B--2---:R-:W-:-:S06]  /*4530*/  IMAD.U32 R4, R4, 0x10000, RZ ;  /* 0x0001000004047824 */ /* 0x004fcc00078e00ff */
[----:B------:R-:W0:Y:S02]  /*4540*/  F2I.S64.TRUNC R4, R4 ;  /* 0x0000000400047311 */ /* 0x000e24000020d900 */
[----:B0-----:R-:W-:Y:S01]  /*4550*/  PRMT R17, R4, 0x7610, R17 ;  /* 0x0000761004117816 */ /* 0x001fe20000000011 */
[----:B------:R-:W-:Y:S06]  /*4560*/  BRA `(.L_x_35984) ;  /* 0x0000000400ac7947 */ /* 0x000fec0003800000 */
.L_x_35991:
        /* <DEDUP_REMOVED lines=10> */
.L_x_35998:
        /* <DEDUP_REMOVED lines=21> */
.L_x_36002:
[----:B------:R-:W-:Y:S05]  /*4760*/  BSYNC B1 ;  /* 0x0000000000017941 */ /* 0x000fea0003800000 */
.L_x_36001:
[----:B------:R-:W-:Y:S01]  /*4770*/  IMAD.SHL.U32 R3, R3, 0x100000, RZ ;  /* 0x0010000003037824 */ /* 0x000fe200078e00ff */
[----:B------:R-:W-:-:S04]  /*4780*/  LEA R5, R0, 0x3b800000, 0x17 ;  /* 0x3b80000000057811 */ /* 0x000fc800078eb8ff */
[----:B------:R-:W-:-:S07]  /*4790*/  LOP3.LUT R4, R5, R3, R6, 0xfe, !PT ;  /* 0x0000000305047212 */ /* 0x000fce00078efe06 */
.L_x_36000:
[----:B------:R-:W-:Y:S05]  /*47a0*/  BSYNC B0 ;  /* 0x0000000000007941 */ /* 0x000fea0003800000 */
.L_x_35999:
[----:B------:R-:W0:Y:S02]  /*47b0*/  F2I.S64.TRUNC R4, R4 ;  /* 0x0000000400047311 */ /* 0x000e24000020d900 */
[----:B0-----:R-:W-:Y:S01]  /*47c0*/  PRMT R17, R4, 0x7610, R17 ;  /* 0x0000761004117816 */ /* 0x001fe20000000011 */
[----:B------:R-:W-:Y:S06]  /*47d0*/  BRA `(.L_x_35984) ;  /* 0x0000000400107947 */ /* 0x000fec0003800000 */
.L_x_35997:
        /* <DEDUP_REMOVED lines=21> */
.L_x_36006:
[----:B------:R-:W-:Y:S05]  /*4930*/  BSYNC B1 ;  /* 0x0000000000017941 */ /* 0x000fea0003800000 */
.L_x_36005:
[----:B------:R-:W-:Y:S01]  /*4940*/  IMAD.SHL.U32 R3, R3, 0x200000, RZ ;  /* 0x0020000003037824 */ /* 0x000fe200078e00ff */
[----:B------:R-:W-:-:S04]  /*4950*/  LEA R5, R0, 0x37800000, 0x17 ;  /* 0x3780000000057811 */ /* 0x000fc800078eb8ff */
[----:B------:R-:W-:-:S07]  /*4960*/  LOP3.LUT R4, R5, R3, R6, 0xfe, !PT ;  /* 0x0000000305047212 */ /* 0x000fce00078efe06 */
.L_x_36004:
[----:B------:R-:W-:Y:S05]  /*4970*/  BSYNC B0 ;  /* 0x0000000000007941 */ /* 0x000fea0003800000 */
.L_x_36003:
[----:B------:R-:W0:Y:S02]  /*4980*/  F2I.S64.TRUNC R4, R4 ;  /* 0x0000000400047311 */ /* 0x000e24000020d900 */
[----:B0-----:R-:W-:Y:S01]  /*4990*/  PRMT R17, R4, 0x7610, R17 ;  /* 0x0000761004117816 */ /* 0x001fe20000000011 */
[----:B------:R-:W-:Y:S06]  /*49a0*/  BRA `(.L_x_35984) ;  /* 0x00000000009c7947 */ /* 0x000fec0003800000 */
.L_x_35996:
        /* <DEDUP_REMOVED lines=14> */
.L_x_36010:
[----:B------:R-:W-:Y:S05]  /*4a90*/  BSYNC B0 ;  /* 0x0000000000007941 */ /* 0x000fea0003800000 */
.L_x_36009:
[----:B------:R-:W0:Y:S02]  /*4aa0*/  F2I.S64.TRUNC R4, R4 ;  /* 0x0000000400047311 */ /* 0x000e24000020d900 */
[----:B0-----:R-:W-:Y:S01]  /*4ab0*/  PRMT R17, R4, 0x7610, R17 ;  /* 0x0000761004117816 */ /* 0x001fe20000000011 */
[----:B------:R-:W-:Y:S06]  /*4ac0*/  BRA `(.L_x_35984) ;  /* 0x0000000000547947 */ /* 0x000fec0003800000 */
.L_x_35983:
        /* <DEDUP_REMOVED lines=16> */
.L_x_36011:
[----:B------:R-:W-:Y:S01]  /*4bd0*/  PRMT R17, RZ, 0x7610, R17 ;  /* 0x00007610ff117816 */ /* 0x000fe20000000011 */
[----:B------:R-:W-:Y:S06]  /*4be0*/  BRA `(.L_x_35984) ;  /* 0x00000000000c7947 */ /* 0x000fec0003800000 */
.L_x_36008:
[----:B------:R1:W5:Y:S01]  /*4bf0*/  LDG.E.U8 R17, desc[UR36][R6.64] ;  /* 0x0000002406117981 */ /* 0x000362000c1e1100 */
[----:B------:R-:W-:Y:S05]  /*4c00*/  BRA `(.L_x_35984) ;  /* 0x0000000000047947 */ /* 0x000fea0003800000 */
.L_x_36007:
[----:B------:R2:W5:Y:S02]  /*4c10*/  LDG.E.U8 R17, desc[UR36][R6.64] ;  /* 0x0000002406117981 */ /* 0x000564000c1e1100 */
.L_x_35984:
[----:B------:R-:W0:Y:S01]  /*4c20*/  LDC.U8 R3, c[0x0][0x235] ;  /* 0x00008d40ff037b82 */ /* 0x000e220000000000 */
[----:B------:R-:W-:Y:S02]  /*4c30*/  ULDC UR4, c[0x0][0x23c] ;  /* 0x00008f0000047ab9 */ /* 0x000fe40000000800 */
[----:B01234-:R-:W-:-:S05]  /*4c40*/  IMAD R7, R19, UR4, RZ ;  /* 0x0000000413077c24 */ /* 0x01ffca000f8e02ff */
[----:B------:R-:W0:Y:S01]  /*4c50*/  LDC.64 R4, c[0x0][0x228] ;  /* 0x00008a00ff047b82 */ /* 0x000e220000000a00 */
        /* <DEDUP_REMOVED lines=15> */
.L_x_36015:
[----:B------:R0:W5:Y:S01]  /*4d50*/  LDG.E.U8 R24, desc[UR36][R6.64] ;  /* 0x0000002406187981 */ /* 0x000162000c1e1100 */
[----:B------:R-:W-:Y:S05]  /*4d60*/  BRA `(.L_x_36017) ;  /* 0x0000000c00647947 */ /* 0x000fea0003800000 */
.L_x_36014:
        /* <DEDUP_REMOVED lines=8> */
.L_x_36019:
[----:B------:R4:W5:Y:S01]  /*4df0*/  LDG.E.U8 R24, desc[UR36][R6.64] ;  /* 0x0000002406187981 */ /* 0x000962000c1e1100 */
[----:B------:R-:W-:Y:S05]  /*4e00*/  BRA `(.L_x_36017) ;  /* 0x0000000c003c7947 */ /* 0x000fea0003800000 */
.L_x_36018:
[----:B------:R3:W5:Y:S01]  /*4e10*/  LDG.E.U16 R24, desc[UR36][R6.64] ;  /* 0x0000002406187981 */ /* 0x000762000c1e1500 */
[----:B------:R-:W-:Y:S05]  /*4e20*/  BRA `(.L_x_36017) ;  /* 0x0000000c00347947 */ /* 0x000fea0003800000 */
.L_x_36013:
        /* <DEDUP_REMOVED lines=10> */
.L_x_36021:
[----:B------:R-:W2:Y:S02]  /*4ed0*/  LDG.E.U16 R4, desc[UR36][R6.64] ;  /* 0x0000002406047981 */ /* 0x000ea4000c1e1500 */
[----:B--2---:R-:W-:-:S06]  /*4ee0*/  HADD2.F32 R4, -RZ, R4.H0_H0 ;  /* 0x20000004ff047230 */ /* 0x004fcc0000004100 */
[----:B------:R-:W0:Y:S02]  /*4ef0*/  F2I.S64.TRUNC R4, R4 ;  /* 0x0000000400047311 */ /* 0x000e24000020d900 */
[----:B0-----:R-:W-:Y:S01]  /*4f00*/  PRMT R24, R4, 0x7610, R24 ;  /* 0x0000761004187816 */ /* 0x001fe20000000018 */
[----:B------:R-:W-:Y:S06]  /*4f10*/  BRA `(.L_x_36017) ;  /* 0x0000000800f87947 */ /* 0x000fec0003800000 */
.L_x_36020:
        /* <DEDUP_REMOVED lines=10> */
.L_x_36023:
[----:B------:R-:W2:Y:S02]  /*4fc0*/  LDG.E.U16 R6, desc[UR36][R6.64] ;  /* 0x0000002406067981 */ /* 0x000ea4000c1e1500 */
[----:B--2---:R-:W-:-:S06]  /*4fd0*/  HADD2.F32 R4, -RZ, R6.H0_H0 ;  /* 0x20000006ff047230 */ /* 0x004fcc0000004100 */
[----:B------:R-:W0:Y:S02]  /*4fe0*/  F2I.S64.TRUNC R4, R4 ;  /* 0x0000000400047311 */ /* 0x000e24000020d900 */
[----:B0-----:R-:W-:Y:S01]  /*4ff0*/  PRMT R24, R4, 0x7610, R24 ;  /* 0x0000761004187816 */ /* 0x001fe20000000018 */
[----:B------:R-:W-:Y:S06]  /*5000*/  BRA `(.L_x_36017) ;  /* 0x0000000800bc7947 */ /* 0x000fec0003800000 */
.L_x_36022:
[----:B------:R-:W2:Y:S02]  /*5010*/  LDG.E.64 R4, desc[UR36][R6.64] ;  /* 0x0000002406047981 */ /* 0x000ea4000c1e1b00 */
[----:B--2---:R-:W0:Y:S02]  /*5020*/  F2I.S64.F64.TRUNC R4, R4 ;  /* 0x0000000400047311 */ /* 0x004e24000030d900 */
[----:B0-----:R-:W-:Y:S01]  /*5030*/  PRMT R24, R4, 0x7610, R24 ;  /* 0x0000761004187816 */ /* 0x001fe20000000018 */
[----:B------:R-:W-:Y:S06]  /*5040*/  BRA `(.L_x_36017) ;  /* 0x0000000800ac7947 */ /* 0x000fec0003800000 */
.L_x_36012:
        /* <DEDUP_REMOVED lines=12> */
.L_x_36026:
[----:B------:R-:W2:Y:S02]  /*5110*/  LDG.E.64 R6, desc[UR36][R6.64] ;  /* 0x0000002406067981 */ /* 0x000ea4000c1e1b00 */
[----:B--2---:R-:W0:Y:S02]  /*5120*/  F2I.S64.F64.TRUNC R4, R6 ;  /* 0x0000000600047311 */ /* 0x004e24000030d900 */
[----:B0-----:R-:W-:Y:S01]  /*5130*/  PRMT R24, R4, 0x7610, R24 ;  /* 0x0000761004187816 */ /* 0x001fe20000000018 */
[----:B------:R-:W-:Y:S06]  /*5140*/  BRA `(.L_x_36017) ;  /* 0x00000008006c7947 */ /* 0x000fec0003800000 */
.L_x_36025:
        /* <DEDUP_REMOVED lines=28> */
.L_x_36028:
        /* <DEDUP_REMOVED lines=15> */
.L_x_36027:
[----:B------:R-:W2:Y:S02]  /*5400*/  LDG.E.U16 R4, desc[UR36][R6.64] ;  /* 0x0000002406047981 */ /* 0x000ea4000c1e1500 */
[----:B--2---:R-:W-:-:S06]  /*5410*/  IMAD.U32 R4, R4, 0x10000, RZ ;  /* 0x0001000004047824 */ /* 0x004fcc00078e00ff */
[----:B------:R-:W0:Y:S02]  /*5420*/  F2I.S64.TRUNC R4, R4 ;  /* 0x0000000400047311 */ /* 0x000e24000020d900 */
[----:B0-----:R-:W-:Y:S01]  /*5430*/  PRMT R24, R4, 0x7610, R24 ;  /* 0x0000761004187816 */ /* 0x001fe20000000018 */
[----:B------:R-:W-:Y:S06]  /*5440*/  BRA `(.L_x_36017) ;  /* 0x0000000400ac7947 */ /* 0x000fec0003800000 */
.L_x_36024:
        /* <DEDUP_REMOVED lines=10> */
.L_x_36031:
        /* <DEDUP_REMOVED lines=21> */
.L_x_36035:
[----:B------:R-:W-:Y:S05]  /*5640*/  BSYNC B1 ;  /* 0x0000000000017941 */ /* 0x000fea0003800000 */
.L_x_36034:
[----:B------:R-:W-:Y:S01]  /*5650*/  IMAD.SHL.U32 R3, R3, 0x100000, RZ ;  /* 0x0010000003037824 */ /* 0x000fe200078e00ff */
[----:B------:R-:W-:-:S04]  /*5660*/  LEA R5, R0, 0x3b800000, 0x17 ;  /* 0x3b80000000057811 */ /* 0x000fc800078eb8ff */
[----:B------:R-:W-:-:S07]  /*5670*/  LOP3.LUT R4, R5, R3, R6, 0xfe, !PT ;  /* 0x0000000305047212 */ /* 0x000fce00078efe06 */
.L_x_36033:
[----:B------:R-:W-:Y:S05]  /*5680*/  BSYNC B0 ;  /* 0x0000000000007941 */ /* 0x000fea0003800000 */
.L_x_36032:
[----:B------:R-:W0:Y:S02]  /*5690*/  F2I.S64.TRUNC R4, R4 ;  /* 0x0000000400047311 */ /* 0x000e24000020d900 */
[----:B0-----:R-:W-:Y:S01]  /*56a0*/  PRMT R24, R4, 0x7610, R24 ;  /* 0x0000761004187816 */ /* 0x001fe20000000018 */
[----:B------:R-:W-:Y:S06]  /*56b0*/  BRA `(.L_x_36017) ;  /* 0x0000000400107947 */ /* 0x000fec0003800000 */
.L_x_36030:
        /* <DEDUP_REMOVED lines=21> */
.L_x_36039:
[----:B------:R-:W-:Y:S05]  /*5810*/  BSYNC B1 ;  /* 0x0000000000017941 */ /* 0x000fea0003800000 */
.L_x_36038:
[----:B------:R-:W-:Y:S01]  /*5820*/  IMAD.SHL.U32 R3, R3, 0x200000, RZ ;  /* 0x0020000003037824 */ /* 0x000fe200078e00ff */
[----:B------:R-:W-:-:S04]  /*5830*/  LEA R5, R0, 0x37800000, 0x17 ;  /* 0x3780000000057811 */ /* 0x000fc800078eb8ff */
[----:B------:R-:W-:-:S07]  /*5840*/  LOP3.LUT R4, R5, R3, R6, 0xfe, !PT ;  /* 0x0000000305047212 */ /* 0x000fce00078efe06 */
.L_x_36037:
[----:B------:R-:W-:Y:S05]  /*5850*/  BSYNC B0 ;  /* 0x0000000000007941 */ /* 0x000fea0003800000 */
.L_x_36036:
[----:B------:R-:W0:Y:S02]  /*5860*/  F2I.S64.TRUNC R4, R4 ;  /* 0x0000000400047311 */ /* 0x000e24000020d900 */
[----:B0-----:R-:W-:Y:S01]  /*5870*/  PRMT R24, R4, 0x7610, R24 ;  /* 0x0000761004187816 */ /* 0x001fe20000000018 */
[----:B------:R-:W-:Y:S06]  /*5880*/  BRA `(.L_x_36017) ;  /* 0x00000000009c7947 */ /* 0x000fec0003800000 */
.L_x_36029:
        /* <DEDUP_REMOVED lines=14> */
.L_x_36043:
[----:B------:R-:W-:Y:S05]  /*5970*/  BSYNC B0 ;  /* 0x0000000000007941 */ /* 0x000fea0003800000 */
.L_x_36042:
[----:B------:R-:W0:Y:S02]  /*5980*/  F2I.S64.TRUNC R4, R4 ;  /* 0x0000000400047311 */ /* 0x000e24000020d900 */
[----:B0-----:R-:W-:Y:S01]  /*5990*/  PRMT R24, R4, 0x7610, R24 ;  /* 0x0000761004187816 */ /* 0x001fe20000000018 */
[----:B------:R-:W-:Y:S06]  /*59a0*/  BRA `(.L_x_36017) ;  /* 0x0000000000547947 */ /* 0x000fec0003800000 */
.L_x_36016:
        /* <DEDUP_REMOVED lines=16> */
.L_x_36044:
[----:B------:R-:W-:Y:S01]  /*5ab0*/  PRMT R24, RZ, 0x7610, R24 ;  /* 0x00007610ff187816 */ /* 0x000fe20000000018 */
[----:B------:R-:W-:Y:S06]  /*5ac0*/  BRA `(.L_x_36017) ;  /* 0x00000000000c7947 */ /* 0x000fec0003800000 */
.L_x_36041:
[----:B------:R1:W5:Y:S01]  /*5ad0*/  LDG.E.U8 R24, desc[UR36][R6.64] ;  /* 0x0000002406187981 */ /* 0x000362000c1e1100 */
[----:B------:R-:W-:Y:S05]  /*5ae0*/  BRA `(.L_x_36017) ;  /* 0x0000000000047947 */ /* 0x000fea0003800000 */
.L_x_36040:
[----:B------:R2:W5:Y:S02]  /*5af0*/  LDG.E.U8 R24, desc[UR36][R6.64] ;  /* 0x0000002406187981 */ /* 0x000564000c1e1100 */
.L_x_36017:
[----:B------:R-:W-:-:S07]  /*5b00*/  VIADD R25, R25, 0x80 ;  /* 0x0000008019197836 */ /* 0x000fce0000000000 */
.L_x_35978:
[----:B------:R-:W-:Y:S05]  /*5b10*/  BSYNC B6 ;  /* 0x0000000000067941 */ /* 0x000fea0003800000 */
.L_x_35977:
[----:B------:R-:W-:Y:S01]  /*5b20*/  ISETP.GE.AND P0, PT, R25, R16, PT ;  /* 0x000000101900720c */ /* 0x000fe20003f06270 */
[----:B------:R-:W-:Y:S01]  /*5b30*/  BSSY B6, `(.L_x_36045) ;  /* 0x00001de000067945 */ /* 0x000fe20003800000 */
[----:B------:R-:W-:-:S11]  /*5b40*/  PRMT R19, RZ, 0x7610, R19 ;  /* 0x00007610ff137816 */ /* 0x000fd60000000013 */
        /* <DEDUP_REMOVED lines=20> */
.L_x_36050:
[----:B------:R0:W5:Y:S01]  /*5c90*/  LDG.E.U8 R19, desc[UR36][R6.64] ;  /* 0x0000002406137981 */ /* 0x000162000c1e1100 */
[----:B------:R-:W-:Y:S05]  /*5ca0*/  BRA `(.L_x_36052) ;  /* 0x0000000c00647947 */ /* 0x000fea0003800000 */
.L_x_36049:
        /* <DEDUP_REMOVED lines=8> */
.L_x_36054:
[----:B------:R3:W5:Y:S01]  /*5d30*/  LDG.E.U8 R19, desc[UR36][R6.64] ;  /* 0x0000002406137981 */ /* 0x000762000c1e1100 */
[----:B------:R-:W-:Y:S05]  /*5d40*/  BRA `(.L_x_36052) ;  /* 0x0000000c003c7947 */ /* 0x000fea0003800000 */
.L_x_36053:
[----:B------:R2:W5:Y:S01]  /*5d50*/  LDG.E.U16 R19, desc[UR36][R6.64] ;  /* 0x0000002406137981 */ /* 0x000562000c1e1500 */
[----:B------:R-:W-:Y:S05]  /*5d60*/  BRA `(.L_x_36052) ;  /* 0x0000000c00347947 */ /* 0x000fea0003800000 */
.L_x_36048:
        /* <DEDUP_REMOVED lines=10> */
.L_x_36056:
[----:B------:R-:W2:Y:S02]  /*5e10*/  LDG.E.U16 R4, desc[UR36][R6.64] ;  /* 0x0000002406047981 */ /* 0x000ea4000c1e1500 */
[----:B--2---:R-:W-:-:S06]  /*5e20*/  HADD2.F32 R4, -RZ, R4.H0_H0 ;  /* 0x20000004ff047230 */ /* 0x004fcc0000004100 */
[----:B------:R-:W0:Y:S02]  /*5e30*/  F2I.S64.TRUNC R4, R4 ;  /* 0x0000000400047311 */ /* 0x000e24000020d900 */
[----:B0-----:R-:W-:Y:S01]  /*5e40*/  PRMT R19, R4, 0x7610, R19 ;  /* 0x0000761004137816 */ /* 0x001fe20000000013 */
[----:B------:R-:W-:Y:S06]  /*5e50*/  BRA `(.L_x_36052) ;  /* 0x0000000800f87947 */ /* 0x000fec0003800000 */
.L_x_36055:
        /* <DEDUP_REMOVED lines=10> */
.L_x_36058:
[----:B------:R-:W2:Y:S02]  /*5f00*/  LDG.E.U16 R6, desc[UR36][R6.64] ;  /* 0x0000002406067981 */ /* 0x000ea4000c1e1500 */
[----:B--2---:R-:W-:-:S06]  /*5f10*/  HADD2.F32 R4, -RZ, R6.H0_H0 ;  /* 0x20000006ff047230 */ /* 0x004fcc0000004100 */
[----:B------:R-:W0:Y:S02]  /*5f20*/  F2I.S64.TRUNC R4, R4 ;  /* 0x0000000400047311 */ /* 0x000e24000020d900 */
[----:B0-----:R-:W-:Y:S01]  /*5f30*/  PRMT R19, R4, 0x7610, R19 ;  /* 0x0000761004137816 */ /* 0x001fe20000000013 */
[----:B------:R-:W-:Y:S06]  /*5f40*/  BRA `(.L_x_36052) ;  /* 0x0000000800bc7947 */ /* 0x000fec0003800000 */
.L_x_36057:
[----:B------:R-:W2:Y:S02]  /*5f50*/  LDG.E.64 R4, desc[UR36][R6.64] ;  /* 0x0000002406047981 */ /* 0x000ea4000c1e1b00 */
[----:B--2---:R-:W0:Y:S02]  /*5f60*/  F2I.S64.F64.TRUNC R4, R4 ;  /* 0x0000000400047311 */ /* 0x004e24000030d900 */
[----:B0-----:R-:W-:Y:S01]  /*5f70*/  PRMT R19, R4, 0x7610, R19 ;  /* 0x0000761004137816 */ /* 0x001fe20000000013 */
[----:B------:R-:W-:Y:S06]  /*5f80*/  BRA `(.L_x_36052) ;  /* 0x0000000800ac7947 */ /* 0x000fec0003800000 */
.L_x_36047:
        /* <DEDUP_REMOVED lines=12> */
.L_x_36061:
[----:B------:R-:W2:Y:S02]  /*6050*/  LDG.E.64 R6, desc[UR36][R6.64] ;  /* 0x0000002406067981 */ /* 0x000ea4000c1e1b00 */
[----:B--2---:R-:W0:Y:S02]  /*6060*/  F2I.S64.F64.TRUNC R4, R6 ;  /* 0x0000000600047311 */ /* 0x004e24000030d900 */
[----:B0-----:R-:W-:Y:S01]  /*6070*/  PRMT R19, R4, 0x7610, R19 ;  /* 0x0000761004137816 */ /* 0x001fe20000000013 */
[----:B------:R-:W-:Y:S06]  /*6080*/  BRA `(.L_x_36052) ;  /* 0x00000008006c7947 */ /* 0x000fec0003800000 */
.L_x_36060:
        /* <DEDUP_REMOVED lines=28> */
.L_x_36063:
        /* <DEDUP_REMOVED lines=15> */
.L_x_36062:
[----:B------:R-:W2:Y:S02]  /*6340*/  LDG.E.U16 R4, desc[UR36][R6.64] ;  /* 0x0000002406047981 */ /* 0x000ea4000c1e1500 */
[----:B--2---:R-:W-:-:S06]  /*6350*/  IMAD.U32 R4, R4, 0x10000, RZ ;  /* 0x0001000004047824 */ /* 0x004fcc00078e00ff */
[----:B------:R-:W0:Y:S02]  /*6360*/  F2I.S64.TRUNC R4, R4 ;  /* 0x0000000400047311 */ /* 0x000e24000020d900 */
[----:B0-----:R-:W-:Y:S01]  /*6370*/  PRMT R19, R4, 0x7610, R19 ;  /* 0x0000761004137816 */ /* 0x001fe20000000013 */
[----:B------:R-:W-:Y:S06]  /*6380*/  BRA `(.L_x_36052) ;  /* 0x0000000400ac7947 */ /* 0x000fec0003800000 */
.L_x_36059:
        /* <DEDUP_REMOVED lines=10> */
.L_x_36066:
        /* <DEDUP_REMOVED lines=21> */
.L_x_36070:
[----:B------:R-:W-:Y:S05]  /*6580*/  BSYNC B1 ;  /* 0x0000000000017941 */ /* 0x000fea0003800000 */
.L_x_36069:
[----:B------:R-:W-:Y:S01]  /*6590*/  IMAD.SHL.U32 R3, R3, 0x100000, RZ ;  /* 0x0010000003037824 */ /* 0x000fe200078e00ff */
[----:B------:R-:W-:-:S04]  /*65a0*/  LEA R5, R0, 0x3b800000, 0x17 ;  /* 0x3b80000000057811 */ /* 0x000fc800078eb8ff */
[----:B------:R-:W-:-:S07]  /*65b0*/  LOP3.LUT R4, R5, R3, R6, 0xfe, !PT ;  /* 0x0000000305047212 */ /* 0x000fce00078efe06 */
.L_x_36068:
[----:B------:R-:W-:Y:S05]  /*65c0*/  BSYNC B0 ;  /* 0x0000000000007941 */ /* 0x000fea0003800000 */
.L_x_36067:
[----:B------:R-:W0:Y:S02]  /*65d0*/  F2I.S64.TRUNC R4, R4 ;  /* 0x0000000400047311 */ /* 0x000e24000020d900 */
[----:B0-----:R-:W-:Y:S01]  /*65e0*/  PRMT R19, R4, 0x7610, R19 ;  /* 0x0000761004137816 */ /* 0x001fe20000000013 */
[----:B------:R-:W-:Y:S06]  /*65f0*/  BRA `(.L_x_36052) ;  /* 0x0000000400107947 */ /* 0x000fec0003800000 */
.L_x_36065:
        /* <DEDUP_REMOVED lines=21> */
.L_x_36074:
[----:B------:R-:W-:Y:S05]  /*6750*/  BSYNC B1 ;  /* 0x0000000000017941 */ /* 0x000fea0003800000 */
.L_x_36073:
[----:B------:R-:W-:Y:S01]  /*6760*/  IMAD.SHL.U32 R3, R3, 0x200000, RZ ;  /* 0x0020000003037824 */ /* 0x000fe200078e00ff */
[----:B------:R-:W-:-:S04]  /*6770*/  LEA R5, R0, 0x37800000, 0x17 ;  /* 0x3780000000057811 */ /* 0x000fc800078eb8ff */
[----:B------:R-:W-:-:S07]  /*6780*/  LOP3.LUT R4, R5, R3, R6, 0xfe, !PT ;  /* 0x0000000305047212 */ /* 0x000fce00078efe06 */
.L_x_36072:
[----:B------:R-:W-:Y:S05]  /*6790*/  BSYNC B0 ;  /* 0x0000000000007941 */ /* 0x000fea0003800000 */
.L_x_36071:
[----:B------:R-:W0:Y:S02]  /*67a0*/  F2I.S64.TRUNC R4, R4 ;  /* 0x0000000400047311 */ /* 0x000e24000020d900 */
[----:B0-----:R-:W-:Y:S01]  /*67b0*/  PRMT R19, R4, 0x7610, R19 ;  /* 0x0000761004137816 */ /* 0x001fe20000000013 */
[----:B------:R-:W-:Y:S06]  /*67c0*/  BRA `(.L_x_36052) ;  /* 0x00000000009c7947 */ /* 0x000fec0003800000 */
.L_x_36064:
        /* <DEDUP_REMOVED lines=14> */
.L_x_36078:
[----:B------:R-:W-:Y:S05]  /*68b0*/  BSYNC B0 ;  /* 0x0000000000007941 */ /* 0x000fea0003800000 */
.L_x_36077:
[----:B------:R-:W0:Y:S02]  /*68c0*/  F2I.S64.TRUNC R4, R4 ;  /* 0x0000000400047311 */ /* 0x000e24000020d900 */
[----:B0-----:R-:W-:Y:S01]  /*68d0*/  PRMT R19, R4, 0x7610, R19 ;  /* 0x0000761004137816 */ /* 0x001fe20000000013 */
[----:B------:R-:W-:Y:S06]  /*68e0*/  BRA `(.L_x_36052) ;  /* 0x0000000000547947 */ /* 0x000fec0003800000 */
.L_x_36051:
        /* <DEDUP_REMOVED lines=16> */
.L_x_36079:
[----:B------:R-:W-:Y:S01]  /*69f0*/  PRMT R19, RZ, 0x7610, R19 ;  /* 0x00007610ff137816 */ /* 0x000fe20000000013 */
[----:B------:R-:W-:Y:S06]  /*6a00*/  BRA `(.L_x_36052) ;  /* 0x00000000000c7947 */ /* 0x000fec0003800000 */
.L_x_36076:
[----:B------:R0:W5:Y:S01]  /*6a10*/  LDG.E.U8 R19, desc[UR36][R6.64] ;  /* 0x0000002406137981 */ /* 0x000162000c1e1100 */
[----:B------:R-:W-:Y:S05]  /*6a20*/  BRA `(.L_x_36052) ;  /* 0x0000000000047947 */ /* 0x000fea0003800000 */
.L_x_36075:
[----:B------:R0:W5:Y:S02]  /*6a30*/  LDG.E.U8 R19, desc[UR36][R6.64] ;  /* 0x0000002406137981 */ /* 0x000164000c1e1100 */
.L_x_36052:
        /* <DEDUP_REMOVED lines=19> */
.L_x_36083:
[----:B------:R0:W5:Y:S01]  /*6b70*/  LDG.E.U8 R18, desc[UR36][R6.64] ;  /* 0x0000002406127981 */ /* 0x000162000c1e1100 */
[----:B------:R-:W-:Y:S05]  /*6b80*/  BRA `(.L_x_36046) ;  /* 0x0000000c00607947 */ /* 0x000fea0003800000 */
.L_x_36082:
        /* <DEDUP_REMOVED lines=8> */
.L_x_36086:
[----:B------:R0:W5:Y:S01]  /*6c10*/  LDG.E.U8 R18, desc[UR36][R6.64] ;  /* 0x0000002406127981 */ /* 0x000162000c1e1100 */
[----:B------:R-:W-:Y:S05]  /*6c20*/  BRA `(.L_x_36046) ;  /* 0x0000000c00387947 */ /* 0x000fea0003800000 */
.L_x_36085:
[----:B------:R0:W5:Y:S01]  /*6c30*/  LDG.E.U16 R18, desc[UR36][R6.64] ;  /* 0x0000002406127981 */ /* 0x000162000c1e1500 */
[----:B------:R-:W-:Y:S05]  /*6c40*/  BRA `(.L_x_36046) ;  /* 0x0000000c00307947 */ /* 0x000fea0003800000 */
.L_x_36081:
        /* <DEDUP_REMOVED lines=10> */
.L_x_36088:
[----:B------:R-:W2:Y:S02]  /*6cf0*/  LDG.E.U16 R4, desc[UR36][R6.64] ;  /* 0x0000002406047981 */ /* 0x000ea4000c1e1500 */
[----:B--2---:R-:W-:-:S06]  /*6d00*/  HADD2.F32 R4, -RZ, R4.H0_H0 ;  /* 0x20000004ff047230 */ /* 0x004fcc0000004100 */
[----:B------:R-:W0:Y:S02]  /*6d10*/  F2I.S64.TRUNC R4, R4 ;  /* 0x0000000400047311 */ /* 0x000e24000020d900 */
[----:B0-----:R-:W-:Y:S01]  /*6d20*/  PRMT R18, R4, 0x7610, R18 ;  /* 0x0000761004127816 */ /* 0x001fe20000000012 */
[----:B------:R-:W-:Y:S06]  /*6d30*/  BRA `(.L_x_36046) ;  /* 0x0000000800f47947 */ /* 0x000fec0003800000 */
.L_x_36087:
        /* <DEDUP_REMOVED lines=10> */
.L_x_36090:
[----:B------:R-:W2:Y:S02]  /*6de0*/  LDG.E.U16 R6, desc[UR36][R6.64] ;  /* 0x0000002406067981 */ /* 0x000ea4000c1e1500 */
[----:B--2---:R-:W-:-:S06]  /*6df0*/  HADD2.F32 R4, -RZ, R6.H0_H0 ;  /* 0x20000006ff047230 */ /* 0x004fcc0000004100 */
[----:B------:R-:W0:Y:S02]  /*6e00*/  F2I.S64.TRUNC R4, R4 ;  /* 0x0000000400047311 */ /* 0x000e24000020d900 */
[----:B0-----:R-:W-:Y:S01]  /*6e10*/  PRMT R18, R4, 0x7610, R18 ;  /* 0x0000761004127816 */ /* 0x001fe20000000012 */
[----:B------:R-:W-:Y:S06]  /*6e20*/  BRA `(.L_x_36046) ;  /* 0x0000000800b87947 */ /* 0x000fec0003800000 */
.L_x_36089:
[----:B------:R-:W2:Y:S02]  /*6e30*/  LDG.E.64 R4, desc[UR36][R6.64] ;  /* 0x0000002406047981 */ /* 0x000ea4000c1e1b00 */
[----:B--2---:R-:W0:Y:S02]  /*6e40*/  F2I.S64.F64.TRUNC R4, R4 ;  /* 0x0000000400047311 */ /* 0x004e24000030d900 */
[----:B0-----:R-:W-:Y:S01]  /*6e50*/  PRMT R18, R4, 0x7610, R18 ;  /* 0x0000761004127816 */ /* 0x001fe20000000012 */
[----:B------:R-:W-:Y:S06]  /*6e60*/  BRA `(.L_x_36046) ;  /* 0x0000000800a87947 */ /* 0x000fec0003800000 */
.L_x_36080:
        /* <DEDUP_REMOVED lines=12> */
.L_x_36093:
[----:B------:R-:W2:Y:S02]  /*6f30*/  LDG.E.64 R6, desc[UR36][R6.64] ;  /* 0x0000002406067981 */ /* 0x000ea4000c1e1b00 */
[----:B--2---:R-:W0:Y:S02]  /*6f40*/  F2I.S64.F64.TRUNC R4, R6 ;  /* 0x0000000600047311 */ /* 0x004e24000030d900 */
[----:B0-----:R-:W-:Y:S01]  /*6f50*/  PRMT R18, R4, 0x7610, R18 ;  /* 0x0000761004127816 */ /* 0x001fe20000000012 */
[----:B------:R-:W-:Y:S06]  /*6f60*/  BRA `(.L_x_36046) ;  /* 0x0000000800687947 */ /* 0x000fec0003800000 */
.L_x_36092:
        /* <DEDUP_REMOVED lines=28> */
.L_x_36095:
        /* <DEDUP_REMOVED lines=15> */
.L_x_36094:
[----:B------:R-:W2:Y:S02]  /*7220*/  LDG.E.U16 R4, desc[UR36][R6.64] ;  /* 0x0000002406047981 */ /* 0x000ea4000c1e1500 */
[----:B--2---:R-:W-:-:S06]  /*7230*/  IMAD.U32 R4, R4, 0x10000, RZ ;  /* 0x0001000004047824 */ /* 0x004fcc00078e00ff */
[----:B------:R-:W0:Y:S02]  /*7240*/  F2I.S64.TRUNC R4, R4 ;  /* 0x0000000400047311 */ /* 0x000e24000020d900 */
[----:B0-----:R-:W-:Y:S01]  /*7250*/  PRMT R18, R4, 0x7610, R18 ;  /* 0x0000761004127816 */ /* 0x001fe20000000012 */
[----:B------:R-:W-:Y:S06]  /*7260*/  BRA `(.L_x_36046) ;  /* 0x0000000400a87947 */ /* 0x000fec0003800000 */
.L_x_36091:
        /* <DEDUP_REMOVED lines=10> */
.L_x_36098:
        /* <DEDUP_REMOVED lines=21> */
.L_x_36102:
[----:B------:R-:W-:Y:S05]  /*7460*/  BSYNC B1 ;  /* 0x0000000000017941 */ /* 0x000fea0003800000 */
.L_x_36101:
[----:B------:R-:W-:Y:S01]  /*7470*/  IMAD.SHL.U32 R3, R3, 0x100000, RZ ;  /* 0x0010000003037824 */ /* 0x000fe200078e00ff */
[----:B------:R-:W-:-:S04]  /*7480*/  LEA R5, R0, 0x3b800000, 0x17 ;  /* 0x3b80000000057811 */ /* 0x000fc800078eb8ff */
[----:B------:R-:W-:-:S07]  /*7490*/  LOP3.LUT R4, R5, R3, R6, 0xfe, !PT ;  /* 0x0000000305047212 */ /* 0x000fce00078efe06 */
.L_x_36100:
[----:B------:R-:W-:Y:S05]  /*74a0*/  BSYNC B0 ;  /* 0x0000000000007941 */ /* 0x000fea0003800000 */
.L_x_36099:
[----:B------:R-:W0:Y:S02]  /*74b0*/  F2I.S64.TRUNC R4, R4 ;  /* 0x0000000400047311 */ /* 0x000e24000020d900 */
[----:B0-----:R-:W-:Y:S01]  /*74c0*/  PRMT R18, R4, 0x7610, R18 ;  /* 0x0000761004127816 */ /* 0x001fe20000000012 */
[----:B------:R-:W-:Y:S06]  /*74d0*/  BRA `(.L_x_36046) ;  /* 0x00000004000c7947 */ /* 0x000fec0003800000 */
.L_x_36097:
        /* <DEDUP_REMOVED lines=21> */
.L_x_36106:
[----:B------:R-:W-:Y:S05]  /*7630*/  BSYNC B1 ;  /* 0x0000000000017941 */ /* 0x000fea0003800000 */
.L_x_36105:
[----:B------:R-:W-:Y:S01]  /*7640*/  IMAD.SHL.U32 R3, R3, 0x200000, RZ ;  /* 0x0020000003037824 */ /* 0x000fe200078e00ff */
[----:B------:R-:W-:-:S04]  /*7650*/  LEA R5, R0, 0x37800000, 0x17 ;  /* 0x3780000000057811 */ /* 0x000fc800078eb8ff */
[----:B------:R-:W-:-:S07]  /*7660*/  LOP3.LUT R4, R5, R3, R6, 0xfe, !PT ;  /* 0x0000000305047212 */ /* 0x000fce00078efe06 */
.L_x_36104:
[----:B------:R-:W-:Y:S05]  /*7670*/  BSYNC B0 ;  /* 0x0000000000007941 */ /* 0x000fea0003800000 */
.L_x_36103:
[----:B------:R-:W0:Y:S02]  /*7680*/  F2I.S64.TRUNC R4, R4 ;  /* 0x0000000400047311 */ /* 0x000e24000020d900 */
[----:B0-----:R-:W-:Y:S01]  /*7690*/  PRMT R18, R4, 0x7610, R18 ;  /* 0x0000761004127816 */ /* 0x001fe20000000012 */
[----:B------:R-:W-:Y:S06]  /*76a0*/  BRA `(.L_x_36046) ;  /* 0x0000000000987947 */ /* 0x000fec0003800000 */
.L_x_36096:
        /* <DEDUP_REMOVED lines=14> */
.L_x_36110:
[----:B------:R-:W-:Y:S05]  /*7790*/  BSYNC B0 ;  /* 0x0000000000007941 */ /* 0x000fea0003800000 */
.L_x_36109:
[----:B------:R-:W0:Y:S02]  /*77a0*/  F2I.S64.TRUNC R4, R4 ;  /* 0x0000000400047311 */ /* 0x000e24000020d900 */
[----:B0-----:R-:W-:Y:S01]  /*77b0*/  PRMT R18, R4, 0x7610, R18 ;  /* 0x0000761004127816 */ /* 0x001fe20000000012 */
[----:B------:R-:W-:Y:S06]  /*77c0*/  BRA `(.L_x_36046) ;  /* 0x0000000000507947 */ /* 0x000fec0003800000 */
.L_x_36084:
        /* <DEDUP_REMOVED lines=16> */
.L_x_36111:
[----:B------:R-:W-:Y:S05]  /*78d0*/  BRA `(.L_x_36046) ;  /* 0x00000000000c7947 */ /* 0x000fea0003800000 */
.L_x_36108:
[----:B------:R0:W5:Y:S01]  /*78e0*/  LDG.E.U8 R18, desc[UR36][R6.64] ;  /* 0x0000002406127981 */ /* 0x000162000c1e1100 */
[----:B------:R-:W-:Y:S05]  /*78f0*/  BRA `(.L_x_36046) ;  /* 0x0000000000047947 */ /* 0x000fea0003800000 */
.L_x_36107:
[----:B------:R0:W5:Y:S02]  /*7900*/  LDG.E.U8 R18, desc[UR36][R6.64] ;  /* 0x0000002406127981 */ /* 0x000164000c1e1100 */
.L_x_36046:
[----:B------:R-:W-:Y:S05]  /*7910*/  BSYNC B6 ;  /* 0x0000000000067941 */ /* 0x000fea0003800000 */
.L_x_36045:
[----:B------:R-:W1:Y:S01]  /*7920*/  S2R R25, SR_TID.X ;  /* 0x0000000000197919 */ /* 0x000e620000002100 */
[----:B------:R-:W-:Y:S01]  /*7930*/  BSSY B0, `(.L_x_36112) ;  /* 0x0000008000007945 */ /* 0x000fe20003800000 */
[----:B-1----:R-:W-:-:S13]  /*7940*/  ISETP.GE.AND P0, PT, R25, R16, PT ;  /* 0x000000101900720c */ /* 0x002fda0003f06270 */
[----:B------:R-:W-:Y:S05]  /*7950*/  @P0 BRA `(.L_x_36113) ;  /* 0x0000000000140947 */ /* 0x000fea0003800000 */
[----:B0-2345:R-:W-:Y:S02]  /*7960*/  LOP3.LUT R7, R23, 0xff, RZ, 0xc0, !PT ;  /* 0x000000ff17077812 */ /* 0x03dfe400078ec0ff */
[----:B------:R-:W-:Y:S02]  /*7970*/  LOP3.LUT R27, R27, 0xff, RZ, 0xc0, !PT ;  /* 0x000000ff1b1b7812 */ /* 0x000fe400078ec0ff */
[----:B------:R-:W-:-:S07]  /*7980*/  MOV R8, 0x79a0 ;  /* 0x000079a000087802 */ /* 0x000fce0000000f00 */
[----:B------:R-:W-:Y:S05]  /*7990*/  CALL.REL.NOINC `($__internal_64_$__cuda_sm20_div_u16) ;  /* 0x0000004000d47944 */ /* 0x000fea0003c00000 */
[----:B------:R-:W-:-:S07]  /*79a0*/  IMAD.MOV.U32 R3, RZ, RZ, R7 ;  /* 0x000000ffff037224 */ /* 0x000fce00078e0007 */
.L_x_36113:
[----:B------:R-:W-:Y:S05]  /*79b0*/  BSYNC B0 ;  /* 0x0000000000007941 */ /* 0x000fea0003800000 */
.L_x_36112:
[----:B-----5:R-:W-:Y:S01]  /*79c0*/  VIADD R23, R25, 0x80 ;  /* 0x0000008019177836 */ /* 0x020fe20000000000 */
[----:B------:R-:W-:Y:S04]  /*79d0*/  BSSY B0, `(.L_x_36114) ;  /* 0x0000008000007945 */ /* 0x000fe80003800000 */
[----:B------:R-:W-:-:S13]  /*79e0*/  ISETP.GE.AND P1, PT, R23, R16, PT ;  /* 0x000000101700720c */ /* 0x000fda0003f26270 */
[----:B------:R-:W-:Y:S05]  /*79f0*/  @P1 BRA `(.L_x_36115) ;  /* 0x0000000000141947 */ /* 0x000fea0003800000 */
[----:B0-234-:R-:W-:Y:S02]  /*7a00*/  LOP3.LUT R7, R26, 0xff, RZ, 0xc0, !PT ;  /* 0x000000ff1a077812 */ /* 0x01dfe400078ec0ff */
[----:B------:R-:W-:Y:S02]  /*7a10*/  LOP3.LUT R27, R22, 0xff, RZ, 0xc0, !PT ;  /* 0x000000ff161b7812 */ /* 0x000fe400078ec0ff */
[----:B------:R-:W-:-:S07]  /*7a20*/  MOV R8, 0x7a40 ;  /* 0x00007a4000087802 */ /* 0x000fce0000000f00 */
[----:B------:R-:W-:Y:S05]  /*7a30*/  CALL.REL.NOINC `($__internal_64_$__cuda_sm20_div_u16) ;  /* 0x0000004000ac7944 */ /* 0x000fea0003c00000 */
[----:B------:R-:W-:-:S07]  /*7a40*/  IMAD.MOV.U32 R22, RZ, RZ, R7 ;  /* 0x000000ffff167224 */ /* 0x000fce00078e0007 */
.L_x_36115:
[----:B------:R-:W-:Y:S05]  /*7a50*/  BSYNC B0 ;  /* 0x0000000000007941 */ /* 0x000fea0003800000 */
.L_x_36114:
[----:B------:R-:W-:Y:S01]  /*7a60*/  VIADD R5, R25, 0x100 ;  /* 0x0000010019057836 */ /* 0x000fe20000000000 */
        /* <DEDUP_REMOVED lines=8> */
.L_x_36117:
[----:B------:R-:W-:Y:S05]  /*7af0*/  BSYNC B0 ;  /* 0x0000000000007941 */ /* 0x000fea0003800000 */
.L_x_36116:
        /* <DEDUP_REMOVED lines=9> */
.L_x_36119:
[----:B------:R-:W-:Y:S05]  /*7b90*/  BSYNC B0 ;  /* 0x0000000000007941 */ /* 0x000fea0003800000 */
.L_x_36118:
[----:B------:R-:W1:Y:S01]  /*7ba0*/  LDC.U8 R19, c[0x0][0x240] ;  /* 0x00009000ff137b82 */ /* 0x000e620000000000 */
[----:B------:R-:W-:Y:S04]  /*7bb0*/  BSSY B6, `(.L_x_36120) ;  /* 0x0000115000067945 */ /* 0x000fe80003800000 */
[----:B------:R-:W-:Y:S05]  /*7bc0*/  @P0 BRA `(.L_x_36121) ;  /* 0x00000010004c0947 */ /* 0x000fea0003800000 */
[----:B------:R-:W5:Y:S01]  /*7bd0*/  S2R R5, SR_TID.X ;  /* 0x0000000000057919 */ /* 0x000f620000002100 */
[----:B------:R-:W0:Y:S01]  /*7be0*/  LDC.64 R8, c[0x0][0x218] ;  /* 0x00008600ff087b82 */ /* 0x000e220000000a00 */
[----:B-1----:R-:W-:Y:S01]  /*7bf0*/  PRMT R4, R19, 0x9910, RZ ;  /* 0x0000991013047816 */ /* 0x002fe200000000ff */
[----:B------:R-:W-:Y:S01]  /*7c00*/  ULDC UR4, c[0x0][0x244] ;  /* 0x0000910000047ab9 */ /* 0x000fe20000000800 */
[----:B-----5:R-:W-:-:S04]  /*7c10*/  IMAD R0, R2, 0x200, R5 ;  /* 0x0000020002007824 */ /* 0x020fc800078e0205 */
[----:B------:R-:W-:Y:S02]  /*7c20*/  IMAD R5, R0, UR4, RZ ;  /* 0x0000000400057c24 */ /* 0x000fe4000f8e02ff */
[----:B------:R-:W-:-:S03]  /*7c30*/  IMAD.MOV.U32 R0, RZ, RZ, R4 ;  /* 0x000000ffff007224 */ /* 0x000fc600078e0004 */
[----:B0-----:R-:W-:Y:S02]  /*7c40*/  IADD3 R8, P1, R5, R8, RZ ;  /* 0x0000000805087210 */ /* 0x001fe40007f3e0ff */
        /* <DEDUP_REMOVED lines=14> */
.L_x_36125:
[----:B------:R0:W-:Y:S01]  /*7d30*/  STG.E.U8 desc[UR36][R8.64], R3 ;  /* 0x0000000308007986 */ /* 0x0001e2000c101124 */
[----:B------:R-:W-:Y:S01]  /*7d40*/  IMAD.MOV.U32 R25, RZ, RZ, R23 ;  /* 0x000000ffff197224 */ /* 0x000fe200078e0017 */
[----:B------:R-:W-:Y:S06]  /*7d50*/  BRA `(.L_x_36121) ;  /* 0x0000000c00e87947 */ /* 0x000fec0003800000 */
.L_x_36124:
[----:B------:R-:W-:-:S13]  /*7d60*/  ISETP.NE.AND P0, PT, R0, 0x2, PT ;  /* 0x000000020000780c */ /* 0x000fda0003f05270 */
[----:B------:R-:W-:Y:S05]  /*7d70*/  @!P0 BRA `(.L_x_36127) ;  /* 0x0000000000348947 */ /* 0x000fea0003800000 */
[----:B------:R-:W-:-:S13]  /*7d80*/  ISETP.NE.AND P0, PT, R0, 0x3, PT ;  /* 0x000000030000780c */ /* 0x000fda0003f05270 */
[----:B------:R-:W-:Y:S05]  /*7d90*/  @!P0 BRA `(.L_x_36128) ;  /* 0x00000000001c8947 */ /* 0x000fea0003800000 */
[----:B------:R-:W-:-:S13]  /*7da0*/  ISETP.NE.AND P0, PT, R0, 0x4, PT ;  /* 0x000000040000780c */ /* 0x000fda0003f05270 */
[----:B------:R-:W-:Y:S05]  /*7db0*/  @P0 BRA `(.L_x_36126) ;  /* 0x0000000c00680947 */ /* 0x000fea0003800000 */
[----:B------:R-:W-:Y:S01]  /*7dc0*/  LOP3.LUT R4, R3, 0xff, RZ, 0xc0, !PT ;  /* 0x000000ff03047812 */ /* 0x000fe200078ec0ff */
[----:B------:R-:W-:Y:S02]  /*7dd0*/  IMAD.MOV.U32 R5, RZ, RZ, RZ ;  /* 0x000000ffff057224 */ /* 0x000fe400078e00ff */
[----:B------:R-:W-:-:S03]  /*7de0*/  IMAD.MOV.U32 R25, RZ, RZ, R23 ;  /* 0x000000ffff197224 */ /* 0x000fc600078e0017 */
[----:B------:R0:W-:Y:S01]  /*7df0*/  STG.E.64 desc[UR36][R8.64], R4 ;  /* 0x0000000408007986 */ /* 0x0001e2000c101b24 */
[----:B------:R-:W-:Y:S05]  /*7e00*/  BRA `(.L_x_36121) ;  /* 0x0000000c00bc7947 */ /* 0x000fea0003800000 */
.L_x_36128:
[----:B------:R-:W-:Y:S01]  /*7e10*/  LOP3.LUT R3, R3, 0xff, RZ, 0xc0, !PT ;  /* 0x000000ff03037812 */ /* 0x000fe200078ec0ff */
[----:B------:R-:W-:-:S04]  /*7e20*/  IMAD.MOV.U32 R25, RZ, RZ, R23 ;  /* 0x000000ffff197224 */ /* 0x000fc800078e0017 */
[----:B------:R0:W-:Y:S01]  /*7e30*/  STG.E desc[UR36][R8.64], R3 ;  /* 0x0000000308007986 */ /* 0x0001e2000c101924 */
[----:B------:R-:W-:Y:S05]  /*7e40*/  BRA `(.L_x_36121) ;  /* 0x0000000c00ac7947 */ /* 0x000fea0003800000 */
.L_x_36127:
[----:B------:R-:W-:Y:S01]  /*7e50*/  LOP3.LUT R3, R3, 0xff, RZ, 0xc0, !PT ;  /* 0x000000ff03037812 */ /* 0x000fe200078ec0ff */
[----:B------:R-:W-:-:S04]  /*7e60*/  IMAD.MOV.U32 R25, RZ, RZ, R23 ;  /* 0x000000ffff197224 */ /* 0x000fc800078e0017 */
[----:B------:R0:W-:Y:S01]  /*7e70*/  STG.E.U16 desc[UR36][R8.64], R3 ;  /* 0x0000000308007986 */ /* 0x0001e2000c101524 */
[----:B------:R-:W-:Y:S05]  /*7e80*/  BRA `(.L_x_36121) ;  /* 0x0000000c009c7947 */ /* 0x000fea0003800000 */
.L_x_36123:
[----:B------:R-:W-:-:S13]  /*7e90*/  ISETP.GT.AND P0, PT, R0, 0x6, PT ;  /* 0x000000060000780c */ /* 0x000fda0003f04270 */
[----:B------:R-:W-:Y:S05]  /*7ea0*/  @P0 BRA `(.L_x_36129) ;  /* 0x00000000003c0947 */ /* 0x000fea0003800000 */
[----:B------:R-:W-:-:S13]  /*7eb0*/  ISETP.NE.AND P0, PT, R0, 0x5, PT ;  /* 0x000000050000780c */ /* 0x000fda0003f05270 */
[----:B------:R-:W-:Y:S05]  /*7ec0*/  @!P0 BRA `(.L_x_36130) ;  /* 0x00000000001c8947 */ /* 0x000fea0003800000 */
[----:B------:R-:W-:-:S13]  /*7ed0*/  ISETP.NE.AND P0, PT, R0, 0x6, PT ;  /* 0x000000060000780c */ /* 0x000fda0003f05270 */
[----:B------:R-:W-:Y:S05]  /*7ee0*/  @P0 BRA `(.L_x_36126) ;  /* 0x0000000c001c0947 */ /* 0x000fea0003800000 */
[----:B------:R-:W-:Y:S01]  /*7ef0*/  LOP3.LUT R3, R3, 0xff, RZ, 0xc0, !PT ;  /* 0x000000ff03037812 */ /* 0x000fe200078ec0ff */
[----:B------:R-:W-:-:S05]  /*7f00*/  IMAD.MOV.U32 R25, RZ, RZ, R23 ;  /* 0x000000ffff197224 */ /* 0x000fca00078e0017 */
[----:B------:R-:W0:Y:S02]  /*7f10*/  I2F.U16 R3, R3 ;  /* 0x0000000300037306 */ /* 0x000e240000101000 */
[----:B0-----:R0:W-:Y:S01]  /*7f20*/  STG.E desc[UR36][R8.64], R3 ;  /* 0x0000000308007986 */ /* 0x0011e2000c101924 */
[----:B------:R-:W-:Y:S05]  /*7f30*/  BRA `(.L_x_36121) ;  /* 0x0000000c00707947 */ /* 0x000fea0003800000 */
.L_x_36130:
[----:B------:R-:W-:Y:S01]  /*7f40*/  LOP3.LUT R3, R3, 0xff, RZ, 0xc0, !PT ;  /* 0x000000ff03037812 */ /* 0x000fe200078ec0ff */
[----:B------:R-:W-:-:S03]  /*7f50*/  IMAD.MOV.U32 R25, RZ, RZ, R23 ;  /* 0x000000ffff197224 */ /* 0x000fc600078e0017 */
[----:B------:R-:W0:Y:S02]  /*7f60*/  I2F.U16 R0, R3 ;  /* 0x0000000300007306 */ /* 0x000e240000101000 */
[----:B0-----:R-:W-:-:S05]  /*7f70*/  F2FP.F16.F32.PACK_AB R0, RZ, R0 ;  /* 0x00000000ff00723e */ /* 0x001fca00000000ff */
[----:B------:R0:W-:Y:S01]  /*7f80*/  STG.E.U16 desc[UR36][R8.64], R0 ;  /* 0x0000000008007986 */ /* 0x0001e2000c101524 */
[----:B------:R-:W-:Y:S05]  /*7f90*/  BRA `(.L_x_36121) ;  /* 0x0000000c00587947 */ /* 0x000fea0003800000 */
.L_x_36129:
        /* <DEDUP_REMOVED lines=8> */
[----:B------:R-:W-:Y:S01]  /*8020*/  IMAD.MOV.U32 R25, RZ, RZ, R23 ;  /* 0x000000ffff197224 */ /* 0x000fe200078e0017 */
[----:B------:R-:W0:Y:S02]  /*8030*/  I2F.U16 R4, R3 ;  /* 0x0000000300047306 */ /* 0x000e240000101000 */
[----:B0-----:R0:W-:Y:S01]  /*8040*/  STG.E.64 desc[UR36][R8.64], R4 ;  /* 0x0000000408007986 */ /* 0x0011e2000c101b24 */
[----:B------:R-:W-:Y:S05]  /*8050*/  BRA `(.L_x_36121) ;  /* 0x0000000c00287947 */ /* 0x000fea0003800000 */
.L_x_36132:
[----:B------:R-:W-:Y:S01]  /*8060*/  LOP3.LUT R3, R3, 0xff, RZ, 0xc0, !PT ;  /* 0x000000ff03037812 */ /* 0x000fe200078ec0ff */
[----:B------:R-:W-:-:S05]  /*8070*/  IMAD.MOV.U32 R25, RZ, RZ, R23 ;  /* 0x000000ffff197224 */ /* 0x000fca00078e0017 */
[----:B------:R-:W0:Y:S02]  /*8080*/  I2F.U16 R3, R3 ;  /* 0x0000000300037306 */ /* 0x000e240000101000 */
[----:B0-----:R-:W-:-:S04]  /*8090*/  F2FP.F16.F32.PACK_AB R3, RZ, R3 ;  /* 0x00000003ff03723e */ /* 0x001fc800000000ff */
[----:B------:R-:W-:-:S05]  /*80a0*/  PRMT R3, R3, 0x5410, RZ ;  /* 0x0000541003037816 */ /* 0x000fca00000000ff */
[----:B------:R0:W-:Y:S01]  /*80b0*/  STG.E desc[UR36][R8.64], R3 ;  /* 0x0000000308007986 */ /* 0x0001e2000c101924 */
[----:B------:R-:W-:Y:S05]  /*80c0*/  BRA `(.L_x_36121) ;  /* 0x0000000c000c7947 */ /* 0x000fea0003800000 */
.L_x_36131:
[----:B------:R-:W-:Y:S01]  /*80d0*/  LOP3.LUT R4, R3, 0xff, RZ, 0xc0, !PT ;  /* 0x000000ff03047812 */ /* 0x000fe200078ec0ff */
[----:B------:R-:W-:-:S05]  /*80e0*/  IMAD.MOV.U32 R25, RZ, RZ, R23 ;  /* 0x000000ffff197224 */ /* 0x000fca00078e0017 */
[----:B------:R-:W0:Y:S02]  /*80f0*/  I2F.F64.U16 R4, R4 ;  /* 0x0000000400047312 */ /* 0x000e240000101800 */
[----:B0-----:R0:W-:Y:S01]  /*8100*/  STG.E.64 desc[UR36][R8.64], R4 ;  /* 0x0000000408007986 */ /* 0x0011e2000c101b24 */
[----:B------:R-:W-:Y:S05]  /*8110*/  BRA `(.L_x_36121) ;  /* 0x0000000800f87947 */ /* 0x000fea0003800000 */
.L_x_36122:
        /* <DEDUP_REMOVED lines=13> */
.L_x_36135:
[----:B------:R-:W-:Y:S02]  /*81f0*/  LOP3.LUT R4, R3, 0xff, RZ, 0xc0, !PT ;  /* 0x000000ff03047812 */ /* 0x000fe400078ec0ff */
[----:B--234-:R-:W-:Y:S01]  /*8200*/  CS2R R6, SRZ ;  /* 0x0000000000067805 */ /* 0x01cfe2000001ff00 */
[----:B------:R-:W-:-:S03]  /*8210*/  IMAD.MOV.U32 R25, RZ, RZ, R23 ;  /* 0x000000ffff197224 */ /* 0x000fc600078e0017 */
[----:B------:R-:W0:Y:S02]  /*8220*/  I2F.F64.U16 R4, R4 ;  /* 0x0000000400047312 */ /* 0x000e240000101800 */
[----:B0-----:R0:W-:Y:S01]  /*8230*/  STG.E.128 desc[UR36][R8.64], R4 ;  /* 0x0000000408007986 */ /* 0x0011e2000c101d24 */
[----:B------:R-:W-:Y:S05]  /*8240*/  BRA `(.L_x_36121) ;  /* 0x0000000800ac7947 */ /* 0x000fea0003800000 */
.L_x_36134:
[----:B------:R-:W-:-:S13]  /*8250*/  ISETP.NE.AND P0, PT, R0, 0xf, PT ;  /* 0x0000000f0000780c */ /* 0x000fda0003f05270 */
[----:B------:R-:W-:Y:S05]  /*8260*/  @!P0 BRA `(.L_x_36136) ;  /* 0x0000000000c48947 */ /* 0x000fea0003800000 */
[----:B------:R-:W-:-:S13]  /*8270*/  ISETP.NE.AND P0, PT, R0, 0x17, PT ;  /* 0x000000170000780c */ /* 0x000fda0003f05270 */
[----:B------:R-:W-:Y:S05]  /*8280*/  @!P0 BRA `(.L_x_36137) ;  /* 0x00000000005c8947 */ /* 0x000fea0003800000 */
[----:B------:R-:W-:-:S13]  /*8290*/  ISETP.NE.AND P0, PT, R0, 0x18, PT ;  /* 0x000000180000780c */ /* 0x000fda0003f05270 */
[----:B------:R-:W-:Y:S05]  /*82a0*/  @P0 BRA `(.L_x_36126) ;  /* 0x00000008002c0947 */ /* 0x000fea0003800000 */
[----:B------:R-:W-:Y:S01]  /*82b0*/  LOP3.LUT R4, R3, 0xff, RZ, 0xc0, !PT ;  /* 0x000000ff03047812 */ /* 0x000fe200078ec0ff */
[----:B------:R-:W-:Y:S03]  /*82c0*/  BSSY B0, `(.L_x_36138) ;  /* 0x000000f000007945 */ /* 0x000fe60003800000 */
[----:B--234-:R-:W0:Y:S02]  /*82d0*/  I2F.U16 R7, R4 ;  /* 0x0000000400077306 */ /* 0x01ce240000101000 */
[C---:B0-----:R-:W-:Y:S02]  /*82e0*/  LOP3.LUT R3, R7.reuse, 0x7fffffff, RZ, 0xc0, !PT ;  /* 0x7fffffff07037812 */ /* 0x041fe400078ec0ff */
[----:B------:R-:W-:Y:S02]  /*82f0*/  LOP3.LUT R0, R7, 0x80000000, RZ, 0xc0, !PT ;  /* 0x8000000007007812 */ /* 0x000fe400078ec0ff */
[----:B------:R-:W-:-:S02]  /*8300*/  ISETP.GT.U32.AND P0, PT, R3, 0x43efffff, PT ;  /* 0x43efffff0300780c */ /* 0x000fc40003f04070 */
        /* <DEDUP_REMOVED lines=10> */
.L_x_36139:
[----:B------:R-:W-:Y:S05]  /*83b0*/  BSYNC B0 ;  /* 0x0000000000007941 */ /* 0x000fea0003800000 */
.L_x_36138:
[----:B------:R-:W-:Y:S01]  /*83c0*/  LOP3.LUT R5, R0, R5, RZ, 0xfc, !PT ;  /* 0x0000000500057212 */ /* 0x000fe200078efcff */
[----:B------:R-:W-:-:S04]  /*83d0*/  IMAD.MOV.U32 R25, RZ, RZ, R23 ;  /* 0x000000ffff197224 */ /* 0x000fc800078e0017 */
[----:B------:R0:W-:Y:S01]  /*83e0*/  STG.E.U8 desc[UR36][R8.64], R5 ;  /* 0x0000000508007986 */ /* 0x0001e2000c101124 */
[----:B------:R-:W-:Y:S05]  /*83f0*/  BRA `(.L_x_36121) ;  /* 0x0000000800407947 */ /* 0x000fea0003800000 */
.L_x_36137:
[----:B------:R-:W-:Y:S01]  /*8400*/  LOP3.LUT R0, R3, 0xff, RZ, 0xc0, !PT ;  /* 0x000000ff03007812 */ /* 0x000fe200078ec0ff */
[----:B------:R-:W-:Y:S03]  /*8410*/  BSSY B0, `(.L_x_36140) ;  /* 0x0000010000007945 */ /* 0x000fe60003800000 */
[----:B------:R-:W0:Y:S02]  /*8420*/  I2F.U16 R5, R0 ;  /* 0x0000000000057306 */ /* 0x000e240000101000 */
        /* <DEDUP_REMOVED lines=11> */
.L_x_36141:
[----:B------:R-:W-:Y:S01]  /*84e0*/  IMAD.MOV.U32 R0, RZ, RZ, 0x7f ;  /* 0x0000007fff007424 */ /* 0x000fe200078e00ff */
[----:B------:R-:W-:-:S04]  /*84f0*/  ISETP.GT.U32.AND P0, PT, R3, 0x7f800000, PT ;  /* 0x7f8000000300780c */ /* 0x000fc80003f04070 */
[----:B------:R-:W-:-:S09]  /*8500*/  SEL R0, R0, 0x7c, P0 ;  /* 0x0000007c00007807 */ /* 0x000fd20000000000 */
.L_x_36142:
[----:B------:R-:W-:Y:S05]  /*8510*/  BSYNC B0 ;  /* 0x0000000000007941 */ /* 0x000fea0003800000 */
.L_x_36140:
[----:B------:R-:W-:Y:S01]  /*8520*/  LOP3.LUT R3, R5, 0x80000000, RZ, 0xc0, !PT ;  /* 0x8000000005037812 */ /* 0x000fe200078ec0ff */
[----:B------:R-:W-:-:S03]  /*8530*/  IMAD.MOV.U32 R25, RZ, RZ, R23 ;  /* 0x000000ffff197224 */ /* 0x000fc600078e0017 */
[----:B------:R-:W-:-:S04]  /*8540*/  SHF.R.U32.HI R3, RZ, 0x18, R3 ;  /* 0x00000018ff037819 */ /* 0x000fc80000011603 */
[----:B------:R-:W-:-:S05]  /*8550*/  LOP3.LUT R3, R0, R3, RZ, 0xfc, !PT ;  /* 0x0000000300037212 */ /* 0x000fca00078efcff */
[----:B------:R0:W-:Y:S01]  /*8560*/  STG.E.U8 desc[UR36][R8.64], R3 ;  /* 0x0000000308007986 */ /* 0x0001e2000c101124 */
[----:B------:R-:W-:Y:S05]  /*8570*/  BRA `(.L_x_36121) ;  /* 0x0000000400e07947 */ /* 0x000fea0003800000 */
.L_x_36136:
[----:B------:R-:W-:Y:S01]  /*8580*/  LOP3.LUT R3, R3, 0xff, RZ, 0xc0, !PT ;  /* 0x000000ff03037812 */ /* 0x000fe200078ec0ff */
[----:B------:R-:W-:-:S03]  /*8590*/  IMAD.MOV.U32 R25, RZ, RZ, R23 ;  /* 0x000000ffff197224 */ /* 0x000fc600078e0017 */
[----:B------:R-:W0:Y:S02]  /*85a0*/  I2F.U16 R0, R3 ;  /* 0x0000000300007306 */ /* 0x000e240000101000 */
[----:B0-----:R-:W-:-:S05]  /*85b0*/  F2FP.BF16.F32.PACK_AB R0, RZ, R0 ;  /* 0x00000000ff00723e */ /* 0x001fca00000010ff */
[----:B------:R0:W-:Y:S01]  /*85c0*/  STG.E.U16 desc[UR36][R8.64], R0 ;  /* 0x0000000008007986 */ /* 0x0001e2000c101524 */
[----:B------:R-:W-:Y:S05]  /*85d0*/  BRA `(.L_x_36121) ;  /* 0x0000000400c87947 */ /* 0x000fea0003800000 */
.L_x_36133:
        /* <DEDUP_REMOVED lines=8> */
[----:B------:R-:W-:Y:S01]  /*8660*/  LOP3.LUT R3, R3, 0xff, RZ, 0xc0, !PT ;  /* 0x000000ff03037812 */ /* 0x000fe200078ec0ff */
[----:B------:R-:W-:-:S04]  /*8670*/  IMAD.MOV.U32 R25, RZ, RZ, R23 ;  /* 0x000000ffff197224 */ /* 0x000fc800078e0017 */
[----:B------:R0:W-:Y:S01]  /*8680*/  STG.E.U16 desc[UR36][R8.64], R3 ;  /* 0x0000000308007986 */ /* 0x0001e2000c101524 */
[----:B------:R-:W-:Y:S05]  /*8690*/  BRA `(.L_x_36121) ;  /* 0x0000000400987947 */ /* 0x000fea0003800000 */
.L_x_36145:
[----:B------:R-:W-:Y:S01]  /*86a0*/  LOP3.LUT R0, R3, 0xff, RZ, 0xc0, !PT ;  /* 0x000000ff03007812 */ /* 0x000fe200078ec0ff */
[----:B------:R-:W-:Y:S01]  /*86b0*/  BSSY B0, `(.L_x_36146) ;  /* 0x0000015000007945 */ /* 0x000fe20003800000 */
[----:B------:R-:W-:Y:S02]  /*86c0*/  IMAD.MOV.U32 R4, RZ, RZ, 0x80 ;  /* 0x00000080ff047424 */ /* 0x000fe400078e00ff */
[----:B------:R-:W0:Y:S02]  /*86d0*/  I2F.U16 R5, R0 ;  /* 0x0000000000057306 */ /* 0x000e240000101000 */
        /* <DEDUP_REMOVED lines=14> */
.L_x_36148:
[----:B------:R-:W-:-:S04]  /*87c0*/  LOP3.LUT R3, R5, 0x80000000, RZ, 0xc0, !PT ;  /* 0x8000000005037812 */ /* 0x000fc800078ec0ff */
[----:B------:R-:W-:-:S04]  /*87d0*/  SHF.R.U32.HI R3, RZ, 0x18, R3 ;  /* 0x00000018ff037819 */ /* 0x000fc80000011603 */
[----:B------:R-:W-:-:S04]  /*87e0*/  LOP3.LUT R0, R0, R3, RZ, 0xfc, !PT ;  /* 0x0000000300007212 */ /* 0x000fc800078efcff */
[----:B------:R-:W-:-:S07]  /*87f0*/  PRMT R4, R0, 0x7610, R4 ;  /* 0x0000761000047816 */ /* 0x000fce0000000004 */
.L_x_36147:
[----:B------:R-:W-:Y:S05]  /*8800*/  BSYNC B0 ;  /* 0x0000000000007941 */ /* 0x000fea0003800000 */
.L_x_36146:
[----:B------:R0:W-:Y:S01]  /*8810*/  STG.E.U8 desc[UR36][R8.64], R4 ;  /* 0x0000000408007986 */ /* 0x0001e2000c101124 */
[----:B------:R-:W-:Y:S01]  /*8820*/  IMAD.MOV.U32 R25, RZ, RZ, R23 ;  /* 0x000000ffff197224 */ /* 0x000fe200078e0017 */
[----:B------:R-:W-:Y:S06]  /*8830*/  BRA `(.L_x_36121) ;  /* 0x0000000400307947 */ /* 0x000fec0003800000 */
.L_x_36144:
        /* <DEDUP_REMOVED lines=18> */
.L_x_36151:
[----:B------:R-:W-:-:S04]  /*8960*/  LOP3.LUT R3, R5, 0x80000000, RZ, 0xc0, !PT ;  /* 0x8000000005037812 */ /* 0x000fc800078ec0ff */
[----:B------:R-:W-:-:S04]  /*8970*/  SHF.R.U32.HI R3, RZ, 0x18, R3 ;  /* 0x00000018ff037819 */ /* 0x000fc80000011603 */
[----:B------:R-:W-:-:S04]  /*8980*/  LOP3.LUT R0, R0, R3, RZ, 0xfc, !PT ;  /* 0x0000000300007212 */ /* 0x000fc800078efcff */
[----:B------:R-:W-:-:S07]  /*8990*/  PRMT R4, R0, 0x7610, R4 ;  /* 0x0000761000047816 */ /* 0x000fce0000000004 */
.L_x_36150:
[----:B------:R-:W-:Y:S05]  /*89a0*/  BSYNC B0 ;  /* 0x0000000000007941 */ /* 0x000fea0003800000 */
.L_x_36149:
[----:B------:R0:W-:Y:S01]  /*89b0*/  STG.E.U8 desc[UR36][R8.64], R4 ;  /* 0x0000000408007986 */ /* 0x0001e2000c101124 */
[----:B------:R-:W-:Y:S01]  /*89c0*/  IMAD.MOV.U32 R25, RZ, RZ, R23 ;  /* 0x000000ffff197224 */ /* 0x000fe200078e0017 */
[----:B------:R-:W-:Y:S06]  /*89d0*/  BRA `(.L_x_36121) ;  /* 0x0000000000c87947 */ /* 0x000fec0003800000 */
.L_x_36143:
        /* <DEDUP_REMOVED lines=8> */
[----:B--234-:R-:W0:Y:S02]  /*8a60*/  I2F.U16 R6, R5 ;  /* 0x0000000500067306 */ /* 0x01ce240000101000 */
        /* <DEDUP_REMOVED lines=15> */
.L_x_36126:
[----:B------:R-:W-:Y:S01]  /*8b60*/  MOV R14, 0x0 ;  /* 0x00000000000e7802 */ /* 0x000fe20000000f00 */
[----:B------:R-:W-:Y:S01]  /*8b70*/  ULDC.64 UR4, c[0x4][0x178] ;  /* 0x01005e0000047ab9 */ /* 0x000fe20000000a00 */
[----:B------:R-:W-:Y:S01]  /*8b80*/  ULDC.64 UR6, c[0x4][0x180] ;  /* 0x0100600000067ab9 */ /* 0x000fe20000000a00 */
[----:B------:R-:W-:Y:S02]  /*8b90*/  IMAD.U32 R4, RZ, RZ, UR4 ;  /* 0x00000004ff047e24 */ /* 0x000fe4000f8e00ff */
[----:B------:R-:W-:Y:S01]  /*8ba0*/  IMAD.U32 R5, RZ, RZ, UR5 ;  /* 0x00000005ff057e24 */ /* 0x000fe2000f8e00ff */
[----:B------:R-:W0:Y:S01]  /*8bb0*/  LDC.64 R14, c[0x4][R14] ;  /* 0x010000000e0e7b82 */ /* 0x000e220000000a00 */
[----:B------:R-:W-:Y:S01]  /*8bc0*/  ULDC.64 UR4, c[0x4][0x10] ;  /* 0x0100040000047ab9 */ /* 0x000fe20000000a00 */
[----:B--234-:R-:W-:Y:S02]  /*8bd0*/  IMAD.U32 R6, RZ, RZ, UR6 ;  /* 0x00000006ff067e24 */ /* 0x01cfe4000f8e00ff */
        /* <DEDUP_REMOVED lines=8> */
.L_x_36154:
[----:B------:R-:W-:Y:S01]  /*8c60*/  IMAD.MOV.U32 R25, RZ, RZ, R23 ;  /* 0x000000ffff197224 */ /* 0x000fe200078e0017 */
[----:B------:R-:W-:Y:S06]  /*8c70*/  BRA `(.L_x_36121) ;  /* 0x0000000000207947 */ /* 0x000fec0003800000 */
.L_x_36153:
[----:B------:R-:W-:Y:S01]  /*8c80*/  LOP3.LUT R4, R3, 0xff, RZ, 0xc0, !PT ;  /* 0x000000ff03047812 */ /* 0x000fe200078ec0ff */
[----:B------:R-:W-:Y:S02]  /*8c90*/  IMAD.MOV.U32 R5, RZ, RZ, RZ ;  /* 0x000000ffff057224 */ /* 0x000fe400078e00ff */
[----:B------:R-:W-:-:S03]  /*8ca0*/  IMAD.MOV.U32 R25, RZ, RZ, R23 ;  /* 0x000000ffff197224 */ /* 0x000fc600078e0017 */
[----:B------:R0:W-:Y:S01]  /*8cb0*/  STG.E.64 desc[UR36][R8.64], R4 ;  /* 0x0000000408007986 */ /* 0x0001e2000c101b24 */
[----:B------:R-:W-:Y:S05]  /*8cc0*/  BRA `(.L_x_36121) ;  /* 0x00000000000c7947 */ /* 0x000fea0003800000 */
.L_x_36152:
[----:B------:R-:W-:Y:S01]  /*8cd0*/  LOP3.LUT R3, R3, 0xff, RZ, 0xc0, !PT ;  /* 0x000000ff03037812 */ /* 0x000fe200078ec0ff */
[----:B------:R-:W-:-:S04]  /*8ce0*/  IMAD.MOV.U32 R25, RZ, RZ, R23 ;  /* 0x000000ffff197224 */ /* 0x000fc800078e0017 */
[----:B------:R0:W-:Y:S03]  /*8cf0*/  STG.E desc[UR36][R8.64], R3 ;  /* 0x0000000308007986 */ /* 0x0001e6000c101924 */
.L_x_36121:
[----:B------:R-:W-:Y:S05]  /*8d00*/  BSYNC B6 ;  /* 0x0000000000067941 */ /* 0x000fea0003800000 */
.L_x_36120:
[----:B------:R-:W-:Y:S01]  /*8d10*/  ISETP.GE.AND P0, PT, R25, R16, PT ;  /* 0x000000101900720c */ /* 0x000fe20003f06270 */
[----:B------:R-:W-:-:S12]  /*8d20*/  BSSY B6, `(.L_x_36155) ;  /* 0x00001fe000067945 */ /* 0x000fd80003800000 */
        /* <DEDUP_REMOVED lines=21> */
.L_x_36160:
[----:B------:R0:W-:Y:S01]  /*8e80*/  STG.E.U8 desc[UR36][R8.64], R22 ;  /* 0x0000001608007986 */ /* 0x0001e2000c101124 */
[----:B------:R-:W-:Y:S05]  /*8e90*/  BRA `(.L_x_36162) ;  /* 0x0000000c00987947 */ /* 0x000fea0003800000 */
.L_x_36159:
        /* <DEDUP_REMOVED lines=10> */
.L_x_36164:
[----:B------:R-:W-:-:S05]  /*8f40*/  LOP3.LUT R3, R22, 0xff, RZ, 0xc0, !PT ;  /* 0x000000ff16037812 */ /* 0x000fca00078ec0ff */
[----:B------:R0:W-:Y:S01]  /*8f50*/  STG.E desc[UR36][R8.64], R3 ;  /* 0x0000000308007986 */ /* 0x0001e2000c101924 */
[----:B------:R-:W-:Y:S05]  /*8f60*/  BRA `(.L_x_36162) ;  /* 0x0000000c00647947 */ /* 0x000fea0003800000 */
.L_x_36163:
[----:B------:R-:W-:-:S05]  /*8f70*/  LOP3.LUT R3, R22, 0xff, RZ, 0xc0, !PT ;  /* 0x000000ff16037812 */ /* 0x000fca00078ec0ff */
[----:B------:R0:W-:Y:S01]  /*8f80*/  STG.E.U16 desc[UR36][R8.64], R3 ;  /* 0x0000000308007986 */ /* 0x0001e2000c101524 */
[----:B------:R-:W-:Y:S05]  /*8f90*/  BRA `(.L_x_36162) ;  /* 0x0000000c00587947 */ /* 0x000fea0003800000 */
.L_x_36158:
[----:B------:R-:W-:-:S13]  /*8fa0*/  ISETP.GT.AND P0, PT, R0, 0x6, PT ;  /* 0x000000060000780c */ /* 0x000fda0003f04270 */
[----:B------:R-:W-:Y:S05]  /*8fb0*/  @P0 BRA `(.L_x_36165) ;  /* 0x0000000000340947 */ /* 0x000fea0003800000 */
[----:B------:R-:W-:-:S13]  /*8fc0*/  ISETP.NE.AND P0, PT, R0, 0x5, PT ;  /* 0x000000050000780c */ /* 0x000fda0003f05270 */
[----:B------:R-:W-:Y:S05]  /*8fd0*/  @!P0 BRA `(.L_x_36166) ;  /* 0x0000000000188947 */ /* 0x000fea0003800000 */
[----:B------:R-:W-:-:S13]  /*8fe0*/  ISETP.NE.AND P0, PT, R0, 0x6, PT ;  /* 0x000000060000780c */ /* 0x000fda0003f05270 */
[----:B------:R-:W-:Y:S05]  /*8ff0*/  @P0 BRA `(.L_x_36161) ;  /* 0x0000000800e40947 */ /* 0x000fea0003800000 */
[----:B------:R-:W-:-:S06]  /*9000*/  LOP3.LUT R3, R22, 0xff, RZ, 0xc0, !PT ;  /* 0x000000ff16037812 */ /* 0x000fcc00078ec0ff */
[----:B------:R-:W0:Y:S02]  /*9010*/  I2F.U16 R3, R3 ;  /* 0x0000000300037306 */ /* 0x000e240000101000 */
[----:B0-----:R0:W-:Y:S01]  /*9020*/  STG.E desc[UR36][R8.64], R3 ;  /* 0x0000000308007986 */ /* 0x0011e2000c101924 */
[----:B------:R-:W-:Y:S05]  /*9030*/  BRA `(.L_x_36162) ;  /* 0x0000000c00307947 */ /* 0x000fea0003800000 */
.L_x_36166:
[----:B------:R-:W-:-:S04]  /*9040*/  LOP3.LUT R22, R22, 0xff, RZ, 0xc0, !PT ;  /* 0x000000ff16167812 */ /* 0x000fc800078ec0ff */
[----:B------:R-:W0:Y:S02]  /*9050*/  I2F.U16 R0, R22 ;  /* 0x0000001600007306 */ /* 0x000e240000101000 */
[----:B0-----:R-:W-:-:S05]  /*9060*/  F2FP.F16.F32.PACK_AB R0, RZ, R0 ;  /* 0x00000000ff00723e */ /* 0x001fca00000000ff */
[----:B------:R0:W-:Y:S01]  /*9070*/  STG.E.U16 desc[UR36][R8.64], R0 ;  /* 0x0000000008007986 */ /* 0x0001e2000c101524 */
[----:B------:R-:W-:Y:S05]  /*9080*/  BRA `(.L_x_36162) ;  /* 0x0000000c001c7947 */ /* 0x000fea0003800000 */
.L_x_36165:
        /* <DEDUP_REMOVED lines=8> */
[----:B------:R-:W0:Y:S02]  /*9110*/  I2F.U16 R22, R22 ;  /* 0x0000001600167306 */ /* 0x000e240000101000 */
[----:B0-----:R0:W-:Y:S01]  /*9120*/  STG.E.64 desc[UR36][R8.64], R22 ;  /* 0x0000001608007986 */ /* 0x0011e2000c101b24 */
[----:B------:R-:W-:Y:S05]  /*9130*/  BRA `(.L_x_36162) ;  /* 0x0000000800f07947 */ /* 0x000fea0003800000 */
.L_x_36168:
[----:B------:R-:W-:-:S06]  /*9140*/  LOP3.LUT R22, R22, 0xff, RZ, 0xc0, !PT ;  /* 0x000000ff16167812 */ /* 0x000fcc00078ec0ff */
[----:B------:R-:W0:Y:S02]  /*9150*/  I2F.U16 R22, R22 ;  /* 0x0000001600167306 */ /* 0x000e240000101000 */
[----:B0-----:R-:W-:-:S04]  /*9160*/  F2FP.F16.F32.PACK_AB R3, RZ, R22 ;  /* 0x00000016ff03723e */ /* 0x001fc800000000ff */
[----:B------:R-:W-:-:S05]  /*9170*/  PRMT R3, R3, 0x5410, RZ ;  /* 0x0000541003037816 */ /* 0x000fca00000000ff */
[----:B------:R0:W-:Y:S01]  /*9180*/  STG.E desc[UR36][R8.64], R3 ;  /* 0x0000000308007986 */ /* 0x0001e2000c101924 */
[----:B------:R-:W-:Y:S05]  /*9190*/  BRA `(.L_x_36162) ;  /* 0x0000000800d87947 */ /* 0x000fea0003800000 */
.L_x_36167:
[----:B------:R-:W-:-:S06]  /*91a0*/  LOP3.LUT R4, R22, 0xff, RZ, 0xc0, !PT ;  /* 0x000000ff16047812 */ /* 0x000fcc00078ec0ff */
[----:B------:R-:W0:Y:S02]  /*91b0*/  I2F.F64.U16 R4, R4 ;  /* 0x0000000400047312 */ /* 0x000e240000101800 */
[----:B0-----:R0:W-:Y:S01]  /*91c0*/  STG.E.64 desc[UR36][R8.64], R4 ;  /* 0x0000000408007986 */ /* 0x0011e2000c101b24 */
[----:B------:R-:W-:Y:S05]  /*91d0*/  BRA `(.L_x_36162) ;  /* 0x0000000800c87947 */ /* 0x000fea0003800000 */
.L_x_36157:
        /* <DEDUP_REMOVED lines=12> */
.L_x_36171:
[----:B------:R-:W-:Y:S02]  /*92a0*/  LOP3.LUT R4, R22, 0xff, RZ, 0xc0, !PT ;  /* 0x000000ff16047812 */ /* 0x000fe400078ec0ff */
[----:B--234-:R-:W-:-:S04]  /*92b0*/  CS2R R6, SRZ ;  /* 0x0000000000067805 */ /* 0x01cfc8000001ff00 */
[----:B------:R-:W0:Y:S02]  /*92c0*/  I2F.F64.U16 R4, R4 ;  /* 0x0000000400047312 */ /* 0x000e240000101800 */
[----:B0-----:R0:W-:Y:S01]  /*92d0*/  STG.E.128 desc[UR36][R8.64], R4 ;  /* 0x0000000408007986 */ /* 0x0011e2000c101d24 */
[----:B------:R-:W-:Y:S05]  /*92e0*/  BRA `(.L_x_36162) ;  /* 0x0000000800847947 */ /* 0x000fea0003800000 */
.L_x_36170:
        /* <DEDUP_REMOVED lines=22> */
.L_x_36175:
[----:B------:R-:W-:Y:S05]  /*9450*/  BSYNC B0 ;  /* 0x0000000000007941 */ /* 0x000fea0003800000 */
.L_x_36174:
[----:B------:R-:W-:-:S05]  /*9460*/  LOP3.LUT R5, R0, R5, RZ, 0xfc, !PT ;  /* 0x0000000500057212 */ /* 0x000fca00078efcff */
[----:B------:R0:W-:Y:S01]  /*9470*/  STG.E.U8 desc[UR36][R8.64], R5 ;  /* 0x0000000508007986 */ /* 0x0001e2000c101124 */
[----:B------:R-:W-:Y:S05]  /*9480*/  BRA `(.L_x_36162) ;  /* 0x00000008001c7947 */ /* 0x000fea0003800000 */
.L_x_36173:
        /* <DEDUP_REMOVED lines=14> */
.L_x_36177:
[----:B------:R-:W-:Y:S01]  /*9570*/  IMAD.MOV.U32 R0, RZ, RZ, 0x7f ;  /* 0x0000007fff007424 */ /* 0x000fe200078e00ff */
[----:B------:R-:W-:-:S04]  /*9580*/  ISETP.GT.U32.AND P0, PT, R3, 0x7f800000, PT ;  /* 0x7f8000000300780c */ /* 0x000fc80003f04070 */
[----:B------:R-:W-:-:S09]  /*9590*/  SEL R0, R0, 0x7c, P0 ;  /* 0x0000007c00007807 */ /* 0x000fd20000000000 */
.L_x_36178:
[----:B------:R-:W-:Y:S05]  /*95a0*/  BSYNC B0 ;  /* 0x0000000000007941 */ /* 0x000fea0003800000 */
.L_x_36176:
[----:B------:R-:W-:-:S04]  /*95b0*/  LOP3.LUT R3, R5, 0x80000000, RZ, 0xc0, !PT ;  /* 0x8000000005037812 */ /* 0x000fc800078ec0ff */
[----:B------:R-:W-:-:S04]  /*95c0*/  SHF.R.U32.HI R3, RZ, 0x18, R3 ;  /* 0x00000018ff037819 */ /* 0x000fc80000011603 */
[----:B------:R-:W-:-:S05]  /*95d0*/  LOP3.LUT R3, R0, R3, RZ, 0xfc, !PT ;  /* 0x0000000300037212 */ /* 0x000fca00078efcff */
[----:B------:R0:W-:Y:S01]  /*95e0*/  STG.E.U8 desc[UR36][R8.64], R3 ;  /* 0x0000000308007986 */ /* 0x0001e2000c101124 */
[----:B------:R-:W-:Y:S05]  /*95f0*/  BRA `(.L_x_36162) ;  /* 0x0000000400c07947 */ /* 0x000fea0003800000 */
.L_x_36172:
[----:B------:R-:W-:-:S04]  /*9600*/  LOP3.LUT R22, R22, 0xff, RZ, 0xc0, !PT ;  /* 0x000000ff16167812 */ /* 0x000fc800078ec0ff */
[----:B------:R-:W0:Y:S02]  /*9610*/  I2F.U16 R0, R22 ;  /* 0x0000001600007306 */ /* 0x000e240000101000 */
[----:B0-----:R-:W-:-:S05]  /*9620*/  F2FP.BF16.F32.PACK_AB R0, RZ, R0 ;  /* 0x00000000ff00723e */ /* 0x001fca00000010ff */
[----:B------:R0:W-:Y:S01]  /*9630*/  STG.E.U16 desc[UR36][R8.64], R0 ;  /* 0x0000000008007986 */ /* 0x0001e2000c101524 */
[----:B------:R-:W-:Y:S05]  /*9640*/  BRA `(.L_x_36162) ;  /* 0x0000000400ac7947 */ /* 0x000fea0003800000 */
.L_x_36169:
        /* <DEDUP_REMOVED lines=8> */
[----:B------:R-:W-:-:S05]  /*96d0*/  LOP3.LUT R3, R22, 0xff, RZ, 0xc0, !PT ;  /* 0x000000ff16037812 */ /* 0x000fca00078ec0ff */
[----:B------:R0:W-:Y:S01]  /*96e0*/  STG.E.U16 desc[UR36][R8.64], R3 ;  /* 0x0000000308007986 */ /* 0x0001e2000c101524 */
[----:B------:R-:W-:Y:S05]  /*96f0*/  BRA `(.L_x_36162) ;  /* 0x0000000400807947 */ /* 0x000fea0003800000 */
.L_x_36181:
        /* <DEDUP_REMOVED lines=18> */
.L_x_36184:
[----:B------:R-:W-:-:S04]  /*9820*/  LOP3.LUT R3, R5, 0x80000000, RZ, 0xc0, !PT ;  /* 0x8000000005037812 */ /* 0x000fc800078ec0ff */
[----:B------:R-:W-:-:S04]  /*9830*/  SHF.R.U32.HI R3, RZ, 0x18, R3 ;  /* 0x00000018ff037819 */ /* 0x000fc80000011603 */
[----:B------:R-:W-:-:S04]  /*9840*/  LOP3.LUT R0, R0, R3, RZ, 0xfc, !PT ;  /* 0x0000000300007212 */ /* 0x000fc800078efcff */
[----:B------:R-:W-:-:S07]  /*9850*/  PRMT R4, R0, 0x7610, R4 ;  /* 0x0000761000047816 */ /* 0x000fce0000000004 */
.L_x_36183:
[----:B------:R-:W-:Y:S05]  /*9860*/  BSYNC B0 ;  /* 0x0000000000007941 */ /* 0x000fea0003800000 */
.L_x_36182:
[----:B------:R0:W-:Y:S01]  /*9870*/  STG.E.U8 desc[UR36][R8.64], R4 ;  /* 0x0000000408007986 */ /* 0x0001e2000c101124 */
[----:B------:R-:W-:Y:S05]  /*9880*/  BRA `(.L_x_36162) ;  /* 0x00000004001c7947 */ /* 0x000fea0003800000 */
.L_x_36180:
        /* <DEDUP_REMOVED lines=18> */
.L_x_36187:
[----:B------:R-:W-:-:S04]  /*99b0*/  LOP3.LUT R3, R5, 0x80000000, RZ, 0xc0, !PT ;  /* 0x8000000005037812 */ /* 0x000fc800078ec0ff */
[----:B------:R-:W-:-:S04]  /*99c0*/  SHF.R.U32.HI R3, RZ, 0x18, R3 ;  /* 0x00000018ff037819 */ /* 0x000fc80000011603 */
[----:B------:R-:W-:-:S04]  /*99d0*/  LOP3.LUT R0, R0, R3, RZ, 0xfc, !PT ;  /* 0x0000000300007212 */ /* 0x000fc800078efcff */
[----:B------:R-:W-:-:S07]  /*99e0*/  PRMT R4, R0, 0x7610, R4 ;  /* 0x0000761000047816 */ /* 0x000fce0000000004 */
.L_x_36186:
[----:B------:R-:W-:Y:S05]  /*99f0*/  BSYNC B0 ;  /* 0x0000000000007941 */ /* 0x000fea0003800000 */
.L_x_36185:
[----:B------:R0:W-:Y:S01]  /*9a00*/  STG.E.U8 desc[UR36][R8.64], R4 ;  /* 0x0000000408007986 */ /* 0x0001e2000c101124 */
[----:B------:R-:W-:Y:S05]  /*9a10*/  BRA `(.L_x_36162) ;  /* 0x0000000000b87947 */ /* 0x000fea0003800000 */
.L_x_36179:
[----:B------:R-:W-:-:S13]  /*9a20*/  ISETP.NE.AND P0, PT, R0, 0x1c, PT ;  /* 0x0000001c0000780c */ /* 0x000fda0003f05270 */
[----:B------:R-:W-:Y:S05]  /*9a30*/  @!P0 BRA `(.L_x_36188) ;  /* 0x0000000000a88947 */ /* 0x000fea0003800000 */
[----:B------:R-:W-:-:S13]  /*9a40*/  ISETP.NE.AND P0, PT, R0, 0x1d, PT ;  /* 0x0000001d0000780c */ /* 0x000fda0003f05270 */
[----:B------:R-:W-:Y:S05]  /*9a50*/  @!P0 BRA `(.L_x_36189) ;  /* 0x0000000000908947 */ /* 0x000fea0003800000 */
[----:B------:R-:W-:-:S13]  /*9a60*/  ISETP.NE.AND P0, PT, R0, 0x2c, PT ;  /* 0x0000002c0000780c */ /* 0x000fda0003f05270 */
[----:B------:R-:W-:Y:S05]  /*9a70*/  @P0 BRA `(.L_x_36161) ;  /* 0x0000000000440947 */ /* 0x000fea0003800000 */
[----:B------:R-:W-:-:S06]  /*9a80*/  LOP3.LUT R22, R22, 0xff, RZ, 0xc0, !PT ;  /* 0x000000ff16167812 */ /* 0x000fcc00078ec0ff */
        /* <DEDUP_REMOVED lines=16> */
.L_x_36161:
        /* <DEDUP_REMOVED lines=8> */
[----:B--234-:R-:W-:-:S02]  /*9c10*/  IMAD.U32 R6, RZ, RZ, UR4 ;  /* 0x00000004ff067e24 */ /* 0x01cfc4000f8e00ff */
[----:B------:R-:W-:Y:S02]  /*9c20*/  IMAD.U32 R7, RZ, RZ, UR5 ;  /* 0x00000005ff077e24 */ /* 0x000fe4000f8e00ff */
[----:B------:R-:W-:Y:S02]  /*9c30*/  IMAD.U32 R11, RZ, RZ, UR7 ;  /* 0x00000007ff0b7e24 */ /* 0x000fe4000f8e00ff */
[----:B------:R-:W-:Y:S02]  /*9c40*/  IMAD.MOV.U32 R8, RZ, RZ, 0x65 ;  /* 0x00000065ff087424 */ /* 0x000fe400078e00ff */
[----:B------:R-:W-:Y:S02]  /*9c50*/  IMAD.MOV.U32 R12, RZ, RZ, 0x1 ;  /* 0x00000001ff0c7424 */ /* 0x000fe400078e00ff */
[----:B------:R-:W-:-:S07]  /*9c60*/  IMAD.MOV.U32 R13, RZ, RZ, RZ ;  /* 0x000000ffff0d7224 */ /* 0x000fce00078e00ff */
[----:B------:R-:W-:-:S07]  /*9c70*/  LEPC R20, `(.L_x_36190) ;  /* 0x000000001014794e */ /* 0x000fce0000000000 */
[----:B0-----:R-:W-:Y:S05]  /*9c80*/  CALL.ABS.NOINC R14 ;  /* 0x000000000e007343 */ /* 0x001fea0003c00000 */
.L_x_36190:
[----:B------:R-:W-:Y:S05]  /*9c90*/  BRA `(.L_x_36162) ;  /* 0x0000000000187947 */ /* 0x000fea0003800000 */
.L_x_36189:
[----:B------:R-:W-:Y:S01]  /*9ca0*/  LOP3.LUT R22, R22, 0xff, RZ, 0xc0, !PT ;  /* 0x000000ff16167812 */ /* 0x000fe200078ec0ff */
[----:B------:R-:W-:-:S05]  /*9cb0*/  IMAD.MOV.U32 R23, RZ, RZ, RZ ;  /* 0x000000ffff177224 */ /* 0x000fca00078e00ff */
[----:B------:R0:W-:Y:S01]  /*9cc0*/  STG.E.64 desc[UR36][R8.64], R22 ;  /* 0x0000001608007986 */ /* 0x0001e2000c101b24 */
[----:B------:R-:W-:Y:S05]  /*9cd0*/  BRA `(.L_x_36162) ;  /* 0x0000000000087947 */ /* 0x000fea0003800000 */
.L_x_36188:
[----:B------:R-:W-:-:S05]  /*9ce0*/  LOP3.LUT R3, R22, 0xff, RZ, 0xc0, !PT ;  /* 0x000000ff16037812 */ /* 0x000fca00078ec0ff */
[----:B------:R0:W-:Y:S02]  /*9cf0*/  STG.E desc[UR36][R8.64], R3 ;  /* 0x0000000308007986 */ /* 0x0001e4000c101924 */
.L_x_36162:
[----:B------:R-:W-:-:S05]  /*9d00*/  VIADD R25, R25, 0x80 ;  /* 0x0000008019197836 */ /* 0x000fca0000000000 */
[----:B------:R-:W-:-:S13]  /*9d10*/  ISETP.GE.AND P0, PT, R25, R16, PT ;  /* 0x000000101900720c */ /* 0x000fda0003f06270 */
        /* <DEDUP_REMOVED lines=21> */
.L_x_36194:
[----:B------:R0:W-:Y:S01]  /*9e70*/  STG.E.U8 desc[UR36][R8.64], R17 ;  /* 0x0000001108007986 */ /* 0x0001e2000c101124 */
[----:B------:R-:W-:Y:S05]  /*9e80*/  BRA `(.L_x_36196) ;  /* 0x0000000c00987947 */ /* 0x000fea0003800000 */
.L_x_36193:
        /* <DEDUP_REMOVED lines=10> */
.L_x_36198:
[----:B------:R-:W-:-:S05]  /*9f30*/  LOP3.LUT R17, R17, 0xff, RZ, 0xc0, !PT ;  /* 0x000000ff11117812 */ /* 0x000fca00078ec0ff */
[----:B------:R0:W-:Y:S01]  /*9f40*/  STG.E desc[UR36][R8.64], R17 ;  /* 0x0000001108007986 */ /* 0x0001e2000c101924 */
[----:B------:R-:W-:Y:S05]  /*9f50*/  BRA `(.L_x_36196) ;  /* 0x0000000c00647947 */ /* 0x000fea0003800000 */
.L_x_36197:
[----:B------:R-:W-:-:S05]  /*9f60*/  LOP3.LUT R17, R17, 0xff, RZ, 0xc0, !PT ;  /* 0x000000ff11117812 */ /* 0x000fca00078ec0ff */
[----:B------:R0:W-:Y:S01]  /*9f70*/  STG.E.U16 desc[UR36][R8.64], R17 ;  /* 0x0000001108007986 */ /* 0x0001e2000c101524 */
[----:B------:R-:W-:Y:S05]  /*9f80*/  BRA `(.L_x_36196) ;  /* 0x0000000c00587947 */ /* 0x000fea0003800000 */
.L_x_36192:
        /* <DEDUP_REMOVED lines=10> */
.L_x_36200:
[----:B------:R-:W-:-:S04]  /*a030*/  LOP3.LUT R17, R17, 0xff, RZ, 0xc0, !PT ;  /* 0x000000ff11117812 */ /* 0x000fc800078ec0ff */
[----:B------:R-:W0:Y:S02]  /*a040*/  I2F.U16 R0, R17 ;  /* 0x0000001100007306 */ /* 0x000e240000101000 */
[----:B0-----:R-:W-:-:S05]  /*a050*/  F2FP.F16.F32.PACK_AB R0, RZ, R0 ;  /* 0x00000000ff00723e */ /* 0x001fca00000000ff */
[----:B------:R0:W-:Y:S01]  /*a060*/  STG.E.U16 desc[UR36][R8.64], R0 ;  /* 0x0000000008007986 */ /* 0x0001e2000c101524 */
[----:B------:R-:W-:Y:S05]  /*a070*/  BRA `(.L_x_36196) ;  /* 0x0000000c001c7947 */ /* 0x000fea0003800000 */
.L_x_36199:
[----:B------:R-:W-:-:S13]  /*a080*/  ISETP.NE.AND P0, PT, R0, 0x7, PT ;  /* 0x000000070000780c */ /* 0x000fda0003f05270 */
[----:B------:R-:W-:Y:S05]  /*a090*/  @!P0 BRA `(.L_x_36201) ;  /* 0x00000000003c8947 */ /* 0x000fea0003800000 */
[----:B------:R-:W-:-:S13]  /*a0a0*/  ISETP.NE.AND P0, PT, R0, 0x8, PT ;  /* 0x000000080000780c */ /* 0x000fda0003f05270 */
[----:B------:R-:W-:Y:S05]  /*a0b0*/  @!P0 BRA `(.L_x_36202) ;  /* 0x00000000001c8947 */ /* 0x000fea0003800000 */
[----:B------:R-:W-:-:S13]  /*a0c0*/  ISETP.NE.AND P0, PT, R0, 0x9, PT ;  /* 0x000000090000780c */ /* 0x000fda0003f05270 */
[----:B------:R-:W-:Y:S05]  /*a0d0*/  @P0 BRA `(.L_x_36195) ;  /* 0x0000000800a80947 */ /* 0x000fea0003800000 */
[----:B------:R-:W-:Y:S01]  /*a0e0*/  LOP3.LUT R17, R17, 0xff, RZ, 0xc0, !PT ;  /* 0x000000ff11117812 */ /* 0x000fe200078ec0ff */
[----:B------:R-:W-:-:S03]  /*a0f0*/  IMAD.MOV.U32 R5, RZ, RZ, RZ ;  /* 0x000000ffff057224 */ /* 0x000fc600078e00ff */
[----:B------:R-:W0:Y:S02]  /*a100*/  I2F.U16 R4, R17 ;  /* 0x0000001100047306 */ /* 0x000e240000101000 */
[----:B0-----:R0:W-:Y:S01]  /*a110*/  STG.E.64 desc[UR36][R8.64], R4 ;  /* 0x0000000408007986 */ /* 0x0011e2000c101b24 */
[----:B------:R-:W-:Y:S05]  /*a120*/  BRA `(.L_x_36196) ;  /* 0x0000000800f07947 */ /* 0x000fea0003800000 */
.L_x_36202:
[----:B------:R-:W-:-:S06]  /*a130*/  LOP3.LUT R17, R17, 0xff, RZ, 0xc0, !PT ;  /* 0x000000ff11117812 */ /* 0x000fcc00078ec0ff */
[----:B------:R-:W0:Y:S02]  /*a140*/  I2F.U16 R17, R17 ;  /* 0x0000001100117306 */ /* 0x000e240000101000 */
[----:B0-----:R-:W-:-:S04]  /*a150*/  F2FP.F16.F32.PACK_AB R3, RZ, R17 ;  /* 0x00000011ff03723e */ /* 0x001fc800000000ff */
[----:B------:R-:W-:-:S05]  /*a160*/  PRMT R3, R3, 0x5410, RZ ;  /* 0x0000541003037816 */ /* 0x000fca00000000ff */
[----:B------:R0:W-:Y:S01]  /*a170*/  STG.E desc[UR36][R8.64], R3 ;  /* 0x0000000308007986 */ /* 0x0001e2000c101924 */
[----:B------:R-:W-:Y:S05]  /*a180*/  BRA `(.L_x_36196) ;  /* 0x0000000800d87947 */ /* 0x000fea0003800000 */
.L_x_36201:
[----:B------:R-:W-:-:S06]  /*a190*/  LOP3.LUT R4, R17, 0xff, RZ, 0xc0, !PT ;  /* 0x000000ff11047812 */ /* 0x000fcc00078ec0ff */
[----:B------:R-:W0:Y:S02]  /*a1a0*/  I2F.F64.U16 R4, R4 ;  /* 0x0000000400047312 */ /* 0x000e240000101800 */
[----:B0-----:R0:W-:Y:S01]  /*a1b0*/  STG.E.64 desc[UR36][R8.64], R4 ;  /* 0x0000000408007986 */ /* 0x0011e2000c101b24 */
[----:B------:R-:W-:Y:S05]  /*a1c0*/  BRA `(.L_x_36196) ;  /* 0x0000000800c87947 */ /* 0x000fea0003800000 */
.L_x_36191:
        /* <DEDUP_REMOVED lines=12> */
.L_x_36205:
[----:B------:R-:W-:Y:S02]  /*a290*/  LOP3.LUT R4, R17, 0xff, RZ, 0xc0, !PT ;  /* 0x000000ff11047812 */ /* 0x000fe400078ec0ff */
[----:B--234-:R-:W-:-:S04]  /*a2a0*/  CS2R R6, SRZ ;  /* 0x0000000000067805 */ /* 0x01cfc8000001ff00 */
[----:B------:R-:W0:Y:S02]  /*a2b0*/  I2F.F64.U16 R4, R4 ;  /* 0x0000000400047312 */ /* 0x000e240000101800 */
[----:B0-----:R0:W-:Y:S01]  /*a2c0*/  STG.E.128 desc[UR36][R8.64], R4 ;  /* 0x0000000408007986 */ /* 0x0011e2000c101d24 */
[----:B------:R-:W-:Y:S05]  /*a2d0*/  BRA `(.L_x_36196) ;  /* 0x0000000800847947 */ /* 0x000fea0003800000 */
.L_x_36204:
[----:B------:R-:W-:-:S13]  /*a2e0*/  ISETP.NE.AND P0, PT, R0, 0xf, PT ;  /* 0x0000000f0000780c */ /* 0x000fda0003f05270 */
[----:B------:R-:W-:Y:S05]  /*a2f0*/  @!P0 BRA `(.L_x_36206) ;  /* 0x0000000000bc8947 */ /* 0x000fea0003800000 */
[----:B------:R-:W-:-:S13]  /*a300*/  ISETP.NE.AND P0, PT, R0, 0x17, PT ;  /* 0x000000170000780c */ /* 0x000fda0003f05270 */
[----:B------:R-:W-:Y:S05]  /*a310*/  @!P0 BRA `(.L_x_36207) ;  /* 0x0000000000588947 */ /* 0x000fea0003800000 */
[----:B------:R-:W-:-:S13]  /*a320*/  ISETP.NE.AND P0, PT, R0, 0x18, PT ;  /* 0x000000180000780c */ /* 0x000fda0003f05270 */
[----:B------:R-:W-:Y:S05]  /*a330*/  @P0 BRA `(.L_x_36195) ;  /* 0x0000000800100947 */ /* 0x000fea0003800000 */
[----:B------:R-:W-:Y:S01]  /*a340*/  LOP3.LUT R17, R17, 0xff, RZ, 0xc0, !PT ;  /* 0x000000ff11117812 */ /* 0x000fe200078ec0ff */
[----:B------:R-:W-:Y:S05]  /*a350*/  BSSY B0, `(.L_x_36208) ;  /* 0x000000f000007945 */ /* 0x000fea0003800000 */
[----:B------:R-:W0:Y:S02]  /*a360*/  I2F.U16 R17, R17 ;  /* 0x0000001100117306 */ /* 0x000e240000101000 */
[C---:B0-----:R-:W-:Y:S02]  /*a370*/  LOP3.LUT R3, R17.reuse, 0x7fffffff, RZ, 0xc0, !PT ;  /* 0x7fffffff11037812 */ /* 0x041fe400078ec0ff */
[----:B------:R-:W-:-:S02]  /*a380*/  LOP3.LUT R0, R17, 0x80000000, RZ, 0xc0, !PT ;  /* 0x8000000011007812 */ /* 0x000fc400078ec0ff */
        /* <DEDUP_REMOVED lines=11> */
.L_x_36209:
[----:B------:R-:W-:Y:S05]  /*a440*/  BSYNC B0 ;  /* 0x0000000000007941 */ /* 0x000fea0003800000 */
.L_x_36208:
[----:B------:R-:W-:-:S05]  /*a450*/  LOP3.LUT R5, R0, R5, RZ, 0xfc, !PT ;  /* 0x0000000500057212 */ /* 0x000fca00078efcff */
[----:B------:R0:W-:Y:S01]  /*a460*/  STG.E.U8 desc[UR36][R8.64], R5 ;  /* 0x0000000508007986 */ /* 0x0001e2000c101124 */
[----:B------:R-:W-:Y:S05]  /*a470*/  BRA `(.L_x_36196) ;  /* 0x00000008001c7947 */ /* 0x000fea0003800000 */
.L_x_36207:
[----:B------:R-:W-:Y:S01]  /*a480*/  LOP3.LUT R17, R17, 0xff, RZ, 0xc0, !PT ;  /* 0x000000ff11117812 */ /* 0x000fe200078ec0ff */
[----:B------:R-:W-:Y:S05]  /*a490*/  BSSY B0, `(.L_x_36210) ;  /* 0x0000010000007945 */ /* 0x000fea0003800000 */
        /* <DEDUP_REMOVED lines=12> */
.L_x_36211:
[----:B------:R-:W-:Y:S01]  /*a560*/  IMAD.MOV.U32 R0, RZ, RZ, 0x7f ;  /* 0x0000007fff007424 */ /* 0x000fe200078e00ff */
[----:B------:R-:W-:-:S04]  /*a570*/  ISETP.GT.U32.AND P0, PT, R3, 0x7f800000, PT ;  /* 0x7f8000000300780c */ /* 0x000fc80003f04070 */
[----:B------:R-:W-:-:S09]  /*a580*/  SEL R0, R0, 0x7c, P0 ;  /* 0x0000007c00007807 */ /* 0x000fd20000000000 */
.L_x_36212:
[----:B------:R-:W-:Y:S05]  /*a590*/  BSYNC B0 ;  /* 0x0000000000007941 */ /* 0x000fea0003800000 */
.L_x_36210:
[----:B------:R-:W-:-:S04]  /*a5a0*/  LOP3.LUT R3, R17, 0x80000000, RZ, 0xc0, !PT ;  /* 0x8000000011037812 */ /* 0x000fc800078ec0ff */
[----:B------:R-:W-:-:S04]  /*a5b0*/  SHF.R.U32.HI R3, RZ, 0x18, R3 ;  /* 0x00000018ff037819 */ /* 0x000fc80000011603 */
[----:B------:R-:W-:-:S05]  /*a5c0*/  LOP3.LUT R3, R0, R3, RZ, 0xfc, !PT ;  /* 0x0000000300037212 */ /* 0x000fca00078efcff */
[----:B------:R0:W-:Y:S01]  /*a5d0*/  STG.E.U8 desc[UR36][R8.64], R3 ;  /* 0x0000000308007986 */ /* 0x0001e2000c101124 */
[----:B------:R-:W-:Y:S05]  /*a5e0*/  BRA `(.L_x_36196) ;  /* 0x0000000400c07947 */ /* 0x000fea0003800000 */
.L_x_36206:
[----:B------:R-:W-:-:S04]  /*a5f0*/  LOP3.LUT R17, R17, 0xff, RZ, 0xc0, !PT ;  /* 0x000000ff11117812 */ /* 0x000fc800078ec0ff */
[----:B------:R-:W0:Y:S02]  /*a600*/  I2F.U16 R0, R17 ;  /* 0x0000001100007306 */ /* 0x000e240000101000 */
[----:B0-----:R-:W-:-:S05]  /*a610*/  F2FP.BF16.F32.PACK_AB R0, RZ, R0 ;  /* 0x00000000ff00723e */ /* 0x001fca00000010ff */
[----:B------:R0:W-:Y:S01]  /*a620*/  STG.E.U16 desc[UR36][R8.64], R0 ;  /* 0x0000000008007986 */ /* 0x0001e2000c101524 */
[----:B------:R-:W-:Y:S05]  /*a630*/  BRA `(.L_x_36196) ;  /* 0x0000000400ac7947 */ /* 0x000fea0003800000 */
.L_x_36203:
        /* <DEDUP_REMOVED lines=11> */
.L_x_36215:
[----:B------:R-:W-:Y:S01]  /*a6f0*/  LOP3.LUT R17, R17, 0xff, RZ, 0xc0, !PT ;  /* 0x000000ff11117812 */ /* 0x000fe200078ec0ff */
[----:B------:R-:W-:Y:S01]  /*a700*/  BSSY B0, `(.L_x_36216) ;  /* 0x0000015000007945 */ /* 0x000fe20003800000 */
[----:B------:R-:W-:-:S04]  /*a710*/  IMAD.MOV.U32 R4, RZ, RZ, 0x80 ;  /* 0x00000080ff047424 */ /* 0x000fc800078e00ff */
        /* <DEDUP_REMOVED lines=15> */
.L_x_36218:
[----:B------:R-:W-:-:S04]  /*a810*/  LOP3.LUT R3, R17, 0x80000000, RZ, 0xc0, !PT ;  /* 0x8000000011037812 */ /* 0x000fc800078ec0ff */
[----:B------:R-:W-:-:S04]  /*a820*/  SHF.R.U32.HI R3, RZ, 0x18, R3 ;  /* 0x00000018ff037819 */ /* 0x000fc80000011603 */
[----:B------:R-:W-:-:S04]  /*a830*/  LOP3.LUT R0, R0, R3, RZ, 0xfc, !PT ;  /* 0x0000000300007212 */ /* 0x000fc800078efcff */
[----:B------:R-:W-:-:S07]  /*a840*/  PRMT R4, R0, 0x7610, R4 ;  /* 0x0000761000047816 */ /* 0x000fce0000000004 */
.L_x_36217:
[----:B------:R-:W-:Y:S05]  /*a850*/  BSYNC B0 ;  /* 0x0000000000007941 */ /* 0x000fea0003800000 */
.L_x_36216:
[----:B------:R0:W-:Y:S01]  /*a860*/  STG.E.U8 desc[UR36][R8.64], R4 ;  /* 0x0000000408007986 */ /* 0x0001e2000c101124 */
[----:B------:R-:W-:Y:S05]  /*a870*/  BRA `(.L_x_36196) ;  /* 0x00000004001c7947 */ /* 0x000fea0003800000 */
.L_x_36214:
        /* <DEDUP_REMOVED lines=18> */
.L_x_36221:
[----:B------:R-:W-:-:S04]  /*a9a0*/  LOP3.LUT R3, R17, 0x80000000, RZ, 0xc0, !PT ;  /* 0x8000000011037812 */ /* 0x000fc800078ec0ff */
[----:B------:R-:W-:-:S04]  /*a9b0*/  SHF.R.U32.HI R3, RZ, 0x18, R3 ;  /* 0x00000018ff037819 */ /* 0x000fc80000011603 */
[----:B------:R-:W-:-:S04]  /*a9c0*/  LOP3.LUT R0, R0, R3, RZ, 0xfc, !PT ;  /* 0x0000000300007212 */ /* 0x000fc800078efcff */
[----:B------:R-:W-:-:S07]  /*a9d0*/  PRMT R4, R0, 0x7610, R4 ;  /* 0x0000761000047816 */ /* 0x000fce0000000004 */
.L_x_36220:
[----:B------:R-:W-:Y:S05]  /*a9e0*/  BSYNC B0 ;  /* 0x0000000000007941 */ /* 0x000fea0003800000 */
.L_x_36219:
[----:B------:R0:W-:Y:S01]  /*a9f0*/  STG.E.U8 desc[UR36][R8.64], R4 ;  /* 0x0000000408007986 */ /* 0x0001e2000c101124 */
[----:B------:R-:W-:Y:S05]  /*aa00*/  BRA `(.L_x_36196) ;  /* 0x0000000000b87947 */ /* 0x000fea0003800000 */
.L_x_36213:
[----:B------:R-:W-:-:S13]  /*aa10*/  ISETP.NE.AND P0, PT, R0, 0x1c, PT ;  /* 0x0000001c0000780c */ /* 0x000fda0003f05270 */
[----:B------:R-:W-:Y:S05]  /*aa20*/  @!P0 BRA `(.L_x_36222) ;  /* 0x0000000000a88947 */ /* 0x000fea0003800000 */
[----:B------:R-:W-:-:S13]  /*aa30*/  ISETP.NE.AND P0, PT, R0, 0x1d, PT ;  /* 0x0000001d0000780c */ /* 0x000fda0003f05270 */
[----:B------:R-:W-:Y:S05]  /*aa40*/  @!P0 BRA `(.L_x_36223) ;  /* 0x0000000000908947 */ /* 0x000fea0003800000 */
[----:B------:R-:W-:-:S13]  /*aa50*/  ISETP.NE.AND P0, PT, R0, 0x2c, PT ;  /* 0x0000002c0000780c */ /* 0x000fda0003f05270 */
[----:B------:R-:W-:Y:S05]  /*aa60*/  @P0 BRA `(.L_x_36195) ;  /* 0x0000000000440947 */ /* 0x000fea0003800000 */
[----:B------:R-:W-:-:S04]  /*aa70*/  LOP3.LUT R17, R17, 0xff, RZ, 0xc0, !PT ;  /* 0x000000ff11117812 */ /* 0x000fc800078ec0ff */
        /* <DEDUP_REMOVED lines=16> */
.L_x_36195:
        /* <DEDUP_REMOVED lines=16> */
.L_x_36224:
[----:B------:R-:W-:Y:S05]  /*ac80*/  BRA `(.L_x_36196) ;  /* 0x0000000000187947 */ /* 0x000fea0003800000 */
.L_x_36223:
[----:B------:R-:W-:Y:S01]  /*ac90*/  LOP3.LUT R4, R17, 0xff, RZ, 0xc0, !PT ;  /* 0x000000ff11047812 */ /* 0x000fe200078ec0ff */
[----:B------:R-:W-:-:S05]  /*aca0*/  IMAD.MOV.U32 R5, RZ, RZ, RZ ;  /* 0x000000ffff057224 */ /* 0x000fca00078e00ff */
[----:B------:R0:W-:Y:S01]  /*acb0*/  STG.E.64 desc[UR36][R8.64], R4 ;  /* 0x0000000408007986 */ /* 0x0001e2000c101b24 */
[----:B------:R-:W-:Y:S05]  /*acc0*/  BRA `(.L_x_36196) ;  /* 0x0000000000087947 */ /* 0x000fea0003800000 */
.L_x_36222:
[----:B------:R-:W-:-:S05]  /*acd0*/  LOP3.LUT R17, R17, 0xff, RZ, 0xc0, !PT ;  /* 0x000000ff11117812 */ /* 0x000fca00078ec0ff */
[----:B------:R0:W-:Y:S02]  /*ace0*/  STG.E desc[UR36][R8.64], R17 ;  /* 0x0000001108007986 */ /* 0x0001e4000c101924 */
.L_x_36196:
[----:B------:R-:W-:-:S07]  /*acf0*/  VIADD R25, R25, 0x80 ;  /* 0x0000008019197836 */ /* 0x000fce0000000000 */
.L_x_36156:
[----:B------:R-:W-:Y:S05]  /*ad00*/  BSYNC B6 ;  /* 0x0000000000067941 */ /* 0x000fea0003800000 */
.L_x_36155:
[----:B------:R-:W-:-:S13]  /*ad10*/  ISETP.GE.AND P0, PT, R25, R16, PT ;  /* 0x000000101900720c */ /* 0x000fda0003f06270 */
[----:B------:R-:W-:Y:S05]  /*ad20*/  @P0 EXIT ;  /* 0x000000000000094d */ /* 0x000fea0003800000 */
        /* <DEDUP_REMOVED lines=19> */
.L_x_36228:
[----:B------:R-:W-:Y:S01]  /*ae60*/  STG.E.U8 desc[UR36][R2.64], R18 ;  /* 0x0000001202007986 */ /* 0x000fe2000c101124 */
[----:B------:R-:W-:Y:S05]  /*ae70*/  EXIT ;  /* 0x000000000000794d */ /* 0x000fea0003800000 */
.L_x_36227:
        /* <DEDUP_REMOVED lines=10> */
.L_x_36231:
[----:B------:R-:W-:-:S05]  /*af20*/  LOP3.LUT R5, R18, 0xff, RZ, 0xc0, !PT ;  /* 0x000000ff12057812 */ /* 0x000fca00078ec0ff */
[----:B------:R-:W-:Y:S01]  /*af30*/  STG.E desc[UR36][R2.64], R5 ;  /* 0x0000000502007986 */ /* 0x000fe2000c101924 */
[----:B------:R-:W-:Y:S05]  /*af40*/  EXIT ;  /* 0x000000000000794d */ /* 0x000fea0003800000 */
.L_x_36230:
[----:B------:R-:W-:-:S05]  /*af50*/  LOP3.LUT R5, R18, 0xff, RZ, 0xc0, !PT ;  /* 0x000000ff12057812 */ /* 0x000fca00078ec0ff */
[----:B------:R-:W-:Y:S01]  /*af60*/  STG.E.U16 desc[UR36][R2.64], R5 ;  /* 0x0000000502007986 */ /* 0x000fe2000c101524 */
[----:B------:R-:W-:Y:S05]  /*af70*/  EXIT ;  /* 0x000000000000794d */ /* 0x000fea0003800000 */
.L_x_36226:
        /* <DEDUP_REMOVED lines=8> */
[----:B0-----:R-:W-:Y:S01]  /*b000*/  STG.E desc[UR36][R2.64], R5 ;  /* 0x0000000502007986 */ /* 0x001fe2000c101924 */
[----:B------:R-:W-:Y:S05]  /*b010*/  EXIT ;  /* 0x000000000000794d */ /* 0x000fea0003800000 */
.L_x_36233:
[----:B------:R-:W-:-:S04]  /*b020*/  LOP3.LUT R18, R18, 0xff, RZ, 0xc0, !PT ;  /* 0x000000ff12127812 */ /* 0x000fc800078ec0ff */
[----:B------:R-:W0:Y:S02]  /*b030*/  I2F.U16 R0, R18 ;  /* 0x0000001200007306 */ /* 0x000e240000101000 */
[----:B0-----:R-:W-:-:S05]  /*b040*/  F2FP.F16.F32.PACK_AB R0, RZ, R0 ;  /* 0x00000000ff00723e */ /* 0x001fca00000000ff */
[----:B------:R-:W-:Y:S01]  /*b050*/  STG.E.U16 desc[UR36][R2.64], R0 ;  /* 0x0000000002007986 */ /* 0x000fe2000c101524 */
[----:B------:R-:W-:Y:S05]  /*b060*/  EXIT ;  /* 0x000000000000794d */ /* 0x000fea0003800000 */
.L_x_36232:
        /* <DEDUP_REMOVED lines=9> */
[----:B0-----:R-:W-:Y:S01]  /*b100*/  STG.E.64 desc[UR36][R2.64], R18 ;  /* 0x0000001202007986 */ /* 0x001fe2000c101b24 */
[----:B------:R-:W-:Y:S05]  /*b110*/  EXIT ;  /* 0x000000000000794d */ /* 0x000fea0003800000 */
.L_x_36235:
[----:B------:R-:W-:-:S06]  /*b120*/  LOP3.LUT R18, R18, 0xff, RZ, 0xc0, !PT ;  /* 0x000000ff12127812 */ /* 0x000fcc00078ec0ff */
[----:B------:R-:W0:Y:S02]  /*b130*/  I2F.U16 R18, R18 ;  /* 0x0000001200127306 */ /* 0x000e240000101000 */
[----:B0-----:R-:W-:-:S04]  /*b140*/  F2FP.F16.F32.PACK_AB R5, RZ, R18 ;  /* 0x00000012ff05723e */ /* 0x001fc800000000ff */
[----:B------:R-:W-:-:S05]  /*b150*/  PRMT R5, R5, 0x5410, RZ ;  /* 0x0000541005057816 */ /* 0x000fca00000000ff */
[----:B------:R-:W-:Y:S01]  /*b160*/  STG.E desc[UR36][R2.64], R5 ;  /* 0x0000000502007986 */ /* 0x000fe2000c101924 */
[----:B------:R-:W-:Y:S05]  /*b170*/  EXIT ;  /* 0x000000000000794d */ /* 0x000fea0003800000 */
.L_x_36234:
[----:B------:R-:W-:-:S06]  /*b180*/  LOP3.LUT R4, R18, 0xff, RZ, 0xc0, !PT ;  /* 0x000000ff12047812 */ /* 0x000fcc00078ec0ff */
[----:B------:R-:W0:Y:S02]  /*b190*/  I2F.F64.U16 R4, R4 ;  /* 0x0000000400047312 */ /* 0x000e240000101800 */
[----:B0-----:R-:W-:Y:S01]  /*b1a0*/  STG.E.64 desc[UR36][R2.64], R4 ;  /* 0x0000000402007986 */ /* 0x001fe2000c101b24 */
[----:B------:R-:W-:Y:S05]  /*b1b0*/  EXIT ;  /* 0x000000000000794d */ /* 0x000fea0003800000 */
.L_x_36225:
        /* <DEDUP_REMOVED lines=12> */
.L_x_36238:
[----:B------:R-:W-:Y:S02]  /*b280*/  LOP3.LUT R4, R18, 0xff, RZ, 0xc0, !PT ;  /* 0x000000ff12047812 */ /* 0x000fe400078ec0ff */
[----:B--234-:R-:W-:-:S04]  /*b290*/  CS2R R6, SRZ ;  /* 0x0000000000067805 */ /* 0x01cfc8000001ff00 */
[----:B------:R-:W0:Y:S02]  /*b2a0*/  I2F.F64.U16 R4, R4 ;  /* 0x0000000400047312 */ /* 0x000e240000101800 */
[----:B0-----:R-:W-:Y:S01]  /*b2b0*/  STG.E.128 desc[UR36][R2.64], R4 ;  /* 0x0000000402007986 */ /* 0x001fe2000c101d24 */
[----:B------:R-:W-:Y:S05]  /*b2c0*/  EXIT ;  /* 0x000000000000794d */ /* 0x000fea0003800000 */
.L_x_36237:
        /* <DEDUP_REMOVED lines=22> */
.L_x_36242:
[----:B------:R-:W-:Y:S05]  /*b430*/  BSYNC B0 ;  /* 0x0000000000007941 */ /* 0x000fea0003800000 */
.L_x_36241:
[----:B------:R-:W-:-:S05]  /*b440*/  LOP3.LUT R5, R0, R5, RZ, 0xfc, !PT ;  /* 0x0000000500057212 */ /* 0x000fca00078efcff */
[----:B------:R-:W-:Y:S01]  /*b450*/  STG.E.U8 desc[UR36][R2.64], R5 ;  /* 0x0000000502007986 */ /* 0x000fe2000c101124 */
[----:B------:R-:W-:Y:S05]  /*b460*/  EXIT ;  /* 0x000000000000794d */ /* 0x000fea0003800000 */
.L_x_36240:
        /* <DEDUP_REMOVED lines=14> */
.L_x_36244:
[----:B------:R-:W-:Y:S01]  /*b550*/  IMAD.MOV.U32 R0, RZ, RZ, 0x7f ;  /* 0x0000007fff007424 */ /* 0x000fe200078e00ff */
[----:B------:R-:W-:-:S04]  /*b560*/  ISETP.GT.U32.AND P0, PT, R4, 0x7f800000, PT ;  /* 0x7f8000000400780c */ /* 0x000fc80003f04070 */
[----:B------:R-:W-:-:S09]  /*b570*/  SEL R0, R0, 0x7c, P0 ;  /* 0x0000007c00007807 */ /* 0x000fd20000000000 */
.L_x_36245:
[----:B------:R-:W-:Y:S05]  /*b580*/  BSYNC B0 ;  /* 0x0000000000007941 */ /* 0x000fea0003800000 */
.L_x_36243:
[----:B------:R-:W-:-:S04]  /*b590*/  LOP3.LUT R4, R5, 0x80000000, RZ, 0xc0, !PT ;  /* 0x8000000005047812 */ /* 0x000fc800078ec0ff */
[----:B------:R-:W-:-:S04]  /*b5a0*/  SHF.R.U32.HI R5, RZ, 0x18, R4 ;  /* 0x00000018ff057819 */ /* 0x000fc80000011604 */
[----:B------:R-:W-:-:S05]  /*b5b0*/  LOP3.LUT R5, R0, R5, RZ, 0xfc, !PT ;  /* 0x0000000500057212 */ /* 0x000fca00078efcff */
[----:B------:R-:W-:Y:S01]  /*b5c0*/  STG.E.U8 desc[UR36][R2.64], R5 ;  /* 0x0000000502007986 */ /* 0x000fe2000c101124 */
[----:B------:R-:W-:Y:S05]  /*b5d0*/  EXIT ;  /* 0x000000000000794d */ /* 0x000fea0003800000 */
.L_x_36239:
[----:B------:R-:W-:-:S04]  /*b5e0*/  LOP3.LUT R18, R18, 0xff, RZ, 0xc0, !PT ;  /* 0x000000ff12127812 */ /* 0x000fc800078ec0ff */
[----:B------:R-:W0:Y:S02]  /*b5f0*/  I2F.U16 R0, R18 ;  /* 0x0000001200007306 */ /* 0x000e240000101000 */
[----:B0-----:R-:W-:-:S05]  /*b600*/  F2FP.BF16.F32.PACK_AB R0, RZ, R0 ;  /* 0x00000000ff00723e */ /* 0x001fca00000010ff */
[----:B------:R-:W-:Y:S01]  /*b610*/  STG.E.U16 desc[UR36][R2.64], R0 ;  /* 0x0000000002007986 */ /* 0x000fe2000c101524 */
[----:B------:R-:W-:Y:S05]  /*b620*/  EXIT ;  /* 0x000000000000794d */ /* 0x000fea0003800000 */
.L_x_36236:
        /* <DEDUP_REMOVED lines=9> */
[----:B------:R-:W-:Y:S01]  /*b6c0*/  STG.E.U16 desc[UR36][R2.64], R5 ;  /* 0x0000000502007986 */ /* 0x000fe2000c101524 */
[----:B------:R-:W-:Y:S05]  /*b6d0*/  EXIT ;  /* 0x000000000000794d */ /* 0x000fea0003800000 */
.L_x_36248:
[----:B------:R-:W-:Y:S01]  /*b6e0*/  LOP3.LUT R18, R18, 0xff, RZ, 0xc0, !PT ;  /* 0x000000ff12127812 */ /* 0x000fe200078ec0ff */
[----:B------:R-:W-:Y:S01]  /*b6f0*/  BSSY B0, `(.L_x_36249) ;  /* 0x0000015000007945 */ /* 0x000fe20003800000 */
[----:B------:R-:W-:Y:S02]  /*b700*/  IMAD.MOV.U32 R0, RZ, RZ, 0x80 ;  /* 0x00000080ff007424 */ /* 0x000fe400078e00ff */
[----:B--234-:R-:W0:Y:S02]  /*b710*/  I2F.U16 R7, R18 ;  /* 0x0000001200077306 */ /* 0x01ce240000101000 */
        /* <DEDUP_REMOVED lines=14> */
.L_x_36251:
[----:B------:R-:W-:-:S04]  /*b800*/  LOP3.LUT R0, R7, 0x80000000, RZ, 0xc0, !PT ;  /* 0x8000000007007812 */ /* 0x000fc800078ec0ff */
[----:B------:R-:W-:-:S04]  /*b810*/  SHF.R.U32.HI R5, RZ, 0x18, R0 ;  /* 0x00000018ff057819 */ /* 0x000fc80000011600 */
[----:B------:R-:W-:-:S04]  /*b820*/  LOP3.LUT R4, R4, R5, RZ, 0xfc, !PT ;  /* 0x0000000504047212 */ /* 0x000fc800078efcff */
[----:B------:R-:W-:-:S07]  /*b830*/  PRMT R0, R4, 0x7610, R0 ;  /* 0x0000761004007816 */ /* 0x000fce0000000000 */
.L_x_36250:
[----:B------:R-:W-:Y:S05]  /*b840*/  BSYNC B0 ;  /* 0x0000000000007941 */ /* 0x000fea0003800000 */
.L_x_36249:
[----:B------:R-:W-:Y:S01]  /*b850*/  STG.E.U8 desc[UR36][R2.64], R0 ;  /* 0x0000000002007986 */ /* 0x000fe2000c101124 */
[----:B------:R-:W-:Y:S05]  /*b860*/  EXIT ;  /* 0x000000000000794d */ /* 0x000fea0003800000 */
.L_x_36247:
        /* <DEDUP_REMOVED lines=18> */
.L_x_36254:
[----:B------:R-:W-:-:S04]  /*b990*/  LOP3.LUT R0, R7, 0x80000000, RZ, 0xc0, !PT ;  /* 0x8000000007007812 */ /* 0x000fc800078ec0ff */
[----:B------:R-:W-:-:S04]  /*b9a0*/  SHF.R.U32.HI R5, RZ, 0x18, R0 ;  /* 0x00000018ff057819 */ /* 0x000fc80000011600 */
[----:B------:R-:W-:-:S04]  /*b9b0*/  LOP3.LUT R4, R4, R5, RZ, 0xfc, !PT ;  /* 0x0000000504047212 */ /* 0x000fc800078efcff */
[----:B------:R-:W-:-:S07]  /*b9c0*/  PRMT R0, R4, 0x7610, R0 ;  /* 0x0000761004007816 */ /* 0x000fce0000000000 */
.L_x_36253:
[----:B------:R-:W-:Y:S05]  /*b9d0*/  BSYNC B0 ;  /* 0x0000000000007941 */ /* 0x000fea0003800000 */
.L_x_36252:
[----:B------:R-:W-:Y:S01]  /*b9e0*/  STG.E.U8 desc[UR36][R2.64], R0 ;  /* 0x0000000002007986 */ /* 0x000fe2000c101124 */
[----:B------:R-:W-:Y:S05]  /*b9f0*/  EXIT ;  /* 0x000000000000794d */ /* 0x000fea0003800000 */
.L_x_36246:
        /* <DEDUP_REMOVED lines=23> */
.L_x_36229:
        /* <DEDUP_REMOVED lines=8> */
[----:B--234-:R-:W-:Y:S02]  /*bbf0*/  IMAD.U32 R6, RZ, RZ, UR4 ;  /* 0x00000004ff067e24 */ /* 0x01cfe4000f8e00ff */
[----:B------:R-:W-:-:S02]  /*bc00*/  IMAD.U32 R7, RZ, RZ, UR5 ;  /* 0x00000005ff077e24 */ /* 0x000fc4000f8e00ff */
[----:B------:R-:W-:Y:S02]  /*bc10*/  IMAD.U32 R11, RZ, RZ, UR7 ;  /* 0x00000007ff0b7e24 */ /* 0x000fe4000f8e00ff */
[----:B------:R-:W-:Y:S02]  /*bc20*/  IMAD.MOV.U32 R8, RZ, RZ, 0x65 ;  /* 0x00000065ff087424 */ /* 0x000fe400078e00ff */
[----:B------:R-:W-:Y:S02]  /*bc30*/  IMAD.MOV.U32 R12, RZ, RZ, 0x1 ;  /* 0x00000001ff0c7424 */ /* 0x000fe400078e00ff */
[----:B0-----:R-:W-:-:S07]  /*bc40*/  IMAD.MOV.U32 R13, RZ, RZ, RZ ;  /* 0x000000ffff0d7224 */ /* 0x001fce00078e00ff */
[----:B------:R-:W-:-:S07]  /*bc50*/  LEPC R20, `(.L_x_36257) ;  /* 0x000000001014794e */ /* 0x000fce0000000000 */
[----:B-1----:R-:W-:Y:S05]  /*bc60*/  CALL.ABS.NOINC R2 ;  /* 0x0000000002007343 */ /* 0x002fea0003c00000 */
.L_x_36257:
[----:B------:R-:W-:Y:S05]  /*bc70*/  EXIT ;  /* 0x000000000000794d */ /* 0x000fea0003800000 */
.L_x_36256:
[----:B------:R-:W-:Y:S01]  /*bc80*/  LOP3.LUT R18, R18, 0xff, RZ, 0xc0, !PT ;  /* 0x000000ff12127812 */ /* 0x000fe200078ec0ff */
[----:B------:R-:W-:-:S05]  /*bc90*/  IMAD.MOV.U32 R19, RZ, RZ, RZ ;  /* 0x000000ffff137224 */ /* 0x000fca00078e00ff */
[----:B------:R-:W-:Y:S01]  /*bca0*/  STG.E.64 desc[UR36][R2.64], R18 ;  /* 0x0000001202007986 */ /* 0x000fe2000c101b24 */
[----:B------:R-:W-:Y:S05]  /*bcb0*/  EXIT ;  /* 0x000000000000794d */ /* 0x000fea0003800000 */
.L_x_36255:
[----:B------:R-:W-:-:S05]  /*bcc0*/  LOP3.LUT R5, R18, 0xff, RZ, 0xc0, !PT ;  /* 0x000000ff12057812 */ /* 0x000fca00078ec0ff */
[----:B------:R-:W-:Y:S01]  /*bcd0*/  STG.E desc[UR36][R2.64], R5 ;  /* 0x0000000502007986 */ /* 0x000fe2000c101924 */
[----:B------:R-:W-:Y:S05]  /*bce0*/  EXIT ;  /* 0x000000000000794d */ /* 0x000fea0003800000 */
        .weak           $__internal_64_$__cuda_sm20_div_u16
        .type           $__internal_64_$__cuda_sm20_div_u16,@function
        .size           $__internal_64_$__cuda_sm20_div_u16,(.L_x_37742 - $__internal_64_$__cuda_sm20_div_u16)
$__internal_64_$__cuda_sm20_div_u16:
[----:B------:R-:W0:Y:S01]  /*bcf0*/  I2F.U16 R0, R7 ;  /* 0x0000000700007306 */ /* 0x000e220000101000 */
[----:B------:R-:W-:Y:S01]  /*bd00*/  IMAD.MOV.U32 R4, RZ, RZ, 0x4b800000 ;  /* 0x4b800000ff047424 */ /* 0x000fe200078e00ff */
[C---:B0-----:R-:W-:Y:S02]  /*bd10*/  FSETP.GEU.AND P2, PT, |R0|.reuse, 1.175494350822287508e-38, PT ;  /* 0x008000000000780b */ /* 0x041fe40003f4e200 */
[----:B------:R-:W-:Y:S02]  /*bd20*/  FSETP.GT.AND P1, PT, |R0|, 8.50705917302346158658e+37, PT ;  /* 0x7e8000000000780b */ /* 0x000fe40003f24200 */
[----:B------:R-:W-:-:S04]  /*bd30*/  FSEL R4, R4, 1, !P2 ;  /* 0x3f80000004047808 */ /* 0x000fc80005000000 */
[----:B------:R-:W-:Y:S01]  /*bd40*/  FSEL R5, R4, 0.25, !P1 ;  /* 0x3e80000004057808 */ /* 0x000fe20004800000 */
[----:B------:R-:W-:Y:S01]  /*bd50*/  IMAD.MOV.U32 R4, RZ, RZ, R8 ;  /* 0x000000ffff047224 */ /* 0x000fe200078e0008 */
[----:B------:R-:W-:-:S03]  /*bd60*/  ISETP.NE.U32.AND P1, PT, R7, RZ, PT ;  /* 0x000000ff0700720c */ /* 0x000fc60003f25070 */
[----:B------:R-:W-:Y:S02]  /*bd70*/  FMUL R6, R0, R5 ;  /* 0x0000000500067220 */ /* 0x000fe40000400000 */
[----:B------:R-:W-:Y:S08]  /*bd80*/  I2F.U16.RZ R0, R27 ;  /* 0x0000001b00007306 */ /* 0x000ff0000010d000 */
[----:B------:R-:W0:Y:S02]  /*bd90*/  MUFU.RCP R6, R6 ;  /* 0x0000000600067308 */ /* 0x000e240000001000 */
[----:B0-----:R-:W-:-:S04]  /*bda0*/  FMUL R5, R5, R6 ;  /* 0x0000000605057220 */ /* 0x001fc80000400000 */
[----:B------:R-:W-:-:S04]  /*bdb0*/  VIADD R5, R5, 0x2 ;  /* 0x0000000205057836 */ /* 0x000fc80000000000 */
[----:B------:R-:W-:Y:S01]  /*bdc0*/  FMUL.RZ R0, R0, R5 ;  /* 0x0000000500007220 */ /* 0x000fe2000040c000 */
[----:B------:R-:W-:-:S05]  /*bdd0*/  IMAD.MOV.U32 R5, RZ, RZ, 0x0 ;  /* 0x00000000ff057424 */ /* 0x000fca00078e00ff */
[----:B------:R-:W0:Y:S02]  /*bde0*/  F2I.U32.TRUNC.NTZ R0, R0 ;  /* 0x0000000000007305 */ /* 0x000e24000020f000 */
[----:B0-----:R-:W-:Y:S01]  /*bdf0*/  LOP3.LUT R7, R0, 0xffff, RZ, 0xc0, !PT ;  /* 0x0000ffff00077812 */ /* 0x001fe200078ec0ff */
[----:B------:R-:W-:Y:S01]  /*be00*/  @!P1 IMAD.MOV.U32 R7, RZ, RZ, -0x1 ;  /* 0xffffffffff079424 */ /* 0x000fe200078e00ff */
[----:B------:R-:W-:Y:S06]  /*be10*/  RET.REL.NODEC R4 `(_ZN2at6native27unrolled_elementwise_kernelINS0_13BinaryFunctorIhhhZZZNS0_15binary_internal21div_floor_kernel_cudaERNS_18TensorIteratorBaseEENKUlvE_clEvENKUlvE_clEvEUlhhE_EESt5arrayIPcLm3EELi4E23TrivialOffsetCalculatorILi2EjESD_ILi1EjENS0_6memory12LoadWithCastILi2EEENSG_13StoreWithCastILi1EEEEEviT_T0_T2_T3_T4_T5_) ;  /* 0xffffff4004787950 */ /* 0x000fec0003c3ffff */
.L_x_36258:
        /* <DEDUP_REMOVED lines=14> */
.L_x_37742:


//--------------------- .text._ZN2at6native18elementwise_kernelILi128ELi4EZNS0_22gpu_kernel_impl_nocastINS0_13BinaryFunctorIhhhZZZNS0_15binary_internal21div_floor_kernel_cudaERNS_18TensorIteratorBaseEENKUlvE_clEvENKUlvE_clEvEUlhhE_EEEEvS6_RKT_EUliE_EEviT1_ --------------------------
	.section	.text._ZN2at6native18elementwise_kernelILi128ELi4EZNS0_22gpu_kernel_impl_nocastINS0_13BinaryFunctorIhhhZZZNS0_15binary_internal21div_floor_kernel_cudaERNS_18TensorIteratorBaseEENKUlvE_clEvENKUlvE_clEvEUlhhE_EEEEvS6_RKT_EUliE_EEviT1_,"ax",@progbits
	.align	128
        .global         _ZN2at6native18elementwise_kernelILi128ELi4EZNS0_22gpu_kernel_impl_nocastINS0_13BinaryFunctorIhhhZZZNS0_15binary_internal21div_floor_kernel_cudaERNS_18TensorIteratorBaseEENKUlvE_clEvENKUlvE_clEvEUlhhE_EEEEvS6_RKT_EUliE_EEviT1_
        .type           _ZN2at6native18elementwise_kernelILi128ELi4EZNS0_22gpu_kernel_impl_nocastINS0_13BinaryFunctorIhhhZZZNS0_15binary_internal21div_floor_kernel_cudaERNS_18TensorIteratorBaseEENKUlvE_clEvENKUlvE_clEvEUlhhE_EEEEvS6_RKT_EUliE_EEviT1_,@function
        .size           _ZN2at6native18elementwise_kernelILi128ELi4EZNS0_22gpu_kernel_impl_nocastINS0_13BinaryFunctorIhhhZZZNS0_15binary_internal21div_floor_kernel_cudaERNS_18TensorIteratorBaseEENKUlvE_clEvENKUlvE_clEvEUlhhE_EEEEvS6_RKT_EUliE_EEviT1_,(.L_x_37743 - _ZN2at6native18elementwise_kernelILi128ELi4EZNS0_22gpu_kernel_impl_nocastINS0_13BinaryFunctorIhhhZZZNS0_15binary_internal21div_floor_kernel_cudaERNS_18TensorIteratorBaseEENKUlvE_clEvENKUlvE_clEvEUlhhE_EEEEvS6_RKT_EUliE_EEviT1_)
        .other          _ZN2at6native18elementwise_kernelILi128ELi4EZNS0_22gpu_kernel_impl_nocastINS0_13BinaryFunctorIhhhZZZNS0_15binary_internal21div_floor_kernel_cudaERNS_18TensorIteratorBaseEENKUlvE_clEvENKUlvE_clEvEUlhhE_EEEEvS6_RKT_EUliE_EEviT1_,@"STO_CUDA_ENTRY STV_DEFAULT"
_ZN2at6native18elementwise_kernelILi128ELi4EZNS0_22gpu_kernel_impl_nocastINS0_13BinaryFunctorIhhhZZZNS0_15binary_internal21div_floor_kernel_cudaERNS_18TensorIteratorBaseEENKUlvE_clEvENKUlvE_clEvEUlhhE_EEEEvS6_RKT_EUliE_EEviT1_:
.text._ZN2at6native18elementwise_kernelILi128ELi4EZNS0_22gpu_kernel_impl_nocastINS0_13BinaryFunctorIhhhZZZNS0_15binary_internal21div_floor_kernel_cudaERNS_18TensorIteratorBaseEENKUlvE_clEvENKUlvE_clEvEUlhhE_EEEEvS6_RKT_EUliE_EEviT1_:
        /* <DEDUP_REMOVED lines=362> */
.L_x_36261:
[----:B------:R-:W-:Y:S01]  /*16a0*/  ULDC.64 UR8, c[0x0][0x488] ;  /* 0x0001220000087ab9 */ /* 0x000fe20000000a00 */
[----:B------:R-:W-:Y:S01]  /*16b0*/  ULDC.64 UR6, c[0x0][0x480] ;  /* 0x0001200000067ab9 */ /* 0x000fe20000000a00 */
[----:B------:R-:W-:Y:S02]  /*16c0*/  IADD3 R8, P1, R4, UR8, RZ ;  /* 0x0000000804087c10 */ /* 0x000fe4000ff3e0ff */
[----:B------:R-:W-:Y:S02]  /*16d0*/  IADD3 R10, P0, R2, UR6, RZ ;  /* 0x00000006020a7c10 */ /* 0x000fe4000ff1e0ff */
[----:B------:R-:W-:Y:S02]  /*16e0*/  IADD3.X R9, RZ, UR9, RZ, P1, !PT ;  /* 0x00000009ff097c10 */ /* 0x000fe40008ffe4ff */
[----:B------:R-:W-:Y:S01]  /*16f0*/  IADD3.X R11, RZ, UR7, RZ, P0, !PT ;  /* 0x00000007ff0b7c10 */ /* 0x000fe200087fe4ff */
[----:B------:R-:W-:Y:S02]  /*1700*/  ULDC.64 UR6, c[0x0][0x478] ;  /* 0x00011e0000067ab9 */ /* 0x000fe40000000a00 */
[----:B------:R0:W5:Y:S04]  /*1710*/  LDG.E.U8 R2, desc[UR4][R8.64] ;  /* 0x0000000408027981 */ /* 0x000168000c1e1100 */
[----:B------:R0:W5:Y:S01]  /*1720*/  LDG.E.U8 R12, desc[UR4][R10.64] ;  /* 0x000000040a0c7981 */ /* 0x000162000c1e1100 */
[----:B------:R-:W-:-:S02]  /*1730*/  IADD3 R6, P0, R7, UR6, RZ ;  /* 0x0000000607067c10 */ /* 0x000fc4000ff1e0ff */
[----:B------:R-:W-:Y:S02]  /*1740*/  MOV R14, 0x1770 ;  /* 0x00001770000e7802 */ /* 0x000fe40000000f00 */
[----:B------:R-:W-:-:S09]  /*1750*/  IADD3.X R7, RZ, UR7, RZ, P0, !PT ;  /* 0x00000007ff077c10 */ /* 0x000fd200087fe4ff */
[----:B0----5:R-:W-:Y:S05]  /*1760*/  CALL.REL.NOINC `($__internal_65_$__cuda_sm20_div_u16) ;  /* 0x0000004400847944 */ /* 0x021fea0003c00000 */
[----:B------:R0:W-:Y:S01]  /*1770*/  STG.E.U8 desc[UR4][R6.64], R13 ;  /* 0x0000000d06007986 */ /* 0x0001e2000c101104 */
[----:B------:R-:W-:-:S04]  /*1780*/  LEA R0, R5, R0, 0x9 ;  /* 0x0000000005007211 */ /* 0x000fc800078e48ff */
[----:B------:R-:W-:-:S07]  /*1790*/  IADD3 R3, R0, 0x80, RZ ;  /* 0x0000008000037810 */ /* 0x000fce0007ffe0ff */
.L_x_36260:
[----:B------:R-:W-:Y:S05]  /*17a0*/  BSYNC B0 ;  /* 0x0000000000007941 */ /* 0x000fea0003800000 */
.L_x_36259:
[----:B------:R-:W-:Y:S01]  /*17b0*/  ULDC UR6, c[0x0][0x210] ;  /* 0x0000840000067ab9 */ /* 0x000fe20000000800 */
[----:B------:R-:W-:Y:S01]  /*17c0*/  BSSY B0, `(.L_x_36262) ;  /* 0x0000173000007945 */ /* 0x000fe20003800000 */
[----:B------:R-:W-:-:S13]  /*17d0*/  ISETP.GE.AND P0, PT, R3, UR6, PT ;  /* 0x0000000603007c0c */ /* 0x000fda000bf06270 */
[----:B------:R-:W-:Y:S05]  /*17e0*/  @P0 BRA `(.L_x_36263) ;  /* 0x0000001400c00947 */ /* 0x000fea0003800000 */
        /* <DEDUP_REMOVED lines=10> */
[----:B0-----:R-:W-:Y:S01]  /*1890*/  IMAD.HI.U32 R6, R3, UR6, R2 ;  /* 0x0000000603067c27 */ /* 0x001fe2000f8e0002 */
        /* <DEDUP_REMOVED lines=342> */
.L_x_36264:
[----:B------:R-:W-:Y:S01]  /*2e00*/  ULDC.64 UR8, c[0x0][0x488] ;  /* 0x0001220000087ab9 */ /* 0x000fe20000000a00 */
[----:B------:R-:W-:Y:S01]  /*2e10*/  ULDC.64 UR6, c[0x0][0x480] ;  /* 0x0001200000067ab9 */ /* 0x000fe20000000a00 */
[----:B0-----:R-:W-:Y:S02]  /*2e20*/  IADD3 R6, P1, R2, UR8, RZ ;  /* 0x0000000802067c10 */ /* 0x001fe4000ff3e0ff */
        /* <DEDUP_REMOVED lines=11> */
[----:B------:R-:W-:-:S07]  /*2ee0*/  IADD3 R3, R3, 0x80, RZ ;  /* 0x0000008003037810 */ /* 0x000fce0007ffe0ff */
.L_x_36263:
[----:B------:R-:W-:Y:S05]  /*2ef0*/  BSYNC B0 ;  /* 0x0000000000007941 */ /* 0x000fea0003800000 */
.L_x_36262:
[----:B------:R-:W-:Y:S01]  /*2f00*/  ULDC UR6, c[0x0][0x210] ;  /* 0x0000840000067ab9 */ /* 0x000fe20000000800 */
[----:B------:R-:W-:Y:S01]  /*2f10*/  BSSY B0, `(.L_x_36265) ;  /* 0x0000173000007945 */ /* 0x000fe20003800000 */
[----:B------:R-:W-:-:S13]  /*2f20*/  ISETP.GE.AND P0, PT, R3, UR6, PT ;  /* 0x0000000603007c0c */ /* 0x000fda000bf06270 */
        /* <DEDUP_REMOVED lines=354> */
.L_x_36267:
        /* <DEDUP_REMOVED lines=15> */
.L_x_36266:
[----:B------:R-:W-:Y:S05]  /*4640*/  BSYNC B0 ;  /* 0x0000000000007941 */ /* 0x000fea0003800000 */
.L_x_36265:
[----:B------:R-:W-:Y:S02]  /*4650*/  ULDC UR6, c[0x0][0x210] ;  /* 0x0000840000067ab9 */ /* 0x000fe40000000800 */
        /* <DEDUP_REMOVED lines=355> */
.L_x_36268:
[----:B------:R-:W-:Y:S01]  /*5c90*/  ULDC.64 UR8, c[0x0][0x488] ;  /* 0x0001220000087ab9 */ /* 0x000fe20000000a00 */
[----:B------:R-:W-:Y:S01]  /*5ca0*/  ULDC.64 UR6, c[0x0][0x480] ;  /* 0x0001200000067ab9 */ /* 0x000fe20000000a00 */
[----:B------:R-:W-:Y:S02]  /*5cb0*/  IADD3 R2, P1, R2, UR8, RZ ;  /* 0x0000000802027c10 */ /* 0x000fe4000ff3e0ff */
[----:B0-----:R-:W-:Y:S02]  /*5cc0*/  IADD3 R6, P0, R0, UR6, RZ ;  /* 0x0000000600067c10 */ /* 0x001fe4000ff1e0ff */
        /* <DEDUP_REMOVED lines=9> */
[----:B------:R-:W-:Y:S01]  /*5d60*/  STG.E.U8 desc[UR4][R4.64], R13 ;  /* 0x0000000d04007986 */ /* 0x000fe2000c101104 */
[----:B------:R-:W-:Y:S05]  /*5d70*/  EXIT ;  /* 0x000000000000794d */ /* 0x000fea0003800000 */
        .weak           $__internal_65_$__cuda_sm20_div_u16
        .type           $__internal_65_$__cuda_sm20_div_u16,@function
        .size           $__internal_65_$__cuda_sm20_div_u16,(.L_x_37743 - $__internal_65_$__cuda_sm20_div_u16)
$__internal_65_$__cuda_sm20_div_u16:
[----:B------:R-:W0:Y:S01]  /*5d80*/  I2F.U16 R8, R2 ;  /* 0x0000000200087306 */ /* 0x000e220000101000 */
[----:B------:R-:W-:Y:S01]  /*5d90*/  HFMA2.MMA R9, -RZ, RZ, 15, 0 ;  /* 0x4b800000ff097435 */ /* 0x000fe200000001ff */
[C---:B0-----:R-:W-:Y:S02]  /*5da0*/  FSETP.GEU.AND P1, PT, |R8|.reuse, 1.175494350822287508e-38, PT ;  /* 0x008000000800780b */ /* 0x041fe40003f2e200 */
[----:B------:R-:W-:-:S07]  /*5db0*/  FSETP.GT.AND P0, PT, |R8|, 8.50705917302346158658e+37, PT ;  /* 0x7e8000000800780b */ /* 0x000fce0003f04200 */
[----:B------:R-:W-:-:S04]  /*5dc0*/  FSEL R9, R9, 1, !P1 ;  /* 0x3f80000009097808 */ /* 0x000fc80004800000 */
[----:B------:R-:W-:Y:S02]  /*5dd0*/  FSEL R9, R9, 0.25, !P0 ;  /* 0x3e80000009097808 */ /* 0x000fe40004000000 */
[----:B------:R-:W-:-:S03]  /*5de0*/  ISETP.NE.U32.AND P0, PT, R2, RZ, PT ;  /* 0x000000ff0200720c */ /* 0x000fc60003f05070 */
[----:B------:R-:W-:Y:S02]  /*5df0*/  FMUL R10, R8, R9 ;  /* 0x00000009080a7220 */ /* 0x000fe40000400000 */
[----:B------:R-:W-:Y:S08]  /*5e00*/  I2F.U16.RZ R8, R12 ;  /* 0x0000000c00087306 */ /* 0x000ff0000010d000 */
[----:B------:R-:W0:Y:S02]  /*5e10*/  MUFU.RCP R10, R10 ;  /* 0x0000000a000a7308 */ /* 0x000e240000001000 */
[----:B0-----:R-:W-:-:S05]  /*5e20*/  FMUL R9, R9, R10 ;  /* 0x0000000a09097220 */ /* 0x001fca0000400000 */
[----:B------:R-:W-:-:S05]  /*5e30*/  IADD3 R9, R9, 0x2, RZ ;  /* 0x0000000209097810 */ /* 0x000fca0007ffe0ff */
[----:B------:R-:W-:Y:S01]  /*5e40*/  FMUL.RZ R11, R8, R9 ;  /* 0x00000009080b7220 */ /* 0x000fe2000040c000 */
[----:B------:R-:W-:Y:S01]  /*5e50*/  HFMA2.MMA R9, -RZ, RZ, 0, 0 ;  /* 0x00000000ff097435 */ /* 0x000fe200000001ff */
[----:B------:R-:W-:-:S04]  /*5e60*/  MOV R8, R14 ;  /* 0x0000000e00087202 */ /* 0x000fc80000000f00 */
[----:B------:R-:W0:Y:S02]  /*5e70*/  F2I.U32.TRUNC.NTZ R11, R11 ;  /* 0x0000000b000b7305 */ /* 0x000e24000020f000 */
[----:B0-----:R-:W-:Y:S02]  /*5e80*/  LOP3.LUT R13, R11, 0xffff, RZ, 0xc0, !PT ;  /* 0x0000ffff0b0d7812 */ /* 0x001fe400078ec0ff */
[----:B------:R-:W-:Y:S01]  /*5e90*/  @!P0 MOV R13, 0xffffffff ;  /* 0xffffffff000d8802 */ /* 0x000fe20000000f00 */
[----:B------:R-:W-:Y:S06]  /*5ea0*/  RET.REL.NODEC R8 `(_ZN2at6native18elementwise_kernelILi128ELi4EZNS0_22gpu_kernel_impl_nocastINS0_13BinaryFunctorIhhhZZZNS0_15binary_internal21div_floor_kernel_cudaERNS_18TensorIteratorBaseEENKUlvE_clEvENKUlvE_clEvEUlhhE_EEEEvS6_RKT_EUliE_EEviT1_) ;  /* 0xffffffa008547950 */ /* 0x000fec0003c3ffff */
.L_x_36269:
        /* <DEDUP_REMOVED lines=13> */
.L_x_37743:


//--------------------- .text._ZN2at6native27unrolled_elementwise_kernelINS0_13BinaryFunctorIhhhZZZNS0_15binary_internal21div_floor_kernel_cudaERNS_18TensorIteratorBaseEENKUlvE_clEvENKUlvE_clEvEUlhhE_EESt5arrayIPcLm3EELi4E23TrivialOffsetCalculatorILi2EjESD_ILi1EjENS0_6memory15LoadWithoutCastENSG_16StoreWithoutCastEEEviT_T0_T2_T3_T4_T5_ --------------------------
	.section	.text._ZN2at6native27unrolled_elementwise_kernelINS0_13BinaryFunctorIhhhZZZNS0_15binary_internal21div_floor_kernel_cudaERNS_18TensorIteratorBaseEENKUlvE_clEvENKUlvE_clEvEUlhhE_EESt5arrayIPcLm3EELi4E23TrivialOffsetCalculatorILi2EjESD_ILi1EjENS0_6memory15LoadWithoutCastENSG_16StoreWithoutCastEEEviT_T0_T2_T3_T4_T5_,"ax",@progbits
	.align	128
        .global         _ZN2at6native27unrolled_elementwise_kernelINS0_13BinaryFunctorIhhhZZZNS0_15binary_internal21div_floor_kernel_cudaERNS_18TensorIteratorBaseEENKUlvE_clEvENKUlvE_clEvEUlhhE_EESt5arrayIPcLm3EELi4E23TrivialOffsetCalculatorILi2EjESD_ILi1EjENS0_6memory15LoadWithoutCastENSG_16StoreWithoutCastEEEviT_T0_T2_T3_T4_T5_
        .type           _ZN2at6native27unrolled_elementwise_kernelINS0_13BinaryFunctorIhhhZZZNS0_15binary_internal21div_floor_kernel_cudaERNS_18TensorIteratorBaseEENKUlvE_clEvENKUlvE_clEvEUlhhE_EESt5arrayIPcLm3EELi4E23TrivialOffsetCalculatorILi2EjESD_ILi1EjENS0_6memory15LoadWithoutCastENSG_16StoreWithoutCastEEEviT_T0_T2_T3_T4_T5_,@function
        .size           _ZN2at6native27unrolled_elementwise_kernelINS0_13BinaryFunctorIhhhZZZNS0_15binary_internal21div_floor_kernel_cudaERNS_18TensorIteratorBaseEENKUlvE_clEvENKUlvE_clEvEUlhhE_EESt5arrayIPcLm3EELi4E23TrivialOffsetCalculatorILi2EjESD_ILi1EjENS0_6memory15LoadWithoutCastENSG_16StoreWithoutCastEEEviT_T0_T2_T3_T4_T5_,(.L_x_37744 - _ZN2at6native27unrolled_elementwise_kernelINS0_13BinaryFunctorIhhhZZZNS0_15binary_internal21div_floor_kernel_cudaERNS_18TensorIteratorBaseEENKUlvE_clEvENKUlvE_clEvEUlhhE_EESt5arrayIPcLm3EELi4E23TrivialOffsetCalculatorILi2EjESD_ILi1EjENS0_6memory15LoadWithoutCastENSG_16StoreWithoutCastEEEviT_T0_T2_T3_T4_T5_)
        .other          _ZN2at6native27unrolled_elementwise_kernelINS0_13BinaryFunctorIhhhZZZNS0_15binary_internal21div_floor_kernel_cudaERNS_18TensorIteratorBaseEENKUlvE_clEvENKUlvE_clEvEUlhhE_EESt5arrayIPcLm3EELi4E23TrivialOffsetCalculatorILi2EjESD_ILi1EjENS0_6memory15LoadWithoutCastENSG_16StoreWithoutCastEEEviT_T0_T2_T3_T4_T5_,@"STO_CUDA_ENTRY STV_DEFAULT"
_ZN2at6native27unrolled_elementwise_kernelINS0_13BinaryFunctorIhhhZZZNS0_15binary_internal21div_floor_kernel_cudaERNS_18TensorIteratorBaseEENKUlvE_clEvENKUlvE_clEvEUlhhE_EESt5arrayIPcLm3EELi4E23TrivialOffsetCalculatorILi2EjESD_ILi1EjENS0_6memory15LoadWithoutCastENSG_16StoreWithoutCastEEEviT_T0_T2_T3_T4_T5_:
.text._ZN2at6native27unrolled_elementwise_kernelINS0_13BinaryFunctorIhhhZZZNS0_15binary_internal21div_floor_kernel_cudaERNS_18TensorIteratorBaseEENKUlvE_clEvENKUlvE_clEvEUlhhE_EESt5arrayIPcLm3EELi4E23TrivialOffsetCalculatorILi2EjESD_ILi1EjENS0_6memory15LoadWithoutCastENSG_16StoreWithoutCastEEEviT_T0_T2_T3_T4_T5_:
        /* <DEDUP_REMOVED lines=12> */
[C---:B------:R-:W-:Y:S02]  /*00c0*/  ISETP.GE.AND P3, PT, R21.reuse, R18, PT ;  /* 0x000000121500720c */ /* 0x040fe40003f66270 */
[----:B------:R-:W1:Y:S11]  /*00d0*/  @!P0 LDC.64 R8, c[0x0][0x228] ;  /* 0x00008a00ff088b82 */ /* 0x000e760000000a00 */
[----:B------:R-:W-:Y:S01]  /*00e0*/  @!P3 IMAD R25, R0, 0x200, R21 ;  /* 0x000002000019b824 */ /* 0x000fe200078e0215 */
[----:B------:R-:W2:Y:S01]  /*00f0*/  @!P3 LDC.64 R4, c[0x0][0x228] ;  /* 0x00008a00ff04bb82 */ /* 0x000ea20000000a00 */
[----:B------:R-:W-:Y:S01]  /*0100*/  @!P3 VIADD R21, R21, 0x80 ;  /* 0x000000801515b836 */ /* 0x000fe20000000000 */
[----:B0-----:R-:W-:-:S04]  /*0110*/  @!P0 IADD3 R16, P5, R11, R16, RZ ;  /* 0x000000100b108210 */ /* 0x001fc80007fbe0ff */
[----:B------:R-:W-:Y:S02]  /*0120*/  ISETP.GE.AND P2, PT, R21, R18, PT ;  /* 0x000000121500720c */ /* 0x000fe40003f46270 */
[----:B------:R-:W0:Y:S01]  /*0130*/  @!P3 LDC.64 R2, c[0x0][0x220] ;  /* 0x00008800ff02bb82 */ /* 0x000e220000000a00 */
[----:B------:R-:W-:Y:S01]  /*0140*/  @!P0 IMAD.X R17, RZ, RZ, R17, P5 ;  /* 0x000000ffff118224 */ /* 0x000fe200028e0611 */
[----:B-1----:R-:W-:-:S04]  /*0150*/  @!P0 IADD3 R8, P4, R11, R8, RZ ;  /* 0x000000080b088210 */ /* 0x002fc80007f9e0ff */
[----:B------:R1:W5:Y:S05]  /*0160*/  @!P0 LDG.E.U8 R20, desc[UR4][R16.64] ;  /* 0x0000000410148981 */ /* 0x00036a000c1e1100 */
[----:B------:R-:W-:Y:S01]  /*0170*/  @!P2 IMAD R23, R0, 0x200, R21 ;  /* 0x000002000017a824 */ /* 0x000fe200078e0215 */
[----:B------:R-:W3:Y:S01]  /*0180*/  @!P2 LDC.64 R6, c[0x0][0x220] ;  /* 0x00008800ff06ab82 */ /* 0x000ee20000000a00 */
[----:B------:R-:W-:-:S05]  /*0190*/  @!P2 VIADD R21, R21, 0x80 ;  /* 0x000000801515a836 */ /* 0x000fca0000000000 */
[----:B------:R-:W-:Y:S02]  /*01a0*/  ISETP.GE.AND P1, PT, R21, R18, PT ;  /* 0x000000121500720c */ /* 0x000fe40003f26270 */
[----:B------:R-:W4:Y:S11]  /*01b0*/  @!P2 LDC.64 R10, c[0x0][0x228] ;  /* 0x00008a00ff0aab82 */ /* 0x000f360000000a00 */
[----:B------:R-:W4:Y:S08]  /*01c0*/  @!P1 LDC.64 R12, c[0x0][0x220] ;  /* 0x00008800ff0c9b82 */ /* 0x000f300000000a00 */
[----:B------:R-:W4:Y:S01]  /*01d0*/  @!P1 LDC.64 R14, c[0x0][0x228] ;  /* 0x00008a00ff0e9b82 */ /* 0x000f220000000a00 */
[----:B------:R-:W-:Y:S01]  /*01e0*/  @!P0 IMAD.X R9, RZ, RZ, R9, P4 ;  /* 0x000000ffff098224 */ /* 0x000fe200020e0609 */
[----:B--2---:R-:W-:-:S02]  /*01f0*/  @!P3 IADD3 R4, P4, R25, R4, RZ ;  /* 0x000000041904b210 */ /* 0x004fc40007f9e0ff */
[----:B0-----:R-:W-:Y:S02]  /*0200*/  @!P3 IADD3 R2, P5, R25, R2, RZ ;  /* 0x000000021902b210 */ /* 0x001fe40007fbe0ff */
[----:B------:R-:W-:Y:S01]  /*0210*/  PRMT R24, RZ, 0x7610, R24 ;  /* 0x00007610ff187816 */ /* 0x000fe20000000018 */
[----:B------:R-:W-:Y:S01]  /*0220*/  @!P3 IMAD.X R5, RZ, RZ, R5, P4 ;  /* 0x000000ffff05b224 */ /* 0x000fe200020e0605 */
[----:B-1----:R-:W-:Y:S01]  /*0230*/  PRMT R16, RZ, 0x7610, R16 ;  /* 0x00007610ff107816 */ /* 0x002fe20000000010 */
[----:B------:R-:W-:Y:S01]  /*0240*/  @!P3 IMAD.X R3, RZ, RZ, R3, P5 ;  /* 0x000000ffff03b224 */ /* 0x000fe200028e0603 */
[C---:B---3--:R-:W-:Y:S01]  /*0250*/  @!P2 IADD3 R6, P4, R23.reuse, R6, RZ ;  /* 0x000000061706a210 */ /* 0x048fe20007f9e0ff */
[----:B------:R-:W-:Y:S01]  /*0260*/  @!P1 IMAD R21, R0, 0x200, R21 ;  /* 0x0000020000159824 */ /* 0x000fe200078e0215 */
[----:B------:R-:W-:Y:S02]  /*0270*/  PRMT R22, RZ, 0x7610, R22 ;  /* 0x00007610ff167816 */ /* 0x000fe40000000016 */
[----:B------:R0:W5:Y:S01]  /*0280*/  @!P3 LDG.E.U8 R24, desc[UR4][R2.64] ;  /* 0x000000040218b981 */ /* 0x000162000c1e1100 */
[----:B------:R-:W-:Y:S01]  /*0290*/  @!P2 IMAD.X R7, RZ, RZ, R7, P4 ;  /* 0x000000ffff07a224 */ /* 0x000fe200020e0607 */
[----:B----4-:R-:W-:-:S02]  /*02a0*/  @!P2 IADD3 R10, P5, R23, R10, RZ ;  /* 0x0000000a170aa210 */ /* 0x010fc40007fbe0ff */
[----:B------:R-:W5:Y:S01]  /*02b0*/  @!P3 LDG.E.U8 R16, desc[UR4][R4.64] ;  /* 0x000000040410b981 */ /* 0x000f62000c1e1100 */
[C---:B------:R-:W-:Y:S02]  /*02c0*/  @!P1 IADD3 R12, P3, R21.reuse, R12, RZ ;  /* 0x0000000c150c9210 */ /* 0x040fe40007f7e0ff */
[----:B------:R-:W-:Y:S01]  /*02d0*/  PRMT R17, RZ, 0x7610, R17 ;  /* 0x00007610ff117816 */ /* 0x000fe20000000011 */
[----:B------:R1:W5:Y:S01]  /*02e0*/  @!P0 LDG.E.U8 R22, desc[UR4][R8.64] ;  /* 0x0000000408168981 */ /* 0x000362000c1e1100 */
[----:B------:R-:W-:Y:S01]  /*02f0*/  @!P1 IADD3 R14, P4, R21, R14, RZ ;  /* 0x0000000e150e9210 */ /* 0x000fe20007f9e0ff */
[----:B------:R-:W-:Y:S01]  /*0300*/  @!P2 IMAD.X R11, RZ, RZ, R11, P5 ;  /* 0x000000ffff0ba224 */ /* 0x000fe200028e060b */
[----:B0-----:R-:W-:Y:S01]  /*0310*/  PRMT R2, RZ, 0x7610, R2 ;  /* 0x00007610ff027816 */ /* 0x001fe20000000002 */
[----:B------:R-:W-:Y:S01]  /*0320*/  @!P1 IMAD.X R13, RZ, RZ, R13, P3 ;  /* 0x000000ffff0d9224 */ /* 0x000fe200018e060d */
[----:B------:R-:W-:Y:S01]  /*0330*/  PRMT R3, RZ, 0x7610, R3 ;  /* 0x00007610ff037816 */ /* 0x000fe20000000003 */
[----:B------:R-:W-:Y:S01]  /*0340*/  @!P1 IMAD.X R15, RZ, RZ, R15, P4 ;  /* 0x000000ffff0f9224 */ /* 0x000fe200020e060f */
[----:B------:R0:W5:Y:S01]  /*0350*/  @!P2 LDG.E.U8 R17, desc[UR4][R6.64] ;  /* 0x000000040611a981 */ /* 0x000162000c1e1100 */
[----:B-1----:R-:W-:-:S03]  /*0360*/  PRMT R8, RZ, 0x7610, R8 ;  /* 0x00007610ff087816 */ /* 0x002fc60000000008 */
[----:B------:R0:W5:Y:S04]  /*0370*/  @!P1 LDG.E.U8 R2, desc[UR4][R12.64] ;  /* 0x000000040c029981 */ /* 0x000168000c1e1100 */
[----:B------:R0:W5:Y:S04]  /*0380*/  @!P2 LDG.E.U8 R8, desc[UR4][R10.64] ;  /* 0x000000040a08a981 */ /* 0x000168000c1e1100 */
[----:B------:R0:W5:Y:S01]  /*0390*/  @!P1 LDG.E.U8 R3, desc[UR4][R14.64] ;  /* 0x000000040e039981 */ /* 0x000162000c1e1100 */
[----:B------:R-:W-:Y:S04]  /*03a0*/  BSSY B0, `(.L_x_36270) ;  /* 0x0000007000007945 */ /* 0x000fe80003800000 */
[----:B------:R-:W-:Y:S05]  /*03b0*/  @P0 BRA `(.L_x_36271) ;  /* 0x0000000000140947 */ /* 0x000fea0003800000 */
[----:B-----5:R-:W-:Y:S02]  /*03c0*/  LOP3.LUT R22, R22, 0xff, RZ, 0xc0, !PT ;  /* 0x000000ff16167812 */ /* 0x020fe400078ec0ff */
[----:B------:R-:W-:Y:S02]  /*03d0*/  LOP3.LUT R20, R20, 0xff, RZ, 0xc0, !PT ;  /* 0x000000ff14147812 */ /* 0x000fe400078ec0ff */
[----:B0-----:R-:W-:-:S07]  /*03e0*/  MOV R14, 0x400 ;  /* 0x00000400000e7802 */ /* 0x001fce0000000f00 */
[----:B------:R-:W-:Y:S05]  /*03f0*/  CALL.REL.NOINC `($__internal_66_$__cuda_sm20_div_u16) ;  /* 0x0000000000fc7944 */ /* 0x000fea0003c00000 */
[----:B------:R-:W-:-:S07]  /*0400*/  IMAD.MOV.U32 R5, RZ, RZ, R13 ;  /* 0x000000ffff057224 */ /* 0x000fce00078e000d */
.L_x_36271:
[----:B------:R-:W-:Y:S05]  /*0410*/  BSYNC B0 ;  /* 0x0000000000007941 */ /* 0x000fea0003800000 */
.L_x_36270:
[----:B0-----:R-:W-:Y:S01]  /*0420*/  VIADD R7, R19, 0x80 ;  /* 0x0000008013077836 */ /* 0x001fe20000000000 */
[----:B------:R-:W-:Y:S04]  /*0430*/  BSSY B0, `(.L_x_36272) ;  /* 0x0000008000007945 */ /* 0x000fe80003800000 */
[----:B------:R-:W-:-:S13]  /*0440*/  ISETP.GE.AND P1, PT, R7, R18, PT ;  /* 0x000000120700720c */ /* 0x000fda0003f26270 */
[----:B------:R-:W-:Y:S05]  /*0450*/  @P1 BRA `(.L_x_36273) ;  /* 0x0000000000141947 */ /* 0x000fea0003800000 */
[----:B-----5:R-:W-:Y:S02]  /*0460*/  LOP3.LUT R22, R16, 0xff, RZ, 0xc0, !PT ;  /* 0x000000ff10167812 */ /* 0x020fe400078ec0ff */
[----:B------:R-:W-:Y:S02]  /*0470*/  LOP3.LUT R20, R24, 0xff, RZ, 0xc0, !PT ;  /* 0x000000ff18147812 */ /* 0x000fe400078ec0ff */
[----:B------:R-:W-:-:S07]  /*0480*/  MOV R14, 0x4a0 ;  /* 0x000004a0000e7802 */ /* 0x000fce0000000f00 */
[----:B------:R-:W-:Y:S05]  /*0490*/  CALL.REL.NOINC `($__internal_66_$__cuda_sm20_div_u16) ;  /* 0x0000000000d47944 */ /* 0x000fea0003c00000 */
[----:B------:R-:W-:-:S07]  /*04a0*/  IMAD.MOV.U32 R4, RZ, RZ, R13 ;  /* 0x000000ffff047224 */ /* 0x000fce00078e000d */
.L_x_36273:
[----:B------:R-:W-:Y:S05]  /*04b0*/  BSYNC B0 ;  /* 0x0000000000007941 */ /* 0x000fea0003800000 */
.L_x_36272:
[----:B------:R-:W-:Y:S01]  /*04c0*/  VIADD R9, R19, 0x100 ;  /* 0x0000010013097836 */ /* 0x000fe20000000000 */
        /* <DEDUP_REMOVED lines=8> */
.L_x_36275:
[----:B------:R-:W-:Y:S05]  /*0550*/  BSYNC B0 ;  /* 0x0000000000007941 */ /* 0x000fea0003800000 */
.L_x_36274:
        /* <DEDUP_REMOVED lines=9> */
.L_x_36277:
[----:B------:R-:W-:Y:S05]  /*05f0*/  BSYNC B0 ;  /* 0x0000000000007941 */ /* 0x000fea0003800000 */
.L_x_36276:
[----:B-----5:R-:W0:Y:S01]  /*0600*/  @!P0 S2R R3, SR_TID.X ;  /* 0x0000000000038919 */ /* 0x020e220000002100 */
[----:B------:R-:W1:Y:S01]  /*0610*/  @!P0 LDC.64 R8, c[0x0][0x218] ;  /* 0x00008600ff088b82 */ /* 0x000e620000000a00 */
[----:B------:R-:W-:Y:S01]  /*0620*/  @!P0 IMAD.MOV.U32 R19, RZ, RZ, R7 ;  /* 0x000000ffff138224 */ /* 0x000fe200078e0007 */
[----:B------:R-:W-:Y:S04]  /*0630*/  BSSY B0, `(.L_x_36278) ;  /* 0x0000013000007945 */ /* 0x000fe80003800000 */
[----:B------:R-:W-:Y:S01]  /*0640*/  ISETP.GE.AND P1, PT, R19, R18, PT ;  /* 0x000000121300720c */ /* 0x000fe20003f26270 */
[----:B0-----:R-:W-:-:S05]  /*0650*/  @!P0 IMAD R3, R0, 0x200, R3 ;  /* 0x0000020000038824 */ /* 0x001fca00078e0203 */
[----:B-1----:R-:W-:-:S05]  /*0660*/  @!P0 IADD3 R2, P2, R3, R8, RZ ;  /* 0x0000000803028210 */ /* 0x002fca0007f5e0ff */
[----:B------:R-:W-:-:S05]  /*0670*/  @!P0 IMAD.X R3, RZ, RZ, R9, P2 ;  /* 0x000000ffff038224 */ /* 0x000fca00010e0609 */
[----:B------:R0:W-:Y:S01]  /*0680*/  @!P0 STG.E.U8 desc[UR4][R2.64], R5 ;  /* 0x0000000502008986 */ /* 0x0001e2000c101104 */
        /* <DEDUP_REMOVED lines=8> */
[----:B------:R-:W-:Y:S02]  /*0710*/  @!P1 IMAD R8, R0, 0x200, R19 ;  /* 0x0000020000089824 */ /* 0x000fe400078e0213 */
[----:B------:R-:W-:-:S03]  /*0720*/  @!P1 VIADD R19, R19, 0x80 ;  /* 0x0000008013139836 */ /* 0x000fc60000000000 */
[----:B------:R-:W-:-:S05]  /*0730*/  @!P1 IADD3 R8, P2, R8, UR6, RZ ;  /* 0x0000000608089c10 */ /* 0x000fca000ff5e0ff */
[----:B------:R-:W-:-:S05]  /*0740*/  @!P1 IMAD.X R9, RZ, RZ, UR7, P2 ;  /* 0x00000007ff099e24 */ /* 0x000fca00090e06ff */
[----:B------:R1:W-:Y:S03]  /*0750*/  @!P1 STG.E.U8 desc[UR4][R8.64], R6 ;  /* 0x0000000608009986 */ /* 0x0003e6000c101104 */
.L_x_36279:
[----:B------:R-:W-:Y:S05]  /*0760*/  BSYNC B0 ;  /* 0x0000000000007941 */ /* 0x000fea0003800000 */
.L_x_36278:
        /* <DEDUP_REMOVED lines=8> */
        .weak           $__internal_66_$__cuda_sm20_div_u16
        .type           $__internal_66_$__cuda_sm20_div_u16,@function
        .size           $__internal_66_$__cuda_sm20_div_u16,(.L_x_37744 - $__internal_66_$__cuda_sm20_div_u16)
$__internal_66_$__cuda_sm20_div_u16:
        /* <DEDUP_REMOVED lines=11> */
[----:B------:R-:W-:Y:S02]  /*08a0*/  VIADD R10, R11, 0x2 ;  /* 0x000000020b0a7836 */ /* 0x000fe40000000000 */
[----:B------:R-:W-:Y:S02]  /*08b0*/  IMAD.MOV.U32 R11, RZ, RZ, 0x0 ;  /* 0x00000000ff0b7424 */ /* 0x000fe400078e00ff */
[----:B------:R-:W-:Y:S01]  /*08c0*/  FMUL.RZ R9, R9, R10 ;  /* 0x0000000a09097220 */ /* 0x000fe2000040c000 */
[----:B------:R-:W-:-:S05]  /*08d0*/  IMAD.MOV.U32 R10, RZ, RZ, R14 ;  /* 0x000000ffff0a7224 */ /* 0x000fca00078e000e */
[----:B------:R-:W0:Y:S02]  /*08e0*/  F2I.U32.TRUNC.NTZ R9, R9 ;  /* 0x0000000900097305 */ /* 0x000e24000020f000 */
[----:B0-----:R-:W-:Y:S01]  /*08f0*/  LOP3.LUT R13, R9, 0xffff, RZ, 0xc0, !PT ;  /* 0x0000ffff090d7812 */ /* 0x001fe200078ec0ff */
[----:B------:R-:W-:Y:S01]  /*0900*/  @!P1 IMAD.MOV.U32 R13, RZ, RZ, -0x1 ;  /* 0xffffffffff0d9424 */ /* 0x000fe200078e00ff */
[----:B------:R-:W-:Y:S06]  /*0910*/  RET.REL.NODEC R10 `(_ZN2at6native27unrolled_elementwise_kernelINS0_13BinaryFunctorIhhhZZZNS0_15binary_internal21div_floor_kernel_cudaERNS_18TensorIteratorBaseEENKUlvE_clEvENKUlvE_clEvEUlhhE_EESt5arrayIPcLm3EELi4E23TrivialOffsetCalculatorILi2EjESD_ILi1EjENS0_6memory15LoadWithoutCastENSG_16StoreWithoutCastEEEviT_T0_T2_T3_T4_T5_) ;  /* 0xfffffff40ab87950 */ /* 0x000fec0003c3ffff */
.L_x_36280:
        /* <DEDUP_REMOVED lines=14> */
.L_x_37744:


//--------------------- .text._ZN2at6native29vectorized_elementwise_kernelILi2ENS0_13BinaryFunctorIhhhZZZNS0_15binary_internal21div_floor_kernel_cudaERNS_18TensorIteratorBaseEENKUlvE_clEvENKUlvE_clEvEUlhhE_EESt5arrayIPcLm3EEEEviT0_T1_ --------------------------
	.section	.text._ZN2at6native29vectorized_elementwise_kernelILi2ENS0_13BinaryFunctorIhhhZZZNS0_15binary_internal21div_floor_kernel_cudaERNS_18TensorIteratorBaseEENKUlvE_clEvENKUlvE_clEvEUlhhE_EESt5arrayIPcLm3EEEEviT0_T1_,"ax",@progbits
	.align	128
        .global         _ZN2at6native29vectorized_elementwise_kernelILi2ENS0_13BinaryFunctorIhhhZZZNS0_15binary_internal21div_floor_kernel_cudaERNS_18TensorIteratorBaseEENKUlvE_clEvENKUlvE_clEvEUlhhE_EESt5arrayIPcLm3EEEEviT0_T1_
        .type           _ZN2at6native29vectorized_elementwise_kernelILi2ENS0_13BinaryFunctorIhhhZZZNS0_15binary_internal21div_floor_kernel_cudaERNS_18TensorIteratorBaseEENKUlvE_clEvENKUlvE_clEvEUlhhE_EESt5arrayIPcLm3EEEEviT0_T1_,@function
        .size           _ZN2at6native29vectorized_elementwise_kernelILi2ENS0_13BinaryFunctorIhhhZZZNS0_15binary_internal21div_floor_kernel_cudaERNS_18TensorIteratorBaseEENKUlvE_clEvENKUlvE_clEvEUlhhE_EESt5arrayIPcLm3EEEEviT0_T1_,(.L_x_37745 - _ZN2at6native29vectorized_elementwise_kernelILi2ENS0_13BinaryFunctorIhhhZZZNS0_15binary_internal21div_floor_kernel_cudaERNS_18TensorIteratorBaseEENKUlvE_clEvENKUlvE_clEvEUlhhE_EESt5arrayIPcLm3EEEEviT0_T1_)
        .other          _ZN2at6native29vectorized_elementwise_kernelILi2ENS0_13BinaryFunctorIhhhZZZNS0_15binary_internal21div_floor_kernel_cudaERNS_18TensorIteratorBaseEENKUlvE_clEvENKUlvE_clEvEUlhhE_EESt5arrayIPcLm3EEEEviT0_T1_,@"STO_CUDA_ENTRY STV_DEFAULT"
_ZN2at6native29vectorized_elementwise_kernelILi2ENS0_13BinaryFunctorIhhhZZZNS0_15binary_internal21div_floor_kernel_cudaERNS_18TensorIteratorBaseEENKUlvE_clEvENKUlvE_clEvEUlhhE_EESt5arrayIPcLm3EEEEviT0_T1_:
.text._ZN2at6native29vectorized_elementwise_kernelILi2ENS0_13BinaryFunctorIhhhZZZNS0_15binary_internal21div_floor_kernel_cudaERNS_18TensorIteratorBaseEENKUlvE_clEvENKUlvE_clEvEUlhhE_EESt5arrayIPcLm3EEEEviT0_T1_:
        /* <DEDUP_REMOVED lines=11> */
[----:B------:R-:W-:Y:S01]  /*00b0*/  UIADD3 UR7, UP0, UR4, UR8, URZ ;  /* 0x0000000804077290 */ /* 0x000fe2000ff1e03f */
[----:B------:R-:W-:-:S03]  /*00c0*/  ULDC.64 UR10, c[0x0][0x228] ;  /* 0x00008a00000a7ab9 */ /* 0x000fc60000000a00 */
[----:B------:R-:W-:Y:S02]  /*00d0*/  UIADD3.X UR8, UR5, UR9, URZ, UP0, !UPT ;  /* 0x0000000905087290 */ /* 0x000fe400087fe43f */
[----:B------:R-:W-:Y:S01]  /*00e0*/  UIADD3 UR6, UP0, UR4, UR10, URZ ;  /* 0x0000000a04067290 */ /* 0x000fe2000ff1e03f */
[----:B------:R-:W-:-:S03]  /*00f0*/  IMAD.U32 R2, RZ, RZ, UR7 ;  /* 0x00000007ff027e24 */ /* 0x000fc6000f8e00ff */
[----:B------:R-:W-:Y:S01]  /*0100*/  UIADD3.X UR5, UR5, UR11, URZ, UP0, !UPT ;  /* 0x0000000b05057290 */ /* 0x000fe200087fe43f */
[----:B------:R-:W-:Y:S02]  /*0110*/  IMAD.U32 R3, RZ, RZ, UR8 ;  /* 0x00000008ff037e24 */ /* 0x000fe4000f8e00ff */
[----:B------:R-:W-:Y:S01]  /*0120*/  IMAD.U32 R4, RZ, RZ, UR6 ;  /* 0x00000006ff047e24 */ /* 0x000fe2000f8e00ff */
[----:B------:R-:W-:Y:S02]  /*0130*/  ULDC.64 UR6, c[0x0][0x218] ;  /* 0x0000860000067ab9 */ /* 0x000fe40000000a00 */
[----:B------:R-:W-:Y:S02]  /*0140*/  IMAD.U32 R5, RZ, RZ, UR5 ;  /* 0x00000005ff057e24 */ /* 0x000fe4000f8e00ff */
[----:B0-----:R-:W-:-:S04]  /*0150*/  IMAD.WIDE.U32 R2, R17, 0x2, R2 ;  /* 0x0000000211027825 */ /* 0x001fc800078e0002 */
[----:B------:R-:W-:Y:S01]  /*0160*/  IMAD.WIDE.U32 R4, R17, 0x2, R4 ;  /* 0x0000000211047825 */ /* 0x000fe200078e0004 */
[----:B------:R-:W2:Y:S04]  /*0170*/  LDG.E.U16 R6, desc[UR12][R2.64+0x300] ;  /* 0x0003000c02067981 */ /* 0x000ea8000c1e1500 */
[----:B------:R-:W3:Y:S04]  /*0180*/  LDG.E.U16 R7, desc[UR12][R4.64+0x100] ;  /* 0x0001000c04077981 */ /* 0x000ee8000c1e1500 */
[----:B------:R-:W4:Y:S04]  /*0190*/  LDG.E.U16 R8, desc[UR12][R4.64+0x200] ;  /* 0x0002000c04087981 */ /* 0x000f28000c1e1500 */
[----:B------:R-:W5:Y:S04]  /*01a0*/  LDG.E.U16 R19, desc[UR12][R2.64] ;  /* 0x0000000c02137981 */ /* 0x000f68000c1e1500 */
[----:B------:R-:W5:Y:S04]  /*01b0*/  LDG.E.U16 R15, desc[UR12][R2.64+0x100] ;  /* 0x0001000c020f7981 */ /* 0x000f68000c1e1500 */
[----:B------:R0:W5:Y:S04]  /*01c0*/  LDG.E.U16 R11, desc[UR12][R2.64+0x200] ;  /* 0x0002000c020b7981 */ /* 0x000168000c1e1500 */
[----:B------:R-:W5:Y:S04]  /*01d0*/  LDG.E.U16 R13, desc[UR12][R4.64] ;  /* 0x0000000c040d7981 */ /* 0x000f68000c1e1500 */
[----:B------:R3:W5:Y:S01]  /*01e0*/  LDG.E.U16 R9, desc[UR12][R4.64+0x300] ;  /* 0x0003000c04097981 */ /* 0x000762000c1e1500 */
[----:B------:R-:W-:-:S04]  /*01f0*/  UIADD3 UR4, UP0, UR4, UR6, URZ ;  /* 0x0000000604047290 */ /* 0x000fc8000ff1e03f */
[----:B------:R-:W-:Y:S02]  /*0200*/  UIADD3.X UR5, URZ, UR7, URZ, UP0, !UPT ;  /* 0x000000073f057290 */ /* 0x000fe400087fe43f */
[----:B------:R-:W-:-:S04]  /*0210*/  IMAD.U32 R20, RZ, RZ, UR4 ;  /* 0x00000004ff147e24 */ /* 0x000fc8000f8e00ff */
[----:B------:R-:W-:Y:S01]  /*0220*/  IMAD.U32 R21, RZ, RZ, UR5 ;  /* 0x00000005ff157e24 */ /* 0x000fe2000f8e00ff */
[----:B------:R-:W-:Y:S01]  /*0230*/  MOV R12, 0x360 ;  /* 0x00000360000c7802 */ /* 0x000fe20000000f00 */
[----:B------:R-:W-:Y:S01]  /*0240*/  IMAD.WIDE R20, R17, 0x2, R20 ;  /* 0x0000000211147825 */ /* 0x000fe200078e0214 */
[C---:B--2---:R-:W-:Y:S02]  /*0250*/  PRMT R0, R6.reuse, 0x7770, RZ ;  /* 0x0000777006007816 */ /* 0x044fe400000000ff */
[----:B0-----:R-:W-:Y:S02]  /*0260*/  PRMT R2, R6, 0x7771, RZ ;  /* 0x0000777106027816 */ /* 0x001fe400000000ff */
[C---:B---3--:R-:W-:Y:S02]  /*0270*/  PRMT R4, R7.reuse, 0x7770, RZ ;  /* 0x0000777007047816 */ /* 0x048fe400000000ff */
[----:B------:R-:W-:Y:S02]  /*0280*/  PRMT R5, R7, 0x7771, RZ ;  /* 0x0000777107057816 */ /* 0x000fe400000000ff */
[----:B----4-:R-:W-:-:S02]  /*0290*/  PRMT R6, R8, 0x7770, RZ ;  /* 0x0000777008067816 */ /* 0x010fc400000000ff */
[----:B------:R-:W-:Y:S02]  /*02a0*/  PRMT R7, R8, 0x7771, RZ ;  /* 0x0000777108077816 */ /* 0x000fe400000000ff */
[C---:B-----5:R-:W-:Y:S02]  /*02b0*/  PRMT R17, R19.reuse, 0x7770, RZ ;  /* 0x0000777013117816 */ /* 0x060fe400000000ff */
[----:B------:R-:W-:Y:S02]  /*02c0*/  PRMT R19, R19, 0x7771, RZ ;  /* 0x0000777113137816 */ /* 0x000fe400000000ff */
[C---:B------:R-:W-:Y:S02]  /*02d0*/  PRMT R16, R15.reuse, 0x7770, RZ ;  /* 0x000077700f107816 */ /* 0x040fe400000000ff */
[----:B------:R-:W-:Y:S02]  /*02e0*/  PRMT R15, R15, 0x7771, RZ ;  /* 0x000077710f0f7816 */ /* 0x000fe400000000ff */
[----:B------:R-:W-:-:S02]  /*02f0*/  PRMT R14, R11, 0x7770, RZ ;  /* 0x000077700b0e7816 */ /* 0x000fc400000000ff */
[----:B------:R-:W-:Y:S02]  /*0300*/  PRMT R11, R11, 0x7771, RZ ;  /* 0x000077710b0b7816 */ /* 0x000fe400000000ff */
[C---:B------:R-:W-:Y:S02]  /*0310*/  PRMT R3, R13.reuse, 0x7770, RZ ;  /* 0x000077700d037816 */ /* 0x040fe400000000ff */
[----:B------:R-:W-:Y:S02]  /*0320*/  PRMT R13, R13, 0x7771, RZ ;  /* 0x000077710d0d7816 */ /* 0x000fe400000000ff */
[C---:B------:R-:W-:Y:S02]  /*0330*/  PRMT R8, R9.reuse, 0x7770, RZ ;  /* 0x0000777009087816 */ /* 0x040fe400000000ff */
[----:B------:R-:W-:-:S07]  /*0340*/  PRMT R9, R9, 0x7771, RZ ;  /* 0x0000777109097816 */ /* 0x000fce00000000ff */
[----:B------:R-:W-:Y:S05]  /*0350*/  CALL.REL.NOINC `($__internal_67_$__cuda_sm20_div_u16) ;  /* 0x00000010008c7944 */ /* 0x000fea0003c00000 */
[----:B------:R-:W-:Y:S01]  /*0360*/  IMAD.MOV.U32 R10, RZ, RZ, R19 ;  /* 0x000000ffff0a7224 */ /* 0x000fe200078e0013 */
[----:B------:R-:W-:Y:S01]  /*0370*/  MOV R12, 0x3b0 ;  /* 0x000003b0000c7802 */ /* 0x000fe20000000f00 */
[----:B------:R-:W-:Y:S02]  /*0380*/  IMAD.MOV.U32 R19, RZ, RZ, R17 ;  /* 0x000000ffff137224 */ /* 0x000fe400078e0011 */
[----:B------:R-:W-:-:S07]  /*0390*/  IMAD.MOV.U32 R13, RZ, RZ, R3 ;  /* 0x000000ffff0d7224 */ /* 0x000fce00078e0003 */
[----:B------:R-:W-:Y:S05]  /*03a0*/  CALL.REL.NOINC `($__internal_67_$__cuda_sm20_div_u16) ;  /* 0x0000001000787944 */ /* 0x000fea0003c00000 */
[----:B------:R-:W-:Y:S01]  /*03b0*/  PRMT R3, R10, 0x7604, R19 ;  /* 0x000076040a037816 */ /* 0x000fe20000000013 */
[----:B------:R-:W-:Y:S01]  /*03c0*/  IMAD.MOV.U32 R19, RZ, RZ, R15 ;  /* 0x000000ffff137224 */ /* 0x000fe200078e000f */
[----:B------:R-:W-:Y:S01]  /*03d0*/  MOV R12, 0x410 ;  /* 0x00000410000c7802 */ /* 0x000fe20000000f00 */
[----:B------:R-:W-:Y:S02]  /*03e0*/  IMAD.MOV.U32 R13, RZ, RZ, R5 ;  /* 0x000000ffff0d7224 */ /* 0x000fe400078e0005 */
[----:B------:R0:W-:Y:S05]  /*03f0*/  STG.E.U16 desc[UR12][R20.64], R3 ;  /* 0x0000000314007986 */ /* 0x0001ea000c10150c */
[----:B0-----:R-:W-:Y:S05]  /*0400*/  CALL.REL.NOINC `($__internal_67_$__cuda_sm20_div_u16) ;  /* 0x0000001000607944 */ /* 0x001fea0003c00000 */
        /* <DEDUP_REMOVED lines=27> */
[----:B------:R-:W-:-:S05]  /*05c0*/  PRMT R3, R2, 0x7604, R19 ;  /* 0x0000760402037816 */ /* 0x000fca0000000013 */
[----:B------:R-:W-:Y:S01]  /*05d0*/  STG.E.U16 desc[UR12][R20.64+0x300], R3 ;  /* 0x0003000314007986 */ /* 0x000fe2000c10150c */
[----:B------:R-:W-:Y:S05]  /*05e0*/  EXIT ;  /* 0x000000000000794d */ /* 0x000fea0003800000 */
.L_x_36281:
        /* <DEDUP_REMOVED lines=13> */
[C---:B------:R-:W-:Y:S02]  /*06c0*/  ISETP.GE.AND P4, PT, R24.reuse, R21, PT ;  /* 0x000000151800720c */ /* 0x040fe40003f86270 */
[----:B------:R-:W0:Y:S01]  /*06d0*/  @!P3 LDC.64 R6, c[0x0][0x228] ;  /* 0x00008a00ff06bb82 */ /* 0x000e220000000a00 */
[----:B------:R-:W-:Y:S01]  /*06e0*/  @!P0 IMAD.X R19, RZ, RZ, R19, P1 ;  /* 0x000000ffff138224 */ /* 0x000fe200008e0613 */
[----:B------:R-:W-:Y:S02]  /*06f0*/  PRMT R9, RZ, 0x7610, R9 ;  /* 0x00007610ff097816 */ /* 0x000fe40000000009 */
[----:B------:R-:W-:Y:S02]  /*0700*/  PRMT R8, RZ, 0x7610, R8 ;  /* 0x00007610ff087816 */ /* 0x000fe40000000008 */
[----:B------:R-:W5:Y:S05]  /*0710*/  @!P0 LDG.E.U8 R22, desc[UR12][R18.64] ;  /* 0x0000000c12168981 */ /* 0x000f6a000c1e1100 */
[C---:B------:R-:W-:Y:S01]  /*0720*/  @!P4 VIADD R16, R24.reuse, UR4 ;  /* 0x000000041810cc36 */ /* 0x040fe20008000000 */
[----:B------:R-:W3:Y:S01]  /*0730*/  @!P4 LDC.64 R2, c[0x0][0x220] ;  /* 0x00008800ff02cb82 */ /* 0x000ee20000000a00 */
[----:B------:R-:W-:Y:S01]  /*0740*/  @!P4 VIADD R24, R24, 0x80 ;  /* 0x000000801818c836 */ /* 0x000fe20000000000 */
[----:B--2---:R-:W-:-:S04]  /*0750*/  @!P3 IADD3 R14, P5, R5, R14, RZ ;  /* 0x0000000e050eb210 */ /* 0x004fc80007fbe0ff */
[----:B------:R-:W-:Y:S02]  /*0760*/  ISETP.GE.AND P2, PT, R24, R21, PT ;  /* 0x000000151800720c */ /* 0x000fe40003f46270 */
[----:B------:R-:W2:Y:S01]  /*0770*/  @!P4 LDC.64 R12, c[0x0][0x228] ;  /* 0x00008a00ff0ccb82 */ /* 0x000ea20000000a00 */
[----:B0-----:R-:W-:-:S10]  /*0780*/  @!P3 IADD3 R6, P6, R5, R6, RZ ;  /* 0x000000060506b210 */ /* 0x001fd40007fde0ff */
[C---:B------:R-:W-:Y:S01]  /*0790*/  @!P2 VIADD R28, R24.reuse, UR4 ;  /* 0x00000004181cac36 */ /* 0x040fe20008000000 */
[----:B------:R-:W0:Y:S01]  /*07a0*/  @!P2 LDC.64 R4, c[0x0][0x220] ;  /* 0x00008800ff04ab82 */ /* 0x000e220000000a00 */
[----:B------:R-:W-:-:S05]  /*07b0*/  @!P2 VIADD R24, R24, 0x80 ;  /* 0x000000801818a836 */ /* 0x000fca0000000000 */
[----:B------:R-:W-:Y:S01]  /*07c0*/  ISETP.GE.AND P1, PT, R24, R21, PT ;  /* 0x000000151800720c */ /* 0x000fe20003f26270 */
[----:B------:R-:W-:Y:S01]  /*07d0*/  @!P3 IMAD.X R15, RZ, RZ, R15, P5 ;  /* 0x000000ffff0fb224 */ /* 0x000fe200028e060f */
[----:B------:R-:W4:Y:S01]  /*07e0*/  @!P2 LDC.64 R10, c[0x0][0x228] ;  /* 0x00008a00ff0aab82 */ /* 0x000f220000000a00 */
[----:B------:R-:W-:-:S03]  /*07f0*/  @!P3 IMAD.X R7, RZ, RZ, R7, P6 ;  /* 0x000000ffff07b224 */ /* 0x000fc600030e0607 */
[----:B------:R3:W5:Y:S01]  /*0800*/  @!P3 LDG.E.U8 R9, desc[UR12][R14.64] ;  /* 0x0000000c0e09b981 */ /* 0x000762000c1e1100 */
[----:B--2---:R-:W-:-:S03]  /*0810*/  @!P4 IADD3 R12, P6, R16, R12, RZ ;  /* 0x0000000c100cc210 */ /* 0x004fc60007fde0ff */
[----:B------:R2:W5:Y:S03]  /*0820*/  @!P3 LDG.E.U8 R8, desc[UR12][R6.64] ;  /* 0x0000000c0608b981 */ /* 0x000566000c1e1100 */
[C---:B------:R-:W-:Y:S02]  /*0830*/  @!P1 VIADD R26, R24.reuse, UR4 ;  /* 0x00000004181a9c36 */ /* 0x040fe40008000000 */
[----:B------:R-:W-:Y:S01]  /*0840*/  @!P1 VIADD R24, R24, 0x80 ;  /* 0x0000008018189836 */ /* 0x000fe20000000000 */
[----:B---3--:R-:W-:-:S04]  /*0850*/  @!P4 IADD3 R14, P5, R16, R2, RZ ;  /* 0x00000002100ec210 */ /* 0x008fc80007fbe0ff */
[----:B------:R-:W-:Y:S01]  /*0860*/  ISETP.GE.AND P3, PT, R24, R21, PT ;  /* 0x000000151800720c */ /* 0x000fe20003f66270 */
[----:B------:R-:W-:Y:S01]  /*0870*/  @!P4 IMAD.X R15, RZ, RZ, R3, P5 ;  /* 0x000000ffff0fc224 */ /* 0x000fe200028e0603 */
[----:B--2---:R-:W-:Y:S01]  /*0880*/  PRMT R6, RZ, 0x7610, R6 ;  /* 0x00007610ff067816 */ /* 0x004fe20000000006 */
[----:B------:R-:W2:Y:S01]  /*0890*/  @!P1 LDC.64 R2, c[0x0][0x220] ;  /* 0x00008800ff029b82 */ /* 0x000ea20000000a00 */
[----:B------:R-:W-:Y:S01]  /*08a0*/  @!P4 IMAD.X R13, RZ, RZ, R13, P6 ;  /* 0x000000ffff0dc224 */ /* 0x000fe200030e060d */
[----:B------:R-:W-:-:S04]  /*08b0*/  PRMT R7, RZ, 0x7610, R7 ;  /* 0x00007610ff077816 */ /* 0x000fc80000000007 */
[----:B------:R3:W5:Y:S01]  /*08c0*/  @!P4 LDG.E.U8 R6, desc[UR12][R12.64] ;  /* 0x0000000c0c06c981 */ /* 0x000762000c1e1100 */
[----:B-1----:R-:W-:-:S03]  /*08d0*/  @!P0 IADD3 R30, P5, R0, R30, RZ ;  /* 0x0000001e001e8210 */ /* 0x002fc60007fbe0ff */
[----:B------:R1:W5:Y:S01]  /*08e0*/  @!P4 LDG.E.U8 R7, desc[UR12][R14.64] ;  /* 0x0000000c0e07c981 */ /* 0x000362000c1e1100 */
[----:B0-----:R-:W-:Y:S01]  /*08f0*/  @!P2 IADD3 R16, P4, R28, R4, RZ ;  /* 0x000000041c10a210 */ /* 0x001fe20007f9e0ff */
[C---:B------:R-:W-:Y:S01]  /*0900*/  @!P3 VIADD R18, R24.reuse, UR4 ;  /* 0x000000041812bc36 */ /* 0x040fe20008000000 */
[----:B---3--:R-:W0:Y:S01]  /*0910*/  @!P1 LDC.64 R12, c[0x0][0x228] ;  /* 0x00008a00ff0c9b82 */ /* 0x008e220000000a00 */
[----:B------:R-:W-:Y:S02]  /*0920*/  @!P3 VIADD R24, R24, 0x80 ;  /* 0x000000801818b836 */ /* 0x000fe40000000000 */
[--C-:B------:R-:W-:Y:S01]  /*0930*/  @!P2 IMAD.X R17, RZ, RZ, R5.reuse, P4 ;  /* 0x000000ffff11a224 */ /* 0x100fe200020e0605 */
[----:B------:R-:W-:Y:S01]  /*0940*/  PRMT R5, RZ, 0x7610, R5 ;  /* 0x00007610ff057816 */ /* 0x000fe20000000005 */
[----:B------:R-:W-:-:S03]  /*0950*/  @!P0 IMAD.X R31, RZ, RZ, R31, P5 ;  /* 0x000000ffff1f8224 */ /* 0x000fc600028e061f */
[----:B-1----:R-:W1:Y:S01]  /*0960*/  @!P3 LDC.64 R14, c[0x0][0x220] ;  /* 0x00008800ff0ebb82 */ /* 0x002e620000000a00 */
[----:B------:R-:W-:Y:S01]  /*0970*/  ISETP.GE.AND P4, PT, R24, R21, PT ;  /* 0x000000151800720c */ /* 0x000fe20003f86270 */
[----:B------:R2:W5:Y:S01]  /*0980*/  @!P2 LDG.E.U8 R5, desc[UR12][R16.64] ;  /* 0x0000000c1005a981 */ /* 0x000562000c1e1100 */
[----:B----4-:R-:W-:-:S05]  /*0990*/  @!P2 IADD3 R28, P5, R28, R10, RZ ;  /* 0x0000000a1c1ca210 */ /* 0x010fca0007fbe0ff */
[----:B------:R-:W-:Y:S02]  /*09a0*/  @!P2 IMAD.X R29, RZ, RZ, R11, P5 ;  /* 0x000000ffff1da224 */ /* 0x000fe400028e060b */
[----:B------:R-:W3:Y:S01]  /*09b0*/  @!P3 LDC.64 R10, c[0x0][0x228] ;  /* 0x00008a00ff0abb82 */ /* 0x000ee20000000a00 */
[----:B--2---:R-:W-:Y:S02]  /*09c0*/  @!P1 IADD3 R16, P5, R26, R2, RZ ;  /* 0x000000021a109210 */ /* 0x004fe40007fbe0ff */
[----:B------:R-:W-:Y:S01]  /*09d0*/  PRMT R4, RZ, 0x7610, R4 ;  /* 0x00007610ff047816 */ /* 0x000fe20000000004 */
[C---:B------:R-:W-:Y:S02]  /*09e0*/  @!P4 VIADD R25, R24.reuse, UR4 ;  /* 0x000000041819cc36 */ /* 0x040fe40008000000 */
[--C-:B------:R-:W-:Y:S01]  /*09f0*/  @!P1 IMAD.X R17, RZ, RZ, R3.reuse, P5 ;  /* 0x000000ffff119224 */ /* 0x100fe200028e0603 */
[----:B------:R-:W-:Y:S01]  /*0a00*/  PRMT R3, RZ, 0x7610, R3 ;  /* 0x00007610ff037816 */ /* 0x000fe20000000003 */
[----:B------:R-:W-:Y:S01]  /*0a10*/  @!P4 VIADD R24, R24, 0x80 ;  /* 0x000000801818c836 */ /* 0x000fe20000000000 */
[----:B0-----:R-:W-:Y:S01]  /*0a20*/  @!P1 IADD3 R26, P5, R26, R12, RZ ;  /* 0x0000000c1a1a9210 */ /* 0x001fe20007fbe0ff */
[----:B------:R-:W5:Y:S03]  /*0a30*/  @!P2 LDG.E.U8 R4, desc[UR12][R28.64] ;  /* 0x0000000c1c04a981 */ /* 0x000f66000c1e1100 */
[----:B------:R-:W-:Y:S01]  /*0a40*/  ISETP.GE.AND P2, PT, R24, R21, PT ;  /* 0x000000151800720c */ /* 0x000fe20003f46270 */
[----:B------:R1:W5:Y:S01]  /*0a50*/  @!P1 LDG.E.U8 R3, desc[UR12][R16.64] ;  /* 0x0000000c10039981 */ /* 0x000362000c1e1100 */
[----:B------:R-:W-:-:S02]  /*0a60*/  @!P1 IMAD.X R27, RZ, RZ, R13, P5 ;  /* 0x000000ffff1b9224 */ /* 0x000fc400028e060d */
[----:B------:R-:W0:Y:S01]  /*0a70*/  @!P4 LDC.64 R12, c[0x0][0x220] ;  /* 0x00008800ff0ccb82 */ /* 0x000e220000000a00 */
[----:B------:R-:W-:Y:S02]  /*0a80*/  PRMT R2, RZ, 0x7610, R2 ;  /* 0x00007610ff027816 */ /* 0x000fe40000000002 */
[----:B------:R-:W-:Y:S02]  /*0a90*/  PRMT R0, RZ, 0x7610, R0 ;  /* 0x00007610ff007816 */ /* 0x000fe40000000000 */
[----:B-1----:R-:W-:Y:S02]  /*0aa0*/  @!P3 IADD3 R16, P6, R18, R14, RZ ;  /* 0x0000000e1210b210 */ /* 0x002fe40007fde0ff */
[----:B------:R3:W5:Y:S03]  /*0ab0*/  @!P1 LDG.E.U8 R2, desc[UR12][R26.64] ;  /* 0x0000000c1a029981 */ /* 0x000766000c1e1100 */
[----:B------:R-:W-:-:S02]  /*0ac0*/  @!P3 IMAD.X R17, RZ, RZ, R15, P6 ;  /* 0x000000ffff11b224 */ /* 0x000fc400030e060f */
[----:B------:R-:W1:Y:S03]  /*0ad0*/  @!P4 LDC.64 R14, c[0x0][0x228] ;  /* 0x00008a00ff0ecb82 */ /* 0x000e660000000a00 */
[----:B------:R2:W5:Y:S01]  /*0ae0*/  @!P3 LDG.E.U8 R0, desc[UR12][R16.64] ;  /* 0x0000000c1000b981 */ /* 0x000562000c1e1100 */
[----:B---3--:R-:W-:-:S04]  /*0af0*/  @!P3 IADD3 R26, P1, R18, R10, RZ ;  /* 0x0000000a121ab210 */ /* 0x008fc80007f3e0ff */
[----:B------:R-:W3:Y:S01]  /*0b00*/  @!P2 LDC.64 R18, c[0x0][0x228] ;  /* 0x00008a00ff12ab82 */ /* 0x000ee20000000a00 */
[----:B------:R-:W-:-:S07]  /*0b10*/  PRMT R10, RZ, 0x7610, R10 ;  /* 0x00007610ff0a7816 */ /* 0x000fce000000000a */
[----:B--2---:R-:W2:Y:S01]  /*0b20*/  @!P2 LDC.64 R16, c[0x0][0x220] ;  /* 0x00008800ff10ab82 */ /* 0x004ea20000000a00 */
[----:B------:R-:W-:-:S05]  /*0b30*/  @!P3 IMAD.X R27, RZ, RZ, R11, P1 ;  /* 0x000000ffff1bb224 */ /* 0x000fca00008e060b */
[----:B------:R0:W5:Y:S02]  /*0b40*/  @!P3 LDG.E.U8 R10, desc[UR12][R26.64] ;  /* 0x0000000c1a0ab981 */ /* 0x000164000c1e1100 */
[----:B0-----:R-:W-:-:S05]  /*0b50*/  @!P4 IADD3 R26, P1, R25, R12, RZ ;  /* 0x0000000c191ac210 */ /* 0x001fca0007f3e0ff */
[----:B------:R-:W-:Y:S02]  /*0b60*/  @!P4 IMAD.X R27, RZ, RZ, R13, P1 ;  /* 0x000000ffff1bc224 */ /* 0x000fe400008e060d */
[----:B------:R-:W-:Y:S01]  /*0b70*/  @!P2 VIADD R13, R24, UR4 ;  /* 0x00000004180dac36 */ /* 0x000fe20008000000 */
[----:B-1----:R-:W-:-:S04]  /*0b80*/  @!P4 IADD3 R12, P5, R25, R14, RZ ;  /* 0x0000000e190cc210 */ /* 0x002fc80007fbe0ff */
[C---:B--2---:R-:W-:Y:S02]  /*0b90*/  @!P2 IADD3 R24, P1, R13.reuse, R16, RZ ;  /* 0x000000100d18a210 */ /* 0x044fe40007f3e0ff */
[----:B---3--:R-:W-:Y:S01]  /*0ba0*/  @!P2 IADD3 R18, P3, R13, R18, RZ ;  /* 0x000000120d12a210 */ /* 0x008fe20007f7e0ff */
[----:B------:R-:W-:Y:S01]  /*0bb0*/  @!P4 IMAD.X R13, RZ, RZ, R15, P5 ;  /* 0x000000ffff0dc224 */ /* 0x000fe200028e060f */
[----:B------:R-:W-:Y:S01]  /*0bc0*/  PRMT R23, RZ, 0x7610, R23 ;  /* 0x00007610ff177816 */ /* 0x000fe20000000017 */
[----:B------:R-:W-:Y:S01]  /*0bd0*/  @!P2 IMAD.X R25, RZ, RZ, R17, P1 ;  /* 0x000000ffff19a224 */ /* 0x000fe200008e0611 */
[----:B------:R-:W-:Y:S01]  /*0be0*/  PRMT R11, RZ, 0x7610, R11 ;  /* 0x00007610ff0b7816 */ /* 0x000fe2000000000b */
[----:B------:R-:W-:Y:S01]  /*0bf0*/  @!P2 IMAD.X R19, RZ, RZ, R19, P3 ;  /* 0x000000ffff13a224 */ /* 0x000fe200018e0613 */
[----:B------:R-:W-:Y:S02]  /*0c00*/  PRMT R14, RZ, 0x7610, R14 ;  /* 0x00007610ff0e7816 */ /* 0x000fe4000000000e */
[----:B------:R-:W-:Y:S01]  /*0c10*/  PRMT R15, RZ, 0x7610, R15 ;  /* 0x00007610ff0f7816 */ /* 0x000fe2000000000f */
[----:B------:R0:W5:Y:S01]  /*0c20*/  @!P0 LDG.E.U8 R23, desc[UR12][R30.64] ;  /* 0x0000000c1e178981 */ /* 0x000162000c1e1100 */
[----:B------:R-:W-:-:S03]  /*0c30*/  PRMT R16, RZ, 0x7610, R16 ;  /* 0x00007610ff107816 */ /* 0x000fc60000000010 */
[----:B------:R0:W5:Y:S04]  /*0c40*/  @!P4 LDG.E.U8 R11, desc[UR12][R26.64] ;  /* 0x0000000c1a0bc981 */ /* 0x000168000c1e1100 */
[----:B------:R0:W5:Y:S04]  /*0c50*/  @!P4 LDG.E.U8 R14, desc[UR12][R12.64] ;  /* 0x0000000c0c0ec981 */ /* 0x000168000c1e1100 */
[----:B------:R0:W5:Y:S04]  /*0c60*/  @!P2 LDG.E.U8 R15, desc[UR12][R24.64] ;  /* 0x0000000c180fa981 */ /* 0x000168000c1e1100 */
[----:B------:R0:W5:Y:S01]  /*0c70*/  @!P2 LDG.E.U8 R16, desc[UR12][R18.64] ;  /* 0x0000000c1210a981 */ /* 0x000162000c1e1100 */
[----:B------:R-:W-:Y:S04]  /*0c80*/  BSSY B0, `(.L_x_36282) ;  /* 0x0000007000007945 */ /* 0x000fe80003800000 */
[----:B------:R-:W-:Y:S05]  /*0c90*/  @P0 BRA `(.L_x_36283) ;  /* 0x0000000000140947 */ /* 0x000fea0003800000 */
[----:B0----5:R-:W-:Y:S02]  /*0ca0*/  LOP3.LUT R13, R23, 0xff, RZ, 0xc0, !PT ;  /* 0x000000ff170d7812 */ /* 0x021fe400078ec0ff */
[----:B------:R-:W-:Y:S02]  /*0cb0*/  LOP3.LUT R19, R22, 0xff, RZ, 0xc0, !PT ;  /* 0x000000ff16137812 */ /* 0x000fe400078ec0ff */
[----:B------:R-:W-:-:S07]  /*0cc0*/  MOV R12, 0xce0 ;  /* 0x00000ce0000c7802 */ /* 0x000fce0000000f00 */
[----:B------:R-:W-:Y:S05]  /*0cd0*/  CALL.REL.NOINC `($__internal_67_$__cuda_sm20_div_u16) ;  /* 0x00000008002c7944 */ /* 0x000fea0003c00000 */
[----:B------:R-:W-:-:S07]  /*0ce0*/  IMAD.MOV.U32 R17, RZ, RZ, R19 ;  /* 0x000000ffff117224 */ /* 0x000fce00078e0013 */
.L_x_36283:
[----:B------:R-:W-:Y:S05]  /*0cf0*/  BSYNC B0 ;  /* 0x0000000000007941 */ /* 0x000fea0003800000 */
.L_x_36282:
[----:B0-----:R-:W-:Y:S01]  /*0d00*/  VIADD R18, R20, 0x80 ;  /* 0x0000008014127836 */ /* 0x001fe20000000000 */
[----:B------:R-:W-:Y:S04]  /*0d10*/  BSSY B0, `(.L_x_36284) ;  /* 0x0000008000007945 */ /* 0x000fe80003800000 */
[----:B------:R-:W-:-:S13]  /*0d20*/  ISETP.GE.AND P1, PT, R18, R21, PT ;  /* 0x000000151200720c */ /* 0x000fda0003f26270 */
[----:B------:R-:W-:Y:S05]  /*0d30*/  @P1 BRA `(.L_x_36285) ;  /* 0x0000000000141947 */ /* 0x000fea0003800000 */
[----:B-----5:R-:W-:Y:S02]  /*0d40*/  LOP3.LUT R13, R8, 0xff, RZ, 0xc0, !PT ;  /* 0x000000ff080d7812 */ /* 0x020fe400078ec0ff */
[----:B------:R-:W-:Y:S02]  /*0d50*/  LOP3.LUT R19, R9, 0xff, RZ, 0xc0, !PT ;  /* 0x000000ff09137812 */ /* 0x000fe400078ec0ff */
[----:B------:R-:W-:-:S07]  /*0d60*/  MOV R12, 0xd80 ;  /* 0x00000d80000c7802 */ /* 0x000fce0000000f00 */
[----:B------:R-:W-:Y:S05]  /*0d70*/  CALL.REL.NOINC `($__internal_67_$__cuda_sm20_div_u16) ;  /* 0x0000000800047944 */ /* 0x000fea0003c00000 */
[----:B------:R-:W-:-:S07]  /*0d80*/  IMAD.MOV.U32 R8, RZ, RZ, R19 ;  /* 0x000000ffff087224 */ /* 0x000fce00078e0013 */
.L_x_36285:
[----:B------:R-:W-:Y:S05]  /*0d90*/  BSYNC B0 ;  /* 0x0000000000007941 */ /* 0x000fea0003800000 */
.L_x_36284:
[----:B------:R-:W-:Y:S01]  /*0da0*/  VIADD R12, R20, 0x100 ;  /* 0x00000100140c7836 */ /* 0x000fe20000000000 */
        /* <DEDUP_REMOVED lines=8> */
.L_x_36287:
[----:B------:R-:W-:Y:S05]  /*0e30*/  BSYNC B0 ;  /* 0x0000000000007941 */ /* 0x000fea0003800000 */
.L_x_36286:
        /* <DEDUP_REMOVED lines=9> */
.L_x_36289:
[----:B------:R-:W-:Y:S05]  /*0ed0*/  BSYNC B0 ;  /* 0x0000000000007941 */ /* 0x000fea0003800000 */
.L_x_36288:
        /* <DEDUP_REMOVED lines=9> */
.L_x_36291:
[----:B------:R-:W-:Y:S05]  /*0f70*/  BSYNC B0 ;  /* 0x0000000000007941 */ /* 0x000fea0003800000 */
.L_x_36290:
        /* <DEDUP_REMOVED lines=9> */
.L_x_36293:
[----:B------:R-:W-:Y:S05]  /*1010*/  BSYNC B0 ;  /* 0x0000000000007941 */ /* 0x000fea0003800000 */
.L_x_36292:
[----:B-----5:R-:W-:Y:S01]  /*1020*/  VIADD R10, R20, 0x300 ;  /* 0x00000300140a7836 */ /* 0x020fe20000000000 */
[----:B------:R-:W-:Y:S04]  /*1030*/  BSSY B0, `(.L_x_36294) ;  /* 0x0000008000007945 */ /* 0x000fe80003800000 */
[----:B------:R-:W-:-:S13]  /*1040*/  ISETP.GE.AND P1, PT, R10, R21, PT ;  /* 0x000000150a00720c */ /* 0x000fda0003f26270 */
[----:B------:R-:W-:Y:S05]  /*1050*/  @P1 BRA `(.L_x_36295) ;  /* 0x0000000000141947 */ /* 0x000fea0003800000 */
[----:B------:R-:W-:Y:S02]  /*1060*/  LOP3.LUT R13, R14, 0xff, RZ, 0xc0, !PT ;  /* 0x000000ff0e0d7812 */ /* 0x000fe400078ec0ff */
[----:B------:R-:W-:Y:S02]  /*1070*/  LOP3.LUT R19, R11, 0xff, RZ, 0xc0, !PT ;  /* 0x000000ff0b137812 */ /* 0x000fe400078ec0ff */
[----:B------:R-:W-:-:S07]  /*1080*/  MOV R12, 0x10a0 ;  /* 0x000010a0000c7802 */ /* 0x000fce0000000f00 */
[----:B------:R-:W-:Y:S05]  /*1090*/  CALL.REL.NOINC `($__internal_67_$__cuda_sm20_div_u16) ;  /* 0x00000004003c7944 */ /* 0x000fea0003c00000 */
[----:B------:R-:W-:-:S07]  /*10a0*/  IMAD.MOV.U32 R3, RZ, RZ, R19 ;  /* 0x000000ffff037224 */ /* 0x000fce00078e0013 */
.L_x_36295:
[----:B------:R-:W-:Y:S05]  /*10b0*/  BSYNC B0 ;  /* 0x0000000000007941 */ /* 0x000fea0003800000 */
.L_x_36294:
[----:B------:R-:W-:Y:S01]  /*10c0*/  VIADD R10, R20, 0x380 ;  /* 0x00000380140a7836 */ /* 0x000fe20000000000 */
[----:B------:R-:W-:Y:S04]  /*10d0*/  BSSY B0, `(.L_x_36296) ;  /* 0x0000007000007945 */ /* 0x000fe80003800000 */
[----:B------:R-:W-:-:S13]  /*10e0*/  ISETP.GE.AND P1, PT, R10, R21, PT ;  /* 0x000000150a00720c */ /* 0x000fda0003f26270 */
[----:B------:R-:W-:Y:S05]  /*10f0*/  @P1 BRA `(.L_x_36297) ;  /* 0x0000000000101947 */ /* 0x000fea0003800000 */
[----:B------:R-:W-:Y:S02]  /*1100*/  LOP3.LUT R13, R16, 0xff, RZ, 0xc0, !PT ;  /* 0x000000ff100d7812 */ /* 0x000fe400078ec0ff */
[----:B------:R-:W-:Y:S02]  /*1110*/  LOP3.LUT R19, R15, 0xff, RZ, 0xc0, !PT ;  /* 0x000000ff0f137812 */ /* 0x000fe400078ec0ff */
[----:B------:R-:W-:-:S07]  /*1120*/  MOV R12, 0x1140 ;  /* 0x00001140000c7802 */ /* 0x000fce0000000f00 */
[----:B------:R-:W-:Y:S05]  /*1130*/  CALL.REL.NOINC `($__internal_67_$__cuda_sm20_div_u16) ;  /* 0x0000000400147944 */ /* 0x000fea0003c00000 */
.L_x_36297:
[----:B------:R-:W-:Y:S05]  /*1140*/  BSYNC B0 ;  /* 0x0000000000007941 */ /* 0x000fea0003800000 */
.L_x_36296:
[----:B------:R-:W0:Y:S01]  /*1150*/  @!P0 S2R R5, SR_TID.X ;  /* 0x0000000000058919 */ /* 0x000e220000002100 */
[----:B------:R-:W1:Y:S01]  /*1160*/  @!P0 LDC.64 R10, c[0x0][0x218] ;  /* 0x00008600ff0a8b82 */ /* 0x000e620000000a00 */
[----:B------:R-:W-:Y:S01]  /*1170*/  @!P0 IMAD.MOV.U32 R20, RZ, RZ, R18 ;  /* 0x000000ffff148224 */ /* 0x000fe200078e0012 */
[----:B------:R-:W-:Y:S04]  /*1180*/  BSSY B0, `(.L_x_36298) ;  /* 0x0000037000007945 */ /* 0x000fe80003800000 */
[----:B------:R-:W-:Y:S01]  /*1190*/  BSSY B1, `(.L_x_36299) ;  /* 0x000002e000017945 */ /* 0x000fe20003800000 */
[----:B0-----:R-:W-:-:S05]  /*11a0*/  @!P0 VIADD R5, R5, UR4 ;  /* 0x0000000405058c36 */ /* 0x001fca0008000000 */
[----:B-1----:R-:W-:-:S05]  /*11b0*/  @!P0 IADD3 R10, P1, R5, R10, RZ ;  /* 0x0000000a050a8210 */ /* 0x002fca0007f3e0ff */
[----:B------:R-:W-:-:S05]  /*11c0*/  @!P0 IMAD.X R11, RZ, RZ, R11, P1 ;  /* 0x000000ffff0b8224 */ /* 0x000fca00008e060b */
[----:B------:R0:W-:Y:S01]  /*11d0*/  @!P0 STG.E.U8 desc[UR12][R10.64], R17 ;  /* 0x000000110a008986 */ /* 0x0001e2000c10110c */
        /* <DEDUP_REMOVED lines=16> */
.L_x_36300:
        /* <DEDUP_REMOVED lines=8> */
.L_x_36301:
[----:B------:R-:W-:-:S13]  /*1360*/  ISETP.GE.AND P0, PT, R20, R21, PT ;  /* 0x000000151400720c */ /* 0x000fda0003f06270 */
[----:B------:R-:W-:Y:S05]  /*1370*/  @P0 BRA `(.L_x_36303) ;  /* 0x00000000003c0947 */ /* 0x000fea0003800000 */
[C---:B-1----:R-:W-:Y:S01]  /*1380*/  VIADD R4, R20.reuse, UR4 ;  /* 0x0000000414047c36 */ /* 0x042fe20008000000 */
[----:B------:R-:W-:Y:S01]  /*1390*/  ULDC.64 UR6, c[0x0][0x218] ;  /* 0x0000860000067ab9 */ /* 0x000fe20000000a00 */
[----:B------:R-:W-:-:S03]  /*13a0*/  VIADD R20, R20, 0x80 ;  /* 0x0000008014147836 */ /* 0x000fc60000000000 */
[----:B------:R-:W-:-:S05]  /*13b0*/  IADD3 R4, P0, R4, UR6, RZ ;  /* 0x0000000604047c10 */ /* 0x000fca000ff1e0ff */
[----:B------:R-:W-:-:S05]  /*13c0*/  IMAD.X R5, RZ, RZ, UR7, P0 ;  /* 0x00000007ff057e24 */ /* 0x000fca00080e06ff */
[----:B------:R1:W-:Y:S03]  /*13d0*/  STG.E.U8 desc[UR12][R4.64], R2 ;  /* 0x0000000204007986 */ /* 0x0003e6000c10110c */
.L_x_36302:
[----:B------:R-:W-:-:S13]  /*13e0*/  ISETP.GE.AND P0, PT, R20, R21, PT ;  /* 0x000000151400720c */ /* 0x000fda0003f06270 */
[----:B------:R-:W-:Y:S05]  /*13f0*/  @P0 BREAK B1 ;  /* 0x0000000000010942 */ /* 0x000fea0003800000 */
[----:B------:R-:W-:Y:S05]  /*1400*/  @P0 BRA `(.L_x_36304) ;  /* 0x0000000000380947 */ /* 0x000fea0003800000 */
[C---:B-1----:R-:W-:Y:S01]  /*1410*/  VIADD R4, R20.reuse, UR4 ;  /* 0x0000000414047c36 */ /* 0x042fe20008000000 */
[----:B------:R-:W-:Y:S01]  /*1420*/  ULDC.64 UR6, c[0x0][0x218] ;  /* 0x0000860000067ab9 */ /* 0x000fe20000000a00 */
[----:B------:R-:W-:-:S03]  /*1430*/  VIADD R20, R20, 0x80 ;  /* 0x0000008014147836 */ /* 0x000fc60000000000 */
[----:B------:R-:W-:-:S05]  /*1440*/  IADD3 R4, P0, R4, UR6, RZ ;  /* 0x0000000604047c10 */ /* 0x000fca000ff1e0ff */
[----:B------:R-:W-:-:S05]  /*1450*/  IMAD.X R5, RZ, RZ, UR7, P0 ;  /* 0x00000007ff057e24 */ /* 0x000fca00080e06ff */
[----:B------:R2:W-:Y:S03]  /*1460*/  STG.E.U8 desc[UR12][R4.64], R0 ;  /* 0x0000000004007986 */ /* 0x0005e6000c10110c */
.L_x_36303:
[----:B------:R-:W-:Y:S05]  /*1470*/  BSYNC B1 ;  /* 0x0000000000017941 */ /* 0x000fea0003800000 */
.L_x_36299:
[----:B------:R-:W-:-:S13]  /*1480*/  ISETP.GE.AND P0, PT, R20, R21, PT ;  /* 0x000000151400720c */ /* 0x000fda0003f06270 */
[----:B01----:R-:W0:Y:S01]  /*1490*/  @!P0 LDC.64 R6, c[0x0][0x218] ;  /* 0x00008600ff068b82 */ /* 0x003e220000000a00 */
[C---:B--2---:R-:W-:Y:S02]  /*14a0*/  @!P0 VIADD R5, R20.reuse, UR4 ;  /* 0x0000000414058c36 */ /* 0x044fe40008000000 */
[----:B------:R-:W-:-:S03]  /*14b0*/  @!P0 VIADD R20, R20, 0x80 ;  /* 0x0000008014148836 */ /* 0x000fc60000000000 */
[----:B0-----:R-:W-:-:S05]  /*14c0*/  @!P0 IADD3 R4, P1, R5, R6, RZ ;  /* 0x0000000605048210 */ /* 0x001fca0007f3e0ff */
[----:B------:R-:W-:-:S05]  /*14d0*/  @!P0 IMAD.X R5, RZ, RZ, R7, P1 ;  /* 0x000000ffff058224 */ /* 0x000fca00008e0607 */
[----:B------:R2:W-:Y:S03]  /*14e0*/  @!P0 STG.E.U8 desc[UR12][R4.64], R3 ;  /* 0x0000000304008986 */ /* 0x0005e6000c10110c */
.L_x_36304:
[----:B------:R-:W-:Y:S05]  /*14f0*/  BSYNC B0 ;  /* 0x0000000000007941 */ /* 0x000fea0003800000 */
.L_x_36298:
[----:B------:R-:W-:Y:S05]  /*1500*/  WARPSYNC.ALL ;  /* 0x0000000000007948 */ /* 0x000fea0003800000 */
[----:B------:R-:W-:-:S13]  /*1510*/  ISETP.GE.AND P0, PT, R20, R21, PT ;  /* 0x000000151400720c */ /* 0x000fda0003f06270 */
[----:B------:R-:W-:Y:S05]  /*1520*/  @P0 EXIT ;  /* 0x000000000000094d */ /* 0x000fea0003800000 */
[----:B-1----:R-:W-:Y:S01]  /*1530*/  VIADD R2, R20, UR4 ;  /* 0x0000000414027c36 */ /* 0x002fe20008000000 */
[----:B------:R-:W-:-:S04]  /*1540*/  ULDC.64 UR6, c[0x0][0x218] ;  /* 0x0000860000067ab9 */ /* 0x000fc80000000a00 */
[----:B------:R-:W-:-:S05]  /*1550*/  IADD3 R2, P0, R2, UR6, RZ ;  /* 0x0000000602027c10 */ /* 0x000fca000ff1e0ff */
[----:B--2---:R-:W-:-:S05]  /*1560*/  IMAD.X R3, RZ, RZ, UR7, P0 ;  /* 0x00000007ff037e24 */ /* 0x004fca00080e06ff */
[----:B------:R-:W-:Y:S01]  /*1570*/  STG.E.U8 desc[UR12][R2.64], R19 ;  /* 0x0000001302007986 */ /* 0x000fe2000c10110c */
[----:B------:R-:W-:Y:S05]  /*1580*/  EXIT ;  /* 0x000000000000794d */ /* 0x000fea0003800000 */
        .weak           $__internal_67_$__cuda_sm20_div_u16
        .type           $__internal_67_$__cuda_sm20_div_u16,@function
        .size           $__internal_67_$__cuda_sm20_div_u16,(.L_x_37745 - $__internal_67_$__cuda_sm20_div_u16)
$__internal_67_$__cuda_sm20_div_u16:
[----:B------:R-:W0:Y:S01]  /*1590*/  I2F.U16 R23, R13 ;  /* 0x0000000d00177306 */ /* 0x000e220000101000 */
[----:B------:R-:W-:-:S07]  /*15a0*/  IMAD.MOV.U32 R22, RZ, RZ, 0x4b800000 ;  /* 0x4b800000ff167424 */ /* 0x000fce00078e00ff */
[----:B------:R-:W-:Y:S01]  /*15b0*/  I2F.U16.RZ R19, R19 ;  /* 0x0000001300137306 */ /* 0x000fe2000010d000 */
[C---:B0-----:R-:W-:Y:S02]  /*15c0*/  FSETP.GEU.AND P2, PT, |R23|.reuse, 1.175494350822287508e-38, PT ;  /* 0x008000001700780b */ /* 0x041fe40003f4e200 */
[----:B------:R-:W-:Y:S02]  /*15d0*/  FSETP.GT.AND P1, PT, |R23|, 8.50705917302346158658e+37, PT ;  /* 0x7e8000001700780b */ /* 0x000fe40003f24200 */
[----:B------:R-:W-:-:S04]  /*15e0*/  FSEL R22, R22, 1, !P2 ;  /* 0x3f80000016167808 */ /* 0x000fc80005000000 */
[----:B------:R-:W-:Y:S02]  /*15f0*/  FSEL R22, R22, 0.25, !P1 ;  /* 0x3e80000016167808 */ /* 0x000fe40004800000 */
[----:B------:R-:W-:Y:S01]  /*1600*/  ISETP.NE.U32.AND P1, PT, R13, RZ, PT ;  /* 0x000000ff0d00720c */ /* 0x000fe20003f25070 */
[----:B------:R-:W-:Y:S02]  /*1610*/  IMAD.MOV.U32 R13, RZ, RZ, 0x0 ;  /* 0x00000000ff0d7424 */ /* 0x000fe400078e00ff */
[----:B------:R-:W-:-:S06]  /*1620*/  FMUL R23, R23, R22 ;  /* 0x0000001617177220 */ /* 0x000fcc0000400000 */
[----:B------:R-:W0:Y:S02]  /*1630*/  MUFU.RCP R23, R23 ;  /* 0x0000001700177308 */ /* 0x000e240000001000 */
[----:B0-----:R-:W-:-:S04]  /*1640*/  FMUL R23, R22, R23 ;  /* 0x0000001716177220 */ /* 0x001fc80000400000 */
[----:B------:R-:W-:-:S04]  /*1650*/  VIADD R23, R23, 0x2 ;  /* 0x0000000217177836 */ /* 0x000fc80000000000 */
[----:B------:R-:W-:-:S06]  /*1660*/  FMUL.RZ R19, R19, R23 ;  /* 0x0000001713137220 */ /* 0x000fcc000040c000 */
[----:B------:R-:W0:Y:S02]  /*1670*/  F2I.U32.TRUNC.NTZ R19, R19 ;  /* 0x0000001300137305 */ /* 0x000e24000020f000 */
[----:B0-----:R-:W-:Y:S01]  /*1680*/  LOP3.LUT R19, R19, 0xffff, RZ, 0xc0, !PT ;  /* 0x0000ffff13137812 */ /* 0x001fe200078ec0ff */
[----:B------:R-:W-:Y:S01]  /*1690*/  @!P1 IMAD.MOV.U32 R19, RZ, RZ, -0x1 ;  /* 0xffffffffff139424 */ /* 0x000fe200078e00ff */
[----:B------:R-:W-:Y:S06]  /*16a0*/  RET.REL.NODEC R12 `(_ZN2at6native29vectorized_elementwise_kernelILi2ENS0_13BinaryFunctorIhhhZZZNS0_15binary_internal21div_floor_kernel_cudaERNS_18TensorIteratorBaseEENKUlvE_clEvENKUlvE_clEvEUlhhE_EESt5arrayIPcLm3EEEEviT0_T1_) ;  /* 0xffffffe80c547950 */ /* 0x000fec0003c3ffff */
.L_x_36305:
        /* <DEDUP_REMOVED lines=13> */
.L_x_37745:


//--------------------- .text._ZN2at6native29vectorized_elementwise_kernelILi4ENS0_13BinaryFunctorIhhhZZZNS0_15binary_internal21div_floor_kernel_cudaERNS_18TensorIteratorBaseEENKUlvE_clEvENKUlvE_clEvEUlhhE_EESt5arrayIPcLm3EEEEviT0_T1_ --------------------------
	.section	.text._ZN2at6native29vectorized_elementwise_kernelILi4ENS0_13BinaryFunctorIhhhZZZNS0_15binary_internal21div_floor_kernel_cudaERNS_18TensorIteratorBaseEENKUlvE_clEvENKUlvE_clEvEUlhhE_EESt5arrayIPcLm3EEEEviT0_T1_,"ax",@progbits
	.align	128
        .global         _ZN2at6native29vectorized_elementwise_kernelILi4ENS0_13BinaryFunctorIhhhZZZNS0_15binary_internal21div_floor_kernel_cudaERNS_18TensorIteratorBaseEENKUlvE_clEvENKUlvE_clEvEUlhhE_EESt5arrayIPcLm3EEEEviT0_T1_
        .type           _ZN2at6native29vectorized_elementwise_kernelILi4ENS0_13BinaryFunctorIhhhZZZNS0_15binary_internal21div_floor_kernel_cudaERNS_18TensorIteratorBaseEENKUlvE_clEvENKUlvE_clEvEUlhhE_EESt5arrayIPcLm3EEEEviT0_T1_,@function
        .size           _ZN2at6native29vectorized_elementwise_kernelILi4ENS0_13BinaryFunctorIhhhZZZNS0_15binary_internal21div_floor_kernel_cudaERNS_18TensorIteratorBaseEENKUlvE_clEvENKUlvE_clEvEUlhhE_EESt5arrayIPcLm3EEEEviT0_T1_,(.L_x_37746 - _ZN2at6native29vectorized_elementwise_kernelILi4ENS0_13BinaryFunctorIhhhZZZNS0_15binary_internal21div_floor_kernel_cudaERNS_18TensorIteratorBaseEENKUlvE_clEvENKUlvE_clEvEUlhhE_EESt5arrayIPcLm3EEEEviT0_T1_)
        .other          _ZN2at6native29vectorized_elementwise_kernelILi4ENS0_13BinaryFunctorIhhhZZZNS0_15binary_internal21div_floor_kernel_cudaERNS_18TensorIteratorBaseEENKUlvE_clEvENKUlvE_clEvEUlhhE_EESt5arrayIPcLm3EEEEviT0_T1_,@"STO_CUDA_ENTRY STV_DEFAULT"
_ZN2at6native29vectorized_elementwise_kernelILi4ENS0_13BinaryFunctorIhhhZZZNS0_15binary_internal21div_floor_kernel_cudaERNS_18TensorIteratorBaseEENKUlvE_clEvENKUlvE_clEvEUlhhE_EESt5arrayIPcLm3EEEEviT0_T1_:
.text._ZN2at6native29vectorized_elementwise_kernelILi4ENS0_13BinaryFunctorIhhhZZZNS0_15binary_internal21div_floor_kernel_cudaERNS_18TensorIteratorBaseEENKUlvE_clEvENKUlvE_clEvEUlhhE_EESt5arrayIPcLm3EEEEviT0_T1_:
        /* <DEDUP_REMOVED lines=23> */
[----:B------:R-:W2:Y:S04]  /*0170*/  LDG.E R6, desc[UR12][R2.64+0x200] ;  /* 0x0002000c02067981 */ /* 0x000ea8000c1e1900 */
[----:B------:R0:W3:Y:S04]  /*0180*/  LDG.E R19, desc[UR12][R2.64] ;  /* 0x0000000c02137981 */ /* 0x0000e8000c1e1900 */
[----:B------:R-:W4:Y:S04]  /*0190*/  LDG.E R13, desc[UR12][R4.64] ;  /* 0x0000000c040d7981 */ /* 0x000f28000c1e1900 */
[----:B------:R1:W5:Y:S01]  /*01a0*/  LDG.E R9, desc[UR12][R4.64+0x200] ;  /* 0x0002000c04097981 */ /* 0x000362000c1e1900 */
[----:B------:R-:W-:-:S04]  /*01b0*/  UIADD3 UR4, UP0, UR4, UR6, URZ ;  /* 0x0000000604047290 */ /* 0x000fc8000ff1e03f */
[----:B------:R-:W-:Y:S02]  /*01c0*/  UIADD3.X UR5, URZ, UR7, URZ, UP0, !UPT ;  /* 0x000000073f057290 */ /* 0x000fe400087fe43f */
[----:B------:R-:W-:-:S04]  /*01d0*/  IMAD.U32 R20, RZ, RZ, UR4 ;  /* 0x00000004ff147e24 */ /* 0x000fc8000f8e00ff */
[----:B------:R-:W-:Y:S01]  /*01e0*/  IMAD.U32 R21, RZ, RZ, UR5 ;  /* 0x00000005ff157e24 */ /* 0x000fe2000f8e00ff */
[----:B------:R-:W-:Y:S01]  /*01f0*/  MOV R12, 0x320 ;  /* 0x00000320000c7802 */ /* 0x000fe20000000f00 */
[----:B------:R-:W-:Y:S01]  /*0200*/  IMAD.WIDE R20, R7, 0x4, R20 ;  /* 0x0000000407147825 */ /* 0x000fe200078e0214 */
[C---:B--2---:R-:W-:Y:S02]  /*0210*/  PRMT R14, R6.reuse, 0x7770, RZ ;  /* 0x00007770060e7816 */ /* 0x044fe400000000ff */
[C---:B------:R-:W-:Y:S02]  /*0220*/  PRMT R11, R6.reuse, 0x7771, RZ ;  /* 0x00007771060b7816 */ /* 0x040fe400000000ff */
[C---:B------:R-:W-:Y:S02]  /*0230*/  PRMT R0, R6.reuse, 0x7772, RZ ;  /* 0x0000777206007816 */ /* 0x040fe400000000ff */
[----:B0-----:R-:W-:Y:S02]  /*0240*/  PRMT R2, R6, 0x7773, RZ ;  /* 0x0000777306027816 */ /* 0x001fe400000000ff */
[----:B---3--:R-:W-:-:S02]  /*0250*/  PRMT R17, R19, 0x7770, RZ ;  /* 0x0000777013117816 */ /* 0x008fc400000000ff */
[C---:B------:R-:W-:Y:S02]  /*0260*/  PRMT R16, R19.reuse, 0x7771, RZ ;  /* 0x0000777113107816 */ /* 0x040fe400000000ff */
[----:B------:R-:W-:Y:S02]  /*0270*/  PRMT R15, R19, 0x7772, RZ ;  /* 0x00007772130f7816 */ /* 0x000fe400000000ff */
[C---:B----4-:R-:W-:Y:S02]  /*0280*/  PRMT R3, R13.reuse, 0x7770, RZ ;  /* 0x000077700d037816 */ /* 0x050fe400000000ff */
[C---:B-1----:R-:W-:Y:S02]  /*0290*/  PRMT R4, R13.reuse, 0x7771, RZ ;  /* 0x000077710d047816 */ /* 0x042fe400000000ff */
[----:B------:R-:W-:Y:S02]  /*02a0*/  PRMT R5, R13, 0x7772, RZ ;  /* 0x000077720d057816 */ /* 0x000fe400000000ff */
[----:B-----5:R-:W-:-:S02]  /*02b0*/  PRMT R6, R9, 0x7770, RZ ;  /* 0x0000777009067816 */ /* 0x020fc400000000ff */
[C---:B------:R-:W-:Y:S02]  /*02c0*/  PRMT R7, R9.reuse, 0x7771, RZ ;  /* 0x0000777109077816 */ /* 0x040fe400000000ff */
[----:B------:R-:W-:Y:S02]  /*02d0*/  PRMT R8, R9, 0x7772, RZ ;  /* 0x0000777209087816 */ /* 0x000fe400000000ff */
[----:B------:R-:W-:Y:S02]  /*02e0*/  PRMT R19, R19, 0x7773, RZ ;  /* 0x0000777313137816 */ /* 0x000fe400000000ff */
[----:B------:R-:W-:Y:S02]  /*02f0*/  PRMT R13, R13, 0x7773, RZ ;  /* 0x000077730d0d7816 */ /* 0x000fe400000000ff */
[----:B------:R-:W-:-:S07]  /*0300*/  PRMT R9, R9, 0x7773, RZ ;  /* 0x0000777309097816 */ /* 0x000fce00000000ff */
[----:B------:R-:W-:Y:S05]  /*0310*/  CALL.REL.NOINC `($__internal_68_$__cuda_sm20_div_u16) ;  /* 0x0000001000947944 */ /* 0x000fea0003c00000 */
[----:B------:R-:W-:Y:S01]  /*0320*/  IMAD.MOV.U32 R10, RZ, RZ, R19 ;  /* 0x000000ffff0a7224 */ /* 0x000fe200078e0013 */
[----:B------:R-:W-:Y:S01]  /*0330*/  MOV R12, 0x370 ;  /* 0x00000370000c7802 */ /* 0x000fe20000000f00 */
[----:B------:R-:W-:Y:S02]  /*0340*/  IMAD.MOV.U32 R19, RZ, RZ, R15 ;  /* 0x000000ffff137224 */ /* 0x000fe400078e000f */
[----:B------:R-:W-:-:S07]  /*0350*/  IMAD.MOV.U32 R13, RZ, RZ, R5 ;  /* 0x000000ffff0d7224 */ /* 0x000fce00078e0005 */
        /* <DEDUP_REMOVED lines=11> */
[----:B------:R-:W-:Y:S01]  /*0410*/  PRMT R4, R4, 0x7604, R19 ;  /* 0x0000760404047816 */ /* 0x000fe20000000013 */
[----:B------:R-:W-:Y:S01]  /*0420*/  IMAD.MOV.U32 R19, RZ, RZ, R2 ;  /* 0x000000ffff137224 */ /* 0x000fe200078e0002 */
[----:B------:R-:W-:Y:S01]  /*0430*/  MOV R12, 0x490 ;  /* 0x00000490000c7802 */ /* 0x000fe20000000f00 */
[----:B------:R-:W-:Y:S01]  /*0440*/  IMAD.MOV.U32 R13, RZ, RZ, R9 ;  /* 0x000000ffff0d7224 */ /* 0x000fe200078e0009 */
[----:B------:R-:W-:-:S04]  /*0450*/  PRMT R5, R5, 0x7054, R4 ;  /* 0x0000705405057816 */ /* 0x000fc80000000004 */
[----:B------:R-:W-:-:S05]  /*0460*/  PRMT R5, R10, 0x654, R5 ;  /* 0x000006540a057816 */ /* 0x000fca0000000005 */
[----:B------:R0:W-:Y:S02]  /*0470*/  STG.E desc[UR12][R20.64], R5 ;  /* 0x0000000514007986 */ /* 0x0001e4000c10190c */
[----:B0-----:R-:W-:Y:S05]  /*0480*/  CALL.REL.NOINC `($__internal_68_$__cuda_sm20_div_u16) ;  /* 0x0000001000387944 */ /* 0x001fea0003c00000 */
        /* <DEDUP_REMOVED lines=15> */
[----:B------:R-:W-:-:S04]  /*0580*/  PRMT R3, R4, 0x7604, R19 ;  /* 0x0000760404037816 */ /* 0x000fc80000000013 */
[----:B------:R-:W-:-:S04]  /*0590*/  PRMT R3, R0, 0x7054, R3 ;  /* 0x0000705400037816 */ /* 0x000fc80000000003 */
[----:B------:R-:W-:-:S05]  /*05a0*/  PRMT R3, R2, 0x654, R3 ;  /* 0x0000065402037816 */ /* 0x000fca0000000003 */
[----:B------:R-:W-:Y:S01]  /*05b0*/  STG.E desc[UR12][R20.64+0x200], R3 ;  /* 0x0002000314007986 */ /* 0x000fe2000c10190c */
[----:B------:R-:W-:Y:S05]  /*05c0*/  EXIT ;  /* 0x000000000000794d */ /* 0x000fea0003800000 */
.L_x_36306:
        /* <DEDUP_REMOVED lines=110> */
[----:B------:R-:W-:Y:S05]  /*0cb0*/  CALL.REL.NOINC `($__internal_68_$__cuda_sm20_div_u16) ;  /* 0x00000008002c7944 */ /* 0x000fea0003c00000 */
[----:B------:R-:W-:-:S07]  /*0cc0*/  IMAD.MOV.U32 R17, RZ, RZ, R19 ;  /* 0x000000ffff117224 */ /* 0x000fce00078e0013 */
.L_x_36308:
[----:B------:R-:W-:Y:S05]  /*0cd0*/  BSYNC B0 ;  /* 0x0000000000007941 */ /* 0x000fea0003800000 */
.L_x_36307:
[----:B0-----:R-:W-:Y:S01]  /*0ce0*/  VIADD R18, R20, 0x80 ;  /* 0x0000008014127836 */ /* 0x001fe20000000000 */
[----:B------:R-:W-:Y:S04]  /*0cf0*/  BSSY B0, `(.L_x_36309) ;  /* 0x0000008000007945 */ /* 0x000fe80003800000 */
[----:B------:R-:W-:-:S13]  /*0d00*/  ISETP.GE.AND P1, PT, R18, R21, PT ;  /* 0x000000151200720c */ /* 0x000fda0003f26270 */
[----:B------:R-:W-:Y:S05]  /*0d10*/  @P1 BRA `(.L_x_36310) ;  /* 0x0000000000141947 */ /* 0x000fea0003800000 */
[----:B-----5:R-:W-:Y:S02]  /*0d20*/  LOP3.LUT R13, R8, 0xff, RZ, 0xc0, !PT ;  /* 0x000000ff080d7812 */ /* 0x020fe400078ec0ff */
[----:B------:R-:W-:Y:S02]  /*0d30*/  LOP3.LUT R19, R9, 0xff, RZ, 0xc0, !PT ;  /* 0x000000ff09137812 */ /* 0x000fe400078ec0ff */
[----:B------:R-:W-:-:S07]  /*0d40*/  MOV R12, 0xd60 ;  /* 0x00000d60000c7802 */ /* 0x000fce0000000f00 */
[----:B------:R-:W-:Y:S05]  /*0d50*/  CALL.REL.NOINC `($__internal_68_$__cuda_sm20_div_u16) ;  /* 0x0000000800047944 */ /* 0x000fea0003c00000 */
[----:B------:R-:W-:-:S07]  /*0d60*/  IMAD.MOV.U32 R8, RZ, RZ, R19 ;  /* 0x000000ffff087224 */ /* 0x000fce00078e0013 */
.L_x_36310:
[----:B------:R-:W-:Y:S05]  /*0d70*/  BSYNC B0 ;  /* 0x0000000000007941 */ /* 0x000fea0003800000 */
.L_x_36309:
[----:B------:R-:W-:Y:S01]  /*0d80*/  VIADD R12, R20, 0x100 ;  /* 0x00000100140c7836 */ /* 0x000fe20000000000 */
        /* <DEDUP_REMOVED lines=8> */
.L_x_36312:
[----:B------:R-:W-:Y:S05]  /*0e10*/  BSYNC B0 ;  /* 0x0000000000007941 */ /* 0x000fea0003800000 */
.L_x_36311:
        /* <DEDUP_REMOVED lines=9> */
.L_x_36314:
[----:B------:R-:W-:Y:S05]  /*0eb0*/  BSYNC B0 ;  /* 0x0000000000007941 */ /* 0x000fea0003800000 */
.L_x_36313:
        /* <DEDUP_REMOVED lines=9> */
.L_x_36316:
[----:B------:R-:W-:Y:S05]  /*0f50*/  BSYNC B0 ;  /* 0x0000000000007941 */ /* 0x000fea0003800000 */
.L_x_36315:
        /* <DEDUP_REMOVED lines=9> */
.L_x_36318:
[----:B------:R-:W-:Y:S05]  /*0ff0*/  BSYNC B0 ;  /* 0x0000000000007941 */ /* 0x000fea0003800000 */
.L_x_36317:
[----:B-----5:R-:W-:Y:S01]  /*1000*/  VIADD R10, R20, 0x300 ;  /* 0x00000300140a7836 */ /* 0x020fe20000000000 */
[----:B------:R-:W-:Y:S04]  /*1010*/  BSSY B0, `(.L_x_36319) ;  /* 0x0000008000007945 */ /* 0x000fe80003800000 */
[----:B------:R-:W-:-:S13]  /*1020*/  ISETP.GE.AND P1, PT, R10, R21, PT ;  /* 0x000000150a00720c */ /* 0x000fda0003f26270 */
[----:B------:R-:W-:Y:S05]  /*1030*/  @P1 BRA `(.L_x_36320) ;  /* 0x0000000000141947 */ /* 0x000fea0003800000 */
[----:B------:R-:W-:Y:S02]  /*1040*/  LOP3.LUT R13, R14, 0xff, RZ, 0xc0, !PT ;  /* 0x000000ff0e0d7812 */ /* 0x000fe400078ec0ff */
[----:B------:R-:W-:Y:S02]  /*1050*/  LOP3.LUT R19, R11, 0xff, RZ, 0xc0, !PT ;  /* 0x000000ff0b137812 */ /* 0x000fe400078ec0ff */
[----:B------:R-:W-:-:S07]  /*1060*/  MOV R12, 0x1080 ;  /* 0x00001080000c7802 */ /* 0x000fce0000000f00 */
[----:B------:R-:W-:Y:S05]  /*1070*/  CALL.REL.NOINC `($__internal_68_$__cuda_sm20_div_u16) ;  /* 0x00000004003c7944 */ /* 0x000fea0003c00000 */
[----:B------:R-:W-:-:S07]  /*1080*/  IMAD.MOV.U32 R3, RZ, RZ, R19 ;  /* 0x000000ffff037224 */ /* 0x000fce00078e0013 */
.L_x_36320:
[----:B------:R-:W-:Y:S05]  /*1090*/  BSYNC B0 ;  /* 0x0000000000007941 */ /* 0x000fea0003800000 */
.L_x_36319:
[----:B------:R-:W-:Y:S01]  /*10a0*/  VIADD R10, R20, 0x380 ;  /* 0x00000380140a7836 */ /* 0x000fe20000000000 */
[----:B------:R-:W-:Y:S04]  /*10b0*/  BSSY B0, `(.L_x_36321) ;  /* 0x0000007000007945 */ /* 0x000fe80003800000 */
[----:B------:R-:W-:-:S13]  /*10c0*/  ISETP.GE.AND P1, PT, R10, R21, PT ;  /* 0x000000150a00720c */ /* 0x000fda0003f26270 */
[----:B------:R-:W-:Y:S05]  /*10d0*/  @P1 BRA `(.L_x_36322) ;  /* 0x0000000000101947 */ /* 0x000fea0003800000 */
[----:B------:R-:W-:Y:S02]  /*10e0*/  LOP3.LUT R13, R16, 0xff, RZ, 0xc0, !PT ;  /* 0x000000ff100d7812 */ /* 0x000fe400078ec0ff */
[----:B------:R-:W-:Y:S02]  /*10f0*/  LOP3.LUT R19, R15, 0xff, RZ, 0xc0, !PT ;  /* 0x000000ff0f137812 */ /* 0x000fe400078ec0ff */
[----:B------:R-:W-:-:S07]  /*1100*/  MOV R12, 0x1120 ;  /* 0x00001120000c7802 */ /* 0x000fce0000000f00 */
[----:B------:R-:W-:Y:S05]  /*1110*/  CALL.REL.NOINC `($__internal_68_$__cuda_sm20_div_u16) ;  /* 0x0000000400147944 */ /* 0x000fea0003c00000 */
.L_x_36322:
[----:B------:R-:W-:Y:S05]  /*1120*/  BSYNC B0 ;  /* 0x0000000000007941 */ /* 0x000fea0003800000 */
.L_x_36321:
        /* <DEDUP_REMOVED lines=25> */
.L_x_36325:
        /* <DEDUP_REMOVED lines=8> */
.L_x_36326:
        /* <DEDUP_REMOVED lines=8> */
.L_x_36327:
        /* <DEDUP_REMOVED lines=9> */
.L_x_36328:
[----:B------:R-:W-:Y:S05]  /*1450*/  BSYNC B1 ;  /* 0x0000000000017941 */ /* 0x000fea0003800000 */
.L_x_36324:
[----:B------:R-:W-:-:S13]  /*1460*/  ISETP.GE.AND P0, PT, R20, R21, PT ;  /* 0x000000151400720c */ /* 0x000fda0003f06270 */
[----:B01----:R-:W0:Y:S01]  /*1470*/  @!P0 LDC.64 R6, c[0x0][0x218] ;  /* 0x00008600ff068b82 */ /* 0x003e220000000a00 */
[C---:B--2---:R-:W-:Y:S02]  /*1480*/  @!P0 VIADD R5, R20.reuse, UR4 ;  /* 0x0000000414058c36 */ /* 0x044fe40008000000 */
[----:B------:R-:W-:-:S03]  /*1490*/  @!P0 VIADD R20, R20, 0x80 ;  /* 0x0000008014148836 */ /* 0x000fc60000000000 */
[----:B0-----:R-:W-:-:S05]  /*14a0*/  @!P0 IADD3 R4, P1, R5, R6, RZ ;  /* 0x0000000605048210 */ /* 0x001fca0007f3e0ff */
[----:B------:R-:W-:-:S05]  /*14b0*/  @!P0 IMAD.X R5, RZ, RZ, R7, P1 ;  /* 0x000000ffff058224 */ /* 0x000fca00008e0607 */
[----:B------:R2:W-:Y:S03]  /*14c0*/  @!P0 STG.E.U8 desc[UR12][R4.64], R3 ;  /* 0x0000000304008986 */ /* 0x0005e6000c10110c */
.L_x_36329:
[----:B------:R-:W-:Y:S05]  /*14d0*/  BSYNC B0 ;  /* 0x0000000000007941 */ /* 0x000fea0003800000 */
.L_x_36323:
        /* <DEDUP_REMOVED lines=9> */
        .weak           $__internal_68_$__cuda_sm20_div_u16
        .type           $__internal_68_$__cuda_sm20_div_u16,@function
        .size           $__internal_68_$__cuda_sm20_div_u16,(.L_x_37746 - $__internal_68_$__cuda_sm20_div_u16)
$__internal_68_$__cuda_sm20_div_u16:
        /* <DEDUP_REMOVED lines=17> */
[----:B------:R-:W-:Y:S06]  /*1680*/  RET.REL.NODEC R12 `(_ZN2at6native29vectorized_elementwise_kernelILi4ENS0_13BinaryFunctorIhhhZZZNS0_15binary_internal21div_floor_kernel_cudaERNS_18TensorIteratorBaseEENKUlvE_clEvENKUlvE_clEvEUlhhE_EESt5arrayIPcLm3EEEEviT0_T1_) ;  /* 0xffffffe80c5c7950 */ /* 0x000fec0003c3ffff */
.L_x_36330:
        /* <DEDUP_REMOVED lines=15> */
.L_x_37746:


//--------------------- .text._ZN2at6native29vectorized_elementwise_kernelILi8ENS0_13BinaryFunctorIhhhZZZNS0_15binary_internal21div_floor_kernel_cudaERNS_18TensorIteratorBaseEENKUlvE_clEvENKUlvE_clEvEUlhhE_EESt5arrayIPcLm3EEEEviT0_T1_ --------------------------
	.section	.text._ZN2at6native29vectorized_elementwise_kernelILi8ENS0_13BinaryFunctorIhhhZZZNS0_15binary_internal21div_floor_kernel_cudaERNS_18TensorIteratorBaseEENKUlvE_clEvENKUlvE_clEvEUlhhE_EESt5arrayIPcLm3EEEEviT0_T1_,"ax",@progbits
	.align	128
        .global         _ZN2at6native29vectorized_elementwise_kernelILi8ENS0_13BinaryFunctorIhhhZZZNS0_15binary_internal21div_floor_kernel_cudaERNS_18TensorIteratorBaseEENKUlvE_clEvENKUlvE_clEvEUlhhE_EESt5arrayIPcLm3EEEEviT0_T1_
        .type           _ZN2at6native29vectorized_elementwise_kernelILi8ENS0_13BinaryFunctorIhhhZZZNS0_15binary_internal21div_floor_kernel_cudaERNS_18TensorIteratorBaseEENKUlvE_clEvENKUlvE_clEvEUlhhE_EESt5arrayIPcLm3EEEEviT0_T1_,@function
        .size           _ZN2at6native29vectorized_elementwise_kernelILi8ENS0_13BinaryFunctorIhhhZZZNS0_15binary_internal21div_floor_kernel_cudaERNS_18TensorIteratorBaseEENKUlvE_clEvENKUlvE_clEvEUlhhE_EESt5arrayIPcLm3EEEEviT0_T1_,(.L_x_37747 - _ZN2at6native29vectorized_elementwise_kernelILi8ENS0_13BinaryFunctorIhhhZZZNS0_15binary_internal21div_floor_kernel_cudaERNS_18TensorIteratorBaseEENKUlvE_clEvENKUlvE_clEvEUlhhE_EESt5arrayIPcLm3EEEEviT0_T1_)
        .other          _ZN2at6native29vectorized_elementwise_kernelILi8ENS0_13BinaryFunctorIhhhZZZNS0_15binary_internal21div_floor_kernel_cudaERNS_18TensorIteratorBaseEENKUlvE_clEvENKUlvE_clEvEUlhhE_EESt5arrayIPcLm3EEEEviT0_T1_,@"STO_CUDA_ENTRY STV_DEFAULT"
_ZN2at6native29vectorized_elementwise_kernelILi8ENS0_13BinaryFunctorIhhhZZZNS0_15binary_internal21div_floor_kernel_cudaERNS_18TensorIteratorBaseEENKUlvE_clEvENKUlvE_clEvEUlhhE_EESt5arrayIPcLm3EEEEviT0_T1_:
.text._ZN2at6native29vectorized_elementwise_kernelILi8ENS0_13BinaryFunctorIhhhZZZNS0_15binary_internal21div_floor_kernel_cudaERNS_18TensorIteratorBaseEENKUlvE_clEvENKUlvE_clEvEUlhhE_EESt5arrayIPcLm3EEEEviT0_T1_:
        /* <DEDUP_REMOVED lines=22> */
[----:B------:R-:W-:Y:S02]  /*0160*/  IMAD.WIDE.U32 R2, R7, 0x8, R2 ;  /* 0x0000000807027825 */ /* 0x000fe400078e0002 */
[----:B------:R-:W2:Y:S04]  /*0170*/  LDG.E.64 R4, desc[UR12][R4.64] ;  /* 0x0000000c04047981 */ /* 0x000ea8000c1e1b00 */
[----:B------:R-:W3:Y:S01]  /*0180*/  LDG.E.64 R2, desc[UR12][R2.64] ;  /* 0x0000000c02027981 */ /* 0x000ee2000c1e1b00 */
[----:B------:R-:W-:-:S04]  /*0190*/  UIADD3 UR4, UP0, UR4, UR6, URZ ;  /* 0x0000000604047290 */ /* 0x000fc8000ff1e03f */
[----:B------:R-:W-:Y:S02]  /*01a0*/  UIADD3.X UR5, URZ, UR7, URZ, UP0, !UPT ;  /* 0x000000073f057290 */ /* 0x000fe400087fe43f */
[----:B------:R-:W-:-:S04]  /*01b0*/  IMAD.U32 R20, RZ, RZ, UR4 ;  /* 0x00000004ff147e24 */ /* 0x000fc8000f8e00ff */
[----:B------:R-:W-:Y:S02]  /*01c0*/  IMAD.U32 R21, RZ, RZ, UR5 ;  /* 0x00000005ff157e24 */ /* 0x000fe4000f8e00ff */
[----:B------:R-:W-:Y:S01]  /*01d0*/  IMAD.WIDE R20, R7, 0x8, R20 ;  /* 0x0000000807147825 */ /* 0x000fe200078e0214 */
[C---:B--2---:R-:W-:Y:S02]  /*01e0*/  LOP3.LUT R17, R4.reuse, 0xffff, RZ, 0xc0, !PT ;  /* 0x0000ffff04117812 */ /* 0x044fe400078ec0ff */
[C---:B------:R-:W-:Y:S02]  /*01f0*/  PRMT R16, R4.reuse, 0x7632, R16 ;  /* 0x0000763204107816 */ /* 0x040fe40000000010 */
[C---:B------:R-:W-:Y:S02]  /*0200*/  LOP3.LUT R19, R4.reuse, 0xff, RZ, 0xc0, !PT ;  /* 0x000000ff04137812 */ /* 0x040fe400078ec0ff */
[----:B------:R-:W-:Y:S02]  /*0210*/  PRMT R15, R4, 0x7732, RZ ;  /* 0x00007732040f7816 */ /* 0x000fe400000000ff */
[----:B------:R-:W-:-:S02]  /*0220*/  LOP3.LUT R11, R5, 0xffff, RZ, 0xc0, !PT ;  /* 0x0000ffff050b7812 */ /* 0x000fc400078ec0ff */
[C---:B------:R-:W-:Y:S02]  /*0230*/  PRMT R4, R5.reuse, 0x7632, R4 ;  /* 0x0000763205047816 */ /* 0x040fe40000000004 */
[C---:B------:R-:W-:Y:S02]  /*0240*/  LOP3.LUT R14, R5.reuse, 0xff, RZ, 0xc0, !PT ;  /* 0x000000ff050e7812 */ /* 0x040fe400078ec0ff */
[----:B------:R-:W-:Y:S02]  /*0250*/  PRMT R7, R5, 0x7732, RZ ;  /* 0x0000773205077816 */ /* 0x000fe400000000ff */
[C---:B---3--:R-:W-:Y:S02]  /*0260*/  PRMT R5, R2.reuse, 0x7632, R5 ;  /* 0x0000763202057816 */ /* 0x048fe40000000005 */
[C---:B------:R-:W-:Y:S02]  /*0270*/  LOP3.LUT R8, R2.reuse, 0xffff, RZ, 0xc0, !PT ;  /* 0x0000ffff02087812 */ /* 0x040fe400078ec0ff */
[----:B------:R-:W-:-:S02]  /*0280*/  PRMT R10, R2, 0x7732, RZ ;  /* 0x00007732020a7816 */ /* 0x000fc400000000ff */
[C---:B------:R-:W-:Y:S02]  /*0290*/  LOP3.LUT R9, R3.reuse, 0xffff, RZ, 0xc0, !PT ;  /* 0x0000ffff03097812 */ /* 0x040fe400078ec0ff */
[C---:B------:R-:W-:Y:S02]  /*02a0*/  PRMT R12, R3.reuse, 0x7732, RZ ;  /* 0x00007732030c7816 */ /* 0x040fe400000000ff */
[----:B------:R-:W-:Y:S02]  /*02b0*/  LOP3.LUT R13, R2, 0xff, RZ, 0xc0, !PT ;  /* 0x000000ff020d7812 */ /* 0x000fe400078ec0ff */
[----:B------:R-:W-:Y:S02]  /*02c0*/  LOP3.LUT R2, R4, 0xff, RZ, 0xc0, !PT ;  /* 0x000000ff04027812 */ /* 0x000fe400078ec0ff */
[C---:B------:R-:W-:Y:S02]  /*02d0*/  PRMT R6, R3.reuse, 0x7632, R6 ;  /* 0x0000763203067816 */ /* 0x040fe40000000006 */
[----:B------:R-:W-:-:S02]  /*02e0*/  LOP3.LUT R0, R3, 0xff, RZ, 0xc0, !PT ;  /* 0x000000ff03007812 */ /* 0x000fc400078ec0ff */
[----:B------:R-:W-:Y:S02]  /*02f0*/  LOP3.LUT R4, R5, 0xff, RZ, 0xc0, !PT ;  /* 0x000000ff05047812 */ /* 0x000fe400078ec0ff */
[----:B------:R-:W-:Y:S01]  /*0300*/  SHF.R.U32.HI R3, RZ, 0x8, R8 ;  /* 0x00000008ff037819 */ /* 0x000fe20000011608 */
[----:B------:R-:W-:Y:S01]  /*0310*/  IMAD.MOV.U32 R8, RZ, RZ, R10 ;  /* 0x000000ffff087224 */ /* 0x000fe200078e000a */
[----:B------:R-:W-:Y:S01]  /*0320*/  SHF.R.U32.HI R5, RZ, 0x8, R9 ;  /* 0x00000008ff057819 */ /* 0x000fe20000011609 */
[----:B------:R-:W-:Y:S01]  /*0330*/  IMAD.MOV.U32 R9, RZ, RZ, R12 ;  /* 0x000000ffff097224 */ /* 0x000fe200078e000c */
[----:B------:R-:W-:Y:S02]  /*0340*/  SHF.R.U32.HI R17, RZ, 0x8, R17 ;  /* 0x00000008ff117819 */ /* 0x000fe40000011611 */
[----:B------:R-:W-:Y:S02]  /*0350*/  LOP3.LUT R16, R16, 0xff, RZ, 0xc0, !PT ;  /* 0x000000ff10107812 */ /* 0x000fe400078ec0ff */
[----:B------:R-:W-:-:S02]  /*0360*/  SHF.R.U32.HI R11, RZ, 0x8, R11 ;  /* 0x00000008ff0b7819 */ /* 0x000fc4000001160b */
[----:B------:R-:W-:Y:S02]  /*0370*/  LOP3.LUT R6, R6, 0xff, RZ, 0xc0, !PT ;  /* 0x000000ff06067812 */ /* 0x000fe400078ec0ff */
[----:B------:R-:W-:Y:S02]  /*0380*/  SHF.R.U32.HI R15, RZ, 0x8, R15 ;  /* 0x00000008ff0f7819 */ /* 0x000fe4000001160f */
[----:B------:R-:W-:Y:S02]  /*0390*/  SHF.R.U32.HI R7, RZ, 0x8, R7 ;  /* 0x00000008ff077819 */ /* 0x000fe40000011607 */
[----:B------:R-:W-:Y:S02]  /*03a0*/  SHF.R.U32.HI R8, RZ, 0x8, R8 ;  /* 0x00000008ff087819 */ /* 0x000fe40000011608 */
[----:B------:R-:W-:Y:S02]  /*03b0*/  SHF.R.U32.HI R9, RZ, 0x8, R9 ;  /* 0x00000008ff097819 */ /* 0x000fe40000011609 */
[----:B------:R-:W-:-:S07]  /*03c0*/  MOV R12, 0x3e0 ;  /* 0x000003e0000c7802 */ /* 0x000fce0000000f00 */
[----:B------:R-:W-:Y:S05]  /*03d0*/  CALL.REL.NOINC `($__internal_69_$__cuda_sm20_div_u16) ;  /* 0x0000001000987944 */ /* 0x000fea0003c00000 */
[----:B------:R-:W-:Y:S01]  /*03e0*/  IMAD.MOV.U32 R10, RZ, RZ, R19 ;  /* 0x000000ffff0a7224 */ /* 0x000fe200078e0013 */
[----:B------:R-:W-:Y:S02]  /*03f0*/  LOP3.LUT R19, R17, 0xffff, RZ, 0xc0, !PT ;  /* 0x0000ffff11137812 */ /* 0x000fe400078ec0ff */
[----:B------:R-:W-:Y:S02]  /*0400*/  LOP3.LUT R13, R3, 0xffff, RZ, 0xc0, !PT ;  /* 0x0000ffff030d7812 */ /* 0x000fe400078ec0ff */
[----:B------:R-:W-:-:S07]  /*0410*/  MOV R12, 0x430 ;  /* 0x00000430000c7802 */ /* 0x000fce0000000f00 */
[----:B------:R-:W-:Y:S05]  /*0420*/  CALL.REL.NOINC `($__internal_69_$__cuda_sm20_div_u16) ;  /* 0x0000001000847944 */ /* 0x000fea0003c00000 */
[----:B------:R-:W-:Y:S01]  /*0430*/  IMAD.SHL.U32 R3, R19, 0x100, RZ ;  /* 0x0000010013037824 */ /* 0x000fe200078e00ff */
[----:B------:R-:W-:Y:S01]  /*0440*/  MOV R12, 0x480 ;  /* 0x00000480000c7802 */ /* 0x000fe20000000f00 */
[----:B------:R-:W-:Y:S02]  /*0450*/  IMAD.MOV.U32 R19, RZ, RZ, R16 ;  /* 0x000000ffff137224 */ /* 0x000fe400078e0010 */
[----:B------:R-:W-:-:S07]  /*0460*/  IMAD.MOV.U32 R13, RZ, RZ, R4 ;  /* 0x000000ffff0d7224 */ /* 0x000fce00078e0004 */
        /* <DEDUP_REMOVED lines=27> */
[----:B------:R-:W-:Y:S02]  /*0620*/  LOP3.LUT R5, R0, R5, RZ, 0xfc, !PT ;  /* 0x0000000500057212 */ /* 0x000fe400078efcff */
[----:B------:R-:W-:Y:S02]  /*0630*/  LOP3.LUT R4, R4, R8, RZ, 0xfc, !PT ;  /* 0x0000000804047212 */ /* 0x000fe400078efcff */
[----:B------:R-:W-:Y:S02]  /*0640*/  LOP3.LUT R3, R10, R3, RZ, 0xfc, !PT ;  /* 0x000000030a037212 */ /* 0x000fe400078efcff */
[----:B------:R-:W-:Y:S02]  /*0650*/  LOP3.LUT R2, R2, R7, RZ, 0xfc, !PT ;  /* 0x0000000702027212 */ /* 0x000fe400078efcff */
[----:B------:R-:W-:Y:S02]  /*0660*/  PRMT R4, R3, 0x5410, R4 ;  /* 0x0000541003047816 */ /* 0x000fe40000000004 */
[----:B------:R-:W-:-:S05]  /*0670*/  PRMT R5, R5, 0x5410, R2 ;  /* 0x0000541005057816 */ /* 0x000fca0000000002 */
[----:B------:R-:W-:Y:S01]  /*0680*/  STG.E.64 desc[UR12][R20.64], R4 ;  /* 0x0000000414007986 */ /* 0x000fe2000c101b0c */
[----:B------:R-:W-:Y:S05]  /*0690*/  EXIT ;  /* 0x000000000000794d */ /* 0x000fea0003800000 */
.L_x_36331:
        /* <DEDUP_REMOVED lines=110> */
[----:B------:R-:W-:Y:S05]  /*0d80*/  CALL.REL.NOINC `($__internal_69_$__cuda_sm20_div_u16) ;  /* 0x00000008002c7944 */ /* 0x000fea0003c00000 */
[----:B------:R-:W-:-:S07]  /*0d90*/  IMAD.MOV.U32 R17, RZ, RZ, R19 ;  /* 0x000000ffff117224 */ /* 0x000fce00078e0013 */
.L_x_36333:
[----:B------:R-:W-:Y:S05]  /*0da0*/  BSYNC B0 ;  /* 0x0000000000007941 */ /* 0x000fea0003800000 */
.L_x_36332:
[----:B0-----:R-:W-:Y:S01]  /*0db0*/  VIADD R18, R20, 0x80 ;  /* 0x0000008014127836 */ /* 0x001fe20000000000 */
[----:B------:R-:W-:Y:S04]  /*0dc0*/  BSSY B0, `(.L_x_36334) ;  /* 0x0000008000007945 */ /* 0x000fe80003800000 */
[----:B------:R-:W-:-:S13]  /*0dd0*/  ISETP.GE.AND P1, PT, R18, R21, PT ;  /* 0x000000151200720c */ /* 0x000fda0003f26270 */
[----:B------:R-:W-:Y:S05]  /*0de0*/  @P1 BRA `(.L_x_36335) ;  /* 0x0000000000141947 */ /* 0x000fea0003800000 */
[----:B-----5:R-:W-:Y:S02]  /*0df0*/  LOP3.LUT R13, R8, 0xff, RZ, 0xc0, !PT ;  /* 0x000000ff080d7812 */ /* 0x020fe400078ec0ff */
[----:B------:R-:W-:Y:S02]  /*0e00*/  LOP3.LUT R19, R9, 0xff, RZ, 0xc0, !PT ;  /* 0x000000ff09137812 */ /* 0x000fe400078ec0ff */
[----:B------:R-:W-:-:S07]  /*0e10*/  MOV R12, 0xe30 ;  /* 0x00000e30000c7802 */ /* 0x000fce0000000f00 */
[----:B------:R-:W-:Y:S05]  /*0e20*/  CALL.REL.NOINC `($__internal_69_$__cuda_sm20_div_u16) ;  /* 0x0000000800047944 */ /* 0x000fea0003c00000 */
[----:B------:R-:W-:-:S07]  /*0e30*/  IMAD.MOV.U32 R8, RZ, RZ, R19 ;  /* 0x000000ffff087224 */ /* 0x000fce00078e0013 */
.L_x_36335:
[----:B------:R-:W-:Y:S05]  /*0e40*/  BSYNC B0 ;  /* 0x0000000000007941 */ /* 0x000fea0003800000 */
.L_x_36334:
[----:B------:R-:W-:Y:S01]  /*0e50*/  VIADD R12, R20, 0x100 ;  /* 0x00000100140c7836 */ /* 0x000fe20000000000 */
        /* <DEDUP_REMOVED lines=8> */
.L_x_36337:
[----:B------:R-:W-:Y:S05]  /*0ee0*/  BSYNC B0 ;  /* 0x0000000000007941 */ /* 0x000fea0003800000 */
.L_x_36336:
        /* <DEDUP_REMOVED lines=9> */
.L_x_36339:
[----:B------:R-:W-:Y:S05]  /*0f80*/  BSYNC B0 ;  /* 0x0000000000007941 */ /* 0x000fea0003800000 */
.L_x_36338:
        /* <DEDUP_REMOVED lines=9> */
.L_x_36341:
[----:B------:R-:W-:Y:S05]  /*1020*/  BSYNC B0 ;  /* 0x0000000000007941 */ /* 0x000fea0003800000 */
.L_x_36340:
        /* <DEDUP_REMOVED lines=9> */
.L_x_36343:
[----:B------:R-:W-:Y:S05]  /*10c0*/  BSYNC B0 ;  /* 0x0000000000007941 */ /* 0x000fea0003800000 */
.L_x_36342:
[----:B-----5:R-:W-:Y:S01]  /*10d0*/  VIADD R10, R20, 0x300 ;  /* 0x00000300140a7836 */ /* 0x020fe20000000000 */
[----:B------:R-:W-:Y:S04]  /*10e0*/  BSSY B0, `(.L_x_36344) ;  /* 0x0000008000007945 */ /* 0x000fe80003800000 */
[----:B------:R-:W-:-:S13]  /*10f0*/  ISETP.GE.AND P1, PT, R10, R21, PT ;  /* 0x000000150a00720c */ /* 0x000fda0003f26270 */
[----:B------:R-:W-:Y:S05]  /*1100*/  @P1 BRA `(.L_x_36345) ;  /* 0x0000000000141947 */ /* 0x000fea0003800000 */
[----:B------:R-:W-:Y:S02]  /*1110*/  LOP3.LUT R13, R14, 0xff, RZ, 0xc0, !PT ;  /* 0x000000ff0e0d7812 */ /* 0x000fe400078ec0ff */
[----:B------:R-:W-:Y:S02]  /*1120*/  LOP3.LUT R19, R11, 0xff, RZ, 0xc0, !PT ;  /* 0x000000ff0b137812 */ /* 0x000fe400078ec0ff */
[----:B------:R-:W-:-:S07]  /*1130*/  MOV R12, 0x1150 ;  /* 0x00001150000c7802 */ /* 0x000fce0000000f00 */
[----:B------:R-:W-:Y:S05]  /*1140*/  CALL.REL.NOINC `($__internal_69_$__cuda_sm20_div_u16) ;  /* 0x00000004003c7944 */ /* 0x000fea0003c00000 */
[----:B------:R-:W-:-:S07]  /*1150*/  IMAD.MOV.U32 R3, RZ, RZ, R19 ;  /* 0x000000ffff037224 */ /* 0x000fce00078e0013 */
.L_x_36345:
[----:B------:R-:W-:Y:S05]  /*1160*/  BSYNC B0 ;  /* 0x0000000000007941 */ /* 0x000fea0003800000 */
.L_x_36344:
[----:B------:R-:W-:Y:S01]  /*1170*/  VIADD R10, R20, 0x380 ;  /* 0x00000380140a7836 */ /* 0x000fe20000000000 */
[----:B------:R-:W-:Y:S04]  /*1180*/  BSSY B0, `(.L_x_36346) ;  /* 0x0000007000007945 */ /* 0x000fe80003800000 */
[----:B------:R-:W-:-:S13]  /*1190*/  ISETP.GE.AND P1, PT, R10, R21, PT ;  /* 0x000000150a00720c */ /* 0x000fda0003f26270 */
[----:B------:R-:W-:Y:S05]  /*11a0*/  @P1 BRA `(.L_x_36347) ;  /* 0x0000000000101947 */ /* 0x000fea0003800000 */
[----:B------:R-:W-:Y:S02]  /*11b0*/  LOP3.LUT R13, R16, 0xff, RZ, 0xc0, !PT ;  /* 0x000000ff100d7812 */ /* 0x000fe400078ec0ff */
[----:B------:R-:W-:Y:S02]  /*11c0*/  LOP3.LUT R19, R15, 0xff, RZ, 0xc0, !PT ;  /* 0x000000ff0f137812 */ /* 0x000fe400078ec0ff */
[----:B------:R-:W-:-:S07]  /*11d0*/  MOV R12, 0x11f0 ;  /* 0x000011f0000c7802 */ /* 0x000fce0000000f00 */
[----:B------:R-:W-:Y:S05]  /*11e0*/  CALL.REL.NOINC `($__internal_69_$__cuda_sm20_div_u16) ;  /* 0x0000000400147944 */ /* 0x000fea0003c00000 */
.L_x_36347:
[----:B------:R-:W-:Y:S05]  /*11f0*/  BSYNC B0 ;  /* 0x0000000000007941 */ /* 0x000fea0003800000 */
.L_x_36346:
        /* <DEDUP_REMOVED lines=25> */
.L_x_36350:
        /* <DEDUP_REMOVED lines=8> */
.L_x_36351:
        /* <DEDUP_REMOVED lines=8> */
.L_x_36352:
        /* <DEDUP_REMOVED lines=9> */
.L_x_36353:
[----:B------:R-:W-:Y:S05]  /*1520*/  BSYNC B1 ;  /* 0x0000000000017941 */ /* 0x000fea0003800000 */
.L_x_36349:
[----:B------:R-:W-:-:S13]  /*1530*/  ISETP.GE.AND P0, PT, R20, R21, PT ;  /* 0x000000151400720c */ /* 0x000fda0003f06270 */
[----:B01----:R-:W0:Y:S01]  /*1540*/  @!P0 LDC.64 R6, c[0x0][0x218] ;  /* 0x00008600ff068b82 */ /* 0x003e220000000a00 */
[C---:B--2---:R-:W-:Y:S02]  /*1550*/  @!P0 VIADD R5, R20.reuse, UR4 ;  /* 0x0000000414058c36 */ /* 0x044fe40008000000 */
[----:B------:R-:W-:-:S03]  /*1560*/  @!P0 VIADD R20, R20, 0x80 ;  /* 0x0000008014148836 */ /* 0x000fc60000000000 */
[----:B0-----:R-:W-:-:S05]  /*1570*/  @!P0 IADD3 R4, P1, R5, R6, RZ ;  /* 0x0000000605048210 */ /* 0x001fca0007f3e0ff */
[----:B------:R-:W-:-:S05]  /*1580*/  @!P0 IMAD.X R5, RZ, RZ, R7, P1 ;  /* 0x000000ffff058224 */ /* 0x000fca00008e0607 */
[----:B------:R2:W-:Y:S03]  /*1590*/  @!P0 STG.E.U8 desc[UR12][R4.64], R3 ;  /* 0x0000000304008986 */ /* 0x0005e6000c10110c */
.L_x_36354:
[----:B------:R-:W-:Y:S05]  /*15a0*/  BSYNC B0 ;  /* 0x0000000000007941 */ /* 0x000fea0003800000 */
.L_x_36348:
        /* <DEDUP_REMOVED lines=9> */
        .weak           $__internal_69_$__cuda_sm20_div_u16
        .type           $__internal_69_$__cuda_sm20_div_u16,@function
        .size           $__internal_69_$__cuda_sm20_div_u16,(.L_x_37747 - $__internal_69_$__cuda_sm20_div_u16)
$__internal_69_$__cuda_sm20_div_u16:
        /* <DEDUP_REMOVED lines=17> */
[----:B------:R-:W-:Y:S06]  /*1750*/  RET.REL.NODEC R12 `(_ZN2at6native29vectorized_elementwise_kernelILi8ENS0_13BinaryFunctorIhhhZZZNS0_15binary_internal21div_floor_kernel_cudaERNS_18TensorIteratorBaseEENKUlvE_clEvENKUlvE_clEvEUlhhE_EESt5arrayIPcLm3EEEEviT0_T1_) ;  /* 0xffffffe80c287950 */ /* 0x000fec0003c3ffff */
.L_x_36355:
        /* <DEDUP_REMOVED lines=10> */
.L_x_37747:


//--------------------- .text._ZN2at6native18elementwise_kernelILi128ELi4EZNS0_15gpu_kernel_implINS0_13BUnaryFunctorIhhhZZZNS0_15binary_internal21div_floor_kernel_cudaERNS_18TensorIteratorBaseEENKUlvE_clEvENKUlvE_clEvEUlhhE_EEEEvS6_RKT_EUliE_EEviT1_ --------------------------
	.section	.text._ZN2at6native18elementwise_kernelILi128ELi4EZNS0_15gpu_kernel_implINS0_13BUnaryFunctorIhhhZZZNS0_15binary_internal21div_floor_kernel_cudaERNS_18TensorIteratorBaseEENKUlvE_clEvENKUlvE_clEvEUlhhE_EEEEvS6_RKT_EUliE_EEviT1_,"ax",@progbits
	.align	128
        .global         _ZN2at6native18elementwise_kernelILi128ELi4EZNS0_15gpu_kernel_implINS0_13BUnaryFunctorIhhhZZZNS0_15binary_internal21div_floor_kernel_cudaERNS_18TensorIteratorBaseEENKUlvE_clEvENKUlvE_clEvEUlhhE_EEEEvS6_RKT_EUliE_EEviT1_
        .type           _ZN2at6native18elementwise_kernelILi128ELi4EZNS0_15gpu_kernel_implINS0_13BUnaryFunctorIhhhZZZNS0_15binary_internal21div_floor_kernel_cudaERNS_18TensorIteratorBaseEENKUlvE_clEvENKUlvE_clEvEUlhhE_EEEEvS6_RKT_EUliE_EEviT1_,@function
        .size           _ZN2at6native18elementwise_kernelILi128ELi4EZNS0_15gpu_kernel_implINS0_13BUnaryFunctorIhhhZZZNS0_15binary_internal21div_floor_kernel_cudaERNS_18TensorIteratorBaseEENKUlvE_clEvENKUlvE_clEvEUlhhE_EEEEvS6_RKT_EUliE_EEviT1_,(.L_x_37748 - _ZN2at6native18elementwise_kernelILi128ELi4EZNS0_15gpu_kernel_implINS0_13BUnaryFunctorIhhhZZZNS0_15binary_internal21div_floor_kernel_cudaERNS_18TensorIteratorBaseEENKUlvE_clEvENKUlvE_clEvEUlhhE_EEEEvS6_RKT_EUliE_EEviT1_)
        .other          _ZN2at6native18elementwise_kernelILi128ELi4EZNS0_15gpu_kernel_implINS0_13BUnaryFunctorIhhhZZZNS0_15binary_internal21div_floor_kernel_cudaERNS_18TensorIteratorBaseEENKUlvE_clEvENKUlvE_clEvEUlhhE_EEEEvS6_RKT_EUliE_EEviT1_,@"STO_CUDA_ENTRY STV_DEFAULT"
_ZN2at6native18elementwise_kernelILi128ELi4EZNS0_15gpu_kernel_implINS0_13BUnaryFunctorIhhhZZZNS0_15binary_internal21div_floor_kernel_cudaERNS_18TensorIteratorBaseEENKUlvE_clEvENKUlvE_clEvEUlhhE_EEEEvS6_RKT_EUliE_EEviT1_:
.text._ZN2at6native18elementwise_kernelILi128ELi4EZNS0_15gpu_kernel_implINS0_13BUnaryFunctorIhhhZZZNS0_15binary_internal21div_floor_kernel_cudaERNS_18TensorIteratorBaseEENKUlvE_clEvENKUlvE_clEvEUlhhE_EEEEvS6_RKT_EUliE_EEviT1_:
        /* <DEDUP_REMOVED lines=36> */
[C---:B------:R-:W-:Y:S02]  /*0240*/  IMAD R16, R3.reuse, UR6, RZ ;  /* 0x0000000603107c24 */ /* 0x040fe4000f8e02ff */
[----:B------:R-:W-:Y:S02]  /*0250*/  IMAD R0, R3, UR7, R0 ;  /* 0x0000000703007c24 */ /* 0x000fe4000f8e0200 */
        /* <DEDUP_REMOVED lines=276> */
.L_x_36358:
        /* <DEDUP_REMOVED lines=20> */
.L_x_36362:
[----:B------:R0:W5:Y:S01]  /*14e0*/  LDG.E.U8 R0, desc[UR36][R4.64] ;  /* 0x0000002404007981 */ /* 0x000162000c1e1100 */
[----:B------:R-:W-:Y:S05]  /*14f0*/  BRA `(.L_x_36364) ;  /* 0x0000000c00647947 */ /* 0x000fea0003800000 */
.L_x_36361:
        /* <DEDUP_REMOVED lines=8> */
.L_x_36366:
[----:B------:R3:W5:Y:S01]  /*1580*/  LDG.E.U8 R0, desc[UR36][R4.64] ;  /* 0x0000002404007981 */ /* 0x000762000c1e1100 */
[----:B------:R-:W-:Y:S05]  /*1590*/  BRA `(.L_x_36364) ;  /* 0x0000000c003c7947 */ /* 0x000fea0003800000 */
.L_x_36365:
[----:B------:R0:W5:Y:S01]  /*15a0*/  LDG.E.U16 R0, desc[UR36][R4.64] ;  /* 0x0000002404007981 */ /* 0x000162000c1e1500 */
[----:B------:R-:W-:Y:S05]  /*15b0*/  BRA `(.L_x_36364) ;  /* 0x0000000c00347947 */ /* 0x000fea0003800000 */
.L_x_36360:
        /* <DEDUP_REMOVED lines=10> */
.L_x_36368:
[----:B------:R-:W2:Y:S02]  /*1660*/  LDG.E.U16 R2, desc[UR36][R4.64] ;  /* 0x0000002404027981 */ /* 0x000ea4000c1e1500 */
[----:B--2---:R-:W-:-:S06]  /*1670*/  HADD2.F32 R2, -RZ, R2.H0_H0 ;  /* 0x20000002ff027230 */ /* 0x004fcc0000004100 */
[----:B------:R-:W0:Y:S02]  /*1680*/  F2I.S64.TRUNC R2, R2 ;  /* 0x0000000200027311 */ /* 0x000e24000020d900 */
[----:B0-----:R-:W-:Y:S01]  /*1690*/  PRMT R0, R2, 0x7610, R0 ;  /* 0x0000761002007816 */ /* 0x001fe20000000000 */
[----:B------:R-:W-:Y:S06]  /*16a0*/  BRA `(.L_x_36364) ;  /* 0x0000000800f87947 */ /* 0x000fec0003800000 */
.L_x_36367:
        /* <DEDUP_REMOVED lines=10> */
.L_x_36370:
[----:B------:R-:W2:Y:S02]  /*1750*/  LDG.E.U16 R4, desc[UR36][R4.64] ;  /* 0x0000002404047981 */ /* 0x000ea4000c1e1500 */
[----:B--2---:R-:W-:-:S06]  /*1760*/  HADD2.F32 R2, -RZ, R4.H0_H0 ;  /* 0x20000004ff027230 */ /* 0x004fcc0000004100 */
[----:B------:R-:W0:Y:S02]  /*1770*/  F2I.S64.TRUNC R2, R2 ;  /* 0x0000000200027311 */ /* 0x000e24000020d900 */
[----:B0-----:R-:W-:Y:S01]  /*1780*/  PRMT R0, R2, 0x7610, R0 ;  /* 0x0000761002007816 */ /* 0x001fe20000000000 */
[----:B------:R-:W-:Y:S06]  /*1790*/  BRA `(.L_x_36364) ;  /* 0x0000000800bc7947 */ /* 0x000fec0003800000 */
.L_x_36369:
[----:B------:R-:W2:Y:S02]  /*17a0*/  LDG.E.64 R2, desc[UR36][R4.64] ;  /* 0x0000002404027981 */ /* 0x000ea4000c1e1b00 */
[----:B--2---:R-:W0:Y:S02]  /*17b0*/  F2I.S64.F64.TRUNC R2, R2 ;  /* 0x0000000200027311 */ /* 0x004e24000030d900 */
[----:B0-----:R-:W-:Y:S01]  /*17c0*/  PRMT R0, R2, 0x7610, R0 ;  /* 0x0000761002007816 */ /* 0x001fe20000000000 */
[----:B------:R-:W-:Y:S06]  /*17d0*/  BRA `(.L_x_36364) ;  /* 0x0000000800ac7947 */ /* 0x000fec0003800000 */
.L_x_36359:
        /* <DEDUP_REMOVED lines=12> */
.L_x_36373:
[----:B------:R-:W2:Y:S02]  /*18a0*/  LDG.E.64 R4, desc[UR36][R4.64] ;  /* 0x0000002404047981 */ /* 0x000ea4000c1e1b00 */
[----:B--2---:R-:W0:Y:S02]  /*18b0*/  F2I.S64.F64.TRUNC R2, R4 ;  /* 0x0000000400027311 */ /* 0x004e24000030d900 */
[----:B0-----:R-:W-:Y:S01]  /*18c0*/  PRMT R0, R2, 0x7610, R0 ;  /* 0x0000761002007816 */ /* 0x001fe20000000000 */
[----:B------:R-:W-:Y:S06]  /*18d0*/  BRA `(.L_x_36364) ;  /* 0x00000008006c7947 */ /* 0x000fec0003800000 */
.L_x_36372:
        /* <DEDUP_REMOVED lines=28> */
.L_x_36375:
        /* <DEDUP_REMOVED lines=15> */
.L_x_36374:
[----:B------:R-:W2:Y:S02]  /*1b90*/  LDG.E.U16 R2, desc[UR36][R4.64] ;  /* 0x0000002404027981 */ /* 0x000ea4000c1e1500 */
[----:B--2---:R-:W-:-:S06]  /*1ba0*/  IMAD.U32 R2, R2, 0x10000, RZ ;  /* 0x0001000002027824 */ /* 0x004fcc00078e00ff */
[----:B------:R-:W0:Y:S02]  /*1bb0*/  F2I.S64.TRUNC R2, R2 ;  /* 0x0000000200027311 */ /* 0x000e24000020d900 */
[----:B0-----:R-:W-:Y:S01]  /*1bc0*/  PRMT R0, R2, 0x7610, R0 ;  /* 0x0000761002007816 */ /* 0x001fe20000000000 */
[----:B------:R-:W-:Y:S06]  /*1bd0*/  BRA `(.L_x_36364) ;  /* 0x0000000400ac7947 */ /* 0x000fec0003800000 */
.L_x_36371:
        /* <DEDUP_REMOVED lines=10> */
.L_x_36378:
        /* <DEDUP_REMOVED lines=21> */
.L_x_36382:
[----:B------:R-:W-:Y:S05]  /*1dd0*/  BSYNC B1 ;  /* 0x0000000000017941 */ /* 0x000fea0003800000 */
.L_x_36381:
[----:B------:R-:W-:Y:S01]  /*1de0*/  IMAD.SHL.U32 R2, R2, 0x100000, RZ ;  /* 0x0010000002027824 */ /* 0x000fe200078e00ff */
[----:B------:R-:W-:-:S04]  /*1df0*/  LEA R3, R0, 0x3b800000, 0x17 ;  /* 0x3b80000000037811 */ /* 0x000fc800078eb8ff */
[----:B------:R-:W-:-:S07]  /*1e00*/  LOP3.LUT R2, R3, R2, R4, 0xfe, !PT ;  /* 0x0000000203027212 */ /* 0x000fce00078efe04 */
.L_x_36380:
[----:B------:R-:W-:Y:S05]  /*1e10*/  BSYNC B0 ;  /* 0x0000000000007941 */ /* 0x000fea0003800000 */
.L_x_36379:
[----:B------:R-:W0:Y:S02]  /*1e20*/  F2I.S64.TRUNC R2, R2 ;  /* 0x0000000200027311 */ /* 0x000e24000020d900 */
[----:B0-----:R-:W-:Y:S01]  /*1e30*/  PRMT R0, R2, 0x7610, R0 ;  /* 0x0000761002007816 */ /* 0x001fe20000000000 */
[----:B------:R-:W-:Y:S06]  /*1e40*/  BRA `(.L_x_36364) ;  /* 0x0000000400107947 */ /* 0x000fec0003800000 */
.L_x_36377:
        /* <DEDUP_REMOVED lines=21> */
.L_x_36386:
[----:B------:R-:W-:Y:S05]  /*1fa0*/  BSYNC B1 ;  /* 0x0000000000017941 */ /* 0x000fea0003800000 */
.L_x_36385:
[----:B------:R-:W-:Y:S01]  /*1fb0*/  IMAD.SHL.U32 R2, R2, 0x200000, RZ ;  /* 0x0020000002027824 */ /* 0x000fe200078e00ff */
[----:B------:R-:W-:-:S04]  /*1fc0*/  LEA R3, R0, 0x37800000, 0x17 ;  /* 0x3780000000037811 */ /* 0x000fc800078eb8ff */
[----:B------:R-:W-:-:S07]  /*1fd0*/  LOP3.LUT R2, R3, R2, R4, 0xfe, !PT ;  /* 0x0000000203027212 */ /* 0x000fce00078efe04 */
.L_x_36384:
[----:B------:R-:W-:Y:S05]  /*1fe0*/  BSYNC B0 ;  /* 0x0000000000007941 */ /* 0x000fea0003800000 */
.L_x_36383:
[----:B------:R-:W0:Y:S02]  /*1ff0*/  F2I.S64.TRUNC R2, R2 ;  /* 0x0000000200027311 */ /* 0x000e24000020d900 */
[----:B0-----:R-:W-:Y:S01]  /*2000*/  PRMT R0, R2, 0x7610, R0 ;  /* 0x0000761002007816 */ /* 0x001fe20000000000 */
[----:B------:R-:W-:Y:S06]  /*2010*/  BRA `(.L_x_36364) ;  /* 0x00000000009c7947 */ /* 0x000fec0003800000 */
.L_x_36376:
        /* <DEDUP_REMOVED lines=14> */
.L_x_36390:
[----:B------:R-:W-:Y:S05]  /*2100*/  BSYNC B0 ;  /* 0x0000000000007941 */ /* 0x000fea0003800000 */
.L_x_36389:
[----:B------:R-:W0:Y:S02]  /*2110*/  F2I.S64.TRUNC R2, R2 ;  /* 0x0000000200027311 */ /* 0x000e24000020d900 */
[----:B0-----:R-:W-:Y:S01]  /*2120*/  PRMT R0, R2, 0x7610, R0 ;  /* 0x0000761002007816 */ /* 0x001fe20000000000 */
[----:B------:R-:W-:Y:S06]  /*2130*/  BRA `(.L_x_36364) ;  /* 0x0000000000547947 */ /* 0x000fec0003800000 */
.L_x_36363:
        /* <DEDUP_REMOVED lines=16> */
.L_x_36391:
[----:B------:R-:W-:Y:S01]  /*2240*/  PRMT R0, RZ, 0x7610, R0 ;  /* 0x00007610ff007816 */ /* 0x000fe20000000000 */
[----:B------:R-:W-:Y:S06]  /*2250*/  BRA `(.L_x_36364) ;  /* 0x00000000000c7947 */ /* 0x000fec0003800000 */
.L_x_36388:
[----:B------:R2:W5:Y:S01]  /*2260*/  LDG.E.U8 R0, desc[UR36][R4.64] ;  /* 0x0000002404007981 */ /* 0x000562000c1e1100 */
[----:B------:R-:W-:Y:S05]  /*2270*/  BRA `(.L_x_36364) ;  /* 0x0000000000047947 */ /* 0x000fea0003800000 */
.L_x_36387:
[----:B------:R1:W5:Y:S02]  /*2280*/  LDG.E.U8 R0, desc[UR36][R4.64] ;  /* 0x0000002404007981 */ /* 0x000364000c1e1100 */
.L_x_36364:
[----:B------:R-:W0:Y:S01]  /*2290*/  LDC.U8 R8, c[0x0][0x421] ;  /* 0x00010840ff087b82 */ /* 0x000e220000000000 */
[----:B-----5:R-:W-:Y:S02]  /*22a0*/  LOP3.LUT R7, R0, 0xff, RZ, 0xc0, !PT ;  /* 0x000000ff00077812 */ /* 0x020fe400078ec0ff */
[----:B------:R-:W-:Y:S01]  /*22b0*/  MOV R0, 0x22e0 ;  /* 0x000022e000007802 */ /* 0x000fe20000000f00 */
[----:B01234-:R-:W-:-:S07]  /*22c0*/  IMAD.MOV.U32 R5, RZ, RZ, R8 ;  /* 0x000000ffff057224 */ /* 0x01ffce00078e0008 */
[----:B------:R-:W-:Y:S05]  /*22d0*/  CALL.REL.NOINC `($__internal_70_$__cuda_sm20_div_u16) ;  /* 0x000000a000707944 */ /* 0x000fea0003c00000 */
        /* <DEDUP_REMOVED lines=14> */
.L_x_36395:
[----:B------:R0:W-:Y:S01]  /*23c0*/  STG.E.U8 desc[UR36][R16.64], R5 ;  /* 0x0000000510007986 */ /* 0x0001e2000c101124 */
[----:B------:R-:W-:Y:S05]  /*23d0*/  BRA `(.L_x_36397) ;  /* 0x0000000c00607947 */ /* 0x000fea0003800000 */
.L_x_36394:
        /* <DEDUP_REMOVED lines=10> */
.L_x_36399:
[----:B------:R-:W-:-:S05]  /*2480*/  LOP3.LUT R5, R5, 0xffff, RZ, 0xc0, !PT ;  /* 0x0000ffff05057812 */ /* 0x000fca00078ec0ff */
[----:B------:R0:W-:Y:S01]  /*2490*/  STG.E desc[UR36][R16.64], R5 ;  /* 0x0000000510007986 */ /* 0x0001e2000c101924 */
[----:B------:R-:W-:Y:S05]  /*24a0*/  BRA `(.L_x_36397) ;  /* 0x0000000c002c7947 */ /* 0x000fea0003800000 */
.L_x_36398:
[----:B------:R0:W-:Y:S01]  /*24b0*/  STG.E.U16 desc[UR36][R16.64], R5 ;  /* 0x0000000510007986 */ /* 0x0001e2000c101524 */
[----:B------:R-:W-:Y:S05]  /*24c0*/  BRA `(.L_x_36397) ;  /* 0x0000000c00247947 */ /* 0x000fea0003800000 */
.L_x_36393:
        /* <DEDUP_REMOVED lines=9> */
.L_x_36401:
[----:B------:R-:W0:Y:S02]  /*2560*/  I2F.U16 R0, R5 ;  /* 0x0000000500007306 */ /* 0x000e240000101000 */
[----:B0-----:R-:W-:-:S05]  /*2570*/  F2FP.F16.F32.PACK_AB R0, RZ, R0 ;  /* 0x00000000ff00723e */ /* 0x001fca00000000ff */
[----:B------:R0:W-:Y:S01]  /*2580*/  STG.E.U16 desc[UR36][R16.64], R0 ;  /* 0x0000000010007986 */ /* 0x0001e2000c101524 */
[----:B------:R-:W-:Y:S05]  /*2590*/  BRA `(.L_x_36397) ;  /* 0x0000000800f07947 */ /* 0x000fea0003800000 */
.L_x_36400:
        /* <DEDUP_REMOVED lines=10> */
.L_x_36403:
[----:B------:R-:W0:Y:S02]  /*2640*/  I2F.U16 R5, R5 ;  /* 0x0000000500057306 */ /* 0x000e240000101000 */
[----:B0-----:R-:W-:-:S04]  /*2650*/  F2FP.F16.F32.PACK_AB R3, RZ, R5 ;  /* 0x00000005ff03723e */ /* 0x001fc800000000ff */
[----:B------:R-:W-:-:S05]  /*2660*/  PRMT R3, R3, 0x5410, RZ ;  /* 0x0000541003037816 */ /* 0x000fca00000000ff */
[----:B------:R0:W-:Y:S01]  /*2670*/  STG.E desc[UR36][R16.64], R3 ;  /* 0x0000000310007986 */ /* 0x0001e2000c101924 */
[----:B------:R-:W-:Y:S05]  /*2680*/  BRA `(.L_x_36397) ;  /* 0x0000000800b47947 */ /* 0x000fea0003800000 */
.L_x_36402:
[----:B------:R-:W0:Y:S02]  /*2690*/  I2F.F64.U16 R2, R5 ;  /* 0x0000000500027312 */ /* 0x000e240000101800 */
[----:B0-----:R0:W-:Y:S01]  /*26a0*/  STG.E.64 desc[UR36][R16.64], R2 ;  /* 0x0000000210007986 */ /* 0x0011e2000c101b24 */
[----:B------:R-:W-:Y:S05]  /*26b0*/  BRA `(.L_x_36397) ;  /* 0x0000000800a87947 */ /* 0x000fea0003800000 */
.L_x_36392:
        /* <DEDUP_REMOVED lines=12> */
.L_x_36406:
[----:B------:R-:W0:Y:S01]  /*2780*/  I2F.F64.U16 R4, R5 ;  /* 0x0000000500047312 */ /* 0x000e220000101800 */
[----:B------:R-:W-:-:S05]  /*2790*/  CS2R R6, SRZ ;  /* 0x0000000000067805 */ /* 0x000fca000001ff00 */
[----:B0-----:R0:W-:Y:S01]  /*27a0*/  STG.E.128 desc[UR36][R16.64], R4 ;  /* 0x0000000410007986 */ /* 0x0011e2000c101d24 */
[----:B------:R-:W-:Y:S05]  /*27b0*/  BRA `(.L_x_36397) ;  /* 0x0000000800687947 */ /* 0x000fea0003800000 */
.L_x_36405:
        /* <DEDUP_REMOVED lines=21> */
.L_x_36410:
[----:B------:R-:W-:Y:S05]  /*2910*/  BSYNC B0 ;  /* 0x0000000000007941 */ /* 0x000fea0003800000 */
.L_x_36409:
[----:B------:R-:W-:-:S05]  /*2920*/  LOP3.LUT R3, R0, R3, RZ, 0xfc, !PT ;  /* 0x0000000300037212 */ /* 0x000fca00078efcff */
[----:B------:R0:W-:Y:S01]  /*2930*/  STG.E.U8 desc[UR36][R16.64], R3 ;  /* 0x0000000310007986 */ /* 0x0001e2000c101124 */
[----:B------:R-:W-:Y:S05]  /*2940*/  BRA `(.L_x_36397) ;  /* 0x0000000800047947 */ /* 0x000fea0003800000 */
.L_x_36408:
        /* <DEDUP_REMOVED lines=13> */
.L_x_36412:
[----:B------:R-:W-:Y:S01]  /*2a20*/  IMAD.MOV.U32 R0, RZ, RZ, 0x7f ;  /* 0x0000007fff007424 */ /* 0x000fe200078e00ff */
[----:B------:R-:W-:-:S04]  /*2a30*/  ISETP.GT.U32.AND P0, PT, R2, 0x7f800000, PT ;  /* 0x7f8000000200780c */ /* 0x000fc80003f04070 */
[----:B------:R-:W-:-:S09]  /*2a40*/  SEL R0, R0, 0x7c, P0 ;  /* 0x0000007c00007807 */ /* 0x000fd20000000000 */
.L_x_36413:
[----:B------:R-:W-:Y:S05]  /*2a50*/  BSYNC B0 ;  /* 0x0000000000007941 */ /* 0x000fea0003800000 */
.L_x_36411:
[----:B------:R-:W-:-:S04]  /*2a60*/  LOP3.LUT R2, R5, 0x80000000, RZ, 0xc0, !PT ;  /* 0x8000000005027812 */ /* 0x000fc800078ec0ff */
[----:B------:R-:W-:-:S04]  /*2a70*/  SHF.R.U32.HI R3, RZ, 0x18, R2 ;  /* 0x00000018ff037819 */ /* 0x000fc80000011602 */
[----:B------:R-:W-:-:S05]  /*2a80*/  LOP3.LUT R3, R0, R3, RZ, 0xfc, !PT ;  /* 0x0000000300037212 */ /* 0x000fca00078efcff */
[----:B------:R0:W-:Y:S01]  /*2a90*/  STG.E.U8 desc[UR36][R16.64], R3 ;  /* 0x0000000310007986 */ /* 0x0001e2000c101124 */
[----:B------:R-:W-:Y:S05]  /*2aa0*/  BRA `(.L_x_36397) ;  /* 0x0000000400ac7947 */ /* 0x000fea0003800000 */
.L_x_36407:
[----:B------:R-:W0:Y:S02]  /*2ab0*/  I2F.U16 R0, R5 ;  /* 0x0000000500007306 */ /* 0x000e240000101000 */
[----:B0-----:R-:W-:-:S05]  /*2ac0*/  F2FP.BF16.F32.PACK_AB R0, RZ, R0 ;  /* 0x00000000ff00723e */ /* 0x001fca00000010ff */
[----:B------:R0:W-:Y:S01]  /*2ad0*/  STG.E.U16 desc[UR36][R16.64], R0 ;  /* 0x0000000010007986 */ /* 0x0001e2000c101524 */
[----:B------:R-:W-:Y:S05]  /*2ae0*/  BRA `(.L_x_36397) ;  /* 0x00000004009c7947 */ /* 0x000fea0003800000 */
.L_x_36404:
        /* <DEDUP_REMOVED lines=10> */
.L_x_36416:
        /* <DEDUP_REMOVED lines=17> */
.L_x_36419:
[----:B------:R-:W-:-:S04]  /*2ca0*/  LOP3.LUT R2, R5, 0x80000000, RZ, 0xc0, !PT ;  /* 0x8000000005027812 */ /* 0x000fc800078ec0ff */
[----:B------:R-:W-:-:S04]  /*2cb0*/  SHF.R.U32.HI R3, RZ, 0x18, R2 ;  /* 0x00000018ff037819 */ /* 0x000fc80000011602 */
[----:B------:R-:W-:-:S04]  /*2cc0*/  LOP3.LUT R0, R0, R3, RZ, 0xfc, !PT ;  /* 0x0000000300007212 */ /* 0x000fc800078efcff */
[----:B------:R-:W-:-:S07]  /*2cd0*/  PRMT R8, R0, 0x7610, R8 ;  /* 0x0000761000087816 */ /* 0x000fce0000000008 */
.L_x_36418:
[----:B------:R-:W-:Y:S05]  /*2ce0*/  BSYNC B0 ;  /* 0x0000000000007941 */ /* 0x000fea0003800000 */
.L_x_36417:
[----:B------:R3:W-:Y:S01]  /*2cf0*/  STG.E.U8 desc[UR36][R16.64], R8 ;  /* 0x0000000810007986 */ /* 0x0007e2000c101124 */
[----:B------:R-:W-:Y:S05]  /*2d00*/  BRA `(.L_x_36397) ;  /* 0x0000000400147947 */ /* 0x000fea0003800000 */
.L_x_36415:
        /* <DEDUP_REMOVED lines=17> */
.L_x_36422:
[----:B------:R-:W-:-:S04]  /*2e20*/  LOP3.LUT R2, R5, 0x80000000, RZ, 0xc0, !PT ;  /* 0x8000000005027812 */ /* 0x000fc800078ec0ff */
[----:B------:R-:W-:-:S04]  /*2e30*/  SHF.R.U32.HI R3, RZ, 0x18, R2 ;  /* 0x00000018ff037819 */ /* 0x000fc80000011602 */
[----:B------:R-:W-:-:S04]  /*2e40*/  LOP3.LUT R0, R0, R3, RZ, 0xfc, !PT ;  /* 0x0000000300007212 */ /* 0x000fc800078efcff */
[----:B------:R-:W-:-:S07]  /*2e50*/  PRMT R8, R0, 0x7610, R8 ;  /* 0x0000761000087816 */ /* 0x000fce0000000008 */
.L_x_36421:
[----:B------:R-:W-:Y:S05]  /*2e60*/  BSYNC B0 ;  /* 0x0000000000007941 */ /* 0x000fea0003800000 */
.L_x_36420:
[----:B------:R0:W-:Y:S01]  /*2e70*/  STG.E.U8 desc[UR36][R16.64], R8 ;  /* 0x0000000810007986 */ /* 0x0001e2000c101124 */
[----:B------:R-:W-:Y:S05]  /*2e80*/  BRA `(.L_x_36397) ;  /* 0x0000000000b47947 */ /* 0x000fea0003800000 */
.L_x_36414:
        /* <DEDUP_REMOVED lines=22> */
.L_x_36396:
        /* <DEDUP_REMOVED lines=16> */
.L_x_36425:
[----:B------:R-:W-:Y:S05]  /*30f0*/  BRA `(.L_x_36397) ;  /* 0x0000000000187947 */ /* 0x000fea0003800000 */
.L_x_36424:
[----:B------:R-:W-:Y:S01]  /*3100*/  LOP3.LUT R2, R5, 0xffff, RZ, 0xc0, !PT ;  /* 0x0000ffff05027812 */ /* 0x000fe200078ec0ff */
[----:B------:R-:W-:-:S05]  /*3110*/  IMAD.MOV.U32 R3, RZ, RZ, RZ ;  /* 0x000000ffff037224 */ /* 0x000fca00078e00ff */
[----:B------:R2:W-:Y:S01]  /*3120*/  STG.E.64 desc[UR36][R16.64], R2 ;  /* 0x0000000210007986 */ /* 0x0005e2000c101b24 */
[----:B------:R-:W-:Y:S05]  /*3130*/  BRA `(.L_x_36397) ;  /* 0x0000000000087947 */ /* 0x000fea0003800000 */
.L_x_36423:
[----:B------:R-:W-:-:S05]  /*3140*/  LOP3.LUT R5, R5, 0xffff, RZ, 0xc0, !PT ;  /* 0x0000ffff05057812 */ /* 0x000fca00078ec0ff */
[----:B------:R0:W-:Y:S02]  /*3150*/  STG.E desc[UR36][R16.64], R5 ;  /* 0x0000000510007986 */ /* 0x0001e4000c101924 */
.L_x_36397:
[----:B------:R-:W-:-:S04]  /*3160*/  IMAD R18, R23, 0x200, R18 ;  /* 0x0000020017127824 */ /* 0x000fc800078e0212 */
[----:B------:R-:W-:-:S07]  /*3170*/  VIADD R19, R18, 0x80 ;  /* 0x0000008012137836 */ /* 0x000fce0000000000 */
.L_x_36357:
[----:B------:R-:W-:Y:S05]  /*3180*/  BSYNC B6 ;  /* 0x0000000000067941 */ /* 0x000fea0003800000 */
.L_x_36356:
        /* <DEDUP_REMOVED lines=307> */
.L_x_36428:
        /* <DEDUP_REMOVED lines=20> */
.L_x_36432:
[----:B------:R4:W5:Y:S01]  /*4600*/  LDG.E.U8 R0, desc[UR36][R4.64] ;  /* 0x0000002404007981 */ /* 0x000962000c1e1100 */
[----:B------:R-:W-:Y:S05]  /*4610*/  BRA `(.L_x_36434) ;  /* 0x0000000c00647947 */ /* 0x000fea0003800000 */
.L_x_36431:
        /* <DEDUP_REMOVED lines=8> */
.L_x_36436:
[----:B------:R0:W5:Y:S01]  /*46a0*/  LDG.E.U8 R0, desc[UR36][R4.64] ;  /* 0x0000002404007981 */ /* 0x000162000c1e1100 */
[----:B------:R-:W-:Y:S05]  /*46b0*/  BRA `(.L_x_36434) ;  /* 0x0000000c003c7947 */ /* 0x000fea0003800000 */
.L_x_36435:
[----:B------:R0:W5:Y:S01]  /*46c0*/  LDG.E.U16 R0, desc[UR36][R4.64] ;  /* 0x0000002404007981 */ /* 0x000162000c1e1500 */
[----:B------:R-:W-:Y:S05]  /*46d0*/  BRA `(.L_x_36434) ;  /* 0x0000000c00347947 */ /* 0x000fea0003800000 */
.L_x_36430:
        /* <DEDUP_REMOVED lines=10> */
.L_x_36438:
[----:B------:R-:W2:Y:S02]  /*4780*/  LDG.E.U16 R2, desc[UR36][R4.64] ;  /* 0x0000002404027981 */ /* 0x000ea4000c1e1500 */
[----:B--2---:R-:W-:-:S06]  /*4790*/  HADD2.F32 R2, -RZ, R2.H0_H0 ;  /* 0x20000002ff027230 */ /* 0x004fcc0000004100 */
[----:B------:R-:W0:Y:S02]  /*47a0*/  F2I.S64.TRUNC R2, R2 ;  /* 0x0000000200027311 */ /* 0x000e24000020d900 */
[----:B0-----:R-:W-:Y:S01]  /*47b0*/  PRMT R0, R2, 0x7610, R0 ;  /* 0x0000761002007816 */ /* 0x001fe20000000000 */
[----:B------:R-:W-:Y:S06]  /*47c0*/  BRA `(.L_x_36434) ;  /* 0x0000000800f87947 */ /* 0x000fec0003800000 */
.L_x_36437:
        /* <DEDUP_REMOVED lines=10> */
.L_x_36440:
[----:B------:R-:W2:Y:S02]  /*4870*/  LDG.E.U16 R4, desc[UR36][R4.64] ;  /* 0x0000002404047981 */ /* 0x000ea4000c1e1500 */
[----:B--2---:R-:W-:-:S06]  /*4880*/  HADD2.F32 R2, -RZ, R4.H0_H0 ;  /* 0x20000004ff027230 */ /* 0x004fcc0000004100 */
[----:B------:R-:W0:Y:S02]  /*4890*/  F2I.S64.TRUNC R2, R2 ;  /* 0x0000000200027311 */ /* 0x000e24000020d900 */
[----:B0-----:R-:W-:Y:S01]  /*48a0*/  PRMT R0, R2, 0x7610, R0 ;  /* 0x0000761002007816 */ /* 0x001fe20000000000 */
[----:B------:R-:W-:Y:S06]  /*48b0*/  BRA `(.L_x_36434) ;  /* 0x0000000800bc7947 */ /* 0x000fec0003800000 */
.L_x_36439:
[----:B------:R-:W2:Y:S02]  /*48c0*/  LDG.E.64 R2, desc[UR36][R4.64] ;  /* 0x0000002404027981 */ /* 0x000ea4000c1e1b00 */
[----:B--2---:R-:W0:Y:S02]  /*48d0*/  F2I.S64.F64.TRUNC R2, R2 ;  /* 0x0000000200027311 */ /* 0x004e24000030d900 */
[----:B0-----:R-:W-:Y:S01]  /*48e0*/  PRMT R0, R2, 0x7610, R0 ;  /* 0x0000761002007816 */ /* 0x001fe20000000000 */
[----:B------:R-:W-:Y:S06]  /*48f0*/  BRA `(.L_x_36434) ;  /* 0x0000000800ac7947 */ /* 0x000fec0003800000 */
.L_x_36429:
        /* <DEDUP_REMOVED lines=12> */
.L_x_36443:
[----:B------:R-:W2:Y:S02]  /*49c0*/  LDG.E.64 R4, desc[UR36][R4.64] ;  /* 0x0000002404047981 */ /* 0x000ea4000c1e1b00 */
[----:B--2---:R-:W0:Y:S02]  /*49d0*/  F2I.S64.F64.TRUNC R2, R4 ;  /* 0x0000000400027311 */ /* 0x004e24000030d900 */
[----:B0-----:R-:W-:Y:S01]  /*49e0*/  PRMT R0, R2, 0x7610, R0 ;  /* 0x0000761002007816 */ /* 0x001fe20000000000 */
[----:B------:R-:W-:Y:S06]  /*49f0*/  BRA `(.L_x_36434) ;  /* 0x00000008006c7947 */ /* 0x000fec0003800000 */
.L_x_36442:
        /* <DEDUP_REMOVED lines=28> */
.L_x_36445:
        /* <DEDUP_REMOVED lines=15> */
.L_x_36444:
[----:B------:R-:W2:Y:S02]  /*4cb0*/  LDG.E.U16 R2, desc[UR36][R4.64] ;  /* 0x0000002404027981 */ /* 0x000ea4000c1e1500 */
[----:B--2---:R-:W-:-:S06]  /*4cc0*/  IMAD.U32 R2, R2, 0x10000, RZ ;  /* 0x0001000002027824 */ /* 0x004fcc00078e00ff */
[----:B------:R-:W0:Y:S02]  /*4cd0*/  F2I.S64.TRUNC R2, R2 ;  /* 0x0000000200027311 */ /* 0x000e24000020d900 */
[----:B0-----:R-:W-:Y:S01]  /*4ce0*/  PRMT R0, R2, 0x7610, R0 ;  /* 0x0000761002007816 */ /* 0x001fe20000000000 */
[----:B------:R-:W-:Y:S06]  /*4cf0*/  BRA `(.L_x_36434) ;  /* 0x0000000400ac7947 */ /* 0x000fec0003800000 */
.L_x_36441:
        /* <DEDUP_REMOVED lines=10> */
.L_x_36448:
        /* <DEDUP_REMOVED lines=21> */
.L_x_36452:
[----:B------:R-:W-:Y:S05]  /*4ef0*/  BSYNC B1 ;  /* 0x0000000000017941 */ /* 0x000fea0003800000 */
.L_x_36451:
[----:B------:R-:W-:Y:S01]  /*4f00*/  IMAD.SHL.U32 R2, R2, 0x100000, RZ ;  /* 0x0010000002027824 */ /* 0x000fe200078e00ff */
[----:B------:R-:W-:-:S04]  /*4f10*/  LEA R3, R0, 0x3b800000, 0x17 ;  /* 0x3b80000000037811 */ /* 0x000fc800078eb8ff */
[----:B------:R-:W-:-:S07]  /*4f20*/  LOP3.LUT R2, R3, R2, R4, 0xfe, !PT ;  /* 0x0000000203027212 */ /* 0x000fce00078efe04 */
.L_x_36450:
[----:B------:R-:W-:Y:S05]  /*4f30*/  BSYNC B0 ;  /* 0x0000000000007941 */ /* 0x000fea0003800000 */
.L_x_36449:
[----:B------:R-:W0:Y:S02]  /*4f40*/  F2I.S64.TRUNC R2, R2 ;  /* 0x0000000200027311 */ /* 0x000e24000020d900 */
[----:B0-----:R-:W-:Y:S01]  /*4f50*/  PRMT R0, R2, 0x7610, R0 ;  /* 0x0000761002007816 */ /* 0x001fe20000000000 */
[----:B------:R-:W-:Y:S06]  /*4f60*/  BRA `(.L_x_36434) ;  /* 0x0000000400107947 */ /* 0x000fec0003800000 */
.L_x_36447:
        /* <DEDUP_REMOVED lines=21> */
.L_x_36456:
[----:B------:R-:W-:Y:S05]  /*50c0*/  BSYNC B1 ;  /* 0x0000000000017941 */ /* 0x000fea0003800000 */
.L_x_36455:
[----:B------:R-:W-:Y:S01]  /*50d0*/  IMAD.SHL.U32 R2, R2, 0x200000, RZ ;  /* 0x0020000002027824 */ /* 0x000fe200078e00ff */
[----:B------:R-:W-:-:S04]  /*50e0*/  LEA R3, R0, 0x37800000, 0x17 ;  /* 0x3780000000037811 */ /* 0x000fc800078eb8ff */
[----:B------:R-:W-:-:S07]  /*50f0*/  LOP3.LUT R2, R3, R2, R4, 0xfe, !PT ;  /* 0x0000000203027212 */ /* 0x000fce00078efe04 */
.L_x_36454:
[----:B------:R-:W-:Y:S05]  /*5100*/  BSYNC B0 ;  /* 0x0000000000007941 */ /* 0x000fea0003800000 */
.L_x_36453:
[----:B------:R-:W0:Y:S02]  /*5110*/  F2I.S64.TRUNC R2, R2 ;  /* 0x0000000200027311 */ /* 0x000e24000020d900 */
[----:B0-----:R-:W-:Y:S01]  /*5120*/  PRMT R0, R2, 0x7610, R0 ;  /* 0x0000761002007816 */ /* 0x001fe20000000000 */
[----:B------:R-:W-:Y:S06]  /*5130*/  BRA `(.L_x_36434) ;  /* 0x00000000009c7947 */ /* 0x000fec0003800000 */
.L_x_36446:
        /* <DEDUP_REMOVED lines=14> */
.L_x_36460:
[----:B------:R-:W-:Y:S05]  /*5220*/  BSYNC B0 ;  /* 0x0000000000007941 */ /* 0x000fea0003800000 */
.L_x_36459:
[----:B------:R-:W0:Y:S02]  /*5230*/  F2I.S64.TRUNC R2, R2 ;  /* 0x0000000200027311 */ /* 0x000e24000020d900 */
[----:B0-----:R-:W-:Y:S01]  /*5240*/  PRMT R0, R2, 0x7610, R0 ;  /* 0x0000761002007816 */ /* 0x001fe20000000000 */
[----:B------:R-:W-:Y:S06]  /*5250*/  BRA `(.L_x_36434) ;  /* 0x0000000000547947 */ /* 0x000fec0003800000 */
.L_x_36433:
        /* <DEDUP_REMOVED lines=16> */
.L_x_36461:
[----:B------:R-:W-:Y:S01]  /*5360*/  PRMT R0, RZ, 0x7610, R0 ;  /* 0x00007610ff007816 */ /* 0x000fe20000000000 */
[----:B------:R-:W-:Y:S06]  /*5370*/  BRA `(.L_x_36434) ;  /* 0x00000000000c7947 */ /* 0x000fec0003800000 */
.L_x_36458:
[----:B------:R1:W5:Y:S01]  /*5380*/  LDG.E.U8 R0, desc[UR36][R4.64] ;  /* 0x0000002404007981 */ /* 0x000362000c1e1100 */
[----:B------:R-:W-:Y:S05]  /*5390*/  BRA `(.L_x_36434) ;  /* 0x0000000000047947 */ /* 0x000fea0003800000 */
.L_x_36457:
[----:B------:R2:W5:Y:S02]  /*53a0*/  LDG.E.U8 R0, desc[UR36][R4.64] ;  /* 0x0000002404007981 */ /* 0x000564000c1e1100 */
.L_x_36434:
        /* <DEDUP_REMOVED lines=19> */
.L_x_36465:
[----:B------:R0:W-:Y:S01]  /*54e0*/  STG.E.U8 desc[UR36][R16.64], R5 ;  /* 0x0000000510007986 */ /* 0x0001e2000c101124 */
[----:B------:R-:W-:Y:S05]  /*54f0*/  BRA `(.L_x_36467) ;  /* 0x0000000c00607947 */ /* 0x000fea0003800000 */
.L_x_36464:
        /* <DEDUP_REMOVED lines=10> */
.L_x_36469:
[----:B------:R-:W-:-:S05]  /*55a0*/  LOP3.LUT R5, R5, 0xffff, RZ, 0xc0, !PT ;  /* 0x0000ffff05057812 */ /* 0x000fca00078ec0ff */
[----:B------:R3:W-:Y:S01]  /*55b0*/  STG.E desc[UR36][R16.64], R5 ;  /* 0x0000000510007986 */ /* 0x0007e2000c101924 */
[----:B------:R-:W-:Y:S05]  /*55c0*/  BRA `(.L_x_36467) ;  /* 0x0000000c002c7947 */ /* 0x000fea0003800000 */
.L_x_36468:
[----:B------:R2:W-:Y:S01]  /*55d0*/  STG.E.U16 desc[UR36][R16.64], R5 ;  /* 0x0000000510007986 */ /* 0x0005e2000c101524 */
[----:B------:R-:W-:Y:S05]  /*55e0*/  BRA `(.L_x_36467) ;  /* 0x0000000c00247947 */ /* 0x000fea0003800000 */
.L_x_36463:
        /* <DEDUP_REMOVED lines=9> */
.L_x_36471:
[----:B------:R-:W0:Y:S02]  /*5680*/  I2F.U16 R0, R5 ;  /* 0x0000000500007306 */ /* 0x000e240000101000 */
[----:B0-----:R-:W-:-:S05]  /*5690*/  F2FP.F16.F32.PACK_AB R0, RZ, R0 ;  /* 0x00000000ff00723e */ /* 0x001fca00000000ff */
[----:B------:R0:W-:Y:S01]  /*56a0*/  STG.E.U16 desc[UR36][R16.64], R0 ;  /* 0x0000000010007986 */ /* 0x0001e2000c101524 */
[----:B------:R-:W-:Y:S05]  /*56b0*/  BRA `(.L_x_36467) ;  /* 0x0000000800f07947 */ /* 0x000fea0003800000 */
.L_x_36470:
        /* <DEDUP_REMOVED lines=10> */
.L_x_36473:
[----:B------:R-:W0:Y:S02]  /*5760*/  I2F.U16 R5, R5 ;  /* 0x0000000500057306 */ /* 0x000e240000101000 */
[----:B0-----:R-:W-:-:S04]  /*5770*/  F2FP.F16.F32.PACK_AB R3, RZ, R5 ;  /* 0x00000005ff03723e */ /* 0x001fc800000000ff */
[----:B------:R-:W-:-:S05]  /*5780*/  PRMT R3, R3, 0x5410, RZ ;  /* 0x0000541003037816 */ /* 0x000fca00000000ff */
[----:B------:R0:W-:Y:S01]  /*5790*/  STG.E desc[UR36][R16.64], R3 ;  /* 0x0000000310007986 */ /* 0x0001e2000c101924 */
[----:B------:R-:W-:Y:S05]  /*57a0*/  BRA `(.L_x_36467) ;  /* 0x0000000800b47947 */ /* 0x000fea0003800000 */
.L_x_36472:
[----:B------:R-:W0:Y:S02]  /*57b0*/  I2F.F64.U16 R2, R5 ;  /* 0x0000000500027312 */ /* 0x000e240000101800 */
[----:B0-----:R0:W-:Y:S01]  /*57c0*/  STG.E.64 desc[UR36][R16.64], R2 ;  /* 0x0000000210007986 */ /* 0x0011e2000c101b24 */
[----:B------:R-:W-:Y:S05]  /*57d0*/  BRA `(.L_x_36467) ;  /* 0x0000000800a87947 */ /* 0x000fea0003800000 */
.L_x_36462:
        /* <DEDUP_REMOVED lines=12> */
.L_x_36476:
[----:B------:R-:W0:Y:S01]  /*58a0*/  I2F.F64.U16 R4, R5 ;  /* 0x0000000500047312 */ /* 0x000e220000101800 */
[----:B------:R-:W-:-:S05]  /*58b0*/  CS2R R6, SRZ ;  /* 0x0000000000067805 */ /* 0x000fca000001ff00 */
[----:B0-----:R0:W-:Y:S01]  /*58c0*/  STG.E.128 desc[UR36][R16.64], R4 ;  /* 0x0000000410007986 */ /* 0x0011e2000c101d24 */
[----:B------:R-:W-:Y:S05]  /*58d0*/  BRA `(.L_x_36467) ;  /* 0x0000000800687947 */ /* 0x000fea0003800000 */
.L_x_36475:
        /* <DEDUP_REMOVED lines=21> */
.L_x_36480:
[----:B------:R-:W-:Y:S05]  /*5a30*/  BSYNC B0 ;  /* 0x0000000000007941 */ /* 0x000fea0003800000 */
.L_x_36479:
[----:B------:R-:W-:-:S05]  /*5a40*/  LOP3.LUT R3, R0, R3, RZ, 0xfc, !PT ;  /* 0x0000000300037212 */ /* 0x000fca00078efcff */
[----:B------:R0:W-:Y:S01]  /*5a50*/  STG.E.U8 desc[UR36][R16.64], R3 ;  /* 0x0000000310007986 */ /* 0x0001e2000c101124 */
[----:B------:R-:W-:Y:S05]  /*5a60*/  BRA `(.L_x_36467) ;  /* 0x0000000800047947 */ /* 0x000fea0003800000 */
.L_x_36478:
        /* <DEDUP_REMOVED lines=13> */
.L_x_36482:
[----:B------:R-:W-:Y:S01]  /*5b40*/  IMAD.MOV.U32 R0, RZ, RZ, 0x7f ;  /* 0x0000007fff007424 */ /* 0x000fe200078e00ff */
[----:B------:R-:W-:-:S04]  /*5b50*/  ISETP.GT.U32.AND P0, PT, R2, 0x7f800000, PT ;  /* 0x7f8000000200780c */ /* 0x000fc80003f04070 */
[----:B------:R-:W-:-:S09]  /*5b60*/  SEL R0, R0, 0x7c, P0 ;  /* 0x0000007c00007807 */ /* 0x000fd20000000000 */
.L_x_36483:
[----:B------:R-:W-:Y:S05]  /*5b70*/  BSYNC B0 ;  /* 0x0000000000007941 */ /* 0x000fea0003800000 */
.L_x_36481:
[----:B------:R-:W-:-:S04]  /*5b80*/  LOP3.LUT R2, R5, 0x80000000, RZ, 0xc0, !PT ;  /* 0x8000000005027812 */ /* 0x000fc800078ec0ff */
[----:B------:R-:W-:-:S04]  /*5b90*/  SHF.R.U32.HI R3, RZ, 0x18, R2 ;  /* 0x00000018ff037819 */ /* 0x000fc80000011602 */
[----:B------:R-:W-:-:S05]  /*5ba0*/  LOP3.LUT R3, R0, R3, RZ, 0xfc, !PT ;  /* 0x0000000300037212 */ /* 0x000fca00078efcff */
[----:B------:R0:W-:Y:S01]  /*5bb0*/  STG.E.U8 desc[UR36][R16.64], R3 ;  /* 0x0000000310007986 */ /* 0x0001e2000c101124 */
[----:B------:R-:W-:Y:S05]  /*5bc0*/  BRA `(.L_x_36467) ;  /* 0x0000000400ac7947 */ /* 0x000fea0003800000 */
.L_x_36477:
[----:B------:R-:W0:Y:S02]  /*5bd0*/  I2F.U16 R0, R5 ;  /* 0x0000000500007306 */ /* 0x000e240000101000 */
[----:B0-----:R-:W-:-:S05]  /*5be0*/  F2FP.BF16.F32.PACK_AB R0, RZ, R0 ;  /* 0x00000000ff00723e */ /* 0x001fca00000010ff */
[----:B------:R0:W-:Y:S01]  /*5bf0*/  STG.E.U16 desc[UR36][R16.64], R0 ;  /* 0x0000000010007986 */ /* 0x0001e2000c101524 */
[----:B------:R-:W-:Y:S05]  /*5c00*/  BRA `(.L_x_36467) ;  /* 0x00000004009c7947 */ /* 0x000fea0003800000 */
.L_x_36474:
        /* <DEDUP_REMOVED lines=10> */
.L_x_36486:
        /* <DEDUP_REMOVED lines=17> */
.L_x_36489:
[----:B------:R-:W-:-:S04]  /*5dc0*/  LOP3.LUT R2, R5, 0x80000000, RZ, 0xc0, !PT ;  /* 0x8000000005027812 */ /* 0x000fc800078ec0ff */
[----:B------:R-:W-:-:S04]  /*5dd0*/  SHF.R.U32.HI R3, RZ, 0x18, R2 ;  /* 0x00000018ff037819 */ /* 0x000fc80000011602 */
[----:B------:R-:W-:-:S04]  /*5de0*/  LOP3.LUT R0, R0, R3, RZ, 0xfc, !PT ;  /* 0x0000000300007212 */ /* 0x000fc800078efcff */
[----:B------:R-:W-:-:S07]  /*5df0*/  PRMT R8, R0, 0x7610, R8 ;  /* 0x0000761000087816 */ /* 0x000fce0000000008 */
.L_x_36488:
[----:B------:R-:W-:Y:S05]  /*5e00*/  BSYNC B0 ;  /* 0x0000000000007941 */ /* 0x000fea0003800000 */
.L_x_36487:
[----:B------:R0:W-:Y:S01]  /*5e10*/  STG.E.U8 desc[UR36][R16.64], R8 ;  /* 0x0000000810007986 */ /* 0x0001e2000c101124 */
[----:B------:R-:W-:Y:S05]  /*5e20*/  BRA `(.L_x_36467) ;  /* 0x0000000400147947 */ /* 0x000fea0003800000 */
.L_x_36485:
        /* <DEDUP_REMOVED lines=17> */
.L_x_36492:
[----:B------:R-:W-:-:S04]  /*5f40*/  LOP3.LUT R2, R5, 0x80000000, RZ, 0xc0, !PT ;  /* 0x8000000005027812 */ /* 0x000fc800078ec0ff */
[----:B------:R-:W-:-:S04]  /*5f50*/  SHF.R.U32.HI R3, RZ, 0x18, R2 ;  /* 0x00000018ff037819 */ /* 0x000fc80000011602 */
[----:B------:R-:W-:-:S04]  /*5f60*/  LOP3.LUT R0, R0, R3, RZ, 0xfc, !PT ;  /* 0x0000000300007212 */ /* 0x000fc800078efcff */
[----:B------:R-:W-:-:S07]  /*5f70*/  PRMT R8, R0, 0x7610, R8 ;  /* 0x0000761000087816 */ /* 0x000fce0000000008 */
.L_x_36491:
[----:B------:R-:W-:Y:S05]  /*5f80*/  BSYNC B0 ;  /* 0x0000000000007941 */ /* 0x000fea0003800000 */
.L_x_36490:
[----:B------:R0:W-:Y:S01]  /*5f90*/  STG.E.U8 desc[UR36][R16.64], R8 ;  /* 0x0000000810007986 */ /* 0x0001e2000c101124 */
[----:B------:R-:W-:Y:S05]  /*5fa0*/  BRA `(.L_x_36467) ;  /* 0x0000000000b47947 */ /* 0x000fea0003800000 */
.L_x_36484:
        /* <DEDUP_REMOVED lines=22> */
.L_x_36466:
        /* <DEDUP_REMOVED lines=16> */
.L_x_36495:
[----:B------:R-:W-:Y:S05]  /*6210*/  BRA `(.L_x_36467) ;  /* 0x0000000000187947 */ /* 0x000fea0003800000 */
.L_x_36494:
[----:B------:R-:W-:Y:S01]  /*6220*/  LOP3.LUT R2, R5, 0xffff, RZ, 0xc0, !PT ;  /* 0x0000ffff05027812 */ /* 0x000fe200078ec0ff */
[----:B------:R-:W-:-:S05]  /*6230*/  IMAD.MOV.U32 R3, RZ, RZ, RZ ;  /* 0x000000ffff037224 */ /* 0x000fca00078e00ff */
[----:B------:R0:W-:Y:S01]  /*6240*/  STG.E.64 desc[UR36][R16.64], R2 ;  /* 0x0000000210007986 */ /* 0x0001e2000c101b24 */
[----:B------:R-:W-:Y:S05]  /*6250*/  BRA `(.L_x_36467) ;  /* 0x0000000000087947 */ /* 0x000fea0003800000 */
.L_x_36493:
[----:B------:R-:W-:-:S05]  /*6260*/  LOP3.LUT R5, R5, 0xffff, RZ, 0xc0, !PT ;  /* 0x0000ffff05057812 */ /* 0x000fca00078ec0ff */
[----:B------:R0:W-:Y:S02]  /*6270*/  STG.E desc[UR36][R16.64], R5 ;  /* 0x0000000510007986 */ /* 0x0001e4000c101924 */
.L_x_36467:
[----:B------:R-:W-:-:S07]  /*6280*/  VIADD R19, R19, 0x80 ;  /* 0x0000008013137836 */ /* 0x000fce0000000000 */
.L_x_36427:
[----:B------:R-:W-:Y:S05]  /*6290*/  BSYNC B6 ;  /* 0x0000000000067941 */ /* 0x000fea0003800000 */
.L_x_36426:
        /* <DEDUP_REMOVED lines=307> */
.L_x_36498:
        /* <DEDUP_REMOVED lines=20> */
.L_x_36502:
[----:B------:R3:W5:Y:S01]  /*7710*/  LDG.E.U8 R0, desc[UR36][R4.64] ;  /* 0x0000002404007981 */ /* 0x000762000c1e1100 */
[----:B------:R-:W-:Y:S05]  /*7720*/  BRA `(.L_x_36504) ;  /* 0x0000000c00647947 */ /* 0x000fea0003800000 */
.L_x_36501:
        /* <DEDUP_REMOVED lines=8> */
.L_x_36506:
[----:B------:R0:W5:Y:S01]  /*77b0*/  LDG.E.U8 R0, desc[UR36][R4.64] ;  /* 0x0000002404007981 */ /* 0x000162000c1e1100 */
[----:B------:R-:W-:Y:S05]  /*77c0*/  BRA `(.L_x_36504) ;  /* 0x0000000c003c7947 */ /* 0x000fea0003800000 */
.L_x_36505:
[----:B------:R0:W5:Y:S01]  /*77d0*/  LDG.E.U16 R0, desc[UR36][R4.64] ;  /* 0x0000002404007981 */ /* 0x000162000c1e1500 */
[----:B------:R-:W-:Y:S05]  /*77e0*/  BRA `(.L_x_36504) ;  /* 0x0000000c00347947 */ /* 0x000fea0003800000 */
.L_x_36500:
        /* <DEDUP_REMOVED lines=10> */
.L_x_36508:
[----:B------:R-:W2:Y:S02]  /*7890*/  LDG.E.U16 R2, desc[UR36][R4.64] ;  /* 0x0000002404027981 */ /* 0x000ea4000c1e1500 */
[----:B--2---:R-:W-:-:S06]  /*78a0*/  HADD2.F32 R2, -RZ, R2.H0_H0 ;  /* 0x20000002ff027230 */ /* 0x004fcc0000004100 */
[----:B------:R-:W0:Y:S02]  /*78b0*/  F2I.S64.TRUNC R2, R2 ;  /* 0x0000000200027311 */ /* 0x000e24000020d900 */
[----:B0-----:R-:W-:Y:S01]  /*78c0*/  PRMT R0, R2, 0x7610, R0 ;  /* 0x0000761002007816 */ /* 0x001fe20000000000 */
[----:B------:R-:W-:Y:S06]  /*78d0*/  BRA `(.L_x_36504) ;  /* 0x0000000800f87947 */ /* 0x000fec0003800000 */
.L_x_36507:
        /* <DEDUP_REMOVED lines=10> */
.L_x_36510:
[----:B------:R-:W2:Y:S02]  /*7980*/  LDG.E.U16 R4, desc[UR36][R4.64] ;  /* 0x0000002404047981 */ /* 0x000ea4000c1e1500 */
[----:B--2---:R-:W-:-:S06]  /*7990*/  HADD2.F32 R2, -RZ, R4.H0_H0 ;  /* 0x20000004ff027230 */ /* 0x004fcc0000004100 */
[----:B------:R-:W0:Y:S02]  /*79a0*/  F2I.S64.TRUNC R2, R2 ;  /* 0x0000000200027311 */ /* 0x000e24000020d900 */
[----:B0-----:R-:W-:Y:S01]  /*79b0*/  PRMT R0, R2, 0x7610, R0 ;  /* 0x0000761002007816 */ /* 0x001fe20000000000 */
[----:B------:R-:W-:Y:S06]  /*79c0*/  BRA `(.L_x_36504) ;  /* 0x0000000800bc7947 */ /* 0x000fec0003800000 */
.L_x_36509:
[----:B------:R-:W2:Y:S02]  /*79d0*/  LDG.E.64 R2, desc[UR36][R4.64] ;  /* 0x0000002404027981 */ /* 0x000ea4000c1e1b00 */
[----:B--2---:R-:W0:Y:S02]  /*79e0*/  F2I.S64.F64.TRUNC R2, R2 ;  /* 0x0000000200027311 */ /* 0x004e24000030d900 */
[----:B0-----:R-:W-:Y:S01]  /*79f0*/  PRMT R0, R2, 0x7610, R0 ;  /* 0x0000761002007816 */ /* 0x001fe20000000000 */
[----:B------:R-:W-:Y:S06]  /*7a00*/  BRA `(.L_x_36504) ;  /* 0x0000000800ac7947 */ /* 0x000fec0003800000 */
.L_x_36499:
        /* <DEDUP_REMOVED lines=12> */
.L_x_36513:
[----:B------:R-:W2:Y:S02]  /*7ad0*/  LDG.E.64 R4, desc[UR36][R4.64] ;  /* 0x0000002404047981 */ /* 0x000ea4000c1e1b00 */
[----:B--2---:R-:W0:Y:S02]  /*7ae0*/  F2I.S64.F64.TRUNC R2, R4 ;  /* 0x0000000400027311 */ /* 0x004e24000030d900 */
[----:B0-----:R-:W-:Y:S01]  /*7af0*/  PRMT R0, R2, 0x7610, R0 ;  /* 0x0000761002007816 */ /* 0x001fe20000000000 */
[----:B------:R-:W-:Y:S06]  /*7b00*/  BRA `(.L_x_36504) ;  /* 0x00000008006c7947 */ /* 0x000fec0003800000 */
.L_x_36512:
        /* <DEDUP_REMOVED lines=28> */
.L_x_36515:
        /* <DEDUP_REMOVED lines=15> */
.L_x_36514:
[----:B------:R-:W2:Y:S02]  /*7dc0*/  LDG.E.U16 R2, desc[UR36][R4.64] ;  /* 0x0000002404027981 */ /* 0x000ea4000c1e1500 */
[----:B--2---:R-:W-:-:S06]  /*7dd0*/  IMAD.U32 R2, R2, 0x10000, RZ ;  /* 0x0001000002027824 */ /* 0x004fcc00078e00ff */
[----:B------:R-:W0:Y:S02]  /*7de0*/  F2I.S64.TRUNC R2, R2 ;  /* 0x0000000200027311 */ /* 0x000e24000020d900 */
[----:B0-----:R-:W-:Y:S01]  /*7df0*/  PRMT R0, R2, 0x7610, R0 ;  /* 0x0000761002007816 */ /* 0x001fe20000000000 */
[----:B------:R-:W-:Y:S06]  /*7e00*/  BRA `(.L_x_36504) ;  /* 0x0000000400ac7947 */ /* 0x000fec0003800000 */
.L_x_36511:
        /* <DEDUP_REMOVED lines=10> */
.L_x_36518:
        /* <DEDUP_REMOVED lines=21> */
.L_x_36522:
[----:B------:R-:W-:Y:S05]  /*8000*/  BSYNC B1 ;  /* 0x0000000000017941 */ /* 0x000fea0003800000 */
.L_x_36521:
[----:B------:R-:W-:Y:S01]  /*8010*/  IMAD.SHL.U32 R2, R2, 0x100000, RZ ;  /* 0x0010000002027824 */ /* 0x000fe200078e00ff */
[----:B------:R-:W-:-:S04]  /*8020*/  LEA R3, R0, 0x3b800000, 0x17 ;  /* 0x3b80000000037811 */ /* 0x000fc800078eb8ff */
[----:B------:R-:W-:-:S07]  /*8030*/  LOP3.LUT R2, R3, R2, R4, 0xfe, !PT ;  /* 0x0000000203027212 */ /* 0x000fce00078efe04 */
.L_x_36520:
[----:B------:R-:W-:Y:S05]  /*8040*/  BSYNC B0 ;  /* 0x0000000000007941 */ /* 0x000fea0003800000 */
.L_x_36519:
[----:B------:R-:W0:Y:S02]  /*8050*/  F2I.S64.TRUNC R2, R2 ;  /* 0x0000000200027311 */ /* 0x000e24000020d900 */
[----:B0-----:R-:W-:Y:S01]  /*8060*/  PRMT R0, R2, 0x7610, R0 ;  /* 0x0000761002007816 */ /* 0x001fe20000000000 */
[----:B------:R-:W-:Y:S06]  /*8070*/  BRA `(.L_x_36504) ;  /* 0x0000000400107947 */ /* 0x000fec0003800000 */
.L_x_36517:
        /* <DEDUP_REMOVED lines=21> */
.L_x_36526:
[----:B------:R-:W-:Y:S05]  /*81d0*/  BSYNC B1 ;  /* 0x0000000000017941 */ /* 0x000fea0003800000 */
.L_x_36525:
[----:B------:R-:W-:Y:S01]  /*81e0*/  IMAD.SHL.U32 R2, R2, 0x200000, RZ ;  /* 0x0020000002027824 */ /* 0x000fe200078e00ff */
[----:B------:R-:W-:-:S04]  /*81f0*/  LEA R3, R0, 0x37800000, 0x17 ;  /* 0x3780000000037811 */ /* 0x000fc800078eb8ff */
[----:B------:R-:W-:-:S07]  /*8200*/  LOP3.LUT R2, R3, R2, R4, 0xfe, !PT ;  /* 0x0000000203027212 */ /* 0x000fce00078efe04 */
.L_x_36524:
[----:B------:R-:W-:Y:S05]  /*8210*/  BSYNC B0 ;  /* 0x0000000000007941 */ /* 0x000fea0003800000 */
.L_x_36523:
[----:B------:R-:W0:Y:S02]  /*8220*/  F2I.S64.TRUNC R2, R2 ;  /* 0x0000000200027311 */ /* 0x000e24000020d900 */
[----:B0-----:R-:W-:Y:S01]  /*8230*/  PRMT R0, R2, 0x7610, R0 ;  /* 0x0000761002007816 */ /* 0x001fe20000000000 */
[----:B------:R-:W-:Y:S06]  /*8240*/  BRA `(.L_x_36504) ;  /* 0x00000000009c7947 */ /* 0x000fec0003800000 */
.L_x_36516:
        /* <DEDUP_REMOVED lines=14> */
.L_x_36530:
[----:B------:R-:W-:Y:S05]  /*8330*/  BSYNC B0 ;  /* 0x0000000000007941 */ /* 0x000fea0003800000 */
.L_x_36529:
[----:B------:R-:W0:Y:S02]  /*8340*/  F2I.S64.TRUNC R2, R2 ;  /* 0x0000000200027311 */ /* 0x000e24000020d900 */
[----:B0-----:R-:W-:Y:S01]  /*8350*/  PRMT R0, R2, 0x7610, R0 ;  /* 0x0000761002007816 */ /* 0x001fe20000000000 */
[----:B------:R-:W-:Y:S06]  /*8360*/  BRA `(.L_x_36504) ;  /* 0x0000000000547947 */ /* 0x000fec0003800000 */
.L_x_36503:
        /* <DEDUP_REMOVED lines=16> */
.L_x_36531:
[----:B------:R-:W-:Y:S01]  /*8470*/  PRMT R0, RZ, 0x7610, R0 ;  /* 0x00007610ff007816 */ /* 0x000fe20000000000 */
[----:B------:R-:W-:Y:S06]  /*8480*/  BRA `(.L_x_36504) ;  /* 0x00000000000c7947 */ /* 0x000fec0003800000 */
.L_x_36528:
[----:B------:R0:W5:Y:S01]  /*8490*/  LDG.E.U8 R0, desc[UR36][R4.64] ;  /* 0x0000002404007981 */ /* 0x000162000c1e1100 */
[----:B------:R-:W-:Y:S05]  /*84a0*/  BRA `(.L_x_36504) ;  /* 0x0000000000047947 */ /* 0x000fea0003800000 */
.L_x_36527:
[----:B------:R1:W5:Y:S02]  /*84b0*/  LDG.E.U8 R0, desc[UR36][R4.64] ;  /* 0x0000002404007981 */ /* 0x000364000c1e1100 */
.L_x_36504:
        /* <DEDUP_REMOVED lines=19> */
.L_x_36535:
[----:B------:R0:W-:Y:S01]  /*85f0*/  STG.E.U8 desc[UR36][R16.64], R5 ;  /* 0x0000000510007986 */ /* 0x0001e2000c101124 */
[----:B------:R-:W-:Y:S05]  /*8600*/  BRA `(.L_x_36537) ;  /* 0x0000000c00607947 */ /* 0x000fea0003800000 */
.L_x_36534:
        /* <DEDUP_REMOVED lines=10> */
.L_x_36539:
[----:B------:R-:W-:-:S05]  /*86b0*/  LOP3.LUT R5, R5, 0xffff, RZ, 0xc0, !PT ;  /* 0x0000ffff05057812 */ /* 0x000fca00078ec0ff */
[----:B------:R0:W-:Y:S01]  /*86c0*/  STG.E desc[UR36][R16.64], R5 ;  /* 0x0000000510007986 */ /* 0x0001e2000c101924 */
[----:B------:R-:W-:Y:S05]  /*86d0*/  BRA `(.L_x_36537) ;  /* 0x0000000c002c7947 */ /* 0x000fea0003800000 */
.L_x_36538:
[----:B------:R0:W-:Y:S01]  /*86e0*/  STG.E.U16 desc[UR36][R16.64], R5 ;  /* 0x0000000510007986 */ /* 0x0001e2000c101524 */
[----:B------:R-:W-:Y:S05]  /*86f0*/  BRA `(.L_x_36537) ;  /* 0x0000000c00247947 */ /* 0x000fea0003800000 */
.L_x_36533:
        /* <DEDUP_REMOVED lines=9> */
.L_x_36541:
[----:B------:R-:W0:Y:S02]  /*8790*/  I2F.U16 R0, R5 ;  /* 0x0000000500007306 */ /* 0x000e240000101000 */
[----:B0-----:R-:W-:-:S05]  /*87a0*/  F2FP.F16.F32.PACK_AB R0, RZ, R0 ;  /* 0x00000000ff00723e */ /* 0x001fca00000000ff */
[----:B------:R0:W-:Y:S01]  /*87b0*/  STG.E.U16 desc[UR36][R16.64], R0 ;  /* 0x0000000010007986 */ /* 0x0001e2000c101524 */
[----:B------:R-:W-:Y:S05]  /*87c0*/  BRA `(.L_x_36537) ;  /* 0x0000000800f07947 */ /* 0x000fea0003800000 */
.L_x_36540:
        /* <DEDUP_REMOVED lines=10> */
.L_x_36543:
[----:B------:R-:W0:Y:S02]  /*8870*/  I2F.U16 R5, R5 ;  /* 0x0000000500057306 */ /* 0x000e240000101000 */
[----:B0-----:R-:W-:-:S04]  /*8880*/  F2FP.F16.F32.PACK_AB R3, RZ, R5 ;  /* 0x00000005ff03723e */ /* 0x001fc800000000ff */
[----:B------:R-:W-:-:S05]  /*8890*/  PRMT R3, R3, 0x5410, RZ ;  /* 0x0000541003037816 */ /* 0x000fca00000000ff */
[----:B------:R0:W-:Y:S01]  /*88a0*/  STG.E desc[UR36][R16.64], R3 ;  /* 0x0000000310007986 */ /* 0x0001e2000c101924 */
[----:B------:R-:W-:Y:S05]  /*88b0*/  BRA `(.L_x_36537) ;  /* 0x0000000800b47947 */ /* 0x000fea0003800000 */
.L_x_36542:
[----:B------:R-:W0:Y:S02]  /*88c0*/  I2F.F64.U16 R2, R5 ;  /* 0x0000000500027312 */ /* 0x000e240000101800 */
[----:B0-----:R0:W-:Y:S01]  /*88d0*/  STG.E.64 desc[UR36][R16.64], R2 ;  /* 0x0000000210007986 */ /* 0x0011e2000c101b24 */
[----:B------:R-:W-:Y:S05]  /*88e0*/  BRA `(.L_x_36537) ;  /* 0x0000000800a87947 */ /* 0x000fea0003800000 */
.L_x_36532:
        /* <DEDUP_REMOVED lines=12> */
.L_x_36546:
[----:B------:R-:W0:Y:S01]  /*89b0*/  I2F.F64.U16 R4, R5 ;  /* 0x0000000500047312 */ /* 0x000e220000101800 */
[----:B------:R-:W-:-:S05]  /*89c0*/  CS2R R6, SRZ ;  /* 0x0000000000067805 */ /* 0x000fca000001ff00 */
[----:B0-----:R0:W-:Y:S01]  /*89d0*/  STG.E.128 desc[UR36][R16.64], R4 ;  /* 0x0000000410007986 */ /* 0x0011e2000c101d24 */
[----:B------:R-:W-:Y:S05]  /*89e0*/  BRA `(.L_x_36537) ;  /* 0x0000000800687947 */ /* 0x000fea0003800000 */
.L_x_36545:
        /* <DEDUP_REMOVED lines=21> */
.L_x_36550:
[----:B------:R-:W-:Y:S05]  /*8b40*/  BSYNC B0 ;  /* 0x0000000000007941 */ /* 0x000fea0003800000 */
.L_x_36549:
[----:B------:R-:W-:-:S05]  /*8b50*/  LOP3.LUT R3, R0, R3, RZ, 0xfc, !PT ;  /* 0x0000000300037212 */ /* 0x000fca00078efcff */
[----:B------:R0:W-:Y:S01]  /*8b60*/  STG.E.U8 desc[UR36][R16.64], R3 ;  /* 0x0000000310007986 */ /* 0x0001e2000c101124 */
[----:B------:R-:W-:Y:S05]  /*8b70*/  BRA `(.L_x_36537) ;  /* 0x0000000800047947 */ /* 0x000fea0003800000 */
.L_x_36548:
        /* <DEDUP_REMOVED lines=13> */
.L_x_36552:
[----:B------:R-:W-:Y:S01]  /*8c50*/  IMAD.MOV.U32 R0, RZ, RZ, 0x7f ;  /* 0x0000007fff007424 */ /* 0x000fe200078e00ff */
[----:B------:R-:W-:-:S04]  /*8c60*/  ISETP.GT.U32.AND P0, PT, R2, 0x7f800000, PT ;  /* 0x7f8000000200780c */ /* 0x000fc80003f04070 */
[----:B------:R-:W-:-:S09]  /*8c70*/  SEL R0, R0, 0x7c, P0 ;  /* 0x0000007c00007807 */ /* 0x000fd20000000000 */
.L_x_36553:
[----:B------:R-:W-:Y:S05]  /*8c80*/  BSYNC B0 ;  /* 0x0000000000007941 */ /* 0x000fea0003800000 */
.L_x_36551:
[----:B------:R-:W-:-:S04]  /*8c90*/  LOP3.LUT R2, R5, 0x80000000, RZ, 0xc0, !PT ;  /* 0x8000000005027812 */ /* 0x000fc800078ec0ff */
[----:B------:R-:W-:-:S04]  /*8ca0*/  SHF.R.U32.HI R3, RZ, 0x18, R2 ;  /* 0x00000018ff037819 */ /* 0x000fc80000011602 */
[----:B------:R-:W-:-:S05]  /*8cb0*/  LOP3.LUT R3, R0, R3, RZ, 0xfc, !PT ;  /* 0x0000000300037212 */ /* 0x000fca00078efcff */
[----:B------:R0:W-:Y:S01]  /*8cc0*/  STG.E.U8 desc[UR36][R16.64], R3 ;  /* 0x0000000310007986 */ /* 0x0001e2000c101124 */
[----:B------:R-:W-:Y:S05]  /*8cd0*/  BRA `(.L_x_36537) ;  /* 0x0000000400ac7947 */ /* 0x000fea0003800000 */
.L_x_36547:
[----:B------:R-:W0:Y:S02]  /*8ce0*/  I2F.U16 R0, R5 ;  /* 0x0000000500007306 */ /* 0x000e240000101000 */
[----:B0-----:R-:W-:-:S05]  /*8cf0*/  F2FP.BF16.F32.PACK_AB R0, RZ, R0 ;  /* 0x00000000ff00723e */ /* 0x001fca00000010ff */
[----:B------:R0:W-:Y:S01]  /*8d00*/  STG.E.U16 desc[UR36][R16.64], R0 ;  /* 0x0000000010007986 */ /* 0x0001e2000c101524 */
[----:B------:R-:W-:Y:S05]  /*8d10*/  BRA `(.L_x_36537) ;  /* 0x00000004009c7947 */ /* 0x000fea0003800000 */
.L_x_36544:
        /* <DEDUP_REMOVED lines=10> */
.L_x_36556:
        /* <DEDUP_REMOVED lines=17> */
.L_x_36559:
[----:B------:R-:W-:-:S04]  /*8ed0*/  LOP3.LUT R2, R5, 0x80000000, RZ, 0xc0, !PT ;  /* 0x8000000005027812 */ /* 0x000fc800078ec0ff */
[----:B------:R-:W-:-:S04]  /*8ee0*/  SHF.R.U32.HI R3, RZ, 0x18, R2 ;  /* 0x00000018ff037819 */ /* 0x000fc80000011602 */
[----:B------:R-:W-:-:S04]  /*8ef0*/  LOP3.LUT R0, R0, R3, RZ, 0xfc, !PT ;  /* 0x0000000300007212 */ /* 0x000fc800078efcff */
[----:B------:R-:W-:-:S07]  /*8f00*/  PRMT R8, R0, 0x7610, R8 ;  /* 0x0000761000087816 */ /* 0x000fce0000000008 */
.L_x_36558:
[----:B------:R-:W-:Y:S05]  /*8f10*/  BSYNC B0 ;  /* 0x0000000000007941 */ /* 0x000fea0003800000 */
.L_x_36557:
[----:B------:R4:W-:Y:S01]  /*8f20*/  STG.E.U8 desc[UR36][R16.64], R8 ;  /* 0x0000000810007986 */ /* 0x0009e2000c101124 */
[----:B------:R-:W-:Y:S05]  /*8f30*/  BRA `(.L_x_36537) ;  /* 0x0000000400147947 */ /* 0x000fea0003800000 */
.L_x_36555:
        /* <DEDUP_REMOVED lines=17> */
.L_x_36562:
[----:B------:R-:W-:-:S04]  /*9050*/  LOP3.LUT R2, R5, 0x80000000, RZ, 0xc0, !PT ;  /* 0x8000000005027812 */ /* 0x000fc800078ec0ff */
[----:B------:R-:W-:-:S04]  /*9060*/  SHF.R.U32.HI R3, RZ, 0x18, R2 ;  /* 0x00000018ff037819 */ /* 0x000fc80000011602 */
[----:B------:R-:W-:-:S04]  /*9070*/  LOP3.LUT R0, R0, R3, RZ, 0xfc, !PT ;  /* 0x0000000300007212 */ /* 0x000fc800078efcff */
[----:B------:R-:W-:-:S07]  /*9080*/  PRMT R8, R0, 0x7610, R8 ;  /* 0x0000761000087816 */ /* 0x000fce0000000008 */
.L_x_36561:
[----:B------:R-:W-:Y:S05]  /*9090*/  BSYNC B0 ;  /* 0x0000000000007941 */ /* 0x000fea0003800000 */
.L_x_36560:
[----:B------:R3:W-:Y:S01]  /*90a0*/  STG.E.U8 desc[UR36][R16.64], R8 ;  /* 0x0000000810007986 */ /* 0x0007e2000c101124 */
[----:B------:R-:W-:Y:S05]  /*90b0*/  BRA `(.L_x_36537) ;  /* 0x0000000000b47947 */ /* 0x000fea0003800000 */
.L_x_36554:
        /* <DEDUP_REMOVED lines=22> */
.L_x_36536:
        /* <DEDUP_REMOVED lines=16> */
.L_x_36565:
[----:B------:R-:W-:Y:S05]  /*9320*/  BRA `(.L_x_36537) ;  /* 0x0000000000187947 */ /* 0x000fea0003800000 */
.L_x_36564:
[----:B------:R-:W-:Y:S01]  /*9330*/  LOP3.LUT R2, R5, 0xffff, RZ, 0xc0, !PT ;  /* 0x0000ffff05027812 */ /* 0x000fe200078ec0ff */
[----:B------:R-:W-:-:S05]  /*9340*/  IMAD.MOV.U32 R3, RZ, RZ, RZ ;  /* 0x000000ffff037224 */ /* 0x000fca00078e00ff */
[----:B------:R2:W-:Y:S01]  /*9350*/  STG.E.64 desc[UR36][R16.64], R2 ;  /* 0x0000000210007986 */ /* 0x0005e2000c101b24 */
[----:B------:R-:W-:Y:S05]  /*9360*/  BRA `(.L_x_36537) ;  /* 0x0000000000087947 */ /* 0x000fea0003800000 */
.L_x_36563:
[----:B------:R-:W-:-:S05]  /*9370*/  LOP3.LUT R5, R5, 0xffff, RZ, 0xc0, !PT ;  /* 0x0000ffff05057812 */ /* 0x000fca00078ec0ff */
[----:B------:R0:W-:Y:S02]  /*9380*/  STG.E desc[UR36][R16.64], R5 ;  /* 0x0000000510007986 */ /* 0x0001e4000c101924 */
.L_x_36537:
[----:B------:R-:W-:-:S07]  /*9390*/  VIADD R19, R19, 0x80 ;  /* 0x0000008013137836 */ /* 0x000fce0000000000 */
.L_x_36497:
[----:B------:R-:W-:Y:S05]  /*93a0*/  BSYNC B6 ;  /* 0x0000000000067941 */ /* 0x000fea0003800000 */
.L_x_36496:
        /* <DEDUP_REMOVED lines=306> */
.L_x_36566:
        /* <DEDUP_REMOVED lines=20> */
.L_x_36570:
[----:B------:R1:W5:Y:S01]  /*a810*/  LDG.E.U8 R0, desc[UR36][R4.64] ;  /* 0x0000002404007981 */ /* 0x000362000c1e1100 */
[----:B------:R-:W-:Y:S05]  /*a820*/  BRA `(.L_x_36572) ;  /* 0x0000000c00647947 */ /* 0x000fea0003800000 */
.L_x_36569:
        /* <DEDUP_REMOVED lines=8> */
.L_x_36574:
[----:B------:R4:W5:Y:S01]  /*a8b0*/  LDG.E.U8 R0, desc[UR36][R4.64] ;  /* 0x0000002404007981 */ /* 0x000962000c1e1100 */
[----:B------:R-:W-:Y:S05]  /*a8c0*/  BRA `(.L_x_36572) ;  /* 0x0000000c003c7947 */ /* 0x000fea0003800000 */
.L_x_36573:
[----:B------:R2:W5:Y:S01]  /*a8d0*/  LDG.E.U16 R0, desc[UR36][R4.64] ;  /* 0x0000002404007981 */ /* 0x000562000c1e1500 */
[----:B------:R-:W-:Y:S05]  /*a8e0*/  BRA `(.L_x_36572) ;  /* 0x0000000c00347947 */ /* 0x000fea0003800000 */
.L_x_36568:
        /* <DEDUP_REMOVED lines=10> */
.L_x_36576:
[----:B------:R-:W2:Y:S02]  /*a990*/  LDG.E.U16 R2, desc[UR36][R4.64] ;  /* 0x0000002404027981 */ /* 0x000ea4000c1e1500 */
[----:B--2---:R-:W-:-:S06]  /*a9a0*/  HADD2.F32 R2, -RZ, R2.H0_H0 ;  /* 0x20000002ff027230 */ /* 0x004fcc0000004100 */
[----:B------:R-:W0:Y:S02]  /*a9b0*/  F2I.S64.TRUNC R2, R2 ;  /* 0x0000000200027311 */ /* 0x000e24000020d900 */
[----:B0-----:R-:W-:Y:S01]  /*a9c0*/  PRMT R0, R2, 0x7610, R0 ;  /* 0x0000761002007816 */ /* 0x001fe20000000000 */
[----:B------:R-:W-:Y:S06]  /*a9d0*/  BRA `(.L_x_36572) ;  /* 0x0000000800f87947 */ /* 0x000fec0003800000 */
.L_x_36575:
        /* <DEDUP_REMOVED lines=10> */
.L_x_36578:
[----:B------:R-:W2:Y:S02]  /*aa80*/  LDG.E.U16 R4, desc[UR36][R4.64] ;  /* 0x0000002404047981 */ /* 0x000ea4000c1e1500 */
[----:B--2---:R-:W-:-:S06]  /*aa90*/  HADD2.F32 R2, -RZ, R4.H0_H0 ;  /* 0x20000004ff027230 */ /* 0x004fcc0000004100 */
[----:B------:R-:W0:Y:S02]  /*aaa0*/  F2I.S64.TRUNC R2, R2 ;  /* 0x0000000200027311 */ /* 0x000e24000020d900 */
[----:B0-----:R-:W-:Y:S01]  /*aab0*/  PRMT R0, R2, 0x7610, R0 ;  /* 0x0000761002007816 */ /* 0x001fe20000000000 */
[----:B------:R-:W-:Y:S06]  /*aac0*/  BRA `(.L_x_36572) ;  /* 0x0000000800bc7947 */ /* 0x000fec0003800000 */
.L_x_36577:
[----:B------:R-:W2:Y:S02]  /*aad0*/  LDG.E.64 R2, desc[UR36][R4.64] ;  /* 0x0000002404027981 */ /* 0x000ea4000c1e1b00 */
[----:B--2---:R-:W0:Y:S02]  /*aae0*/  F2I.S64.F64.TRUNC R2, R2 ;  /* 0x0000000200027311 */ /* 0x004e24000030d900 */
[----:B0-----:R-:W-:Y:S01]  /*aaf0*/  PRMT R0, R2, 0x7610, R0 ;  /* 0x0000761002007816 */ /* 0x001fe20000000000 */
[----:B------:R-:W-:Y:S06]  /*ab00*/  BRA `(.L_x_36572) ;  /* 0x0000000800ac7947 */ /* 0x000fec0003800000 */
.L_x_36567:
        /* <DEDUP_REMOVED lines=12> */
.L_x_36581:
[----:B------:R-:W2:Y:S02]  /*abd0*/  LDG.E.64 R4, desc[UR36][R4.64] ;  /* 0x0000002404047981 */ /* 0x000ea4000c1e1b00 */
[----:B--2---:R-:W0:Y:S02]  /*abe0*/  F2I.S64.F64.TRUNC R2, R4 ;  /* 0x0000000400027311 */ /* 0x004e24000030d900 */
[----:B0-----:R-:W-:Y:S01]  /*abf0*/  PRMT R0, R2, 0x7610, R0 ;  /* 0x0000761002007816 */ /* 0x001fe20000000000 */
[----:B------:R-:W-:Y:S06]  /*ac00*/  BRA `(.L_x_36572) ;  /* 0x00000008006c7947 */ /* 0x000fec0003800000 */
.L_x_36580:
        /* <DEDUP_REMOVED lines=28> */
.L_x_36583:
        /* <DEDUP_REMOVED lines=15> */
.L_x_36582:
[----:B------:R-:W2:Y:S02]  /*aec0*/  LDG.E.U16 R2, desc[UR36][R4.64] ;  /* 0x0000002404027981 */ /* 0x000ea4000c1e1500 */
[----:B--2---:R-:W-:-:S06]  /*aed0*/  IMAD.U32 R2, R2, 0x10000, RZ ;  /* 0x0001000002027824 */ /* 0x004fcc00078e00ff */
[----:B------:R-:W0:Y:S02]  /*aee0*/  F2I.S64.TRUNC R2, R2 ;  /* 0x0000000200027311 */ /* 0x000e24000020d900 */
[----:B0-----:R-:W-:Y:S01]  /*aef0*/  PRMT R0, R2, 0x7610, R0 ;  /* 0x0000761002007816 */ /* 0x001fe20000000000 */
[----:B------:R-:W-:Y:S06]  /*af00*/  BRA `(.L_x_36572) ;  /* 0x0000000400ac7947 */ /* 0x000fec0003800000 */
.L_x_36579:
        /* <DEDUP_REMOVED lines=10> */
.L_x_36586:
        /* <DEDUP_REMOVED lines=21> */
.L_x_36590:
[----:B------:R-:W-:Y:S05]  /*b100*/  BSYNC B1 ;  /* 0x0000000000017941 */ /* 0x000fea0003800000 */
.L_x_36589:
[----:B------:R-:W-:Y:S01]  /*b110*/  IMAD.SHL.U32 R2, R2, 0x100000, RZ ;  /* 0x0010000002027824 */ /* 0x000fe200078e00ff */
[----:B------:R-:W-:-:S04]  /*b120*/  LEA R3, R0, 0x3b800000, 0x17 ;  /* 0x3b80000000037811 */ /* 0x000fc800078eb8ff */
[----:B------:R-:W-:-:S07]  /*b130*/  LOP3.LUT R2, R3, R2, R4, 0xfe, !PT ;  /* 0x0000000203027212 */ /* 0x000fce00078efe04 */
.L_x_36588:
[----:B------:R-:W-:Y:S05]  /*b140*/  BSYNC B0 ;  /* 0x0000000000007941 */ /* 0x000fea0003800000 */
.L_x_36587:
[----:B------:R-:W0:Y:S02]  /*b150*/  F2I.S64.TRUNC R2, R2 ;  /* 0x0000000200027311 */ /* 0x000e24000020d900 */
[----:B0-----:R-:W-:Y:S01]  /*b160*/  PRMT R0, R2, 0x7610, R0 ;  /* 0x0000761002007816 */ /* 0x001fe20000000000 */
[----:B------:R-:W-:Y:S06]  /*b170*/  BRA `(.L_x_36572) ;  /* 0x0000000400107947 */ /* 0x000fec0003800000 */
.L_x_36585:
        /* <DEDUP_REMOVED lines=21> */
.L_x_36594:
[----:B------:R-:W-:Y:S05]  /*b2d0*/  BSYNC B1 ;  /* 0x0000000000017941 */ /* 0x000fea0003800000 */
.L_x_36593:
[----:B------:R-:W-:Y:S01]  /*b2e0*/  IMAD.SHL.U32 R2, R2, 0x200000, RZ ;  /* 0x0020000002027824 */ /* 0x000fe200078e00ff */
[----:B------:R-:W-:-:S04]  /*b2f0*/  LEA R3, R0, 0x37800000, 0x17 ;  /* 0x3780000000037811 */ /* 0x000fc800078eb8ff */
[----:B------:R-:W-:-:S07]  /*b300*/  LOP3.LUT R2, R3, R2, R4, 0xfe, !PT ;  /* 0x0000000203027212 */ /* 0x000fce00078efe04 */
.L_x_36592:
[----:B------:R-:W-:Y:S05]  /*b310*/  BSYNC B0 ;  /* 0x0000000000007941 */ /* 0x000fea0003800000 */
.L_x_36591:
[----:B------:R-:W0:Y:S02]  /*b320*/  F2I.S64.TRUNC R2, R2 ;  /* 0x0000000200027311 */ /* 0x000e24000020d900 */
[----:B0-----:R-:W-:Y:S01]  /*b330*/  PRMT R0, R2, 0x7610, R0 ;  /* 0x0000761002007816 */ /* 0x001fe20000000000 */
[----:B------:R-:W-:Y:S06]  /*b340*/  BRA `(.L_x_36572) ;  /* 0x00000000009c7947 */ /* 0x000fec0003800000 */
.L_x_36584:
        /* <DEDUP_REMOVED lines=14> */
.L_x_36598:
[----:B------:R-:W-:Y:S05]  /*b430*/  BSYNC B0 ;  /* 0x0000000000007941 */ /* 0x000fea0003800000 */
.L_x_36597:
[----:B------:R-:W0:Y:S02]  /*b440*/  F2I.S64.TRUNC R2, R2 ;  /* 0x0000000200027311 */ /* 0x000e24000020d900 */
[----:B0-----:R-:W-:Y:S01]  /*b450*/  PRMT R0, R2, 0x7610, R0 ;  /* 0x0000761002007816 */ /* 0x001fe20000000000 */
[----:B------:R-:W-:Y:S06]  /*b460*/  BRA `(.L_x_36572) ;  /* 0x0000000000547947 */ /* 0x000fec0003800000 */
.L_x_36571:
        /* <DEDUP_REMOVED lines=16> */
.L_x_36599:
[----:B------:R-:W-:Y:S01]  /*b570*/  PRMT R0, RZ, 0x7610, R0 ;  /* 0x00007610ff007816 */ /* 0x000fe20000000000 */
[----:B------:R-:W-:Y:S06]  /*b580*/  BRA `(.L_x_36572) ;  /* 0x00000000000c7947 */ /* 0x000fec0003800000 */
.L_x_36596:
[----:B------:R0:W5:Y:S01]  /*b590*/  LDG.E.U8 R0, desc[UR36][R4.64] ;  /* 0x0000002404007981 */ /* 0x000162000c1e1100 */
[----:B------:R-:W-:Y:S05]  /*b5a0*/  BRA `(.L_x_36572) ;  /* 0x0000000000047947 */ /* 0x000fea0003800000 */
.L_x_36595:
[----:B------:R0:W5:Y:S02]  /*b5b0*/  LDG.E.U8 R0, desc[UR36][R4.64] ;  /* 0x0000002404007981 */ /* 0x000164000c1e1100 */
.L_x_36572:
        /* <DEDUP_REMOVED lines=19> */
.L_x_36603:
[----:B------:R-:W-:Y:S01]  /*b6f0*/  STG.E.U8 desc[UR36][R16.64], R5 ;  /* 0x0000000510007986 */ /* 0x000fe2000c101124 */
[----:B------:R-:W-:Y:S05]  /*b700*/  EXIT ;  /* 0x000000000000794d */ /* 0x000fea0003800000 */
.L_x_36602:
        /* <DEDUP_REMOVED lines=10> */
.L_x_36606:
[----:B------:R-:W-:-:S05]  /*b7b0*/  LOP3.LUT R5, R5, 0xffff, RZ, 0xc0, !PT ;  /* 0x0000ffff05057812 */ /* 0x000fca00078ec0ff */
[----:B------:R-:W-:Y:S01]  /*b7c0*/  STG.E desc[UR36][R16.64], R5 ;  /* 0x0000000510007986 */ /* 0x000fe2000c101924 */
[----:B------:R-:W-:Y:S05]  /*b7d0*/  EXIT ;  /* 0x000000000000794d */ /* 0x000fea0003800000 */
.L_x_36605:
[----:B------:R-:W-:Y:S01]  /*b7e0*/  STG.E.U16 desc[UR36][R16.64], R5 ;  /* 0x0000000510007986 */ /* 0x000fe2000c101524 */
[----:B------:R-:W-:Y:S05]  /*b7f0*/  EXIT ;  /* 0x000000000000794d */ /* 0x000fea0003800000 */
.L_x_36601:
        /* <DEDUP_REMOVED lines=9> */
.L_x_36608:
[----:B------:R-:W0:Y:S02]  /*b890*/  I2F.U16 R0, R5 ;  /* 0x0000000500007306 */ /* 0x000e240000101000 */
[----:B0-----:R-:W-:-:S05]  /*b8a0*/  F2FP.F16.F32.PACK_AB R0, RZ, R0 ;  /* 0x00000000ff00723e */ /* 0x001fca00000000ff */
[----:B------:R-:W-:Y:S01]  /*b8b0*/  STG.E.U16 desc[UR36][R16.64], R0 ;  /* 0x0000000010007986 */ /* 0x000fe2000c101524 */
[----:B------:R-:W-:Y:S05]  /*b8c0*/  EXIT ;  /* 0x000000000000794d */ /* 0x000fea0003800000 */
.L_x_36607:
        /* <DEDUP_REMOVED lines=10> */
.L_x_36610:
[----:B------:R-:W0:Y:S02]  /*b970*/  I2F.U16 R5, R5 ;  /* 0x0000000500057306 */ /* 0x000e240000101000 */
[----:B0-----:R-:W-:-:S04]  /*b980*/  F2FP.F16.F32.PACK_AB R3, RZ, R5 ;  /* 0x00000005ff03723e */ /* 0x001fc800000000ff */
[----:B------:R-:W-:-:S05]  /*b990*/  PRMT R3, R3, 0x5410, RZ ;  /* 0x0000541003037816 */ /* 0x000fca00000000ff */
[----:B------:R-:W-:Y:S01]  /*b9a0*/  STG.E desc[UR36][R16.64], R3 ;  /* 0x0000000310007986 */ /* 0x000fe2000c101924 */
[----:B------:R-:W-:Y:S05]  /*b9b0*/  EXIT ;  /* 0x000000000000794d */ /* 0x000fea0003800000 */
.L_x_36609:
[----:B------:R-:W0:Y:S02]  /*b9c0*/  I2F.F64.U16 R2, R5 ;  /* 0x0000000500027312 */ /* 0x000e240000101800 */
[----:B0-----:R-:W-:Y:S01]  /*b9d0*/  STG.E.64 desc[UR36][R16.64], R2 ;  /* 0x0000000210007986 */ /* 0x001fe2000c101b24 */
[----:B------:R-:W-:Y:S05]  /*b9e0*/  EXIT ;  /* 0x000000000000794d */ /* 0x000fea0003800000 */
.L_x_36600:
        /* <DEDUP_REMOVED lines=12> */
.L_x_36613:
[----:B------:R-:W0:Y:S01]  /*bab0*/  I2F.F64.U16 R4, R5 ;  /* 0x0000000500047312 */ /* 0x000e220000101800 */
[----:B------:R-:W-:-:S05]  /*bac0*/  CS2R R6, SRZ ;  /* 0x0000000000067805 */ /* 0x000fca000001ff00 */
[----:B0-----:R-:W-:Y:S01]  /*bad0*/  STG.E.128 desc[UR36][R16.64], R4 ;  /* 0x0000000410007986 */ /* 0x001fe2000c101d24 */
[----:B------:R-:W-:Y:S05]  /*bae0*/  EXIT ;  /* 0x000000000000794d */ /* 0x000fea0003800000 */
.L_x_36612:
        /* <DEDUP_REMOVED lines=21> */
.L_x_36617:
[----:B------:R-:W-:Y:S05]  /*bc40*/  BSYNC B0 ;  /* 0x0000000000007941 */ /* 0x000fea0003800000 */
.L_x_36616:
[----:B------:R-:W-:-:S05]  /*bc50*/  LOP3.LUT R3, R0, R3, RZ, 0xfc, !PT ;  /* 0x0000000300037212 */ /* 0x000fca00078efcff */
[----:B------:R-:W-:Y:S01]  /*bc60*/  STG.E.U8 desc[UR36][R16.64], R3 ;  /* 0x0000000310007986 */ /* 0x000fe2000c101124 */
[----:B------:R-:W-:Y:S05]  /*bc70*/  EXIT ;  /* 0x000000000000794d */ /* 0x000fea0003800000 */
.L_x_36615:
        /* <DEDUP_REMOVED lines=13> */
.L_x_36619:
[----:B------:R-:W-:Y:S01]  /*bd50*/  IMAD.MOV.U32 R0, RZ, RZ, 0x7f ;  /* 0x0000007fff007424 */ /* 0x000fe200078e00ff */
[----:B------:R-:W-:-:S04]  /*bd60*/  ISETP.GT.U32.AND P0, PT, R2, 0x7f800000, PT ;  /* 0x7f8000000200780c */ /* 0x000fc80003f04070 */
[----:B------:R-:W-:-:S09]  /*bd70*/  SEL R0, R0, 0x7c, P0 ;  /* 0x0000007c00007807 */ /* 0x000fd20000000000 */
.L_x_36620:
[----:B------:R-:W-:Y:S05]  /*bd80*/  BSYNC B0 ;  /* 0x0000000000007941 */ /* 0x000fea0003800000 */
.L_x_36618:
[----:B------:R-:W-:-:S04]  /*bd90*/  LOP3.LUT R2, R5, 0x80000000, RZ, 0xc0, !PT ;  /* 0x8000000005027812 */ /* 0x000fc800078ec0ff */
[----:B------:R-:W-:-:S04]  /*bda0*/  SHF.R.U32.HI R3, RZ, 0x18, R2 ;  /* 0x00000018ff037819 */ /* 0x000fc80000011602 */
[----:B------:R-:W-:-:S05]  /*bdb0*/  LOP3.LUT R3, R0, R3, RZ, 0xfc, !PT ;  /* 0x0000000300037212 */ /* 0x000fca00078efcff */
[----:B------:R-:W-:Y:S01]  /*bdc0*/  STG.E.U8 desc[UR36][R16.64], R3 ;  /* 0x0000000310007986 */ /* 0x000fe2000c101124 */
[----:B------:R-:W-:Y:S05]  /*bdd0*/  EXIT ;  /* 0x000000000000794d */ /* 0x000fea0003800000 */
.L_x_36614:
[----:B------:R-:W0:Y:S02]  /*bde0*/  I2F.U16 R0, R5 ;  /* 0x0000000500007306 */ /* 0x000e240000101000 */
[----:B0-----:R-:W-:-:S05]  /*bdf0*/  F2FP.BF16.F32.PACK_AB R0, RZ, R0 ;  /* 0x00000000ff00723e */ /* 0x001fca00000010ff */
[----:B------:R-:W-:Y:S01]  /*be00*/  STG.E.U16 desc[UR36][R16.64], R0 ;  /* 0x0000000010007986 */ /* 0x000fe2000c101524 */
[----:B------:R-:W-:Y:S05]  /*be10*/  EXIT ;  /* 0x000000000000794d */ /* 0x000fea0003800000 */
.L_x_36611:
        /* <DEDUP_REMOVED lines=10> */
.L_x_36623:
        /* <DEDUP_REMOVED lines=17> */
.L_x_36626:
[----:B------:R-:W-:-:S04]  /*bfd0*/  LOP3.LUT R2, R5, 0x80000000, RZ, 0xc0, !PT ;  /* 0x8000000005027812 */ /* 0x000fc800078ec0ff */
[----:B------:R-:W-:-:S04]  /*bfe0*/  SHF.R.U32.HI R3, RZ, 0x18, R2 ;  /* 0x00000018ff037819 */ /* 0x000fc80000011602 */
[----:B------:R-:W-:-:S04]  /*bff0*/  LOP3.LUT R0, R0, R3, RZ, 0xfc, !PT ;  /* 0x0000000300007212 */ /* 0x000fc800078efcff */
[----:B------:R-:W-:-:S07]  /*c000*/  PRMT R8, R0, 0x7610, R8 ;  /* 0x0000761000087816 */ /* 0x000fce0000000008 */
.L_x_36625:
[----:B------:R-:W-:Y:S05]  /*c010*/  BSYNC B0 ;  /* 0x0000000000007941 */ /* 0x000fea0003800000 */
.L_x_36624:
[----:B------:R-:W-:Y:S01]  /*c020*/  STG.E.U8 desc[UR36][R16.64], R8 ;  /* 0x0000000810007986 */ /* 0x000fe2000c101124 */
[----:B------:R-:W-:Y:S05]  /*c030*/  EXIT ;  /* 0x000000000000794d */ /* 0x000fea0003800000 */
.L_x_36622:
        /* <DEDUP_REMOVED lines=17> */
.L_x_36629:
[----:B------:R-:W-:-:S04]  /*c150*/  LOP3.LUT R2, R5, 0x80000000, RZ, 0xc0, !PT ;  /* 0x8000000005027812 */ /* 0x000fc800078ec0ff */
[----:B------:R-:W-:-:S04]  /*c160*/  SHF.R.U32.HI R3, RZ, 0x18, R2 ;  /* 0x00000018ff037819 */ /* 0x000fc80000011602 */
[----:B------:R-:W-:-:S04]  /*c170*/  LOP3.LUT R0, R0, R3, RZ, 0xfc, !PT ;  /* 0x0000000300007212 */ /* 0x000fc800078efcff */
[----:B------:R-:W-:-:S07]  /*c180*/  PRMT R8, R0, 0x7610, R8 ;  /* 0x0000761000087816 */ /* 0x000fce0000000008 */
.L_x_36628:
[----:B------:R-:W-:Y:S05]  /*c190*/  BSYNC B0 ;  /* 0x0000000000007941 */ /* 0x000fea0003800000 */
.L_x_36627:
[----:B------:R-:W-:Y:S01]  /*c1a0*/  STG.E.U8 desc[UR36][R16.64], R8 ;  /* 0x0000000810007986 */ /* 0x000fe2000c101124 */
[----:B------:R-:W-:Y:S05]  /*c1b0*/  EXIT ;  /* 0x000000000000794d */ /* 0x000fea0003800000 */
.L_x_36621:
        /* <DEDUP_REMOVED lines=22> */
.L_x_36604:
        /* <DEDUP_REMOVED lines=16> */
.L_x_36632:
[----:B------:R-:W-:Y:S05]  /*c420*/  EXIT ;  /* 0x000000000000794d */ /* 0x000fea0003800000 */
.L_x_36631:
[----:B------:R-:W-:Y:S01]  /*c430*/  LOP3.LUT R2, R5, 0xffff, RZ, 0xc0, !PT ;  /* 0x0000ffff05027812 */ /* 0x000fe200078ec0ff */
[----:B------:R-:W-:-:S05]  /*c440*/  IMAD.MOV.U32 R3, RZ, RZ, RZ ;  /* 0x000000ffff037224 */ /* 0x000fca00078e00ff */
[----:B------:R-:W-:Y:S01]  /*c450*/  STG.E.64 desc[UR36][R16.64], R2 ;  /* 0x0000000210007986 */ /* 0x000fe2000c101b24 */
[----:B------:R-:W-:Y:S05]  /*c460*/  EXIT ;  /* 0x000000000000794d */ /* 0x000fea0003800000 */
.L_x_36630:
[----:B------:R-:W-:-:S05]  /*c470*/  LOP3.LUT R5, R5, 0xffff, RZ, 0xc0, !PT ;  /* 0x0000ffff05057812 */ /* 0x000fca00078ec0ff */
[----:B------:R-:W-:Y:S01]  /*c480*/  STG.E desc[UR36][R16.64], R5 ;  /* 0x0000000510007986 */ /* 0x000fe2000c101924 */
[----:B------:R-:W-:Y:S05]  /*c490*/  EXIT ;  /* 0x000000000000794d */ /* 0x000fea0003800000 */
        .weak           $__internal_70_$__cuda_sm20_div_u16
        .type           $__internal_70_$__cuda_sm20_div_u16,@function
        .size           $__internal_70_$__cuda_sm20_div_u16,(.L_x_37748 - $__internal_70_$__cuda_sm20_div_u16)
$__internal_70_$__cuda_sm20_div_u16:
        /* <DEDUP_REMOVED lines=18> */
[----:B------:R-:W-:Y:S06]  /*c5c0*/  RET.REL.NODEC R2 `(_ZN2at6native18elementwise_kernelILi128ELi4EZNS0_15gpu_kernel_implINS0_13BUnaryFunctorIhhhZZZNS0_15binary_internal21div_floor_kernel_cudaERNS_18TensorIteratorBaseEENKUlvE_clEvENKUlvE_clEvEUlhhE_EEEEvS6_RKT_EUliE_EEviT1_) ;  /* 0xffffff38028c7950 */ /* 0x000fec0003c3ffff */
.L_x_36633:
        /* <DEDUP_REMOVED lines=11> */
.L_x_37748:


//--------------------- .text._ZN2at6native27unrolled_elementwise_kernelINS0_13BUnaryFunctorIhhhZZZNS0_15binary_internal21div_floor_kernel_cudaERNS_18TensorIteratorBaseEENKUlvE_clEvENKUlvE_clEvEUlhhE_EESt5arrayIPcLm2EELi4E23TrivialOffsetCalculatorILi1EjESE_NS0_6memory12LoadWithCastILi1EEENSF_13StoreWithCastILi1EEEEEviT_T0_T2_T3_T4_T5_ --------------------------
	.section	.text._ZN2at6native27unrolled_elementwise_kernelINS0_13BUnaryFunctorIhhhZZZNS0_15binary_internal21div_floor_kernel_cudaERNS_18TensorIteratorBaseEENKUlvE_clEvENKUlvE_clEvEUlhhE_EESt5arrayIPcLm2EELi4E23TrivialOffsetCalculatorILi1EjESE_NS0_6memory12LoadWithCastILi1EEENSF_13StoreWithCastILi1EEEEEviT_T0_T2_T3_T4_T5_,"ax",@progbits
	.align	128
        .global         _ZN2at6native27unrolled_elementwise_kernelINS0_13BUnaryFunctorIhhhZZZNS0_15binary_internal21div_floor_kernel_cudaERNS_18TensorIteratorBaseEENKUlvE_clEvENKUlvE_clEvEUlhhE_EESt5arrayIPcLm2EELi4E23TrivialOffsetCalculatorILi1EjESE_NS0_6memory12LoadWithCastILi1EEENSF_13StoreWithCastILi1EEEEEviT_T0_T2_T3_T4_T5_
        .type           _ZN2at6native27unrolled_elementwise_kernelINS0_13BUnaryFunctorIhhhZZZNS0_15binary_internal21div_floor_kernel_cudaERNS_18TensorIteratorBaseEENKUlvE_clEvENKUlvE_clEvEUlhhE_EESt5arrayIPcLm2EELi4E23TrivialOffsetCalculatorILi1EjESE_NS0_6memory12LoadWithCastILi1EEENSF_13StoreWithCastILi1EEEEEviT_T0_T2_T3_T4_T5_,@function
        .size           _ZN2at6native27unrolled_elementwise_kernelINS0_13BUnaryFunctorIhhhZZZNS0_15binary_internal21div_floor_kernel_cudaERNS_18TensorIteratorBaseEENKUlvE_clEvENKUlvE_clEvEUlhhE_EESt5arrayIPcLm2EELi4E23TrivialOffsetCalculatorILi1EjESE_NS0_6memory12LoadWithCastILi1EEENSF_13StoreWithCastILi1EEEEEviT_T0_T2_T3_T4_T5_,(.L_x_37749 - _ZN2at6native27unrolled_elementwise_kernelINS0_13BUnaryFunctorIhhhZZZNS0_15binary_internal21div_floor_kernel_cudaERNS_18TensorIteratorBaseEENKUlvE_clEvENKUlvE_clEvEUlhhE_EESt5arrayIPcLm2EELi4E23TrivialOffsetCalculatorILi1EjESE_NS0_6memory12LoadWithCastILi1EEENSF_13StoreWithCastILi1EEEEEviT_T0_T2_T3_T4_T5_)
        .other          _ZN2at6native27unrolled_elementwise_kernelINS0_13BUnaryFunctorIhhhZZZNS0_15binary_internal21div_floor_kernel_cudaERNS_18TensorIteratorBaseEENKUlvE_clEvENKUlvE_clEvEUlhhE_EESt5arrayIPcLm2EELi4E23TrivialOffsetCalculatorILi1EjESE_NS0_6memory12LoadWithCastILi1EEENSF_13StoreWithCastILi1EEEEEviT_T0_T2_T3_T4_T5_,@"STO_CUDA_ENTRY STV_DEFAULT"
_ZN2at6native27unrolled_elementwise_kernelINS0_13BUnaryFunctorIhhhZZZNS0_15binary_internal21div_floor_kernel_cudaERNS_18TensorIteratorBaseEENKUlvE_clEvENKUlvE_clEvEUlhhE_EESt5arrayIPcLm2EELi4E23TrivialOffsetCalculatorILi1EjESE_NS0_6memory12LoadWithCastILi1EEENSF_13StoreWithCastILi1EEEEEviT_T0_T2_T3_T4_T5_:
.text._ZN2at6native27unrolled_elementwise_kernelINS0_13BUnaryFunctorIhhhZZZNS0_15binary_internal21div_floor_kernel_cudaERNS_18TensorIteratorBaseEENKUlvE_clEvENKUlvE_clEvEUlhhE_EESt5arrayIPcLm2EELi4E23TrivialOffsetCalculatorILi1EjESE_NS0_6memory12LoadWithCastILi1EEENSF_13StoreWithCastILi1EEEEEviT_T0_T2_T3_T4_T5_:
        /* <DEDUP_REMOVED lines=31> */
.L_x_36639:
[----:B------:R3:W5:Y:S01]  /*01f0*/  LDG.E.U8 R19, desc[UR36][R6.64] ;  /* 0x0000002406137981 */ /* 0x000762000c1e1100 */
[----:B------:R-:W-:Y:S05]  /*0200*/  BRA `(.L_x_36641) ;  /* 0x0000000c00687947 */ /* 0x000fea0003800000 */
.L_x_36638:
        /* <DEDUP_REMOVED lines=8> */
.L_x_36643:
[----:B------:R1:W5:Y:S01]  /*0290*/  LDG.E.U8 R19, desc[UR36][R6.64] ;  /* 0x0000002406137981 */ /* 0x000362000c1e1100 */
[----:B------:R-:W-:Y:S05]  /*02a0*/  BRA `(.L_x_36641) ;  /* 0x0000000c00407947 */ /* 0x000fea0003800000 */
.L_x_36642:
[----:B------:R2:W5:Y:S01]  /*02b0*/  LDG.E.U16 R19, desc[UR36][R6.64] ;  /* 0x0000002406137981 */ /* 0x000562000c1e1500 */
[----:B------:R-:W-:Y:S05]  /*02c0*/  BRA `(.L_x_36641) ;  /* 0x0000000c00387947 */ /* 0x000fea0003800000 */
.L_x_36637:
        /* <DEDUP_REMOVED lines=10> */
.L_x_36645:
[----:B------:R-:W2:Y:S02]  /*0370*/  LDG.E.U16 R4, desc[UR36][R6.64] ;  /* 0x0000002406047981 */ /* 0x000ea4000c1e1500 */
[----:B--2---:R-:W-:-:S06]  /*0380*/  HADD2.F32 R4, -RZ, R4.H0_H0 ;  /* 0x20000004ff047230 */ /* 0x004fcc0000004100 */
[----:B------:R-:W0:Y:S02]  /*0390*/  F2I.S64.TRUNC R4, R4 ;  /* 0x0000000400047311 */ /* 0x000e24000020d900 */
[----:B0-----:R-:W-:Y:S01]  /*03a0*/  PRMT R19, R4, 0x7610, R19 ;  /* 0x0000761004137816 */ /* 0x001fe20000000013 */
[----:B------:R-:W-:Y:S06]  /*03b0*/  BRA `(.L_x_36641) ;  /* 0x0000000800fc7947 */ /* 0x000fec0003800000 */
.L_x_36644:
        /* <DEDUP_REMOVED lines=10> */
.L_x_36647:
[----:B------:R-:W2:Y:S02]  /*0460*/  LDG.E.U16 R6, desc[UR36][R6.64] ;  /* 0x0000002406067981 */ /* 0x000ea4000c1e1500 */
[----:B--2---:R-:W-:-:S06]  /*0470*/  HADD2.F32 R4, -RZ, R6.H0_H0 ;  /* 0x20000006ff047230 */ /* 0x004fcc0000004100 */
[----:B------:R-:W0:Y:S02]  /*0480*/  F2I.S64.TRUNC R4, R4 ;  /* 0x0000000400047311 */ /* 0x000e24000020d900 */
[----:B0-----:R-:W-:Y:S01]  /*0490*/  PRMT R19, R4, 0x7610, R19 ;  /* 0x0000761004137816 */ /* 0x001fe20000000013 */
[----:B------:R-:W-:Y:S06]  /*04a0*/  BRA `(.L_x_36641) ;  /* 0x0000000800c07947 */ /* 0x000fec0003800000 */
.L_x_36646:
[----:B------:R-:W2:Y:S02]  /*04b0*/  LDG.E.64 R4, desc[UR36][R6.64] ;  /* 0x0000002406047981 */ /* 0x000ea4000c1e1b00 */
[----:B--2---:R-:W0:Y:S02]  /*04c0*/  F2I.S64.F64.TRUNC R4, R4 ;  /* 0x0000000400047311 */ /* 0x004e24000030d900 */
[----:B0-----:R-:W-:Y:S01]  /*04d0*/  PRMT R19, R4, 0x7610, R19 ;  /* 0x0000761004137816 */ /* 0x001fe20000000013 */
[----:B------:R-:W-:Y:S06]  /*04e0*/  BRA `(.L_x_36641) ;  /* 0x0000000800b07947 */ /* 0x000fec0003800000 */
.L_x_36636:
        /* <DEDUP_REMOVED lines=12> */
.L_x_36650:
[----:B------:R-:W2:Y:S02]  /*05b0*/  LDG.E.64 R6, desc[UR36][R6.64] ;  /* 0x0000002406067981 */ /* 0x000ea4000c1e1b00 */
[----:B--2---:R-:W0:Y:S02]  /*05c0*/  F2I.S64.F64.TRUNC R4, R6 ;  /* 0x0000000600047311 */ /* 0x004e24000030d900 */
[----:B0-----:R-:W-:Y:S01]  /*05d0*/  PRMT R19, R4, 0x7610, R19 ;  /* 0x0000761004137816 */ /* 0x001fe20000000013 */
[----:B------:R-:W-:Y:S06]  /*05e0*/  BRA `(.L_x_36641) ;  /* 0x0000000800707947 */ /* 0x000fec0003800000 */
.L_x_36649:
        /* <DEDUP_REMOVED lines=28> */
.L_x_36652:
        /* <DEDUP_REMOVED lines=16> */
.L_x_36651:
[----:B------:R-:W2:Y:S02]  /*08b0*/  LDG.E.U16 R4, desc[UR36][R6.64] ;  /* 0x0000002406047981 */ /* 0x000ea4000c1e1500 */
[----:B--2---:R-:W-:-:S06]  /*08c0*/  IMAD.U32 R4, R4, 0x10000, RZ ;  /* 0x0001000004047824 */ /* 0x004fcc00078e00ff */
[----:B------:R-:W0:Y:S02]  /*08d0*/  F2I.S64.TRUNC R4, R4 ;  /* 0x0000000400047311 */ /* 0x000e24000020d900 */
[----:B0-----:R-:W-:Y:S01]  /*08e0*/  PRMT R19, R4, 0x7610, R19 ;  /* 0x0000761004137816 */ /* 0x001fe20000000013 */
[----:B------:R-:W-:Y:S06]  /*08f0*/  BRA `(.L_x_36641) ;  /* 0x0000000400ac7947 */ /* 0x000fec0003800000 */
.L_x_36648:
        /* <DEDUP_REMOVED lines=10> */
.L_x_36655:
        /* <DEDUP_REMOVED lines=21> */
.L_x_36659:
[----:B------:R-:W-:Y:S05]  /*0af0*/  BSYNC B1 ;  /* 0x0000000000017941 */ /* 0x000fea0003800000 */
.L_x_36658:
[----:B------:R-:W-:Y:S01]  /*0b00*/  IMAD.SHL.U32 R3, R3, 0x100000, RZ ;  /* 0x0010000003037824 */ /* 0x000fe200078e00ff */
[----:B------:R-:W-:-:S04]  /*0b10*/  LEA R5, R0, 0x3b800000, 0x17 ;  /* 0x3b80000000057811 */ /* 0x000fc800078eb8ff */
[----:B------:R-:W-:-:S07]  /*0b20*/  LOP3.LUT R4, R5, R3, R6, 0xfe, !PT ;  /* 0x0000000305047212 */ /* 0x000fce00078efe06 */
.L_x_36657:
[----:B------:R-:W-:Y:S05]  /*0b30*/  BSYNC B0 ;  /* 0x0000000000007941 */ /* 0x000fea0003800000 */
.L_x_36656:
[----:B------:R-:W0:Y:S02]  /*0b40*/  F2I.S64.TRUNC R4, R4 ;  /* 0x0000000400047311 */ /* 0x000e24000020d900 */
[----:B0-----:R-:W-:Y:S01]  /*0b50*/  PRMT R19, R4, 0x7610, R19 ;  /* 0x0000761004137816 */ /* 0x001fe20000000013 */
[----:B------:R-:W-:Y:S06]  /*0b60*/  BRA `(.L_x_36641) ;  /* 0x0000000400107947 */ /* 0x000fec0003800000 */
.L_x_36654:
        /* <DEDUP_REMOVED lines=21> */
.L_x_36663:
[----:B------:R-:W-:Y:S05]  /*0cc0*/  BSYNC B1 ;  /* 0x0000000000017941 */ /* 0x000fea0003800000 */
.L_x_36662:
[----:B------:R-:W-:Y:S01]  /*0cd0*/  IMAD.SHL.U32 R3, R3, 0x200000, RZ ;  /* 0x0020000003037824 */ /* 0x000fe200078e00ff */
[----:B------:R-:W-:-:S04]  /*0ce0*/  LEA R5, R0, 0x37800000, 0x17 ;  /* 0x3780000000057811 */ /* 0x000fc800078eb8ff */
[----:B------:R-:W-:-:S07]  /*0cf0*/  LOP3.LUT R4, R5, R3, R6, 0xfe, !PT ;  /* 0x0000000305047212 */ /* 0x000fce00078efe06 */
.L_x_36661:
[----:B------:R-:W-:Y:S05]  /*0d00*/  BSYNC B0 ;  /* 0x0000000000007941 */ /* 0x000fea0003800000 */
.L_x_36660:
[----:B------:R-:W0:Y:S02]  /*0d10*/  F2I.S64.TRUNC R4, R4 ;  /* 0x0000000400047311 */ /* 0x000e24000020d900 */
[----:B0-----:R-:W-:Y:S01]  /*0d20*/  PRMT R19, R4, 0x7610, R19 ;  /* 0x0000761004137816 */ /* 0x001fe20000000013 */
[----:B------:R-:W-:Y:S06]  /*0d30*/  BRA `(.L_x_36641) ;  /* 0x00000000009c7947 */ /* 0x000fec0003800000 */
.L_x_36653:
        /* <DEDUP_REMOVED lines=14> */
.L_x_36667:
[----:B------:R-:W-:Y:S05]  /*0e20*/  BSYNC B0 ;  /* 0x0000000000007941 */ /* 0x000fea0003800000 */
.L_x_36666:
[----:B------:R-:W0:Y:S02]  /*0e30*/  F2I.S64.TRUNC R4, R4 ;  /* 0x0000000400047311 */ /* 0x000e24000020d900 */
[----:B0-----:R-:W-:Y:S01]  /*0e40*/  PRMT R19, R4, 0x7610, R19 ;  /* 0x0000761004137816 */ /* 0x001fe20000000013 */
[----:B------:R-:W-:Y:S06]  /*0e50*/  BRA `(.L_x_36641) ;  /* 0x0000000000547947 */ /* 0x000fec0003800000 */
.L_x_36640:
        /* <DEDUP_REMOVED lines=16> */
.L_x_36668:
[----:B------:R-:W-:Y:S01]  /*0f60*/  PRMT R19, RZ, 0x7610, R19 ;  /* 0x00007610ff137816 */ /* 0x000fe20000000013 */
[----:B------:R-:W-:Y:S06]  /*0f70*/  BRA `(.L_x_36641) ;  /* 0x00000000000c7947 */ /* 0x000fec0003800000 */
.L_x_36665:
[----:B------:R0:W5:Y:S01]  /*0f80*/  LDG.E.U8 R19, desc[UR36][R6.64] ;  /* 0x0000002406137981 */ /* 0x000162000c1e1100 */
[----:B------:R-:W-:Y:S05]  /*0f90*/  BRA `(.L_x_36641) ;  /* 0x0000000000047947 */ /* 0x000fea0003800000 */
.L_x_36664:
[----:B------:R0:W5:Y:S02]  /*0fa0*/  LDG.E.U8 R19, desc[UR36][R6.64] ;  /* 0x0000002406137981 */ /* 0x000164000c1e1100 */
.L_x_36641:
[----:B------:R-:W1:Y:S02]  /*0fb0*/  S2R R23, SR_TID.X ;  /* 0x0000000000177919 */ /* 0x000e640000002100 */
[----:B-1----:R-:W-:-:S07]  /*0fc0*/  VIADD R23, R23, 0x80 ;  /* 0x0000008017177836 */ /* 0x002fce0000000000 */
.L_x_36635:
[----:B------:R-:W-:Y:S05]  /*0fd0*/  BSYNC B6 ;  /* 0x0000000000067941 */ /* 0x000fea0003800000 */
.L_x_36634:
        /* <DEDUP_REMOVED lines=23> */
.L_x_36674:
[----:B------:R0:W5:Y:S01]  /*1150*/  LDG.E.U8 R17, desc[UR36][R6.64] ;  /* 0x0000002406117981 */ /* 0x000162000c1e1100 */
[----:B------:R-:W-:Y:S05]  /*1160*/  BRA `(.L_x_36676) ;  /* 0x0000000c00647947 */ /* 0x000fea0003800000 */
.L_x_36673:
        /* <DEDUP_REMOVED lines=8> */
.L_x_36678:
[----:B------:R4:W5:Y:S01]  /*11f0*/  LDG.E.U8 R17, desc[UR36][R6.64] ;  /* 0x0000002406117981 */ /* 0x000962000c1e1100 */
[----:B------:R-:W-:Y:S05]  /*1200*/  BRA `(.L_x_36676) ;  /* 0x0000000c003c7947 */ /* 0x000fea0003800000 */
.L_x_36677:
[----:B------:R0:W5:Y:S01]  /*1210*/  LDG.E.U16 R17, desc[UR36][R6.64] ;  /* 0x0000002406117981 */ /* 0x000162000c1e1500 */
[----:B------:R-:W-:Y:S05]  /*1220*/  BRA `(.L_x_36676) ;  /* 0x0000000c00347947 */ /* 0x000fea0003800000 */
.L_x_36672:
        /* <DEDUP_REMOVED lines=10> */
.L_x_36680:
[----:B------:R-:W2:Y:S02]  /*12d0*/  LDG.E.U16 R4, desc[UR36][R6.64] ;  /* 0x0000002406047981 */ /* 0x000ea4000c1e1500 */
[----:B--2---:R-:W-:-:S06]  /*12e0*/  HADD2.F32 R4, -RZ, R4.H0_H0 ;  /* 0x20000004ff047230 */ /* 0x004fcc0000004100 */
[----:B------:R-:W0:Y:S02]  /*12f0*/  F2I.S64.TRUNC R4, R4 ;  /* 0x0000000400047311 */ /* 0x000e24000020d900 */
[----:B0-----:R-:W-:Y:S01]  /*1300*/  PRMT R17, R4, 0x7610, R17 ;  /* 0x0000761004117816 */ /* 0x001fe20000000011 */
[----:B------:R-:W-:Y:S06]  /*1310*/  BRA `(.L_x_36676) ;  /* 0x0000000800f87947 */ /* 0x000fec0003800000 */
.L_x_36679:
        /* <DEDUP_REMOVED lines=10> */
.L_x_36682:
[----:B------:R-:W2:Y:S02]  /*13c0*/  LDG.E.U16 R6, desc[UR36][R6.64] ;  /* 0x0000002406067981 */ /* 0x000ea4000c1e1500 */
[----:B--2---:R-:W-:-:S06]  /*13d0*/  HADD2.F32 R4, -RZ, R6.H0_H0 ;  /* 0x20000006ff047230 */ /* 0x004fcc0000004100 */
[----:B------:R-:W0:Y:S02]  /*13e0*/  F2I.S64.TRUNC R4, R4 ;  /* 0x0000000400047311 */ /* 0x000e24000020d900 */
[----:B0-----:R-:W-:Y:S01]  /*13f0*/  PRMT R17, R4, 0x7610, R17 ;  /* 0x0000761004117816 */ /* 0x001fe20000000011 */
[----:B------:R-:W-:Y:S06]  /*1400*/  BRA `(.L_x_36676) ;  /* 0x0000000800bc7947 */ /* 0x000fec0003800000 */
.L_x_36681:
[----:B------:R-:W2:Y:S02]  /*1410*/  LDG.E.64 R4, desc[UR36][R6.64] ;  /* 0x0000002406047981 */ /* 0x000ea4000c1e1b00 */
[----:B--2---:R-:W0:Y:S02]  /*1420*/  F2I.S64.F64.TRUNC R4, R4 ;  /* 0x0000000400047311 */ /* 0x004e24000030d900 */
[----:B0-----:R-:W-:Y:S01]  /*1430*/  PRMT R17, R4, 0x7610, R17 ;  /* 0x0000761004117816 */ /* 0x001fe20000000011 */
[----:B------:R-:W-:Y:S06]  /*1440*/  BRA `(.L_x_36676) ;  /* 0x0000000800ac7947 */ /* 0x000fec0003800000 */
.L_x_36671:
        /* <DEDUP_REMOVED lines=12> */
.L_x_36685:
[----:B------:R-:W2:Y:S02]  /*1510*/  LDG.E.64 R6, desc[UR36][R6.64] ;  /* 0x0000002406067981 */ /* 0x000ea4000c1e1b00 */
[----:B--2---:R-:W0:Y:S02]  /*1520*/  F2I.S64.F64.TRUNC R4, R6 ;  /* 0x0000000600047311 */ /* 0x004e24000030d900 */
[----:B0-----:R-:W-:Y:S01]  /*1530*/  PRMT R17, R4, 0x7610, R17 ;  /* 0x0000761004117816 */ /* 0x001fe20000000011 */
[----:B------:R-:W-:Y:S06]  /*1540*/  BRA `(.L_x_36676) ;  /* 0x00000008006c7947 */ /* 0x000fec0003800000 */
.L_x_36684:
        /* <DEDUP_REMOVED lines=28> */
.L_x_36687:
        /* <DEDUP_REMOVED lines=15> */
.L_x_36686:
[----:B------:R-:W2:Y:S02]  /*1800*/  LDG.E.U16 R4, desc[UR36][R6.64] ;  /* 0x0000002406047981 */ /* 0x000ea4000c1e1500 */
[----:B--2---:R-:W-:-:S06]  /*1810*/  IMAD.U32 R4, R4, 0x10000, RZ ;  /* 0x0001000004047824 */ /* 0x004fcc00078e00ff */
[----:B------:R-:W0:Y:S02]  /*1820*/  F2I.S64.TRUNC R4, R4 ;  /* 0x0000000400047311 */ /* 0x000e24000020d900 */
[----:B0-----:R-:W-:Y:S01]  /*1830*/  PRMT R17, R4, 0x7610, R17 ;  /* 0x0000761004117816 */ /* 0x001fe20000000011 */
[----:B------:R-:W-:Y:S06]  /*1840*/  BRA `(.L_x_36676) ;  /* 0x0000000400ac7947 */ /* 0x000fec0003800000 */
.L_x_36683:
        /* <DEDUP_REMOVED lines=10> */
.L_x_36690:
        /* <DEDUP_REMOVED lines=21> */
.L_x_36694:
[----:B------:R-:W-:Y:S05]  /*1a40*/  BSYNC B1 ;  /* 0x0000000000017941 */ /* 0x000fea0003800000 */
.L_x_36693:
[----:B------:R-:W-:Y:S01]  /*1a50*/  IMAD.SHL.U32 R3, R3, 0x100000, RZ ;  /* 0x0010000003037824 */ /* 0x000fe200078e00ff */
[----:B------:R-:W-:-:S04]  /*1a60*/  LEA R5, R0, 0x3b800000, 0x17 ;  /* 0x3b80000000057811 */ /* 0x000fc800078eb8ff */
[----:B------:R-:W-:-:S07]  /*1a70*/  LOP3.LUT R4, R5, R3, R6, 0xfe, !PT ;  /* 0x0000000305047212 */ /* 0x000fce00078efe06 */
.L_x_36692:
[----:B------:R-:W-:Y:S05]  /*1a80*/  BSYNC B0 ;  /* 0x0000000000007941 */ /* 0x000fea0003800000 */
.L_x_36691:
[----:B------:R-:W0:Y:S02]  /*1a90*/  F2I.S64.TRUNC R4, R4 ;  /* 0x0000000400047311 */ /* 0x000e24000020d900 */
[----:B0-----:R-:W-:Y:S01]  /*1aa0*/  PRMT R17, R4, 0x7610, R17 ;  /* 0x0000761004117816 */ /* 0x001fe20000000011 */
[----:B------:R-:W-:Y:S06]  /*1ab0*/  BRA `(.L_x_36676) ;  /* 0x0000000400107947 */ /* 0x000fec0003800000 */
.L_x_36689:
        /* <DEDUP_REMOVED lines=21> */
.L_x_36698:
[----:B------:R-:W-:Y:S05]  /*1c10*/  BSYNC B1 ;  /* 0x0000000000017941 */ /* 0x000fea0003800000 */
.L_x_36697:
[----:B------:R-:W-:Y:S01]  /*1c20*/  IMAD.SHL.U32 R3, R3, 0x200000, RZ ;  /* 0x0020000003037824 */ /* 0x000fe200078e00ff */
[----:B------:R-:W-:-:S04]  /*1c30*/  LEA R5, R0, 0x37800000, 0x17 ;  /* 0x3780000000057811 */ /* 0x000fc800078eb8ff */
[----:B------:R-:W-:-:S07]  /*1c40*/  LOP3.LUT R4, R5, R3, R6, 0xfe, !PT ;  /* 0x0000000305047212 */ /* 0x000fce00078efe06 */
.L_x_36696:
[----:B------:R-:W-:Y:S05]  /*1c50*/  BSYNC B0 ;  /* 0x0000000000007941 */ /* 0x000fea0003800000 */
.L_x_36695:
[----:B------:R-:W0:Y:S02]  /*1c60*/  F2I.S64.TRUNC R4, R4 ;  /* 0x0000000400047311 */ /* 0x000e24000020d900 */
[----:B0-----:R-:W-:Y:S01]  /*1c70*/  PRMT R17, R4, 0x7610, R17 ;  /* 0x0000761004117816 */ /* 0x001fe20000000011 */
[----:B------:R-:W-:Y:S06]  /*1c80*/  BRA `(.L_x_36676) ;  /* 0x00000000009c7947 */ /* 0x000fec0003800000 */
.L_x_36688:
        /* <DEDUP_REMOVED lines=14> */
.L_x_36702:
[----:B------:R-:W-:Y:S05]  /*1d70*/  BSYNC B0 ;  /* 0x0000000000007941 */ /* 0x000fea0003800000 */
.L_x_36701:
[----:B------:R-:W0:Y:S02]  /*1d80*/  F2I.S64.TRUNC R4, R4 ;  /* 0x0000000400047311 */ /* 0x000e24000020d900 */
[----:B0-----:R-:W-:Y:S01]  /*1d90*/  PRMT R17, R4, 0x7610, R17 ;  /* 0x0000761004117816 */ /* 0x001fe20000000011 */
[----:B------:R-:W-:Y:S06]  /*1da0*/  BRA `(.L_x_36676) ;  /* 0x0000000000547947 */ /* 0x000fec0003800000 */
.L_x_36675:
        /* <DEDUP_REMOVED lines=16> */
.L_x_36703:
[----:B------:R-:W-:Y:S01]  /*1eb0*/  PRMT R17, RZ, 0x7610, R17 ;  /* 0x00007610ff117816 */ /* 0x000fe20000000011 */
[----:B------:R-:W-:Y:S06]  /*1ec0*/  BRA `(.L_x_36676) ;  /* 0x00000000000c7947 */ /* 0x000fec0003800000 */
.L_x_36700:
[----:B------:R1:W5:Y:S01]  /*1ed0*/  LDG.E.U8 R17, desc[UR36][R6.64] ;  /* 0x0000002406117981 */ /* 0x000362000c1e1100 */
[----:B------:R-:W-:Y:S05]  /*1ee0*/  BRA `(.L_x_36676) ;  /* 0x0000000000047947 */ /* 0x000fea0003800000 */
.L_x_36699:
[----:B------:R0:W5:Y:S02]  /*1ef0*/  LDG.E.U8 R17, desc[UR36][R6.64] ;  /* 0x0000002406117981 */ /* 0x000164000c1e1100 */
.L_x_36676:
[----:B------:R-:W-:-:S07]  /*1f00*/  VIADD R23, R23, 0x80 ;  /* 0x0000008017177836 */ /* 0x000fce0000000000 */
.L_x_36670:
[----:B------:R-:W-:Y:S05]  /*1f10*/  BSYNC B6 ;  /* 0x0000000000067941 */ /* 0x000fea0003800000 */
.L_x_36669:
        /* <DEDUP_REMOVED lines=25> */
.L_x_36709:
[----:B------:R0:W5:Y:S01]  /*20b0*/  LDG.E.U8 R24, desc[UR36][R6.64] ;  /* 0x0000002406187981 */ /* 0x000162000c1e1100 */
[----:B------:R-:W-:Y:S05]  /*20c0*/  BRA `(.L_x_36711) ;  /* 0x0000000c00647947 */ /* 0x000fea0003800000 */
.L_x_36708:
        /* <DEDUP_REMOVED lines=8> */
.L_x_36713:
[----:B------:R3:W5:Y:S01]  /*2150*/  LDG.E.U8 R24, desc[UR36][R6.64] ;  /* 0x0000002406187981 */ /* 0x000762000c1e1100 */
[----:B------:R-:W-:Y:S05]  /*2160*/  BRA `(.L_x_36711) ;  /* 0x0000000c003c7947 */ /* 0x000fea0003800000 */
.L_x_36712:
[----:B------:R0:W5:Y:S01]  /*2170*/  LDG.E.U16 R24, desc[UR36][R6.64] ;  /* 0x0000002406187981 */ /* 0x000162000c1e1500 */
[----:B------:R-:W-:Y:S05]  /*2180*/  BRA `(.L_x_36711) ;  /* 0x0000000c00347947 */ /* 0x000fea0003800000 */
.L_x_36707:
        /* <DEDUP_REMOVED lines=10> */
.L_x_36715:
[----:B------:R-:W2:Y:S02]  /*2230*/  LDG.E.U16 R4, desc[UR36][R6.64] ;  /* 0x0000002406047981 */ /* 0x000ea4000c1e1500 */
[----:B--2---:R-:W-:-:S06]  /*2240*/  HADD2.F32 R4, -RZ, R4.H0_H0 ;  /* 0x20000004ff047230 */ /* 0x004fcc0000004100 */
[----:B------:R-:W0:Y:S02]  /*2250*/  F2I.S64.TRUNC R4, R4 ;  /* 0x0000000400047311 */ /* 0x000e24000020d900 */
[----:B0-----:R-:W-:Y:S01]  /*2260*/  PRMT R24, R4, 0x7610, R24 ;  /* 0x0000761004187816 */ /* 0x001fe20000000018 */
[----:B------:R-:W-:Y:S06]  /*2270*/  BRA `(.L_x_36711) ;  /* 0x0000000800f87947 */ /* 0x000fec0003800000 */
.L_x_36714:
        /* <DEDUP_REMOVED lines=10> */
.L_x_36717:
[----:B------:R-:W2:Y:S02]  /*2320*/  LDG.E.U16 R6, desc[UR36][R6.64] ;  /* 0x0000002406067981 */ /* 0x000ea4000c1e1500 */
[----:B--2---:R-:W-:-:S06]  /*2330*/  HADD2.F32 R4, -RZ, R6.H0_H0 ;  /* 0x20000006ff047230 */ /* 0x004fcc0000004100 */
[----:B------:R-:W0:Y:S02]  /*2340*/  F2I.S64.TRUNC R4, R4 ;  /* 0x0000000400047311 */ /* 0x000e24000020d900 */
[----:B0-----:R-:W-:Y:S01]  /*2350*/  PRMT R24, R4, 0x7610, R24 ;  /* 0x0000761004187816 */ /* 0x001fe20000000018 */
[----:B------:R-:W-:Y:S06]  /*2360*/  BRA `(.L_x_36711) ;  /* 0x0000000800bc7947 */ /* 0x000fec0003800000 */
.L_x_36716:
[----:B------:R-:W2:Y:S02]  /*2370*/  LDG.E.64 R4, desc[UR36][R6.64] ;  /* 0x0000002406047981 */ /* 0x000ea4000c1e1b00 */
[----:B--2---:R-:W0:Y:S02]  /*2380*/  F2I.S64.F64.TRUNC R4, R4 ;  /* 0x0000000400047311 */ /* 0x004e24000030d900 */
[----:B0-----:R-:W-:Y:S01]  /*2390*/  PRMT R24, R4, 0x7610, R24 ;  /* 0x0000761004187816 */ /* 0x001fe20000000018 */
[----:B------:R-:W-:Y:S06]  /*23a0*/  BRA `(.L_x_36711) ;  /* 0x0000000800ac7947 */ /* 0x000fec0003800000 */
.L_x_36706:
        /* <DEDUP_REMOVED lines=12> */
.L_x_36720:
[----:B------:R-:W2:Y:S02]  /*2470*/  LDG.E.64 R6, desc[UR36][R6.64] ;  /* 0x0000002406067981 */ /* 0x000ea4000c1e1b00 */
[----:B--2---:R-:W0:Y:S02]  /*2480*/  F2I.S64.F64.TRUNC R4, R6 ;  /* 0x0000000600047311 */ /* 0x004e24000030d900 */
[----:B0-----:R-:W-:Y:S01]  /*2490*/  PRMT R24, R4, 0x7610, R24 ;  /* 0x0000761004187816 */ /* 0x001fe20000000018 */
[----:B------:R-:W-:Y:S06]  /*24a0*/  BRA `(.L_x_36711) ;  /* 0x00000008006c7947 */ /* 0x000fec0003800000 */
.L_x_36719:
        /* <DEDUP_REMOVED lines=28> */
.L_x_36722:
        /* <DEDUP_REMOVED lines=15> */
.L_x_36721:
[----:B------:R-:W2:Y:S02]  /*2760*/  LDG.E.U16 R4, desc[UR36][R6.64] ;  /* 0x0000002406047981 */ /* 0x000ea4000c1e1500 */
[----:B--2---:R-:W-:-:S06]  /*2770*/  IMAD.U32 R4, R4, 0x10000, RZ ;  /* 0x0001000004047824 */ /* 0x004fcc00078e00ff */
[----:B------:R-:W0:Y:S02]  /*2780*/  F2I.S64.TRUNC R4, R4 ;  /* 0x0000000400047311 */ /* 0x000e24000020d900 */
[----:B0-----:R-:W-:Y:S01]  /*2790*/  PRMT R24, R4, 0x7610, R24 ;  /* 0x0000761004187816 */ /* 0x001fe20000000018 */
[----:B------:R-:W-:Y:S06]  /*27a0*/  BRA `(.L_x_36711) ;  /* 0x0000000400ac7947 */ /* 0x000fec0003800000 */
.L_x_36718:
        /* <DEDUP_REMOVED lines=10> */
.L_x_36725:
        /* <DEDUP_REMOVED lines=21> */
.L_x_36729:
[----:B------:R-:W-:Y:S05]  /*29a0*/  BSYNC B1 ;  /* 0x0000000000017941 */ /* 0x000fea0003800000 */
.L_x_36728:
[----:B------:R-:W-:Y:S01]  /*29b0*/  IMAD.SHL.U32 R3, R3, 0x100000, RZ ;  /* 0x0010000003037824 */ /* 0x000fe200078e00ff */
[----:B------:R-:W-:-:S04]  /*29c0*/  LEA R5, R0, 0x3b800000, 0x17 ;  /* 0x3b80000000057811 */ /* 0x000fc800078eb8ff */
[----:B------:R-:W-:-:S07]  /*29d0*/  LOP3.LUT R4, R5, R3, R6, 0xfe, !PT ;  /* 0x0000000305047212 */ /* 0x000fce00078efe06 */
.L_x_36727:
[----:B------:R-:W-:Y:S05]  /*29e0*/  BSYNC B0 ;  /* 0x0000000000007941 */ /* 0x000fea0003800000 */
.L_x_36726:
[----:B------:R-:W0:Y:S02]  /*29f0*/  F2I.S64.TRUNC R4, R4 ;  /* 0x0000000400047311 */ /* 0x000e24000020d900 */
[----:B0-----:R-:W-:Y:S01]  /*2a00*/  PRMT R24, R4, 0x7610, R24 ;  /* 0x0000761004187816 */ /* 0x001fe20000000018 */
[----:B------:R-:W-:Y:S06]  /*2a10*/  BRA `(.L_x_36711) ;  /* 0x0000000400107947 */ /* 0x000fec0003800000 */
.L_x_36724:
        /* <DEDUP_REMOVED lines=21> */
.L_x_36733:
[----:B------:R-:W-:Y:S05]  /*2b70*/  BSYNC B1 ;  /* 0x0000000000017941 */ /* 0x000fea0003800000 */
.L_x_36732:
[----:B------:R-:W-:Y:S01]  /*2b80*/  IMAD.SHL.U32 R3, R3, 0x200000, RZ ;  /* 0x0020000003037824 */ /* 0x000fe200078e00ff */
[----:B------:R-:W-:-:S04]  /*2b90*/  LEA R5, R0, 0x37800000, 0x17 ;  /* 0x3780000000057811 */ /* 0x000fc800078eb8ff */
[----:B------:R-:W-:-:S07]  /*2ba0*/  LOP3.LUT R4, R5, R3, R6, 0xfe, !PT ;  /* 0x0000000305047212 */ /* 0x000fce00078efe06 */
.L_x_36731:
[----:B------:R-:W-:Y:S05]  /*2bb0*/  BSYNC B0 ;  /* 0x0000000000007941 */ /* 0x000fea0003800000 */
.L_x_36730:
[----:B------:R-:W0:Y:S02]  /*2bc0*/  F2I.S64.TRUNC R4, R4 ;  /* 0x0000000400047311 */ /* 0x000e24000020d900 */
[----:B0-----:R-:W-:Y:S01]  /*2bd0*/  PRMT R24, R4, 0x7610, R24 ;  /* 0x0000761004187816 */ /* 0x001fe20000000018 */
[----:B------:R-:W-:Y:S06]  /*2be0*/  BRA `(.L_x_36711) ;  /* 0x00000000009c7947 */ /* 0x000fec0003800000 */
.L_x_36723:
        /* <DEDUP_REMOVED lines=14> */
.L_x_36737:
[----:B------:R-:W-:Y:S05]  /*2cd0*/  BSYNC B0 ;  /* 0x0000000000007941 */ /* 0x000fea0003800000 */
.L_x_36736:
[----:B------:R-:W0:Y:S02]  /*2ce0*/  F2I.S64.TRUNC R4, R4 ;  /* 0x0000000400047311 */ /* 0x000e24000020d900 */
[----:B0-----:R-:W-:Y:S01]  /*2cf0*/  PRMT R24, R4, 0x7610, R24 ;  /* 0x0000761004187816 */ /* 0x001fe20000000018 */
[----:B------:R-:W-:Y:S06]  /*2d00*/  BRA `(.L_x_36711) ;  /* 0x0000000000547947 */ /* 0x000fec0003800000 */
.L_x_36710:
        /* <DEDUP_REMOVED lines=16> */
.L_x_36738:
[----:B------:R-:W-:Y:S01]  /*2e10*/  PRMT R24, RZ, 0x7610, R24 ;  /* 0x00007610ff187816 */ /* 0x000fe20000000018 */
[----:B------:R-:W-:Y:S06]  /*2e20*/  BRA `(.L_x_36711) ;  /* 0x00000000000c7947 */ /* 0x000fec0003800000 */
.L_x_36735:
[----:B------:R2:W5:Y:S01]  /*2e30*/  LDG.E.U8 R24, desc[UR36][R6.64] ;  /* 0x0000002406187981 */ /* 0x000562000c1e1100 */
[----:B------:R-:W-:Y:S05]  /*2e40*/  BRA `(.L_x_36711) ;  /* 0x0000000000047947 */ /* 0x000fea0003800000 */
.L_x_36734:
[----:B------:R1:W5:Y:S02]  /*2e50*/  LDG.E.U8 R24, desc[UR36][R6.64] ;  /* 0x0000002406187981 */ /* 0x000364000c1e1100 */
.L_x_36711:
[----:B------:R-:W-:-:S07]  /*2e60*/  VIADD R23, R23, 0x80 ;  /* 0x0000008017177836 */ /* 0x000fce0000000000 */
.L_x_36705:
[----:B------:R-:W-:Y:S05]  /*2e70*/  BSYNC B6 ;  /* 0x0000000000067941 */ /* 0x000fea0003800000 */
.L_x_36704:
        /* <DEDUP_REMOVED lines=22> */
.L_x_36744:
[----:B------:R0:W5:Y:S01]  /*2fe0*/  LDG.E.U8 R18, desc[UR36][R6.64] ;  /* 0x0000002406127981 */ /* 0x000162000c1e1100 */
[----:B------:R-:W-:Y:S05]  /*2ff0*/  BRA `(.L_x_36740) ;  /* 0x0000000c00607947 */ /* 0x000fea0003800000 */
.L_x_36743:
        /* <DEDUP_REMOVED lines=8> */
.L_x_36747:
[----:B------:R0:W5:Y:S01]  /*3080*/  LDG.E.U8 R18, desc[UR36][R6.64] ;  /* 0x0000002406127981 */ /* 0x000162000c1e1100 */
[----:B------:R-:W-:Y:S05]  /*3090*/  BRA `(.L_x_36740) ;  /* 0x0000000c00387947 */ /* 0x000fea0003800000 */
.L_x_36746:
[----:B------:R0:W5:Y:S01]  /*30a0*/  LDG.E.U16 R18, desc[UR36][R6.64] ;  /* 0x0000002406127981 */ /* 0x000162000c1e1500 */
[----:B------:R-:W-:Y:S05]  /*30b0*/  BRA `(.L_x_36740) ;  /* 0x0000000c00307947 */ /* 0x000fea0003800000 */
.L_x_36742:
        /* <DEDUP_REMOVED lines=10> */
.L_x_36749:
[----:B------:R-:W2:Y:S02]  /*3160*/  LDG.E.U16 R4, desc[UR36][R6.64] ;  /* 0x0000002406047981 */ /* 0x000ea4000c1e1500 */
[----:B--2---:R-:W-:-:S06]  /*3170*/  HADD2.F32 R4, -RZ, R4.H0_H0 ;  /* 0x20000004ff047230 */ /* 0x004fcc0000004100 */
[----:B------:R-:W0:Y:S02]  /*3180*/  F2I.S64.TRUNC R4, R4 ;  /* 0x0000000400047311 */ /* 0x000e24000020d900 */
[----:B0-----:R-:W-:Y:S01]  /*3190*/  PRMT R18, R4, 0x7610, R18 ;  /* 0x0000761004127816 */ /* 0x001fe20000000012 */
[----:B------:R-:W-:Y:S06]  /*31a0*/  BRA `(.L_x_36740) ;  /* 0x0000000800f47947 */ /* 0x000fec0003800000 */
.L_x_36748:
        /* <DEDUP_REMOVED lines=10> */
.L_x_36751:
[----:B------:R-:W2:Y:S02]  /*3250*/  LDG.E.U16 R6, desc[UR36][R6.64] ;  /* 0x0000002406067981 */ /* 0x000ea4000c1e1500 */
[----:B--2---:R-:W-:-:S06]  /*3260*/  HADD2.F32 R4, -RZ, R6.H0_H0 ;  /* 0x20000006ff047230 */ /* 0x004fcc0000004100 */
[----:B------:R-:W0:Y:S02]  /*3270*/  F2I.S64.TRUNC R4, R4 ;  /* 0x0000000400047311 */ /* 0x000e24000020d900 */
[----:B0-----:R-:W-:Y:S01]  /*3280*/  PRMT R18, R4, 0x7610, R18 ;  /* 0x0000761004127816 */ /* 0x001fe20000000012 */
[----:B------:R-:W-:Y:S06]  /*3290*/  BRA `(.L_x_36740) ;  /* 0x0000000800b87947 */ /* 0x000fec0003800000 */
.L_x_36750:
[----:B------:R-:W2:Y:S02]  /*32a0*/  LDG.E.64 R4, desc[UR36][R6.64] ;  /* 0x0000002406047981 */ /* 0x000ea4000c1e1b00 */
[----:B--2---:R-:W0:Y:S02]  /*32b0*/  F2I.S64.F64.TRUNC R4, R4 ;  /* 0x0000000400047311 */ /* 0x004e24000030d900 */
[----:B0-----:R-:W-:Y:S01]  /*32c0*/  PRMT R18, R4, 0x7610, R18 ;  /* 0x0000761004127816 */ /* 0x001fe20000000012 */
[----:B------:R-:W-:Y:S06]  /*32d0*/  BRA `(.L_x_36740) ;  /* 0x0000000800a87947 */ /* 0x000fec0003800000 */
.L_x_36741:
        /* <DEDUP_REMOVED lines=12> */
.L_x_36754:
[----:B------:R-:W2:Y:S02]  /*33a0*/  LDG.E.64 R6, desc[UR36][R6.64] ;  /* 0x0000002406067981 */ /* 0x000ea4000c1e1b00 */
[----:B--2---:R-:W0:Y:S02]  /*33b0*/  F2I.S64.F64.TRUNC R4, R6 ;  /* 0x0000000600047311 */ /* 0x004e24000030d900 */
[----:B0-----:R-:W-:Y:S01]  /*33c0*/  PRMT R18, R4, 0x7610, R18 ;  /* 0x0000761004127816 */ /* 0x001fe20000000012 */
[----:B------:R-:W-:Y:S06]  /*33d0*/  BRA `(.L_x_36740) ;  /* 0x0000000800687947 */ /* 0x000fec0003800000 */
.L_x_36753:
        /* <DEDUP_REMOVED lines=28> */
.L_x_36756:
        /* <DEDUP_REMOVED lines=15> */
.L_x_36755:
[----:B------:R-:W2:Y:S02]  /*3690*/  LDG.E.U16 R4, desc[UR36][R6.64] ;  /* 0x0000002406047981 */ /* 0x000ea4000c1e1500 */
[----:B--2---:R-:W-:-:S06]  /*36a0*/  IMAD.U32 R4, R4, 0x10000, RZ ;  /* 0x0001000004047824 */ /* 0x004fcc00078e00ff */
[----:B------:R-:W0:Y:S02]  /*36b0*/  F2I.S64.TRUNC R4, R4 ;  /* 0x0000000400047311 */ /* 0x000e24000020d900 */
[----:B0-----:R-:W-:Y:S01]  /*36c0*/  PRMT R18, R4, 0x7610, R18 ;  /* 0x0000761004127816 */ /* 0x001fe20000000012 */
[----:B------:R-:W-:Y:S06]  /*36d0*/  BRA `(.L_x_36740) ;  /* 0x0000000400a87947 */ /* 0x000fec0003800000 */
.L_x_36752:
        /* <DEDUP_REMOVED lines=10> */
.L_x_36759:
        /* <DEDUP_REMOVED lines=21> */
.L_x_36763:
[----:B------:R-:W-:Y:S05]  /*38d0*/  BSYNC B1 ;  /* 0x0000000000017941 */ /* 0x000fea0003800000 */
.L_x_36762:
[----:B------:R-:W-:Y:S01]  /*38e0*/  IMAD.SHL.U32 R3, R3, 0x100000, RZ ;  /* 0x0010000003037824 */ /* 0x000fe200078e00ff */
[----:B------:R-:W-:-:S04]  /*38f0*/  LEA R5, R0, 0x3b800000, 0x17 ;  /* 0x3b80000000057811 */ /* 0x000fc800078eb8ff */
[----:B------:R-:W-:-:S07]  /*3900*/  LOP3.LUT R4, R5, R3, R6, 0xfe, !PT ;  /* 0x0000000305047212 */ /* 0x000fce00078efe06 */
.L_x_36761:
[----:B------:R-:W-:Y:S05]  /*3910*/  BSYNC B0 ;  /* 0x0000000000007941 */ /* 0x000fea0003800000 */
.L_x_36760:
[----:B------:R-:W0:Y:S02]  /*3920*/  F2I.S64.TRUNC R4, R4 ;  /* 0x0000000400047311 */ /* 0x000e24000020d900 */
[----:B0-----:R-:W-:Y:S01]  /*3930*/  PRMT R18, R4, 0x7610, R18 ;  /* 0x0000761004127816 */ /* 0x001fe20000000012 */
[----:B------:R-:W-:Y:S06]  /*3940*/  BRA `(.L_x_36740) ;  /* 0x00000004000c7947 */ /* 0x000fec0003800000 */
.L_x_36758:
        /* <DEDUP_REMOVED lines=21> */
.L_x_36767:
[----:B------:R-:W-:Y:S05]  /*3aa0*/  BSYNC B1 ;  /* 0x0000000000017941 */ /* 0x000fea0003800000 */
.L_x_36766:
[----:B------:R-:W-:Y:S01]  /*3ab0*/  IMAD.SHL.U32 R3, R3, 0x200000, RZ ;  /* 0x0020000003037824 */ /* 0x000fe200078e00ff */
[----:B------:R-:W-:-:S04]  /*3ac0*/  LEA R5, R0, 0x37800000, 0x17 ;  /* 0x3780000000057811 */ /* 0x000fc800078eb8ff */
[----:B------:R-:W-:-:S07]  /*3ad0*/  LOP3.LUT R4, R5, R3, R6, 0xfe, !PT ;  /* 0x0000000305047212 */ /* 0x000fce00078efe06 */
.L_x_36765:
[----:B------:R-:W-:Y:S05]  /*3ae0*/  BSYNC B0 ;  /* 0x0000000000007941 */ /* 0x000fea0003800000 */
.L_x_36764:
[----:B------:R-:W0:Y:S02]  /*3af0*/  F2I.S64.TRUNC R4, R4 ;  /* 0x0000000400047311 */ /* 0x000e24000020d900 */
[----:B0-----:R-:W-:Y:S01]  /*3b00*/  PRMT R18, R4, 0x7610, R18 ;  /* 0x0000761004127816 */ /* 0x001fe20000000012 */
[----:B------:R-:W-:Y:S06]  /*3b10*/  BRA `(.L_x_36740) ;  /* 0x0000000000987947 */ /* 0x000fec0003800000 */
.L_x_36757:
        /* <DEDUP_REMOVED lines=14> */
.L_x_36771:
[----:B------:R-:W-:Y:S05]  /*3c00*/  BSYNC B0 ;  /* 0x0000000000007941 */ /* 0x000fea0003800000 */
.L_x_36770:
[----:B------:R-:W0:Y:S02]  /*3c10*/  F2I.S64.TRUNC R4, R4 ;  /* 0x0000000400047311 */ /* 0x000e24000020d900 */
[----:B0-----:R-:W-:Y:S01]  /*3c20*/  PRMT R18, R4, 0x7610, R18 ;  /* 0x0000761004127816 */ /* 0x001fe20000000012 */
[----:B------:R-:W-:Y:S06]  /*3c30*/  BRA `(.L_x_36740) ;  /* 0x0000000000507947 */ /* 0x000fec0003800000 */
.L_x_36745:
        /* <DEDUP_REMOVED lines=16> */
.L_x_36772:
[----:B------:R-:W-:Y:S05]  /*3d40*/  BRA `(.L_x_36740) ;  /* 0x00000000000c7947 */ /* 0x000fea0003800000 */
.L_x_36769:
[----:B------:R0:W5:Y:S01]  /*3d50*/  LDG.E.U8 R18, desc[UR36][R6.64] ;  /* 0x0000002406127981 */ /* 0x000162000c1e1100 */
[----:B------:R-:W-:Y:S05]  /*3d60*/  BRA `(.L_x_36740) ;  /* 0x0000000000047947 */ /* 0x000fea0003800000 */
.L_x_36768:
[----:B------:R0:W5:Y:S02]  /*3d70*/  LDG.E.U8 R18, desc[UR36][R6.64] ;  /* 0x0000002406127981 */ /* 0x000164000c1e1100 */
.L_x_36740:
[----:B------:R-:W-:Y:S05]  /*3d80*/  BSYNC B6 ;  /* 0x0000000000067941 */ /* 0x000fea0003800000 */
.L_x_36739:
[----:B------:R-:W1:Y:S01]  /*3d90*/  S2R R25, SR_TID.X ;  /* 0x0000000000197919 */ /* 0x000e620000002100 */
[----:B------:R-:W0:Y:S01]  /*3da0*/  LDC.U8 R0, c[0x0][0x215] ;  /* 0x00008540ff007b82 */ /* 0x000e220000000000 */
[----:B------:R-:W-:Y:S01]  /*3db0*/  BSSY B0, `(.L_x_36773) ;  /* 0x0000007000007945 */ /* 0x000fe20003800000 */
[----:B-1----:R-:W-:-:S13]  /*3dc0*/  ISETP.GE.AND P0, PT, R25, R16, PT ;  /* 0x000000101900720c */ /* 0x002fda0003f06270 */
[----:B------:R-:W-:Y:S05]  /*3dd0*/  @P0 BRA `(.L_x_36774) ;  /* 0x0000000000100947 */ /* 0x000fea0003800000 */
[----:B-----5:R-:W-:Y:S02]  /*3de0*/  LOP3.LUT R19, R19, 0xff, RZ, 0xc0, !PT ;  /* 0x000000ff13137812 */ /* 0x020fe400078ec0ff */
[----:B------:R-:W-:-:S07]  /*3df0*/  MOV R9, 0x3e10 ;  /* 0x00003e1000097802 */ /* 0x000fce0000000f00 */
[----:B0-234-:R-:W-:Y:S05]  /*3e00*/  CALL.REL.NOINC `($__internal_71_$__cuda_sm20_div_u16) ;  /* 0x0000004000c87944 */ /* 0x01dfea0003c00000 */
[----:B------:R-:W-:-:S07]  /*3e10*/  IMAD.MOV.U32 R3, RZ, RZ, R8 ;  /* 0x000000ffff037224 */ /* 0x000fce00078e0008 */
.L_x_36774:
[----:B------:R-:W-:Y:S05]  /*3e20*/  BSYNC B0 ;  /* 0x0000000000007941 */ /* 0x000fea0003800000 */
.L_x_36773:
[----:B------:R-:W-:Y:S01]  /*3e30*/  VIADD R23, R25, 0x80 ;  /* 0x0000008019177836 */ /* 0x000fe20000000000 */
[----:B------:R-:W-:Y:S04]  /*3e40*/  BSSY B0, `(.L_x_36775) ;  /* 0x0000007000007945 */ /* 0x000fe80003800000 */
[----:B------:R-:W-:-:S13]  /*3e50*/  ISETP.GE.AND P1, PT, R23, R16, PT ;  /* 0x000000101700720c */ /* 0x000fda0003f26270 */
[----:B------:R-:W-:Y:S05]  /*3e60*/  @P1 BRA `(.L_x_36776) ;  /* 0x0000000000101947 */ /* 0x000fea0003800000 */
[----:B-----5:R-:W-:Y:S02]  /*3e70*/  LOP3.LUT R19, R17, 0xff, RZ, 0xc0, !PT ;  /* 0x000000ff11137812 */ /* 0x020fe400078ec0ff */
[----:B------:R-:W-:-:S07]  /*3e80*/  MOV R9, 0x3ea0 ;  /* 0x00003ea000097802 */ /* 0x000fce0000000f00 */
[----:B0-234-:R-:W-:Y:S05]  /*3e90*/  CALL.REL.NOINC `($__internal_71_$__cuda_sm20_div_u16) ;  /* 0x0000004000a47944 */ /* 0x01dfea0003c00000 */
[----:B------:R-:W-:-:S07]  /*3ea0*/  IMAD.MOV.U32 R22, RZ, RZ, R8 ;  /* 0x000000ffff167224 */ /* 0x000fce00078e0008 */
.L_x_36776:
[----:B------:R-:W-:Y:S05]  /*3eb0*/  BSYNC B0 ;  /* 0x0000000000007941 */ /* 0x000fea0003800000 */
.L_x_36775:
        /* <DEDUP_REMOVED lines=8> */
.L_x_36778:
[----:B------:R-:W-:Y:S05]  /*3f40*/  BSYNC B0 ;  /* 0x0000000000007941 */ /* 0x000fea0003800000 */
.L_x_36777:
        /* <DEDUP_REMOVED lines=8> */
.L_x_36780:
[----:B------:R-:W-:Y:S05]  /*3fd0*/  BSYNC B0 ;  /* 0x0000000000007941 */ /* 0x000fea0003800000 */
.L_x_36779:
[----:B-----5:R-:W1:Y:S01]  /*3fe0*/  LDC.U8 R19, c[0x0][0x234] ;  /* 0x00008d00ff137b82 */ /* 0x020e620000000000 */
[----:B------:R-:W-:Y:S04]  /*3ff0*/  BSSY B6, `(.L_x_36781) ;  /* 0x0000115000067945 */ /* 0x000fe80003800000 */
[----:B------:R-:W-:Y:S05]  /*4000*/  @P0 BRA `(.L_x_36782) ;  /* 0x00000010004c0947 */ /* 0x000fea0003800000 */
[----:B------:R-:W0:Y:S01]  /*4010*/  S2R R5, SR_TID.X ;  /* 0x0000000000057919 */ /* 0x000e220000002100 */
[----:B------:R-:W5:Y:S01]  /*4020*/  LDC.64 R8, c[0x0][0x218] ;  /* 0x00008600ff087b82 */ /* 0x000f620000000a00 */
[----:B-1----:R-:W-:Y:S01]  /*4030*/  PRMT R4, R19, 0x9910, RZ ;  /* 0x0000991013047816 */ /* 0x002fe200000000ff */
[----:B------:R-:W-:Y:S01]  /*4040*/  ULDC UR4, c[0x0][0x238] ;  /* 0x00008e0000047ab9 */ /* 0x000fe20000000800 */
[----:B0-----:R-:W-:-:S04]  /*4050*/  IMAD R0, R2, 0x200, R5 ;  /* 0x0000020002007824 */ /* 0x001fc800078e0205 */
        /* <DEDUP_REMOVED lines=17> */
.L_x_36786:
[----:B------:R0:W-:Y:S01]  /*4170*/  STG.E.U8 desc[UR36][R8.64], R3 ;  /* 0x0000000308007986 */ /* 0x0001e2000c101124 */
[----:B------:R-:W-:Y:S01]  /*4180*/  IMAD.MOV.U32 R25, RZ, RZ, R23 ;  /* 0x000000ffff197224 */ /* 0x000fe200078e0017 */
[----:B------:R-:W-:Y:S06]  /*4190*/  BRA `(.L_x_36782) ;  /* 0x0000000c00e87947 */ /* 0x000fec0003800000 */
.L_x_36785:
        /* <DEDUP_REMOVED lines=11> */
.L_x_36789:
[----:B------:R-:W-:Y:S01]  /*4250*/  LOP3.LUT R3, R3, 0xff, RZ, 0xc0, !PT ;  /* 0x000000ff03037812 */ /* 0x000fe200078ec0ff */
[----:B------:R-:W-:-:S04]  /*4260*/  IMAD.MOV.U32 R25, RZ, RZ, R23 ;  /* 0x000000ffff197224 */ /* 0x000fc800078e0017 */
[----:B------:R0:W-:Y:S01]  /*4270*/  STG.E desc[UR36][R8.64], R3 ;  /* 0x0000000308007986 */ /* 0x0001e2000c101924 */
[----:B------:R-:W-:Y:S05]  /*4280*/  BRA `(.L_x_36782) ;  /* 0x0000000c00ac7947 */ /* 0x000fea0003800000 */
.L_x_36788:
[----:B------:R-:W-:Y:S01]  /*4290*/  LOP3.LUT R3, R3, 0xff, RZ, 0xc0, !PT ;  /* 0x000000ff03037812 */ /* 0x000fe200078ec0ff */
[----:B------:R-:W-:-:S04]  /*42a0*/  IMAD.MOV.U32 R25, RZ, RZ, R23 ;  /* 0x000000ffff197224 */ /* 0x000fc800078e0017 */
[----:B------:R0:W-:Y:S01]  /*42b0*/  STG.E.U16 desc[UR36][R8.64], R3 ;  /* 0x0000000308007986 */ /* 0x0001e2000c101524 */
[----:B------:R-:W-:Y:S05]  /*42c0*/  BRA `(.L_x_36782) ;  /* 0x0000000c009c7947 */ /* 0x000fea0003800000 */
.L_x_36784:
        /* <DEDUP_REMOVED lines=11> */
.L_x_36791:
[----:B------:R-:W-:Y:S01]  /*4380*/  LOP3.LUT R3, R3, 0xff, RZ, 0xc0, !PT ;  /* 0x000000ff03037812 */ /* 0x000fe200078ec0ff */
[----:B------:R-:W-:-:S03]  /*4390*/  IMAD.MOV.U32 R25, RZ, RZ, R23 ;  /* 0x000000ffff197224 */ /* 0x000fc600078e0017 */
[----:B------:R-:W0:Y:S02]  /*43a0*/  I2F.U16 R0, R3 ;  /* 0x0000000300007306 */ /* 0x000e240000101000 */
[----:B0-----:R-:W-:-:S05]  /*43b0*/  F2FP.F16.F32.PACK_AB R0, RZ, R0 ;  /* 0x00000000ff00723e */ /* 0x001fca00000000ff */
[----:B------:R0:W-:Y:S01]  /*43c0*/  STG.E.U16 desc[UR36][R8.64], R0 ;  /* 0x0000000008007986 */ /* 0x0001e2000c101524 */
[----:B------:R-:W-:Y:S05]  /*43d0*/  BRA `(.L_x_36782) ;  /* 0x0000000c00587947 */ /* 0x000fea0003800000 */
.L_x_36790:
        /* <DEDUP_REMOVED lines=12> */
.L_x_36793:
[----:B------:R-:W-:Y:S01]  /*44a0*/  LOP3.LUT R3, R3, 0xff, RZ, 0xc0, !PT ;  /* 0x000000ff03037812 */ /* 0x000fe200078ec0ff */
[----:B------:R-:W-:-:S05]  /*44b0*/  IMAD.MOV.U32 R25, RZ, RZ, R23 ;  /* 0x000000ffff197224 */ /* 0x000fca00078e0017 */
[----:B------:R-:W0:Y:S02]  /*44c0*/  I2F.U16 R3, R3 ;  /* 0x0000000300037306 */ /* 0x000e240000101000 */
[----:B0-----:R-:W-:-:S04]  /*44d0*/  F2FP.F16.F32.PACK_AB R3, RZ, R3 ;  /* 0x00000003ff03723e */ /* 0x001fc800000000ff */
[----:B------:R-:W-:-:S05]  /*44e0*/  PRMT R3, R3, 0x5410, RZ ;  /* 0x0000541003037816 */ /* 0x000fca00000000ff */
[----:B------:R0:W-:Y:S01]  /*44f0*/  STG.E desc[UR36][R8.64], R3 ;  /* 0x0000000308007986 */ /* 0x0001e2000c101924 */
[----:B------:R-:W-:Y:S05]  /*4500*/  BRA `(.L_x_36782) ;  /* 0x0000000c000c7947 */ /* 0x000fea0003800000 */
.L_x_36792:
[----:B------:R-:W-:Y:S01]  /*4510*/  LOP3.LUT R4, R3, 0xff, RZ, 0xc0, !PT ;  /* 0x000000ff03047812 */ /* 0x000fe200078ec0ff */
[----:B------:R-:W-:-:S05]  /*4520*/  IMAD.MOV.U32 R25, RZ, RZ, R23 ;  /* 0x000000ffff197224 */ /* 0x000fca00078e0017 */
[----:B------:R-:W0:Y:S02]  /*4530*/  I2F.F64.U16 R4, R4 ;  /* 0x0000000400047312 */ /* 0x000e240000101800 */
[----:B0-----:R0:W-:Y:S01]  /*4540*/  STG.E.64 desc[UR36][R8.64], R4 ;  /* 0x0000000408007986 */ /* 0x0011e2000c101b24 */
[----:B------:R-:W-:Y:S05]  /*4550*/  BRA `(.L_x_36782) ;  /* 0x0000000800f87947 */ /* 0x000fea0003800000 */
.L_x_36783:
        /* <DEDUP_REMOVED lines=13> */
.L_x_36796:
[----:B------:R-:W-:Y:S02]  /*4630*/  LOP3.LUT R4, R3, 0xff, RZ, 0xc0, !PT ;  /* 0x000000ff03047812 */ /* 0x000fe400078ec0ff */
[----:B--234-:R-:W-:Y:S01]  /*4640*/  CS2R R6, SRZ ;  /* 0x0000000000067805 */ /* 0x01cfe2000001ff00 */
[----:B------:R-:W-:-:S03]  /*4650*/  IMAD.MOV.U32 R25, RZ, RZ, R23 ;  /* 0x000000ffff197224 */ /* 0x000fc600078e0017 */
[----:B------:R-:W0:Y:S02]  /*4660*/  I2F.F64.U16 R4, R4 ;  /* 0x0000000400047312 */ /* 0x000e240000101800 */
[----:B0-----:R0:W-:Y:S01]  /*4670*/  STG.E.128 desc[UR36][R8.64], R4 ;  /* 0x0000000408007986 */ /* 0x0011e2000c101d24 */
[----:B------:R-:W-:Y:S05]  /*4680*/  BRA `(.L_x_36782) ;  /* 0x0000000800ac7947 */ /* 0x000fea0003800000 */
.L_x_36795:
        /* <DEDUP_REMOVED lines=22> */
.L_x_36800:
[----:B------:R-:W-:Y:S05]  /*47f0*/  BSYNC B0 ;  /* 0x0000000000007941 */ /* 0x000fea0003800000 */
.L_x_36799:
[----:B------:R-:W-:Y:S01]  /*4800*/  LOP3.LUT R5, R0, R5, RZ, 0xfc, !PT ;  /* 0x0000000500057212 */ /* 0x000fe200078efcff */
[----:B------:R-:W-:-:S04]  /*4810*/  IMAD.MOV.U32 R25, RZ, RZ, R23 ;  /* 0x000000ffff197224 */ /* 0x000fc800078e0017 */
[----:B------:R0:W-:Y:S01]  /*4820*/  STG.E.U8 desc[UR36][R8.64], R5 ;  /* 0x0000000508007986 */ /* 0x0001e2000c101124 */
[----:B------:R-:W-:Y:S05]  /*4830*/  BRA `(.L_x_36782) ;  /* 0x0000000800407947 */ /* 0x000fea0003800000 */
.L_x_36798:
        /* <DEDUP_REMOVED lines=14> */
.L_x_36802:
[----:B------:R-:W-:Y:S01]  /*4920*/  IMAD.MOV.U32 R0, RZ, RZ, 0x7f ;  /* 0x0000007fff007424 */ /* 0x000fe200078e00ff */
[----:B------:R-:W-:-:S04]  /*4930*/  ISETP.GT.U32.AND P0, PT, R3, 0x7f800000, PT ;  /* 0x7f8000000300780c */ /* 0x000fc80003f04070 */
[----:B------:R-:W-:-:S09]  /*4940*/  SEL R0, R0, 0x7c, P0 ;  /* 0x0000007c00007807 */ /* 0x000fd20000000000 */
.L_x_36803:
[----:B------:R-:W-:Y:S05]  /*4950*/  BSYNC B0 ;  /* 0x0000000000007941 */ /* 0x000fea0003800000 */
.L_x_36801:
[----:B------:R-:W-:Y:S01]  /*4960*/  LOP3.LUT R3, R5, 0x80000000, RZ, 0xc0, !PT ;  /* 0x8000000005037812 */ /* 0x000fe200078ec0ff */
[----:B------:R-:W-:-:S03]  /*4970*/  IMAD.MOV.U32 R25, RZ, RZ, R23 ;  /* 0x000000ffff197224 */ /* 0x000fc600078e0017 */
[----:B------:R-:W-:-:S04]  /*4980*/  SHF.R.U32.HI R3, RZ, 0x18, R3 ;  /* 0x00000018ff037819 */ /* 0x000fc80000011603 */
[----:B------:R-:W-:-:S05]  /*4990*/  LOP3.LUT R3, R0, R3, RZ, 0xfc, !PT ;  /* 0x0000000300037212 */ /* 0x000fca00078efcff */
[----:B------:R0:W-:Y:S01]  /*49a0*/  STG.E.U8 desc[UR36][R8.64], R3 ;  /* 0x0000000308007986 */ /* 0x0001e2000c101124 */
[----:B------:R-:W-:Y:S05]  /*49b0*/  BRA `(.L_x_36782) ;  /* 0x0000000400e07947 */ /* 0x000fea0003800000 */
.L_x_36797:
[----:B------:R-:W-:Y:S01]  /*49c0*/  LOP3.LUT R3, R3, 0xff, RZ, 0xc0, !PT ;  /* 0x000000ff03037812 */ /* 0x000fe200078ec0ff */
[----:B------:R-:W-:-:S03]  /*49d0*/  IMAD.MOV.U32 R25, RZ, RZ, R23 ;  /* 0x000000ffff197224 */ /* 0x000fc600078e0017 */
[----:B------:R-:W0:Y:S02]  /*49e0*/  I2F.U16 R0, R3 ;  /* 0x0000000300007306 */ /* 0x000e240000101000 */
[----:B0-----:R-:W-:-:S05]  /*49f0*/  F2FP.BF16.F32.PACK_AB R0, RZ, R0 ;  /* 0x00000000ff00723e */ /* 0x001fca00000010ff */
[----:B------:R0:W-:Y:S01]  /*4a00*/  STG.E.U16 desc[UR36][R8.64], R0 ;  /* 0x0000000008007986 */ /* 0x0001e2000c101524 */
[----:B------:R-:W-:Y:S05]  /*4a10*/  BRA `(.L_x_36782) ;  /* 0x0000000400c87947 */ /* 0x000fea0003800000 */
.L_x_36794:
        /* <DEDUP_REMOVED lines=12> */
.L_x_36806:
        /* <DEDUP_REMOVED lines=18> */
.L_x_36809:
[----:B------:R-:W-:-:S04]  /*4c00*/  LOP3.LUT R3, R5, 0x80000000, RZ, 0xc0, !PT ;  /* 0x8000000005037812 */ /* 0x000fc800078ec0ff */
[----:B------:R-:W-:-:S04]  /*4c10*/  SHF.R.U32.HI R3, RZ, 0x18, R3 ;  /* 0x00000018ff037819 */ /* 0x000fc80000011603 */
[----:B------:R-:W-:-:S04]  /*4c20*/  LOP3.LUT R0, R0, R3, RZ, 0xfc, !PT ;  /* 0x0000000300007212 */ /* 0x000fc800078efcff */
[----:B------:R-:W-:-:S07]  /*4c30*/  PRMT R4, R0, 0x7610, R4 ;  /* 0x0000761000047816 */ /* 0x000fce0000000004 */
.L_x_36808:
[----:B------:R-:W-:Y:S05]  /*4c40*/  BSYNC B0 ;  /* 0x0000000000007941 */ /* 0x000fea0003800000 */
.L_x_36807:
[----:B------:R0:W-:Y:S01]  /*4c50*/  STG.E.U8 desc[UR36][R8.64], R4 ;  /* 0x0000000408007986 */ /* 0x0001e2000c101124 */
[----:B------:R-:W-:Y:S01]  /*4c60*/  IMAD.MOV.U32 R25, RZ, RZ, R23 ;  /* 0x000000ffff197224 */ /* 0x000fe200078e0017 */
[----:B------:R-:W-:Y:S06]  /*4c70*/  BRA `(.L_x_36782) ;  /* 0x0000000400307947 */ /* 0x000fec0003800000 */
.L_x_36805:
        /* <DEDUP_REMOVED lines=18> */
.L_x_36812:
[----:B------:R-:W-:-:S04]  /*4da0*/  LOP3.LUT R3, R5, 0x80000000, RZ, 0xc0, !PT ;  /* 0x8000000005037812 */ /* 0x000fc800078ec0ff */
[----:B------:R-:W-:-:S04]  /*4db0*/  SHF.R.U32.HI R3, RZ, 0x18, R3 ;  /* 0x00000018ff037819 */ /* 0x000fc80000011603 */
[----:B------:R-:W-:-:S04]  /*4dc0*/  LOP3.LUT R0, R0, R3, RZ, 0xfc, !PT ;  /* 0x0000000300007212 */ /* 0x000fc800078efcff */
[----:B------:R-:W-:-:S07]  /*4dd0*/  PRMT R4, R0, 0x7610, R4 ;  /* 0x0000761000047816 */ /* 0x000fce0000000004 */
.L_x_36811:
[----:B------:R-:W-:Y:S05]  /*4de0*/  BSYNC B0 ;  /* 0x0000000000007941 */ /* 0x000fea0003800000 */
.L_x_36810:
[----:B------:R0:W-:Y:S01]  /*4df0*/  STG.E.U8 desc[UR36][R8.64], R4 ;  /* 0x0000000408007986 */ /* 0x0001e2000c101124 */
[----:B------:R-:W-:Y:S01]  /*4e00*/  IMAD.MOV.U32 R25, RZ, RZ, R23 ;  /* 0x000000ffff197224 */ /* 0x000fe200078e0017 */
[----:B------:R-:W-:Y:S06]  /*4e10*/  BRA `(.L_x_36782) ;  /* 0x0000000000c87947 */ /* 0x000fec0003800000 */
.L_x_36804:
        /* <DEDUP_REMOVED lines=24> */
.L_x_36787:
        /* <DEDUP_REMOVED lines=16> */
.L_x_36815:
[----:B------:R-:W-:Y:S01]  /*50a0*/  IMAD.MOV.U32 R25, RZ, RZ, R23 ;  /* 0x000000ffff197224 */ /* 0x000fe200078e0017 */
[----:B------:R-:W-:Y:S06]  /*50b0*/  BRA `(.L_x_36782) ;  /* 0x0000000000207947 */ /* 0x000fec0003800000 */
.L_x_36814:
[----:B------:R-:W-:Y:S01]  /*50c0*/  LOP3.LUT R4, R3, 0xff, RZ, 0xc0, !PT ;  /* 0x000000ff03047812 */ /* 0x000fe200078ec0ff */
[----:B------:R-:W-:Y:S02]  /*50d0*/  IMAD.MOV.U32 R5, RZ, RZ, RZ ;  /* 0x000000ffff057224 */ /* 0x000fe400078e00ff */
[----:B------:R-:W-:-:S03]  /*50e0*/  IMAD.MOV.U32 R25, RZ, RZ, R23 ;  /* 0x000000ffff197224 */ /* 0x000fc600078e0017 */
[----:B------:R0:W-:Y:S01]  /*50f0*/  STG.E.64 desc[UR36][R8.64], R4 ;  /* 0x0000000408007986 */ /* 0x0001e2000c101b24 */
[----:B------:R-:W-:Y:S05]  /*5100*/  BRA `(.L_x_36782) ;  /* 0x00000000000c7947 */ /* 0x000fea0003800000 */
.L_x_36813:
[----:B------:R-:W-:Y:S01]  /*5110*/  LOP3.LUT R3, R3, 0xff, RZ, 0xc0, !PT ;  /* 0x000000ff03037812 */ /* 0x000fe200078ec0ff */
[----:B------:R-:W-:-:S04]  /*5120*/  IMAD.MOV.U32 R25, RZ, RZ, R23 ;  /* 0x000000ffff197224 */ /* 0x000fc800078e0017 */
[----:B------:R0:W-:Y:S03]  /*5130*/  STG.E desc[UR36][R8.64], R3 ;  /* 0x0000000308007986 */ /* 0x0001e6000c101924 */
.L_x_36782:
[----:B------:R-:W-:Y:S05]  /*5140*/  BSYNC B6 ;  /* 0x0000000000067941 */ /* 0x000fea0003800000 */
.L_x_36781:
        /* <DEDUP_REMOVED lines=23> */
.L_x_36821:
[----:B------:R0:W-:Y:S01]  /*52c0*/  STG.E.U8 desc[UR36][R8.64], R22 ;  /* 0x0000001608007986 */ /* 0x0001e2000c101124 */
[----:B------:R-:W-:Y:S05]  /*52d0*/  BRA `(.L_x_36823) ;  /* 0x0000000c00987947 */ /* 0x000fea0003800000 */
.L_x_36820:
        /* <DEDUP_REMOVED lines=10> */
.L_x_36825:
[----:B------:R-:W-:-:S05]  /*5380*/  LOP3.LUT R3, R22, 0xff, RZ, 0xc0, !PT ;  /* 0x000000ff16037812 */ /* 0x000fca00078ec0ff */
[----:B------:R0:W-:Y:S01]  /*5390*/  STG.E desc[UR36][R8.64], R3 ;  /* 0x0000000308007986 */ /* 0x0001e2000c101924 */
[----:B------:R-:W-:Y:S05]  /*53a0*/  BRA `(.L_x_36823) ;  /* 0x0000000c00647947 */ /* 0x000fea0003800000 */
.L_x_36824:
[----:B------:R-:W-:-:S05]  /*53b0*/  LOP3.LUT R3, R22, 0xff, RZ, 0xc0, !PT ;  /* 0x000000ff16037812 */ /* 0x000fca00078ec0ff */
[----:B------:R0:W-:Y:S01]  /*53c0*/  STG.E.U16 desc[UR36][R8.64], R3 ;  /* 0x0000000308007986 */ /* 0x0001e2000c101524 */
[----:B------:R-:W-:Y:S05]  /*53d0*/  BRA `(.L_x_36823) ;  /* 0x0000000c00587947 */ /* 0x000fea0003800000 */
.L_x_36819:
        /* <DEDUP_REMOVED lines=10> */
.L_x_36827:
[----:B------:R-:W-:-:S04]  /*5480*/  LOP3.LUT R22, R22, 0xff, RZ, 0xc0, !PT ;  /* 0x000000ff16167812 */ /* 0x000fc800078ec0ff */
[----:B------:R-:W0:Y:S02]  /*5490*/  I2F.U16 R0, R22 ;  /* 0x0000001600007306 */ /* 0x000e240000101000 */
[----:B0-----:R-:W-:-:S05]  /*54a0*/  F2FP.F16.F32.PACK_AB R0, RZ, R0 ;  /* 0x00000000ff00723e */ /* 0x001fca00000000ff */
[----:B------:R0:W-:Y:S01]  /*54b0*/  STG.E.U16 desc[UR36][R8.64], R0 ;  /* 0x0000000008007986 */ /* 0x0001e2000c101524 */
[----:B------:R-:W-:Y:S05]  /*54c0*/  BRA `(.L_x_36823) ;  /* 0x0000000c001c7947 */ /* 0x000fea0003800000 */
.L_x_36826:
        /* <DEDUP_REMOVED lines=11> */
.L_x_36829:
[----:B------:R-:W-:-:S06]  /*5580*/  LOP3.LUT R22, R22, 0xff, RZ, 0xc0, !PT ;  /* 0x000000ff16167812 */ /* 0x000fcc00078ec0ff */
[----:B------:R-:W0:Y:S02]  /*5590*/  I2F.U16 R22, R22 ;  /* 0x0000001600167306 */ /* 0x000e240000101000 */
[----:B0-----:R-:W-:-:S04]  /*55a0*/  F2FP.F16.F32.PACK_AB R3, RZ, R22 ;  /* 0x00000016ff03723e */ /* 0x001fc800000000ff */
[----:B------:R-:W-:-:S05]  /*55b0*/  PRMT R3, R3, 0x5410, RZ ;  /* 0x0000541003037816 */ /* 0x000fca00000000ff */
[----:B------:R0:W-:Y:S01]  /*55c0*/  STG.E desc[UR36][R8.64], R3 ;  /* 0x0000000308007986 */ /* 0x0001e2000c101924 */
[----:B------:R-:W-:Y:S05]  /*55d0*/  BRA `(.L_x_36823) ;  /* 0x0000000800d87947 */ /* 0x000fea0003800000 */
.L_x_36828:
[----:B------:R-:W-:-:S06]  /*55e0*/  LOP3.LUT R4, R22, 0xff, RZ, 0xc0, !PT ;  /* 0x000000ff16047812 */ /* 0x000fcc00078ec0ff */
[----:B------:R-:W0:Y:S02]  /*55f0*/  I2F.F64.U16 R4, R4 ;  /* 0x0000000400047312 */ /* 0x000e240000101800 */
[----:B0-----:R0:W-:Y:S01]  /*5600*/  STG.E.64 desc[UR36][R8.64], R4 ;  /* 0x0000000408007986 */ /* 0x0011e2000c101b24 */
[----:B------:R-:W-:Y:S05]  /*5610*/  BRA `(.L_x_36823) ;  /* 0x0000000800c87947 */ /* 0x000fea0003800000 */
.L_x_36818:
        /* <DEDUP_REMOVED lines=12> */
.L_x_36832:
[----:B------:R-:W-:Y:S02]  /*56e0*/  LOP3.LUT R4, R22, 0xff, RZ, 0xc0, !PT ;  /* 0x000000ff16047812 */ /* 0x000fe400078ec0ff */
[----:B--234-:R-:W-:-:S04]  /*56f0*/  CS2R R6, SRZ ;  /* 0x0000000000067805 */ /* 0x01cfc8000001ff00 */
[----:B------:R-:W0:Y:S02]  /*5700*/  I2F.F64.U16 R4, R4 ;  /* 0x0000000400047312 */ /* 0x000e240000101800 */
[----:B0-----:R0:W-:Y:S01]  /*5710*/  STG.E.128 desc[UR36][R8.64], R4 ;  /* 0x0000000408007986 */ /* 0x0011e2000c101d24 */
[----:B------:R-:W-:Y:S05]  /*5720*/  BRA `(.L_x_36823) ;  /* 0x0000000800847947 */ /* 0x000fea0003800000 */
.L_x_36831:
        /* <DEDUP_REMOVED lines=22> */
.L_x_36836:
[----:B------:R-:W-:Y:S05]  /*5890*/  BSYNC B0 ;  /* 0x0000000000007941 */ /* 0x000fea0003800000 */
.L_x_36835:
[----:B------:R-:W-:-:S05]  /*58a0*/  LOP3.LUT R5, R0, R5, RZ, 0xfc, !PT ;  /* 0x0000000500057212 */ /* 0x000fca00078efcff */
[----:B------:R0:W-:Y:S01]  /*58b0*/  STG.E.U8 desc[UR36][R8.64], R5 ;  /* 0x0000000508007986 */ /* 0x0001e2000c101124 */
[----:B------:R-:W-:Y:S05]  /*58c0*/  BRA `(.L_x_36823) ;  /* 0x00000008001c7947 */ /* 0x000fea0003800000 */
.L_x_36834:
        /* <DEDUP_REMOVED lines=14> */
.L_x_36838:
[----:B------:R-:W-:Y:S01]  /*59b0*/  IMAD.MOV.U32 R0, RZ, RZ, 0x7f ;  /* 0x0000007fff007424 */ /* 0x000fe200078e00ff */
[----:B------:R-:W-:-:S04]  /*59c0*/  ISETP.GT.U32.AND P0, PT, R3, 0x7f800000, PT ;  /* 0x7f8000000300780c */ /* 0x000fc80003f04070 */
[----:B------:R-:W-:-:S09]  /*59d0*/  SEL R0, R0, 0x7c, P0 ;  /* 0x0000007c00007807 */ /* 0x000fd20000000000 */
.L_x_36839:
[----:B------:R-:W-:Y:S05]  /*59e0*/  BSYNC B0 ;  /* 0x0000000000007941 */ /* 0x000fea0003800000 */
.L_x_36837:
[----:B------:R-:W-:-:S04]  /*59f0*/  LOP3.LUT R3, R5, 0x80000000, RZ, 0xc0, !PT ;  /* 0x8000000005037812 */ /* 0x000fc800078ec0ff */
[----:B------:R-:W-:-:S04]  /*5a00*/  SHF.R.U32.HI R3, RZ, 0x18, R3 ;  /* 0x00000018ff037819 */ /* 0x000fc80000011603 */
[----:B------:R-:W-:-:S05]  /*5a10*/  LOP3.LUT R3, R0, R3, RZ, 0xfc, !PT ;  /* 0x0000000300037212 */ /* 0x000fca00078efcff */
[----:B------:R0:W-:Y:S01]  /*5a20*/  STG.E.U8 desc[UR36][R8.64], R3 ;  /* 0x0000000308007986 */ /* 0x0001e2000c101124 */
[----:B------:R-:W-:Y:S05]  /*5a30*/  BRA `(.L_x_36823) ;  /* 0x0000000400c07947 */ /* 0x000fea0003800000 */
.L_x_36833:
[----:B------:R-:W-:-:S04]  /*5a40*/  LOP3.LUT R22, R22, 0xff, RZ, 0xc0, !PT ;  /* 0x000000ff16167812 */ /* 0x000fc800078ec0ff */
[----:B------:R-:W0:Y:S02]  /*5a50*/  I2F.U16 R0, R22 ;  /* 0x0000001600007306 */ /* 0x000e240000101000 */
[----:B0-----:R-:W-:-:S05]  /*5a60*/  F2FP.BF16.F32.PACK_AB R0, RZ, R0 ;  /* 0x00000000ff00723e */ /* 0x001fca00000010ff */
[----:B------:R0:W-:Y:S01]  /*5a70*/  STG.E.U16 desc[UR36][R8.64], R0 ;  /* 0x0000000008007986 */ /* 0x0001e2000c101524 */
[----:B------:R-:W-:Y:S05]  /*5a80*/  BRA `(.L_x_36823) ;  /* 0x0000000400ac7947 */ /* 0x000fea0003800000 */
.L_x_36830:
        /* <DEDUP_REMOVED lines=11> */
.L_x_36842:
        /* <DEDUP_REMOVED lines=18> */
.L_x_36845:
[----:B------:R-:W-:-:S04]  /*5c60*/  LOP3.LUT R3, R5, 0x80000000, RZ, 0xc0, !PT ;  /* 0x8000000005037812 */ /* 0x000fc800078ec0ff */
[----:B------:R-:W-:-:S04]  /*5c70*/  SHF.R.U32.HI R3, RZ, 0x18, R3 ;  /* 0x00000018ff037819 */ /* 0x000fc80000011603 */
[----:B------:R-:W-:-:S04]  /*5c80*/  LOP3.LUT R0, R0, R3, RZ, 0xfc, !PT ;  /* 0x0000000300007212 */ /* 0x000fc800078efcff */
[----:B------:R-:W-:-:S07]  /*5c90*/  PRMT R4, R0, 0x7610, R4 ;  /* 0x0000761000047816 */ /* 0x000fce0000000004 */
.L_x_36844:
[----:B------:R-:W-:Y:S05]  /*5ca0*/  BSYNC B0 ;  /* 0x0000000000007941 */ /* 0x000fea0003800000 */
.L_x_36843:
[----:B------:R0:W-:Y:S01]  /*5cb0*/  STG.E.U8 desc[UR36][R8.64], R4 ;  /* 0x0000000408007986 */ /* 0x0001e2000c101124 */
[----:B------:R-:W-:Y:S05]  /*5cc0*/  BRA `(.L_x_36823) ;  /* 0x00000004001c7947 */ /* 0x000fea0003800000 */
.L_x_36841:
        /* <DEDUP_REMOVED lines=18> */
.L_x_36848:
[----:B------:R-:W-:-:S04]  /*5df0*/  LOP3.LUT R3, R5, 0x80000000, RZ, 0xc0, !PT ;  /* 0x8000000005037812 */ /* 0x000fc800078ec0ff */
[----:B------:R-:W-:-:S04]  /*5e00*/  SHF.R.U32.HI R3, RZ, 0x18, R3 ;  /* 0x00000018ff037819 */ /* 0x000fc80000011603 */
[----:B------:R-:W-:-:S04]  /*5e10*/  LOP3.LUT R0, R0, R3, RZ, 0xfc, !PT ;  /* 0x0000000300007212 */ /* 0x000fc800078efcff */
[----:B------:R-:W-:-:S07]  /*5e20*/  PRMT R4, R0, 0x7610, R4 ;  /* 0x0000761000047816 */ /* 0x000fce0000000004 */
.L_x_36847:
[----:B------:R-:W-:Y:S05]  /*5e30*/  BSYNC B0 ;  /* 0x0000000000007941 */ /* 0x000fea0003800000 */
.L_x_36846:
[----:B------:R0:W-:Y:S01]  /*5e40*/  STG.E.U8 desc[UR36][R8.64], R4 ;  /* 0x0000000408007986 */ /* 0x0001e2000c101124 */
[----:B------:R-:W-:Y:S05]  /*5e50*/  BRA `(.L_x_36823) ;  /* 0x0000000000b87947 */ /* 0x000fea0003800000 */
.L_x_36840:
        /* <DEDUP_REMOVED lines=23> */
.L_x_36822:
        /* <DEDUP_REMOVED lines=16> */
.L_x_36851:
[----:B------:R-:W-:Y:S05]  /*60d0*/  BRA `(.L_x_36823) ;  /* 0x0000000000187947 */ /* 0x000fea0003800000 */
.L_x_36850:
[----:B------:R-:W-:Y:S01]  /*60e0*/  LOP3.LUT R22, R22, 0xff, RZ, 0xc0, !PT ;  /* 0x000000ff16167812 */ /* 0x000fe200078ec0ff */
[----:B------:R-:W-:-:S05]  /*60f0*/  IMAD.MOV.U32 R23, RZ, RZ, RZ ;  /* 0x000000ffff177224 */ /* 0x000fca00078e00ff */
[----:B------:R0:W-:Y:S01]  /*6100*/  STG.E.64 desc[UR36][R8.64], R22 ;  /* 0x0000001608007986 */ /* 0x0001e2000c101b24 */
[----:B------:R-:W-:Y:S05]  /*6110*/  BRA `(.L_x_36823) ;  /* 0x0000000000087947 */ /* 0x000fea0003800000 */
.L_x_36849:
[----:B------:R-:W-:-:S05]  /*6120*/  LOP3.LUT R3, R22, 0xff, RZ, 0xc0, !PT ;  /* 0x000000ff16037812 */ /* 0x000fca00078ec0ff */
[----:B------:R0:W-:Y:S02]  /*6130*/  STG.E desc[UR36][R8.64], R3 ;  /* 0x0000000308007986 */ /* 0x0001e4000c101924 */
.L_x_36823:
        /* <DEDUP_REMOVED lines=23> */
.L_x_36855:
[----:B------:R0:W-:Y:S01]  /*62b0*/  STG.E.U8 desc[UR36][R8.64], R17 ;  /* 0x0000001108007986 */ /* 0x0001e2000c101124 */
[----:B------:R-:W-:Y:S05]  /*62c0*/  BRA `(.L_x_36857) ;  /* 0x0000000c00987947 */ /* 0x000fea0003800000 */
.L_x_36854:
        /* <DEDUP_REMOVED lines=10> */
.L_x_36859:
[----:B------:R-:W-:-:S05]  /*6370*/  LOP3.LUT R17, R17, 0xff, RZ, 0xc0, !PT ;  /* 0x000000ff11117812 */ /* 0x000fca00078ec0ff */
[----:B------:R0:W-:Y:S01]  /*6380*/  STG.E desc[UR36][R8.64], R17 ;  /* 0x0000001108007986 */ /* 0x0001e2000c101924 */
[----:B------:R-:W-:Y:S05]  /*6390*/  BRA `(.L_x_36857) ;  /* 0x0000000c00647947 */ /* 0x000fea0003800000 */
.L_x_36858:
[----:B------:R-:W-:-:S05]  /*63a0*/  LOP3.LUT R17, R17, 0xff, RZ, 0xc0, !PT ;  /* 0x000000ff11117812 */ /* 0x000fca00078ec0ff */
[----:B------:R0:W-:Y:S01]  /*63b0*/  STG.E.U16 desc[UR36][R8.64], R17 ;  /* 0x0000001108007986 */ /* 0x0001e2000c101524 */
[----:B------:R-:W-:Y:S05]  /*63c0*/  BRA `(.L_x_36857) ;  /* 0x0000000c00587947 */ /* 0x000fea0003800000 */
.L_x_36853:
        /* <DEDUP_REMOVED lines=10> */
.L_x_36861:
[----:B------:R-:W-:-:S04]  /*6470*/  LOP3.LUT R17, R17, 0xff, RZ, 0xc0, !PT ;  /* 0x000000ff11117812 */ /* 0x000fc800078ec0ff */
[----:B------:R-:W0:Y:S02]  /*6480*/  I2F.U16 R0, R17 ;  /* 0x0000001100007306 */ /* 0x000e240000101000 */
[----:B0-----:R-:W-:-:S05]  /*6490*/  F2FP.F16.F32.PACK_AB R0, RZ, R0 ;  /* 0x00000000ff00723e */ /* 0x001fca00000000ff */
[----:B------:R0:W-:Y:S01]  /*64a0*/  STG.E.U16 desc[UR36][R8.64], R0 ;  /* 0x0000000008007986 */ /* 0x0001e2000c101524 */
[----:B------:R-:W-:Y:S05]  /*64b0*/  BRA `(.L_x_36857) ;  /* 0x0000000c001c7947 */ /* 0x000fea0003800000 */
.L_x_36860:
        /* <DEDUP_REMOVED lines=11> */
.L_x_36863:
[----:B------:R-:W-:-:S06]  /*6570*/  LOP3.LUT R17, R17, 0xff, RZ, 0xc0, !PT ;  /* 0x000000ff11117812 */ /* 0x000fcc00078ec0ff */
[----:B------:R-:W0:Y:S02]  /*6580*/  I2F.U16 R17, R17 ;  /* 0x0000001100117306 */ /* 0x000e240000101000 */
[----:B0-----:R-:W-:-:S04]  /*6590*/  F2FP.F16.F32.PACK_AB R3, RZ, R17 ;  /* 0x00000011ff03723e */ /* 0x001fc800000000ff */
[----:B------:R-:W-:-:S05]  /*65a0*/  PRMT R3, R3, 0x5410, RZ ;  /* 0x0000541003037816 */ /* 0x000fca00000000ff */
[----:B------:R0:W-:Y:S01]  /*65b0*/  STG.E desc[UR36][R8.64], R3 ;  /* 0x0000000308007986 */ /* 0x0001e2000c101924 */
[----:B------:R-:W-:Y:S05]  /*65c0*/  BRA `(.L_x_36857) ;  /* 0x0000000800d87947 */ /* 0x000fea0003800000 */
.L_x_36862:
[----:B------:R-:W-:-:S06]  /*65d0*/  LOP3.LUT R4, R17, 0xff, RZ, 0xc0, !PT ;  /* 0x000000ff11047812 */ /* 0x000fcc00078ec0ff */
[----:B------:R-:W0:Y:S02]  /*65e0*/  I2F.F64.U16 R4, R4 ;  /* 0x0000000400047312 */ /* 0x000e240000101800 */
[----:B0-----:R0:W-:Y:S01]  /*65f0*/  STG.E.64 desc[UR36][R8.64], R4 ;  /* 0x0000000408007986 */ /* 0x0011e2000c101b24 */
[----:B------:R-:W-:Y:S05]  /*6600*/  BRA `(.L_x_36857) ;  /* 0x0000000800c87947 */ /* 0x000fea0003800000 */
.L_x_36852:
        /* <DEDUP_REMOVED lines=12> */
.L_x_36866:
[----:B------:R-:W-:Y:S02]  /*66d0*/  LOP3.LUT R4, R17, 0xff, RZ, 0xc0, !PT ;  /* 0x000000ff11047812 */ /* 0x000fe400078ec0ff */
[----:B--234-:R-:W-:-:S04]  /*66e0*/  CS2R R6, SRZ ;  /* 0x0000000000067805 */ /* 0x01cfc8000001ff00 */
[----:B------:R-:W0:Y:S02]  /*66f0*/  I2F.F64.U16 R4, R4 ;  /* 0x0000000400047312 */ /* 0x000e240000101800 */
[----:B0-----:R0:W-:Y:S01]  /*6700*/  STG.E.128 desc[UR36][R8.64], R4 ;  /* 0x0000000408007986 */ /* 0x0011e2000c101d24 */
[----:B------:R-:W-:Y:S05]  /*6710*/  BRA `(.L_x_36857) ;  /* 0x0000000800847947 */ /* 0x000fea0003800000 */
.L_x_36865:
        /* <DEDUP_REMOVED lines=22> */
.L_x_36870:
[----:B------:R-:W-:Y:S05]  /*6880*/  BSYNC B0 ;  /* 0x0000000000007941 */ /* 0x000fea0003800000 */
.L_x_36869:
[----:B------:R-:W-:-:S05]  /*6890*/  LOP3.LUT R5, R0, R5, RZ, 0xfc, !PT ;  /* 0x0000000500057212 */ /* 0x000fca00078efcff */
[----:B------:R0:W-:Y:S01]  /*68a0*/  STG.E.U8 desc[UR36][R8.64], R5 ;  /* 0x0000000508007986 */ /* 0x0001e2000c101124 */
[----:B------:R-:W-:Y:S05]  /*68b0*/  BRA `(.L_x_36857) ;  /* 0x00000008001c7947 */ /* 0x000fea0003800000 */
.L_x_36868:
        /* <DEDUP_REMOVED lines=14> */
.L_x_36872:
[----:B------:R-:W-:Y:S01]  /*69a0*/  IMAD.MOV.U32 R0, RZ, RZ, 0x7f ;  /* 0x0000007fff007424 */ /* 0x000fe200078e00ff */
[----:B------:R-:W-:-:S04]  /*69b0*/  ISETP.GT.U32.AND P0, PT, R3, 0x7f800000, PT ;  /* 0x7f8000000300780c */ /* 0x000fc80003f04070 */
[----:B------:R-:W-:-:S09]  /*69c0*/  SEL R0, R0, 0x7c, P0 ;  /* 0x0000007c00007807 */ /* 0x000fd20000000000 */
.L_x_36873:
[----:B------:R-:W-:Y:S05]  /*69d0*/  BSYNC B0 ;  /* 0x0000000000007941 */ /* 0x000fea0003800000 */
.L_x_36871:
[----:B------:R-:W-:-:S04]  /*69e0*/  LOP3.LUT R3, R17, 0x80000000, RZ, 0xc0, !PT ;  /* 0x8000000011037812 */ /* 0x000fc800078ec0ff */
[----:B------:R-:W-:-:S04]  /*69f0*/  SHF.R.U32.HI R3, RZ, 0x18, R3 ;  /* 0x00000018ff037819 */ /* 0x000fc80000011603 */
[----:B------:R-:W-:-:S05]  /*6a00*/  LOP3.LUT R3, R0, R3, RZ, 0xfc, !PT ;  /* 0x0000000300037212 */ /* 0x000fca00078efcff */
[----:B------:R0:W-:Y:S01]  /*6a10*/  STG.E.U8 desc[UR36][R8.64], R3 ;  /* 0x0000000308007986 */ /* 0x0001e2000c101124 */
[----:B------:R-:W-:Y:S05]  /*6a20*/  BRA `(.L_x_36857) ;  /* 0x0000000400c07947 */ /* 0x000fea0003800000 */
.L_x_36867:
[----:B------:R-:W-:-:S04]  /*6a30*/  LOP3.LUT R17, R17, 0xff, RZ, 0xc0, !PT ;  /* 0x000000ff11117812 */ /* 0x000fc800078ec0ff */
[----:B------:R-:W0:Y:S02]  /*6a40*/  I2F.U16 R0, R17 ;  /* 0x0000001100007306 */ /* 0x000e240000101000 */
[----:B0-----:R-:W-:-:S05]  /*6a50*/  F2FP.BF16.F32.PACK_AB R0, RZ, R0 ;  /* 0x00000000ff00723e */ /* 0x001fca00000010ff */
[----:B------:R0:W-:Y:S01]  /*6a60*/  STG.E.U16 desc[UR36][R8.64], R0 ;  /* 0x0000000008007986 */ /* 0x0001e2000c101524 */
[----:B------:R-:W-:Y:S05]  /*6a70*/  BRA `(.L_x_36857) ;  /* 0x0000000400ac7947 */ /* 0x000fea0003800000 */
.L_x_36864:
        /* <DEDUP_REMOVED lines=11> */
.L_x_36876:
        /* <DEDUP_REMOVED lines=18> */
.L_x_36879:
[----:B------:R-:W-:-:S04]  /*6c50*/  LOP3.LUT R3, R17, 0x80000000, RZ, 0xc0, !PT ;  /* 0x8000000011037812 */ /* 0x000fc800078ec0ff */
[----:B------:R-:W-:-:S04]  /*6c60*/  SHF.R.U32.HI R3, RZ, 0x18, R3 ;  /* 0x00000018ff037819 */ /* 0x000fc80000011603 */
[----:B------:R-:W-:-:S04]  /*6c70*/  LOP3.LUT R0, R0, R3, RZ, 0xfc, !PT ;  /* 0x0000000300007212 */ /* 0x000fc800078efcff */
[----:B------:R-:W-:-:S07]  /*6c80*/  PRMT R4, R0, 0x7610, R4 ;  /* 0x0000761000047816 */ /* 0x000fce0000000004 */
.L_x_36878:
[----:B------:R-:W-:Y:S05]  /*6c90*/  BSYNC B0 ;  /* 0x0000000000007941 */ /* 0x000fea0003800000 */
.L_x_36877:
[----:B------:R0:W-:Y:S01]  /*6ca0*/  STG.E.U8 desc[UR36][R8.64], R4 ;  /* 0x0000000408007986 */ /* 0x0001e2000c101124 */
[----:B------:R-:W-:Y:S05]  /*6cb0*/  BRA `(.L_x_36857) ;  /* 0x00000004001c7947 */ /* 0x000fea0003800000 */
.L_x_36875:
        /* <DEDUP_REMOVED lines=18> */
.L_x_36882:
[----:B------:R-:W-:-:S04]  /*6de0*/  LOP3.LUT R3, R17, 0x80000000, RZ, 0xc0, !PT ;  /* 0x8000000011037812 */ /* 0x000fc800078ec0ff */
[----:B------:R-:W-:-:S04]  /*6df0*/  SHF.R.U32.HI R3, RZ, 0x18, R3 ;  /* 0x00000018ff037819 */ /* 0x000fc80000011603 */
[----:B------:R-:W-:-:S04]  /*6e00*/  LOP3.LUT R0, R0, R3, RZ, 0xfc, !PT ;  /* 0x0000000300007212 */ /* 0x000fc800078efcff */
[----:B------:R-:W-:-:S07]  /*6e10*/  PRMT R4, R0, 0x7610, R4 ;  /* 0x0000761000047816 */ /* 0x000fce0000000004 */
.L_x_36881:
[----:B------:R-:W-:Y:S05]  /*6e20*/  BSYNC B0 ;  /* 0x0000000000007941 */ /* 0x000fea0003800000 */
.L_x_36880:
[----:B------:R0:W-:Y:S01]  /*6e30*/  STG.E.U8 desc[UR36][R8.64], R4 ;  /* 0x0000000408007986 */ /* 0x0001e2000c101124 */
[----:B------:R-:W-:Y:S05]  /*6e40*/  BRA `(.L_x_36857) ;  /* 0x0000000000b87947 */ /* 0x000fea0003800000 */
.L_x_36874:
        /* <DEDUP_REMOVED lines=23> */
.L_x_36856:
        /* <DEDUP_REMOVED lines=16> */
.L_x_36885:
[----:B------:R-:W-:Y:S05]  /*70c0*/  BRA `(.L_x_36857) ;  /* 0x0000000000187947 */ /* 0x000fea0003800000 */
.L_x_36884:
[----:B------:R-:W-:Y:S01]  /*70d0*/  LOP3.LUT R4, R17, 0xff, RZ, 0xc0, !PT ;  /* 0x000000ff11047812 */ /* 0x000fe200078ec0ff */
[----:B------:R-:W-:-:S05]  /*70e0*/  IMAD.MOV.U32 R5, RZ, RZ, RZ ;  /* 0x000000ffff057224 */ /* 0x000fca00078e00ff */
[----:B------:R0:W-:Y:S01]  /*70f0*/  STG.E.64 desc[UR36][R8.64], R4 ;  /* 0x0000000408007986 */ /* 0x0001e2000c101b24 */
[----:B------:R-:W-:Y:S05]  /*7100*/  BRA `(.L_x_36857) ;  /* 0x0000000000087947 */ /* 0x000fea0003800000 */
.L_x_36883:
[----:B------:R-:W-:-:S05]  /*7110*/  LOP3.LUT R17, R17, 0xff, RZ, 0xc0, !PT ;  /* 0x000000ff11117812 */ /* 0x000fca00078ec0ff */
[----:B------:R0:W-:Y:S02]  /*7120*/  STG.E desc[UR36][R8.64], R17 ;  /* 0x0000001108007986 */ /* 0x0001e4000c101924 */
.L_x_36857:
[----:B------:R-:W-:-:S07]  /*7130*/  VIADD R25, R25, 0x80 ;  /* 0x0000008019197836 */ /* 0x000fce0000000000 */
.L_x_36817:
[----:B------:R-:W-:Y:S05]  /*7140*/  BSYNC B6 ;  /* 0x0000000000067941 */ /* 0x000fea0003800000 */
.L_x_36816:
        /* <DEDUP_REMOVED lines=21> */
.L_x_36889:
[----:B------:R-:W-:Y:S01]  /*72a0*/  STG.E.U8 desc[UR36][R2.64], R18 ;  /* 0x0000001202007986 */ /* 0x000fe2000c101124 */
[----:B------:R-:W-:Y:S05]  /*72b0*/  EXIT ;  /* 0x000000000000794d */ /* 0x000fea0003800000 */
.L_x_36888:
        /* <DEDUP_REMOVED lines=10> */
.L_x_36892:
[----:B------:R-:W-:-:S05]  /*7360*/  LOP3.LUT R5, R18, 0xff, RZ, 0xc0, !PT ;  /* 0x000000ff12057812 */ /* 0x000fca00078ec0ff */
[----:B------:R-:W-:Y:S01]  /*7370*/  STG.E desc[UR36][R2.64], R5 ;  /* 0x0000000502007986 */ /* 0x000fe2000c101924 */
[----:B------:R-:W-:Y:S05]  /*7380*/  EXIT ;  /* 0x000000000000794d */ /* 0x000fea0003800000 */
.L_x_36891:
[----:B------:R-:W-:-:S05]  /*7390*/  LOP3.LUT R5, R18, 0xff, RZ, 0xc0, !PT ;  /* 0x000000ff12057812 */ /* 0x000fca00078ec0ff */
[----:B------:R-:W-:Y:S01]  /*73a0*/  STG.E.U16 desc[UR36][R2.64], R5 ;  /* 0x0000000502007986 */ /* 0x000fe2000c101524 */
[----:B------:R-:W-:Y:S05]  /*73b0*/  EXIT ;  /* 0x000000000000794d */ /* 0x000fea0003800000 */
.L_x_36887:
        /* <DEDUP_REMOVED lines=10> */
.L_x_36894:
[----:B------:R-:W-:-:S04]  /*7460*/  LOP3.LUT R18, R18, 0xff, RZ, 0xc0, !PT ;  /* 0x000000ff12127812 */ /* 0x000fc800078ec0ff */
[----:B------:R-:W0:Y:S02]  /*7470*/  I2F.U16 R0, R18 ;  /* 0x0000001200007306 */ /* 0x000e240000101000 */
[----:B0-----:R-:W-:-:S05]  /*7480*/  F2FP.F16.F32.PACK_AB R0, RZ, R0 ;  /* 0x00000000ff00723e */ /* 0x001fca00000000ff */
[----:B------:R-:W-:Y:S01]  /*7490*/  STG.E.U16 desc[UR36][R2.64], R0 ;  /* 0x0000000002007986 */ /* 0x000fe2000c101524 */
[----:B------:R-:W-:Y:S05]  /*74a0*/  EXIT ;  /* 0x000000000000794d */ /* 0x000fea0003800000 */
.L_x_36893:
        /* <DEDUP_REMOVED lines=11> */
.L_x_36896:
[----:B------:R-:W-:-:S06]  /*7560*/  LOP3.LUT R18, R18, 0xff, RZ, 0xc0, !PT ;  /* 0x000000ff12127812 */ /* 0x000fcc00078ec0ff */
[----:B------:R-:W0:Y:S02]  /*7570*/  I2F.U16 R18, R18 ;  /* 0x0000001200127306 */ /* 0x000e240000101000 */
[----:B0-----:R-:W-:-:S04]  /*7580*/  F2FP.F16.F32.PACK_AB R5, RZ, R18 ;  /* 0x00000012ff05723e */ /* 0x001fc800000000ff */
[----:B------:R-:W-:-:S05]  /*7590*/  PRMT R5, R5, 0x5410, RZ ;  /* 0x0000541005057816 */ /* 0x000fca00000000ff */
[----:B------:R-:W-:Y:S01]  /*75a0*/  STG.E desc[UR36][R2.64], R5 ;  /* 0x0000000502007986 */ /* 0x000fe2000c101924 */
[----:B------:R-:W-:Y:S05]  /*75b0*/  EXIT ;  /* 0x000000000000794d */ /* 0x000fea0003800000 */
.L_x_36895:
[----:B------:R-:W-:-:S06]  /*75c0*/  LOP3.LUT R4, R18, 0xff, RZ, 0xc0, !PT ;  /* 0x000000ff12047812 */ /* 0x000fcc00078ec0ff */
[----:B------:R-:W0:Y:S02]  /*75d0*/  I2F.F64.U16 R4, R4 ;  /* 0x0000000400047312 */ /* 0x000e240000101800 */
[----:B0-----:R-:W-:Y:S01]  /*75e0*/  STG.E.64 desc[UR36][R2.64], R4 ;  /* 0x0000000402007986 */ /* 0x001fe2000c101b24 */
[----:B------:R-:W-:Y:S05]  /*75f0*/  EXIT ;  /* 0x000000000000794d */ /* 0x000fea0003800000 */
.L_x_36886:
        /* <DEDUP_REMOVED lines=12> */
.L_x_36899:
[----:B------:R-:W-:Y:S02]  /*76c0*/  LOP3.LUT R4, R18, 0xff, RZ, 0xc0, !PT ;  /* 0x000000ff12047812 */ /* 0x000fe400078ec0ff */
[----:B--234-:R-:W-:-:S04]  /*76d0*/  CS2R R6, SRZ ;  /* 0x0000000000067805 */ /* 0x01cfc8000001ff00 */
[----:B------:R-:W0:Y:S02]  /*76e0*/  I2F.F64.U16 R4, R4 ;  /* 0x0000000400047312 */ /* 0x000e240000101800 */
[----:B0-----:R-:W-:Y:S01]  /*76f0*/  STG.E.128 desc[UR36][R2.64], R4 ;  /* 0x0000000402007986 */ /* 0x001fe2000c101d24 */
[----:B------:R-:W-:Y:S05]  /*7700*/  EXIT ;  /* 0x000000000000794d */ /* 0x000fea0003800000 */
.L_x_36898:
        /* <DEDUP_REMOVED lines=22> */
.L_x_36903:
[----:B------:R-:W-:Y:S05]  /*7870*/  BSYNC B0 ;  /* 0x0000000000007941 */ /* 0x000fea0003800000 */
.L_x_36902:
[----:B------:R-:W-:-:S05]  /*7880*/  LOP3.LUT R5, R0, R5, RZ, 0xfc, !PT ;  /* 0x0000000500057212 */ /* 0x000fca00078efcff */
[----:B------:R-:W-:Y:S01]  /*7890*/  STG.E.U8 desc[UR36][R2.64], R5 ;  /* 0x0000000502007986 */ /* 0x000fe2000c101124 */
[----:B------:R-:W-:Y:S05]  /*78a0*/  EXIT ;  /* 0x000000000000794d */ /* 0x000fea0003800000 */
.L_x_36901:
        /* <DEDUP_REMOVED lines=14> */
.L_x_36905:
[----:B------:R-:W-:Y:S01]  /*7990*/  IMAD.MOV.U32 R0, RZ, RZ, 0x7f ;  /* 0x0000007fff007424 */ /* 0x000fe200078e00ff */
[----:B------:R-:W-:-:S04]  /*79a0*/  ISETP.GT.U32.AND P0, PT, R4, 0x7f800000, PT ;  /* 0x7f8000000400780c */ /* 0x000fc80003f04070 */
[----:B------:R-:W-:-:S09]  /*79b0*/  SEL R0, R0, 0x7c, P0 ;  /* 0x0000007c00007807 */ /* 0x000fd20000000000 */
.L_x_36906:
[----:B------:R-:W-:Y:S05]  /*79c0*/  BSYNC B0 ;  /* 0x0000000000007941 */ /* 0x000fea0003800000 */
.L_x_36904:
[----:B------:R-:W-:-:S04]  /*79d0*/  LOP3.LUT R4, R5, 0x80000000, RZ, 0xc0, !PT ;  /* 0x8000000005047812 */ /* 0x000fc800078ec0ff */
[----:B------:R-:W-:-:S04]  /*79e0*/  SHF.R.U32.HI R5, RZ, 0x18, R4 ;  /* 0x00000018ff057819 */ /* 0x000fc80000011604 */
[----:B------:R-:W-:-:S05]  /*79f0*/  LOP3.LUT R5, R0, R5, RZ, 0xfc, !PT ;  /* 0x0000000500057212 */ /* 0x000fca00078efcff */
[----:B------:R-:W-:Y:S01]  /*7a00*/  STG.E.U8 desc[UR36][R2.64], R5 ;  /* 0x0000000502007986 */ /* 0x000fe2000c101124 */
[----:B------:R-:W-:Y:S05]  /*7a10*/  EXIT ;  /* 0x000000000000794d */ /* 0x000fea0003800000 */
.L_x_36900:
[----:B------:R-:W-:-:S04]  /*7a20*/  LOP3.LUT R18, R18, 0xff, RZ, 0xc0, !PT ;  /* 0x000000ff12127812 */ /* 0x000fc800078ec0ff */
[----:B------:R-:W0:Y:S02]  /*7a30*/  I2F.U16 R0, R18 ;  /* 0x0000001200007306 */ /* 0x000e240000101000 */
[----:B0-----:R-:W-:-:S05]  /*7a40*/  F2FP.BF16.F32.PACK_AB R0, RZ, R0 ;  /* 0x00000000ff00723e */ /* 0x001fca00000010ff */
[----:B------:R-:W-:Y:S01]  /*7a50*/  STG.E.U16 desc[UR36][R2.64], R0 ;  /* 0x0000000002007986 */ /* 0x000fe2000c101524 */
[----:B------:R-:W-:Y:S05]  /*7a60*/  EXIT ;  /* 0x000000000000794d */ /* 0x000fea0003800000 */
.L_x_36897:
        /* <DEDUP_REMOVED lines=11> */
.L_x_36909:
        /* <DEDUP_REMOVED lines=18> */
.L_x_36912:
[----:B------:R-:W-:-:S04]  /*7c40*/  LOP3.LUT R0, R7, 0x80000000, RZ, 0xc0, !PT ;  /* 0x8000000007007812 */ /* 0x000fc800078ec0ff */
[----:B------:R-:W-:-:S04]  /*7c50*/  SHF.R.U32.HI R5, RZ, 0x18, R0 ;  /* 0x00000018ff057819 */ /* 0x000fc80000011600 */
[----:B------:R-:W-:-:S04]  /*7c60*/  LOP3.LUT R4, R4, R5, RZ, 0xfc, !PT ;  /* 0x0000000504047212 */ /* 0x000fc800078efcff */
[----:B------:R-:W-:-:S07]  /*7c70*/  PRMT R0, R4, 0x7610, R0 ;  /* 0x0000761004007816 */ /* 0x000fce0000000000 */
.L_x_36911:
[----:B------:R-:W-:Y:S05]  /*7c80*/  BSYNC B0 ;  /* 0x0000000000007941 */ /* 0x000fea0003800000 */
.L_x_36910:
[----:B------:R-:W-:Y:S01]  /*7c90*/  STG.E.U8 desc[UR36][R2.64], R0 ;  /* 0x0000000002007986 */ /* 0x000fe2000c101124 */
[----:B------:R-:W-:Y:S05]  /*7ca0*/  EXIT ;  /* 0x000000000000794d */ /* 0x000fea0003800000 */
.L_x_36908:
        /* <DEDUP_REMOVED lines=18> */
.L_x_36915:
[----:B------:R-:W-:-:S04]  /*7dd0*/  LOP3.LUT R0, R7, 0x80000000, RZ, 0xc0, !PT ;  /* 0x8000000007007812 */ /* 0x000fc800078ec0ff */
[----:B------:R-:W-:-:S04]  /*7de0*/  SHF.R.U32.HI R5, RZ, 0x18, R0 ;  /* 0x00000018ff057819 */ /* 0x000fc80000011600 */
[----:B------:R-:W-:-:S04]  /*7df0*/  LOP3.LUT R4, R4, R5, RZ, 0xfc, !PT ;  /* 0x0000000504047212 */ /* 0x000fc800078efcff */
[----:B------:R-:W-:-:S07]  /*7e00*/  PRMT R0, R4, 0x7610, R0 ;  /* 0x0000761004007816 */ /* 0x000fce0000000000 */
.L_x_36914:
[----:B------:R-:W-:Y:S05]  /*7e10*/  BSYNC B0 ;  /* 0x0000000000007941 */ /* 0x000fea0003800000 */
.L_x_36913:
[----:B------:R-:W-:Y:S01]  /*7e20*/  STG.E.U8 desc[UR36][R2.64], R0 ;  /* 0x0000000002007986 */ /* 0x000fe2000c101124 */
[----:B------:R-:W-:Y:S05]  /*7e30*/  EXIT ;  /* 0x000000000000794d */ /* 0x000fea0003800000 */
.L_x_36907:
        /* <DEDUP_REMOVED lines=23> */
.L_x_36890:
        /* <DEDUP_REMOVED lines=16> */
.L_x_36918:
[----:B------:R-:W-:Y:S05]  /*80b0*/  EXIT ;  /* 0x000000000000794d */ /* 0x000fea0003800000 */
.L_x_36917:
[----:B------:R-:W-:Y:S01]  /*80c0*/  LOP3.LUT R18, R18, 0xff, RZ, 0xc0, !PT ;  /* 0x000000ff12127812 */ /* 0x000fe200078ec0ff */
[----:B------:R-:W-:-:S05]  /*80d0*/  IMAD.MOV.U32 R19, RZ, RZ, RZ ;  /* 0x000000ffff137224 */ /* 0x000fca00078e00ff */
[----:B------:R-:W-:Y:S01]  /*80e0*/  STG.E.64 desc[UR36][R2.64], R18 ;  /* 0x0000001202007986 */ /* 0x000fe2000c101b24 */
[----:B------:R-:W-:Y:S05]  /*80f0*/  EXIT ;  /* 0x000000000000794d */ /* 0x000fea0003800000 */
.L_x_36916:
[----:B------:R-:W-:-:S05]  /*8100*/  LOP3.LUT R5, R18, 0xff, RZ, 0xc0, !PT ;  /* 0x000000ff12057812 */ /* 0x000fca00078ec0ff */
[----:B------:R-:W-:Y:S01]  /*8110*/  STG.E desc[UR36][R2.64], R5 ;  /* 0x0000000502007986 */ /* 0x000fe2000c101924 */
[----:B------:R-:W-:Y:S05]  /*8120*/  EXIT ;  /* 0x000000000000794d */ /* 0x000fea0003800000 */
        .weak           $__internal_71_$__cuda_sm20_div_u16
        .type           $__internal_71_$__cuda_sm20_div_u16,@function
        .size           $__internal_71_$__cuda_sm20_div_u16,(.L_x_37749 - $__internal_71_$__cuda_sm20_div_u16)
$__internal_71_$__cuda_sm20_div_u16:
        /* <DEDUP_REMOVED lines=18> */
[----:B------:R-:W-:Y:S06]  /*8250*/  RET.REL.NODEC R4 `(_ZN2at6native27unrolled_elementwise_kernelINS0_13BUnaryFunctorIhhhZZZNS0_15binary_internal21div_floor_kernel_cudaERNS_18TensorIteratorBaseEENKUlvE_clEvENKUlvE_clEvEUlhhE_EESt5arrayIPcLm2EELi4E23TrivialOffsetCalculatorILi1EjESE_NS0_6memory12LoadWithCastILi1EEENSF_13StoreWithCastILi1EEEEEviT_T0_T2_T3_T4_T5_) ;  /* 0xffffff7c04687950 */ /* 0x000fec0003c3ffff */
.L_x_36919:
        /* <DEDUP_REMOVED lines=10> */
.L_x_37749:


//--------------------- .text._ZN2at6native18elementwise_kernelILi128ELi4EZNS0_22gpu_kernel_impl_nocastINS0_13BUnaryFunctorIhhhZZZNS0_15binary_internal21div_floor_kernel_cudaERNS_18TensorIteratorBaseEENKUlvE_clEvENKUlvE_clEvEUlhhE_EEEEvS6_RKT_EUliE_EEviT1_ --------------------------
	.section	.text._ZN2at6native18elementwise_kernelILi128ELi4EZNS0_22gpu_kernel_impl_nocastINS0_13BUnaryFunctorIhhhZZZNS0_15binary_internal21div_floor_kernel_cudaERNS_18TensorIteratorBaseEENKUlvE_clEvENKUlvE_clEvEUlhhE_EEEEvS6_RKT_EUliE_EEviT1_,"ax",@progbits
	.align	128
        .global         _ZN2at6native18elementwise_kernelILi128ELi4EZNS0_22gpu_kernel_impl_nocastINS0_13BUnaryFunctorIhhhZZZNS0_15binary_internal21div_floor_kernel_cudaERNS_18TensorIteratorBaseEENKUlvE_clEvENKUlvE_clEvEUlhhE_EEEEvS6_RKT_EUliE_EEviT1_
        .type           _ZN2at6native18elementwise_kernelILi128ELi4EZNS0_22gpu_kernel_impl_nocastINS0_13BUnaryFunctorIhhhZZZNS0_15binary_internal21div_floor_kernel_cudaERNS_18TensorIteratorBaseEENKUlvE_clEvENKUlvE_clEvEUlhhE_EEEEvS6_RKT_EUliE_EEviT1_,@function
        .size           _ZN2at6native18elementwise_kernelILi128ELi4EZNS0_22gpu_kernel_impl_nocastINS0_13BUnaryFunctorIhhhZZZNS0_15binary_internal21div_floor_kernel_cudaERNS_18TensorIteratorBaseEENKUlvE_clEvENKUlvE_clEvEUlhhE_EEEEvS6_RKT_EUliE_EEviT1_,(.L_x_37750 - _ZN2at6native18elementwise_kernelILi128ELi4EZNS0_22gpu_kernel_impl_nocastINS0_13BUnaryFunctorIhhhZZZNS0_15binary_internal21div_floor_kernel_cudaERNS_18TensorIteratorBaseEENKUlvE_clEvENKUlvE_clEvEUlhhE_EEEEvS6_RKT_EUliE_EEviT1_)
        .other          _ZN2at6native18elementwise_kernelILi128ELi4EZNS0_22gpu_kernel_impl_nocastINS0_13BUnaryFunctorIhhhZZZNS0_15binary_internal21div_floor_kernel_cudaERNS_18TensorIteratorBaseEENKUlvE_clEvENKUlvE_clEvEUlhhE_EEEEvS6_RKT_EUliE_EEviT1_,@"STO_CUDA_ENTRY STV_DEFAULT"
_ZN2at6native18elementwise_kernelILi128ELi4EZNS0_22gpu_kernel_impl_nocastINS0_13BUnaryFunctorIhhhZZZNS0_15binary_internal21div_floor_kernel_cudaERNS_18TensorIteratorBaseEENKUlvE_clEvENKUlvE_clEvEUlhhE_EEEEvS6_RKT_EUliE_EEviT1_:
.text._ZN2at6native18elementwise_kernelILi128ELi4EZNS0_22gpu_kernel_impl_nocastINS0_13BUnaryFunctorIhhhZZZNS0_15binary_internal21div_floor_kernel_cudaERNS_18TensorIteratorBaseEENKUlvE_clEvENKUlvE_clEvEUlhhE_EEEEvS6_RKT_EUliE_EEviT1_:
[----:B------:R-:W-:Y:S01]  /*0000*/  LDC R1, c[0x0][0x28] ;  /* 0x00000a00ff017b82 */ /* 0x000fe20000000800 */
[----:B------:R-:W0:Y:S01]  /*0010*/  S2R R5, SR_CTAID.X ;  /* 0x0000000000057919 */ /* 0x000e220000002500 */
[----:B------:R-:W-:Y:S01]  /*0020*/  ULDC UR4, c[0x0][0x210] ;  /* 0x0000840000047ab9 */ /* 0x000fe20000000800 */
[----:B------:R-:W-:Y:S01]  /*0030*/  ULDC.U8 UR6, c[0x0][0x421] ;  /* 0x0001084000067ab9 */ /* 0x000fe20000000000 */
        /* <DEDUP_REMOVED lines=308> */
.L_x_36922:
[----:B------:R-:W-:Y:S02]  /*1380*/  ULDC.64 UR8, c[0x0][0x418] ;  /* 0x0001060000087ab9 */ /* 0x000fe40000000a00 */
[----:B------:R-:W-:-:S05]  /*1390*/  IADD3 R2, P0, R2, UR8, RZ ;  /* 0x0000000802027c10 */ /* 0x000fca000ff1e0ff */
[----:B------:R-:W-:Y:S01]  /*13a0*/  IMAD.X R3, RZ, RZ, UR9, P0 ;  /* 0x00000009ff037e24 */ /* 0x000fe200080e06ff */
[----:B------:R-:W-:-:S04]  /*13b0*/  ULDC.64 UR8, c[0x0][0x410] ;  /* 0x0001040000087ab9 */ /* 0x000fc80000000a00 */
[----:B------:R0:W5:Y:S01]  /*13c0*/  LDG.E.U8 R12, desc[UR4][R2.64] ;  /* 0x00000004020c7981 */ /* 0x000162000c1e1100 */
[----:B------:R-:W-:Y:S02]  /*13d0*/  IADD3 R6, P0, R7, UR8, RZ ;  /* 0x0000000807067c10 */ /* 0x000fe4000ff1e0ff */
[----:B------:R-:W-:Y:S02]  /*13e0*/  MOV R13, UR6 ;  /* 0x00000006000d7c02 */ /* 0x000fe40008000f00 */
[----:B------:R-:W-:Y:S02]  /*13f0*/  IADD3.X R7, RZ, UR9, RZ, P0, !PT ;  /* 0x00000009ff077c10 */ /* 0x000fe400087fe4ff */
[----:B------:R-:W-:-:S07]  /*1400*/  MOV R14, 0x1420 ;  /* 0x00001420000e7802 */ /* 0x000fce0000000f00 */
[----:B0----5:R-:W-:Y:S05]  /*1410*/  CALL.REL.NOINC `($__internal_72_$__cuda_sm20_div_u16) ;  /* 0x0000003800fc7944 */ /* 0x021fea0003c00000 */
[----:B------:R0:W-:Y:S01]  /*1420*/  STG.E.U8 desc[UR4][R6.64], R13 ;  /* 0x0000000d06007986 */ /* 0x0001e2000c101104 */
[----:B------:R-:W-:-:S04]  /*1430*/  LEA R0, R5, R0, 0x9 ;  /* 0x0000000005007211 */ /* 0x000fc800078e48ff */
[----:B------:R-:W-:-:S07]  /*1440*/  IADD3 R3, R0, 0x80, RZ ;  /* 0x0000008000037810 */ /* 0x000fce0007ffe0ff */
.L_x_36921:
[----:B------:R-:W-:Y:S05]  /*1450*/  BSYNC B0 ;  /* 0x0000000000007941 */ /* 0x000fea0003800000 */
.L_x_36920:
[----:B------:R-:W-:Y:S01]  /*1460*/  ULDC UR7, c[0x0][0x210] ;  /* 0x0000840000077ab9 */ /* 0x000fe20000000800 */
[----:B------:R-:W-:Y:S01]  /*1470*/  BSSY B0, `(.L_x_36923) ;  /* 0x000013d000007945 */ /* 0x000fe20003800000 */
[----:B------:R-:W-:-:S13]  /*1480*/  ISETP.GE.AND P0, PT, R3, UR7, PT ;  /* 0x0000000703007c0c */ /* 0x000fda000bf06270 */
[----:B------:R-:W-:Y:S05]  /*1490*/  @P0 BRA `(.L_x_36924) ;  /* 0x0000001000e80947 */ /* 0x000fea0003800000 */
        /* <DEDUP_REMOVED lines=9> */
[----:B0-----:R-:W-:-:S05]  /*1530*/  IMAD.HI.U32 R6, R3, UR8, R2 ;  /* 0x0000000803067c27 */ /* 0x001fca000f8e0002 */
        /* <DEDUP_REMOVED lines=292> */
.L_x_36925:
[----:B------:R-:W-:Y:S02]  /*2780*/  ULDC.64 UR8, c[0x0][0x418] ;  /* 0x0001060000087ab9 */ /* 0x000fe40000000a00 */
[----:B0-----:R-:W-:-:S04]  /*2790*/  IADD3 R6, P0, R0, UR8, RZ ;  /* 0x0000000800067c10 */ /* 0x001fc8000ff1e0ff */
[----:B------:R-:W-:Y:S01]  /*27a0*/  IADD3.X R7, RZ, UR9, RZ, P0, !PT ;  /* 0x00000009ff077c10 */ /* 0x000fe200087fe4ff */
        /* <DEDUP_REMOVED lines=8> */
[----:B------:R-:W-:-:S07]  /*2830*/  IADD3 R3, R3, 0x80, RZ ;  /* 0x0000008003037810 */ /* 0x000fce0007ffe0ff */
.L_x_36924:
[----:B------:R-:W-:Y:S05]  /*2840*/  BSYNC B0 ;  /* 0x0000000000007941 */ /* 0x000fea0003800000 */
.L_x_36923:
[----:B------:R-:W-:Y:S01]  /*2850*/  ULDC UR7, c[0x0][0x210] ;  /* 0x0000840000077ab9 */ /* 0x000fe20000000800 */
[----:B------:R-:W-:Y:S01]  /*2860*/  BSSY B0, `(.L_x_36926) ;  /* 0x000013d000007945 */ /* 0x000fe20003800000 */
[----:B------:R-:W-:-:S13]  /*2870*/  ISETP.GE.AND P0, PT, R3, UR7, PT ;  /* 0x0000000703007c0c */ /* 0x000fda000bf06270 */
[----:B------:R-:W-:Y:S05]  /*2880*/  @P0 BRA `(.L_x_36927) ;  /* 0x0000001000e80947 */ /* 0x000fea0003800000 */
[----:B-1----:R-:W1:Y:S01]  /*2890*/  LDC R4, c[0x0][0x218] ;  /* 0x00008600ff047b82 */ /* 0x002e620000000800 */
[----:B------:R-:W-:Y:S01]  /*28a0*/  HFMA2.MMA R0, -RZ, RZ, 0, 0 ;  /* 0x00000000ff007435 */ /* 0x000fe200000001ff */
[----:B------:R-:W-:Y:S02]  /*28b0*/  MOV R5, RZ ;  /* 0x000000ff00057202 */ /* 0x000fe40000000f00 */
[----:B-1----:R-:W-:-:S13]  /*28c0*/  ISETP.NE.AND P0, PT, R4, RZ, PT ;  /* 0x000000ff0400720c */ /* 0x002fda0003f05270 */
[----:B------:R-:W-:Y:S05]  /*28d0*/  @!P0 BRA `(.L_x_36928) ;  /* 0x0000001000a48947 */ /* 0x000fea0003800000 */
[----:B------:R-:W-:Y:S01]  /*28e0*/  IMAD.MOV.U32 R2, RZ, RZ, RZ ;  /* 0x000000ffff027224 */ /* 0x000fe200078e00ff */
[----:B------:R-:W-:Y:S01]  /*28f0*/  ULDC.64 UR8, c[0x0][0x220] ;  /* 0x0000880000087ab9 */ /* 0x000fe20000000a00 */
[----:B------:R-:W-:Y:S01]  /*2900*/  ISETP.NE.AND P0, PT, R4, 0x1, PT ;  /* 0x000000010400780c */ /* 0x000fe20003f05270 */
[----:B------:R-:W-:Y:S01]  /*2910*/  ULDC UR7, c[0x0][0x21c] ;  /* 0x0000870000077ab9 */ /* 0x000fe20000000800 */
        /* <DEDUP_REMOVED lines=279> */
[----:B------:R-:W-:Y:S02]  /*3a90*/  @P0 MOV R10, RZ ;  /* 0x000000ff000a0202 */ /* 0x000fe40000000f00 */
        /* <DEDUP_REMOVED lines=13> */
.L_x_36928:
        /* <DEDUP_REMOVED lines=12> */
.L_x_36927:
[----:B------:R-:W-:Y:S05]  /*3c30*/  BSYNC B0 ;  /* 0x0000000000007941 */ /* 0x000fea0003800000 */
.L_x_36926:
[----:B------:R-:W-:Y:S02]  /*3c40*/  ULDC UR7, c[0x0][0x210] ;  /* 0x0000840000077ab9 */ /* 0x000fe40000000800 */
[----:B------:R-:W-:-:S13]  /*3c50*/  ISETP.GE.AND P0, PT, R3, UR7, PT ;  /* 0x0000000703007c0c */ /* 0x000fda000bf06270 */
[----:B------:R-:W-:Y:S05]  /*3c60*/  @P0 EXIT ;  /* 0x000000000000094d */ /* 0x000fea0003800000 */
[----:B-12---:R-:W1:Y:S01]  /*3c70*/  LDC R4, c[0x0][0x218] ;  /* 0x00008600ff047b82 */ /* 0x006e620000000800 */
        /* <DEDUP_REMOVED lines=289> */
[----:B------:R-:W-:-:S07]  /*4e90*/  IMAD.MOV R9, RZ, RZ, -R7 ;  /* 0x000000ffff097224 */ /* 0x000fce00078e0a07 */
        /* <DEDUP_REMOVED lines=11> */
.L_x_36929:
        /* <DEDUP_REMOVED lines=10> */
[----:B------:R-:W-:Y:S01]  /*4ff0*/  STG.E.U8 desc[UR4][R2.64], R13 ;  /* 0x0000000d02007986 */ /* 0x000fe2000c101104 */
[----:B------:R-:W-:Y:S05]  /*5000*/  EXIT ;  /* 0x000000000000794d */ /* 0x000fea0003800000 */
        .weak           $__internal_72_$__cuda_sm20_div_u16
        .type           $__internal_72_$__cuda_sm20_div_u16,@function
        .size           $__internal_72_$__cuda_sm20_div_u16,(.L_x_37750 - $__internal_72_$__cuda_sm20_div_u16)
$__internal_72_$__cuda_sm20_div_u16:
        /* <DEDUP_REMOVED lines=18> */
[----:B------:R-:W-:Y:S06]  /*5130*/  RET.REL.NODEC R8 `(_ZN2at6native18elementwise_kernelILi128ELi4EZNS0_22gpu_kernel_impl_nocastINS0_13BUnaryFunctorIhhhZZZNS0_15binary_internal21div_floor_kernel_cudaERNS_18TensorIteratorBaseEENKUlvE_clEvENKUlvE_clEvEUlhhE_EEEEvS6_RKT_EUliE_EEviT1_) ;  /* 0xffffffac08b07950 */ /* 0x000fec0003c3ffff */
.L_x_36930:
        /* <DEDUP_REMOVED lines=12> */
.L_x_37750:


//--------------------- .text._ZN2at6native27unrolled_elementwise_kernelINS0_13BUnaryFunctorIhhhZZZNS0_15binary_internal21div_floor_kernel_cudaERNS_18TensorIteratorBaseEENKUlvE_clEvENKUlvE_clEvEUlhhE_EESt5arrayIPcLm2EELi4E23TrivialOffsetCalculatorILi1EjESE_NS0_6memory15LoadWithoutCastENSF_16StoreWithoutCastEEEviT_T0_T2_T3_T4_T5_ --------------------------
	.section	.text._ZN2at6native27unrolled_elementwise_kernelINS0_13BUnaryFunctorIhhhZZZNS0_15binary_internal21div_floor_kernel_cudaERNS_18TensorIteratorBaseEENKUlvE_clEvENKUlvE_clEvEUlhhE_EESt5arrayIPcLm2EELi4E23TrivialOffsetCalculatorILi1EjESE_NS0_6memory15LoadWithoutCastENSF_16StoreWithoutCastEEEviT_T0_T2_T3_T4_T5_,"ax",@progbits
	.align	128
        .global         _ZN2at6native27unrolled_elementwise_kernelINS0_13BUnaryFunctorIhhhZZZNS0_15binary_internal21div_floor_kernel_cudaERNS_18TensorIteratorBaseEENKUlvE_clEvENKUlvE_clEvEUlhhE_EESt5arrayIPcLm2EELi4E23TrivialOffsetCalculatorILi1EjESE_NS0_6memory15LoadWithoutCastENSF_16StoreWithoutCastEEEviT_T0_T2_T3_T4_T5_
        .type           _ZN2at6native27unrolled_elementwise_kernelINS0_13BUnaryFunctorIhhhZZZNS0_15binary_internal21div_floor_kernel_cudaERNS_18TensorIteratorBaseEENKUlvE_clEvENKUlvE_clEvEUlhhE_EESt5arrayIPcLm2EELi4E23TrivialOffsetCalculatorILi1EjESE_NS0_6memory15LoadWithoutCastENSF_16StoreWithoutCastEEEviT_T0_T2_T3_T4_T5_,@function
        .size           _ZN2at6native27unrolled_elementwise_kernelINS0_13BUnaryFunctorIhhhZZZNS0_15binary_internal21div_floor_kernel_cudaERNS_18TensorIteratorBaseEENKUlvE_clEvENKUlvE_clEvEUlhhE_EESt5arrayIPcLm2EELi4E23TrivialOffsetCalculatorILi1EjESE_NS0_6memory15LoadWithoutCastENSF_16StoreWithoutCastEEEviT_T0_T2_T3_T4_T5_,(.L_x_37751 - _ZN2at6native27unrolled_elementwise_kernelINS0_13BUnaryFunctorIhhhZZZNS0_15binary_internal21div_floor_kernel_cudaERNS_18TensorIteratorBaseEENKUlvE_clEvENKUlvE_clEvEUlhhE_EESt5arrayIPcLm2EELi4E23TrivialOffsetCalculatorILi1EjESE_NS0_6memory15LoadWithoutCastENSF_16StoreWithoutCastEEEviT_T0_T2_T3_T4_T5_)
        .other          _ZN2at6native27unrolled_elementwise_kernelINS0_13BUnaryFunctorIhhhZZZNS0_15binary_internal21div_floor_kernel_cudaERNS_18TensorIteratorBaseEENKUlvE_clEvENKUlvE_clEvEUlhhE_EESt5arrayIPcLm2EELi4E23TrivialOffsetCalculatorILi1EjESE_NS0_6memory15LoadWithoutCastENSF_16StoreWithoutCastEEEviT_T0_T2_T3_T4_T5_,@"STO_CUDA_ENTRY STV_DEFAULT"
_ZN2at6native27unrolled_elementwise_kernelINS0_13BUnaryFunctorIhhhZZZNS0_15binary_internal21div_floor_kernel_cudaERNS_18TensorIteratorBaseEENKUlvE_clEvENKUlvE_clEvEUlhhE_EESt5arrayIPcLm2EELi4E23TrivialOffsetCalculatorILi1EjESE_NS0_6memory15LoadWithoutCastENSF_16StoreWithoutCastEEEviT_T0_T2_T3_T4_T5_:
.text._ZN2at6native27unrolled_elementwise_kernelINS0_13BUnaryFunctorIhhhZZZNS0_15binary_internal21div_floor_kernel_cudaERNS_18TensorIteratorBaseEENKUlvE_clEvENKUlvE_clEvEUlhhE_EESt5arrayIPcLm2EELi4E23TrivialOffsetCalculatorILi1EjESE_NS0_6memory15LoadWithoutCastENSF_16StoreWithoutCastEEEviT_T0_T2_T3_T4_T5_:
        /* <DEDUP_REMOVED lines=17> */
[----:B------:R-:W-:Y:S02]  /*0110*/  ISETP.GE.AND P2, PT, R11, R2, PT ;  /* 0x000000020b00720c */ /* 0x000fe40003f46270 */
[----:B------:R-:W-:Y:S02]  /*0120*/  @!P0 IADD3.X R13, RZ, R15, RZ, P5, !PT ;  /* 0x0000000fff0d8210 */ /* 0x000fe40002ffe4ff */
[----:B------:R-:W-:-:S03]  /*0130*/  PRMT R10, RZ, 0x7610, R10 ;  /* 0x00007610ff0a7816 */ /* 0x000fc6000000000a */
[----:B------:R0:W5:Y:S06]  /*0140*/  @!P0 LDG.E.U8 R16, desc[UR4][R12.64] ;  /* 0x000000040c108981 */ /* 0x00016c000c1e1100 */
[----:B------:R-:W-:Y:S01]  /*0150*/  @!P2 IMAD R19, R0, 0x200, R11 ;  /* 0x000002000013a824 */ /* 0x000fe200078e020b */
[----:B------:R-:W2:Y:S01]  /*0160*/  @!P2 LDC.64 R6, c[0x0][0x220] ;  /* 0x00008800ff06ab82 */ /* 0x000ea20000000a00 */
[----:B------:R-:W-:Y:S01]  /*0170*/  @!P2 VIADD R11, R11, 0x80 ;  /* 0x000000800b0ba836 */ /* 0x000fe20000000000 */
[----:B-1----:R-:W-:-:S04]  /*0180*/  @!P3 IADD3 R4, P4, R17, R4, RZ ;  /* 0x000000041104b210 */ /* 0x002fc80007f9e0ff */
[----:B------:R-:W-:-:S13]  /*0190*/  ISETP.GE.AND P1, PT, R11, R2, PT ;  /* 0x000000020b00720c */ /* 0x000fda0003f26270 */
[----:B------:R-:W1:Y:S01]  /*01a0*/  @!P1 LDC.64 R8, c[0x0][0x220] ;  /* 0x00008800ff089b82 */ /* 0x000e620000000a00 */
[----:B------:R-:W-:Y:S01]  /*01b0*/  @!P1 IMAD R15, R0, 0x200, R11 ;  /* 0x00000200000f9824 */ /* 0x000fe200078e020b */
[----:B--2---:R-:W-:Y:S01]  /*01c0*/  @!P2 IADD3 R6, P6, R19, R6, RZ ;  /* 0x000000061306a210 */ /* 0x004fe20007fde0ff */
[----:B------:R-:W-:-:S04]  /*01d0*/  @!P3 IMAD.X R5, RZ, RZ, R5, P4 ;  /* 0x000000ffff05b224 */ /* 0x000fc800020e0605 */
[----:B------:R-:W-:Y:S01]  /*01e0*/  @!P2 IMAD.X R7, RZ, RZ, R7, P6 ;  /* 0x000000ffff07a224 */ /* 0x000fe200030e0607 */
[----:B------:R0:W5:Y:S01]  /*01f0*/  @!P3 LDG.E.U8 R10, desc[UR4][R4.64] ;  /* 0x00000004040ab981 */ /* 0x000162000c1e1100 */
[----:B-1----:R-:W-:Y:S02]  /*0200*/  @!P1 IADD3 R14, P5, R15, R8, RZ ;  /* 0x000000080f0e9210 */ /* 0x002fe40007fbe0ff */
[----:B------:R-:W-:-:S03]  /*0210*/  PRMT R8, RZ, 0x7610, R8 ;  /* 0x00007610ff087816 */ /* 0x000fc60000000008 */
[--C-:B------:R-:W-:Y:S01]  /*0220*/  @!P1 IMAD.X R15, RZ, RZ, R9.reuse, P5 ;  /* 0x000000ffff0f9224 */ /* 0x100fe200028e0609 */
[----:B------:R-:W-:-:S04]  /*0230*/  PRMT R9, RZ, 0x7610, R9 ;  /* 0x00007610ff097816 */ /* 0x000fc80000000009 */
[----:B------:R0:W5:Y:S04]  /*0240*/  @!P1 LDG.E.U8 R8, desc[UR4][R14.64] ;  /* 0x000000040e089981 */ /* 0x000168000c1e1100 */
[----:B------:R0:W5:Y:S01]  /*0250*/  @!P2 LDG.E.U8 R9, desc[UR4][R6.64] ;  /* 0x000000040609a981 */ /* 0x000162000c1e1100 */
[----:B------:R-:W-:Y:S01]  /*0260*/  ULDC.U8 UR6, c[0x0][0x215] ;  /* 0x0000854000067ab9 */ /* 0x000fe20000000000 */
[----:B------:R-:W-:Y:S04]  /*0270*/  BSSY B0, `(.L_x_36931) ;  /* 0x0000007000007945 */ /* 0x000fe80003800000 */
[----:B------:R-:W-:Y:S05]  /*0280*/  @P0 BRA `(.L_x_36932) ;  /* 0x0000000000140947 */ /* 0x000fea0003800000 */
[----:B-----5:R-:W-:Y:S01]  /*0290*/  LOP3.LUT R16, R16, 0xff, RZ, 0xc0, !PT ;  /* 0x000000ff10107812 */ /* 0x020fe200078ec0ff */
[----:B0-----:R-:W-:Y:S01]  /*02a0*/  IMAD.U32 R13, RZ, RZ, UR6 ;  /* 0x00000006ff0d7e24 */ /* 0x001fe2000f8e00ff */
[----:B------:R-:W-:-:S07]  /*02b0*/  MOV R15, 0x2d0 ;  /* 0x000002d0000f7802 */ /* 0x000fce0000000f00 */
[----:B------:R-:W-:Y:S05]  /*02c0*/  CALL.REL.NOINC `($__internal_73_$__cuda_sm20_div_u16) ;  /* 0x0000000000fc7944 */ /* 0x000fea0003c00000 */
[----:B------:R-:W-:-:S07]  /*02d0*/  IMAD.MOV.U32 R6, RZ, RZ, R14 ;  /* 0x000000ffff067224 */ /* 0x000fce00078e000e */
.L_x_36932:
[----:B------:R-:W-:Y:S05]  /*02e0*/  BSYNC B0 ;  /* 0x0000000000007941 */ /* 0x000fea0003800000 */
.L_x_36931:
[----:B0-----:R-:W-:Y:S01]  /*02f0*/  IADD3 R5, R3, 0x80, RZ ;  /* 0x0000008003057810 */ /* 0x001fe20007ffe0ff */
[----:B------:R-:W-:Y:S03]  /*0300*/  BSSY B0, `(.L_x_36933) ;  /* 0x0000008000007945 */ /* 0x000fe60003800000 */
[----:B------:R-:W-:-:S13]  /*0310*/  ISETP.GE.AND P1, PT, R5, R2, PT ;  /* 0x000000020500720c */ /* 0x000fda0003f26270 */
[----:B------:R-:W-:Y:S05]  /*0320*/  @P1 BRA `(.L_x_36934) ;  /* 0x0000000000141947 */ /* 0x000fea0003800000 */
[----:B-----5:R-:W-:Y:S01]  /*0330*/  LOP3.LUT R16, R10, 0xff, RZ, 0xc0, !PT ;  /* 0x000000ff0a107812 */ /* 0x020fe200078ec0ff */
[----:B------:R-:W-:Y:S01]  /*0340*/  IMAD.U32 R13, RZ, RZ, UR6 ;  /* 0x00000006ff0d7e24 */ /* 0x000fe2000f8e00ff */
[----:B------:R-:W-:-:S07]  /*0350*/  MOV R15, 0x370 ;  /* 0x00000370000f7802 */ /* 0x000fce0000000f00 */
[----:B------:R-:W-:Y:S05]  /*0360*/  CALL.REL.NOINC `($__internal_73_$__cuda_sm20_div_u16) ;  /* 0x0000000000d47944 */ /* 0x000fea0003c00000 */
[----:B------:R-:W-:-:S07]  /*0370*/  IMAD.MOV.U32 R4, RZ, RZ, R14 ;  /* 0x000000ffff047224 */ /* 0x000fce00078e000e */
.L_x_36934:
[----:B------:R-:W-:Y:S05]  /*0380*/  BSYNC B0 ;  /* 0x0000000000007941 */ /* 0x000fea0003800000 */
.L_x_36933:
[----:B------:R-:W-:Y:S01]  /*0390*/  VIADD R5, R3, 0x100 ;  /* 0x0000010003057836 */ /* 0x000fe20000000000 */
[----:B------:R-:W-:Y:S04]  /*03a0*/  BSSY B0, `(.L_x_36935) ;  /* 0x0000008000007945 */ /* 0x000fe80003800000 */
[----:B------:R-:W-:-:S13]  /*03b0*/  ISETP.GE.AND P1, PT, R5, R2, PT ;  /* 0x000000020500720c */ /* 0x000fda0003f26270 */
[----:B------:R-:W-:Y:S05]  /*03c0*/  @P1 BRA `(.L_x_36936) ;  /* 0x0000000000141947 */ /* 0x000fea0003800000 */
[----:B-----5:R-:W-:Y:S01]  /*03d0*/  LOP3.LUT R16, R9, 0xff, RZ, 0xc0, !PT ;  /* 0x000000ff09107812 */ /* 0x020fe200078ec0ff */
[----:B------:R-:W-:Y:S01]  /*03e0*/  IMAD.U32 R13, RZ, RZ, UR6 ;  /* 0x00000006ff0d7e24 */ /* 0x000fe2000f8e00ff */
[----:B------:R-:W-:-:S07]  /*03f0*/  MOV R15, 0x410 ;  /* 0x00000410000f7802 */ /* 0x000fce0000000f00 */
[----:B------:R-:W-:Y:S05]  /*0400*/  CALL.REL.NOINC `($__internal_73_$__cuda_sm20_div_u16) ;  /* 0x0000000000ac7944 */ /* 0x000fea0003c00000 */
[----:B------:R-:W-:-:S07]  /*0410*/  IMAD.MOV.U32 R5, RZ, RZ, R14 ;  /* 0x000000ffff057224 */ /* 0x000fce00078e000e */
.L_x_36936:
[----:B------:R-:W-:Y:S05]  /*0420*/  BSYNC B0 ;  /* 0x0000000000007941 */ /* 0x000fea0003800000 */
.L_x_36935:
[----:B------:R-:W-:Y:S01]  /*0430*/  VIADD R7, R3, 0x180 ;  /* 0x0000018003077836 */ /* 0x000fe20000000000 */
[----:B------:R-:W-:Y:S04]  /*0440*/  BSSY B0, `(.L_x_36937) ;  /* 0x0000008000007945 */ /* 0x000fe80003800000 */
[----:B------:R-:W-:-:S13]  /*0450*/  ISETP.GE.AND P1, PT, R7, R2, PT ;  /* 0x000000020700720c */ /* 0x000fda0003f26270 */
[----:B------:R-:W-:Y:S05]  /*0460*/  @P1 BRA `(.L_x_36938) ;  /* 0x0000000000141947 */ /* 0x000fea0003800000 */
[----:B-----5:R-:W-:Y:S02]  /*0470*/  LOP3.LUT R16, R8, 0xff, RZ, 0xc0, !PT ;  /* 0x000000ff08107812 */ /* 0x020fe400078ec0ff */
[----:B------:R-:W-:Y:S02]  /*0480*/  MOV R13, UR6 ;  /* 0x00000006000d7c02 */ /* 0x000fe40008000f00 */
[----:B------:R-:W-:-:S07]  /*0490*/  MOV R15, 0x4b0 ;  /* 0x000004b0000f7802 */ /* 0x000fce0000000f00 */
[----:B------:R-:W-:Y:S05]  /*04a0*/  CALL.REL.NOINC `($__internal_73_$__cuda_sm20_div_u16) ;  /* 0x0000000000847944 */ /* 0x000fea0003c00000 */
[----:B------:R-:W-:-:S07]  /*04b0*/  IMAD.MOV.U32 R11, RZ, RZ, R14 ;  /* 0x000000ffff0b7224 */ /* 0x000fce00078e000e */
.L_x_36938:
[----:B------:R-:W-:Y:S05]  /*04c0*/  BSYNC B0 ;  /* 0x0000000000007941 */ /* 0x000fea0003800000 */
.L_x_36937:
[----:B------:R-:W0:Y:S01]  /*04d0*/  @!P0 S2R R7, SR_TID.X ;  /* 0x0000000000078919 */ /* 0x000e220000002100 */
[----:B------:R-:W1:Y:S01]  /*04e0*/  @!P0 LDC.64 R12, c[0x0][0x218] ;  /* 0x00008600ff0c8b82 */ /* 0x000e620000000a00 */
[----:B------:R-:W-:Y:S01]  /*04f0*/  BSSY B0, `(.L_x_36939) ;  /* 0x0000014000007945 */ /* 0x000fe20003800000 */
[----:B0----5:R-:W-:Y:S02]  /*0500*/  @!P0 IMAD R9, R0, 0x200, R7 ;  /* 0x0000020000098824 */ /* 0x021fe400078e0207 */
[----:B------:R-:W-:-:S03]  /*0510*/  @!P0 VIADD R3, R7, 0x80 ;  /* 0x0000008007038836 */ /* 0x000fc60000000000 */
[----:B-1----:R-:W-:Y:S02]  /*0520*/  @!P0 IADD3 R8, P2, R9, R12, RZ ;  /* 0x0000000c09088210 */ /* 0x002fe40007f5e0ff */
[----:B------:R-:W-:-:S03]  /*0530*/  ISETP.GE.AND P1, PT, R3, R2, PT ;  /* 0x000000020300720c */ /* 0x000fc60003f26270 */
[----:B------:R-:W-:-:S05]  /*0540*/  @!P0 IMAD.X R9, RZ, RZ, R13, P2 ;  /* 0x000000ffff098224 */ /* 0x000fca00010e060d */
[----:B------:R0:W-:Y:S05]  /*0550*/  @!P0 STG.E.U8 desc[UR4][R8.64], R6 ;  /* 0x0000000608008986 */ /* 0x0001ea000c101104 */
        /* <DEDUP_REMOVED lines=8> */
[----:B------:R-:W-:Y:S01]  /*05e0*/  @!P1 LEA R8, R0, R3, 0x9 ;  /* 0x0000000300089211 */ /* 0x000fe200078e48ff */
[----:B------:R-:W-:-:S03]  /*05f0*/  @!P1 VIADD R3, R3, 0x80 ;  /* 0x0000008003039836 */ /* 0x000fc60000000000 */
[----:B------:R-:W-:-:S05]  /*0600*/  @!P1 IADD3 R8, P2, R8, UR6, RZ ;  /* 0x0000000608089c10 */ /* 0x000fca000ff5e0ff */
[----:B------:R-:W-:-:S05]  /*0610*/  @!P1 IMAD.X R9, RZ, RZ, UR7, P2 ;  /* 0x00000007ff099e24 */ /* 0x000fca00090e06ff */
[----:B------:R1:W-:Y:S03]  /*0620*/  @!P1 STG.E.U8 desc[UR4][R8.64], R5 ;  /* 0x0000000508009986 */ /* 0x0003e6000c101104 */
.L_x_36940:
[----:B------:R-:W-:Y:S05]  /*0630*/  BSYNC B0 ;  /* 0x0000000000007941 */ /* 0x000fea0003800000 */
.L_x_36939:
[----:B------:R-:W-:-:S13]  /*0640*/  ISETP.GE.AND P0, PT, R3, R2, PT ;  /* 0x000000020300720c */ /* 0x000fda0003f06270 */
[----:B------:R-:W-:Y:S05]  /*0650*/  @P0 EXIT ;  /* 0x000000000000094d */ /* 0x000fea0003800000 */
[----:B------:R-:W-:Y:S01]  /*0660*/  IMAD R3, R0, 0x200, R3 ;  /* 0x0000020000037824 */ /* 0x000fe200078e0203 */
[----:B------:R-:W-:-:S04]  /*0670*/  ULDC.64 UR6, c[0x0][0x218] ;  /* 0x0000860000067ab9 */ /* 0x000fc80000000a00 */
[----:B------:R-:W-:-:S05]  /*0680*/  IADD3 R2, P0, R3, UR6, RZ ;  /* 0x0000000603027c10 */ /* 0x000fca000ff1e0ff */
[----:B------:R-:W-:-:S05]  /*0690*/  IMAD.X R3, RZ, RZ, UR7, P0 ;  /* 0x00000007ff037e24 */ /* 0x000fca00080e06ff */
[----:B------:R-:W-:Y:S01]  /*06a0*/  STG.E.U8 desc[UR4][R2.64], R11 ;  /* 0x0000000b02007986 */ /* 0x000fe2000c101104 */
[----:B------:R-:W-:Y:S05]  /*06b0*/  EXIT ;  /* 0x000000000000794d */ /* 0x000fea0003800000 */
        .weak           $__internal_73_$__cuda_sm20_div_u16
        .type           $__internal_73_$__cuda_sm20_div_u16,@function
        .size           $__internal_73_$__cuda_sm20_div_u16,(.L_x_37751 - $__internal_73_$__cuda_sm20_div_u16)
$__internal_73_$__cuda_sm20_div_u16:
[----:B------:R-:W0:Y:S01]  /*06c0*/  I2F.U16 R7, R13 ;  /* 0x0000000d00077306 */ /* 0x000e220000101000 */
[----:B------:R-:W-:Y:S01]  /*06d0*/  HFMA2.MMA R11, -RZ, RZ, 15, 0 ;  /* 0x4b800000ff0b7435 */ /* 0x000fe200000001ff */
[C---:B0-----:R-:W-:Y:S02]  /*06e0*/  FSETP.GEU.AND P2, PT, |R7|.reuse, 1.175494350822287508e-38, PT ;  /* 0x008000000700780b */ /* 0x041fe40003f4e200 */
[----:B------:R-:W-:-:S07]  /*06f0*/  FSETP.GT.AND P1, PT, |R7|, 8.50705917302346158658e+37, PT ;  /* 0x7e8000000700780b */ /* 0x000fce0003f24200 */
[----:B------:R-:W-:-:S04]  /*0700*/  FSEL R11, R11, 1, !P2 ;  /* 0x3f8000000b0b7808 */ /* 0x000fc80005000000 */
[----:B------:R-:W-:Y:S02]  /*0710*/  FSEL R12, R11, 0.25, !P1 ;  /* 0x3e8000000b0c7808 */ /* 0x000fe40004800000 */
[----:B------:R-:W-:Y:S01]  /*0720*/  ISETP.NE.U32.AND P1, PT, R13, RZ, PT ;  /* 0x000000ff0d00720c */ /* 0x000fe20003f25070 */
[----:B------:R-:W-:Y:S02]  /*0730*/  IMAD.MOV.U32 R13, RZ, RZ, 0x0 ;  /* 0x00000000ff0d7424 */ /* 0x000fe400078e00ff */
[----:B------:R-:W-:Y:S02]  /*0740*/  FMUL R11, R7, R12 ;  /* 0x0000000c070b7220 */ /* 0x000fe40000400000 */
[----:B------:R-:W-:Y:S08]  /*0750*/  I2F.U16.RZ R7, R16 ;  /* 0x0000001000077306 */ /* 0x000ff0000010d000 */
[----:B------:R-:W0:Y:S02]  /*0760*/  MUFU.RCP R11, R11 ;  /* 0x0000000b000b7308 */ /* 0x000e240000001000 */
[----:B0-----:R-:W-:-:S04]  /*0770*/  FMUL R12, R12, R11 ;  /* 0x0000000b0c0c7220 */ /* 0x001fc80000400000 */
[----:B------:R-:W-:-:S04]  /*0780*/  VIADD R12, R12, 0x2 ;  /* 0x000000020c0c7836 */ /* 0x000fc80000000000 */
[----:B------:R-:W-:Y:S01]  /*0790*/  FMUL.RZ R7, R7, R12 ;  /* 0x0000000c07077220 */ /* 0x000fe2000040c000 */
[----:B------:R-:W-:-:S05]  /*07a0*/  IMAD.MOV.U32 R12, RZ, RZ, R15 ;  /* 0x000000ffff0c7224 */ /* 0x000fca00078e000f */
[----:B------:R-:W0:Y:S02]  /*07b0*/  F2I.U32.TRUNC.NTZ R7, R7 ;  /* 0x0000000700077305 */ /* 0x000e24000020f000 */
[----:B0-----:R-:W-:Y:S01]  /*07c0*/  LOP3.LUT R14, R7, 0xffff, RZ, 0xc0, !PT ;  /* 0x0000ffff070e7812 */ /* 0x001fe200078ec0ff */
[----:B------:R-:W-:Y:S01]  /*07d0*/  @!P1 IMAD.MOV.U32 R14, RZ, RZ, -0x1 ;  /* 0xffffffffff0e9424 */ /* 0x000fe200078e00ff */
[----:B------:R-:W-:Y:S06]  /*07e0*/  RET.REL.NODEC R12 `(_ZN2at6native27unrolled_elementwise_kernelINS0_13BUnaryFunctorIhhhZZZNS0_15binary_internal21div_floor_kernel_cudaERNS_18TensorIteratorBaseEENKUlvE_clEvENKUlvE_clEvEUlhhE_EESt5arrayIPcLm2EELi4E23TrivialOffsetCalculatorILi1EjESE_NS0_6memory15LoadWithoutCastENSF_16StoreWithoutCastEEEviT_T0_T2_T3_T4_T5_) ;  /* 0xfffffff80c047950 */ /* 0x000fec0003c3ffff */
.L_x_36941:
        /* <DEDUP_REMOVED lines=9> */
.L_x_37751:


//--------------------- .text._ZN2at6native29vectorized_elementwise_kernelILi2ENS0_13BUnaryFunctorIhhhZZZNS0_15binary_internal21div_floor_kernel_cudaERNS_18TensorIteratorBaseEENKUlvE_clEvENKUlvE_clEvEUlhhE_EESt5arrayIPcLm2EEEEviT0_T1_ --------------------------
	.section	.text._ZN2at6native29vectorized_elementwise_kernelILi2ENS0_13BUnaryFunctorIhhhZZZNS0_15binary_internal21div_floor_kernel_cudaERNS_18TensorIteratorBaseEENKUlvE_clEvENKUlvE_clEvEUlhhE_EESt5arrayIPcLm2EEEEviT0_T1_,"ax",@progbits
	.align	128
        .global         _ZN2at6native29vectorized_elementwise_kernelILi2ENS0_13BUnaryFunctorIhhhZZZNS0_15binary_internal21div_floor_kernel_cudaERNS_18TensorIteratorBaseEENKUlvE_clEvENKUlvE_clEvEUlhhE_EESt5arrayIPcLm2EEEEviT0_T1_
        .type           _ZN2at6native29vectorized_elementwise_kernelILi2ENS0_13BUnaryFunctorIhhhZZZNS0_15binary_internal21div_floor_kernel_cudaERNS_18TensorIteratorBaseEENKUlvE_clEvENKUlvE_clEvEUlhhE_EESt5arrayIPcLm2EEEEviT0_T1_,@function
        .size           _ZN2at6native29vectorized_elementwise_kernelILi2ENS0_13BUnaryFunctorIhhhZZZNS0_15binary_internal21div_floor_kernel_cudaERNS_18TensorIteratorBaseEENKUlvE_clEvENKUlvE_clEvEUlhhE_EESt5arrayIPcLm2EEEEviT0_T1_,(.L_x_37752 - _ZN2at6native29vectorized_elementwise_kernelILi2ENS0_13BUnaryFunctorIhhhZZZNS0_15binary_internal21div_floor_kernel_cudaERNS_18TensorIteratorBaseEENKUlvE_clEvENKUlvE_clEvEUlhhE_EESt5arrayIPcLm2EEEEviT0_T1_)
        .other          _ZN2at6native29vectorized_elementwise_kernelILi2ENS0_13BUnaryFunctorIhhhZZZNS0_15binary_internal21div_floor_kernel_cudaERNS_18TensorIteratorBaseEENKUlvE_clEvENKUlvE_clEvEUlhhE_EESt5arrayIPcLm2EEEEviT0_T1_,@"STO_CUDA_ENTRY STV_DEFAULT"
_ZN2at6native29vectorized_elementwise_kernelILi2ENS0_13BUnaryFunctorIhhhZZZNS0_15binary_internal21div_floor_kernel_cudaERNS_18TensorIteratorBaseEENKUlvE_clEvENKUlvE_clEvEUlhhE_EESt5arrayIPcLm2EEEEviT0_T1_:
.text._ZN2at6native29vectorized_elementwise_kernelILi2ENS0_13BUnaryFunctorIhhhZZZNS0_15binary_internal21div_floor_kernel_cudaERNS_18TensorIteratorBaseEENKUlvE_clEvENKUlvE_clEvEUlhhE_EESt5arrayIPcLm2EEEEviT0_T1_:
[----:B------:R-:W-:Y:S08]  /*0000*/  LDC R1, c[0x0][0x28] ;  /* 0x00000a00ff017b82 */ /* 0x000ff00000000800 */
[----:B------:R-:W0:Y:S01]  /*0010*/  S2UR UR4, SR_CTAID.X ;  /* 0x00000000000479c3 */ /* 0x000e220000002500 */
[----:B------:R-:W-:Y:S01]  /*0020*/  ULDC.64 UR8, c[0x0][0x208] ;  /* 0x0000820000087ab9 */ /* 0x000fe20000000a00 */
[----:B------:R-:W-:-:S06]  /*0030*/  ULDC.U8 UR10, c[0x0][0x215] ;  /* 0x00008540000a7ab9 */ /* 0x000fcc0000000000 */
[----:B------:R-:W1:Y:S01]  /*0040*/  LDC R0, c[0x0][0x210] ;  /* 0x00008400ff007b82 */ /* 0x000e620000000800 */
[----:B0-----:R-:W-:-:S06]  /*0050*/  USHF.L.U32 UR4, UR4, 0xa, URZ ;  /* 0x0000000a04047899 */ /* 0x001fcc000800063f */
[----:B-1----:R-:W-:-:S05]  /*0060*/  VIADD R0, R0, -UR4 ;  /* 0x8000000400007c36 */ /* 0x002fca0008000000 */
[----:B------:R-:W-:-:S13]  /*0070*/  ISETP.GE.U32.AND P0, PT, R0, 0x400, PT ;  /* 0x000004000000780c */ /* 0x000fda0003f06070 */
[----:B------:R-:W-:Y:S05]  /*0080*/  @!P0 BRA `(.L_x_36942) ;  /* 0x0000000400148947 */ /* 0x000fea0003800000 */
[----:B------:R-:W0:Y:S01]  /*0090*/  S2R R3, SR_TID.X ;  /* 0x0000000000037919 */ /* 0x000e220000002100 */
[----:B------:R-:W-:Y:S02]  /*00a0*/  ULDC.64 UR6, c[0x0][0x220] ;  /* 0x0000880000067ab9 */ /* 0x000fe40000000a00 */
[----:B------:R-:W-:-:S04]  /*00b0*/  UIADD3 UR5, UP0, UR4, UR6, URZ ;  /* 0x0000000604057290 */ /* 0x000fc8000ff1e03f */
[----:B------:R-:W-:Y:S02]  /*00c0*/  ULEA.HI.X.SX32 UR6, UR4, UR7, 0x1, UP0 ;  /* 0x0000000704067291 */ /* 0x000fe400080f0e3f */
[----:B------:R-:W-:-:S04]  /*00d0*/  IMAD.U32 R6, RZ, RZ, UR5 ;  /* 0x00000005ff067e24 */ /* 0x000fc8000f8e00ff */
[----:B------:R-:W-:Y:S01]  /*00e0*/  IMAD.U32 R7, RZ, RZ, UR6 ;  /* 0x00000006ff077e24 */ /* 0x000fe2000f8e00ff */
[----:B------:R-:W-:Y:S01]  /*00f0*/  ULDC.64 UR6, c[0x0][0x218] ;  /* 0x0000860000067ab9 */ /* 0x000fe20000000a00 */
[----:B0-----:R-:W-:-:S05]  /*0100*/  IMAD.WIDE.U32 R6, R3, 0x2, R6 ;  /* 0x0000000203067825 */ /* 0x001fca00078e0006 */
[----:B------:R-:W2:Y:S04]  /*0110*/  LDG.E.U16 R0, desc[UR8][R6.64+0x200] ;  /* 0x0002000806007981 */ /* 0x000ea8000c1e1500 */
[----:B------:R-:W3:Y:S04]  /*0120*/  LDG.E.U16 R14, desc[UR8][R6.64] ;  /* 0x00000008060e7981 */ /* 0x000ee8000c1e1500 */
[----:B------:R-:W4:Y:S04]  /*0130*/  LDG.E.U16 R13, desc[UR8][R6.64+0x100] ;  /* 0x00010008060d7981 */ /* 0x000f28000c1e1500 */
[----:B------:R0:W5:Y:S01]  /*0140*/  LDG.E.U16 R2, desc[UR8][R6.64+0x300] ;  /* 0x0003000806027981 */ /* 0x000162000c1e1500 */
[----:B------:R-:W-:-:S04]  /*0150*/  UIADD3 UR4, UP0, UR4, UR6, URZ ;  /* 0x0000000604047290 */ /* 0x000fc8000ff1e03f */
[----:B------:R-:W-:Y:S02]  /*0160*/  UIADD3.X UR5, URZ, UR7, URZ, UP0, !UPT ;  /* 0x000000073f057290 */ /* 0x000fe400087fe43f */
[----:B------:R-:W-:-:S04]  /*0170*/  IMAD.U32 R4, RZ, RZ, UR4 ;  /* 0x00000004ff047e24 */ /* 0x000fc8000f8e00ff */
[----:B------:R-:W-:Y:S02]  /*0180*/  IMAD.U32 R5, RZ, RZ, UR5 ;  /* 0x00000005ff057e24 */ /* 0x000fe4000f8e00ff */
[----:B------:R-:W-:-:S04]  /*0190*/  IMAD.WIDE R4, R3, 0x2, R4 ;  /* 0x0000000203047825 */ /* 0x000fc800078e0204 */
[----:B------:R-:W-:Y:S01]  /*01a0*/  IMAD.U32 R3, RZ, RZ, UR10 ;  /* 0x0000000aff037e24 */ /* 0x000fe2000f8e00ff */
[C---:B--2---:R-:W-:Y:S02]  /*01b0*/  PRMT R10, R0.reuse, 0x7770, RZ ;  /* 0x00007770000a7816 */ /* 0x044fe400000000ff */
[----:B0-----:R-:W-:Y:S02]  /*01c0*/  PRMT R7, R0, 0x7771, RZ ;  /* 0x0000777100077816 */ /* 0x001fe400000000ff */
[C---:B---3--:R-:W-:Y:S02]  /*01d0*/  PRMT R12, R14.reuse, 0x7770, RZ ;  /* 0x000077700e0c7816 */ /* 0x048fe400000000ff */
[----:B------:R-:W-:Y:S02]  /*01e0*/  PRMT R14, R14, 0x7771, RZ ;  /* 0x000077710e0e7816 */ /* 0x000fe400000000ff */
[C---:B----4-:R-:W-:Y:S02]  /*01f0*/  PRMT R11, R13.reuse, 0x7770, RZ ;  /* 0x000077700d0b7816 */ /* 0x050fe400000000ff */
[----:B------:R-:W-:-:S02]  /*0200*/  PRMT R13, R13, 0x7771, RZ ;  /* 0x000077710d0d7816 */ /* 0x000fc400000000ff */
[C---:B-----5:R-:W-:Y:S02]  /*0210*/  PRMT R6, R2.reuse, 0x7770, RZ ;  /* 0x0000777002067816 */ /* 0x060fe400000000ff */
[----:B------:R-:W-:Y:S02]  /*0220*/  PRMT R0, R2, 0x7771, RZ ;  /* 0x0000777102007816 */ /* 0x000fe400000000ff */
[----:B------:R-:W-:-:S07]  /*0230*/  MOV R2, 0x250 ;  /* 0x0000025000027802 */ /* 0x000fce0000000f00 */
[----:B------:R-:W-:Y:S05]  /*0240*/  CALL.REL.NOINC `($__internal_74_$__cuda_sm20_div_u16) ;  /* 0x0000000c00ec7944 */ /* 0x000fea0003c00000 */
[----:B------:R-:W-:Y:S01]  /*0250*/  IMAD.MOV.U32 R15, RZ, RZ, R8 ;  /* 0x000000ffff0f7224 */ /* 0x000fe200078e0008 */
[----:B------:R-:W-:Y:S01]  /*0260*/  MOV R2, 0x2a0 ;  /* 0x000002a000027802 */ /* 0x000fe20000000f00 */
[----:B------:R-:W-:Y:S02]  /*0270*/  IMAD.MOV.U32 R14, RZ, RZ, R12 ;  /* 0x000000ffff0e7224 */ /* 0x000fe400078e000c */
[----:B------:R-:W-:-:S07]  /*0280*/  IMAD.U32 R3, RZ, RZ, UR10 ;  /* 0x0000000aff037e24 */ /* 0x000fce000f8e00ff */
[----:B------:R-:W-:Y:S05]  /*0290*/  CALL.REL.NOINC `($__internal_74_$__cuda_sm20_div_u16) ;  /* 0x0000000c00d87944 */ /* 0x000fea0003c00000 */
[----:B------:R-:W-:Y:S01]  /*02a0*/  PRMT R15, R15, 0x7604, R8 ;  /* 0x000076040f0f7816 */ /* 0x000fe20000000008 */
[----:B------:R-:W-:Y:S01]  /*02b0*/  IMAD.MOV.U32 R14, RZ, RZ, R13 ;  /* 0x000000ffff0e7224 */ /* 0x000fe200078e000d */
[----:B------:R-:W-:Y:S01]  /*02c0*/  MOV R2, 0x300 ;  /* 0x0000030000027802 */ /* 0x000fe20000000f00 */
[----:B------:R-:W-:Y:S02]  /*02d0*/  IMAD.U32 R3, RZ, RZ, UR10 ;  /* 0x0000000aff037e24 */ /* 0x000fe4000f8e00ff */
[----:B------:R0:W-:Y:S05]  /*02e0*/  STG.E.U16 desc[UR8][R4.64], R15 ;  /* 0x0000000f04007986 */ /* 0x0001ea000c101508 */
[----:B0-----:R-:W-:Y:S05]  /*02f0*/  CALL.REL.NOINC `($__internal_74_$__cuda_sm20_div_u16) ;  /* 0x0000000c00c07944 */ /* 0x001fea0003c00000 */
[----:B------:R-:W-:Y:S01]  /*0300*/  IMAD.MOV.U32 R13, RZ, RZ, R8 ;  /* 0x000000ffff0d7224 */ /* 0x000fe200078e0008 */
[----:B------:R-:W-:Y:S01]  /*0310*/  MOV R14, R11 ;  /* 0x0000000b000e7202 */ /* 0x000fe20000000f00 */
[----:B------:R-:W-:Y:S01]  /*0320*/  IMAD.U32 R3, RZ, RZ, UR10 ;  /* 0x0000000aff037e24 */ /* 0x000fe2000f8e00ff */
[----:B------:R-:W-:-:S07]  /*0330*/  MOV R2, 0x350 ;  /* 0x0000035000027802 */ /* 0x000fce0000000f00 */
        /* <DEDUP_REMOVED lines=19> */
[----:B------:R-:W-:Y:S01]  /*0470*/  MOV R3, UR10 ;  /* 0x0000000a00037c02 */ /* 0x000fe20008000f00 */
[----:B------:R-:W-:Y:S01]  /*0480*/  IMAD.MOV.U32 R14, RZ, RZ, R6 ;  /* 0x000000ffff0e7224 */ /* 0x000fe200078e0006 */
[----:B------:R-:W-:-:S07]  /*0490*/  MOV R2, 0x4b0 ;  /* 0x000004b000027802 */ /* 0x000fce0000000f00 */
[----:B------:R-:W-:Y:S05]  /*04a0*/  CALL.REL.NOINC `($__internal_74_$__cuda_sm20_div_u16) ;  /* 0x0000000c00547944 */ /* 0x000fea0003c00000 */
[----:B------:R-:W-:-:S05]  /*04b0*/  PRMT R7, R7, 0x7604, R8 ;  /* 0x0000760407077816 */ /* 0x000fca0000000008 */
[----:B------:R-:W-:Y:S01]  /*04c0*/  STG.E.U16 desc[UR8][R4.64+0x300], R7 ;  /* 0x0003000704007986 */ /* 0x000fe2000c101508 */
[----:B------:R-:W-:Y:S05]  /*04d0*/  EXIT ;  /* 0x000000000000794d */ /* 0x000fea0003800000 */
.L_x_36942:
[----:B------:R-:W0:Y:S01]  /*04e0*/  S2R R11, SR_TID.X ;  /* 0x00000000000b7919 */ /* 0x000e220000002100 */
[----:B------:R-:W-:Y:S02]  /*04f0*/  PRMT R10, RZ, 0x7610, R10 ;  /* 0x00007610ff0a7816 */ /* 0x000fe4000000000a */
[----:B0-----:R-:W-:Y:S01]  /*0500*/  ISETP.GE.AND P0, PT, R11, R0, PT ;  /* 0x000000000b00720c */ /* 0x001fe20003f06270 */
[----:B------:R-:W-:-:S12]  /*0510*/  IMAD.MOV.U32 R21, RZ, RZ, R11 ;  /* 0x000000ffff157224 */ /* 0x000fd800078e000b */
        /* <DEDUP_REMOVED lines=9> */
[----:B------:R-:W-:-:S12]  /*05b0*/  @!P0 IMAD.X R17, RZ, RZ, R3, P5 ;  /* 0x000000ffff118224 */ /* 0x000fd800028e0603 */
[C---:B------:R-:W-:Y:S01]  /*05c0*/  @!P1 VIADD R9, R21.reuse, UR4 ;  /* 0x0000000415099c36 */ /* 0x040fe20008000000 */
[----:B------:R-:W0:Y:S01]  /*05d0*/  @!P1 LDC.64 R24, c[0x0][0x220] ;  /* 0x00008800ff189b82 */ /* 0x000e220000000a00 */
[----:B------:R-:W-:Y:S01]  /*05e0*/  @!P1 VIADD R21, R21, 0x80 ;  /* 0x0000008015159836 */ /* 0x000fe20000000000 */
[----:B-1----:R-:W-:-:S04]  /*05f0*/  @!P6 IADD3 R6, P5, R7, R4, RZ ;  /* 0x000000040706e210 */ /* 0x002fc80007fbe0ff */
        /* <DEDUP_REMOVED lines=8> */
[----:B------:R-:W-:-:S04]  /*0680*/  @!P3 IADD3 R21, R21, 0x80, RZ ;  /* 0x000000801515b810 */ /* 0x000fc80007ffe0ff */
[----:B------:R-:W-:-:S13]  /*0690*/  ISETP.GE.AND P4, PT, R21, R0, PT ;  /* 0x000000001500720c */ /* 0x000fda0003f86270 */
[----:B------:R-:W-:Y:S01]  /*06a0*/  @!P4 VIADD R27, R21, UR4 ;  /* 0x00000004151bcc36 */ /* 0x000fe20008000000 */
[----:B0-----:R-:W-:Y:S01]  /*06b0*/  @!P1 IADD3 R24, P6, R9, R24, RZ ;  /* 0x0000001809189210 */ /* 0x001fe20007fde0ff */
[----:B------:R-:W-:Y:S01]  /*06c0*/  @!P4 VIADD R21, R21, 0x80 ;  /* 0x000000801515c836 */ /* 0x000fe20000000000 */
[----:B------:R-:W0:Y:S04]  /*06d0*/  @!P3 LDC.64 R8, c[0x0][0x220] ;  /* 0x00008800ff08bb82 */ /* 0x000e280000000a00 */
[C---:B------:R-:W-:Y:S01]  /*06e0*/  ISETP.GE.AND P5, PT, R21.reuse, R0, PT ;  /* 0x000000001500720c */ /* 0x040fe20003fa6270 */
[----:B------:R-:W-:Y:S01]  /*06f0*/  @!P1 IMAD.X R25, RZ, RZ, R25, P6 ;  /* 0x000000ffff199224 */ /* 0x000fe200030e0619 */
[----:B------:R-:W-:Y:S02]  /*0700*/  PRMT R12, RZ, 0x7610, R12 ;  /* 0x00007610ff0c7816 */ /* 0x000fe4000000000c */
[----:B------:R-:W3:Y:S04]  /*0710*/  @!P4 LDC.64 R2, c[0x0][0x220] ;  /* 0x00008800ff02cb82 */ /* 0x000ee80000000a00 */
[----:B------:R-:W5:Y:S05]  /*0720*/  @!P1 LDG.E.U8 R12, desc[UR8][R24.64] ;  /* 0x00000008180c9981 */ /* 0x000f6a000c1e1100 */
[C---:B------:R-:W-:Y:S01]  /*0730*/  @!P5 VIADD R23, R21.reuse, UR4 ;  /* 0x000000041517dc36 */ /* 0x040fe20008000000 */
[----:B------:R-:W4:Y:S01]  /*0740*/  @!P5 LDC.64 R4, c[0x0][0x220] ;  /* 0x00008800ff04db82 */ /* 0x000f220000000a00 */
[----:B------:R-:W-:-:S05]  /*0750*/  @!P5 VIADD R21, R21, 0x80 ;  /* 0x000000801515d836 */ /* 0x000fca0000000000 */
[----:B------:R-:W-:Y:S02]  /*0760*/  ISETP.GE.AND P6, PT, R21, R0, PT ;  /* 0x000000001500720c */ /* 0x000fe40003fc6270 */
[----:B--2---:R-:W-:-:S11]  /*0770*/  @!P2 IADD3 R18, P1, R13, R18, RZ ;  /* 0x000000120d12a210 */ /* 0x004fd60007f3e0ff */
[----:B-1----:R-:W1:Y:S01]  /*0780*/  @!P6 LDC.64 R6, c[0x0][0x220] ;  /* 0x00008800ff06eb82 */ /* 0x002e620000000a00 */
[----:B------:R-:W-:Y:S01]  /*0790*/  @!P2 IMAD.X R19, RZ, RZ, R19, P1 ;  /* 0x000000ffff13a224 */ /* 0x000fe200008e0613 */
[----:B0-----:R-:W-:Y:S02]  /*07a0*/  @!P3 IADD3 R8, P1, R15, R8, RZ ;  /* 0x000000080f08b210 */ /* 0x001fe40007f3e0ff */
[----:B------:R-:W-:Y:S01]  /*07b0*/  PRMT R15, RZ, 0x7610, R15 ;  /* 0x00007610ff0f7816 */ /* 0x000fe2000000000f */
[----:B------:R-:W-:Y:S01]  /*07c0*/  @!P6 VIADD R21, R21, UR4 ;  /* 0x000000041515ec36 */ /* 0x000fe20008000000 */
[----:B------:R-:W-:Y:S01]  /*07d0*/  PRMT R13, RZ, 0x7610, R13 ;  /* 0x00007610ff0d7816 */ /* 0x000fe2000000000d */
[----:B------:R-:W-:Y:S01]  /*07e0*/  @!P3 IMAD.X R9, RZ, RZ, R9, P1 ;  /* 0x000000ffff09b224 */ /* 0x000fe200008e0609 */
[----:B------:R-:W-:Y:S02]  /*07f0*/  PRMT R14, RZ, 0x7610, R14 ;  /* 0x00007610ff0e7816 */ /* 0x000fe4000000000e */
[----:B----4-:R-:W-:-:S02]  /*0800*/  @!P5 IADD3 R4, P1, R23, R4, RZ ;  /* 0x000000041704d210 */ /* 0x010fc40007f3e0ff */
[----:B------:R-:W5:Y:S04]  /*0810*/  @!P3 LDG.E.U8 R15, desc[UR8][R8.64] ;  /* 0x00000008080fb981 */ /* 0x000f68000c1e1100 */
[----:B------:R0:W5:Y:S01]  /*0820*/  @!P2 LDG.E.U8 R13, desc[UR8][R18.64] ;  /* 0x00000008120da981 */ /* 0x000162000c1e1100 */
[----:B---3--:R-:W-:Y:S01]  /*0830*/  @!P4 IADD3 R2, P2, R27, R2, RZ ;  /* 0x000000021b02c210 */ /* 0x008fe20007f5e0ff */
[----:B------:R-:W-:Y:S02]  /*0840*/  @!P5 IMAD.X R5, RZ, RZ, R5, P1 ;  /* 0x000000ffff05d224 */ /* 0x000fe400008e0605 */
[----:B------:R2:W5:Y:S01]  /*0850*/  @!P0 LDG.E.U8 R14, desc[UR8][R16.64] ;  /* 0x00000008100e8981 */ /* 0x000562000c1e1100 */
[----:B-1----:R-:W-:Y:S02]  /*0860*/  @!P6 IADD3 R6, P3, R21, R6, RZ ;  /* 0x000000061506e210 */ /* 0x002fe40007f7e0ff */
[----:B0-----:R-:W-:-:S02]  /*0870*/  PRMT R18, RZ, 0x7610, R18 ;  /* 0x00007610ff127816 */ /* 0x001fc40000000012 */
[----:B------:R-:W-:Y:S01]  /*0880*/  @!P4 IADD3.X R3, RZ, R3, RZ, P2, !PT ;  /* 0x00000003ff03c210 */ /* 0x000fe200017fe4ff */
[----:B------:R-:W-:Y:S01]  /*0890*/  @!P6 IMAD.X R7, RZ, RZ, R7, P3 ;  /* 0x000000ffff07e224 */ /* 0x000fe200018e0607 */
[----:B--2---:R-:W-:Y:S02]  /*08a0*/  PRMT R16, RZ, 0x7610, R16 ;  /* 0x00007610ff107816 */ /* 0x004fe40000000010 */
[----:B------:R-:W-:Y:S02]  /*08b0*/  PRMT R17, RZ, 0x7610, R17 ;  /* 0x00007610ff117816 */ /* 0x000fe40000000011 */
[----:B------:R0:W5:Y:S04]  /*08c0*/  @!P6 LDG.E.U8 R18, desc[UR8][R6.64] ;  /* 0x000000080612e981 */ /* 0x000168000c1e1100 */
[----:B------:R0:W5:Y:S04]  /*08d0*/  @!P4 LDG.E.U8 R16, desc[UR8][R2.64] ;  /* 0x000000080210c981 */ /* 0x000168000c1e1100 */
[----:B------:R0:W5:Y:S01]  /*08e0*/  @!P5 LDG.E.U8 R17, desc[UR8][R4.64] ;  /* 0x000000080411d981 */ /* 0x000162000c1e1100 */
[----:B------:R-:W-:Y:S04]  /*08f0*/  BSSY B0, `(.L_x_36943) ;  /* 0x0000007000007945 */ /* 0x000fe80003800000 */
[----:B------:R-:W-:Y:S05]  /*0900*/  @P0 BRA `(.L_x_36944) ;  /* 0x0000000000140947 */ /* 0x000fea0003800000 */
[----:B-----5:R-:W-:Y:S01]  /*0910*/  LOP3.LUT R14, R14, 0xff, RZ, 0xc0, !PT ;  /* 0x000000ff0e0e7812 */ /* 0x020fe200078ec0ff */
[----:B0-----:R-:W-:Y:S01]  /*0920*/  IMAD.U32 R3, RZ, RZ, UR10 ;  /* 0x0000000aff037e24 */ /* 0x001fe2000f8e00ff */
[----:B------:R-:W-:-:S07]  /*0930*/  MOV R2, 0x950 ;  /* 0x0000095000027802 */ /* 0x000fce0000000f00 */
[----:B------:R-:W-:Y:S05]  /*0940*/  CALL.REL.NOINC `($__internal_74_$__cuda_sm20_div_u16) ;  /* 0x00000008002c7944 */ /* 0x000fea0003c00000 */
[----:B------:R-:W-:-:S07]  /*0950*/  IMAD.MOV.U32 R4, RZ, RZ, R8 ;  /* 0x000000ffff047224 */ /* 0x000fce00078e0008 */
.L_x_36944:
[----:B------:R-:W-:Y:S05]  /*0960*/  BSYNC B0 ;  /* 0x0000000000007941 */ /* 0x000fea0003800000 */
.L_x_36943:
[----:B0-----:R-:W-:Y:S01]  /*0970*/  VIADD R3, R11, 0x80 ;  /* 0x000000800b037836 */ /* 0x001fe20000000000 */
[----:B------:R-:W-:Y:S04]  /*0980*/  BSSY B0, `(.L_x_36945) ;  /* 0x0000008000007945 */ /* 0x000fe80003800000 */
[----:B------:R-:W-:-:S13]  /*0990*/  ISETP.GE.AND P1, PT, R3, R0, PT ;  /* 0x000000000300720c */ /* 0x000fda0003f26270 */
[----:B------:R-:W-:Y:S05]  /*09a0*/  @P1 BRA `(.L_x_36946) ;  /* 0x0000000000141947 */ /* 0x000fea0003800000 */
[----:B-----5:R-:W-:Y:S01]  /*09b0*/  LOP3.LUT R14, R10, 0xff, RZ, 0xc0, !PT ;  /* 0x000000ff0a0e7812 */ /* 0x020fe200078ec0ff */
[----:B------:R-:W-:Y:S01]  /*09c0*/  IMAD.U32 R3, RZ, RZ, UR10 ;  /* 0x0000000aff037e24 */ /* 0x000fe2000f8e00ff */
[----:B------:R-:W-:-:S07]  /*09d0*/  MOV R2, 0x9f0 ;  /* 0x000009f000027802 */ /* 0x000fce0000000f00 */
[----:B------:R-:W-:Y:S05]  /*09e0*/  CALL.REL.NOINC `($__internal_74_$__cuda_sm20_div_u16) ;  /* 0x0000000800047944 */ /* 0x000fea0003c00000 */
[----:B------:R-:W-:-:S07]  /*09f0*/  IMAD.MOV.U32 R5, RZ, RZ, R8 ;  /* 0x000000ffff057224 */ /* 0x000fce00078e0008 */
.L_x_36946:
[----:B------:R-:W-:Y:S05]  /*0a00*/  BSYNC B0 ;  /* 0x0000000000007941 */ /* 0x000fea0003800000 */
.L_x_36945:
[----:B------:R-:W-:Y:S01]  /*0a10*/  VIADD R3, R11, 0x100 ;  /* 0x000001000b037836 */ /* 0x000fe20000000000 */
        /* <DEDUP_REMOVED lines=8> */
.L_x_36948:
[----:B------:R-:W-:Y:S05]  /*0aa0*/  BSYNC B0 ;  /* 0x0000000000007941 */ /* 0x000fea0003800000 */
.L_x_36947:
[----:B------:R-:W-:Y:S01]  /*0ab0*/  IADD3 R3, R11, 0x180, RZ ;  /* 0x000001800b037810 */ /* 0x000fe20007ffe0ff */
[----:B------:R-:W-:Y:S03]  /*0ac0*/  BSSY B0, `(.L_x_36949) ;  /* 0x0000008000007945 */ /* 0x000fe60003800000 */
[----:B------:R-:W-:-:S13]  /*0ad0*/  ISETP.GE.AND P1, PT, R3, R0, PT ;  /* 0x000000000300720c */ /* 0x000fda0003f26270 */
[----:B------:R-:W-:Y:S05]  /*0ae0*/  @P1 BRA `(.L_x_36950) ;  /* 0x0000000000141947 */ /* 0x000fea0003800000 */
[----:B-----5:R-:W-:Y:S01]  /*0af0*/  LOP3.LUT R14, R13, 0xff, RZ, 0xc0, !PT ;  /* 0x000000ff0d0e7812 */ /* 0x020fe200078ec0ff */
[----:B------:R-:W-:Y:S01]  /*0b00*/  IMAD.U32 R3, RZ, RZ, UR10 ;  /* 0x0000000aff037e24 */ /* 0x000fe2000f8e00ff */
[----:B------:R-:W-:-:S07]  /*0b10*/  MOV R2, 0xb30 ;  /* 0x00000b3000027802 */ /* 0x000fce0000000f00 */
[----:B------:R-:W-:Y:S05]  /*0b20*/  CALL.REL.NOINC `($__internal_74_$__cuda_sm20_div_u16) ;  /* 0x0000000400b47944 */ /* 0x000fea0003c00000 */
[----:B------:R-:W-:-:S07]  /*0b30*/  IMAD.MOV.U32 R7, RZ, RZ, R8 ;  /* 0x000000ffff077224 */ /* 0x000fce00078e0008 */
.L_x_36950:
[----:B------:R-:W-:Y:S05]  /*0b40*/  BSYNC B0 ;  /* 0x0000000000007941 */ /* 0x000fea0003800000 */
.L_x_36949:
        /* <DEDUP_REMOVED lines=9> */
.L_x_36952:
[----:B------:R-:W-:Y:S05]  /*0be0*/  BSYNC B0 ;  /* 0x0000000000007941 */ /* 0x000fea0003800000 */
.L_x_36951:
        /* <DEDUP_REMOVED lines=9> */
.L_x_36954:
[----:B------:R-:W-:Y:S05]  /*0c80*/  BSYNC B0 ;  /* 0x0000000000007941 */ /* 0x000fea0003800000 */
.L_x_36953:
        /* <DEDUP_REMOVED lines=8> */
[----:B------:R-:W-:-:S07]  /*0d10*/  MOV R13, R8 ;  /* 0x00000008000d7202 */ /* 0x000fce0000000f00 */
.L_x_36956:
[----:B------:R-:W-:Y:S05]  /*0d20*/  BSYNC B0 ;  /* 0x0000000000007941 */ /* 0x000fea0003800000 */
.L_x_36955:
        /* <DEDUP_REMOVED lines=8> */
.L_x_36958:
[----:B------:R-:W-:Y:S05]  /*0db0*/  BSYNC B0 ;  /* 0x0000000000007941 */ /* 0x000fea0003800000 */
.L_x_36957:
[----:B------:R-:W0:Y:S01]  /*0dc0*/  @!P0 S2R R9, SR_TID.X ;  /* 0x0000000000098919 */ /* 0x000e220000002100 */
[----:B-----5:R-:W1:Y:S01]  /*0dd0*/  @!P0 LDC.64 R14, c[0x0][0x218] ;  /* 0x00008600ff0e8b82 */ /* 0x020e620000000a00 */
[----:B------:R-:W-:Y:S04]  /*0de0*/  BSSY B0, `(.L_x_36959) ;  /* 0x0000038000007945 */ /* 0x000fe80003800000 */
[----:B------:R-:W-:Y:S01]  /*0df0*/  BSSY B1, `(.L_x_36960) ;  /* 0x000002f000017945 */ /* 0x000fe20003800000 */
[C---:B0-----:R-:W-:Y:S02]  /*0e00*/  @!P0 VIADD R3, R9.reuse, UR4 ;  /* 0x0000000409038c36 */ /* 0x041fe40008000000 */
[----:B------:R-:W-:-:S03]  /*0e10*/  @!P0 VIADD R11, R9, 0x80 ;  /* 0x00000080090b8836 */ /* 0x000fc60000000000 */
        /* <DEDUP_REMOVED lines=15> */
[----:B------:R-:W-:-:S03]  /*0f10*/  IADD3 R11, R11, 0x80, RZ ;  /* 0x000000800b0b7810 */ /* 0x000fc60007ffe0ff */
[----:B------:R-:W-:-:S05]  /*0f20*/  IADD3 R2, P0, R2, UR6, RZ ;  /* 0x0000000602027c10 */ /* 0x000fca000ff1e0ff */
[----:B------:R-:W-:-:S05]  /*0f30*/  IMAD.X R3, RZ, RZ, UR7, P0 ;  /* 0x00000007ff037e24 */ /* 0x000fca00080e06ff */
[----:B------:R0:W-:Y:S03]  /*0f40*/  STG.E.U8 desc[UR8][R2.64], R6 ;  /* 0x0000000602007986 */ /* 0x0001e6000c101108 */
.L_x_36961:
        /* <DEDUP_REMOVED lines=8> */
.L_x_36962:
        /* <DEDUP_REMOVED lines=8> */
.L_x_36963:
        /* <DEDUP_REMOVED lines=9> */
.L_x_36964:
[----:B------:R-:W-:Y:S05]  /*10e0*/  BSYNC B1 ;  /* 0x0000000000017941 */ /* 0x000fea0003800000 */
.L_x_36960:
[----:B------:R-:W-:-:S13]  /*10f0*/  ISETP.GE.AND P0, PT, R11, R0, PT ;  /* 0x000000000b00720c */ /* 0x000fda0003f06270 */
[----:B0-----:R-:W0:Y:S01]  /*1100*/  @!P0 LDC.64 R4, c[0x0][0x218] ;  /* 0x00008600ff048b82 */ /* 0x001e220000000a00 */
[C---:B-12---:R-:W-:Y:S01]  /*1110*/  @!P0 IADD3 R3, R11.reuse, UR4, RZ ;  /* 0x000000040b038c10 */ /* 0x046fe2000fffe0ff */
[----:B------:R-:W-:-:S03]  /*1120*/  @!P0 VIADD R11, R11, 0x80 ;  /* 0x000000800b0b8836 */ /* 0x000fc60000000000 */
[----:B0-----:R-:W-:-:S05]  /*1130*/  @!P0 IADD3 R2, P1, R3, R4, RZ ;  /* 0x0000000403028210 */ /* 0x001fca0007f3e0ff */
[----:B------:R-:W-:-:S05]  /*1140*/  @!P0 IMAD.X R3, RZ, RZ, R5, P1 ;  /* 0x000000ffff038224 */ /* 0x000fca00008e0605 */
[----:B------:R2:W-:Y:S03]  /*1150*/  @!P0 STG.E.U8 desc[UR8][R2.64], R13 ;  /* 0x0000000d02008986 */ /* 0x0005e6000c101108 */
.L_x_36965:
[----:B------:R-:W-:Y:S05]  /*1160*/  BSYNC B0 ;  /* 0x0000000000007941 */ /* 0x000fea0003800000 */
.L_x_36959:
[----:B------:R-:W-:Y:S05]  /*1170*/  WARPSYNC.ALL ;  /* 0x0000000000007948 */ /* 0x000fea0003800000 */
[----:B------:R-:W-:-:S13]  /*1180*/  ISETP.GE.AND P0, PT, R11, R0, PT ;  /* 0x000000000b00720c */ /* 0x000fda0003f06270 */
[----:B------:R-:W-:Y:S05]  /*1190*/  @P0 EXIT ;  /* 0x000000000000094d */ /* 0x000fea0003800000 */
[----:B012---:R-:W-:Y:S01]  /*11a0*/  VIADD R2, R11, UR4 ;  /* 0x000000040b027c36 */ /* 0x007fe20008000000 */
[----:B------:R-:W-:-:S04]  /*11b0*/  ULDC.64 UR6, c[0x0][0x218] ;  /* 0x0000860000067ab9 */ /* 0x000fc80000000a00 */
[----:B------:R-:W-:-:S05]  /*11c0*/  IADD3 R2, P0, R2, UR6, RZ ;  /* 0x0000000602027c10 */ /* 0x000fca000ff1e0ff */
[----:B------:R-:W-:-:S05]  /*11d0*/  IMAD.X R3, RZ, RZ, UR7, P0 ;  /* 0x00000007ff037e24 */ /* 0x000fca00080e06ff */
[----:B------:R-:W-:Y:S01]  /*11e0*/  STG.E.U8 desc[UR8][R2.64], R8 ;  /* 0x0000000802007986 */ /* 0x000fe2000c101108 */
[----:B------:R-:W-:Y:S05]  /*11f0*/  EXIT ;  /* 0x000000000000794d */ /* 0x000fea0003800000 */
        .weak           $__internal_74_$__cuda_sm20_div_u16
        .type           $__internal_74_$__cuda_sm20_div_u16,@function
        .size           $__internal_74_$__cuda_sm20_div_u16,(.L_x_37752 - $__internal_74_$__cuda_sm20_div_u16)
$__internal_74_$__cuda_sm20_div_u16:
[----:B------:R-:W0:Y:S01]  /*1200*/  I2F.U16 R9, R3 ;  /* 0x0000000300097306 */ /* 0x000e220000101000 */
[----:B------:R-:W-:Y:S01]  /*1210*/  IMAD.MOV.U32 R8, RZ, RZ, 0x4b800000 ;  /* 0x4b800000ff087424 */ /* 0x000fe200078e00ff */
[C---:B0-----:R-:W-:Y:S02]  /*1220*/  FSETP.GEU.AND P2, PT, |R9|.reuse, 1.175494350822287508e-38, PT ;  /* 0x008000000900780b */ /* 0x041fe40003f4e200 */
[----:B------:R-:W-:Y:S02]  /*1230*/  FSETP.GT.AND P1, PT, |R9|, 8.50705917302346158658e+37, PT ;  /* 0x7e8000000900780b */ /* 0x000fe40003f24200 */
        /* <DEDUP_REMOVED lines=9> */
[----:B------:R-:W-:-:S06]  /*12d0*/  FMUL.RZ R9, R9, R8 ;  /* 0x0000000809097220 */ /* 0x000fcc000040c000 */
[----:B------:R-:W0:Y:S02]  /*12e0*/  F2I.U32.TRUNC.NTZ R9, R9 ;  /* 0x0000000900097305 */ /* 0x000e24000020f000 */
[----:B0-----:R-:W-:Y:S01]  /*12f0*/  LOP3.LUT R8, R9, 0xffff, RZ, 0xc0, !PT ;  /* 0x0000ffff09087812 */ /* 0x001fe200078ec0ff */
[----:B------:R-:W-:Y:S01]  /*1300*/  @!P1 IMAD.MOV.U32 R8, RZ, RZ, -0x1 ;  /* 0xffffffffff089424 */ /* 0x000fe200078e00ff */
[----:B------:R-:W-:Y:S06]  /*1310*/  RET.REL.NODEC R2 `(_ZN2at6native29vectorized_elementwise_kernelILi2ENS0_13BUnaryFunctorIhhhZZZNS0_15binary_internal21div_floor_kernel_cudaERNS_18TensorIteratorBaseEENKUlvE_clEvENKUlvE_clEvEUlhhE_EESt5arrayIPcLm2EEEEviT0_T1_) ;  /* 0xffffffec02387950 */ /* 0x000fec0003c3ffff */
.L_x_36966:
        /* <DEDUP_REMOVED lines=14> */
.L_x_37752:


//--------------------- .text._ZN2at6native29vectorized_elementwise_kernelILi4ENS0_13BUnaryFunctorIhhhZZZNS0_15binary_internal21div_floor_kernel_cudaERNS_18TensorIteratorBaseEENKUlvE_clEvENKUlvE_clEvEUlhhE_EESt5arrayIPcLm2EEEEviT0_T1_ --------------------------
	.section	.text._ZN2at6native29vectorized_elementwise_kernelILi4ENS0_13BUnaryFunctorIhhhZZZNS0_15binary_internal21div_floor_kernel_cudaERNS_18TensorIteratorBaseEENKUlvE_clEvENKUlvE_clEvEUlhhE_EESt5arrayIPcLm2EEEEviT0_T1_,"ax",@progbits
	.align	128
        .global         _ZN2at6native29vectorized_elementwise_kernelILi4ENS0_13BUnaryFunctorIhhhZZZNS0_15binary_internal21div_floor_kernel_cudaERNS_18TensorIteratorBaseEENKUlvE_clEvENKUlvE_clEvEUlhhE_EESt5arrayIPcLm2EEEEviT0_T1_
        .type           _ZN2at6native29vectorized_elementwise_kernelILi4ENS0_13BUnaryFunctorIhhhZZZNS0_15binary_internal21div_floor_kernel_cudaERNS_18TensorIteratorBaseEENKUlvE_clEvENKUlvE_clEvEUlhhE_EESt5arrayIPcLm2EEEEviT0_T1_,@function
        .size           _ZN2at6native29vectorized_elementwise_kernelILi4ENS0_13BUnaryFunctorIhhhZZZNS0_15binary_internal21div_floor_kernel_cudaERNS_18TensorIteratorBaseEENKUlvE_clEvENKUlvE_clEvEUlhhE_EESt5arrayIPcLm2EEEEviT0_T1_,(.L_x_37753 - _ZN2at6native29vectorized_elementwise_kernelILi4ENS0_13BUnaryFunctorIhhhZZZNS0_15binary_internal21div_floor_kernel_cudaERNS_18TensorIteratorBaseEENKUlvE_clEvENKUlvE_clEvEUlhhE_EESt5arrayIPcLm2EEEEviT0_T1_)
        .other          _ZN2at6native29vectorized_elementwise_kernelILi4ENS0_13BUnaryFunctorIhhhZZZNS0_15binary_internal21div_floor_kernel_cudaERNS_18TensorIteratorBaseEENKUlvE_clEvENKUlvE_clEvEUlhhE_EESt5arrayIPcLm2EEEEviT0_T1_,@"STO_CUDA_ENTRY STV_DEFAULT"
_ZN2at6native29vectorized_elementwise_kernelILi4ENS0_13BUnaryFunctorIhhhZZZNS0_15binary_internal21div_floor_kernel_cudaERNS_18TensorIteratorBaseEENKUlvE_clEvENKUlvE_clEvEUlhhE_EESt5arrayIPcLm2EEEEviT0_T1_:
.text._ZN2at6native29vectorized_elementwise_kernelILi4ENS0_13BUnaryFunctorIhhhZZZNS0_15binary_internal21div_floor_kernel_cudaERNS_18TensorIteratorBaseEENKUlvE_clEvENKUlvE_clEvEUlhhE_EESt5arrayIPcLm2EEEEviT0_T1_:
        /* <DEDUP_REMOVED lines=17> */
[----:B------:R-:W2:Y:S04]  /*0110*/  LDG.E R14, desc[UR8][R8.64] ;  /* 0x00000008080e7981 */ /* 0x000ea8000c1e1900 */
[----:B------:R-:W3:Y:S01]  /*0120*/  LDG.E R12, desc[UR8][R8.64+0x200] ;  /* 0x00020008080c7981 */ /* 0x000ee2000c1e1900 */
[----:B------:R-:W-:Y:S01]  /*0130*/  UIADD3 UR4, UP0, UR4, UR6, URZ ;  /* 0x0000000604047290 */ /* 0x000fe2000ff1e03f */
[----:B------:R-:W-:-:S03]  /*0140*/  MOV R2, 0x230 ;  /* 0x0000023000027802 */ /* 0x000fc60000000f00 */
[----:B------:R-:W-:Y:S02]  /*0150*/  UIADD3.X UR5, URZ, UR7, URZ, UP0, !UPT ;  /* 0x000000073f057290 */ /* 0x000fe400087fe43f */
[----:B------:R-:W-:-:S04]  /*0160*/  IMAD.U32 R4, RZ, RZ, UR4 ;  /* 0x00000004ff047e24 */ /* 0x000fc8000f8e00ff */
[----:B------:R-:W-:Y:S02]  /*0170*/  IMAD.U32 R5, RZ, RZ, UR5 ;  /* 0x00000005ff057e24 */ /* 0x000fe4000f8e00ff */
[----:B------:R-:W-:-:S04]  /*0180*/  IMAD.WIDE R4, R3, 0x4, R4 ;  /* 0x0000000403047825 */ /* 0x000fc800078e0204 */
[----:B------:R-:W-:Y:S01]  /*0190*/  IMAD.U32 R3, RZ, RZ, UR10 ;  /* 0x0000000aff037e24 */ /* 0x000fe2000f8e00ff */
[C---:B--2---:R-:W-:Y:S02]  /*01a0*/  PRMT R6, R14.reuse, 0x7770, RZ ;  /* 0x000077700e067816 */ /* 0x044fe400000000ff */
[C---:B------:R-:W-:Y:S02]  /*01b0*/  PRMT R0, R14.reuse, 0x7771, RZ ;  /* 0x000077710e007816 */ /* 0x040fe400000000ff */
[----:B------:R-:W-:Y:S02]  /*01c0*/  PRMT R15, R14, 0x7772, RZ ;  /* 0x000077720e0f7816 */ /* 0x000fe400000000ff */
[C---:B---3--:R-:W-:Y:S02]  /*01d0*/  PRMT R9, R12.reuse, 0x7770, RZ ;  /* 0x000077700c097816 */ /* 0x048fe400000000ff */
[C---:B------:R-:W-:Y:S02]  /*01e0*/  PRMT R10, R12.reuse, 0x7771, RZ ;  /* 0x000077710c0a7816 */ /* 0x040fe400000000ff */
[----:B------:R-:W-:-:S02]  /*01f0*/  PRMT R11, R12, 0x7772, RZ ;  /* 0x000077720c0b7816 */ /* 0x000fc400000000ff */
[----:B------:R-:W-:Y:S02]  /*0200*/  PRMT R14, R14, 0x7773, RZ ;  /* 0x000077730e0e7816 */ /* 0x000fe400000000ff */
[----:B------:R-:W-:-:S07]  /*0210*/  PRMT R12, R12, 0x7773, RZ ;  /* 0x000077730c0c7816 */ /* 0x000fce00000000ff */
[----:B------:R-:W-:Y:S05]  /*0220*/  CALL.REL.NOINC `($__internal_75_$__cuda_sm20_div_u16) ;  /* 0x0000000c00f47944 */ /* 0x000fea0003c00000 */
[----:B------:R-:W-:Y:S01]  /*0230*/  IMAD.MOV.U32 R13, RZ, RZ, R7 ;  /* 0x000000ffff0d7224 */ /* 0x000fe200078e0007 */
[----:B------:R-:W-:Y:S01]  /*0240*/  MOV R2, 0x280 ;  /* 0x0000028000027802 */ /* 0x000fe20000000f00 */
[----:B------:R-:W-:Y:S02]  /*0250*/  IMAD.MOV.U32 R14, RZ, RZ, R15 ;  /* 0x000000ffff0e7224 */ /* 0x000fe400078e000f */
[----:B------:R-:W-:-:S07]  /*0260*/  IMAD.U32 R3, RZ, RZ, UR10 ;  /* 0x0000000aff037e24 */ /* 0x000fce000f8e00ff */
[----:B------:R-:W-:Y:S05]  /*0270*/  CALL.REL.NOINC `($__internal_75_$__cuda_sm20_div_u16) ;  /* 0x0000000c00e07944 */ /* 0x000fea0003c00000 */
[----:B------:R-:W-:Y:S01]  /*0280*/  IMAD.MOV.U32 R15, RZ, RZ, R7 ;  /* 0x000000ffff0f7224 */ /* 0x000fe200078e0007 */
[----:B------:R-:W-:Y:S01]  /*0290*/  MOV R2, 0x2d0 ;  /* 0x000002d000027802 */ /* 0x000fe20000000f00 */
[----:B------:R-:W-:Y:S02]  /*02a0*/  IMAD.MOV.U32 R14, RZ, RZ, R0 ;  /* 0x000000ffff0e7224 */ /* 0x000fe400078e0000 */
[----:B------:R-:W-:-:S07]  /*02b0*/  IMAD.U32 R3, RZ, RZ, UR10 ;  /* 0x0000000aff037e24 */ /* 0x000fce000f8e00ff */
[----:B------:R-:W-:Y:S05]  /*02c0*/  CALL.REL.NOINC `($__internal_75_$__cuda_sm20_div_u16) ;  /* 0x0000000c00cc7944 */ /* 0x000fea0003c00000 */
[----:B------:R-:W-:Y:S01]  /*02d0*/  MOV R0, R7 ;  /* 0x0000000700007202 */ /* 0x000fe20000000f00 */
[----:B------:R-:W-:Y:S01]  /*02e0*/  IMAD.MOV.U32 R14, RZ, RZ, R6 ;  /* 0x000000ffff0e7224 */ /* 0x000fe200078e0006 */
[----:B------:R-:W-:Y:S01]  /*02f0*/  MOV R2, 0x320 ;  /* 0x0000032000027802 */ /* 0x000fe20000000f00 */
[----:B------:R-:W-:-:S07]  /*0300*/  IMAD.U32 R3, RZ, RZ, UR10 ;  /* 0x0000000aff037e24 */ /* 0x000fce000f8e00ff */
[----:B------:R-:W-:Y:S05]  /*0310*/  CALL.REL.NOINC `($__internal_75_$__cuda_sm20_div_u16) ;  /* 0x0000000c00b87944 */ /* 0x000fea0003c00000 */
[----:B------:R-:W-:Y:S01]  /*0320*/  PRMT R0, R0, 0x7604, R7 ;  /* 0x0000760400007816 */ /* 0x000fe20000000007 */
[----:B------:R-:W-:Y:S01]  /*0330*/  IMAD.MOV.U32 R14, RZ, RZ, R12 ;  /* 0x000000ffff0e7224 */ /* 0x000fe200078e000c */
[----:B------:R-:W-:Y:S01]  /*0340*/  MOV R2, 0x3a0 ;  /* 0x000003a000027802 */ /* 0x000fe20000000f00 */
[----:B------:R-:W-:Y:S01]  /*0350*/  IMAD.U32 R3, RZ, RZ, UR10 ;  /* 0x0000000aff037e24 */ /* 0x000fe2000f8e00ff */
[----:B------:R-:W-:-:S04]  /*0360*/  PRMT R0, R15, 0x7054, R0 ;  /* 0x000070540f007816 */ /* 0x000fc80000000000 */
[----:B------:R-:W-:-:S05]  /*0370*/  PRMT R13, R13, 0x654, R0 ;  /* 0x000006540d0d7816 */ /* 0x000fca0000000000 */
[----:B------:R0:W-:Y:S02]  /*0380*/  STG.E desc[UR8][R4.64], R13 ;  /* 0x0000000d04007986 */ /* 0x0001e4000c101908 */
[----:B0-----:R-:W-:Y:S05]  /*0390*/  CALL.REL.NOINC `($__internal_75_$__cuda_sm20_div_u16) ;  /* 0x0000000c00987944 */ /* 0x001fea0003c00000 */
        /* <DEDUP_REMOVED lines=15> */
[----:B------:R-:W-:-:S04]  /*0490*/  PRMT R3, R10, 0x7604, R7 ;  /* 0x000076040a037816 */ /* 0x000fc80000000007 */
[----:B------:R-:W-:-:S04]  /*04a0*/  PRMT R3, R6, 0x7054, R3 ;  /* 0x0000705406037816 */ /* 0x000fc80000000003 */
[----:B------:R-:W-:-:S05]  /*04b0*/  PRMT R3, R0, 0x654, R3 ;  /* 0x0000065400037816 */ /* 0x000fca0000000003 */
[----:B------:R-:W-:Y:S01]  /*04c0*/  STG.E desc[UR8][R4.64+0x200], R3 ;  /* 0x0002000304007986 */ /* 0x000fe2000c101908 */
[----:B------:R-:W-:Y:S05]  /*04d0*/  EXIT ;  /* 0x000000000000794d */ /* 0x000fea0003800000 */
.L_x_36967:
        /* <DEDUP_REMOVED lines=22> */
[----:B------:R-:W-:Y:S01]  /*0640*/  @!P2 IADD3 R20, R20, 0x80, RZ ;  /* 0x000000801414a810 */ /* 0x000fe20007ffe0ff */
[----:B------:R-:W2:Y:S03]  /*0650*/  @!P2 LDC.64 R18, c[0x0][0x220] ;  /* 0x00008800ff12ab82 */ /* 0x000ea60000000a00 */
[----:B------:R-:W-:-:S13]  /*0660*/  ISETP.GE.AND P3, PT, R20, R11, PT ;  /* 0x0000000b1400720c */ /* 0x000fda0003f66270 */
[C---:B------:R-:W-:Y:S02]  /*0670*/  @!P3 VIADD R15, R20.reuse, UR4 ;  /* 0x00000004140fbc36 */ /* 0x040fe40008000000 */
[----:B------:R-:W-:-:S05]  /*0680*/  @!P3 VIADD R20, R20, 0x80 ;  /* 0x000000801414b836 */ /* 0x000fca0000000000 */
[----:B------:R-:W-:-:S13]  /*0690*/  ISETP.GE.AND P4, PT, R20, R11, PT ;  /* 0x0000000b1400720c */ /* 0x000fda0003f86270 */
[C---:B------:R-:W-:Y:S01]  /*06a0*/  @!P4 VIADD R25, R20.reuse, UR4 ;  /* 0x000000041419cc36 */ /* 0x040fe20008000000 */
[----:B0-----:R-:W-:Y:S01]  /*06b0*/  @!P1 IADD3 R22, P6, R9, R22, RZ ;  /* 0x0000001609169210 */ /* 0x001fe20007fde0ff */
[----:B------:R-:W-:Y:S01]  /*06c0*/  @!P4 VIADD R20, R20, 0x80 ;  /* 0x000000801414c836 */ /* 0x000fe20000000000 */
[----:B------:R-:W0:Y:S04]  /*06d0*/  @!P3 LDC.64 R8, c[0x0][0x220] ;  /* 0x00008800ff08bb82 */ /* 0x000e280000000a00 */
[C---:B------:R-:W-:Y:S01]  /*06e0*/  ISETP.GE.AND P5, PT, R20.reuse, R11, PT ;  /* 0x0000000b1400720c */ /* 0x040fe20003fa6270 */
[----:B------:R-:W-:Y:S01]  /*06f0*/  @!P1 IMAD.X R23, RZ, RZ, R23, P6 ;  /* 0x000000ffff179224 */ /* 0x000fe200030e0617 */
[----:B------:R-:W-:Y:S02]  /*0700*/  PRMT R10, RZ, 0x7610, R10 ;  /* 0x00007610ff0a7816 */ /* 0x000fe4000000000a */
[----:B------:R-:W3:Y:S04]  /*0710*/  @!P4 LDC.64 R4, c[0x0][0x220] ;  /* 0x00008800ff04cb82 */ /* 0x000ee80000000a00 */
[----:B------:R4:W5:Y:S05]  /*0720*/  @!P1 LDG.E.U8 R10, desc[UR8][R22.64] ;  /* 0x00000008160a9981 */ /* 0x00096a000c1e1100 */
[C---:B------:R-:W-:Y:S01]  /*0730*/  @!P5 VIADD R21, R20.reuse, UR4 ;  /* 0x000000041415dc36 */ /* 0x040fe20008000000 */
[----:B------:R-:W3:Y:S01]  /*0740*/  @!P5 LDC.64 R6, c[0x0][0x220] ;  /* 0x00008800ff06db82 */ /* 0x000ee20000000a00 */
[----:B------:R-:W-:-:S05]  /*0750*/  @!P5 VIADD R20, R20, 0x80 ;  /* 0x000000801414d836 */ /* 0x000fca0000000000 */
[----:B------:R-:W-:Y:S02]  /*0760*/  ISETP.GE.AND P6, PT, R20, R11, PT ;  /* 0x0000000b1400720c */ /* 0x000fe40003fc6270 */
[----:B--2---:R-:W-:-:S11]  /*0770*/  @!P2 IADD3 R18, P1, R27, R18, RZ ;  /* 0x000000121b12a210 */ /* 0x004fd60007f3e0ff */
[----:B-1----:R-:W1:Y:S01]  /*0780*/  @!P6 LDC.64 R2, c[0x0][0x220] ;  /* 0x00008800ff02eb82 */ /* 0x002e620000000a00 */
[----:B------:R-:W-:Y:S01]  /*0790*/  @!P2 IMAD.X R19, RZ, RZ, R19, P1 ;  /* 0x000000ffff13a224 */ /* 0x000fe200008e0613 */
[----:B0-----:R-:W-:Y:S02]  /*07a0*/  @!P3 IADD3 R8, P1, R15, R8, RZ ;  /* 0x000000080f08b210 */ /* 0x001fe40007f3e0ff */
[----:B------:R-:W-:Y:S02]  /*07b0*/  PRMT R0, RZ, 0x7610, R0 ;  /* 0x00007610ff007816 */ /* 0x000fe40000000000 */
[----:B------:R-:W-:Y:S01]  /*07c0*/  PRMT R15, RZ, 0x7610, R15 ;  /* 0x00007610ff0f7816 */ /* 0x000fe2000000000f */
[----:B----4-:R-:W-:Y:S01]  /*07d0*/  @!P6 VIADD R23, R20, UR4 ;  /* 0x000000041417ec36 */ /* 0x010fe20008000000 */
[----:B------:R-:W-:Y:S02]  /*07e0*/  @!P3 IADD3.X R9, RZ, R9, RZ, P1, !PT ;  /* 0x00000009ff09b210 */ /* 0x000fe40000ffe4ff */
[----:B------:R-:W-:Y:S01]  /*07f0*/  PRMT R14, RZ, 0x7610, R14 ;  /* 0x00007610ff0e7816 */ /* 0x000fe2000000000e */
[----:B------:R0:W5:Y:S01]  /*0800*/  @!P2 LDG.E.U8 R0, desc[UR8][R18.64] ;  /* 0x000000081200a981 */ /* 0x000162000c1e1100 */
[----:B---3--:R-:W-:-:S02]  /*0810*/  @!P4 IADD3 R4, P2, R25, R4, RZ ;  /* 0x000000041904c210 */ /* 0x008fc40007f5e0ff */
[----:B------:R-:W-:Y:S01]  /*0820*/  @!P5 IADD3 R6, P1, R21, R6, RZ ;  /* 0x000000061506d210 */ /* 0x000fe20007f3e0ff */
[----:B------:R-:W5:Y:S02]  /*0830*/  @!P3 LDG.E.U8 R15, desc[UR8][R8.64] ;  /* 0x00000008080fb981 */ /* 0x000f64000c1e1100 */
[----:B------:R-:W-:Y:S02]  /*0840*/  @!P4 IMAD.X R5, RZ, RZ, R5, P2 ;  /* 0x000000ffff05c224 */ /* 0x000fe400010e0605 */
[----:B------:R2:W5:Y:S01]  /*0850*/  @!P0 LDG.E.U8 R14, desc[UR8][R16.64] ;  /* 0x00000008100e8981 */ /* 0x000562000c1e1100 */
[----:B-1----:R-:W-:Y:S01]  /*0860*/  @!P6 IADD3 R2, P3, R23, R2, RZ ;  /* 0x000000021702e210 */ /* 0x002fe20007f7e0ff */
[----:B------:R-:W-:Y:S01]  /*0870*/  @!P5 IMAD.X R7, RZ, RZ, R7, P1 ;  /* 0x000000ffff07d224 */ /* 0x000fe200008e0607 */
[----:B0-----:R-:W-:Y:S02]  /*0880*/  PRMT R18, RZ, 0x7610, R18 ;  /* 0x00007610ff127816 */ /* 0x001fe40000000012 */
[----:B--2---:R-:W-:Y:S01]  /*0890*/  PRMT R16, RZ, 0x7610, R16 ;  /* 0x00007610ff107816 */ /* 0x004fe20000000010 */
[----:B------:R-:W-:Y:S01]  /*08a0*/  @!P6 IMAD.X R3, RZ, RZ, R3, P3 ;  /* 0x000000ffff03e224 */ /* 0x000fe200018e0603 */
[----:B------:R-:W-:-:S04]  /*08b0*/  PRMT R17, RZ, 0x7610, R17 ;  /* 0x00007610ff117816 */ /* 0x000fc80000000011 */
        /* <DEDUP_REMOVED lines=8> */
[----:B------:R-:W-:Y:S05]  /*0940*/  CALL.REL.NOINC `($__internal_75_$__cuda_sm20_div_u16) ;  /* 0x00000008002c7944 */ /* 0x000fea0003c00000 */
[----:B------:R-:W-:-:S07]  /*0950*/  IMAD.MOV.U32 R4, RZ, RZ, R7 ;  /* 0x000000ffff047224 */ /* 0x000fce00078e0007 */
.L_x_36969:
[----:B------:R-:W-:Y:S05]  /*0960*/  BSYNC B0 ;  /* 0x0000000000007941 */ /* 0x000fea0003800000 */
.L_x_36968:
[----:B0-----:R-:W-:Y:S01]  /*0970*/  VIADD R2, R12, 0x80 ;  /* 0x000000800c027836 */ /* 0x001fe20000000000 */
[----:B------:R-:W-:Y:S04]  /*0980*/  BSSY B0, `(.L_x_36970) ;  /* 0x0000008000007945 */ /* 0x000fe80003800000 */
[----:B------:R-:W-:-:S13]  /*0990*/  ISETP.GE.AND P1, PT, R2, R11, PT ;  /* 0x0000000b0200720c */ /* 0x000fda0003f26270 */
[----:B------:R-:W-:Y:S05]  /*09a0*/  @P1 BRA `(.L_x_36971) ;  /* 0x0000000000141947 */ /* 0x000fea0003800000 */
[----:B-----5:R-:W-:Y:S01]  /*09b0*/  LOP3.LUT R14, R13, 0xff, RZ, 0xc0, !PT ;  /* 0x000000ff0d0e7812 */ /* 0x020fe200078ec0ff */
[----:B------:R-:W-:Y:S01]  /*09c0*/  IMAD.U32 R3, RZ, RZ, UR10 ;  /* 0x0000000aff037e24 */ /* 0x000fe2000f8e00ff */
[----:B------:R-:W-:-:S07]  /*09d0*/  MOV R2, 0x9f0 ;  /* 0x000009f000027802 */ /* 0x000fce0000000f00 */
[----:B------:R-:W-:Y:S05]  /*09e0*/  CALL.REL.NOINC `($__internal_75_$__cuda_sm20_div_u16) ;  /* 0x0000000800047944 */ /* 0x000fea0003c00000 */
[----:B------:R-:W-:-:S07]  /*09f0*/  IMAD.MOV.U32 R5, RZ, RZ, R7 ;  /* 0x000000ffff057224 */ /* 0x000fce00078e0007 */
.L_x_36971:
[----:B------:R-:W-:Y:S05]  /*0a00*/  BSYNC B0 ;  /* 0x0000000000007941 */ /* 0x000fea0003800000 */
.L_x_36970:
[----:B------:R-:W-:Y:S01]  /*0a10*/  VIADD R2, R12, 0x100 ;  /* 0x000001000c027836 */ /* 0x000fe20000000000 */
[----:B------:R-:W-:Y:S04]  /*0a20*/  BSSY B0, `(.L_x_36972) ;  /* 0x0000008000007945 */ /* 0x000fe80003800000 */
[----:B------:R-:W-:-:S13]  /*0a30*/  ISETP.GE.AND P1, PT, R2, R11, PT ;  /* 0x0000000b0200720c */ /* 0x000fda0003f26270 */
[----:B------:R-:W-:Y:S05]  /*0a40*/  @P1 BRA `(.L_x_36973) ;  /* 0x0000000000141947 */ /* 0x000fea0003800000 */
[----:B-----5:R-:W-:Y:S02]  /*0a50*/  LOP3.LUT R14, R10, 0xff, RZ, 0xc0, !PT ;  /* 0x000000ff0a0e7812 */ /* 0x020fe400078ec0ff */
[----:B------:R-:W-:Y:S02]  /*0a60*/  MOV R3, UR10 ;  /* 0x0000000a00037c02 */ /* 0x000fe40008000f00 */
[----:B------:R-:W-:-:S07]  /*0a70*/  MOV R2, 0xa90 ;  /* 0x00000a9000027802 */ /* 0x000fce0000000f00 */
[----:B------:R-:W-:Y:S05]  /*0a80*/  CALL.REL.NOINC `($__internal_75_$__cuda_sm20_div_u16) ;  /* 0x0000000400dc7944 */ /* 0x000fea0003c00000 */
[----:B------:R-:W-:-:S07]  /*0a90*/  IMAD.MOV.U32 R6, RZ, RZ, R7 ;  /* 0x000000ffff067224 */ /* 0x000fce00078e0007 */
.L_x_36973:
[----:B------:R-:W-:Y:S05]  /*0aa0*/  BSYNC B0 ;  /* 0x0000000000007941 */ /* 0x000fea0003800000 */
.L_x_36972:
[----:B------:R-:W-:Y:S01]  /*0ab0*/  VIADD R2, R12, 0x180 ;  /* 0x000001800c027836 */ /* 0x000fe20000000000 */
        /* <DEDUP_REMOVED lines=8> */
.L_x_36975:
[----:B------:R-:W-:Y:S05]  /*0b40*/  BSYNC B0 ;  /* 0x0000000000007941 */ /* 0x000fea0003800000 */
.L_x_36974:
        /* <DEDUP_REMOVED lines=9> */
.L_x_36977:
[----:B------:R-:W-:Y:S05]  /*0be0*/  BSYNC B0 ;  /* 0x0000000000007941 */ /* 0x000fea0003800000 */
.L_x_36976:
        /* <DEDUP_REMOVED lines=9> */
.L_x_36979:
[----:B------:R-:W-:Y:S05]  /*0c80*/  BSYNC B0 ;  /* 0x0000000000007941 */ /* 0x000fea0003800000 */
.L_x_36978:
[----:B------:R-:W-:Y:S01]  /*0c90*/  IADD3 R2, R12, 0x300, RZ ;  /* 0x000003000c027810 */ /* 0x000fe20007ffe0ff */
[----:B------:R-:W-:Y:S03]  /*0ca0*/  BSSY B0, `(.L_x_36980) ;  /* 0x0000008000007945 */ /* 0x000fe60003800000 */
[----:B------:R-:W-:-:S13]  /*0cb0*/  ISETP.GE.AND P1, PT, R2, R11, PT ;  /* 0x0000000b0200720c */ /* 0x000fda0003f26270 */
[----:B------:R-:W-:Y:S05]  /*0cc0*/  @P1 BRA `(.L_x_36981) ;  /* 0x0000000000141947 */ /* 0x000fea0003800000 */
[----:B-----5:R-:W-:Y:S01]  /*0cd0*/  LOP3.LUT R14, R17, 0xff, RZ, 0xc0, !PT ;  /* 0x000000ff110e7812 */ /* 0x020fe200078ec0ff */
[----:B------:R-:W-:Y:S01]  /*0ce0*/  IMAD.U32 R3, RZ, RZ, UR10 ;  /* 0x0000000aff037e24 */ /* 0x000fe2000f8e00ff */
[----:B------:R-:W-:-:S07]  /*0cf0*/  MOV R2, 0xd10 ;  /* 0x00000d1000027802 */ /* 0x000fce0000000f00 */
[----:B------:R-:W-:Y:S05]  /*0d00*/  CALL.REL.NOINC `($__internal_75_$__cuda_sm20_div_u16) ;  /* 0x00000004003c7944 */ /* 0x000fea0003c00000 */
[----:B------:R-:W-:-:S07]  /*0d10*/  IMAD.MOV.U32 R13, RZ, RZ, R7 ;  /* 0x000000ffff0d7224 */ /* 0x000fce00078e0007 */
.L_x_36981:
[----:B------:R-:W-:Y:S05]  /*0d20*/  BSYNC B0 ;  /* 0x0000000000007941 */ /* 0x000fea0003800000 */
.L_x_36980:
        /* <DEDUP_REMOVED lines=8> */
.L_x_36983:
[----:B------:R-:W-:Y:S05]  /*0db0*/  BSYNC B0 ;  /* 0x0000000000007941 */ /* 0x000fea0003800000 */
.L_x_36982:
        /* <DEDUP_REMOVED lines=19> */
[C---:B0-----:R-:W-:Y:S01]  /*0ef0*/  IADD3 R2, R12.reuse, UR4, RZ ;  /* 0x000000040c027c10 */ /* 0x041fe2000fffe0ff */
[----:B------:R-:W-:Y:S01]  /*0f00*/  ULDC.64 UR6, c[0x0][0x218] ;  /* 0x0000860000067ab9 */ /* 0x000fe20000000a00 */
[----:B------:R-:W-:Y:S02]  /*0f10*/  VIADD R12, R12, 0x80 ;  /* 0x000000800c0c7836 */ /* 0x000fe40000000000 */
[----:B------:R-:W-:-:S05]  /*0f20*/  IADD3 R2, P0, R2, UR6, RZ ;  /* 0x0000000602027c10 */ /* 0x000fca000ff1e0ff */
[----:B------:R-:W-:-:S05]  /*0f30*/  IMAD.X R3, RZ, RZ, UR7, P0 ;  /* 0x00000007ff037e24 */ /* 0x000fca00080e06ff */
[----:B------:R0:W-:Y:S03]  /*0f40*/  STG.E.U8 desc[UR8][R2.64], R6 ;  /* 0x0000000602007986 */ /* 0x0001e6000c101108 */
.L_x_36986:
        /* <DEDUP_REMOVED lines=8> */
.L_x_36987:
        /* <DEDUP_REMOVED lines=8> */
.L_x_36988:
[----:B------:R-:W-:-:S13]  /*1050*/  ISETP.GE.AND P0, PT, R12, R11, PT ;  /* 0x0000000b0c00720c */ /* 0x000fda0003f06270 */
[----:B------:R-:W-:Y:S05]  /*1060*/  @P0 BREAK B1 ;  /* 0x0000000000010942 */ /* 0x000fea0003800000 */
[----:B------:R-:W-:Y:S05]  /*1070*/  @P0 BRA `(.L_x_36990) ;  /* 0x0000000000380947 */ /* 0x000fea0003800000 */
[C---:B01----:R-:W-:Y:S01]  /*1080*/  VIADD R2, R12.reuse, UR4 ;  /* 0x000000040c027c36 */ /* 0x043fe20008000000 */
[----:B------:R-:W-:Y:S01]  /*1090*/  ULDC.64 UR6, c[0x0][0x218] ;  /* 0x0000860000067ab9 */ /* 0x000fe20000000a00 */
[----:B------:R-:W-:-:S03]  /*10a0*/  IADD3 R12, R12, 0x80, RZ ;  /* 0x000000800c0c7810 */ /* 0x000fc60007ffe0ff */
[----:B------:R-:W-:-:S05]  /*10b0*/  IADD3 R2, P0, R2, UR6, RZ ;  /* 0x0000000602027c10 */ /* 0x000fca000ff1e0ff */
[----:B------:R-:W-:-:S05]  /*10c0*/  IMAD.X R3, RZ, RZ, UR7, P0 ;  /* 0x00000007ff037e24 */ /* 0x000fca00080e06ff */
[----:B------:R2:W-:Y:S03]  /*10d0*/  STG.E.U8 desc[UR8][R2.64], R10 ;  /* 0x0000000a02007986 */ /* 0x0005e6000c101108 */
.L_x_36989:
[----:B------:R-:W-:Y:S05]  /*10e0*/  BSYNC B1 ;  /* 0x0000000000017941 */ /* 0x000fea0003800000 */
.L_x_36985:
[----:B------:R-:W-:-:S13]  /*10f0*/  ISETP.GE.AND P0, PT, R12, R11, PT ;  /* 0x0000000b0c00720c */ /* 0x000fda0003f06270 */
[----:B0-----:R-:W0:Y:S01]  /*1100*/  @!P0 LDC.64 R4, c[0x0][0x218] ;  /* 0x00008600ff048b82 */ /* 0x001e220000000a00 */
[C---:B-12---:R-:W-:Y:S02]  /*1110*/  @!P0 VIADD R3, R12.reuse, UR4 ;  /* 0x000000040c038c36 */ /* 0x046fe40008000000 */
[----:B------:R-:W-:-:S03]  /*1120*/  @!P0 VIADD R12, R12, 0x80 ;  /* 0x000000800c0c8836 */ /* 0x000fc60000000000 */
[----:B0-----:R-:W-:-:S05]  /*1130*/  @!P0 IADD3 R2, P1, R3, R4, RZ ;  /* 0x0000000403028210 */ /* 0x001fca0007f3e0ff */
[----:B------:R-:W-:-:S05]  /*1140*/  @!P0 IMAD.X R3, RZ, RZ, R5, P1 ;  /* 0x000000ffff038224 */ /* 0x000fca00008e0605 */
[----:B------:R2:W-:Y:S03]  /*1150*/  @!P0 STG.E.U8 desc[UR8][R2.64], R13 ;  /* 0x0000000d02008986 */ /* 0x0005e6000c101108 */
.L_x_36990:
[----:B------:R-:W-:Y:S05]  /*1160*/  BSYNC B0 ;  /* 0x0000000000007941 */ /* 0x000fea0003800000 */
.L_x_36984:
        /* <DEDUP_REMOVED lines=9> */
        .weak           $__internal_75_$__cuda_sm20_div_u16
        .type           $__internal_75_$__cuda_sm20_div_u16,@function
        .size           $__internal_75_$__cuda_sm20_div_u16,(.L_x_37753 - $__internal_75_$__cuda_sm20_div_u16)
$__internal_75_$__cuda_sm20_div_u16:
        /* <DEDUP_REMOVED lines=17> */
[----:B------:R-:W-:Y:S06]  /*1310*/  RET.REL.NODEC R2 `(_ZN2at6native29vectorized_elementwise_kernelILi4ENS0_13BUnaryFunctorIhhhZZZNS0_15binary_internal21div_floor_kernel_cudaERNS_18TensorIteratorBaseEENKUlvE_clEvENKUlvE_clEvEUlhhE_EESt5arrayIPcLm2EEEEviT0_T1_) ;  /* 0xffffffec02387950 */ /* 0x000fec0003c3ffff */
.L_x_36991:
        /* <DEDUP_REMOVED lines=14> */
.L_x_37753:


//--------------------- .text._ZN2at6native29vectorized_elementwise_kernelILi8ENS0_13BUnaryFunctorIhhhZZZNS0_15binary_internal21div_floor_kernel_cudaERNS_18TensorIteratorBaseEENKUlvE_clEvENKUlvE_clEvEUlhhE_EESt5arrayIPcLm2EEEEviT0_T1_ --------------------------
	.section	.text._ZN2at6native29vectorized_elementwise_kernelILi8ENS0_13BUnaryFunctorIhhhZZZNS0_15binary_internal21div_floor_kernel_cudaERNS_18TensorIteratorBaseEENKUlvE_clEvENKUlvE_clEvEUlhhE_EESt5arrayIPcLm2EEEEviT0_T1_,"ax",@progbits
	.align	128
        .global         _ZN2at6native29vectorized_elementwise_kernelILi8ENS0_13BUnaryFunctorIhhhZZZNS0_15binary_internal21div_floor_kernel_cudaERNS_18TensorIteratorBaseEENKUlvE_clEvENKUlvE_clEvEUlhhE_EESt5arrayIPcLm2EEEEviT0_T1_
        .type           _ZN2at6native29vectorized_elementwise_kernelILi8ENS0_13BUnaryFunctorIhhhZZZNS0_15binary_internal21div_floor_kernel_cudaERNS_18TensorIteratorBaseEENKUlvE_clEvENKUlvE_clEvEUlhhE_EESt5arrayIPcLm2EEEEviT0_T1_,@function
        .size           _ZN2at6native29vectorized_elementwise_kernelILi8ENS0_13BUnaryFunctorIhhhZZZNS0_15binary_internal21div_floor_kernel_cudaERNS_18TensorIteratorBaseEENKUlvE_clEvENKUlvE_clEvEUlhhE_EESt5arrayIPcLm2EEEEviT0_T1_,(.L_x_37754 - _ZN2at6native29vectorized_elementwise_kernelILi8ENS0_13BUnaryFunctorIhhhZZZNS0_15binary_internal21div_floor_kernel_cudaERNS_18TensorIteratorBaseEENKUlvE_clEvENKUlvE_clEvEUlhhE_EESt5arrayIPcLm2EEEEviT0_T1_)
        .other          _ZN2at6native29vectorized_elementwise_kernelILi8ENS0_13BUnaryFunctorIhhhZZZNS0_15binary_internal21div_floor_kernel_cudaERNS_18TensorIteratorBaseEENKUlvE_clEvENKUlvE_clEvEUlhhE_EESt5arrayIPcLm2EEEEviT0_T1_,@"STO_CUDA_ENTRY STV_DEFAULT"
_ZN2at6native29vectorized_elementwise_kernelILi8ENS0_13BUnaryFunctorIhhhZZZNS0_15binary_internal21div_floor_kernel_cudaERNS_18TensorIteratorBaseEENKUlvE_clEvENKUlvE_clEvEUlhhE_EESt5arrayIPcLm2EEEEviT0_T1_:
.text._ZN2at6native29vectorized_elementwise_kernelILi8ENS0_13BUnaryFunctorIhhhZZZNS0_15binary_internal21div_floor_kernel_cudaERNS_18TensorIteratorBaseEENKUlvE_clEvENKUlvE_clEvEUlhhE_EESt5arrayIPcLm2EEEEviT0_T1_:
        /* <DEDUP_REMOVED lines=16> */
[----:B0-----:R-:W-:-:S06]  /*0100*/  IMAD.WIDE.U32 R2, R7, 0x8, R2 ;  /* 0x0000000807027825 */ /* 0x001fcc00078e0002 */
[----:B------:R-:W2:Y:S01]  /*0110*/  LDG.E.64 R2, desc[UR8][R2.64] ;  /* 0x0000000802027981 */ /* 0x000ea2000c1e1b00 */
[----:B------:R-:W-:-:S04]  /*0120*/  UIADD3 UR4, UP0, UR4, UR6, URZ ;  /* 0x0000000604047290 */ /* 0x000fc8000ff1e03f */
[----:B------:R-:W-:Y:S02]  /*0130*/  UIADD3.X UR5, URZ, UR7, URZ, UP0, !UPT ;  /* 0x000000073f057290 */ /* 0x000fe400087fe43f */
[----:B------:R-:W-:-:S04]  /*0140*/  IMAD.U32 R4, RZ, RZ, UR4 ;  /* 0x00000004ff047e24 */ /* 0x000fc8000f8e00ff */
[----:B------:R-:W-:Y:S02]  /*0150*/  IMAD.U32 R5, RZ, RZ, UR5 ;  /* 0x00000005ff057e24 */ /* 0x000fe4000f8e00ff */
[----:B------:R-:W-:Y:S01]  /*0160*/  IMAD.WIDE R4, R7, 0x8, R4 ;  /* 0x0000000807047825 */ /* 0x000fe200078e0204 */
[C---:B--2---:R-:W-:Y:S02]  /*0170*/  LOP3.LUT R10, R2.reuse, 0xffff, RZ, 0xc0, !PT ;  /* 0x0000ffff020a7812 */ /* 0x044fe400078ec0ff */
[C---:B------:R-:W-:Y:S02]  /*0180*/  PRMT R11, R2.reuse, 0x7632, R11 ;  /* 0x00007632020b7816 */ /* 0x040fe4000000000b */
[----:B------:R-:W-:Y:S02]  /*0190*/  PRMT R14, R2, 0x7732, RZ ;  /* 0x00007732020e7816 */ /* 0x000fe400000000ff */
[C---:B------:R-:W-:Y:S02]  /*01a0*/  LOP3.LUT R6, R3.reuse, 0xffff, RZ, 0xc0, !PT ;  /* 0x0000ffff03067812 */ /* 0x040fe400078ec0ff */
[----:B------:R-:W-:-:S02]  /*01b0*/  PRMT R0, R3, 0x7632, R0 ;  /* 0x0000763203007816 */ /* 0x000fc40000000000 */
[C---:B------:R-:W-:Y:S02]  /*01c0*/  PRMT R8, R3.reuse, 0x7732, RZ ;  /* 0x0000773203087816 */ /* 0x040fe400000000ff */
[----:B------:R-:W-:Y:S02]  /*01d0*/  LOP3.LUT R12, R2, 0xff, RZ, 0xc0, !PT ;  /* 0x000000ff020c7812 */ /* 0x000fe400078ec0ff */
[----:B------:R-:W-:Y:S01]  /*01e0*/  LOP3.LUT R7, R3, 0xff, RZ, 0xc0, !PT ;  /* 0x000000ff03077812 */ /* 0x000fe200078ec0ff */
[----:B------:R-:W-:Y:S01]  /*01f0*/  IMAD.U32 R3, RZ, RZ, UR10 ;  /* 0x0000000aff037e24 */ /* 0x000fe2000f8e00ff */
[----:B------:R-:W-:Y:S02]  /*0200*/  SHF.R.U32.HI R10, RZ, 0x8, R10 ;  /* 0x00000008ff0a7819 */ /* 0x000fe4000001160a */
[----:B------:R-:W-:Y:S02]  /*0210*/  LOP3.LUT R11, R11, 0xff, RZ, 0xc0, !PT ;  /* 0x000000ff0b0b7812 */ /* 0x000fe400078ec0ff */
[----:B------:R-:W-:-:S02]  /*0220*/  SHF.R.U32.HI R6, RZ, 0x8, R6 ;  /* 0x00000008ff067819 */ /* 0x000fc40000011606 */
[----:B------:R-:W-:Y:S02]  /*0230*/  LOP3.LUT R0, R0, 0xff, RZ, 0xc0, !PT ;  /* 0x000000ff00007812 */ /* 0x000fe400078ec0ff */
[----:B------:R-:W-:Y:S02]  /*0240*/  SHF.R.U32.HI R14, RZ, 0x8, R14 ;  /* 0x00000008ff0e7819 */ /* 0x000fe4000001160e */
[----:B------:R-:W-:Y:S02]  /*0250*/  SHF.R.U32.HI R8, RZ, 0x8, R8 ;  /* 0x00000008ff087819 */ /* 0x000fe40000011608 */
[----:B------:R-:W-:-:S07]  /*0260*/  MOV R2, 0x280 ;  /* 0x0000028000027802 */ /* 0x000fce0000000f00 */
[----:B------:R-:W-:Y:S05]  /*0270*/  CALL.REL.NOINC `($__internal_76_$__cuda_sm20_div_u16) ;  /* 0x0000000c00f87944 */ /* 0x000fea0003c00000 */
[----:B------:R-:W-:Y:S01]  /*0280*/  IMAD.MOV.U32 R9, RZ, RZ, R13 ;  /* 0x000000ffff097224 */ /* 0x000fe200078e000d */
[----:B------:R-:W-:Y:S01]  /*0290*/  LOP3.LUT R12, R10, 0xffff, RZ, 0xc0, !PT ;  /* 0x0000ffff0a0c7812 */ /* 0x000fe200078ec0ff */
[----:B------:R-:W-:Y:S01]  /*02a0*/  IMAD.U32 R3, RZ, RZ, UR10 ;  /* 0x0000000aff037e24 */ /* 0x000fe2000f8e00ff */
[----:B------:R-:W-:-:S07]  /*02b0*/  MOV R2, 0x2d0 ;  /* 0x000002d000027802 */ /* 0x000fce0000000f00 */
[----:B------:R-:W-:Y:S05]  /*02c0*/  CALL.REL.NOINC `($__internal_76_$__cuda_sm20_div_u16) ;  /* 0x0000000c00e47944 */ /* 0x000fea0003c00000 */
[----:B------:R-:W-:Y:S01]  /*02d0*/  IMAD.SHL.U32 R10, R13, 0x100, RZ ;  /* 0x000001000d0a7824 */ /* 0x000fe200078e00ff */
[----:B------:R-:W-:Y:S01]  /*02e0*/  MOV R2, 0x320 ;  /* 0x0000032000027802 */ /* 0x000fe20000000f00 */
[----:B------:R-:W-:Y:S02]  /*02f0*/  IMAD.MOV.U32 R12, RZ, RZ, R11 ;  /* 0x000000ffff0c7224 */ /* 0x000fe400078e000b */
[----:B------:R-:W-:-:S07]  /*0300*/  IMAD.U32 R3, RZ, RZ, UR10 ;  /* 0x0000000aff037e24 */ /* 0x000fce000f8e00ff */
        /* <DEDUP_REMOVED lines=35> */
.L_x_36992:
        /* <DEDUP_REMOVED lines=25> */
[----:B------:R-:W-:Y:S01]  /*06d0*/  @!P3 VIADD R27, R11, UR4 ;  /* 0x000000040b1bbc36 */ /* 0x000fe20008000000 */
[----:B0-----:R-:W-:Y:S01]  /*06e0*/  @!P1 IADD3 R22, P6, R13, R22, RZ ;  /* 0x000000160d169210 */ /* 0x001fe20007fde0ff */
[----:B------:R-:W-:Y:S01]  /*06f0*/  @!P3 VIADD R11, R11, 0x80 ;  /* 0x000000800b0bb836 */ /* 0x000fe20000000000 */
[----:B------:R-:W0:Y:S04]  /*0700*/  @!P3 LDC.64 R16, c[0x0][0x220] ;  /* 0x00008800ff10bb82 */ /* 0x000e280000000a00 */
[----:B------:R-:W-:-:S13]  /*0710*/  ISETP.GE.AND P4, PT, R11, R8, PT ;  /* 0x000000080b00720c */ /* 0x000fda0003f86270 */
[C---:B------:R-:W-:Y:S01]  /*0720*/  @!P4 VIADD R25, R11.reuse, UR4 ;  /* 0x000000040b19cc36 */ /* 0x040fe20008000000 */
[----:B------:R-:W3:Y:S01]  /*0730*/  @!P4 LDC.64 R12, c[0x0][0x220] ;  /* 0x00008800ff0ccb82 */ /* 0x000ee20000000a00 */
[----:B------:R-:W-:-:S05]  /*0740*/  @!P4 VIADD R11, R11, 0x80 ;  /* 0x000000800b0bc836 */ /* 0x000fca0000000000 */
[----:B------:R-:W-:Y:S01]  /*0750*/  ISETP.GE.AND P5, PT, R11, R8, PT ;  /* 0x000000080b00720c */ /* 0x000fe20003fa6270 */
[----:B------:R-:W-:-:S12]  /*0760*/  @!P1 IMAD.X R23, RZ, RZ, R23, P6 ;  /* 0x000000ffff179224 */ /* 0x000fd800030e0617 */
[C---:B------:R-:W-:Y:S01]  /*0770*/  @!P5 VIADD R19, R11.reuse, UR4 ;  /* 0x000000040b13dc36 */ /* 0x040fe20008000000 */
[----:B------:R-:W4:Y:S01]  /*0780*/  @!P5 LDC.64 R2, c[0x0][0x220] ;  /* 0x00008800ff02db82 */ /* 0x000f220000000a00 */
[----:B------:R-:W-:-:S05]  /*0790*/  @!P5 VIADD R11, R11, 0x80 ;  /* 0x000000800b0bd836 */ /* 0x000fca0000000000 */
[----:B------:R-:W-:Y:S02]  /*07a0*/  ISETP.GE.AND P6, PT, R11, R8, PT ;  /* 0x000000080b00720c */ /* 0x000fe40003fc6270 */
[----:B------:R-:W-:-:S06]  /*07b0*/  PRMT R7, RZ, 0x7610, R7 ;  /* 0x00007610ff077816 */ /* 0x000fcc0000000007 */
[----:B------:R-:W5:Y:S05]  /*07c0*/  @!P1 LDG.E.U8 R7, desc[UR8][R22.64] ;  /* 0x0000000816079981 */ /* 0x000f6a000c1e1100 */
[----:B-1----:R-:W1:Y:S01]  /*07d0*/  @!P6 LDC.64 R4, c[0x0][0x220] ;  /* 0x00008800ff04eb82 */ /* 0x002e620000000a00 */
[----:B--2---:R-:W-:-:S05]  /*07e0*/  @!P2 IADD3 R20, P1, R29, R20, RZ ;  /* 0x000000141d14a210 */ /* 0x004fca0007f3e0ff */
[----:B------:R-:W-:Y:S01]  /*07f0*/  @!P2 IMAD.X R21, RZ, RZ, R21, P1 ;  /* 0x000000ffff15a224 */ /* 0x000fe200008e0615 */
[----:B0-----:R-:W-:Y:S02]  /*0800*/  @!P3 IADD3 R16, P1, R27, R16, RZ ;  /* 0x000000101b10b210 */ /* 0x001fe40007f3e0ff */
[----:B------:R-:W-:Y:S02]  /*0810*/  PRMT R6, RZ, 0x7610, R6 ;  /* 0x00007610ff067816 */ /* 0x000fe40000000006 */
[----:B------:R-:W-:Y:S01]  /*0820*/  PRMT R0, RZ, 0x7610, R0 ;  /* 0x00007610ff007816 */ /* 0x000fe20000000000 */
[----:B------:R-:W-:Y:S02]  /*0830*/  @!P3 IMAD.X R17, RZ, RZ, R17, P1 ;  /* 0x000000ffff11b224 */ /* 0x000fe400008e0611 */
[----:B------:R-:W-:Y:S01]  /*0840*/  @!P6 VIADD R11, R11, UR4 ;  /* 0x000000040b0bec36 */ /* 0x000fe20008000000 */
[----:B------:R-:W-:Y:S01]  /*0850*/  PRMT R18, RZ, 0x7610, R18 ;  /* 0x00007610ff127816 */ /* 0x000fe20000000012 */
[----:B------:R-:W5:Y:S01]  /*0860*/  @!P2 LDG.E.U8 R6, desc[UR8][R20.64] ;  /* 0x000000081406a981 */ /* 0x000f62000c1e1100 */
[----:B---3--:R-:W-:-:S02]  /*0870*/  @!P4 IADD3 R12, P2, R25, R12, RZ ;  /* 0x0000000c190cc210 */ /* 0x008fc40007f5e0ff */
[----:B----4-:R-:W-:Y:S01]  /*0880*/  @!P5 IADD3 R2, P1, R19, R2, RZ ;  /* 0x000000021302d210 */ /* 0x010fe20007f3e0ff */
[----:B------:R-:W5:Y:S01]  /*0890*/  @!P3 LDG.E.U8 R0, desc[UR8][R16.64] ;  /* 0x000000081000b981 */ /* 0x000f62000c1e1100 */
[----:B-1----:R-:W-:-:S03]  /*08a0*/  @!P6 IADD3 R4, P3, R11, R4, RZ ;  /* 0x000000040b04e210 */ /* 0x002fc60007f7e0ff */
[----:B------:R0:W5:Y:S01]  /*08b0*/  @!P0 LDG.E.U8 R18, desc[UR8][R14.64] ;  /* 0x000000080e128981 */ /* 0x000162000c1e1100 */
[----:B------:R-:W-:Y:S01]  /*08c0*/  PRMT R11, RZ, 0x7610, R11 ;  /* 0x00007610ff0b7816 */ /* 0x000fe2000000000b */
[----:B------:R-:W-:Y:S02]  /*08d0*/  @!P4 IMAD.X R13, RZ, RZ, R13, P2 ;  /* 0x000000ffff0dc224 */ /* 0x000fe400010e060d */
[----:B------:R-:W-:Y:S02]  /*08e0*/  @!P5 IMAD.X R3, RZ, RZ, R3, P1 ;  /* 0x000000ffff03d224 */ /* 0x000fe400008e0603 */
[----:B------:R-:W-:Y:S01]  /*08f0*/  @!P6 IMAD.X R5, RZ, RZ, R5, P3 ;  /* 0x000000ffff05e224 */ /* 0x000fe200018e0605 */
[----:B------:R1:W5:Y:S01]  /*0900*/  @!P4 LDG.E.U8 R11, desc[UR8][R12.64] ;  /* 0x000000080c0bc981 */ /* 0x000362000c1e1100 */
[----:B0-----:R-:W-:Y:S02]  /*0910*/  PRMT R14, RZ, 0x7610, R14 ;  /* 0x00007610ff0e7816 */ /* 0x001fe4000000000e */
[----:B------:R-:W-:-:S04]  /*0920*/  PRMT R15, RZ, 0x7610, R15 ;  /* 0x00007610ff0f7816 */ /* 0x000fc8000000000f */
[----:B------:R1:W5:Y:S04]  /*0930*/  @!P5 LDG.E.U8 R14, desc[UR8][R2.64] ;  /* 0x00000008020ed981 */ /* 0x000368000c1e1100 */
[----:B------:R1:W5:Y:S01]  /*0940*/  @!P6 LDG.E.U8 R15, desc[UR8][R4.64] ;  /* 0x00000008040fe981 */ /* 0x000362000c1e1100 */
[----:B------:R-:W-:Y:S04]  /*0950*/  BSSY B0, `(.L_x_36993) ;  /* 0x0000007000007945 */ /* 0x000fe80003800000 */
[----:B------:R-:W-:Y:S05]  /*0960*/  @P0 BRA `(.L_x_36994) ;  /* 0x0000000000140947 */ /* 0x000fea0003800000 */
[----:B-1---5:R-:W-:Y:S02]  /*0970*/  LOP3.LUT R12, R18, 0xff, RZ, 0xc0, !PT ;  /* 0x000000ff120c7812 */ /* 0x022fe400078ec0ff */
[----:B------:R-:W-:Y:S02]  /*0980*/  MOV R3, UR10 ;  /* 0x0000000a00037c02 */ /* 0x000fe40008000f00 */
[----:B------:R-:W-:-:S07]  /*0990*/  MOV R2, 0x9b0 ;  /* 0x000009b000027802 */ /* 0x000fce0000000f00 */
[----:B------:R-:W-:Y:S05]  /*09a0*/  CALL.REL.NOINC `($__internal_76_$__cuda_sm20_div_u16) ;  /* 0x00000008002c7944 */ /* 0x000fea0003c00000 */
[----:B------:R-:W-:-:S07]  /*09b0*/  IMAD.MOV.U32 R4, RZ, RZ, R13 ;  /* 0x000000ffff047224 */ /* 0x000fce00078e000d */
.L_x_36994:
[----:B------:R-:W-:Y:S05]  /*09c0*/  BSYNC B0 ;  /* 0x0000000000007941 */ /* 0x000fea0003800000 */
.L_x_36993:
[----:B-1----:R-:W-:Y:S01]  /*09d0*/  VIADD R3, R9, 0x80 ;  /* 0x0000008009037836 */ /* 0x002fe20000000000 */
[----:B------:R-:W-:Y:S04]  /*09e0*/  BSSY B0, `(.L_x_36995) ;  /* 0x0000008000007945 */ /* 0x000fe80003800000 */
[----:B------:R-:W-:-:S13]  /*09f0*/  ISETP.GE.AND P1, PT, R3, R8, PT ;  /* 0x000000080300720c */ /* 0x000fda0003f26270 */
[----:B------:R-:W-:Y:S05]  /*0a00*/  @P1 BRA `(.L_x_36996) ;  /* 0x0000000000141947 */ /* 0x000fea0003800000 */
[----:B-----5:R-:W-:Y:S01]  /*0a10*/  LOP3.LUT R12, R10, 0xff, RZ, 0xc0, !PT ;  /* 0x000000ff0a0c7812 */ /* 0x020fe200078ec0ff */
[----:B------:R-:W-:Y:S01]  /*0a20*/  IMAD.U32 R3, RZ, RZ, UR10 ;  /* 0x0000000aff037e24 */ /* 0x000fe2000f8e00ff */
[----:B------:R-:W-:-:S07]  /*0a30*/  MOV R2, 0xa50 ;  /* 0x00000a5000027802 */ /* 0x000fce0000000f00 */
[----:B------:R-:W-:Y:S05]  /*0a40*/  CALL.REL.NOINC `($__internal_76_$__cuda_sm20_div_u16) ;  /* 0x0000000800047944 */ /* 0x000fea0003c00000 */
[----:B------:R-:W-:-:S07]  /*0a50*/  IMAD.MOV.U32 R5, RZ, RZ, R13 ;  /* 0x000000ffff057224 */ /* 0x000fce00078e000d */
.L_x_36996:
[----:B------:R-:W-:Y:S05]  /*0a60*/  BSYNC B0 ;  /* 0x0000000000007941 */ /* 0x000fea0003800000 */
.L_x_36995:
[----:B------:R-:W-:Y:S01]  /*0a70*/  VIADD R3, R9, 0x100 ;  /* 0x0000010009037836 */ /* 0x000fe20000000000 */
        /* <DEDUP_REMOVED lines=8> */
.L_x_36998:
[----:B------:R-:W-:Y:S05]  /*0b00*/  BSYNC B0 ;  /* 0x0000000000007941 */ /* 0x000fea0003800000 */
.L_x_36997:
        /* <DEDUP_REMOVED lines=9> */
.L_x_37000:
[----:B------:R-:W-:Y:S05]  /*0ba0*/  BSYNC B0 ;  /* 0x0000000000007941 */ /* 0x000fea0003800000 */
.L_x_36999:
        /* <DEDUP_REMOVED lines=9> */
.L_x_37002:
[----:B------:R-:W-:Y:S05]  /*0c40*/  BSYNC B0 ;  /* 0x0000000000007941 */ /* 0x000fea0003800000 */
.L_x_37001:
        /* <DEDUP_REMOVED lines=9> */
.L_x_37004:
[----:B------:R-:W-:Y:S05]  /*0ce0*/  BSYNC B0 ;  /* 0x0000000000007941 */ /* 0x000fea0003800000 */
.L_x_37003:
        /* <DEDUP_REMOVED lines=9> */
.L_x_37006:
[----:B------:R-:W-:Y:S05]  /*0d80*/  BSYNC B0 ;  /* 0x0000000000007941 */ /* 0x000fea0003800000 */
.L_x_37005:
        /* <DEDUP_REMOVED lines=8> */
.L_x_37008:
[----:B------:R-:W-:Y:S05]  /*0e10*/  BSYNC B0 ;  /* 0x0000000000007941 */ /* 0x000fea0003800000 */
.L_x_37007:
        /* <DEDUP_REMOVED lines=11> */
[C---:B------:R-:W-:Y:S01]  /*0ed0*/  IADD3 R2, R9.reuse, UR4, RZ ;  /* 0x0000000409027c10 */ /* 0x040fe2000fffe0ff */
[----:B------:R-:W-:Y:S01]  /*0ee0*/  ULDC.64 UR6, c[0x0][0x218] ;  /* 0x0000860000067ab9 */ /* 0x000fe20000000a00 */
[----:B------:R-:W-:Y:S02]  /*0ef0*/  VIADD R9, R9, 0x80 ;  /* 0x0000008009097836 */ /* 0x000fe40000000000 */
        /* <DEDUP_REMOVED lines=11> */
.L_x_37011:
        /* <DEDUP_REMOVED lines=8> */
.L_x_37012:
        /* <DEDUP_REMOVED lines=8> */
.L_x_37013:
        /* <DEDUP_REMOVED lines=9> */
.L_x_37014:
[----:B------:R-:W-:Y:S05]  /*1140*/  BSYNC B1 ;  /* 0x0000000000017941 */ /* 0x000fea0003800000 */
.L_x_37010:
[----:B------:R-:W-:-:S13]  /*1150*/  ISETP.GE.AND P0, PT, R9, R8, PT ;  /* 0x000000080900720c */ /* 0x000fda0003f06270 */
[----:B0-----:R-:W0:Y:S01]  /*1160*/  @!P0 LDC.64 R4, c[0x0][0x218] ;  /* 0x00008600ff048b82 */ /* 0x001e220000000a00 */
[C---:B-12---:R-:W-:Y:S02]  /*1170*/  @!P0 VIADD R3, R9.reuse, UR4 ;  /* 0x0000000409038c36 */ /* 0x046fe40008000000 */
[----:B------:R-:W-:-:S03]  /*1180*/  @!P0 VIADD R9, R9, 0x80 ;  /* 0x0000008009098836 */ /* 0x000fc60000000000 */
[----:B0-----:R-:W-:-:S05]  /*1190*/  @!P0 IADD3 R2, P1, R3, R4, RZ ;  /* 0x0000000403028210 */ /* 0x001fca0007f3e0ff */
[----:B------:R-:W-:-:S05]  /*11a0*/  @!P0 IMAD.X R3, RZ, RZ, R5, P1 ;  /* 0x000000ffff038224 */ /* 0x000fca00008e0605 */
[----:B------:R2:W-:Y:S03]  /*11b0*/  @!P0 STG.E.U8 desc[UR8][R2.64], R11 ;  /* 0x0000000b02008986 */ /* 0x0005e6000c101108 */
.L_x_37015:
[----:B------:R-:W-:Y:S05]  /*11c0*/  BSYNC B0 ;  /* 0x0000000000007941 */ /* 0x000fea0003800000 */
.L_x_37009:
        /* <DEDUP_REMOVED lines=9> */
        .weak           $__internal_76_$__cuda_sm20_div_u16
        .type           $__internal_76_$__cuda_sm20_div_u16,@function
        .size           $__internal_76_$__cuda_sm20_div_u16,(.L_x_37754 - $__internal_76_$__cuda_sm20_div_u16)
$__internal_76_$__cuda_sm20_div_u16:
        /* <DEDUP_REMOVED lines=17> */
[----:B------:R-:W-:Y:S06]  /*1370*/  RET.REL.NODEC R2 `(_ZN2at6native29vectorized_elementwise_kernelILi8ENS0_13BUnaryFunctorIhhhZZZNS0_15binary_internal21div_floor_kernel_cudaERNS_18TensorIteratorBaseEENKUlvE_clEvENKUlvE_clEvEUlhhE_EESt5arrayIPcLm2EEEEviT0_T1_) ;  /* 0xffffffec02207950 */ /* 0x000fec0003c3ffff */
.L_x_37016:
        /* <DEDUP_REMOVED lines=16> */
.L_x_37754:


//--------------------- .text._ZN2at6native18elementwise_kernelILi128ELi4EZNS0_15gpu_kernel_implINS0_13AUnaryFunctorIhhhZZZNS0_15binary_internal21div_floor_kernel_cudaERNS_18TensorIteratorBaseEENKUlvE_clEvENKUlvE_clEvEUlhhE_EEEEvS6_RKT_EUliE_EEviT1_ --------------------------
	.section	.text._ZN2at6native18elementwise_kernelILi128ELi4EZNS0_15gpu_kernel_implINS0_13AUnaryFunctorIhhhZZZNS0_15binary_internal21div_floor_kernel_cudaERNS_18TensorIteratorBaseEENKUlvE_clEvENKUlvE_clEvEUlhhE_EEEEvS6_RKT_EUliE_EEviT1_,"ax",@progbits
	.align	128
        .global         _ZN2at6native18elementwise_kernelILi128ELi4EZNS0_15gpu_kernel_implINS0_13AUnaryFunctorIhhhZZZNS0_15binary_internal21div_floor_kernel_cudaERNS_18TensorIteratorBaseEENKUlvE_clEvENKUlvE_clEvEUlhhE_EEEEvS6_RKT_EUliE_EEviT1_
        .type           _ZN2at6native18elementwise_kernelILi128ELi4EZNS0_15gpu_kernel_implINS0_13AUnaryFunctorIhhhZZZNS0_15binary_internal21div_floor_kernel_cudaERNS_18TensorIteratorBaseEENKUlvE_clEvENKUlvE_clEvEUlhhE_EEEEvS6_RKT_EUliE_EEviT1_,@function
        .size           _ZN2at6native18elementwise_kernelILi128ELi4EZNS0_15gpu_kernel_implINS0_13AUnaryFunctorIhhhZZZNS0_15binary_internal21div_floor_kernel_cudaERNS_18TensorIteratorBaseEENKUlvE_clEvENKUlvE_clEvEUlhhE_EEEEvS6_RKT_EUliE_EEviT1_,(.L_x_37755 - _ZN2at6native18elementwise_kernelILi128ELi4EZNS0_15gpu_kernel_implINS0_13AUnaryFunctorIhhhZZZNS0_15binary_internal21div_floor_kernel_cudaERNS_18TensorIteratorBaseEENKUlvE_clEvENKUlvE_clEvEUlhhE_EEEEvS6_RKT_EUliE_EEviT1_)
        .other          _ZN2at6native18elementwise_kernelILi128ELi4EZNS0_15gpu_kernel_implINS0_13AUnaryFunctorIhhhZZZNS0_15binary_internal21div_floor_kernel_cudaERNS_18TensorIteratorBaseEENKUlvE_clEvENKUlvE_clEvEUlhhE_EEEEvS6_RKT_EUliE_EEviT1_,@"STO_CUDA_ENTRY STV_DEFAULT"
_ZN2at6native18elementwise_kernelILi128ELi4EZNS0_15gpu_kernel_implINS0_13AUnaryFunctorIhhhZZZNS0_15binary_internal21div_floor_kernel_cudaERNS_18TensorIteratorBaseEENKUlvE_clEvENKUlvE_clEvEUlhhE_EEEEvS6_RKT_EUliE_EEviT1_:
.text._ZN2at6native18elementwise_kernelILi128ELi4EZNS0_15gpu_kernel_implINS0_13AUnaryFunctorIhhhZZZNS0_15binary_internal21div_floor_kernel_cudaERNS_18TensorIteratorBaseEENKUlvE_clEvENKUlvE_clEvEUlhhE_EEEEvS6_RKT_EUliE_EEviT1_:
        /* <DEDUP_REMOVED lines=314> */
.L_x_37019:
        /* <DEDUP_REMOVED lines=20> */
.L_x_37023:
[----:B------:R0:W5:Y:S01]  /*14e0*/  LDG.E.U8 R0, desc[UR36][R4.64] ;  /* 0x0000002404007981 */ /* 0x000162000c1e1100 */
[----:B------:R-:W-:Y:S05]  /*14f0*/  BRA `(.L_x_37025) ;  /* 0x0000000c00647947 */ /* 0x000fea0003800000 */
.L_x_37022:
        /* <DEDUP_REMOVED lines=8> */
.L_x_37027:
[----:B------:R3:W5:Y:S01]  /*1580*/  LDG.E.U8 R0, desc[UR36][R4.64] ;  /* 0x0000002404007981 */ /* 0x000762000c1e1100 */
[----:B------:R-:W-:Y:S05]  /*1590*/  BRA `(.L_x_37025) ;  /* 0x0000000c003c7947 */ /* 0x000fea0003800000 */
.L_x_37026:
[----:B------:R0:W5:Y:S01]  /*15a0*/  LDG.E.U16 R0, desc[UR36][R4.64] ;  /* 0x0000002404007981 */ /* 0x000162000c1e1500 */
[----:B------:R-:W-:Y:S05]  /*15b0*/  BRA `(.L_x_37025) ;  /* 0x0000000c00347947 */ /* 0x000fea0003800000 */
.L_x_37021:
        /* <DEDUP_REMOVED lines=10> */
.L_x_37029:
[----:B------:R-:W2:Y:S02]  /*1660*/  LDG.E.U16 R2, desc[UR36][R4.64] ;  /* 0x0000002404027981 */ /* 0x000ea4000c1e1500 */
[----:B--2---:R-:W-:-:S06]  /*1670*/  HADD2.F32 R2, -RZ, R2.H0_H0 ;  /* 0x20000002ff027230 */ /* 0x004fcc0000004100 */
[----:B------:R-:W0:Y:S02]  /*1680*/  F2I.S64.TRUNC R2, R2 ;  /* 0x0000000200027311 */ /* 0x000e24000020d900 */
[----:B0-----:R-:W-:Y:S01]  /*1690*/  PRMT R0, R2, 0x7610, R0 ;  /* 0x0000761002007816 */ /* 0x001fe20000000000 */
[----:B------:R-:W-:Y:S06]  /*16a0*/  BRA `(.L_x_37025) ;  /* 0x0000000800f87947 */ /* 0x000fec0003800000 */
.L_x_37028:
        /* <DEDUP_REMOVED lines=10> */
.L_x_37031:
[----:B------:R-:W2:Y:S02]  /*1750*/  LDG.E.U16 R4, desc[UR36][R4.64] ;  /* 0x0000002404047981 */ /* 0x000ea4000c1e1500 */
[----:B--2---:R-:W-:-:S06]  /*1760*/  HADD2.F32 R2, -RZ, R4.H0_H0 ;  /* 0x20000004ff027230 */ /* 0x004fcc0000004100 */
[----:B------:R-:W0:Y:S02]  /*1770*/  F2I.S64.TRUNC R2, R2 ;  /* 0x0000000200027311 */ /* 0x000e24000020d900 */
[----:B0-----:R-:W-:Y:S01]  /*1780*/  PRMT R0, R2, 0x7610, R0 ;  /* 0x0000761002007816 */ /* 0x001fe20000000000 */
[----:B------:R-:W-:Y:S06]  /*1790*/  BRA `(.L_x_37025) ;  /* 0x0000000800bc7947 */ /* 0x000fec0003800000 */
.L_x_37030:
[----:B------:R-:W2:Y:S02]  /*17a0*/  LDG.E.64 R2, desc[UR36][R4.64] ;  /* 0x0000002404027981 */ /* 0x000ea4000c1e1b00 */
[----:B--2---:R-:W0:Y:S02]  /*17b0*/  F2I.S64.F64.TRUNC R2, R2 ;  /* 0x0000000200027311 */ /* 0x004e24000030d900 */
[----:B0-----:R-:W-:Y:S01]  /*17c0*/  PRMT R0, R2, 0x7610, R0 ;  /* 0x0000761002007816 */ /* 0x001fe20000000000 */
[----:B------:R-:W-:Y:S06]  /*17d0*/  BRA `(.L_x_37025) ;  /* 0x0000000800ac7947 */ /* 0x000fec0003800000 */
.L_x_37020:
        /* <DEDUP_REMOVED lines=12> */
.L_x_37034:
[----:B------:R-:W2:Y:S02]  /*18a0*/  LDG.E.64 R4, desc[UR36][R4.64] ;  /* 0x0000002404047981 */ /* 0x000ea4000c1e1b00 */
[----:B--2---:R-:W0:Y:S02]  /*18b0*/  F2I.S64.F64.TRUNC R2, R4 ;  /* 0x0000000400027311 */ /* 0x004e24000030d900 */
[----:B0-----:R-:W-:Y:S01]  /*18c0*/  PRMT R0, R2, 0x7610, R0 ;  /* 0x0000761002007816 */ /* 0x001fe20000000000 */
[----:B------:R-:W-:Y:S06]  /*18d0*/  BRA `(.L_x_37025) ;  /* 0x00000008006c7947 */ /* 0x000fec0003800000 */
.L_x_37033:
        /* <DEDUP_REMOVED lines=28> */
.L_x_37036:
        /* <DEDUP_REMOVED lines=15> */
.L_x_37035:
[----:B------:R-:W2:Y:S02]  /*1b90*/  LDG.E.U16 R2, desc[UR36][R4.64] ;  /* 0x0000002404027981 */ /* 0x000ea4000c1e1500 */
[----:B--2---:R-:W-:-:S06]  /*1ba0*/  IMAD.U32 R2, R2, 0x10000, RZ ;  /* 0x0001000002027824 */ /* 0x004fcc00078e00ff */
[----:B------:R-:W0:Y:S02]  /*1bb0*/  F2I.S64.TRUNC R2, R2 ;  /* 0x0000000200027311 */ /* 0x000e24000020d900 */
[----:B0-----:R-:W-:Y:S01]  /*1bc0*/  PRMT R0, R2, 0x7610, R0 ;  /* 0x0000761002007816 */ /* 0x001fe20000000000 */
[----:B------:R-:W-:Y:S06]  /*1bd0*/  BRA `(.L_x_37025) ;  /* 0x0000000400ac7947 */ /* 0x000fec0003800000 */
.L_x_37032:
        /* <DEDUP_REMOVED lines=10> */
.L_x_37039:
        /* <DEDUP_REMOVED lines=21> */
.L_x_37043:
[----:B------:R-:W-:Y:S05]  /*1dd0*/  BSYNC B1 ;  /* 0x0000000000017941 */ /* 0x000fea0003800000 */
.L_x_37042:
[----:B------:R-:W-:Y:S01]  /*1de0*/  IMAD.SHL.U32 R2, R2, 0x100000, RZ ;  /* 0x0010000002027824 */ /* 0x000fe200078e00ff */
[----:B------:R-:W-:-:S04]  /*1df0*/  LEA R3, R0, 0x3b800000, 0x17 ;  /* 0x3b80000000037811 */ /* 0x000fc800078eb8ff */
[----:B------:R-:W-:-:S07]  /*1e00*/  LOP3.LUT R2, R3, R2, R4, 0xfe, !PT ;  /* 0x0000000203027212 */ /* 0x000fce00078efe04 */
.L_x_37041:
[----:B------:R-:W-:Y:S05]  /*1e10*/  BSYNC B0 ;  /* 0x0000000000007941 */ /* 0x000fea0003800000 */
.L_x_37040:
[----:B------:R-:W0:Y:S02]  /*1e20*/  F2I.S64.TRUNC R2, R2 ;  /* 0x0000000200027311 */ /* 0x000e24000020d900 */
[----:B0-----:R-:W-:Y:S01]  /*1e30*/  PRMT R0, R2, 0x7610, R0 ;  /* 0x0000761002007816 */ /* 0x001fe20000000000 */
[----:B------:R-:W-:Y:S06]  /*1e40*/  BRA `(.L_x_37025) ;  /* 0x0000000400107947 */ /* 0x000fec0003800000 */
.L_x_37038:
        /* <DEDUP_REMOVED lines=21> */
.L_x_37047:
[----:B------:R-:W-:Y:S05]  /*1fa0*/  BSYNC B1 ;  /* 0x0000000000017941 */ /* 0x000fea0003800000 */
.L_x_37046:
[----:B------:R-:W-:Y:S01]  /*1fb0*/  IMAD.SHL.U32 R2, R2, 0x200000, RZ ;  /* 0x0020000002027824 */ /* 0x000fe200078e00ff */
[----:B------:R-:W-:-:S04]  /*1fc0*/  LEA R3, R0, 0x37800000, 0x17 ;  /* 0x3780000000037811 */ /* 0x000fc800078eb8ff */
[----:B------:R-:W-:-:S07]  /*1fd0*/  LOP3.LUT R2, R3, R2, R4, 0xfe, !PT ;  /* 0x0000000203027212 */ /* 0x000fce00078efe04 */
.L_x_37045:
[----:B------:R-:W-:Y:S05]  /*1fe0*/  BSYNC B0 ;  /* 0x0000000000007941 */ /* 0x000fea0003800000 */
.L_x_37044:
[----:B------:R-:W0:Y:S02]  /*1ff0*/  F2I.S64.TRUNC R2, R2 ;  /* 0x0000000200027311 */ /* 0x000e24000020d900 */
[----:B0-----:R-:W-:Y:S01]  /*2000*/  PRMT R0, R2, 0x7610, R0 ;  /* 0x0000761002007816 */ /* 0x001fe20000000000 */
[----:B------:R-:W-:Y:S06]  /*2010*/  BRA `(.L_x_37025) ;  /* 0x00000000009c7947 */ /* 0x000fec0003800000 */
.L_x_37037:
        /* <DEDUP_REMOVED lines=14> */
.L_x_37051:
[----:B------:R-:W-:Y:S05]  /*2100*/  BSYNC B0 ;  /* 0x0000000000007941 */ /* 0x000fea0003800000 */
.L_x_37050:
[----:B------:R-:W0:Y:S02]  /*2110*/  F2I.S64.TRUNC R2, R2 ;  /* 0x0000000200027311 */ /* 0x000e24000020d900 */
[----:B0-----:R-:W-:Y:S01]  /*2120*/  PRMT R0, R2, 0x7610, R0 ;  /* 0x0000761002007816 */ /* 0x001fe20000000000 */
[----:B------:R-:W-:Y:S06]  /*2130*/  BRA `(.L_x_37025) ;  /* 0x0000000000547947 */ /* 0x000fec0003800000 */
.L_x_37024:
        /* <DEDUP_REMOVED lines=16> */
.L_x_37052:
[----:B------:R-:W-:Y:S01]  /*2240*/  PRMT R0, RZ, 0x7610, R0 ;  /* 0x00007610ff007816 */ /* 0x000fe20000000000 */
[----:B------:R-:W-:Y:S06]  /*2250*/  BRA `(.L_x_37025) ;  /* 0x00000000000c7947 */ /* 0x000fec0003800000 */
.L_x_37049:
[----:B------:R2:W5:Y:S01]  /*2260*/  LDG.E.U8 R0, desc[UR36][R4.64] ;  /* 0x0000002404007981 */ /* 0x000562000c1e1100 */
[----:B------:R-:W-:Y:S05]  /*2270*/  BRA `(.L_x_37025) ;  /* 0x0000000000047947 */ /* 0x000fea0003800000 */
.L_x_37048:
[----:B------:R1:W5:Y:S02]  /*2280*/  LDG.E.U8 R0, desc[UR36][R4.64] ;  /* 0x0000002404007981 */ /* 0x000364000c1e1100 */
.L_x_37025:
[----:B------:R-:W0:Y:S01]  /*2290*/  LDC.U8 R7, c[0x0][0x421] ;  /* 0x00010840ff077b82 */ /* 0x000e220000000000 */
[----:B-----5:R-:W-:Y:S02]  /*22a0*/  LOP3.LUT R8, R0, 0xff, RZ, 0xc0, !PT ;  /* 0x000000ff00087812 */ /* 0x020fe400078ec0ff */
[----:B------:R-:W-:-:S03]  /*22b0*/  MOV R0, 0x22e0 ;  /* 0x000022e000007802 */ /* 0x000fc60000000f00 */
[----:B01234-:R-:W-:-:S07]  /*22c0*/  IMAD.MOV.U32 R5, RZ, RZ, R8 ;  /* 0x000000ffff057224 */ /* 0x01ffce00078e0008 */
[----:B------:R-:W-:Y:S05]  /*22d0*/  CALL.REL.NOINC `($__internal_77_$__cuda_sm20_div_u16) ;  /* 0x000000a000707944 */ /* 0x000fea0003c00000 */
        /* <DEDUP_REMOVED lines=14> */
.L_x_37056:
[----:B------:R0:W-:Y:S01]  /*23c0*/  STG.E.U8 desc[UR36][R16.64], R5 ;  /* 0x0000000510007986 */ /* 0x0001e2000c101124 */
[----:B------:R-:W-:Y:S05]  /*23d0*/  BRA `(.L_x_37058) ;  /* 0x0000000c00607947 */ /* 0x000fea0003800000 */
.L_x_37055:
        /* <DEDUP_REMOVED lines=10> */
.L_x_37060:
[----:B------:R-:W-:-:S05]  /*2480*/  LOP3.LUT R5, R5, 0xffff, RZ, 0xc0, !PT ;  /* 0x0000ffff05057812 */ /* 0x000fca00078ec0ff */
[----:B------:R0:W-:Y:S01]  /*2490*/  STG.E desc[UR36][R16.64], R5 ;  /* 0x0000000510007986 */ /* 0x0001e2000c101924 */
[----:B------:R-:W-:Y:S05]  /*24a0*/  BRA `(.L_x_37058) ;  /* 0x0000000c002c7947 */ /* 0x000fea0003800000 */
.L_x_37059:
[----:B------:R0:W-:Y:S01]  /*24b0*/  STG.E.U16 desc[UR36][R16.64], R5 ;  /* 0x0000000510007986 */ /* 0x0001e2000c101524 */
[----:B------:R-:W-:Y:S05]  /*24c0*/  BRA `(.L_x_37058) ;  /* 0x0000000c00247947 */ /* 0x000fea0003800000 */
.L_x_37054:
        /* <DEDUP_REMOVED lines=9> */
.L_x_37062:
[----:B------:R-:W0:Y:S02]  /*2560*/  I2F.U16 R0, R5 ;  /* 0x0000000500007306 */ /* 0x000e240000101000 */
[----:B0-----:R-:W-:-:S05]  /*2570*/  F2FP.F16.F32.PACK_AB R0, RZ, R0 ;  /* 0x00000000ff00723e */ /* 0x001fca00000000ff */
[----:B------:R0:W-:Y:S01]  /*2580*/  STG.E.U16 desc[UR36][R16.64], R0 ;  /* 0x0000000010007986 */ /* 0x0001e2000c101524 */
[----:B------:R-:W-:Y:S05]  /*2590*/  BRA `(.L_x_37058) ;  /* 0x0000000800f07947 */ /* 0x000fea0003800000 */
.L_x_37061:
        /* <DEDUP_REMOVED lines=10> */
.L_x_37064:
[----:B------:R-:W0:Y:S02]  /*2640*/  I2F.U16 R5, R5 ;  /* 0x0000000500057306 */ /* 0x000e240000101000 */
[----:B0-----:R-:W-:-:S04]  /*2650*/  F2FP.F16.F32.PACK_AB R3, RZ, R5 ;  /* 0x00000005ff03723e */ /* 0x001fc800000000ff */
[----:B------:R-:W-:-:S05]  /*2660*/  PRMT R3, R3, 0x5410, RZ ;  /* 0x0000541003037816 */ /* 0x000fca00000000ff */
[----:B------:R0:W-:Y:S01]  /*2670*/  STG.E desc[UR36][R16.64], R3 ;  /* 0x0000000310007986 */ /* 0x0001e2000c101924 */
[----:B------:R-:W-:Y:S05]  /*2680*/  BRA `(.L_x_37058) ;  /* 0x0000000800b47947 */ /* 0x000fea0003800000 */
.L_x_37063:
[----:B------:R-:W0:Y:S02]  /*2690*/  I2F.F64.U16 R2, R5 ;  /* 0x0000000500027312 */ /* 0x000e240000101800 */
[----:B0-----:R0:W-:Y:S01]  /*26a0*/  STG.E.64 desc[UR36][R16.64], R2 ;  /* 0x0000000210007986 */ /* 0x0011e2000c101b24 */
[----:B------:R-:W-:Y:S05]  /*26b0*/  BRA `(.L_x_37058) ;  /* 0x0000000800a87947 */ /* 0x000fea0003800000 */
.L_x_37053:
        /* <DEDUP_REMOVED lines=12> */
.L_x_37067:
[----:B------:R-:W0:Y:S01]  /*2780*/  I2F.F64.U16 R4, R5 ;  /* 0x0000000500047312 */ /* 0x000e220000101800 */
[----:B------:R-:W-:-:S05]  /*2790*/  CS2R R6, SRZ ;  /* 0x0000000000067805 */ /* 0x000fca000001ff00 */
[----:B0-----:R0:W-:Y:S01]  /*27a0*/  STG.E.128 desc[UR36][R16.64], R4 ;  /* 0x0000000410007986 */ /* 0x0011e2000c101d24 */
[----:B------:R-:W-:Y:S05]  /*27b0*/  BRA `(.L_x_37058) ;  /* 0x0000000800687947 */ /* 0x000fea0003800000 */
.L_x_37066:
        /* <DEDUP_REMOVED lines=21> */
.L_x_37071:
[----:B------:R-:W-:Y:S05]  /*2910*/  BSYNC B0 ;  /* 0x0000000000007941 */ /* 0x000fea0003800000 */
.L_x_37070:
[----:B------:R-:W-:-:S05]  /*2920*/  LOP3.LUT R3, R0, R3, RZ, 0xfc, !PT ;  /* 0x0000000300037212 */ /* 0x000fca00078efcff */
[----:B------:R0:W-:Y:S01]  /*2930*/  STG.E.U8 desc[UR36][R16.64], R3 ;  /* 0x0000000310007986 */ /* 0x0001e2000c101124 */
[----:B------:R-:W-:Y:S05]  /*2940*/  BRA `(.L_x_37058) ;  /* 0x0000000800047947 */ /* 0x000fea0003800000 */
.L_x_37069:
        /* <DEDUP_REMOVED lines=13> */
.L_x_37073:
[----:B------:R-:W-:Y:S01]  /*2a20*/  IMAD.MOV.U32 R0, RZ, RZ, 0x7f ;  /* 0x0000007fff007424 */ /* 0x000fe200078e00ff */
[----:B------:R-:W-:-:S04]  /*2a30*/  ISETP.GT.U32.AND P0, PT, R2, 0x7f800000, PT ;  /* 0x7f8000000200780c */ /* 0x000fc80003f04070 */
[----:B------:R-:W-:-:S09]  /*2a40*/  SEL R0, R0, 0x7c, P0 ;  /* 0x0000007c00007807 */ /* 0x000fd20000000000 */
.L_x_37074:
[----:B------:R-:W-:Y:S05]  /*2a50*/  BSYNC B0 ;  /* 0x0000000000007941 */ /* 0x000fea0003800000 */
.L_x_37072:
[----:B------:R-:W-:-:S04]  /*2a60*/  LOP3.LUT R2, R5, 0x80000000, RZ, 0xc0, !PT ;  /* 0x8000000005027812 */ /* 0x000fc800078ec0ff */
[----:B------:R-:W-:-:S04]  /*2a70*/  SHF.R.U32.HI R3, RZ, 0x18, R2 ;  /* 0x00000018ff037819 */ /* 0x000fc80000011602 */
[----:B------:R-:W-:-:S05]  /*2a80*/  LOP3.LUT R3, R0, R3, RZ, 0xfc, !PT ;  /* 0x0000000300037212 */ /* 0x000fca00078efcff */
[----:B------:R0:W-:Y:S01]  /*2a90*/  STG.E.U8 desc[UR36][R16.64], R3 ;  /* 0x0000000310007986 */ /* 0x0001e2000c101124 */
[----:B------:R-:W-:Y:S05]  /*2aa0*/  BRA `(.L_x_37058) ;  /* 0x0000000400ac7947 */ /* 0x000fea0003800000 */
.L_x_37068:
[----:B------:R-:W0:Y:S02]  /*2ab0*/  I2F.U16 R0, R5 ;  /* 0x0000000500007306 */ /* 0x000e240000101000 */
[----:B0-----:R-:W-:-:S05]  /*2ac0*/  F2FP.BF16.F32.PACK_AB R0, RZ, R0 ;  /* 0x00000000ff00723e */ /* 0x001fca00000010ff */
[----:B------:R0:W-:Y:S01]  /*2ad0*/  STG.E.U16 desc[UR36][R16.64], R0 ;  /* 0x0000000010007986 */ /* 0x0001e2000c101524 */
[----:B------:R-:W-:Y:S05]  /*2ae0*/  BRA `(.L_x_37058) ;  /* 0x00000004009c7947 */ /* 0x000fea0003800000 */
.L_x_37065:
        /* <DEDUP_REMOVED lines=10> */
.L_x_37077:
        /* <DEDUP_REMOVED lines=17> */
.L_x_37080:
[----:B------:R-:W-:-:S04]  /*2ca0*/  LOP3.LUT R2, R5, 0x80000000, RZ, 0xc0, !PT ;  /* 0x8000000005027812 */ /* 0x000fc800078ec0ff */
[----:B------:R-:W-:-:S04]  /*2cb0*/  SHF.R.U32.HI R3, RZ, 0x18, R2 ;  /* 0x00000018ff037819 */ /* 0x000fc80000011602 */
[----:B------:R-:W-:-:S04]  /*2cc0*/  LOP3.LUT R0, R0, R3, RZ, 0xfc, !PT ;  /* 0x0000000300007212 */ /* 0x000fc800078efcff */
[----:B------:R-:W-:-:S07]  /*2cd0*/  PRMT R8, R0, 0x7610, R8 ;  /* 0x0000761000087816 */ /* 0x000fce0000000008 */
.L_x_37079:
[----:B------:R-:W-:Y:S05]  /*2ce0*/  BSYNC B0 ;  /* 0x0000000000007941 */ /* 0x000fea0003800000 */
.L_x_37078:
[----:B------:R3:W-:Y:S01]  /*2cf0*/  STG.E.U8 desc[UR36][R16.64], R8 ;  /* 0x0000000810007986 */ /* 0x0007e2000c101124 */
[----:B------:R-:W-:Y:S05]  /*2d00*/  BRA `(.L_x_37058) ;  /* 0x0000000400147947 */ /* 0x000fea0003800000 */
.L_x_37076:
        /* <DEDUP_REMOVED lines=17> */
.L_x_37083:
[----:B------:R-:W-:-:S04]  /*2e20*/  LOP3.LUT R2, R5, 0x80000000, RZ, 0xc0, !PT ;  /* 0x8000000005027812 */ /* 0x000fc800078ec0ff */
[----:B------:R-:W-:-:S04]  /*2e30*/  SHF.R.U32.HI R3, RZ, 0x18, R2 ;  /* 0x00000018ff037819 */ /* 0x000fc80000011602 */
[----:B------:R-:W-:-:S04]  /*2e40*/  LOP3.LUT R0, R0, R3, RZ, 0xfc, !PT ;  /* 0x0000000300007212 */ /* 0x000fc800078efcff */
[----:B------:R-:W-:-:S07]  /*2e50*/  PRMT R8, R0, 0x7610, R8 ;  /* 0x0000761000087816 */ /* 0x000fce0000000008 */
.L_x_37082:
[----:B------:R-:W-:Y:S05]  /*2e60*/  BSYNC B0 ;  /* 0x0000000000007941 */ /* 0x000fea0003800000 */
.L_x_37081:
[----:B------:R0:W-:Y:S01]  /*2e70*/  STG.E.U8 desc[UR36][R16.64], R8 ;  /* 0x0000000810007986 */ /* 0x0001e2000c101124 */
[----:B------:R-:W-:Y:S05]  /*2e80*/  BRA `(.L_x_37058) ;  /* 0x0000000000b47947 */ /* 0x000fea0003800000 */
.L_x_37075:
        /* <DEDUP_REMOVED lines=22> */
.L_x_37057:
        /* <DEDUP_REMOVED lines=16> */
.L_x_37086:
[----:B------:R-:W-:Y:S05]  /*30f0*/  BRA `(.L_x_37058) ;  /* 0x0000000000187947 */ /* 0x000fea0003800000 */
.L_x_37085:
[----:B------:R-:W-:Y:S01]  /*3100*/  LOP3.LUT R2, R5, 0xffff, RZ, 0xc0, !PT ;  /* 0x0000ffff05027812 */ /* 0x000fe200078ec0ff */
[----:B------:R-:W-:-:S05]  /*3110*/  IMAD.MOV.U32 R3, RZ, RZ, RZ ;  /* 0x000000ffff037224 */ /* 0x000fca00078e00ff */
[----:B------:R2:W-:Y:S01]  /*3120*/  STG.E.64 desc[UR36][R16.64], R2 ;  /* 0x0000000210007986 */ /* 0x0005e2000c101b24 */
[----:B------:R-:W-:Y:S05]  /*3130*/  BRA `(.L_x_37058) ;  /* 0x0000000000087947 */ /* 0x000fea0003800000 */
.L_x_37084:
[----:B------:R-:W-:-:S05]  /*3140*/  LOP3.LUT R5, R5, 0xffff, RZ, 0xc0, !PT ;  /* 0x0000ffff05057812 */ /* 0x000fca00078ec0ff */
[----:B------:R0:W-:Y:S02]  /*3150*/  STG.E desc[UR36][R16.64], R5 ;  /* 0x0000000510007986 */ /* 0x0001e4000c101924 */
.L_x_37058:
[----:B------:R-:W-:-:S04]  /*3160*/  IMAD R18, R23, 0x200, R18 ;  /* 0x0000020017127824 */ /* 0x000fc800078e0212 */
[----:B------:R-:W-:-:S07]  /*3170*/  VIADD R19, R18, 0x80 ;  /* 0x0000008012137836 */ /* 0x000fce0000000000 */
.L_x_37018:
[----:B------:R-:W-:Y:S05]  /*3180*/  BSYNC B6 ;  /* 0x0000000000067941 */ /* 0x000fea0003800000 */
.L_x_37017:
        /* <DEDUP_REMOVED lines=307> */
.L_x_37089:
        /* <DEDUP_REMOVED lines=20> */
.L_x_37093:
[----:B------:R4:W5:Y:S01]  /*4600*/  LDG.E.U8 R0, desc[UR36][R4.64] ;  /* 0x0000002404007981 */ /* 0x000962000c1e1100 */
[----:B------:R-:W-:Y:S05]  /*4610*/  BRA `(.L_x_37095) ;  /* 0x0000000c00647947 */ /* 0x000fea0003800000 */
.L_x_37092:
        /* <DEDUP_REMOVED lines=8> */
.L_x_37097:
[----:B------:R0:W5:Y:S01]  /*46a0*/  LDG.E.U8 R0, desc[UR36][R4.64] ;  /* 0x0000002404007981 */ /* 0x000162000c1e1100 */
[----:B------:R-:W-:Y:S05]  /*46b0*/  BRA `(.L_x_37095) ;  /* 0x0000000c003c7947 */ /* 0x000fea0003800000 */
.L_x_37096:
[----:B------:R0:W5:Y:S01]  /*46c0*/  LDG.E.U16 R0, desc[UR36][R4.64] ;  /* 0x0000002404007981 */ /* 0x000162000c1e1500 */
[----:B------:R-:W-:Y:S05]  /*46d0*/  BRA `(.L_x_37095) ;  /* 0x0000000c00347947 */ /* 0x000fea0003800000 */
.L_x_37091:
        /* <DEDUP_REMOVED lines=10> */
.L_x_37099:
[----:B------:R-:W2:Y:S02]  /*4780*/  LDG.E.U16 R2, desc[UR36][R4.64] ;  /* 0x0000002404027981 */ /* 0x000ea4000c1e1500 */
[----:B--2---:R-:W-:-:S06]  /*4790*/  HADD2.F32 R2, -RZ, R2.H0_H0 ;  /* 0x20000002ff027230 */ /* 0x004fcc0000004100 */
[----:B------:R-:W0:Y:S02]  /*47a0*/  F2I.S64.TRUNC R2, R2 ;  /* 0x0000000200027311 */ /* 0x000e24000020d900 */
[----:B0-----:R-:W-:Y:S01]  /*47b0*/  PRMT R0, R2, 0x7610, R0 ;  /* 0x0000761002007816 */ /* 0x001fe20000000000 */
[----:B------:R-:W-:Y:S06]  /*47c0*/  BRA `(.L_x_37095) ;  /* 0x0000000800f87947 */ /* 0x000fec0003800000 */
.L_x_37098:
        /* <DEDUP_REMOVED lines=10> */
.L_x_37101:
[----:B------:R-:W2:Y:S02]  /*4870*/  LDG.E.U16 R4, desc[UR36][R4.64] ;  /* 0x0000002404047981 */ /* 0x000ea4000c1e1500 */
[----:B--2---:R-:W-:-:S06]  /*4880*/  HADD2.F32 R2, -RZ, R4.H0_H0 ;  /* 0x20000004ff027230 */ /* 0x004fcc0000004100 */
[----:B------:R-:W0:Y:S02]  /*4890*/  F2I.S64.TRUNC R2, R2 ;  /* 0x0000000200027311 */ /* 0x000e24000020d900 */
[----:B0-----:R-:W-:Y:S01]  /*48a0*/  PRMT R0, R2, 0x7610, R0 ;  /* 0x0000761002007816 */ /* 0x001fe20000000000 */
[----:B------:R-:W-:Y:S06]  /*48b0*/  BRA `(.L_x_37095) ;  /* 0x0000000800bc7947 */ /* 0x000fec0003800000 */
.L_x_37100:
[----:B------:R-:W2:Y:S02]  /*48c0*/  LDG.E.64 R2, desc[UR36][R4.64] ;  /* 0x0000002404027981 */ /* 0x000ea4000c1e1b00 */
[----:B--2---:R-:W0:Y:S02]  /*48d0*/  F2I.S64.F64.TRUNC R2, R2 ;  /* 0x0000000200027311 */ /* 0x004e24000030d900 */
[----:B0-----:R-:W-:Y:S01]  /*48e0*/  PRMT R0, R2, 0x7610, R0 ;  /* 0x0000761002007816 */ /* 0x001fe20000000000 */
[----:B------:R-:W-:Y:S06]  /*48f0*/  BRA `(.L_x_37095) ;  /* 0x0000000800ac7947 */ /* 0x000fec0003800000 */
.L_x_37090:
        /* <DEDUP_REMOVED lines=12> */
.L_x_37104:
[----:B------:R-:W2:Y:S02]  /*49c0*/  LDG.E.64 R4, desc[UR36][R4.64] ;  /* 0x0000002404047981 */ /* 0x000ea4000c1e1b00 */
[----:B--2---:R-:W0:Y:S02]  /*49d0*/  F2I.S64.F64.TRUNC R2, R4 ;  /* 0x0000000400027311 */ /* 0x004e24000030d900 */
[----:B0-----:R-:W-:Y:S01]  /*49e0*/  PRMT R0, R2, 0x7610, R0 ;  /* 0x0000761002007816 */ /* 0x001fe20000000000 */
[----:B------:R-:W-:Y:S06]  /*49f0*/  BRA `(.L_x_37095) ;  /* 0x00000008006c7947 */ /* 0x000fec0003800000 */
.L_x_37103:
        /* <DEDUP_REMOVED lines=28> */
.L_x_37106:
        /* <DEDUP_REMOVED lines=15> */
.L_x_37105:
[----:B------:R-:W2:Y:S02]  /*4cb0*/  LDG.E.U16 R2, desc[UR36][R4.64] ;  /* 0x0000002404027981 */ /* 0x000ea4000c1e1500 */
[----:B--2---:R-:W-:-:S06]  /*4cc0*/  IMAD.U32 R2, R2, 0x10000, RZ ;  /* 0x0001000002027824 */ /* 0x004fcc00078e00ff */
[----:B------:R-:W0:Y:S02]  /*4cd0*/  F2I.S64.TRUNC R2, R2 ;  /* 0x0000000200027311 */ /* 0x000e24000020d900 */
[----:B0-----:R-:W-:Y:S01]  /*4ce0*/  PRMT R0, R2, 0x7610, R0 ;  /* 0x0000761002007816 */ /* 0x001fe20000000000 */
[----:B------:R-:W-:Y:S06]  /*4cf0*/  BRA `(.L_x_37095) ;  /* 0x0000000400ac7947 */ /* 0x000fec0003800000 */
.L_x_37102:
        /* <DEDUP_REMOVED lines=10> */
.L_x_37109:
        /* <DEDUP_REMOVED lines=21> */
.L_x_37113:
[----:B------:R-:W-:Y:S05]  /*4ef0*/  BSYNC B1 ;  /* 0x0000000000017941 */ /* 0x000fea0003800000 */
.L_x_37112:
[----:B------:R-:W-:Y:S01]  /*4f00*/  IMAD.SHL.U32 R2, R2, 0x100000, RZ ;  /* 0x0010000002027824 */ /* 0x000fe200078e00ff */
[----:B------:R-:W-:-:S04]  /*4f10*/  LEA R3, R0, 0x3b800000, 0x17 ;  /* 0x3b80000000037811 */ /* 0x000fc800078eb8ff */
[----:B------:R-:W-:-:S07]  /*4f20*/  LOP3.LUT R2, R3, R2, R4, 0xfe, !PT ;  /* 0x0000000203027212 */ /* 0x000fce00078efe04 */
.L_x_37111:
[----:B------:R-:W-:Y:S05]  /*4f30*/  BSYNC B0 ;  /* 0x0000000000007941 */ /* 0x000fea0003800000 */
.L_x_37110:
[----:B------:R-:W0:Y:S02]  /*4f40*/  F2I.S64.TRUNC R2, R2 ;  /* 0x0000000200027311 */ /* 0x000e24000020d900 */
[----:B0-----:R-:W-:Y:S01]  /*4f50*/  PRMT R0, R2, 0x7610, R0 ;  /* 0x0000761002007816 */ /* 0x001fe20000000000 */
[----:B------:R-:W-:Y:S06]  /*4f60*/  BRA `(.L_x_37095) ;  /* 0x0000000400107947 */ /* 0x000fec0003800000 */
.L_x_37108:
        /* <DEDUP_REMOVED lines=21> */
.L_x_37117:
[----:B------:R-:W-:Y:S05]  /*50c0*/  BSYNC B1 ;  /* 0x0000000000017941 */ /* 0x000fea0003800000 */
.L_x_37116:
[----:B------:R-:W-:Y:S01]  /*50d0*/  IMAD.SHL.U32 R2, R2, 0x200000, RZ ;  /* 0x0020000002027824 */ /* 0x000fe200078e00ff */
[----:B------:R-:W-:-:S04]  /*50e0*/  LEA R3, R0, 0x37800000, 0x17 ;  /* 0x3780000000037811 */ /* 0x000fc800078eb8ff */
[----:B------:R-:W-:-:S07]  /*50f0*/  LOP3.LUT R2, R3, R2, R4, 0xfe, !PT ;  /* 0x0000000203027212 */ /* 0x000fce00078efe04 */
.L_x_37115:
[----:B------:R-:W-:Y:S05]  /*5100*/  BSYNC B0 ;  /* 0x0000000000007941 */ /* 0x000fea0003800000 */
.L_x_37114:
[----:B------:R-:W0:Y:S02]  /*5110*/  F2I.S64.TRUNC R2, R2 ;  /* 0x0000000200027311 */ /* 0x000e24000020d900 */
[----:B0-----:R-:W-:Y:S01]  /*5120*/  PRMT R0, R2, 0x7610, R0 ;  /* 0x0000761002007816 */ /* 0x001fe20000000000 */
[----:B------:R-:W-:Y:S06]  /*5130*/  BRA `(.L_x_37095) ;  /* 0x00000000009c7947 */ /* 0x000fec0003800000 */
.L_x_37107:
        /* <DEDUP_REMOVED lines=14> */
.L_x_37121:
[----:B------:R-:W-:Y:S05]  /*5220*/  BSYNC B0 ;  /* 0x0000000000007941 */ /* 0x000fea0003800000 */
.L_x_37120:
[----:B------:R-:W0:Y:S02]  /*5230*/  F2I.S64.TRUNC R2, R2 ;  /* 0x0000000200027311 */ /* 0x000e24000020d900 */
[----:B0-----:R-:W-:Y:S01]  /*5240*/  PRMT R0, R2, 0x7610, R0 ;  /* 0x0000761002007816 */ /* 0x001fe20000000000 */
[----:B------:R-:W-:Y:S06]  /*5250*/  BRA `(.L_x_37095) ;  /* 0x0000000000547947 */ /* 0x000fec0003800000 */
.L_x_37094:
        /* <DEDUP_REMOVED lines=16> */
.L_x_37122:
[----:B------:R-:W-:Y:S01]  /*5360*/  PRMT R0, RZ, 0x7610, R0 ;  /* 0x00007610ff007816 */ /* 0x000fe20000000000 */
[----:B------:R-:W-:Y:S06]  /*5370*/  BRA `(.L_x_37095) ;  /* 0x00000000000c7947 */ /* 0x000fec0003800000 */
.L_x_37119:
[----:B------:R1:W5:Y:S01]  /*5380*/  LDG.E.U8 R0, desc[UR36][R4.64] ;  /* 0x0000002404007981 */ /* 0x000362000c1e1100 */
[----:B------:R-:W-:Y:S05]  /*5390*/  BRA `(.L_x_37095) ;  /* 0x0000000000047947 */ /* 0x000fea0003800000 */
.L_x_37118:
[----:B------:R2:W5:Y:S02]  /*53a0*/  LDG.E.U8 R0, desc[UR36][R4.64] ;  /* 0x0000002404007981 */ /* 0x000564000c1e1100 */
.L_x_37095:
        /* <DEDUP_REMOVED lines=19> */
.L_x_37126:
[----:B------:R0:W-:Y:S01]  /*54e0*/  STG.E.U8 desc[UR36][R16.64], R5 ;  /* 0x0000000510007986 */ /* 0x0001e2000c101124 */
[----:B------:R-:W-:Y:S05]  /*54f0*/  BRA `(.L_x_37128) ;  /* 0x0000000c00607947 */ /* 0x000fea0003800000 */
.L_x_37125:
        /* <DEDUP_REMOVED lines=10> */
.L_x_37130:
[----:B------:R-:W-:-:S05]  /*55a0*/  LOP3.LUT R5, R5, 0xffff, RZ, 0xc0, !PT ;  /* 0x0000ffff05057812 */ /* 0x000fca00078ec0ff */
[----:B------:R3:W-:Y:S01]  /*55b0*/  STG.E desc[UR36][R16.64], R5 ;  /* 0x0000000510007986 */ /* 0x0007e2000c101924 */
[----:B------:R-:W-:Y:S05]  /*55c0*/  BRA `(.L_x_37128) ;  /* 0x0000000c002c7947 */ /* 0x000fea0003800000 */
.L_x_37129:
[----:B------:R2:W-:Y:S01]  /*55d0*/  STG.E.U16 desc[UR36][R16.64], R5 ;  /* 0x0000000510007986 */ /* 0x0005e2000c101524 */
[----:B------:R-:W-:Y:S05]  /*55e0*/  BRA `(.L_x_37128) ;  /* 0x0000000c00247947 */ /* 0x000fea0003800000 */
.L_x_37124:
        /* <DEDUP_REMOVED lines=9> */
.L_x_37132:
[----:B------:R-:W0:Y:S02]  /*5680*/  I2F.U16 R0, R5 ;  /* 0x0000000500007306 */ /* 0x000e240000101000 */
[----:B0-----:R-:W-:-:S05]  /*5690*/  F2FP.F16.F32.PACK_AB R0, RZ, R0 ;  /* 0x00000000ff00723e */ /* 0x001fca00000000ff */
[----:B------:R0:W-:Y:S01]  /*56a0*/  STG.E.U16 desc[UR36][R16.64], R0 ;  /* 0x0000000010007986 */ /* 0x0001e2000c101524 */
[----:B------:R-:W-:Y:S05]  /*56b0*/  BRA `(.L_x_37128) ;  /* 0x0000000800f07947 */ /* 0x000fea0003800000 */
.L_x_37131:
        /* <DEDUP_REMOVED lines=10> */
.L_x_37134:
[----:B------:R-:W0:Y:S02]  /*5760*/  I2F.U16 R5, R5 ;  /* 0x0000000500057306 */ /* 0x000e240000101000 */
[----:B0-----:R-:W-:-:S04]  /*5770*/  F2FP.F16.F32.PACK_AB R3, RZ, R5 ;  /* 0x00000005ff03723e */ /* 0x001fc800000000ff */
[----:B------:R-:W-:-:S05]  /*5780*/  PRMT R3, R3, 0x5410, RZ ;  /* 0x0000541003037816 */ /* 0x000fca00000000ff */
[----:B------:R0:W-:Y:S01]  /*5790*/  STG.E desc[UR36][R16.64], R3 ;  /* 0x0000000310007986 */ /* 0x0001e2000c101924 */
[----:B------:R-:W-:Y:S05]  /*57a0*/  BRA `(.L_x_37128) ;  /* 0x0000000800b47947 */ /* 0x000fea0003800000 */
.L_x_37133:
[----:B------:R-:W0:Y:S02]  /*57b0*/  I2F.F64.U16 R2, R5 ;  /* 0x0000000500027312 */ /* 0x000e240000101800 */
[----:B0-----:R0:W-:Y:S01]  /*57c0*/  STG.E.64 desc[UR36][R16.64], R2 ;  /* 0x0000000210007986 */ /* 0x0011e2000c101b24 */
[----:B------:R-:W-:Y:S05]  /*57d0*/  BRA `(.L_x_37128) ;  /* 0x0000000800a87947 */ /* 0x000fea0003800000 */
.L_x_37123:
        /* <DEDUP_REMOVED lines=12> */
.L_x_37137:
[----:B------:R-:W0:Y:S01]  /*58a0*/  I2F.F64.U16 R4, R5 ;  /* 0x0000000500047312 */ /* 0x000e220000101800 */
[----:B------:R-:W-:-:S05]  /*58b0*/  CS2R R6, SRZ ;  /* 0x0000000000067805 */ /* 0x000fca000001ff00 */
[----:B0-----:R0:W-:Y:S01]  /*58c0*/  STG.E.128 desc[UR36][R16.64], R4 ;  /* 0x0000000410007986 */ /* 0x0011e2000c101d24 */
[----:B------:R-:W-:Y:S05]  /*58d0*/  BRA `(.L_x_37128) ;  /* 0x0000000800687947 */ /* 0x000fea0003800000 */
.L_x_37136:
        /* <DEDUP_REMOVED lines=21> */
.L_x_37141:
[----:B------:R-:W-:Y:S05]  /*5a30*/  BSYNC B0 ;  /* 0x0000000000007941 */ /* 0x000fea0003800000 */
.L_x_37140:
[----:B------:R-:W-:-:S05]  /*5a40*/  LOP3.LUT R3, R0, R3, RZ, 0xfc, !PT ;  /* 0x0000000300037212 */ /* 0x000fca00078efcff */
[----:B------:R0:W-:Y:S01]  /*5a50*/  STG.E.U8 desc[UR36][R16.64], R3 ;  /* 0x0000000310007986 */ /* 0x0001e2000c101124 */
[----:B------:R-:W-:Y:S05]  /*5a60*/  BRA `(.L_x_37128) ;  /* 0x0000000800047947 */ /* 0x000fea0003800000 */
.L_x_37139:
        /* <DEDUP_REMOVED lines=13> */
.L_x_37143:
[----:B------:R-:W-:Y:S01]  /*5b40*/  IMAD.MOV.U32 R0, RZ, RZ, 0x7f ;  /* 0x0000007fff007424 */ /* 0x000fe200078e00ff */
[----:B------:R-:W-:-:S04]  /*5b50*/  ISETP.GT.U32.AND P0, PT, R2, 0x7f800000, PT ;  /* 0x7f8000000200780c */ /* 0x000fc80003f04070 */
[----:B------:R-:W-:-:S09]  /*5b60*/  SEL R0, R0, 0x7c, P0 ;  /* 0x0000007c00007807 */ /* 0x000fd20000000000 */
.L_x_37144:
[----:B------:R-:W-:Y:S05]  /*5b70*/  BSYNC B0 ;  /* 0x0000000000007941 */ /* 0x000fea0003800000 */
.L_x_37142:
[----:B------:R-:W-:-:S04]  /*5b80*/  LOP3.LUT R2, R5, 0x80000000, RZ, 0xc0, !PT ;  /* 0x8000000005027812 */ /* 0x000fc800078ec0ff */
[----:B------:R-:W-:-:S04]  /*5b90*/  SHF.R.U32.HI R3, RZ, 0x18, R2 ;  /* 0x00000018ff037819 */ /* 0x000fc80000011602 */
[----:B------:R-:W-:-:S05]  /*5ba0*/  LOP3.LUT R3, R0, R3, RZ, 0xfc, !PT ;  /* 0x0000000300037212 */ /* 0x000fca00078efcff */
[----:B------:R0:W-:Y:S01]  /*5bb0*/  STG.E.U8 desc[UR36][R16.64], R3 ;  /* 0x0000000310007986 */ /* 0x0001e2000c101124 */
[----:B------:R-:W-:Y:S05]  /*5bc0*/  BRA `(.L_x_37128) ;  /* 0x0000000400ac7947 */ /* 0x000fea0003800000 */
.L_x_37138:
[----:B------:R-:W0:Y:S02]  /*5bd0*/  I2F.U16 R0, R5 ;  /* 0x0000000500007306 */ /* 0x000e240000101000 */
[----:B0-----:R-:W-:-:S05]  /*5be0*/  F2FP.BF16.F32.PACK_AB R0, RZ, R0 ;  /* 0x00000000ff00723e */ /* 0x001fca00000010ff */
[----:B------:R0:W-:Y:S01]  /*5bf0*/  STG.E.U16 desc[UR36][R16.64], R0 ;  /* 0x0000000010007986 */ /* 0x0001e2000c101524 */
[----:B------:R-:W-:Y:S05]  /*5c00*/  BRA `(.L_x_37128) ;  /* 0x00000004009c7947 */ /* 0x000fea0003800000 */
.L_x_37135:
        /* <DEDUP_REMOVED lines=10> */
.L_x_37147:
        /* <DEDUP_REMOVED lines=17> */
.L_x_37150:
[----:B------:R-:W-:-:S04]  /*5dc0*/  LOP3.LUT R2, R5, 0x80000000, RZ, 0xc0, !PT ;  /* 0x8000000005027812 */ /* 0x000fc800078ec0ff */
[----:B------:R-:W-:-:S04]  /*5dd0*/  SHF.R.U32.HI R3, RZ, 0x18, R2 ;  /* 0x00000018ff037819 */ /* 0x000fc80000011602 */
[----:B------:R-:W-:-:S04]  /*5de0*/  LOP3.LUT R0, R0, R3, RZ, 0xfc, !PT ;  /* 0x0000000300007212 */ /* 0x000fc800078efcff */
[----:B------:R-:W-:-:S07]  /*5df0*/  PRMT R8, R0, 0x7610, R8 ;  /* 0x0000761000087816 */ /* 0x000fce0000000008 */
.L_x_37149:
[----:B------:R-:W-:Y:S05]  /*5e00*/  BSYNC B0 ;  /* 0x0000000000007941 */ /* 0x000fea0003800000 */
.L_x_37148:
[----:B------:R0:W-:Y:S01]  /*5e10*/  STG.E.U8 desc[UR36][R16.64], R8 ;  /* 0x0000000810007986 */ /* 0x0001e2000c101124 */
[----:B------:R-:W-:Y:S05]  /*5e20*/  BRA `(.L_x_37128) ;  /* 0x0000000400147947 */ /* 0x000fea0003800000 */
.L_x_37146:
        /* <DEDUP_REMOVED lines=17> */
.L_x_37153:
[----:B------:R-:W-:-:S04]  /*5f40*/  LOP3.LUT R2, R5, 0x80000000, RZ, 0xc0, !PT ;  /* 0x8000000005027812 */ /* 0x000fc800078ec0ff */
[----:B------:R-:W-:-:S04]  /*5f50*/  SHF.R.U32.HI R3, RZ, 0x18, R2 ;  /* 0x00000018ff037819 */ /* 0x000fc80000011602 */
[----:B------:R-:W-:-:S04]  /*5f60*/  LOP3.LUT R0, R0, R3, RZ, 0xfc, !PT ;  /* 0x0000000300007212 */ /* 0x000fc800078efcff */
[----:B------:R-:W-:-:S07]  /*5f70*/  PRMT R8, R0, 0x7610, R8 ;  /* 0x0000761000087816 */ /* 0x000fce0000000008 */
.L_x_37152:
[----:B------:R-:W-:Y:S05]  /*5f80*/  BSYNC B0 ;  /* 0x0000000000007941 */ /* 0x000fea0003800000 */
.L_x_37151:
[----:B------:R0:W-:Y:S01]  /*5f90*/  STG.E.U8 desc[UR36][R16.64], R8 ;  /* 0x0000000810007986 */ /* 0x0001e2000c101124 */
[----:B------:R-:W-:Y:S05]  /*5fa0*/  BRA `(.L_x_37128) ;  /* 0x0000000000b47947 */ /* 0x000fea0003800000 */
.L_x_37145:
        /* <DEDUP_REMOVED lines=22> */
.L_x_37127:
        /* <DEDUP_REMOVED lines=16> */
.L_x_37156:
[----:B------:R-:W-:Y:S05]  /*6210*/  BRA `(.L_x_37128) ;  /* 0x0000000000187947 */ /* 0x000fea0003800000 */
.L_x_37155:
[----:B------:R-:W-:Y:S01]  /*6220*/  LOP3.LUT R2, R5, 0xffff, RZ, 0xc0, !PT ;  /* 0x0000ffff05027812 */ /* 0x000fe200078ec0ff */
[----:B------:R-:W-:-:S05]  /*6230*/  IMAD.MOV.U32 R3, RZ, RZ, RZ ;  /* 0x000000ffff037224 */ /* 0x000fca00078e00ff */
[----:B------:R0:W-:Y:S01]  /*6240*/  STG.E.64 desc[UR36][R16.64], R2 ;  /* 0x0000000210007986 */ /* 0x0001e2000c101b24 */
[----:B------:R-:W-:Y:S05]  /*6250*/  BRA `(.L_x_37128) ;  /* 0x0000000000087947 */ /* 0x000fea0003800000 */
.L_x_37154:
[----:B------:R-:W-:-:S05]  /*6260*/  LOP3.LUT R5, R5, 0xffff, RZ, 0xc0, !PT ;  /* 0x0000ffff05057812 */ /* 0x000fca00078ec0ff */
[----:B------:R0:W-:Y:S02]  /*6270*/  STG.E desc[UR36][R16.64], R5 ;  /* 0x0000000510007986 */ /* 0x0001e4000c101924 */
.L_x_37128:
[----:B------:R-:W-:-:S07]  /*6280*/  VIADD R19, R19, 0x80 ;  /* 0x0000008013137836 */ /* 0x000fce0000000000 */
.L_x_37088:
[----:B------:R-:W-:Y:S05]  /*6290*/  BSYNC B6 ;  /* 0x0000000000067941 */ /* 0x000fea0003800000 */
.L_x_37087:
        /* <DEDUP_REMOVED lines=307> */
.L_x_37159:
        /* <DEDUP_REMOVED lines=20> */
.L_x_37163:
[----:B------:R3:W5:Y:S01]  /*7710*/  LDG.E.U8 R0, desc[UR36][R4.64] ;  /* 0x0000002404007981 */ /* 0x000762000c1e1100 */
[----:B------:R-:W-:Y:S05]  /*7720*/  BRA `(.L_x_37165) ;  /* 0x0000000c00647947 */ /* 0x000fea0003800000 */
.L_x_37162:
        /* <DEDUP_REMOVED lines=8> */
.L_x_37167:
[----:B------:R0:W5:Y:S01]  /*77b0*/  LDG.E.U8 R0, desc[UR36][R4.64] ;  /* 0x0000002404007981 */ /* 0x000162000c1e1100 */
[----:B------:R-:W-:Y:S05]  /*77c0*/  BRA `(.L_x_37165) ;  /* 0x0000000c003c7947 */ /* 0x000fea0003800000 */
.L_x_37166:
[----:B------:R0:W5:Y:S01]  /*77d0*/  LDG.E.U16 R0, desc[UR36][R4.64] ;  /* 0x0000002404007981 */ /* 0x000162000c1e1500 */
[----:B------:R-:W-:Y:S05]  /*77e0*/  BRA `(.L_x_37165) ;  /* 0x0000000c00347947 */ /* 0x000fea0003800000 */
.L_x_37161:
        /* <DEDUP_REMOVED lines=10> */
.L_x_37169:
[----:B------:R-:W2:Y:S02]  /*7890*/  LDG.E.U16 R2, desc[UR36][R4.64] ;  /* 0x0000002404027981 */ /* 0x000ea4000c1e1500 */
[----:B--2---:R-:W-:-:S06]  /*78a0*/  HADD2.F32 R2, -RZ, R2.H0_H0 ;  /* 0x20000002ff027230 */ /* 0x004fcc0000004100 */
[----:B------:R-:W0:Y:S02]  /*78b0*/  F2I.S64.TRUNC R2, R2 ;  /* 0x0000000200027311 */ /* 0x000e24000020d900 */
[----:B0-----:R-:W-:Y:S01]  /*78c0*/  PRMT R0, R2, 0x7610, R0 ;  /* 0x0000761002007816 */ /* 0x001fe20000000000 */
[----:B------:R-:W-:Y:S06]  /*78d0*/  BRA `(.L_x_37165) ;  /* 0x0000000800f87947 */ /* 0x000fec0003800000 */
.L_x_37168:
        /* <DEDUP_REMOVED lines=10> */
.L_x_37171:
[----:B------:R-:W2:Y:S02]  /*7980*/  LDG.E.U16 R4, desc[UR36][R4.64] ;  /* 0x0000002404047981 */ /* 0x000ea4000c1e1500 */
[----:B--2---:R-:W-:-:S06]  /*7990*/  HADD2.F32 R2, -RZ, R4.H0_H0 ;  /* 0x20000004ff027230 */ /* 0x004fcc0000004100 */
[----:B------:R-:W0:Y:S02]  /*79a0*/  F2I.S64.TRUNC R2, R2 ;  /* 0x0000000200027311 */ /* 0x000e24000020d900 */
[----:B0-----:R-:W-:Y:S01]  /*79b0*/  PRMT R0, R2, 0x7610, R0 ;  /* 0x0000761002007816 */ /* 0x001fe20000000000 */
[----:B------:R-:W-:Y:S06]  /*79c0*/  BRA `(.L_x_37165) ;  /* 0x0000000800bc7947 */ /* 0x000fec0003800000 */
.L_x_37170:
[----:B------:R-:W2:Y:S02]  /*79d0*/  LDG.E.64 R2, desc[UR36][R4.64] ;  /* 0x0000002404027981 */ /* 0x000ea4000c1e1b00 */
[----:B--2---:R-:W0:Y:S02]  /*79e0*/  F2I.S64.F64.TRUNC R2, R2 ;  /* 0x0000000200027311 */ /* 0x004e24000030d900 */
[----:B0-----:R-:W-:Y:S01]  /*79f0*/  PRMT R0, R2, 0x7610, R0 ;  /* 0x0000761002007816 */ /* 0x001fe20000000000 */
[----:B------:R-:W-:Y:S06]  /*7a00*/  BRA `(.L_x_37165) ;  /* 0x0000000800ac7947 */ /* 0x000fec0003800000 */
.L_x_37160:
        /* <DEDUP_REMOVED lines=12> */
.L_x_37174:
[----:B------:R-:W2:Y:S02]  /*7ad0*/  LDG.E.64 R4, desc[UR36][R4.64] ;  /* 0x0000002404047981 */ /* 0x000ea4000c1e1b00 */
[----:B--2---:R-:W0:Y:S02]  /*7ae0*/  F2I.S64.F64.TRUNC R2, R4 ;  /* 0x0000000400027311 */ /* 0x004e24000030d900 */
[----:B0-----:R-:W-:Y:S01]  /*7af0*/  PRMT R0, R2, 0x7610, R0 ;  /* 0x0000761002007816 */ /* 0x001fe20000000000 */
[----:B------:R-:W-:Y:S06]  /*7b00*/  BRA `(.L_x_37165) ;  /* 0x00000008006c7947 */ /* 0x000fec0003800000 */
.L_x_37173:
        /* <DEDUP_REMOVED lines=28> */
.L_x_37176:
        /* <DEDUP_REMOVED lines=15> */
.L_x_37175:
[----:B------:R-:W2:Y:S02]  /*7dc0*/  LDG.E.U16 R2, desc[UR36][R4.64] ;  /* 0x0000002404027981 */ /* 0x000ea4000c1e1500 */
[----:B--2---:R-:W-:-:S06]  /*7dd0*/  IMAD.U32 R2, R2, 0x10000, RZ ;  /* 0x0001000002027824 */ /* 0x004fcc00078e00ff */
[----:B------:R-:W0:Y:S02]  /*7de0*/  F2I.S64.TRUNC R2, R2 ;  /* 0x0000000200027311 */ /* 0x000e24000020d900 */
[----:B0-----:R-:W-:Y:S01]  /*7df0*/  PRMT R0, R2, 0x7610, R0 ;  /* 0x0000761002007816 */ /* 0x001fe20000000000 */
[----:B------:R-:W-:Y:S06]  /*7e00*/  BRA `(.L_x_37165) ;  /* 0x0000000400ac7947 */ /* 0x000fec0003800000 */
.L_x_37172:
        /* <DEDUP_REMOVED lines=10> */
.L_x_37179:
        /* <DEDUP_REMOVED lines=21> */
.L_x_37183:
[----:B------:R-:W-:Y:S05]  /*8000*/  BSYNC B1 ;  /* 0x0000000000017941 */ /* 0x000fea0003800000 */
.L_x_37182:
[----:B------:R-:W-:Y:S01]  /*8010*/  IMAD.SHL.U32 R2, R2, 0x100000, RZ ;  /* 0x0010000002027824 */ /* 0x000fe200078e00ff */
[----:B------:R-:W-:-:S04]  /*8020*/  LEA R3, R0, 0x3b800000, 0x17 ;  /* 0x3b80000000037811 */ /* 0x000fc800078eb8ff */
[----:B------:R-:W-:-:S07]  /*8030*/  LOP3.LUT R2, R3, R2, R4, 0xfe, !PT ;  /* 0x0000000203027212 */ /* 0x000fce00078efe04 */
.L_x_37181:
[----:B------:R-:W-:Y:S05]  /*8040*/  BSYNC B0 ;  /* 0x0000000000007941 */ /* 0x000fea0003800000 */
.L_x_37180:
[----:B------:R-:W0:Y:S02]  /*8050*/  F2I.S64.TRUNC R2, R2 ;  /* 0x0000000200027311 */ /* 0x000e24000020d900 */
[----:B0-----:R-:W-:Y:S01]  /*8060*/  PRMT R0, R2, 0x7610, R0 ;  /* 0x0000761002007816 */ /* 0x001fe20000000000 */
[----:B------:R-:W-:Y:S06]  /*8070*/  BRA `(.L_x_37165) ;  /* 0x0000000400107947 */ /* 0x000fec0003800000 */
.L_x_37178:
        /* <DEDUP_REMOVED lines=21> */
.L_x_37187:
[----:B------:R-:W-:Y:S05]  /*81d0*/  BSYNC B1 ;  /* 0x0000000000017941 */ /* 0x000fea0003800000 */
.L_x_37186:
[----:B------:R-:W-:Y:S01]  /*81e0*/  IMAD.SHL.U32 R2, R2, 0x200000, RZ ;  /* 0x0020000002027824 */ /* 0x000fe200078e00ff */
[----:B------:R-:W-:-:S04]  /*81f0*/  LEA R3, R0, 0x37800000, 0x17 ;  /* 0x3780000000037811 */ /* 0x000fc800078eb8ff */
[----:B------:R-:W-:-:S07]  /*8200*/  LOP3.LUT R2, R3, R2, R4, 0xfe, !PT ;  /* 0x0000000203027212 */ /* 0x000fce00078efe04 */
.L_x_37185:
[----:B------:R-:W-:Y:S05]  /*8210*/  BSYNC B0 ;  /* 0x0000000000007941 */ /* 0x000fea0003800000 */
.L_x_37184:
[----:B------:R-:W0:Y:S02]  /*8220*/  F2I.S64.TRUNC R2, R2 ;  /* 0x0000000200027311 */ /* 0x000e24000020d900 */
[----:B0-----:R-:W-:Y:S01]  /*8230*/  PRMT R0, R2, 0x7610, R0 ;  /* 0x0000761002007816 */ /* 0x001fe20000000000 */
[----:B------:R-:W-:Y:S06]  /*8240*/  BRA `(.L_x_37165) ;  /* 0x00000000009c7947 */ /* 0x000fec0003800000 */
.L_x_37177:
        /* <DEDUP_REMOVED lines=14> */
.L_x_37191:
[----:B------:R-:W-:Y:S05]  /*8330*/  BSYNC B0 ;  /* 0x0000000000007941 */ /* 0x000fea0003800000 */
.L_x_37190:
[----:B------:R-:W0:Y:S02]  /*8340*/  F2I.S64.TRUNC R2, R2 ;  /* 0x0000000200027311 */ /* 0x000e24000020d900 */
[----:B0-----:R-:W-:Y:S01]  /*8350*/  PRMT R0, R2, 0x7610, R0 ;  /* 0x0000761002007816 */ /* 0x001fe20000000000 */
[----:B------:R-:W-:Y:S06]  /*8360*/  BRA `(.L_x_37165) ;  /* 0x0000000000547947 */ /* 0x000fec0003800000 */
.L_x_37164:
        /* <DEDUP_REMOVED lines=16> */
.L_x_37192:
[----:B------:R-:W-:Y:S01]  /*8470*/  PRMT R0, RZ, 0x7610, R0 ;  /* 0x00007610ff007816 */ /* 0x000fe20000000000 */
[----:B------:R-:W-:Y:S06]  /*8480*/  BRA `(.L_x_37165) ;  /* 0x00000000000c7947 */ /* 0x000fec0003800000 */
.L_x_37189:
[----:B------:R0:W5:Y:S01]  /*8490*/  LDG.E.U8 R0, desc[UR36][R4.64] ;  /* 0x0000002404007981 */ /* 0x000162000c1e1100 */
[----:B------:R-:W-:Y:S05]  /*84a0*/  BRA `(.L_x_37165) ;  /* 0x0000000000047947 */ /* 0x000fea0003800000 */
.L_x_37188:
[----:B------:R1:W5:Y:S02]  /*84b0*/  LDG.E.U8 R0, desc[UR36][R4.64] ;  /* 0x0000002404007981 */ /* 0x000364000c1e1100 */
.L_x_37165:
        /* <DEDUP_REMOVED lines=19> */
.L_x_37196:
[----:B------:R0:W-:Y:S01]  /*85f0*/  STG.E.U8 desc[UR36][R16.64], R5 ;  /* 0x0000000510007986 */ /* 0x0001e2000c101124 */
[----:B------:R-:W-:Y:S05]  /*8600*/  BRA `(.L_x_37198) ;  /* 0x0000000c00607947 */ /* 0x000fea0003800000 */
.L_x_37195:
        /* <DEDUP_REMOVED lines=10> */
.L_x_37200:
[----:B------:R-:W-:-:S05]  /*86b0*/  LOP3.LUT R5, R5, 0xffff, RZ, 0xc0, !PT ;  /* 0x0000ffff05057812 */ /* 0x000fca00078ec0ff */
[----:B------:R0:W-:Y:S01]  /*86c0*/  STG.E desc[UR36][R16.64], R5 ;  /* 0x0000000510007986 */ /* 0x0001e2000c101924 */
[----:B------:R-:W-:Y:S05]  /*86d0*/  BRA `(.L_x_37198) ;  /* 0x0000000c002c7947 */ /* 0x000fea0003800000 */
.L_x_37199:
[----:B------:R0:W-:Y:S01]  /*86e0*/  STG.E.U16 desc[UR36][R16.64], R5 ;  /* 0x0000000510007986 */ /* 0x0001e2000c101524 */
[----:B------:R-:W-:Y:S05]  /*86f0*/  BRA `(.L_x_37198) ;  /* 0x0000000c00247947 */ /* 0x000fea0003800000 */
.L_x_37194:
        /* <DEDUP_REMOVED lines=9> */
.L_x_37202:
[----:B------:R-:W0:Y:S02]  /*8790*/  I2F.U16 R0, R5 ;  /* 0x0000000500007306 */ /* 0x000e240000101000 */
[----:B0-----:R-:W-:-:S05]  /*87a0*/  F2FP.F16.F32.PACK_AB R0, RZ, R0 ;  /* 0x00000000ff00723e */ /* 0x001fca00000000ff */
[----:B------:R0:W-:Y:S01]  /*87b0*/  STG.E.U16 desc[UR36][R16.64], R0 ;  /* 0x0000000010007986 */ /* 0x0001e2000c101524 */
[----:B------:R-:W-:Y:S05]  /*87c0*/  BRA `(.L_x_37198) ;  /* 0x0000000800f07947 */ /* 0x000fea0003800000 */
.L_x_37201:
        /* <DEDUP_REMOVED lines=10> */
.L_x_37204:
[----:B------:R-:W0:Y:S02]  /*8870*/  I2F.U16 R5, R5 ;  /* 0x0000000500057306 */ /* 0x000e240000101000 */
[----:B0-----:R-:W-:-:S04]  /*8880*/  F2FP.F16.F32.PACK_AB R3, RZ, R5 ;  /* 0x00000005ff03723e */ /* 0x001fc800000000ff */
[----:B------:R-:W-:-:S05]  /*8890*/  PRMT R3, R3, 0x5410, RZ ;  /* 0x0000541003037816 */ /* 0x000fca00000000ff */
[----:B------:R0:W-:Y:S01]  /*88a0*/  STG.E desc[UR36][R16.64], R3 ;  /* 0x0000000310007986 */ /* 0x0001e2000c101924 */
[----:B------:R-:W-:Y:S05]  /*88b0*/  BRA `(.L_x_37198) ;  /* 0x0000000800b47947 */ /* 0x000fea0003800000 */
.L_x_37203:
[----:B------:R-:W0:Y:S02]  /*88c0*/  I2F.F64.U16 R2, R5 ;  /* 0x0000000500027312 */ /* 0x000e240000101800 */
[----:B0-----:R0:W-:Y:S01]  /*88d0*/  STG.E.64 desc[UR36][R16.64], R2 ;  /* 0x0000000210007986 */ /* 0x0011e2000c101b24 */
[----:B------:R-:W-:Y:S05]  /*88e0*/  BRA `(.L_x_37198) ;  /* 0x0000000800a87947 */ /* 0x000fea0003800000 */
.L_x_37193:
        /* <DEDUP_REMOVED lines=12> */
.L_x_37207:
[----:B------:R-:W0:Y:S01]  /*89b0*/  I2F.F64.U16 R4, R5 ;  /* 0x0000000500047312 */ /* 0x000e220000101800 */
[----:B------:R-:W-:-:S05]  /*89c0*/  CS2R R6, SRZ ;  /* 0x0000000000067805 */ /* 0x000fca000001ff00 */
[----:B0-----:R0:W-:Y:S01]  /*89d0*/  STG.E.128 desc[UR36][R16.64], R4 ;  /* 0x0000000410007986 */ /* 0x0011e2000c101d24 */
[----:B------:R-:W-:Y:S05]  /*89e0*/  BRA `(.L_x_37198) ;  /* 0x0000000800687947 */ /* 0x000fea0003800000 */
.L_x_37206:
        /* <DEDUP_REMOVED lines=21> */
.L_x_37211:
[----:B------:R-:W-:Y:S05]  /*8b40*/  BSYNC B0 ;  /* 0x0000000000007941 */ /* 0x000fea0003800000 */
.L_x_37210:
[----:B------:R-:W-:-:S05]  /*8b50*/  LOP3.LUT R3, R0, R3, RZ, 0xfc, !PT ;  /* 0x0000000300037212 */ /* 0x000fca00078efcff */
[----:B------:R0:W-:Y:S01]  /*8b60*/  STG.E.U8 desc[UR36][R16.64], R3 ;  /* 0x0000000310007986 */ /* 0x0001e2000c101124 */
[----:B------:R-:W-:Y:S05]  /*8b70*/  BRA `(.L_x_37198) ;  /* 0x0000000800047947 */ /* 0x000fea0003800000 */
.L_x_37209:
        /* <DEDUP_REMOVED lines=13> */
.L_x_37213:
[----:B------:R-:W-:Y:S01]  /*8c50*/  IMAD.MOV.U32 R0, RZ, RZ, 0x7f ;  /* 0x0000007fff007424 */ /* 0x000fe200078e00ff */
[----:B------:R-:W-:-:S04]  /*8c60*/  ISETP.GT.U32.AND P0, PT, R2, 0x7f800000, PT ;  /* 0x7f8000000200780c */ /* 0x000fc80003f04070 */
[----:B------:R-:W-:-:S09]  /*8c70*/  SEL R0, R0, 0x7c, P0 ;  /* 0x0000007c00007807 */ /* 0x000fd20000000000 */
.L_x_37214:
[----:B------:R-:W-:Y:S05]  /*8c80*/  BSYNC B0 ;  /* 0x0000000000007941 */ /* 0x000fea0003800000 */
.L_x_37212:
[----:B------:R-:W-:-:S04]  /*8c90*/  LOP3.LUT R2, R5, 0x80000000, RZ, 0xc0, !PT ;  /* 0x8000000005027812 */ /* 0x000fc800078ec0ff */
[----:B------:R-:W-:-:S04]  /*8ca0*/  SHF.R.U32.HI R3, RZ, 0x18, R2 ;  /* 0x00000018ff037819 */ /* 0x000fc80000011602 */
[----:B------:R-:W-:-:S05]  /*8cb0*/  LOP3.LUT R3, R0, R3, RZ, 0xfc, !PT ;  /* 0x0000000300037212 */ /* 0x000fca00078efcff */
[----:B------:R0:W-:Y:S01]  /*8cc0*/  STG.E.U8 desc[UR36][R16.64], R3 ;  /* 0x0000000310007986 */ /* 0x0001e2000c101124 */
[----:B------:R-:W-:Y:S05]  /*8cd0*/  BRA `(.L_x_37198) ;  /* 0x0000000400ac7947 */ /* 0x000fea0003800000 */
.L_x_37208:
[----:B------:R-:W0:Y:S02]  /*8ce0*/  I2F.U16 R0, R5 ;  /* 0x0000000500007306 */ /* 0x000e240000101000 */
[----:B0-----:R-:W-:-:S05]  /*8cf0*/  F2FP.BF16.F32.PACK_AB R0, RZ, R0 ;  /* 0x00000000ff00723e */ /* 0x001fca00000010ff */
[----:B------:R0:W-:Y:S01]  /*8d00*/  STG.E.U16 desc[UR36][R16.64], R0 ;  /* 0x0000000010007986 */ /* 0x0001e2000c101524 */
[----:B------:R-:W-:Y:S05]  /*8d10*/  BRA `(.L_x_37198) ;  /* 0x00000004009c7947 */ /* 0x000fea0003800000 */
.L_x_37205:
        /* <DEDUP_REMOVED lines=10> */
.L_x_37217:
        /* <DEDUP_REMOVED lines=17> */
.L_x_37220:
[----:B------:R-:W-:-:S04]  /*8ed0*/  LOP3.LUT R2, R5, 0x80000000, RZ, 0xc0, !PT ;  /* 0x8000000005027812 */ /* 0x000fc800078ec0ff */
[----:B------:R-:W-:-:S04]  /*8ee0*/  SHF.R.U32.HI R3, RZ, 0x18, R2 ;  /* 0x00000018ff037819 */ /* 0x000fc80000011602 */
[----:B------:R-:W-:-:S04]  /*8ef0*/  LOP3.LUT R0, R0, R3, RZ, 0xfc, !PT ;  /* 0x0000000300007212 */ /* 0x000fc800078efcff */
[----:B------:R-:W-:-:S07]  /*8f00*/  PRMT R8, R0, 0x7610, R8 ;  /* 0x0000761000087816 */ /* 0x000fce0000000008 */
.L_x_37219:
[----:B------:R-:W-:Y:S05]  /*8f10*/  BSYNC B0 ;  /* 0x0000000000007941 */ /* 0x000fea0003800000 */
.L_x_37218:
[----:B------:R4:W-:Y:S01]  /*8f20*/  STG.E.U8 desc[UR36][R16.64], R8 ;  /* 0x0000000810007986 */ /* 0x0009e2000c101124 */
[----:B------:R-:W-:Y:S05]  /*8f30*/  BRA `(.L_x_37198) ;  /* 0x0000000400147947 */ /* 0x000fea0003800000 */
.L_x_37216:
        /* <DEDUP_REMOVED lines=17> */
.L_x_37223:
[----:B------:R-:W-:-:S04]  /*9050*/  LOP3.LUT R2, R5, 0x80000000, RZ, 0xc0, !PT ;  /* 0x8000000005027812 */ /* 0x000fc800078ec0ff */
[----:B------:R-:W-:-:S04]  /*9060*/  SHF.R.U32.HI R3, RZ, 0x18, R2 ;  /* 0x00000018ff037819 */ /* 0x000fc80000011602 */
[----:B------:R-:W-:-:S04]  /*9070*/  LOP3.LUT R0, R0, R3, RZ, 0xfc, !PT ;  /* 0x0000000300007212 */ /* 0x000fc800078efcff */
[----:B------:R-:W-:-:S07]  /*9080*/  PRMT R8, R0, 0x7610, R8 ;  /* 0x0000761000087816 */ /* 0x000fce0000000008 */
.L_x_37222:
[----:B------:R-:W-:Y:S05]  /*9090*/  BSYNC B0 ;  /* 0x0000000000007941 */ /* 0x000fea0003800000 */
.L_x_37221:
[----:B------:R3:W-:Y:S01]  /*90a0*/  STG.E.U8 desc[UR36][R16.64], R8 ;  /* 0x0000000810007986 */ /* 0x0007e2000c101124 */
[----:B------:R-:W-:Y:S05]  /*90b0*/  BRA `(.L_x_37198) ;  /* 0x0000000000b47947 */ /* 0x000fea0003800000 */
.L_x_37215:
        /* <DEDUP_REMOVED lines=22> */
.L_x_37197:
        /* <DEDUP_REMOVED lines=16> */
.L_x_37226:
[----:B------:R-:W-:Y:S05]  /*9320*/  BRA `(.L_x_37198) ;  /* 0x0000000000187947 */ /* 0x000fea0003800000 */
.L_x_37225:
[----:B------:R-:W-:Y:S01]  /*9330*/  LOP3.LUT R2, R5, 0xffff, RZ, 0xc0, !PT ;  /* 0x0000ffff05027812 */ /* 0x000fe200078ec0ff */
[----:B------:R-:W-:-:S05]  /*9340*/  IMAD.MOV.U32 R3, RZ, RZ, RZ ;  /* 0x000000ffff037224 */ /* 0x000fca00078e00ff */
[----:B------:R2:W-:Y:S01]  /*9350*/  STG.E.64 desc[UR36][R16.64], R2 ;  /* 0x0000000210007986 */ /* 0x0005e2000c101b24 */
[----:B------:R-:W-:Y:S05]  /*9360*/  BRA `(.L_x_37198) ;  /* 0x0000000000087947 */ /* 0x000fea0003800000 */
.L_x_37224:
[----:B------:R-:W-:-:S05]  /*9370*/  LOP3.LUT R5, R5, 0xffff, RZ, 0xc0, !PT ;  /* 0x0000ffff05057812 */ /* 0x000fca00078ec0ff */
[----:B------:R0:W-:Y:S02]  /*9380*/  STG.E desc[UR36][R16.64], R5 ;  /* 0x0000000510007986 */ /* 0x0001e4000c101924 */
.L_x_37198:
[----:B------:R-:W-:-:S07]  /*9390*/  VIADD R19, R19, 0x80 ;  /* 0x0000008013137836 */ /* 0x000fce0000000000 */
.L_x_37158:
[----:B------:R-:W-:Y:S05]  /*93a0*/  BSYNC B6 ;  /* 0x0000000000067941 */ /* 0x000fea0003800000 */
.L_x_37157:
        /* <DEDUP_REMOVED lines=306> */
.L_x_37227:
        /* <DEDUP_REMOVED lines=20> */
.L_x_37231:
[----:B------:R1:W5:Y:S01]  /*a810*/  LDG.E.U8 R0, desc[UR36][R4.64] ;  /* 0x0000002404007981 */ /* 0x000362000c1e1100 */
[----:B------:R-:W-:Y:S05]  /*a820*/  BRA `(.L_x_37233) ;  /* 0x0000000c00647947 */ /* 0x000fea0003800000 */
.L_x_37230:
        /* <DEDUP_REMOVED lines=8> */
.L_x_37235:
[----:B------:R4:W5:Y:S01]  /*a8b0*/  LDG.E.U8 R0, desc[UR36][R4.64] ;  /* 0x0000002404007981 */ /* 0x000962000c1e1100 */
[----:B------:R-:W-:Y:S05]  /*a8c0*/  BRA `(.L_x_37233) ;  /* 0x0000000c003c7947 */ /* 0x000fea0003800000 */
.L_x_37234:
[----:B------:R2:W5:Y:S01]  /*a8d0*/  LDG.E.U16 R0, desc[UR36][R4.64] ;  /* 0x0000002404007981 */ /* 0x000562000c1e1500 */
[----:B------:R-:W-:Y:S05]  /*a8e0*/  BRA `(.L_x_37233) ;  /* 0x0000000c00347947 */ /* 0x000fea0003800000 */
.L_x_37229:
        /* <DEDUP_REMOVED lines=10> */
.L_x_37237:
[----:B------:R-:W2:Y:S02]  /*a990*/  LDG.E.U16 R2, desc[UR36][R4.64] ;  /* 0x0000002404027981 */ /* 0x000ea4000c1e1500 */
[----:B--2---:R-:W-:-:S06]  /*a9a0*/  HADD2.F32 R2, -RZ, R2.H0_H0 ;  /* 0x20000002ff027230 */ /* 0x004fcc0000004100 */
[----:B------:R-:W0:Y:S02]  /*a9b0*/  F2I.S64.TRUNC R2, R2 ;  /* 0x0000000200027311 */ /* 0x000e24000020d900 */
[----:B0-----:R-:W-:Y:S01]  /*a9c0*/  PRMT R0, R2, 0x7610, R0 ;  /* 0x0000761002007816 */ /* 0x001fe20000000000 */
[----:B------:R-:W-:Y:S06]  /*a9d0*/  BRA `(.L_x_37233) ;  /* 0x0000000800f87947 */ /* 0x000fec0003800000 */
.L_x_37236:
        /* <DEDUP_REMOVED lines=10> */
.L_x_37239:
[----:B------:R-:W2:Y:S02]  /*aa80*/  LDG.E.U16 R4, desc[UR36][R4.64] ;  /* 0x0000002404047981 */ /* 0x000ea4000c1e1500 */
[----:B--2---:R-:W-:-:S06]  /*aa90*/  HADD2.F32 R2, -RZ, R4.H0_H0 ;  /* 0x20000004ff027230 */ /* 0x004fcc0000004100 */
[----:B------:R-:W0:Y:S02]  /*aaa0*/  F2I.S64.TRUNC R2, R2 ;  /* 0x0000000200027311 */ /* 0x000e24000020d900 */
[----:B0-----:R-:W-:Y:S01]  /*aab0*/  PRMT R0, R2, 0x7610, R0 ;  /* 0x0000761002007816 */ /* 0x001fe20000000000 */
[----:B------:R-:W-:Y:S06]  /*aac0*/  BRA `(.L_x_37233) ;  /* 0x0000000800bc7947 */ /* 0x000fec0003800000 */
.L_x_37238:
[----:B------:R-:W2:Y:S02]  /*aad0*/  LDG.E.64 R2, desc[UR36][R4.64] ;  /* 0x0000002404027981 */ /* 0x000ea4000c1e1b00 */
[----:B--2---:R-:W0:Y:S02]  /*aae0*/  F2I.S64.F64.TRUNC R2, R2 ;  /* 0x0000000200027311 */ /* 0x004e24000030d900 */
[----:B0-----:R-:W-:Y:S01]  /*aaf0*/  PRMT R0, R2, 0x7610, R0 ;  /* 0x0000761002007816 */ /* 0x001fe20000000000 */
[----:B------:R-:W-:Y:S06]  /*ab00*/  BRA `(.L_x_37233) ;  /* 0x0000000800ac7947 */ /* 0x000fec0003800000 */
.L_x_37228:
        /* <DEDUP_REMOVED lines=12> */
.L_x_37242:
[----:B------:R-:W2:Y:S02]  /*abd0*/  LDG.E.64 R4, desc[UR36][R4.64] ;  /* 0x0000002404047981 */ /* 0x000ea4000c1e1b00 */
[----:B--2---:R-:W0:Y:S02]  /*abe0*/  F2I.S64.F64.TRUNC R2, R4 ;  /* 0x0000000400027311 */ /* 0x004e24000030d900 */
[----:B0-----:R-:W-:Y:S01]  /*abf0*/  PRMT R0, R2, 0x7610, R0 ;  /* 0x0000761002007816 */ /* 0x001fe20000000000 */
[----:B------:R-:W-:Y:S06]  /*ac00*/  BRA `(.L_x_37233) ;  /* 0x00000008006c7947 */ /* 0x000fec0003800000 */
.L_x_37241:
        /* <DEDUP_REMOVED lines=28> */
.L_x_37244:
        /* <DEDUP_REMOVED lines=15> */
.L_x_37243:
[----:B------:R-:W2:Y:S02]  /*aec0*/  LDG.E.U16 R2, desc[UR36][R4.64] ;  /* 0x0000002404027981 */ /* 0x000ea4000c1e1500 */
[----:B--2---:R-:W-:-:S06]  /*aed0*/  IMAD.U32 R2, R2, 0x10000, RZ ;  /* 0x0001000002027824 */ /* 0x004fcc00078e00ff */
[----:B------:R-:W0:Y:S02]  /*aee0*/  F2I.S64.TRUNC R2, R2 ;  /* 0x0000000200027311 */ /* 0x000e24000020d900 */
[----:B0-----:R-:W-:Y:S01]  /*aef0*/  PRMT R0, R2, 0x7610, R0 ;  /* 0x0000761002007816 */ /* 0x001fe20000000000 */
[----:B------:R-:W-:Y:S06]  /*af00*/  BRA `(.L_x_37233) ;  /* 0x0000000400ac7947 */ /* 0x000fec0003800000 */
.L_x_37240:
        /* <DEDUP_REMOVED lines=10> */
.L_x_37247:
        /* <DEDUP_REMOVED lines=21> */
.L_x_37251:
[----:B------:R-:W-:Y:S05]  /*b100*/  BSYNC B1 ;  /* 0x0000000000017941 */ /* 0x000fea0003800000 */
.L_x_37250:
[----:B------:R-:W-:Y:S01]  /*b110*/  IMAD.SHL.U32 R2, R2, 0x100000, RZ ;  /* 0x0010000002027824 */ /* 0x000fe200078e00ff */
[----:B------:R-:W-:-:S04]  /*b120*/  LEA R3, R0, 0x3b800000, 0x17 ;  /* 0x3b80000000037811 */ /* 0x000fc800078eb8ff */
[----:B------:R-:W-:-:S07]  /*b130*/  LOP3.LUT R2, R3, R2, R4, 0xfe, !PT ;  /* 0x0000000203027212 */ /* 0x000fce00078efe04 */
.L_x_37249:
[----:B------:R-:W-:Y:S05]  /*b140*/  BSYNC B0 ;  /* 0x0000000000007941 */ /* 0x000fea0003800000 */
.L_x_37248:
[----:B------:R-:W0:Y:S02]  /*b150*/  F2I.S64.TRUNC R2, R2 ;  /* 0x0000000200027311 */ /* 0x000e24000020d900 */
[----:B0-----:R-:W-:Y:S01]  /*b160*/  PRMT R0, R2, 0x7610, R0 ;  /* 0x0000761002007816 */ /* 0x001fe20000000000 */
[----:B------:R-:W-:Y:S06]  /*b170*/  BRA `(.L_x_37233) ;  /* 0x0000000400107947 */ /* 0x000fec0003800000 */
.L_x_37246:
        /* <DEDUP_REMOVED lines=21> */
.L_x_37255:
[----:B------:R-:W-:Y:S05]  /*b2d0*/  BSYNC B1 ;  /* 0x0000000000017941 */ /* 0x000fea0003800000 */
.L_x_37254:
[----:B------:R-:W-:Y:S01]  /*b2e0*/  IMAD.SHL.U32 R2, R2, 0x200000, RZ ;  /* 0x0020000002027824 */ /* 0x000fe200078e00ff */
[----:B------:R-:W-:-:S04]  /*b2f0*/  LEA R3, R0, 0x37800000, 0x17 ;  /* 0x3780000000037811 */ /* 0x000fc800078eb8ff */
[----:B------:R-:W-:-:S07]  /*b300*/  LOP3.LUT R2, R3, R2, R4, 0xfe, !PT ;  /* 0x0000000203027212 */ /* 0x000fce00078efe04 */
.L_x_37253:
[----:B------:R-:W-:Y:S05]  /*b310*/  BSYNC B0 ;  /* 0x0000000000007941 */ /* 0x000fea0003800000 */
.L_x_37252:
[----:B------:R-:W0:Y:S02]  /*b320*/  F2I.S64.TRUNC R2, R2 ;  /* 0x0000000200027311 */ /* 0x000e24000020d900 */
[----:B0-----:R-:W-:Y:S01]  /*b330*/  PRMT R0, R2, 0x7610, R0 ;  /* 0x0000761002007816 */ /* 0x001fe20000000000 */
[----:B------:R-:W-:Y:S06]  /*b340*/  BRA `(.L_x_37233) ;  /* 0x00000000009c7947 */ /* 0x000fec0003800000 */
.L_x_37245:
        /* <DEDUP_REMOVED lines=14> */
.L_x_37259:
[----:B------:R-:W-:Y:S05]  /*b430*/  BSYNC B0 ;  /* 0x0000000000007941 */ /* 0x000fea0003800000 */
.L_x_37258:
[----:B------:R-:W0:Y:S02]  /*b440*/  F2I.S64.TRUNC R2, R2 ;  /* 0x0000000200027311 */ /* 0x000e24000020d900 */
[----:B0-----:R-:W-:Y:S01]  /*b450*/  PRMT R0, R2, 0x7610, R0 ;  /* 0x0000761002007816 */ /* 0x001fe20000000000 */
[----:B------:R-:W-:Y:S06]  /*b460*/  BRA `(.L_x_37233) ;  /* 0x0000000000547947 */ /* 0x000fec0003800000 */
.L_x_37232:
        /* <DEDUP_REMOVED lines=16> */
.L_x_37260:
[----:B------:R-:W-:Y:S01]  /*b570*/  PRMT R0, RZ, 0x7610, R0 ;  /* 0x00007610ff007816 */ /* 0x000fe20000000000 */
[----:B------:R-:W-:Y:S06]  /*b580*/  BRA `(.L_x_37233) ;  /* 0x00000000000c7947 */ /* 0x000fec0003800000 */
.L_x_37257:
[----:B------:R0:W5:Y:S01]  /*b590*/  LDG.E.U8 R0, desc[UR36][R4.64] ;  /* 0x0000002404007981 */ /* 0x000162000c1e1100 */
[----:B------:R-:W-:Y:S05]  /*b5a0*/  BRA `(.L_x_37233) ;  /* 0x0000000000047947 */ /* 0x000fea0003800000 */
.L_x_37256:
[----:B------:R0:W5:Y:S02]  /*b5b0*/  LDG.E.U8 R0, desc[UR36][R4.64] ;  /* 0x0000002404007981 */ /* 0x000164000c1e1100 */
.L_x_37233:
        /* <DEDUP_REMOVED lines=19> */
.L_x_37264:
[----:B------:R-:W-:Y:S01]  /*b6f0*/  STG.E.U8 desc[UR36][R16.64], R5 ;  /* 0x0000000510007986 */ /* 0x000fe2000c101124 */
[----:B------:R-:W-:Y:S05]  /*b700*/  EXIT ;  /* 0x000000000000794d */ /* 0x000fea0003800000 */
.L_x_37263:
        /* <DEDUP_REMOVED lines=10> */
.L_x_37267:
[----:B------:R-:W-:-:S05]  /*b7b0*/  LOP3.LUT R5, R5, 0xffff, RZ, 0xc0, !PT ;  /* 0x0000ffff05057812 */ /* 0x000fca00078ec0ff */
[----:B------:R-:W-:Y:S01]  /*b7c0*/  STG.E desc[UR36][R16.64], R5 ;  /* 0x0000000510007986 */ /* 0x000fe2000c101924 */
[----:B------:R-:W-:Y:S05]  /*b7d0*/  EXIT ;  /* 0x000000000000794d */ /* 0x000fea0003800000 */
.L_x_37266:
[----:B------:R-:W-:Y:S01]  /*b7e0*/  STG.E.U16 desc[UR36][R16.64], R5 ;  /* 0x0000000510007986 */ /* 0x000fe2000c101524 */
[----:B------:R-:W-:Y:S05]  /*b7f0*/  EXIT ;  /* 0x000000000000794d */ /* 0x000fea0003800000 */
.L_x_37262:
        /* <DEDUP_REMOVED lines=9> */
.L_x_37269:
[----:B------:R-:W0:Y:S02]  /*b890*/  I2F.U16 R0, R5 ;  /* 0x0000000500007306 */ /* 0x000e240000101000 */
[----:B0-----:R-:W-:-:S05]  /*b8a0*/  F2FP.F16.F32.PACK_AB R0, RZ, R0 ;  /* 0x00000000ff00723e */ /* 0x001fca00000000ff */
[----:B------:R-:W-:Y:S01]  /*b8b0*/  STG.E.U16 desc[UR36][R16.64], R0 ;  /* 0x0000000010007986 */ /* 0x000fe2000c101524 */
[----:B------:R-:W-:Y:S05]  /*b8c0*/  EXIT ;  /* 0x000000000000794d */ /* 0x000fea0003800000 */
.L_x_37268:
        /* <DEDUP_REMOVED lines=10> */
.L_x_37271:
[----:B------:R-:W0:Y:S02]  /*b970*/  I2F.U16 R5, R5 ;  /* 0x0000000500057306 */ /* 0x000e240000101000 */
[----:B0-----:R-:W-:-:S04]  /*b980*/  F2FP.F16.F32.PACK_AB R3, RZ, R5 ;  /* 0x00000005ff03723e */ /* 0x001fc800000000ff */
[----:B------:R-:W-:-:S05]  /*b990*/  PRMT R3, R3, 0x5410, RZ ;  /* 0x0000541003037816 */ /* 0x000fca00000000ff */
[----:B------:R-:W-:Y:S01]  /*b9a0*/  STG.E desc[UR36][R16.64], R3 ;  /* 0x0000000310007986 */ /* 0x000fe2000c101924 */
[----:B------:R-:W-:Y:S05]  /*b9b0*/  EXIT ;  /* 0x000000000000794d */ /* 0x000fea0003800000 */
.L_x_37270:
[----:B------:R-:W0:Y:S02]  /*b9c0*/  I2F.F64.U16 R2, R5 ;  /* 0x0000000500027312 */ /* 0x000e240000101800 */
[----:B0-----:R-:W-:Y:S01]  /*b9d0*/  STG.E.64 desc[UR36][R16.64], R2 ;  /* 0x0000000210007986 */ /* 0x001fe2000c101b24 */
[----:B------:R-:W-:Y:S05]  /*b9e0*/  EXIT ;  /* 0x000000000000794d */ /* 0x000fea0003800000 */
.L_x_37261:
        /* <DEDUP_REMOVED lines=12> */
.L_x_37274:
[----:B------:R-:W0:Y:S01]  /*bab0*/  I2F.F64.U16 R4, R5 ;  /* 0x0000000500047312 */ /* 0x000e220000101800 */
[----:B------:R-:W-:-:S05]  /*bac0*/  CS2R R6, SRZ ;  /* 0x0000000000067805 */ /* 0x000fca000001ff00 */
[----:B0-----:R-:W-:Y:S01]  /*bad0*/  STG.E.128 desc[UR36][R16.64], R4 ;  /* 0x0000000410007986 */ /* 0x001fe2000c101d24 */
[----:B------:R-:W-:Y:S05]  /*bae0*/  EXIT ;  /* 0x000000000000794d */ /* 0x000fea0003800000 */
.L_x_37273:
        /* <DEDUP_REMOVED lines=21> */
.L_x_37278:
[----:B------:R-:W-:Y:S05]  /*bc40*/  BSYNC B0 ;  /* 0x0000000000007941 */ /* 0x000fea0003800000 */
.L_x_37277:
[----:B------:R-:W-:-:S05]  /*bc50*/  LOP3.LUT R3, R0, R3, RZ, 0xfc, !PT ;  /* 0x0000000300037212 */ /* 0x000fca00078efcff */
[----:B------:R-:W-:Y:S01]  /*bc60*/  STG.E.U8 desc[UR36][R16.64], R3 ;  /* 0x0000000310007986 */ /* 0x000fe2000c101124 */
[----:B------:R-:W-:Y:S05]  /*bc70*/  EXIT ;  /* 0x000000000000794d */ /* 0x000fea0003800000 */
.L_x_37276:
        /* <DEDUP_REMOVED lines=13> */
.L_x_37280:
[----:B------:R-:W-:Y:S01]  /*bd50*/  IMAD.MOV.U32 R0, RZ, RZ, 0x7f ;  /* 0x0000007fff007424 */ /* 0x000fe200078e00ff */
[----:B------:R-:W-:-:S04]  /*bd60*/  ISETP.GT.U32.AND P0, PT, R2, 0x7f800000, PT ;  /* 0x7f8000000200780c */ /* 0x000fc80003f04070 */
[----:B------:R-:W-:-:S09]  /*bd70*/  SEL R0, R0, 0x7c, P0 ;  /* 0x0000007c00007807 */ /* 0x000fd20000000000 */
.L_x_37281:
[----:B------:R-:W-:Y:S05]  /*bd80*/  BSYNC B0 ;  /* 0x0000000000007941 */ /* 0x000fea0003800000 */
.L_x_37279:
[----:B------:R-:W-:-:S04]  /*bd90*/  LOP3.LUT R2, R5, 0x80000000, RZ, 0xc0, !PT ;  /* 0x8000000005027812 */ /* 0x000fc800078ec0ff */
[----:B------:R-:W-:-:S04]  /*bda0*/  SHF.R.U32.HI R3, RZ, 0x18, R2 ;  /* 0x00000018ff037819 */ /* 0x000fc80000011602 */
[----:B------:R-:W-:-:S05]  /*bdb0*/  LOP3.LUT R3, R0, R3, RZ, 0xfc, !PT ;  /* 0x0000000300037212 */ /* 0x000fca00078efcff */
[----:B------:R-:W-:Y:S01]  /*bdc0*/  STG.E.U8 desc[UR36][R16.64], R3 ;  /* 0x0000000310007986 */ /* 0x000fe2000c101124 */
[----:B------:R-:W-:Y:S05]  /*bdd0*/  EXIT ;  /* 0x000000000000794d */ /* 0x000fea0003800000 */
.L_x_37275:
[----:B------:R-:W0:Y:S02]  /*bde0*/  I2F.U16 R0, R5 ;  /* 0x0000000500007306 */ /* 0x000e240000101000 */
[----:B0-----:R-:W-:-:S05]  /*bdf0*/  F2FP.BF16.F32.PACK_AB R0, RZ, R0 ;  /* 0x00000000ff00723e */ /* 0x001fca00000010ff */
[----:B------:R-:W-:Y:S01]  /*be00*/  STG.E.U16 desc[UR36][R16.64], R0 ;  /* 0x0000000010007986 */ /* 0x000fe2000c101524 */
[----:B------:R-:W-:Y:S05]  /*be10*/  EXIT ;  /* 0x000000000000794d */ /* 0x000fea0003800000 */
.L_x_37272:
        /* <DEDUP_REMOVED lines=10> */
.L_x_37284:
        /* <DEDUP_REMOVED lines=17> */
.L_x_37287:
[----:B------:R-:W-:-:S04]  /*bfd0*/  LOP3.LUT R2, R5, 0x80000000, RZ, 0xc0, !PT ;  /* 0x8000000005027812 */ /* 0x000fc800078ec0ff */
[----:B------:R-:W-:-:S04]  /*bfe0*/  SHF.R.U32.HI R3, RZ, 0x18, R2 ;  /* 0x00000018ff037819 */ /* 0x000fc80000011602 */
[----:B------:R-:W-:-:S04]  /*bff0*/  LOP3.LUT R0, R0, R3, RZ, 0xfc, !PT ;  /* 0x0000000300007212 */ /* 0x000fc800078efcff */
[----:B------:R-:W-:-:S07]  /*c000*/  PRMT R8, R0, 0x7610, R8 ;  /* 0x0000761000087816 */ /* 0x000fce0000000008 */
.L_x_37286:
[----:B------:R-:W-:Y:S05]  /*c010*/  BSYNC B0 ;  /* 0x0000000000007941 */ /* 0x000fea0003800000 */
.L_x_37285:
[----:B------:R-:W-:Y:S01]  /*c020*/  STG.E.U8 desc[UR36][R16.64], R8 ;  /* 0x0000000810007986 */ /* 0x000fe2000c101124 */
[----:B------:R-:W-:Y:S05]  /*c030*/  EXIT ;  /* 0x000000000000794d */ /* 0x000fea0003800000 */
.L_x_37283:
        /* <DEDUP_REMOVED lines=17> */
.L_x_37290:
[----:B------:R-:W-:-:S04]  /*c150*/  LOP3.LUT R2, R5, 0x80000000, RZ, 0xc0, !PT ;  /* 0x8000000005027812 */ /* 0x000fc800078ec0ff */
[----:B------:R-:W-:-:S04]  /*c160*/  SHF.R.U32.HI R3, RZ, 0x18, R2 ;  /* 0x00000018ff037819 */ /* 0x000fc80000011602 */
[----:B------:R-:W-:-:S04]  /*c170*/  LOP3.LUT R0, R0, R3, RZ, 0xfc, !PT ;  /* 0x0000000300007212 */ /* 0x000fc800078efcff */
[----:B------:R-:W-:-:S07]  /*c180*/  PRMT R8, R0, 0x7610, R8 ;  /* 0x0000761000087816 */ /* 0x000fce0000000008 */
.L_x_37289:
[----:B------:R-:W-:Y:S05]  /*c190*/  BSYNC B0 ;  /* 0x0000000000007941 */ /* 0x000fea0003800000 */
.L_x_37288:
[----:B------:R-:W-:Y:S01]  /*c1a0*/  STG.E.U8 desc[UR36][R16.64], R8 ;  /* 0x0000000810007986 */ /* 0x000fe2000c101124 */
[----:B------:R-:W-:Y:S05]  /*c1b0*/  EXIT ;  /* 0x000000000000794d */ /* 0x000fea0003800000 */
.L_x_37282:
        /* <DEDUP_REMOVED lines=22> */
.L_x_37265:
        /* <DEDUP_REMOVED lines=16> */
.L_x_37293:
[----:B------:R-:W-:Y:S05]  /*c420*/  EXIT ;  /* 0x000000000000794d */ /* 0x000fea0003800000 */
.L_x_37292:
[----:B------:R-:W-:Y:S01]  /*c430*/  LOP3.LUT R2, R5, 0xffff, RZ, 0xc0, !PT ;  /* 0x0000ffff05027812 */ /* 0x000fe200078ec0ff */
[----:B------:R-:W-:-:S05]  /*c440*/  IMAD.MOV.U32 R3, RZ, RZ, RZ ;  /* 0x000000ffff037224 */ /* 0x000fca00078e00ff */
[----:B------:R-:W-:Y:S01]  /*c450*/  STG.E.64 desc[UR36][R16.64], R2 ;  /* 0x0000000210007986 */ /* 0x000fe2000c101b24 */
[----:B------:R-:W-:Y:S05]  /*c460*/  EXIT ;  /* 0x000000000000794d */ /* 0x000fea0003800000 */
.L_x_37291:
[----:B------:R-:W-:-:S05]  /*c470*/  LOP3.LUT R5, R5, 0xffff, RZ, 0xc0, !PT ;  /* 0x0000ffff05057812 */ /* 0x000fca00078ec0ff */
[----:B------:R-:W-:Y:S01]  /*c480*/  STG.E desc[UR36][R16.64], R5 ;  /* 0x0000000510007986 */ /* 0x000fe2000c101924 */
[----:B------:R-:W-:Y:S05]  /*c490*/  EXIT ;  /* 0x000000000000794d */ /* 0x000fea0003800000 */
        .weak           $__internal_77_$__cuda_sm20_div_u16
        .type           $__internal_77_$__cuda_sm20_div_u16,@function
        .size           $__internal_77_$__cuda_sm20_div_u16,(.L_x_37755 - $__internal_77_$__cuda_sm20_div_u16)
$__internal_77_$__cuda_sm20_div_u16:
        /* <DEDUP_REMOVED lines=18> */
[----:B------:R-:W-:Y:S06]  /*c5c0*/  RET.REL.NODEC R2 `(_ZN2at6native18elementwise_kernelILi128ELi4EZNS0_15gpu_kernel_implINS0_13AUnaryFunctorIhhhZZZNS0_15binary_internal21div_floor_kernel_cudaERNS_18TensorIteratorBaseEENKUlvE_clEvENKUlvE_clEvEUlhhE_EEEEvS6_RKT_EUliE_EEviT1_) ;  /* 0xffffff38028c7950 */ /* 0x000fec0003c3ffff */
.L_x_37294:
        /* <DEDUP_REMOVED lines=11> */
.L_x_37755:


//--------------------- .text._ZN2at6native27unrolled_elementwise_kernelINS0_13AUnaryFunctorIhhhZZZNS0_15binary_internal21div_floor_kernel_cudaERNS_18TensorIteratorBaseEENKUlvE_clEvENKUlvE_clEvEUlhhE_EESt5arrayIPcLm2EELi4E23TrivialOffsetCalculatorILi1EjESE_NS0_6memory12LoadWithCastILi1EEENSF_13StoreWithCastILi1EEEEEviT_T0_T2_T3_T4_T5_ --------------------------
	.section	.text._ZN2at6native27unrolled_elementwise_kernelINS0_13AUnaryFunctorIhhhZZZNS0_15binary_internal21div_floor_kernel_cudaERNS_18TensorIteratorBaseEENKUlvE_clEvENKUlvE_clEvEUlhhE_EESt5arrayIPcLm2EELi4E23TrivialOffsetCalculatorILi1EjESE_NS0_6memory12LoadWithCastILi1EEENSF_13StoreWithCastILi1EEEEEviT_T0_T2_T3_T4_T5_,"ax",@progbits
	.align	128
        .global         _ZN2at6native27unrolled_elementwise_kernelINS0_13AUnaryFunctorIhhhZZZNS0_15binary_internal21div_floor_kernel_cudaERNS_18TensorIteratorBaseEENKUlvE_clEvENKUlvE_clEvEUlhhE_EESt5arrayIPcLm2EELi4E23TrivialOffsetCalculatorILi1EjESE_NS0_6memory12LoadWithCastILi1EEENSF_13StoreWithCastILi1EEEEEviT_T0_T2_T3_T4_T5_
        .type           _ZN2at6native27unrolled_elementwise_kernelINS0_13AUnaryFunctorIhhhZZZNS0_15binary_internal21div_floor_kernel_cudaERNS_18TensorIteratorBaseEENKUlvE_clEvENKUlvE_clEvEUlhhE_EESt5arrayIPcLm2EELi4E23TrivialOffsetCalculatorILi1EjESE_NS0_6memory12LoadWithCastILi1EEENSF_13StoreWithCastILi1EEEEEviT_T0_T2_T3_T4_T5_,@function
        .size           _ZN2at6native27unrolled_elementwise_kernelINS0_13AUnaryFunctorIhhhZZZNS0_15binary_internal21div_floor_kernel_cudaERNS_18TensorIteratorBaseEENKUlvE_clEvENKUlvE_clEvEUlhhE_EESt5arrayIPcLm2EELi4E23TrivialOffsetCalculatorILi1EjESE_NS0_6memory12LoadWithCastILi1EEENSF_13StoreWithCastILi1EEEEEviT_T0_T2_T3_T4_T5_,(.L_x_37756 - _ZN2at6native27unrolled_elementwise_kernelINS0_13AUnaryFunctorIhhhZZZNS0_15binary_internal21div_floor_kernel_cudaERNS_18TensorIteratorBaseEENKUlvE_clEvENKUlvE_clEvEUlhhE_EESt5arrayIPcLm2EELi4E23TrivialOffsetCalculatorILi1EjESE_NS0_6memory12LoadWithCastILi1EEENSF_13StoreWithCastILi1EEEEEviT_T0_T2_T3_T4_T5_)
        .other          _ZN2at6native27unrolled_elementwise_kernelINS0_13AUnaryFunctorIhhhZZZNS0_15binary_internal21div_floor_kernel_cudaERNS_18TensorIteratorBaseEENKUlvE_clEvENKUlvE_clEvEUlhhE_EESt5arrayIPcLm2EELi4E23TrivialOffsetCalculatorILi1EjESE_NS0_6memory12LoadWithCastILi1EEENSF_13StoreWithCastILi1EEEEEviT_T0_T2_T3_T4_T5_,@"STO_CUDA_ENTRY STV_DEFAULT"
_ZN2at6native27unrolled_elementwise_kernelINS0_13AUnaryFunctorIhhhZZZNS0_15binary_internal21div_floor_kernel_cudaERNS_18TensorIteratorBaseEENKUlvE_clEvENKUlvE_clEvEUlhhE_EESt5arrayIPcLm2EELi4E23TrivialOffsetCalculatorILi1EjESE_NS0_6memory12LoadWithCastILi1EEENSF_13StoreWithCastILi1EEEEEviT_T0_T2_T3_T4_T5_:
.text._ZN2at6native27unrolled_elementwise_kernelINS0_13AUnaryFunctorIhhhZZZNS0_15binary_internal21div_floor_kernel_cudaERNS_18TensorIteratorBaseEENKUlvE_clEvENKUlvE_clEvEUlhhE_EESt5arrayIPcLm2EELi4E23TrivialOffsetCalculatorILi1EjESE_NS0_6memory12LoadWithCastILi1EEENSF_13StoreWithCastILi1EEEEEviT_T0_T2_T3_T4_T5_:
        /* <DEDUP_REMOVED lines=31> */
.L_x_37300:
[----:B------:R3:W5:Y:S01]  /*01f0*/  LDG.E.U8 R19, desc[UR36][R6.64] ;  /* 0x0000002406137981 */ /* 0x000762000c1e1100 */
[----:B------:R-:W-:Y:S05]  /*0200*/  BRA `(.L_x_37302) ;  /* 0x0000000c00687947 */ /* 0x000fea0003800000 */
.L_x_37299:
        /* <DEDUP_REMOVED lines=8> */
.L_x_37304:
[----:B------:R1:W5:Y:S01]  /*0290*/  LDG.E.U8 R19, desc[UR36][R6.64] ;  /* 0x0000002406137981 */ /* 0x000362000c1e1100 */
[----:B------:R-:W-:Y:S05]  /*02a0*/  BRA `(.L_x_37302) ;  /* 0x0000000c00407947 */ /* 0x000fea0003800000 */
.L_x_37303:
[----:B------:R2:W5:Y:S01]  /*02b0*/  LDG.E.U16 R19, desc[UR36][R6.64] ;  /* 0x0000002406137981 */ /* 0x000562000c1e1500 */
[----:B------:R-:W-:Y:S05]  /*02c0*/  BRA `(.L_x_37302) ;  /* 0x0000000c00387947 */ /* 0x000fea0003800000 */
.L_x_37298:
        /* <DEDUP_REMOVED lines=10> */
.L_x_37306:
[----:B------:R-:W2:Y:S02]  /*0370*/  LDG.E.U16 R4, desc[UR36][R6.64] ;  /* 0x0000002406047981 */ /* 0x000ea4000c1e1500 */
[----:B--2---:R-:W-:-:S06]  /*0380*/  HADD2.F32 R4, -RZ, R4.H0_H0 ;  /* 0x20000004ff047230 */ /* 0x004fcc0000004100 */
[----:B------:R-:W0:Y:S02]  /*0390*/  F2I.S64.TRUNC R4, R4 ;  /* 0x0000000400047311 */ /* 0x000e24000020d900 */
[----:B0-----:R-:W-:Y:S01]  /*03a0*/  PRMT R19, R4, 0x7610, R19 ;  /* 0x0000761004137816 */ /* 0x001fe20000000013 */
[----:B------:R-:W-:Y:S06]  /*03b0*/  BRA `(.L_x_37302) ;  /* 0x0000000800fc7947 */ /* 0x000fec0003800000 */
.L_x_37305:
        /* <DEDUP_REMOVED lines=10> */
.L_x_37308:
[----:B------:R-:W2:Y:S02]  /*0460*/  LDG.E.U16 R6, desc[UR36][R6.64] ;  /* 0x0000002406067981 */ /* 0x000ea4000c1e1500 */
[----:B--2---:R-:W-:-:S06]  /*0470*/  HADD2.F32 R4, -RZ, R6.H0_H0 ;  /* 0x20000006ff047230 */ /* 0x004fcc0000004100 */
[----:B------:R-:W0:Y:S02]  /*0480*/  F2I.S64.TRUNC R4, R4 ;  /* 0x0000000400047311 */ /* 0x000e24000020d900 */
[----:B0-----:R-:W-:Y:S01]  /*0490*/  PRMT R19, R4, 0x7610, R19 ;  /* 0x0000761004137816 */ /* 0x001fe20000000013 */
[----:B------:R-:W-:Y:S06]  /*04a0*/  BRA `(.L_x_37302) ;  /* 0x0000000800c07947 */ /* 0x000fec0003800000 */
.L_x_37307:
[----:B------:R-:W2:Y:S02]  /*04b0*/  LDG.E.64 R4, desc[UR36][R6.64] ;  /* 0x0000002406047981 */ /* 0x000ea4000c1e1b00 */
[----:B--2---:R-:W0:Y:S02]  /*04c0*/  F2I.S64.F64.TRUNC R4, R4 ;  /* 0x0000000400047311 */ /* 0x004e24000030d900 */
[----:B0-----:R-:W-:Y:S01]  /*04d0*/  PRMT R19, R4, 0x7610, R19 ;  /* 0x0000761004137816 */ /* 0x001fe20000000013 */
[----:B------:R-:W-:Y:S06]  /*04e0*/  BRA `(.L_x_37302) ;  /* 0x0000000800b07947 */ /* 0x000fec0003800000 */
.L_x_37297:
        /* <DEDUP_REMOVED lines=12> */
.L_x_37311:
[----:B------:R-:W2:Y:S02]  /*05b0*/  LDG.E.64 R6, desc[UR36][R6.64] ;  /* 0x0000002406067981 */ /* 0x000ea4000c1e1b00 */
[----:B--2---:R-:W0:Y:S02]  /*05c0*/  F2I.S64.F64.TRUNC R4, R6 ;  /* 0x0000000600047311 */ /* 0x004e24000030d900 */
[----:B0-----:R-:W-:Y:S01]  /*05d0*/  PRMT R19, R4, 0x7610, R19 ;  /* 0x0000761004137816 */ /* 0x001fe20000000013 */
[----:B------:R-:W-:Y:S06]  /*05e0*/  BRA `(.L_x_37302) ;  /* 0x0000000800707947 */ /* 0x000fec0003800000 */
.L_x_37310:
        /* <DEDUP_REMOVED lines=28> */
.L_x_37313:
        /* <DEDUP_REMOVED lines=16> */
.L_x_37312:
[----:B------:R-:W2:Y:S02]  /*08b0*/  LDG.E.U16 R4, desc[UR36][R6.64] ;  /* 0x0000002406047981 */ /* 0x000ea4000c1e1500 */
[----:B--2---:R-:W-:-:S06]  /*08c0*/  IMAD.U32 R4, R4, 0x10000, RZ ;  /* 0x0001000004047824 */ /* 0x004fcc00078e00ff */
[----:B------:R-:W0:Y:S02]  /*08d0*/  F2I.S64.TRUNC R4, R4 ;  /* 0x0000000400047311 */ /* 0x000e24000020d900 */
[----:B0-----:R-:W-:Y:S01]  /*08e0*/  PRMT R19, R4, 0x7610, R19 ;  /* 0x0000761004137816 */ /* 0x001fe20000000013 */
[----:B------:R-:W-:Y:S06]  /*08f0*/  BRA `(.L_x_37302) ;  /* 0x0000000400ac7947 */ /* 0x000fec0003800000 */
.L_x_37309:
        /* <DEDUP_REMOVED lines=10> */
.L_x_37316:
        /* <DEDUP_REMOVED lines=21> */
.L_x_37320:
[----:B------:R-:W-:Y:S05]  /*0af0*/  BSYNC B1 ;  /* 0x0000000000017941 */ /* 0x000fea0003800000 */
.L_x_37319:
[----:B------:R-:W-:Y:S01]  /*0b00*/  IMAD.SHL.U32 R3, R3, 0x100000, RZ ;  /* 0x0010000003037824 */ /* 0x000fe200078e00ff */
[----:B------:R-:W-:-:S04]  /*0b10*/  LEA R5, R0, 0x3b800000, 0x17 ;  /* 0x3b80000000057811 */ /* 0x000fc800078eb8ff */
[----:B------:R-:W-:-:S07]  /*0b20*/  LOP3.LUT R4, R5, R3, R6, 0xfe, !PT ;  /* 0x0000000305047212 */ /* 0x000fce00078efe06 */
.L_x_37318:
[----:B------:R-:W-:Y:S05]  /*0b30*/  BSYNC B0 ;  /* 0x0000000000007941 */ /* 0x000fea0003800000 */
.L_x_37317:
[----:B------:R-:W0:Y:S02]  /*0b40*/  F2I.S64.TRUNC R4, R4 ;  /* 0x0000000400047311 */ /* 0x000e24000020d900 */
[----:B0-----:R-:W-:Y:S01]  /*0b50*/  PRMT R19, R4, 0x7610, R19 ;  /* 0x0000761004137816 */ /* 0x001fe20000000013 */
[----:B------:R-:W-:Y:S06]  /*0b60*/  BRA `(.L_x_37302) ;  /* 0x0000000400107947 */ /* 0x000fec0003800000 */
.L_x_37315:
        /* <DEDUP_REMOVED lines=21> */
.L_x_37324:
[----:B------:R-:W-:Y:S05]  /*0cc0*/  BSYNC B1 ;  /* 0x0000000000017941 */ /* 0x000fea0003800000 */
.L_x_37323:
[----:B------:R-:W-:Y:S01]  /*0cd0*/  IMAD.SHL.U32 R3, R3, 0x200000, RZ ;  /* 0x0020000003037824 */ /* 0x000fe200078e00ff */
[----:B------:R-:W-:-:S04]  /*0ce0*/  LEA R5, R0, 0x37800000, 0x17 ;  /* 0x3780000000057811 */ /* 0x000fc800078eb8ff */
[----:B------:R-:W-:-:S07]  /*0cf0*/  LOP3.LUT R4, R5, R3, R6, 0xfe, !PT ;  /* 0x0000000305047212 */ /* 0x000fce00078efe06 */
.L_x_37322:
[----:B------:R-:W-:Y:S05]  /*0d00*/  BSYNC B0 ;  /* 0x0000000000007941 */ /* 0x000fea0003800000 */
.L_x_37321:
[----:B------:R-:W0:Y:S02]  /*0d10*/  F2I.S64.TRUNC R4, R4 ;  /* 0x0000000400047311 */ /* 0x000e24000020d900 */
[----:B0-----:R-:W-:Y:S01]  /*0d20*/  PRMT R19, R4, 0x7610, R19 ;  /* 0x0000761004137816 */ /* 0x001fe20000000013 */
[----:B------:R-:W-:Y:S06]  /*0d30*/  BRA `(.L_x_37302) ;  /* 0x00000000009c7947 */ /* 0x000fec0003800000 */
.L_x_37314:
        /* <DEDUP_REMOVED lines=14> */
.L_x_37328:
[----:B------:R-:W-:Y:S05]  /*0e20*/  BSYNC B0 ;  /* 0x0000000000007941 */ /* 0x000fea0003800000 */
.L_x_37327:
[----:B------:R-:W0:Y:S02]  /*0e30*/  F2I.S64.TRUNC R4, R4 ;  /* 0x0000000400047311 */ /* 0x000e24000020d900 */
[----:B0-----:R-:W-:Y:S01]  /*0e40*/  PRMT R19, R4, 0x7610, R19 ;  /* 0x0000761004137816 */ /* 0x001fe20000000013 */
[----:B------:R-:W-:Y:S06]  /*0e50*/  BRA `(.L_x_37302) ;  /* 0x0000000000547947 */ /* 0x000fec0003800000 */
.L_x_37301:
        /* <DEDUP_REMOVED lines=16> */
.L_x_37329:
[----:B------:R-:W-:Y:S01]  /*0f60*/  PRMT R19, RZ, 0x7610, R19 ;  /* 0x00007610ff137816 */ /* 0x000fe20000000013 */
[----:B------:R-:W-:Y:S06]  /*0f70*/  BRA `(.L_x_37302) ;  /* 0x00000000000c7947 */ /* 0x000fec0003800000 */
.L_x_37326:
[----:B------:R0:W5:Y:S01]  /*0f80*/  LDG.E.U8 R19, desc[UR36][R6.64] ;  /* 0x0000002406137981 */ /* 0x000162000c1e1100 */
[----:B------:R-:W-:Y:S05]  /*0f90*/  BRA `(.L_x_37302) ;  /* 0x0000000000047947 */ /* 0x000fea0003800000 */
.L_x_37325:
[----:B------:R0:W5:Y:S02]  /*0fa0*/  LDG.E.U8 R19, desc[UR36][R6.64] ;  /* 0x0000002406137981 */ /* 0x000164000c1e1100 */
.L_x_37302:
[----:B------:R-:W1:Y:S02]  /*0fb0*/  S2R R23, SR_TID.X ;  /* 0x0000000000177919 */ /* 0x000e640000002100 */
[----:B-1----:R-:W-:-:S07]  /*0fc0*/  VIADD R23, R23, 0x80 ;  /* 0x0000008017177836 */ /* 0x002fce0000000000 */
.L_x_37296:
[----:B------:R-:W-:Y:S05]  /*0fd0*/  BSYNC B6 ;  /* 0x0000000000067941 */ /* 0x000fea0003800000 */
.L_x_37295:
        /* <DEDUP_REMOVED lines=23> */
.L_x_37335:
[----:B------:R0:W5:Y:S01]  /*1150*/  LDG.E.U8 R17, desc[UR36][R6.64] ;  /* 0x0000002406117981 */ /* 0x000162000c1e1100 */
[----:B------:R-:W-:Y:S05]  /*1160*/  BRA `(.L_x_37337) ;  /* 0x0000000c00647947 */ /* 0x000fea0003800000 */
.L_x_37334:
        /* <DEDUP_REMOVED lines=8> */
.L_x_37339:
[----:B------:R4:W5:Y:S01]  /*11f0*/  LDG.E.U8 R17, desc[UR36][R6.64] ;  /* 0x0000002406117981 */ /* 0x000962000c1e1100 */
[----:B------:R-:W-:Y:S05]  /*1200*/  BRA `(.L_x_37337) ;  /* 0x0000000c003c7947 */ /* 0x000fea0003800000 */
.L_x_37338:
[----:B------:R0:W5:Y:S01]  /*1210*/  LDG.E.U16 R17, desc[UR36][R6.64] ;  /* 0x0000002406117981 */ /* 0x000162000c1e1500 */
[----:B------:R-:W-:Y:S05]  /*1220*/  BRA `(.L_x_37337) ;  /* 0x0000000c00347947 */ /* 0x000fea0003800000 */
.L_x_37333:
        /* <DEDUP_REMOVED lines=10> */
.L_x_37341:
[----:B------:R-:W2:Y:S02]  /*12d0*/  LDG.E.U16 R4, desc[UR36][R6.64] ;  /* 0x0000002406047981 */ /* 0x000ea4000c1e1500 */
[----:B--2---:R-:W-:-:S06]  /*12e0*/  HADD2.F32 R4, -RZ, R4.H0_H0 ;  /* 0x20000004ff047230 */ /* 0x004fcc0000004100 */
[----:B------:R-:W0:Y:S02]  /*12f0*/  F2I.S64.TRUNC R4, R4 ;  /* 0x0000000400047311 */ /* 0x000e24000020d900 */
[----:B0-----:R-:W-:Y:S01]  /*1300*/  PRMT R17, R4, 0x7610, R17 ;  /* 0x0000761004117816 */ /* 0x001fe20000000011 */
[----:B------:R-:W-:Y:S06]  /*1310*/  BRA `(.L_x_37337) ;  /* 0x0000000800f87947 */ /* 0x000fec0003800000 */
.L_x_37340:
        /* <DEDUP_REMOVED lines=10> */
.L_x_37343:
[----:B------:R-:W2:Y:S02]  /*13c0*/  LDG.E.U16 R6, desc[UR36][R6.64] ;  /* 0x0000002406067981 */ /* 0x000ea4000c1e1500 */
[----:B--2---:R-:W-:-:S06]  /*13d0*/  HADD2.F32 R4, -RZ, R6.H0_H0 ;  /* 0x20000006ff047230 */ /* 0x004fcc0000004100 */
[----:B------:R-:W0:Y:S02]  /*13e0*/  F2I.S64.TRUNC R4, R4 ;  /* 0x0000000400047311 */ /* 0x000e24000020d900 */
[----:B0-----:R-:W-:Y:S01]  /*13f0*/  PRMT R17, R4, 0x7610, R17 ;  /* 0x0000761004117816 */ /* 0x001fe20000000011 */
[----:B------:R-:W-:Y:S06]  /*1400*/  BRA `(.L_x_37337) ;  /* 0x0000000800bc7947 */ /* 0x000fec0003800000 */
.L_x_37342:
[----:B------:R-:W2:Y:S02]  /*1410*/  LDG.E.64 R4, desc[UR36][R6.64] ;  /* 0x0000002406047981 */ /* 0x000ea4000c1e1b00 */
[----:B--2---:R-:W0:Y:S02]  /*1420*/  F2I.S64.F64.TRUNC R4, R4 ;  /* 0x0000000400047311 */ /* 0x004e24000030d900 */
[----:B0-----:R-:W-:Y:S01]  /*1430*/  PRMT R17, R4, 0x7610, R17 ;  /* 0x0000761004117816 */ /* 0x001fe20000000011 */
[----:B------:R-:W-:Y:S06]  /*1440*/  BRA `(.L_x_37337) ;  /* 0x0000000800ac7947 */ /* 0x000fec0003800000 */
.L_x_37332:
        /* <DEDUP_REMOVED lines=12> */
.L_x_37346:
[----:B------:R-:W2:Y:S02]  /*1510*/  LDG.E.64 R6, desc[UR36][R6.64] ;  /* 0x0000002406067981 */ /* 0x000ea4000c1e1b00 */
[----:B--2---:R-:W0:Y:S02]  /*1520*/  F2I.S64.F64.TRUNC R4, R6 ;  /* 0x0000000600047311 */ /* 0x004e24000030d900 */
[----:B0-----:R-:W-:Y:S01]  /*1530*/  PRMT R17, R4, 0x7610, R17 ;  /* 0x0000761004117816 */ /* 0x001fe20000000011 */
[----:B------:R-:W-:Y:S06]  /*1540*/  BRA `(.L_x_37337) ;  /* 0x00000008006c7947 */ /* 0x000fec0003800000 */
.L_x_37345:
        /* <DEDUP_REMOVED lines=28> */
.L_x_37348:
        /* <DEDUP_REMOVED lines=15> */
.L_x_37347:
[----:B------:R-:W2:Y:S02]  /*1800*/  LDG.E.U16 R4, desc[UR36][R6.64] ;  /* 0x0000002406047981 */ /* 0x000ea4000c1e1500 */
[----:B--2---:R-:W-:-:S06]  /*1810*/  IMAD.U32 R4, R4, 0x10000, RZ ;  /* 0x0001000004047824 */ /* 0x004fcc00078e00ff */
[----:B------:R-:W0:Y:S02]  /*1820*/  F2I.S64.TRUNC R4, R4 ;  /* 0x0000000400047311 */ /* 0x000e24000020d900 */
[----:B0-----:R-:W-:Y:S01]  /*1830*/  PRMT R17, R4, 0x7610, R17 ;  /* 0x0000761004117816 */ /* 0x001fe20000000011 */
[----:B------:R-:W-:Y:S06]  /*1840*/  BRA `(.L_x_37337) ;  /* 0x0000000400ac7947 */ /* 0x000fec0003800000 */
.L_x_37344:
        /* <DEDUP_REMOVED lines=10> */
.L_x_37351:
        /* <DEDUP_REMOVED lines=21> */
.L_x_37355:
[----:B------:R-:W-:Y:S05]  /*1a40*/  BSYNC B1 ;  /* 0x0000000000017941 */ /* 0x000fea0003800000 */
.L_x_37354:
[----:B------:R-:W-:Y:S01]  /*1a50*/  IMAD.SHL.U32 R3, R3, 0x100000, RZ ;  /* 0x0010000003037824 */ /* 0x000fe200078e00ff */
[----:B------:R-:W-:-:S04]  /*1a60*/  LEA R5, R0, 0x3b800000, 0x17 ;  /* 0x3b80000000057811 */ /* 0x000fc800078eb8ff */
[----:B------:R-:W-:-:S07]  /*1a70*/  LOP3.LUT R4, R5, R3, R6, 0xfe, !PT ;  /* 0x0000000305047212 */ /* 0x000fce00078efe06 */
.L_x_37353:
[----:B------:R-:W-:Y:S05]  /*1a80*/  BSYNC B0 ;  /* 0x0000000000007941 */ /* 0x000fea0003800000 */
.L_x_37352:
[----:B------:R-:W0:Y:S02]  /*1a90*/  F2I.S64.TRUNC R4, R4 ;  /* 0x0000000400047311 */ /* 0x000e24000020d900 */
[----:B0-----:R-:W-:Y:S01]  /*1aa0*/  PRMT R17, R4, 0x7610, R17 ;  /* 0x0000761004117816 */ /* 0x001fe20000000011 */
[----:B------:R-:W-:Y:S06]  /*1ab0*/  BRA `(.L_x_37337) ;  /* 0x0000000400107947 */ /* 0x000fec0003800000 */
.L_x_37350:
        /* <DEDUP_REMOVED lines=21> */
.L_x_37359:
[----:B------:R-:W-:Y:S05]  /*1c10*/  BSYNC B1 ;  /* 0x0000000000017941 */ /* 0x000fea0003800000 */
.L_x_37358:
[----:B------:R-:W-:Y:S01]  /*1c20*/  IMAD.SHL.U32 R3, R3, 0x200000, RZ ;  /* 0x0020000003037824 */ /* 0x000fe200078e00ff */
[----:B------:R-:W-:-:S04]  /*1c30*/  LEA R5, R0, 0x37800000, 0x17 ;  /* 0x3780000000057811 */ /* 0x000fc800078eb8ff */
[----:B------:R-:W-:-:S07]  /*1c40*/  LOP3.LUT R4, R5, R3, R6, 0xfe, !PT ;  /* 0x0000000305047212 */ /* 0x000fce00078efe06 */
.L_x_37357:
[----:B------:R-:W-:Y:S05]  /*1c50*/  BSYNC B0 ;  /* 0x0000000000007941 */ /* 0x000fea0003800000 */
.L_x_37356:
[----:B------:R-:W0:Y:S02]  /*1c60*/  F2I.S64.TRUNC R4, R4 ;  /* 0x0000000400047311 */ /* 0x000e24000020d900 */
[----:B0-----:R-:W-:Y:S01]  /*1c70*/  PRMT R17, R4, 0x7610, R17 ;  /* 0x0000761004117816 */ /* 0x001fe20000000011 */
[----:B------:R-:W-:Y:S06]  /*1c80*/  BRA `(.L_x_37337) ;  /* 0x00000000009c7947 */ /* 0x000fec0003800000 */
.L_x_37349:
        /* <DEDUP_REMOVED lines=14> */
.L_x_37363:
[----:B------:R-:W-:Y:S05]  /*1d70*/  BSYNC B0 ;  /* 0x0000000000007941 */ /* 0x000fea0003800000 */
.L_x_37362:
[----:B------:R-:W0:Y:S02]  /*1d80*/  F2I.S64.TRUNC R4, R4 ;  /* 0x0000000400047311 */ /* 0x000e24000020d900 */
[----:B0-----:R-:W-:Y:S01]  /*1d90*/  PRMT R17, R4, 0x7610, R17 ;  /* 0x0000761004117816 */ /* 0x001fe20000000011 */
[----:B------:R-:W-:Y:S06]  /*1da0*/  BRA `(.L_x_37337) ;  /* 0x0000000000547947 */ /* 0x000fec0003800000 */
.L_x_37336:
        /* <DEDUP_REMOVED lines=16> */
.L_x_37364:
[----:B------:R-:W-:Y:S01]  /*1eb0*/  PRMT R17, RZ, 0x7610, R17 ;  /* 0x00007610ff117816 */ /* 0x000fe20000000011 */
[----:B------:R-:W-:Y:S06]  /*1ec0*/  BRA `(.L_x_37337) ;  /* 0x00000000000c7947 */ /* 0x000fec0003800000 */
.L_x_37361:
[----:B------:R1:W5:Y:S01]  /*1ed0*/  LDG.E.U8 R17, desc[UR36][R6.64] ;  /* 0x0000002406117981 */ /* 0x000362000c1e1100 */
[----:B------:R-:W-:Y:S05]  /*1ee0*/  BRA `(.L_x_37337) ;  /* 0x0000000000047947 */ /* 0x000fea0003800000 */
.L_x_37360:
[----:B------:R0:W5:Y:S02]  /*1ef0*/  LDG.E.U8 R17, desc[UR36][R6.64] ;  /* 0x0000002406117981 */ /* 0x000164000c1e1100 */
.L_x_37337:
[----:B------:R-:W-:-:S07]  /*1f00*/  VIADD R23, R23, 0x80 ;  /* 0x0000008017177836 */ /* 0x000fce0000000000 */
.L_x_37331:
[----:B------:R-:W-:Y:S05]  /*1f10*/  BSYNC B6 ;  /* 0x0000000000067941 */ /* 0x000fea0003800000 */
.L_x_37330:
        /* <DEDUP_REMOVED lines=25> */
.L_x_37370:
[----:B------:R0:W5:Y:S01]  /*20b0*/  LDG.E.U8 R24, desc[UR36][R6.64] ;  /* 0x0000002406187981 */ /* 0x000162000c1e1100 */
[----:B------:R-:W-:Y:S05]  /*20c0*/  BRA `(.L_x_37372) ;  /* 0x0000000c00647947 */ /* 0x000fea0003800000 */
.L_x_37369:
        /* <DEDUP_REMOVED lines=8> */
.L_x_37374:
[----:B------:R3:W5:Y:S01]  /*2150*/  LDG.E.U8 R24, desc[UR36][R6.64] ;  /* 0x0000002406187981 */ /* 0x000762000c1e1100 */
[----:B------:R-:W-:Y:S05]  /*2160*/  BRA `(.L_x_37372) ;  /* 0x0000000c003c7947 */ /* 0x000fea0003800000 */
.L_x_37373:
[----:B------:R0:W5:Y:S01]  /*2170*/  LDG.E.U16 R24, desc[UR36][R6.64] ;  /* 0x0000002406187981 */ /* 0x000162000c1e1500 */
[----:B------:R-:W-:Y:S05]  /*2180*/  BRA `(.L_x_37372) ;  /* 0x0000000c00347947 */ /* 0x000fea0003800000 */
.L_x_37368:
        /* <DEDUP_REMOVED lines=10> */
.L_x_37376:
[----:B------:R-:W2:Y:S02]  /*2230*/  LDG.E.U16 R4, desc[UR36][R6.64] ;  /* 0x0000002406047981 */ /* 0x000ea4000c1e1500 */
[----:B--2---:R-:W-:-:S06]  /*2240*/  HADD2.F32 R4, -RZ, R4.H0_H0 ;  /* 0x20000004ff047230 */ /* 0x004fcc0000004100 */
[----:B------:R-:W0:Y:S02]  /*2250*/  F2I.S64.TRUNC R4, R4 ;  /* 0x0000000400047311 */ /* 0x000e24000020d900 */
[----:B0-----:R-:W-:Y:S01]  /*2260*/  PRMT R24, R4, 0x7610, R24 ;  /* 0x0000761004187816 */ /* 0x001fe20000000018 */
[----:B------:R-:W-:Y:S06]  /*2270*/  BRA `(.L_x_37372) ;  /* 0x0000000800f87947 */ /* 0x000fec0003800000 */
.L_x_37375:
        /* <DEDUP_REMOVED lines=10> */
.L_x_37378:
[----:B------:R-:W2:Y:S02]  /*2320*/  LDG.E.U16 R6, desc[UR36][R6.64] ;  /* 0x0000002406067981 */ /* 0x000ea4000c1e1500 */
[----:B--2---:R-:W-:-:S06]  /*2330*/  HADD2.F32 R4, -RZ, R6.H0_H0 ;  /* 0x20000006ff047230 */ /* 0x004fcc0000004100 */
[----:B------:R-:W0:Y:S02]  /*2340*/  F2I.S64.TRUNC R4, R4 ;  /* 0x0000000400047311 */ /* 0x000e24000020d900 */
[----:B0-----:R-:W-:Y:S01]  /*2350*/  PRMT R24, R4, 0x7610, R24 ;  /* 0x0000761004187816 */ /* 0x001fe20000000018 */
[----:B------:R-:W-:Y:S06]  /*2360*/  BRA `(.L_x_37372) ;  /* 0x0000000800bc7947 */ /* 0x000fec0003800000 */
.L_x_37377:
[----:B------:R-:W2:Y:S02]  /*2370*/  LDG.E.64 R4, desc[UR36][R6.64] ;  /* 0x0000002406047981 */ /* 0x000ea4000c1e1b00 */
[----:B--2---:R-:W0:Y:S02]  /*2380*/  F2I.S64.F64.TRUNC R4, R4 ;  /* 0x0000000400047311 */ /* 0x004e24000030d900 */
[----:B0-----:R-:W-:Y:S01]  /*2390*/  PRMT R24, R4, 0x7610, R24 ;  /* 0x0000761004187816 */ /* 0x001fe20000000018 */
[----:B------:R-:W-:Y:S06]  /*23a0*/  BRA `(.L_x_37372) ;  /* 0x0000000800ac7947 */ /* 0x000fec0003800000 */
.L_x_37367:
        /* <DEDUP_REMOVED lines=12> */
.L_x_37381:
[----:B------:R-:W2:Y:S02]  /*2470*/  LDG.E.64 R6, desc[UR36][R6.64] ;  /* 0x0000002406067981 */ /* 0x000ea4000c1e1b00 */
[----:B--2---:R-:W0:Y:S02]  /*2480*/  F2I.S64.F64.TRUNC R4, R6 ;  /* 0x0000000600047311 */ /* 0x004e24000030d900 */
[----:B0-----:R-:W-:Y:S01]  /*2490*/  PRMT R24, R4, 0x7610, R24 ;  /* 0x0000761004187816 */ /* 0x001fe20000000018 */
[----:B------:R-:W-:Y:S06]  /*24a0*/  BRA `(.L_x_37372) ;  /* 0x00000008006c7947 */ /* 0x000fec0003800000 */
.L_x_37380:
        /* <DEDUP_REMOVED lines=28> */
.L_x_37383:
        /* <DEDUP_REMOVED lines=15> */
.L_x_37382:
[----:B------:R-:W2:Y:S02]  /*2760*/  LDG.E.U16 R4, desc[UR36][R6.64] ;  /* 0x0000002406047981 */ /* 0x000ea4000c1e1500 */
[----:B--2---:R-:W-:-:S06]  /*2770*/  IMAD.U32 R4, R4, 0x10000, RZ ;  /* 0x0001000004047824 */ /* 0x004fcc00078e00ff */
[----:B------:R-:W0:Y:S02]  /*2780*/  F2I.S64.TRUNC R4, R4 ;  /* 0x0000000400047311 */ /* 0x000e24000020d900 */
[----:B0-----:R-:W-:Y:S01]  /*2790*/  PRMT R24, R4, 0x7610, R24 ;  /* 0x0000761004187816 */ /* 0x001fe20000000018 */
[----:B------:R-:W-:Y:S06]  /*27a0*/  BRA `(.L_x_37372) ;  /* 0x0000000400ac7947 */ /* 0x000fec0003800000 */
.L_x_37379:
        /* <DEDUP_REMOVED lines=10> */
.L_x_37386:
        /* <DEDUP_REMOVED lines=21> */
.L_x_37390:
[----:B------:R-:W-:Y:S05]  /*29a0*/  BSYNC B1 ;  /* 0x0000000000017941 */ /* 0x000fea0003800000 */
.L_x_37389:
[----:B------:R-:W-:Y:S01]  /*29b0*/  IMAD.SHL.U32 R3, R3, 0x100000, RZ ;  /* 0x0010000003037824 */ /* 0x000fe200078e00ff */
[----:B------:R-:W-:-:S04]  /*29c0*/  LEA R5, R0, 0x3b800000, 0x17 ;  /* 0x3b80000000057811 */ /* 0x000fc800078eb8ff */
[----:B------:R-:W-:-:S07]  /*29d0*/  LOP3.LUT R4, R5, R3, R6, 0xfe, !PT ;  /* 0x0000000305047212 */ /* 0x000fce00078efe06 */
.L_x_37388:
[----:B------:R-:W-:Y:S05]  /*29e0*/  BSYNC B0 ;  /* 0x0000000000007941 */ /* 0x000fea0003800000 */
.L_x_37387:
[----:B------:R-:W0:Y:S02]  /*29f0*/  F2I.S64.TRUNC R4, R4 ;  /* 0x0000000400047311 */ /* 0x000e24000020d900 */
[----:B0-----:R-:W-:Y:S01]  /*2a00*/  PRMT R24, R4, 0x7610, R24 ;  /* 0x0000761004187816 */ /* 0x001fe20000000018 */
[----:B------:R-:W-:Y:S06]  /*2a10*/  BRA `(.L_x_37372) ;  /* 0x0000000400107947 */ /* 0x000fec0003800000 */
.L_x_37385:
        /* <DEDUP_REMOVED lines=21> */
.L_x_37394:
[----:B------:R-:W-:Y:S05]  /*2b70*/  BSYNC B1 ;  /* 0x0000000000017941 */ /* 0x000fea0003800000 */
.L_x_37393:
[----:B------:R-:W-:Y:S01]  /*2b80*/  IMAD.SHL.U32 R3, R3, 0x200000, RZ ;  /* 0x0020000003037824 */ /* 0x000fe200078e00ff */
[----:B------:R-:W-:-:S04]  /*2b90*/  LEA R5, R0, 0x37800000, 0x17 ;  /* 0x3780000000057811 */ /* 0x000fc800078eb8ff */
[----:B------:R-:W-:-:S07]  /*2ba0*/  LOP3.LUT R4, R5, R3, R6, 0xfe, !PT ;  /* 0x0000000305047212 */ /* 0x000fce00078efe06 */
.L_x_37392:
[----:B------:R-:W-:Y:S05]  /*2bb0*/  BSYNC B0 ;  /* 0x0000000000007941 */ /* 0x000fea0003800000 */
.L_x_37391:
[----:B------:R-:W0:Y:S02]  /*2bc0*/  F2I.S64.TRUNC R4, R4 ;  /* 0x0000000400047311 */ /* 0x000e24000020d900 */
[----:B0-----:R-:W-:Y:S01]  /*2bd0*/  PRMT R24, R4, 0x7610, R24 ;  /* 0x0000761004187816 */ /* 0x001fe20000000018 */
[----:B------:R-:W-:Y:S06]  /*2be0*/  BRA `(.L_x_37372) ;  /* 0x00000000009c7947 */ /* 0x000fec0003800000 */
.L_x_37384:
        /* <DEDUP_REMOVED lines=14> */
.L_x_37398:
[----:B------:R-:W-:Y:S05]  /*2cd0*/  BSYNC B0 ;  /* 0x0000000000007941 */ /* 0x000fea0003800000 */
.L_x_37397:
[----:B------:R-:W0:Y:S02]  /*2ce0*/  F2I.S64.TRUNC R4, R4 ;  /* 0x0000000400047311 */ /* 0x000e24000020d900 */
[----:B0-----:R-:W-:Y:S01]  /*2cf0*/  PRMT R24, R4, 0x7610, R24 ;  /* 0x0000761004187816 */ /* 0x001fe20000000018 */
[----:B------:R-:W-:Y:S06]  /*2d00*/  BRA `(.L_x_37372) ;  /* 0x0000000000547947 */ /* 0x000fec0003800000 */
.L_x_37371:
        /* <DEDUP_REMOVED lines=16> */
.L_x_37399:
[----:B------:R-:W-:Y:S01]  /*2e10*/  PRMT R24, RZ, 0x7610, R24 ;  /* 0x00007610ff187816 */ /* 0x000fe20000000018 */
[----:B------:R-:W-:Y:S06]  /*2e20*/  BRA `(.L_x_37372) ;  /* 0x00000000000c7947 */ /* 0x000fec0003800000 */
.L_x_37396:
[----:B------:R2:W5:Y:S01]  /*2e30*/  LDG.E.U8 R24, desc[UR36][R6.64] ;  /* 0x0000002406187981 */ /* 0x000562000c1e1100 */
[----:B------:R-:W-:Y:S05]  /*2e40*/  BRA `(.L_x_37372) ;  /* 0x0000000000047947 */ /* 0x000fea0003800000 */
.L_x_37395:
[----:B------:R1:W5:Y:S02]  /*2e50*/  LDG.E.U8 R24, desc[UR36][R6.64] ;  /* 0x0000002406187981 */ /* 0x000364000c1e1100 */
.L_x_37372:
[----:B------:R-:W-:-:S07]  /*2e60*/  VIADD R23, R23, 0x80 ;  /* 0x0000008017177836 */ /* 0x000fce0000000000 */
.L_x_37366:
[----:B------:R-:W-:Y:S05]  /*2e70*/  BSYNC B6 ;  /* 0x0000000000067941 */ /* 0x000fea0003800000 */
.L_x_37365:
        /* <DEDUP_REMOVED lines=22> */
.L_x_37405:
[----:B------:R0:W5:Y:S01]  /*2fe0*/  LDG.E.U8 R18, desc[UR36][R6.64] ;  /* 0x0000002406127981 */ /* 0x000162000c1e1100 */
[----:B------:R-:W-:Y:S05]  /*2ff0*/  BRA `(.L_x_37401) ;  /* 0x0000000c00607947 */ /* 0x000fea0003800000 */
.L_x_37404:
        /* <DEDUP_REMOVED lines=8> */
.L_x_37408:
[----:B------:R0:W5:Y:S01]  /*3080*/  LDG.E.U8 R18, desc[UR36][R6.64] ;  /* 0x0000002406127981 */ /* 0x000162000c1e1100 */
[----:B------:R-:W-:Y:S05]  /*3090*/  BRA `(.L_x_37401) ;  /* 0x0000000c00387947 */ /* 0x000fea0003800000 */
.L_x_37407:
[----:B------:R0:W5:Y:S01]  /*30a0*/  LDG.E.U16 R18, desc[UR36][R6.64] ;  /* 0x0000002406127981 */ /* 0x000162000c1e1500 */
[----:B------:R-:W-:Y:S05]  /*30b0*/  BRA `(.L_x_37401) ;  /* 0x0000000c00307947 */ /* 0x000fea0003800000 */
.L_x_37403:
        /* <DEDUP_REMOVED lines=10> */
.L_x_37410:
[----:B------:R-:W2:Y:S02]  /*3160*/  LDG.E.U16 R4, desc[UR36][R6.64] ;  /* 0x0000002406047981 */ /* 0x000ea4000c1e1500 */
[----:B--2---:R-:W-:-:S06]  /*3170*/  HADD2.F32 R4, -RZ, R4.H0_H0 ;  /* 0x20000004ff047230 */ /* 0x004fcc0000004100 */
[----:B------:R-:W0:Y:S02]  /*3180*/  F2I.S64.TRUNC R4, R4 ;  /* 0x0000000400047311 */ /* 0x000e24000020d900 */
[----:B0-----:R-:W-:Y:S01]  /*3190*/  PRMT R18, R4, 0x7610, R18 ;  /* 0x0000761004127816 */ /* 0x001fe20000000012 */
[----:B------:R-:W-:Y:S06]  /*31a0*/  BRA `(.L_x_37401) ;  /* 0x0000000800f47947 */ /* 0x000fec0003800000 */
.L_x_37409:
        /* <DEDUP_REMOVED lines=10> */
.L_x_37412:
[----:B------:R-:W2:Y:S02]  /*3250*/  LDG.E.U16 R6, desc[UR36][R6.64] ;  /* 0x0000002406067981 */ /* 0x000ea4000c1e1500 */
[----:B--2---:R-:W-:-:S06]  /*3260*/  HADD2.F32 R4, -RZ, R6.H0_H0 ;  /* 0x20000006ff047230 */ /* 0x004fcc0000004100 */
[----:B------:R-:W0:Y:S02]  /*3270*/  F2I.S64.TRUNC R4, R4 ;  /* 0x0000000400047311 */ /* 0x000e24000020d900 */
[----:B0-----:R-:W-:Y:S01]  /*3280*/  PRMT R18, R4, 0x7610, R18 ;  /* 0x0000761004127816 */ /* 0x001fe20000000012 */
[----:B------:R-:W-:Y:S06]  /*3290*/  BRA `(.L_x_37401) ;  /* 0x0000000800b87947 */ /* 0x000fec0003800000 */
.L_x_37411:
[----:B------:R-:W2:Y:S02]  /*32a0*/  LDG.E.64 R4, desc[UR36][R6.64] ;  /* 0x0000002406047981 */ /* 0x000ea4000c1e1b00 */
[----:B--2---:R-:W0:Y:S02]  /*32b0*/  F2I.S64.F64.TRUNC R4, R4 ;  /* 0x0000000400047311 */ /* 0x004e24000030d900 */
[----:B0-----:R-:W-:Y:S01]  /*32c0*/  PRMT R18, R4, 0x7610, R18 ;  /* 0x0000761004127816 */ /* 0x001fe20000000012 */
[----:B------:R-:W-:Y:S06]  /*32d0*/  BRA `(.L_x_37401) ;  /* 0x0000000800a87947 */ /* 0x000fec0003800000 */
.L_x_37402:
        /* <DEDUP_REMOVED lines=12> */
.L_x_37415:
[----:B------:R-:W2:Y:S02]  /*33a0*/  LDG.E.64 R6, desc[UR36][R6.64] ;  /* 0x0000002406067981 */ /* 0x000ea4000c1e1b00 */
[----:B--2---:R-:W0:Y:S02]  /*33b0*/  F2I.S64.F64.TRUNC R4, R6 ;  /* 0x0000000600047311 */ /* 0x004e24000030d900 */
[----:B0-----:R-:W-:Y:S01]  /*33c0*/  PRMT R18, R4, 0x7610, R18 ;  /* 0x0000761004127816 */ /* 0x001fe20000000012 */
[----:B------:R-:W-:Y:S06]  /*33d0*/  BRA `(.L_x_37401) ;  /* 0x0000000800687947 */ /* 0x000fec0003800000 */
.L_x_37414:
        /* <DEDUP_REMOVED lines=28> */
.L_x_37417:
        /* <DEDUP_REMOVED lines=15> */
.L_x_37416:
[----:B------:R-:W2:Y:S02]  /*3690*/  LDG.E.U16 R4, desc[UR36][R6.64] ;  /* 0x0000002406047981 */ /* 0x000ea4000c1e1500 */
[----:B--2---:R-:W-:-:S06]  /*36a0*/  IMAD.U32 R4, R4, 0x10000, RZ ;  /* 0x0001000004047824 */ /* 0x004fcc00078e00ff */
[----:B------:R-:W0:Y:S02]  /*36b0*/  F2I.S64.TRUNC R4, R4 ;  /* 0x0000000400047311 */ /* 0x000e24000020d900 */
[----:B0-----:R-:W-:Y:S01]  /*36c0*/  PRMT R18, R4, 0x7610, R18 ;  /* 0x0000761004127816 */ /* 0x001fe20000000012 */
[----:B------:R-:W-:Y:S06]  /*36d0*/  BRA `(.L_x_37401) ;  /* 0x0000000400a87947 */ /* 0x000fec0003800000 */
.L_x_37413:
        /* <DEDUP_REMOVED lines=10> */
.L_x_37420:
        /* <DEDUP_REMOVED lines=21> */
.L_x_37424:
[----:B------:R-:W-:Y:S05]  /*38d0*/  BSYNC B1 ;  /* 0x0000000000017941 */ /* 0x000fea0003800000 */
.L_x_37423:
[----:B------:R-:W-:Y:S01]  /*38e0*/  IMAD.SHL.U32 R3, R3, 0x100000, RZ ;  /* 0x0010000003037824 */ /* 0x000fe200078e00ff */
[----:B------:R-:W-:-:S04]  /*38f0*/  LEA R5, R0, 0x3b800000, 0x17 ;  /* 0x3b80000000057811 */ /* 0x000fc800078eb8ff */
[----:B------:R-:W-:-:S07]  /*3900*/  LOP3.LUT R4, R5, R3, R6, 0xfe, !PT ;  /* 0x0000000305047212 */ /* 0x000fce00078efe06 */
.L_x_37422:
[----:B------:R-:W-:Y:S05]  /*3910*/  BSYNC B0 ;  /* 0x0000000000007941 */ /* 0x000fea0003800000 */
.L_x_37421:
[----:B------:R-:W0:Y:S02]  /*3920*/  F2I.S64.TRUNC R4, R4 ;  /* 0x0000000400047311 */ /* 0x000e24000020d900 */
[----:B0-----:R-:W-:Y:S01]  /*3930*/  PRMT R18, R4, 0x7610, R18 ;  /* 0x0000761004127816 */ /* 0x001fe20000000012 */
[----:B------:R-:W-:Y:S06]  /*3940*/  BRA `(.L_x_37401) ;  /* 0x00000004000c7947 */ /* 0x000fec0003800000 */
.L_x_37419:
        /* <DEDUP_REMOVED lines=21> */
.L_x_37428:
[----:B------:R-:W-:Y:S05]  /*3aa0*/  BSYNC B1 ;  /* 0x0000000000017941 */ /* 0x000fea0003800000 */
.L_x_37427:
[----:B------:R-:W-:Y:S01]  /*3ab0*/  IMAD.SHL.U32 R3, R3, 0x200000, RZ ;  /* 0x0020000003037824 */ /* 0x000fe200078e00ff */
[----:B------:R-:W-:-:S04]  /*3ac0*/  LEA R5, R0, 0x37800000, 0x17 ;  /* 0x3780000000057811 */ /* 0x000fc800078eb8ff */
[----:B------:R-:W-:-:S07]  /*3ad0*/  LOP3.LUT R4, R5, R3, R6, 0xfe, !PT ;  /* 0x0000000305047212 */ /* 0x000fce00078efe06 */
.L_x_37426:
[----:B------:R-:W-:Y:S05]  /*3ae0*/  BSYNC B0 ;  /* 0x0000000000007941 */ /* 0x000fea0003800000 */
.L_x_37425:
[----:B------:R-:W0:Y:S02]  /*3af0*/  F2I.S64.TRUNC R4, R4 ;  /* 0x0000000400047311 */ /* 0x000e24000020d900 */
[----:B0-----:R-:W-:Y:S01]  /*3b00*/  PRMT R18, R4, 0x7610, R18 ;  /* 0x0000761004127816 */ /* 0x001fe20000000012 */
[----:B------:R-:W-:Y:S06]  /*3b10*/  BRA `(.L_x_37401) ;  /* 0x0000000000987947 */ /* 0x000fec0003800000 */
.L_x_37418:
        /* <DEDUP_REMOVED lines=14> */
.L_x_37432:
[----:B------:R-:W-:Y:S05]  /*3c00*/  BSYNC B0 ;  /* 0x0000000000007941 */ /* 0x000fea0003800000 */
.L_x_37431:
[----:B------:R-:W0:Y:S02]  /*3c10*/  F2I.S64.TRUNC R4, R4 ;  /* 0x0000000400047311 */ /* 0x000e24000020d900 */
[----:B0-----:R-:W-:Y:S01]  /*3c20*/  PRMT R18, R4, 0x7610, R18 ;  /* 0x0000761004127816 */ /* 0x001fe20000000012 */
[----:B------:R-:W-:Y:S06]  /*3c30*/  BRA `(.L_x_37401) ;  /* 0x0000000000507947 */ /* 0x000fec0003800000 */
.L_x_37406:
        /* <DEDUP_REMOVED lines=16> */
.L_x_37433:
[----:B------:R-:W-:Y:S05]  /*3d40*/  BRA `(.L_x_37401) ;  /* 0x00000000000c7947 */ /* 0x000fea0003800000 */
.L_x_37430:
[----:B------:R0:W5:Y:S01]  /*3d50*/  LDG.E.U8 R18, desc[UR36][R6.64] ;  /* 0x0000002406127981 */ /* 0x000162000c1e1100 */
[----:B------:R-:W-:Y:S05]  /*3d60*/  BRA `(.L_x_37401) ;  /* 0x0000000000047947 */ /* 0x000fea0003800000 */
.L_x_37429:
[----:B------:R0:W5:Y:S02]  /*3d70*/  LDG.E.U8 R18, desc[UR36][R6.64] ;  /* 0x0000002406127981 */ /* 0x000164000c1e1100 */
.L_x_37401:
[----:B------:R-:W-:Y:S05]  /*3d80*/  BSYNC B6 ;  /* 0x0000000000067941 */ /* 0x000fea0003800000 */
.L_x_37400:
[----:B------:R-:W1:Y:S01]  /*3d90*/  S2R R25, SR_TID.X ;  /* 0x0000000000197919 */ /* 0x000e620000002100 */
[----:B------:R-:W0:Y:S01]  /*3da0*/  LDC.U8 R0, c[0x0][0x215] ;  /* 0x00008540ff007b82 */ /* 0x000e220000000000 */
[----:B------:R-:W-:Y:S01]  /*3db0*/  BSSY B0, `(.L_x_37434) ;  /* 0x0000007000007945 */ /* 0x000fe20003800000 */
[----:B-1----:R-:W-:-:S13]  /*3dc0*/  ISETP.GE.AND P0, PT, R25, R16, PT ;  /* 0x000000101900720c */ /* 0x002fda0003f06270 */
[----:B------:R-:W-:Y:S05]  /*3dd0*/  @P0 BRA `(.L_x_37435) ;  /* 0x0000000000100947 */ /* 0x000fea0003800000 */
[----:B-----5:R-:W-:Y:S02]  /*3de0*/  LOP3.LUT R19, R19, 0xff, RZ, 0xc0, !PT ;  /* 0x000000ff13137812 */ /* 0x020fe400078ec0ff */
[----:B------:R-:W-:-:S07]  /*3df0*/  MOV R9, 0x3e10 ;  /* 0x00003e1000097802 */ /* 0x000fce0000000f00 */
[----:B0-234-:R-:W-:Y:S05]  /*3e00*/  CALL.REL.NOINC `($__internal_78_$__cuda_sm20_div_u16) ;  /* 0x0000004000c87944 */ /* 0x01dfea0003c00000 */
[----:B------:R-:W-:-:S07]  /*3e10*/  IMAD.MOV.U32 R3, RZ, RZ, R8 ;  /* 0x000000ffff037224 */ /* 0x000fce00078e0008 */
.L_x_37435:
[----:B------:R-:W-:Y:S05]  /*3e20*/  BSYNC B0 ;  /* 0x0000000000007941 */ /* 0x000fea0003800000 */
.L_x_37434:
[----:B------:R-:W-:Y:S01]  /*3e30*/  VIADD R23, R25, 0x80 ;  /* 0x0000008019177836 */ /* 0x000fe20000000000 */
[----:B------:R-:W-:Y:S04]  /*3e40*/  BSSY B0, `(.L_x_37436) ;  /* 0x0000007000007945 */ /* 0x000fe80003800000 */
[----:B------:R-:W-:-:S13]  /*3e50*/  ISETP.GE.AND P1, PT, R23, R16, PT ;  /* 0x000000101700720c */ /* 0x000fda0003f26270 */
[----:B------:R-:W-:Y:S05]  /*3e60*/  @P1 BRA `(.L_x_37437) ;  /* 0x0000000000101947 */ /* 0x000fea0003800000 */
[----:B-----5:R-:W-:Y:S02]  /*3e70*/  LOP3.LUT R19, R17, 0xff, RZ, 0xc0, !PT ;  /* 0x000000ff11137812 */ /* 0x020fe400078ec0ff */
[----:B------:R-:W-:-:S07]  /*3e80*/  MOV R9, 0x3ea0 ;  /* 0x00003ea000097802 */ /* 0x000fce0000000f00 */
[----:B0-234-:R-:W-:Y:S05]  /*3e90*/  CALL.REL.NOINC `($__internal_78_$__cuda_sm20_div_u16) ;  /* 0x0000004000a47944 */ /* 0x01dfea0003c00000 */
[----:B------:R-:W-:-:S07]  /*3ea0*/  IMAD.MOV.U32 R22, RZ, RZ, R8 ;  /* 0x000000ffff167224 */ /* 0x000fce00078e0008 */
.L_x_37437:
[----:B------:R-:W-:Y:S05]  /*3eb0*/  BSYNC B0 ;  /* 0x0000000000007941 */ /* 0x000fea0003800000 */
.L_x_37436:
        /* <DEDUP_REMOVED lines=8> */
.L_x_37439:
[----:B------:R-:W-:Y:S05]  /*3f40*/  BSYNC B0 ;  /* 0x0000000000007941 */ /* 0x000fea0003800000 */
.L_x_37438:
        /* <DEDUP_REMOVED lines=8> */
.L_x_37441:
[----:B------:R-:W-:Y:S05]  /*3fd0*/  BSYNC B0 ;  /* 0x0000000000007941 */ /* 0x000fea0003800000 */
.L_x_37440:
        /* <DEDUP_REMOVED lines=25> */
.L_x_37447:
[----:B------:R0:W-:Y:S01]  /*4170*/  STG.E.U8 desc[UR36][R8.64], R3 ;  /* 0x0000000308007986 */ /* 0x0001e2000c101124 */
[----:B------:R-:W-:Y:S01]  /*4180*/  IMAD.MOV.U32 R25, RZ, RZ, R23 ;  /* 0x000000ffff197224 */ /* 0x000fe200078e0017 */
[----:B------:R-:W-:Y:S06]  /*4190*/  BRA `(.L_x_37443) ;  /* 0x0000000c00e87947 */ /* 0x000fec0003800000 */
.L_x_37446:
        /* <DEDUP_REMOVED lines=11> */
.L_x_37450:
[----:B------:R-:W-:Y:S01]  /*4250*/  LOP3.LUT R3, R3, 0xff, RZ, 0xc0, !PT ;  /* 0x000000ff03037812 */ /* 0x000fe200078ec0ff */
[----:B------:R-:W-:-:S04]  /*4260*/  IMAD.MOV.U32 R25, RZ, RZ, R23 ;  /* 0x000000ffff197224 */ /* 0x000fc800078e0017 */
[----:B------:R0:W-:Y:S01]  /*4270*/  STG.E desc[UR36][R8.64], R3 ;  /* 0x0000000308007986 */ /* 0x0001e2000c101924 */
[----:B------:R-:W-:Y:S05]  /*4280*/  BRA `(.L_x_37443) ;  /* 0x0000000c00ac7947 */ /* 0x000fea0003800000 */
.L_x_37449:
[----:B------:R-:W-:Y:S01]  /*4290*/  LOP3.LUT R3, R3, 0xff, RZ, 0xc0, !PT ;  /* 0x000000ff03037812 */ /* 0x000fe200078ec0ff */
[----:B------:R-:W-:-:S04]  /*42a0*/  IMAD.MOV.U32 R25, RZ, RZ, R23 ;  /* 0x000000ffff197224 */ /* 0x000fc800078e0017 */
[----:B------:R0:W-:Y:S01]  /*42b0*/  STG.E.U16 desc[UR36][R8.64], R3 ;  /* 0x0000000308007986 */ /* 0x0001e2000c101524 */
[----:B------:R-:W-:Y:S05]  /*42c0*/  BRA `(.L_x_37443) ;  /* 0x0000000c009c7947 */ /* 0x000fea0003800000 */
.L_x_37445:
        /* <DEDUP_REMOVED lines=11> */
.L_x_37452:
[----:B------:R-:W-:Y:S01]  /*4380*/  LOP3.LUT R3, R3, 0xff, RZ, 0xc0, !PT ;  /* 0x000000ff03037812 */ /* 0x000fe200078ec0ff */
[----:B------:R-:W-:-:S03]  /*4390*/  IMAD.MOV.U32 R25, RZ, RZ, R23 ;  /* 0x000000ffff197224 */ /* 0x000fc600078e0017 */
[----:B------:R-:W0:Y:S02]  /*43a0*/  I2F.U16 R0, R3 ;  /* 0x0000000300007306 */ /* 0x000e240000101000 */
[----:B0-----:R-:W-:-:S05]  /*43b0*/  F2FP.F16.F32.PACK_AB R0, RZ, R0 ;  /* 0x00000000ff00723e */ /* 0x001fca00000000ff */
[----:B------:R0:W-:Y:S01]  /*43c0*/  STG.E.U16 desc[UR36][R8.64], R0 ;  /* 0x0000000008007986 */ /* 0x0001e2000c101524 */
[----:B------:R-:W-:Y:S05]  /*43d0*/  BRA `(.L_x_37443) ;  /* 0x0000000c00587947 */ /* 0x000fea0003800000 */
.L_x_37451:
        /* <DEDUP_REMOVED lines=12> */
.L_x_37454:
[----:B------:R-:W-:Y:S01]  /*44a0*/  LOP3.LUT R3, R3, 0xff, RZ, 0xc0, !PT ;  /* 0x000000ff03037812 */ /* 0x000fe200078ec0ff */
[----:B------:R-:W-:-:S05]  /*44b0*/  IMAD.MOV.U32 R25, RZ, RZ, R23 ;  /* 0x000000ffff197224 */ /* 0x000fca00078e0017 */
[----:B------:R-:W0:Y:S02]  /*44c0*/  I2F.U16 R3, R3 ;  /* 0x0000000300037306 */ /* 0x000e240000101000 */
[----:B0-----:R-:W-:-:S04]  /*44d0*/  F2FP.F16.F32.PACK_AB R3, RZ, R3 ;  /* 0x00000003ff03723e */ /* 0x001fc800000000ff */
[----:B------:R-:W-:-:S05]  /*44e0*/  PRMT R3, R3, 0x5410, RZ ;  /* 0x0000541003037816 */ /* 0x000fca00000000ff */
[----:B------:R0:W-:Y:S01]  /*44f0*/  STG.E desc[UR36][R8.64], R3 ;  /* 0x0000000308007986 */ /* 0x0001e2000c101924 */
[----:B------:R-:W-:Y:S05]  /*4500*/  BRA `(.L_x_37443) ;  /* 0x0000000c000c7947 */ /* 0x000fea0003800000 */
.L_x_37453:
[----:B------:R-:W-:Y:S01]  /*4510*/  LOP3.LUT R4, R3, 0xff, RZ, 0xc0, !PT ;  /* 0x000000ff03047812 */ /* 0x000fe200078ec0ff */
[----:B------:R-:W-:-:S05]  /*4520*/  IMAD.MOV.U32 R25, RZ, RZ, R23 ;  /* 0x000000ffff197224 */ /* 0x000fca00078e0017 */
[----:B------:R-:W0:Y:S02]  /*4530*/  I2F.F64.U16 R4, R4 ;  /* 0x0000000400047312 */ /* 0x000e240000101800 */
[----:B0-----:R0:W-:Y:S01]  /*4540*/  STG.E.64 desc[UR36][R8.64], R4 ;  /* 0x0000000408007986 */ /* 0x0011e2000c101b24 */
[----:B------:R-:W-:Y:S05]  /*4550*/  BRA `(.L_x_37443) ;  /* 0x0000000800f87947 */ /* 0x000fea0003800000 */
.L_x_37444:
        /* <DEDUP_REMOVED lines=13> */
.L_x_37457:
[----:B------:R-:W-:Y:S02]  /*4630*/  LOP3.LUT R4, R3, 0xff, RZ, 0xc0, !PT ;  /* 0x000000ff03047812 */ /* 0x000fe400078ec0ff */
[----:B--234-:R-:W-:Y:S01]  /*4640*/  CS2R R6, SRZ ;  /* 0x0000000000067805 */ /* 0x01cfe2000001ff00 */
[----:B------:R-:W-:-:S03]  /*4650*/  IMAD.MOV.U32 R25, RZ, RZ, R23 ;  /* 0x000000ffff197224 */ /* 0x000fc600078e0017 */
[----:B------:R-:W0:Y:S02]  /*4660*/  I2F.F64.U16 R4, R4 ;  /* 0x0000000400047312 */ /* 0x000e240000101800 */
[----:B0-----:R0:W-:Y:S01]  /*4670*/  STG.E.128 desc[UR36][R8.64], R4 ;  /* 0x0000000408007986 */ /* 0x0011e2000c101d24 */
[----:B------:R-:W-:Y:S05]  /*4680*/  BRA `(.L_x_37443) ;  /* 0x0000000800ac7947 */ /* 0x000fea0003800000 */
.L_x_37456:
        /* <DEDUP_REMOVED lines=22> */
.L_x_37461:
[----:B------:R-:W-:Y:S05]  /*47f0*/  BSYNC B0 ;  /* 0x0000000000007941 */ /* 0x000fea0003800000 */
.L_x_37460:
[----:B------:R-:W-:Y:S01]  /*4800*/  LOP3.LUT R5, R0, R5, RZ, 0xfc, !PT ;  /* 0x0000000500057212 */ /* 0x000fe200078efcff */
[----:B------:R-:W-:-:S04]  /*4810*/  IMAD.MOV.U32 R25, RZ, RZ, R23 ;  /* 0x000000ffff197224 */ /* 0x000fc800078e0017 */
[----:B------:R0:W-:Y:S01]  /*4820*/  STG.E.U8 desc[UR36][R8.64], R5 ;  /* 0x0000000508007986 */ /* 0x0001e2000c101124 */
[----:B------:R-:W-:Y:S05]  /*4830*/  BRA `(.L_x_37443) ;  /* 0x0000000800407947 */ /* 0x000fea0003800000 */
.L_x_37459:
        /* <DEDUP_REMOVED lines=14> */
.L_x_37463:
[----:B------:R-:W-:Y:S01]  /*4920*/  IMAD.MOV.U32 R0, RZ, RZ, 0x7f ;  /* 0x0000007fff007424 */ /* 0x000fe200078e00ff */
[----:B------:R-:W-:-:S04]  /*4930*/  ISETP.GT.U32.AND P0, PT, R3, 0x7f800000, PT ;  /* 0x7f8000000300780c */ /* 0x000fc80003f04070 */
[----:B------:R-:W-:-:S09]  /*4940*/  SEL R0, R0, 0x7c, P0 ;  /* 0x0000007c00007807 */ /* 0x000fd20000000000 */
.L_x_37464:
[----:B------:R-:W-:Y:S05]  /*4950*/  BSYNC B0 ;  /* 0x0000000000007941 */ /* 0x000fea0003800000 */
.L_x_37462:
[----:B------:R-:W-:Y:S01]  /*4960*/  LOP3.LUT R3, R5, 0x80000000, RZ, 0xc0, !PT ;  /* 0x8000000005037812 */ /* 0x000fe200078ec0ff */
[----:B------:R-:W-:-:S03]  /*4970*/  IMAD.MOV.U32 R25, RZ, RZ, R23 ;  /* 0x000000ffff197224 */ /* 0x000fc600078e0017 */
[----:B------:R-:W-:-:S04]  /*4980*/  SHF.R.U32.HI R3, RZ, 0x18, R3 ;  /* 0x00000018ff037819 */ /* 0x000fc80000011603 */
[----:B------:R-:W-:-:S05]  /*4990*/  LOP3.LUT R3, R0, R3, RZ, 0xfc, !PT ;  /* 0x0000000300037212 */ /* 0x000fca00078efcff */
[----:B------:R0:W-:Y:S01]  /*49a0*/  STG.E.U8 desc[UR36][R8.64], R3 ;  /* 0x0000000308007986 */ /* 0x0001e2000c101124 */
[----:B------:R-:W-:Y:S05]  /*49b0*/  BRA `(.L_x_37443) ;  /* 0x0000000400e07947 */ /* 0x000fea0003800000 */
.L_x_37458:
[----:B------:R-:W-:Y:S01]  /*49c0*/  LOP3.LUT R3, R3, 0xff, RZ, 0xc0, !PT ;  /* 0x000000ff03037812 */ /* 0x000fe200078ec0ff */
[----:B------:R-:W-:-:S03]  /*49d0*/  IMAD.MOV.U32 R25, RZ, RZ, R23 ;  /* 0x000000ffff197224 */ /* 0x000fc600078e0017 */
[----:B------:R-:W0:Y:S02]  /*49e0*/  I2F.U16 R0, R3 ;  /* 0x0000000300007306 */ /* 0x000e240000101000 */
[----:B0-----:R-:W-:-:S05]  /*49f0*/  F2FP.BF16.F32.PACK_AB R0, RZ, R0 ;  /* 0x00000000ff00723e */ /* 0x001fca00000010ff */
[----:B------:R0:W-:Y:S01]  /*4a00*/  STG.E.U16 desc[UR36][R8.64], R0 ;  /* 0x0000000008007986 */ /* 0x0001e2000c101524 */
[----:B------:R-:W-:Y:S05]  /*4a10*/  BRA `(.L_x_37443) ;  /* 0x0000000400c87947 */ /* 0x000fea0003800000 */
.L_x_37455:
        /* <DEDUP_REMOVED lines=12> */
.L_x_37467:
        /* <DEDUP_REMOVED lines=18> */
.L_x_37470:
[----:B------:R-:W-:-:S04]  /*4c00*/  LOP3.LUT R3, R5, 0x80000000, RZ, 0xc0, !PT ;  /* 0x8000000005037812 */ /* 0x000fc800078ec0ff */
[----:B------:R-:W-:-:S04]  /*4c10*/  SHF.R.U32.HI R3, RZ, 0x18, R3 ;  /* 0x00000018ff037819 */ /* 0x000fc80000011603 */
[----:B------:R-:W-:-:S04]  /*4c20*/  LOP3.LUT R0, R0, R3, RZ, 0xfc, !PT ;  /* 0x0000000300007212 */ /* 0x000fc800078efcff */
[----:B------:R-:W-:-:S07]  /*4c30*/  PRMT R4, R0, 0x7610, R4 ;  /* 0x0000761000047816 */ /* 0x000fce0000000004 */
.L_x_37469:
[----:B------:R-:W-:Y:S05]  /*4c40*/  BSYNC B0 ;  /* 0x0000000000007941 */ /* 0x000fea0003800000 */
.L_x_37468:
[----:B------:R0:W-:Y:S01]  /*4c50*/  STG.E.U8 desc[UR36][R8.64], R4 ;  /* 0x0000000408007986 */ /* 0x0001e2000c101124 */
[----:B------:R-:W-:Y:S01]  /*4c60*/  IMAD.MOV.U32 R25, RZ, RZ, R23 ;  /* 0x000000ffff197224 */ /* 0x000fe200078e0017 */
[----:B------:R-:W-:Y:S06]  /*4c70*/  BRA `(.L_x_37443) ;  /* 0x0000000400307947 */ /* 0x000fec0003800000 */
.L_x_37466:
        /* <DEDUP_REMOVED lines=18> */
.L_x_37473:
[----:B------:R-:W-:-:S04]  /*4da0*/  LOP3.LUT R3, R5, 0x80000000, RZ, 0xc0, !PT ;  /* 0x8000000005037812 */ /* 0x000fc800078ec0ff */
[----:B------:R-:W-:-:S04]  /*4db0*/  SHF.R.U32.HI R3, RZ, 0x18, R3 ;  /* 0x00000018ff037819 */ /* 0x000fc80000011603 */
[----:B------:R-:W-:-:S04]  /*4dc0*/  LOP3.LUT R0, R0, R3, RZ, 0xfc, !PT ;  /* 0x0000000300007212 */ /* 0x000fc800078efcff */
[----:B------:R-:W-:-:S07]  /*4dd0*/  PRMT R4, R0, 0x7610, R4 ;  /* 0x0000761000047816 */ /* 0x000fce0000000004 */
.L_x_37472:
[----:B------:R-:W-:Y:S05]  /*4de0*/  BSYNC B0 ;  /* 0x0000000000007941 */ /* 0x000fea0003800000 */
.L_x_37471:
[----:B------:R0:W-:Y:S01]  /*4df0*/  STG.E.U8 desc[UR36][R8.64], R4 ;  /* 0x0000000408007986 */ /* 0x0001e2000c101124 */
[----:B------:R-:W-:Y:S01]  /*4e00*/  IMAD.MOV.U32 R25, RZ, RZ, R23 ;  /* 0x000000ffff197224 */ /* 0x000fe200078e0017 */
[----:B------:R-:W-:Y:S06]  /*4e10*/  BRA `(.L_x_37443) ;  /* 0x0000000000c87947 */ /* 0x000fec0003800000 */
.L_x_37465:
        /* <DEDUP_REMOVED lines=24> */
.L_x_37448:
        /* <DEDUP_REMOVED lines=16> */
.L_x_37476:
[----:B------:R-:W-:Y:S01]  /*50a0*/  IMAD.MOV.U32 R25, RZ, RZ, R23 ;  /* 0x000000ffff197224 */ /* 0x000fe200078e0017 */
[----:B------:R-:W-:Y:S06]  /*50b0*/  BRA `(.L_x_37443) ;  /* 0x0000000000207947 */ /* 0x000fec0003800000 */
.L_x_37475:
[----:B------:R-:W-:Y:S01]  /*50c0*/  LOP3.LUT R4, R3, 0xff, RZ, 0xc0, !PT ;  /* 0x000000ff03047812 */ /* 0x000fe200078ec0ff */
[----:B------:R-:W-:Y:S02]  /*50d0*/  IMAD.MOV.U32 R5, RZ, RZ, RZ ;  /* 0x000000ffff057224 */ /* 0x000fe400078e00ff */
[----:B------:R-:W-:-:S03]  /*50e0*/  IMAD.MOV.U32 R25, RZ, RZ, R23 ;  /* 0x000000ffff197224 */ /* 0x000fc600078e0017 */
[----:B------:R0:W-:Y:S01]  /*50f0*/  STG.E.64 desc[UR36][R8.64], R4 ;  /* 0x0000000408007986 */ /* 0x0001e2000c101b24 */
[----:B------:R-:W-:Y:S05]  /*5100*/  BRA `(.L_x_37443) ;  /* 0x00000000000c7947 */ /* 0x000fea0003800000 */
.L_x_37474:
[----:B------:R-:W-:Y:S01]  /*5110*/  LOP3.LUT R3, R3, 0xff, RZ, 0xc0, !PT ;  /* 0x000000ff03037812 */ /* 0x000fe200078ec0ff */
[----:B------:R-:W-:-:S04]  /*5120*/  IMAD.MOV.U32 R25, RZ, RZ, R23 ;  /* 0x000000ffff197224 */ /* 0x000fc800078e0017 */
[----:B------:R0:W-:Y:S03]  /*5130*/  STG.E desc[UR36][R8.64], R3 ;  /* 0x0000000308007986 */ /* 0x0001e6000c101924 */
.L_x_37443:
[----:B------:R-:W-:Y:S05]  /*5140*/  BSYNC B6 ;  /* 0x0000000000067941 */ /* 0x000fea0003800000 */
.L_x_37442:
        /* <DEDUP_REMOVED lines=23> */
.L_x_37482:
[----:B------:R0:W-:Y:S01]  /*52c0*/  STG.E.U8 desc[UR36][R8.64], R22 ;  /* 0x0000001608007986 */ /* 0x0001e2000c101124 */
[----:B------:R-:W-:Y:S05]  /*52d0*/  BRA `(.L_x_37484) ;  /* 0x0000000c00987947 */ /* 0x000fea0003800000 */
.L_x_37481:
        /* <DEDUP_REMOVED lines=10> */
.L_x_37486:
[----:B------:R-:W-:-:S05]  /*5380*/  LOP3.LUT R3, R22, 0xff, RZ, 0xc0, !PT ;  /* 0x000000ff16037812 */ /* 0x000fca00078ec0ff */
[----:B------:R0:W-:Y:S01]  /*5390*/  STG.E desc[UR36][R8.64], R3 ;  /* 0x0000000308007986 */ /* 0x0001e2000c101924 */
[----:B------:R-:W-:Y:S05]  /*53a0*/  BRA `(.L_x_37484) ;  /* 0x0000000c00647947 */ /* 0x000fea0003800000 */
.L_x_37485:
[----:B------:R-:W-:-:S05]  /*53b0*/  LOP3.LUT R3, R22, 0xff, RZ, 0xc0, !PT ;  /* 0x000000ff16037812 */ /* 0x000fca00078ec0ff */
[----:B------:R0:W-:Y:S01]  /*53c0*/  STG.E.U16 desc[UR36][R8.64], R3 ;  /* 0x0000000308007986 */ /* 0x0001e2000c101524 */
[----:B------:R-:W-:Y:S05]  /*53d0*/  BRA `(.L_x_37484) ;  /* 0x0000000c00587947 */ /* 0x000fea0003800000 */
.L_x_37480:
        /* <DEDUP_REMOVED lines=10> */
.L_x_37488:
[----:B------:R-:W-:-:S04]  /*5480*/  LOP3.LUT R22, R22, 0xff, RZ, 0xc0, !PT ;  /* 0x000000ff16167812 */ /* 0x000fc800078ec0ff */
[----:B------:R-:W0:Y:S02]  /*5490*/  I2F.U16 R0, R22 ;  /* 0x0000001600007306 */ /* 0x000e240000101000 */
[----:B0-----:R-:W-:-:S05]  /*54a0*/  F2FP.F16.F32.PACK_AB R0, RZ, R0 ;  /* 0x00000000ff00723e */ /* 0x001fca00000000ff */
[----:B------:R0:W-:Y:S01]  /*54b0*/  STG.E.U16 desc[UR36][R8.64], R0 ;  /* 0x0000000008007986 */ /* 0x0001e2000c101524 */
[----:B------:R-:W-:Y:S05]  /*54c0*/  BRA `(.L_x_37484) ;  /* 0x0000000c001c7947 */ /* 0x000fea0003800000 */
.L_x_37487:
        /* <DEDUP_REMOVED lines=11> */
.L_x_37490:
[----:B------:R-:W-:-:S06]  /*5580*/  LOP3.LUT R22, R22, 0xff, RZ, 0xc0, !PT ;  /* 0x000000ff16167812 */ /* 0x000fcc00078ec0ff */
[----:B------:R-:W0:Y:S02]  /*5590*/  I2F.U16 R22, R22 ;  /* 0x0000001600167306 */ /* 0x000e240000101000 */
[----:B0-----:R-:W-:-:S04]  /*55a0*/  F2FP.F16.F32.PACK_AB R3, RZ, R22 ;  /* 0x00000016ff03723e */ /* 0x001fc800000000ff */
[----:B------:R-:W-:-:S05]  /*55b0*/  PRMT R3, R3, 0x5410, RZ ;  /* 0x0000541003037816 */ /* 0x000fca00000000ff */
[----:B------:R0:W-:Y:S01]  /*55c0*/  STG.E desc[UR36][R8.64], R3 ;  /* 0x0000000308007986 */ /* 0x0001e2000c101924 */
[----:B------:R-:W-:Y:S05]  /*55d0*/  BRA `(.L_x_37484) ;  /* 0x0000000800d87947 */ /* 0x000fea0003800000 */
.L_x_37489:
[----:B------:R-:W-:-:S06]  /*55e0*/  LOP3.LUT R4, R22, 0xff, RZ, 0xc0, !PT ;  /* 0x000000ff16047812 */ /* 0x000fcc00078ec0ff */
[----:B------:R-:W0:Y:S02]  /*55f0*/  I2F.F64.U16 R4, R4 ;  /* 0x0000000400047312 */ /* 0x000e240000101800 */
[----:B0-----:R0:W-:Y:S01]  /*5600*/  STG.E.64 desc[UR36][R8.64], R4 ;  /* 0x0000000408007986 */ /* 0x0011e2000c101b24 */
[----:B------:R-:W-:Y:S05]  /*5610*/  BRA `(.L_x_37484) ;  /* 0x0000000800c87947 */ /* 0x000fea0003800000 */
.L_x_37479:
        /* <DEDUP_REMOVED lines=12> */
.L_x_37493:
[----:B------:R-:W-:Y:S02]  /*56e0*/  LOP3.LUT R4, R22, 0xff, RZ, 0xc0, !PT ;  /* 0x000000ff16047812 */ /* 0x000fe400078ec0ff */
[----:B--234-:R-:W-:-:S04]  /*56f0*/  CS2R R6, SRZ ;  /* 0x0000000000067805 */ /* 0x01cfc8000001ff00 */
[----:B------:R-:W0:Y:S02]  /*5700*/  I2F.F64.U16 R4, R4 ;  /* 0x0000000400047312 */ /* 0x000e240000101800 */
[----:B0-----:R0:W-:Y:S01]  /*5710*/  STG.E.128 desc[UR36][R8.64], R4 ;  /* 0x0000000408007986 */ /* 0x0011e2000c101d24 */
[----:B------:R-:W-:Y:S05]  /*5720*/  BRA `(.L_x_37484) ;  /* 0x0000000800847947 */ /* 0x000fea0003800000 */
.L_x_37492:
        /* <DEDUP_REMOVED lines=22> */
.L_x_37497:
[----:B------:R-:W-:Y:S05]  /*5890*/  BSYNC B0 ;  /* 0x0000000000007941 */ /* 0x000fea0003800000 */
.L_x_37496:
[----:B------:R-:W-:-:S05]  /*58a0*/  LOP3.LUT R5, R0, R5, RZ, 0xfc, !PT ;  /* 0x0000000500057212 */ /* 0x000fca00078efcff */
[----:B------:R0:W-:Y:S01]  /*58b0*/  STG.E.U8 desc[UR36][R8.64], R5 ;  /* 0x0000000508007986 */ /* 0x0001e2000c101124 */
[----:B------:R-:W-:Y:S05]  /*58c0*/  BRA `(.L_x_37484) ;  /* 0x00000008001c7947 */ /* 0x000fea0003800000 */
.L_x_37495:
        /* <DEDUP_REMOVED lines=14> */
.L_x_37499:
[----:B------:R-:W-:Y:S01]  /*59b0*/  IMAD.MOV.U32 R0, RZ, RZ, 0x7f ;  /* 0x0000007fff007424 */ /* 0x000fe200078e00ff */
[----:B------:R-:W-:-:S04]  /*59c0*/  ISETP.GT.U32.AND P0, PT, R3, 0x7f800000, PT ;  /* 0x7f8000000300780c */ /* 0x000fc80003f04070 */
[----:B------:R-:W-:-:S09]  /*59d0*/  SEL R0, R0, 0x7c, P0 ;  /* 0x0000007c00007807 */ /* 0x000fd20000000000 */
.L_x_37500:
[----:B------:R-:W-:Y:S05]  /*59e0*/  BSYNC B0 ;  /* 0x0000000000007941 */ /* 0x000fea0003800000 */
.L_x_37498:
[----:B------:R-:W-:-:S04]  /*59f0*/  LOP3.LUT R3, R5, 0x80000000, RZ, 0xc0, !PT ;  /* 0x8000000005037812 */ /* 0x000fc800078ec0ff */
[----:B------:R-:W-:-:S04]  /*5a00*/  SHF.R.U32.HI R3, RZ, 0x18, R3 ;  /* 0x00000018ff037819 */ /* 0x000fc80000011603 */
[----:B------:R-:W-:-:S05]  /*5a10*/  LOP3.LUT R3, R0, R3, RZ, 0xfc, !PT ;  /* 0x0000000300037212 */ /* 0x000fca00078efcff */
[----:B------:R0:W-:Y:S01]  /*5a20*/  STG.E.U8 desc[UR36][R8.64], R3 ;  /* 0x0000000308007986 */ /* 0x0001e2000c101124 */
[----:B------:R-:W-:Y:S05]  /*5a30*/  BRA `(.L_x_37484) ;  /* 0x0000000400c07947 */ /* 0x000fea0003800000 */
.L_x_37494:
[----:B------:R-:W-:-:S04]  /*5a40*/  LOP3.LUT R22, R22, 0xff, RZ, 0xc0, !PT ;  /* 0x000000ff16167812 */ /* 0x000fc800078ec0ff */
[----:B------:R-:W0:Y:S02]  /*5a50*/  I2F.U16 R0, R22 ;  /* 0x0000001600007306 */ /* 0x000e240000101000 */
[----:B0-----:R-:W-:-:S05]  /*5a60*/  F2FP.BF16.F32.PACK_AB R0, RZ, R0 ;  /* 0x00000000ff00723e */ /* 0x001fca00000010ff */
[----:B------:R0:W-:Y:S01]  /*5a70*/  STG.E.U16 desc[UR36][R8.64], R0 ;  /* 0x0000000008007986 */ /* 0x0001e2000c101524 */
[----:B------:R-:W-:Y:S05]  /*5a80*/  BRA `(.L_x_37484) ;  /* 0x0000000400ac7947 */ /* 0x000fea0003800000 */
.L_x_37491:
        /* <DEDUP_REMOVED lines=11> */
.L_x_37503:
        /* <DEDUP_REMOVED lines=18> */
.L_x_37506:
[----:B------:R-:W-:-:S04]  /*5c60*/  LOP3.LUT R3, R5, 0x80000000, RZ, 0xc0, !PT ;  /* 0x8000000005037812 */ /* 0x000fc800078ec0ff */
[----:B------:R-:W-:-:S04]  /*5c70*/  SHF.R.U32.HI R3, RZ, 0x18, R3 ;  /* 0x00000018ff037819 */ /* 0x000fc80000011603 */
[----:B------:R-:W-:-:S04]  /*5c80*/  LOP3.LUT R0, R0, R3, RZ, 0xfc, !PT ;  /* 0x0000000300007212 */ /* 0x000fc800078efcff */
[----:B------:R-:W-:-:S07]  /*5c90*/  PRMT R4, R0, 0x7610, R4 ;  /* 0x0000761000047816 */ /* 0x000fce0000000004 */
.L_x_37505:
[----:B------:R-:W-:Y:S05]  /*5ca0*/  BSYNC B0 ;  /* 0x0000000000007941 */ /* 0x000fea0003800000 */
.L_x_37504:
[----:B------:R0:W-:Y:S01]  /*5cb0*/  STG.E.U8 desc[UR36][R8.64], R4 ;  /* 0x0000000408007986 */ /* 0x0001e2000c101124 */
[----:B------:R-:W-:Y:S05]  /*5cc0*/  BRA `(.L_x_37484) ;  /* 0x00000004001c7947 */ /* 0x000fea0003800000 */
.L_x_37502:
        /* <DEDUP_REMOVED lines=18> */
.L_x_37509:
[----:B------:R-:W-:-:S04]  /*5df0*/  LOP3.LUT R3, R5, 0x80000000, RZ, 0xc0, !PT ;  /* 0x8000000005037812 */ /* 0x000fc800078ec0ff */
[----:B------:R-:W-:-:S04]  /*5e00*/  SHF.R.U32.HI R3, RZ, 0x18, R3 ;  /* 0x00000018ff037819 */ /* 0x000fc80000011603 */
[----:B------:R-:W-:-:S04]  /*5e10*/  LOP3.LUT R0, R0, R3, RZ, 0xfc, !PT ;  /* 0x0000000300007212 */ /* 0x000fc800078efcff */
[----:B------:R-:W-:-:S07]  /*5e20*/  PRMT R4, R0, 0x7610, R4 ;  /* 0x0000761000047816 */ /* 0x000fce0000000004 */
.L_x_37508:
[----:B------:R-:W-:Y:S05]  /*5e30*/  BSYNC B0 ;  /* 0x0000000000007941 */ /* 0x000fea0003800000 */
.L_x_37507:
[----:B------:R0:W-:Y:S01]  /*5e40*/  STG.E.U8 desc[UR36][R8.64], R4 ;  /* 0x0000000408007986 */ /* 0x0001e2000c101124 */
[----:B------:R-:W-:Y:S05]  /*5e50*/  BRA `(.L_x_37484) ;  /* 0x0000000000b87947 */ /* 0x000fea0003800000 */
.L_x_37501:
        /* <DEDUP_REMOVED lines=23> */
.L_x_37483:
        /* <DEDUP_REMOVED lines=16> */
.L_x_37512:
[----:B------:R-:W-:Y:S05]  /*60d0*/  BRA `(.L_x_37484) ;  /* 0x0000000000187947 */ /* 0x000fea0003800000 */
.L_x_37511:
[----:B------:R-:W-:Y:S01]  /*60e0*/  LOP3.LUT R22, R22, 0xff, RZ, 0xc0, !PT ;  /* 0x000000ff16167812 */ /* 0x000fe200078ec0ff */
[----:B------:R-:W-:-:S05]  /*60f0*/  IMAD.MOV.U32 R23, RZ, RZ, RZ ;  /* 0x000000ffff177224 */ /* 0x000fca00078e00ff */
[----:B------:R0:W-:Y:S01]  /*6100*/  STG.E.64 desc[UR36][R8.64], R22 ;  /* 0x0000001608007986 */ /* 0x0001e2000c101b24 */
[----:B------:R-:W-:Y:S05]  /*6110*/  BRA `(.L_x_37484) ;  /* 0x0000000000087947 */ /* 0x000fea0003800000 */
.L_x_37510:
[----:B------:R-:W-:-:S05]  /*6120*/  LOP3.LUT R3, R22, 0xff, RZ, 0xc0, !PT ;  /* 0x000000ff16037812 */ /* 0x000fca00078ec0ff */
[----:B------:R0:W-:Y:S02]  /*6130*/  STG.E desc[UR36][R8.64], R3 ;  /* 0x0000000308007986 */ /* 0x0001e4000c101924 */
.L_x_37484:
        /* <DEDUP_REMOVED lines=23> */
.L_x_37516:
[----:B------:R0:W-:Y:S01]  /*62b0*/  STG.E.U8 desc[UR36][R8.64], R17 ;  /* 0x0000001108007986 */ /* 0x0001e2000c101124 */
[----:B------:R-:W-:Y:S05]  /*62c0*/  BRA `(.L_x_37518) ;  /* 0x0000000c00987947 */ /* 0x000fea0003800000 */
.L_x_37515:
        /* <DEDUP_REMOVED lines=10> */
.L_x_37520:
[----:B------:R-:W-:-:S05]  /*6370*/  LOP3.LUT R17, R17, 0xff, RZ, 0xc0, !PT ;  /* 0x000000ff11117812 */ /* 0x000fca00078ec0ff */
[----:B------:R0:W-:Y:S01]  /*6380*/  STG.E desc[UR36][R8.64], R17 ;  /* 0x0000001108007986 */ /* 0x0001e2000c101924 */
[----:B------:R-:W-:Y:S05]  /*6390*/  BRA `(.L_x_37518) ;  /* 0x0000000c00647947 */ /* 0x000fea0003800000 */
.L_x_37519:
[----:B------:R-:W-:-:S05]  /*63a0*/  LOP3.LUT R17, R17, 0xff, RZ, 0xc0, !PT ;  /* 0x000000ff11117812 */ /* 0x000fca00078ec0ff */
[----:B------:R0:W-:Y:S01]  /*63b0*/  STG.E.U16 desc[UR36][R8.64], R17 ;  /* 0x0000001108007986 */ /* 0x0001e2000c101524 */
[----:B------:R-:W-:Y:S05]  /*63c0*/  BRA `(.L_x_37518) ;  /* 0x0000000c00587947 */ /* 0x000fea0003800000 */
.L_x_37514:
        /* <DEDUP_REMOVED lines=10> */
.L_x_37522:
[----:B------:R-:W-:-:S04]  /*6470*/  LOP3.LUT R17, R17, 0xff, RZ, 0xc0, !PT ;  /* 0x000000ff11117812 */ /* 0x000fc800078ec0ff */
[----:B------:R-:W0:Y:S02]  /*6480*/  I2F.U16 R0, R17 ;  /* 0x0000001100007306 */ /* 0x000e240000101000 */
[----:B0-----:R-:W-:-:S05]  /*6490*/  F2FP.F16.F32.PACK_AB R0, RZ, R0 ;  /* 0x00000000ff00723e */ /* 0x001fca00000000ff */
[----:B------:R0:W-:Y:S01]  /*64a0*/  STG.E.U16 desc[UR36][R8.64], R0 ;  /* 0x0000000008007986 */ /* 0x0001e2000c101524 */
[----:B------:R-:W-:Y:S05]  /*64b0*/  BRA `(.L_x_37518) ;  /* 0x0000000c001c7947 */ /* 0x000fea0003800000 */
.L_x_37521:
        /* <DEDUP_REMOVED lines=11> */
.L_x_37524:
[----:B------:R-:W-:-:S06]  /*6570*/  LOP3.LUT R17, R17, 0xff, RZ, 0xc0, !PT ;  /* 0x000000ff11117812 */ /* 0x000fcc00078ec0ff */
[----:B------:R-:W0:Y:S02]  /*6580*/  I2F.U16 R17, R17 ;  /* 0x0000001100117306 */ /* 0x000e240000101000 */
[----:B0-----:R-:W-:-:S04]  /*6590*/  F2FP.F16.F32.PACK_AB R3, RZ, R17 ;  /* 0x00000011ff03723e */ /* 0x001fc800000000ff */
[----:B------:R-:W-:-:S05]  /*65a0*/  PRMT R3, R3, 0x5410, RZ ;  /* 0x0000541003037816 */ /* 0x000fca00000000ff */
[----:B------:R0:W-:Y:S01]  /*65b0*/  STG.E desc[UR36][R8.64], R3 ;  /* 0x0000000308007986 */ /* 0x0001e2000c101924 */
[----:B------:R-:W-:Y:S05]  /*65c0*/  BRA `(.L_x_37518) ;  /* 0x0000000800d87947 */ /* 0x000fea0003800000 */
.L_x_37523:
[----:B------:R-:W-:-:S06]  /*65d0*/  LOP3.LUT R4, R17, 0xff, RZ, 0xc0, !PT ;  /* 0x000000ff11047812 */ /* 0x000fcc00078ec0ff */
[----:B------:R-:W0:Y:S02]  /*65e0*/  I2F.F64.U16 R4, R4 ;  /* 0x0000000400047312 */ /* 0x000e240000101800 */
[----:B0-----:R0:W-:Y:S01]  /*65f0*/  STG.E.64 desc[UR36][R8.64], R4 ;  /* 0x0000000408007986 */ /* 0x0011e2000c101b24 */
[----:B------:R-:W-:Y:S05]  /*6600*/  BRA `(.L_x_37518) ;  /* 0x0000000800c87947 */ /* 0x000fea0003800000 */
.L_x_37513:
        /* <DEDUP_REMOVED lines=12> */
.L_x_37527:
[----:B------:R-:W-:Y:S02]  /*66d0*/  LOP3.LUT R4, R17, 0xff, RZ, 0xc0, !PT ;  /* 0x000000ff11047812 */ /* 0x000fe400078ec0ff */
[----:B--234-:R-:W-:-:S04]  /*66e0*/  CS2R R6, SRZ ;  /* 0x0000000000067805 */ /* 0x01cfc8000001ff00 */
[----:B------:R-:W0:Y:S02]  /*66f0*/  I2F.F64.U16 R4, R4 ;  /* 0x0000000400047312 */ /* 0x000e240000101800 */
[----:B0-----:R0:W-:Y:S01]  /*6700*/  STG.E.128 desc[UR36][R8.64], R4 ;  /* 0x0000000408007986 */ /* 0x0011e2000c101d24 */
[----:B------:R-:W-:Y:S05]  /*6710*/  BRA `(.L_x_37518) ;  /* 0x0000000800847947 */ /* 0x000fea0003800000 */
.L_x_37526:
        /* <DEDUP_REMOVED lines=22> */
.L_x_37531:
[----:B------:R-:W-:Y:S05]  /*6880*/  BSYNC B0 ;  /* 0x0000000000007941 */ /* 0x000fea0003800000 */
.L_x_37530:
[----:B------:R-:W-:-:S05]  /*6890*/  LOP3.LUT R5, R0, R5, RZ, 0xfc, !PT ;  /* 0x0000000500057212 */ /* 0x000fca00078efcff */
[----:B------:R0:W-:Y:S01]  /*68a0*/  STG.E.U8 desc[UR36][R8.64], R5 ;  /* 0x0000000508007986 */ /* 0x0001e2000c101124 */
[----:B------:R-:W-:Y:S05]  /*68b0*/  BRA `(.L_x_37518) ;  /* 0x00000008001c7947 */ /* 0x000fea0003800000 */
.L_x_37529:
        /* <DEDUP_REMOVED lines=14> */
.L_x_37533:
[----:B------:R-:W-:Y:S01]  /*69a0*/  IMAD.MOV.U32 R0, RZ, RZ, 0x7f ;  /* 0x0000007fff007424 */ /* 0x000fe200078e00ff */
[----:B------:R-:W-:-:S04]  /*69b0*/  ISETP.GT.U32.AND P0, PT, R3, 0x7f800000, PT ;  /* 0x7f8000000300780c */ /* 0x000fc80003f04070 */
[----:B------:R-:W-:-:S09]  /*69c0*/  SEL R0, R0, 0x7c, P0 ;  /* 0x0000007c00007807 */ /* 0x000fd20000000000 */
.L_x_37534:
[----:B------:R-:W-:Y:S05]  /*69d0*/  BSYNC B0 ;  /* 0x0000000000007941 */ /* 0x000fea0003800000 */
.L_x_37532:
[----:B------:R-:W-:-:S04]  /*69e0*/  LOP3.LUT R3, R17, 0x80000000, RZ, 0xc0, !PT ;  /* 0x8000000011037812 */ /* 0x000fc800078ec0ff */
[----:B------:R-:W-:-:S04]  /*69f0*/  SHF.R.U32.HI R3, RZ, 0x18, R3 ;  /* 0x00000018ff037819 */ /* 0x000fc80000011603 */
[----:B------:R-:W-:-:S05]  /*6a00*/  LOP3.LUT R3, R0, R3, RZ, 0xfc, !PT ;  /* 0x0000000300037212 */ /* 0x000fca00078efcff */
[----:B------:R0:W-:Y:S01]  /*6a10*/  STG.E.U8 desc[UR36][R8.64], R3 ;  /* 0x0000000308007986 */ /* 0x0001e2000c101124 */
[----:B------:R-:W-:Y:S05]  /*6a20*/  BRA `(.L_x_37518) ;  /* 0x0000000400c07947 */ /* 0x000fea0003800000 */
.L_x_37528:
[----:B------:R-:W-:-:S04]  /*6a30*/  LOP3.LUT R17, R17, 0xff, RZ, 0xc0, !PT ;  /* 0x000000ff11117812 */ /* 0x000fc800078ec0ff */
[----:B------:R-:W0:Y:S02]  /*6a40*/  I2F.U16 R0, R17 ;  /* 0x0000001100007306 */ /* 0x000e240000101000 */
[----:B0-----:R-:W-:-:S05]  /*6a50*/  F2FP.BF16.F32.PACK_AB R0, RZ, R0 ;  /* 0x00000000ff00723e */ /* 0x001fca00000010ff */
[----:B------:R0:W-:Y:S01]  /*6a60*/  STG.E.U16 desc[UR36][R8.64], R0 ;  /* 0x0000000008007986 */ /* 0x0001e2000c101524 */
[----:B------:R-:W-:Y:S05]  /*6a70*/  BRA `(.L_x_37518) ;  /* 0x0000000400ac7947 */ /* 0x000fea0003800000 */
.L_x_37525:
        /* <DEDUP_REMOVED lines=11> */
.L_x_37537:
        /* <DEDUP_REMOVED lines=18> */
.L_x_37540:
[----:B------:R-:W-:-:S04]  /*6c50*/  LOP3.LUT R3, R17, 0x80000000, RZ, 0xc0, !PT ;  /* 0x8000000011037812 */ /* 0x000fc800078ec0ff */
[----:B------:R-:W-:-:S04]  /*6c60*/  SHF.R.U32.HI R3, RZ, 0x18, R3 ;  /* 0x00000018ff037819 */ /* 0x000fc80000011603 */
[----:B------:R-:W-:-:S04]  /*6c70*/  LOP3.LUT R0, R0, R3, RZ, 0xfc, !PT ;  /* 0x0000000300007212 */ /* 0x000fc800078efcff */
[----:B------:R-:W-:-:S07]  /*6c80*/  PRMT R4, R0, 0x7610, R4 ;  /* 0x0000761000047816 */ /* 0x000fce0000000004 */
.L_x_37539:
[----:B------:R-:W-:Y:S05]  /*6c90*/  BSYNC B0 ;  /* 0x0000000000007941 */ /* 0x000fea0003800000 */
.L_x_37538:
[----:B------:R0:W-:Y:S01]  /*6ca0*/  STG.E.U8 desc[UR36][R8.64], R4 ;  /* 0x0000000408007986 */ /* 0x0001e2000c101124 */
[----:B------:R-:W-:Y:S05]  /*6cb0*/  BRA `(.L_x_37518) ;  /* 0x00000004001c7947 */ /* 0x000fea0003800000 */
.L_x_37536:
        /* <DEDUP_REMOVED lines=18> */
.L_x_37543:
[----:B------:R-:W-:-:S04]  /*6de0*/  LOP3.LUT R3, R17, 0x80000000, RZ, 0xc0, !PT ;  /* 0x8000000011037812 */ /* 0x000fc800078ec0ff */
[----:B------:R-:W-:-:S04]  /*6df0*/  SHF.R.U32.HI R3, RZ, 0x18, R3 ;  /* 0x00000018ff037819 */ /* 0x000fc80000011603 */
[----:B------:R-:W-:-:S04]  /*6e00*/  LOP3.LUT R0, R0, R3, RZ, 0xfc, !PT ;  /* 0x0000000300007212 */ /* 0x000fc800078efcff */
[----:B------:R-:W-:-:S07]  /*6e10*/  PRMT R4, R0, 0x7610, R4 ;  /* 0x0000761000047816 */ /* 0x000fce0000000004 */
.L_x_37542:
[----:B------:R-:W-:Y:S05]  /*6e20*/  BSYNC B0 ;  /* 0x0000000000007941 */ /* 0x000fea0003800000 */
.L_x_37541:
[----:B------:R0:W-:Y:S01]  /*6e30*/  STG.E.U8 desc[UR36][R8.64], R4 ;  /* 0x0000000408007986 */ /* 0x0001e2000c101124 */
[----:B------:R-:W-:Y:S05]  /*6e40*/  BRA `(.L_x_37518) ;  /* 0x0000000000b87947 */ /* 0x000fea0003800000 */
.L_x_37535:
        /* <DEDUP_REMOVED lines=23> */
.L_x_37517:
        /* <DEDUP_REMOVED lines=16> */
.L_x_37546:
[----:B------:R-:W-:Y:S05]  /*70c0*/  BRA `(.L_x_37518) ;  /* 0x0000000000187947 */ /* 0x000fea0003800000 */
.L_x_37545:
[----:B------:R-:W-:Y:S01]  /*70d0*/  LOP3.LUT R4, R17, 0xff, RZ, 0xc0, !PT ;  /* 0x000000ff11047812 */ /* 0x000fe200078ec0ff */
[----:B------:R-:W-:-:S05]  /*70e0*/  IMAD.MOV.U32 R5, RZ, RZ, RZ ;  /* 0x000000ffff057224 */ /* 0x000fca00078e00ff */
[----:B------:R0:W-:Y:S01]  /*70f0*/  STG.E.64 desc[UR36][R8.64], R4 ;  /* 0x0000000408007986 */ /* 0x0001e2000c101b24 */
[----:B------:R-:W-:Y:S05]  /*7100*/  BRA `(.L_x_37518) ;  /* 0x0000000000087947 */ /* 0x000fea0003800000 */
.L_x_37544:
[----:B------:R-:W-:-:S05]  /*7110*/  LOP3.LUT R17, R17, 0xff, RZ, 0xc0, !PT ;  /* 0x000000ff11117812 */ /* 0x000fca00078ec0ff */
[----:B------:R0:W-:Y:S02]  /*7120*/  STG.E desc[UR36][R8.64], R17 ;  /* 0x0000001108007986 */ /* 0x0001e4000c101924 */
.L_x_37518:
[----:B------:R-:W-:-:S07]  /*7130*/  VIADD R25, R25, 0x80 ;  /* 0x0000008019197836 */ /* 0x000fce0000000000 */
.L_x_37478:
[----:B------:R-:W-:Y:S05]  /*7140*/  BSYNC B6 ;  /* 0x0000000000067941 */ /* 0x000fea0003800000 */
.L_x_37477:
        /* <DEDUP_REMOVED lines=21> */
.L_x_37550:
[----:B------:R-:W-:Y:S01]  /*72a0*/  STG.E.U8 desc[UR36][R2.64], R18 ;  /* 0x0000001202007986 */ /* 0x000fe2000c101124 */
[----:B------:R-:W-:Y:S05]  /*72b0*/  EXIT ;  /* 0x000000000000794d */ /* 0x000fea0003800000 */
.L_x_37549:
        /* <DEDUP_REMOVED lines=10> */
.L_x_37553:
[----:B------:R-:W-:-:S05]  /*7360*/  LOP3.LUT R5, R18, 0xff, RZ, 0xc0, !PT ;  /* 0x000000ff12057812 */ /* 0x000fca00078ec0ff */
[----:B------:R-:W-:Y:S01]  /*7370*/  STG.E desc[UR36][R2.64], R5 ;  /* 0x0000000502007986 */ /* 0x000fe2000c101924 */
[----:B------:R-:W-:Y:S05]  /*7380*/  EXIT ;  /* 0x000000000000794d */ /* 0x000fea0003800000 */
.L_x_37552:
[----:B------:R-:W-:-:S05]  /*7390*/  LOP3.LUT R5, R18, 0xff, RZ, 0xc0, !PT ;  /* 0x000000ff12057812 */ /* 0x000fca00078ec0ff */
[----:B------:R-:W-:Y:S01]  /*73a0*/  STG.E.U16 desc[UR36][R2.64], R5 ;  /* 0x0000000502007986 */ /* 0x000fe2000c101524 */
[----:B------:R-:W-:Y:S05]  /*73b0*/  EXIT ;  /* 0x000000000000794d */ /* 0x000fea0003800000 */
.L_x_37548:
        /* <DEDUP_REMOVED lines=10> */
.L_x_37555:
[----:B------:R-:W-:-:S04]  /*7460*/  LOP3.LUT R18, R18, 0xff, RZ, 0xc0, !PT ;  /* 0x000000ff12127812 */ /* 0x000fc800078ec0ff */
[----:B------:R-:W0:Y:S02]  /*7470*/  I2F.U16 R0, R18 ;  /* 0x0000001200007306 */ /* 0x000e240000101000 */
[----:B0-----:R-:W-:-:S05]  /*7480*/  F2FP.F16.F32.PACK_AB R0, RZ, R0 ;  /* 0x00000000ff00723e */ /* 0x001fca00000000ff */
[----:B------:R-:W-:Y:S01]  /*7490*/  STG.E.U16 desc[UR36][R2.64], R0 ;  /* 0x0000000002007986 */ /* 0x000fe2000c101524 */
[----:B------:R-:W-:Y:S05]  /*74a0*/  EXIT ;  /* 0x000000000000794d */ /* 0x000fea0003800000 */
.L_x_37554:
        /* <DEDUP_REMOVED lines=11> */
.L_x_37557:
[----:B------:R-:W-:-:S06]  /*7560*/  LOP3.LUT R18, R18, 0xff, RZ, 0xc0, !PT ;  /* 0x000000ff12127812 */ /* 0x000fcc00078ec0ff */
[----:B------:R-:W0:Y:S02]  /*7570*/  I2F.U16 R18, R18 ;  /* 0x0000001200127306 */ /* 0x000e240000101000 */
[----:B0-----:R-:W-:-:S04]  /*7580*/  F2FP.F16.F32.PACK_AB R5, RZ, R18 ;  /* 0x00000012ff05723e */ /* 0x001fc800000000ff */
[----:B------:R-:W-:-:S05]  /*7590*/  PRMT R5, R5, 0x5410, RZ ;  /* 0x0000541005057816 */ /* 0x000fca00000000ff */
[----:B------:R-:W-:Y:S01]  /*75a0*/  STG.E desc[UR36][R2.64], R5 ;  /* 0x0000000502007986 */ /* 0x000fe2000c101924 */
[----:B------:R-:W-:Y:S05]  /*75b0*/  EXIT ;  /* 0x000000000000794d */ /* 0x000fea0003800000 */
.L_x_37556:
[----:B------:R-:W-:-:S06]  /*75c0*/  LOP3.LUT R4, R18, 0xff, RZ, 0xc0, !PT ;  /* 0x000000ff12047812 */ /* 0x000fcc00078ec0ff */
[----:B------:R-:W0:Y:S02]  /*75d0*/  I2F.F64.U16 R4, R4 ;  /* 0x0000000400047312 */ /* 0x000e240000101800 */
[----:B0-----:R-:W-:Y:S01]  /*75e0*/  STG.E.64 desc[UR36][R2.64], R4 ;  /* 0x0000000402007986 */ /* 0x001fe2000c101b24 */
[----:B------:R-:W-:Y:S05]  /*75f0*/  EXIT ;  /* 0x000000000000794d */ /* 0x000fea0003800000 */
.L_x_37547:
        /* <DEDUP_REMOVED lines=12> */
.L_x_37560:
[----:B------:R-:W-:Y:S02]  /*76c0*/  LOP3.LUT R4, R18, 0xff, RZ, 0xc0, !PT ;  /* 0x000000ff12047812 */ /* 0x000fe400078ec0ff */
[----:B--234-:R-:W-:-:S04]  /*76d0*/  CS2R R6, SRZ ;  /* 0x0000000000067805 */ /* 0x01cfc8000001ff00 */
[----:B------:R-:W0:Y:S02]  /*76e0*/  I2F.F64.U16 R4, R4 ;  /* 0x0000000400047312 */ /* 0x000e240000101800 */
[----:B0-----:R-:W-:Y:S01]  /*76f0*/  STG.E.128 desc[UR36][R2.64], R4 ;  /* 0x0000000402007986 */ /* 0x001fe2000c101d24 */
[----:B------:R-:W-:Y:S05]  /*7700*/  EXIT ;  /* 0x000000000000794d */ /* 0x000fea0003800000 */
.L_x_37559:
        /* <DEDUP_REMOVED lines=22> */
.L_x_37564:
[----:B------:R-:W-:Y:S05]  /*7870*/  BSYNC B0 ;  /* 0x0000000000007941 */ /* 0x000fea0003800000 */
.L_x_37563:
[----:B------:R-:W-:-:S05]  /*7880*/  LOP3.LUT R5, R0, R5, RZ, 0xfc, !PT ;  /* 0x0000000500057212 */ /* 0x000fca00078efcff */
[----:B------:R-:W-:Y:S01]  /*7890*/  STG.E.U8 desc[UR36][R2.64], R5 ;  /* 0x0000000502007986 */ /* 0x000fe2000c101124 */
[----:B------:R-:W-:Y:S05]  /*78a0*/  EXIT ;  /* 0x000000000000794d */ /* 0x000fea0003800000 */
.L_x_37562:
        /* <DEDUP_REMOVED lines=14> */
.L_x_37566:
[----:B------:R-:W-:Y:S01]  /*7990*/  IMAD.MOV.U32 R0, RZ, RZ, 0x7f ;  /* 0x0000007fff007424 */ /* 0x000fe200078e00ff */
[----:B------:R-:W-:-:S04]  /*79a0*/  ISETP.GT.U32.AND P0, PT, R4, 0x7f800000, PT ;  /* 0x7f8000000400780c */ /* 0x000fc80003f04070 */
[----:B------:R-:W-:-:S09]  /*79b0*/  SEL R0, R0, 0x7c, P0 ;  /* 0x0000007c00007807 */ /* 0x000fd20000000000 */
.L_x_37567:
[----:B------:R-:W-:Y:S05]  /*79c0*/  BSYNC B0 ;  /* 0x0000000000007941 */ /* 0x000fea0003800000 */
.L_x_37565:
[----:B------:R-:W-:-:S04]  /*79d0*/  LOP3.LUT R4, R5, 0x80000000, RZ, 0xc0, !PT ;  /* 0x8000000005047812 */ /* 0x000fc800078ec0ff */
[----:B------:R-:W-:-:S04]  /*79e0*/  SHF.R.U32.HI R5, RZ, 0x18, R4 ;  /* 0x00000018ff057819 */ /* 0x000fc80000011604 */
[----:B------:R-:W-:-:S05]  /*79f0*/  LOP3.LUT R5, R0, R5, RZ, 0xfc, !PT ;  /* 0x0000000500057212 */ /* 0x000fca00078efcff */
[----:B------:R-:W-:Y:S01]  /*7a00*/  STG.E.U8 desc[UR36][R2.64], R5 ;  /* 0x0000000502007986 */ /* 0x000fe2000c101124 */
[----:B------:R-:W-:Y:S05]  /*7a10*/  EXIT ;  /* 0x000000000000794d */ /* 0x000fea0003800000 */
.L_x_37561:
[----:B------:R-:W-:-:S04]  /*7a20*/  LOP3.LUT R18, R18, 0xff, RZ, 0xc0, !PT ;  /* 0x000000ff12127812 */ /* 0x000fc800078ec0ff */
[----:B------:R-:W0:Y:S02]  /*7a30*/  I2F.U16 R0, R18 ;  /* 0x0000001200007306 */ /* 0x000e240000101000 */
[----:B0-----:R-:W-:-:S05]  /*7a40*/  F2FP.BF16.F32.PACK_AB R0, RZ, R0 ;  /* 0x00000000ff00723e */ /* 0x001fca00000010ff */
[----:B------:R-:W-:Y:S01]  /*7a50*/  STG.E.U16 desc[UR36][R2.64], R0 ;  /* 0x0000000002007986 */ /* 0x000fe2000c101524 */
[----:B------:R-:W-:Y:S05]  /*7a60*/  EXIT ;  /* 0x000000000000794d */ /* 0x000fea0003800000 */
.L_x_37558:
        /* <DEDUP_REMOVED lines=11> */
.L_x_37570:
        /* <DEDUP_REMOVED lines=18> */
.L_x_37573:
[----:B------:R-:W-:-:S04]  /*7c40*/  LOP3.LUT R0, R7, 0x80000000, RZ, 0xc0, !PT ;  /* 0x8000000007007812 */ /* 0x000fc800078ec0ff */
[----:B------:R-:W-:-:S04]  /*7c50*/  SHF.R.U32.HI R5, RZ, 0x18, R0 ;  /* 0x00000018ff057819 */ /* 0x000fc80000011600 */
[----:B------:R-:W-:-:S04]  /*7c60*/  LOP3.LUT R4, R4, R5, RZ, 0xfc, !PT ;  /* 0x0000000504047212 */ /* 0x000fc800078efcff */
[----:B------:R-:W-:-:S07]  /*7c70*/  PRMT R0, R4, 0x7610, R0 ;  /* 0x0000761004007816 */ /* 0x000fce0000000000 */
.L_x_37572:
[----:B------:R-:W-:Y:S05]  /*7c80*/  BSYNC B0 ;  /* 0x0000000000007941 */ /* 0x000fea0003800000 */
.L_x_37571:
[----:B------:R-:W-:Y:S01]  /*7c90*/  STG.E.U8 desc[UR36][R2.64], R0 ;  /* 0x0000000002007986 */ /* 0x000fe2000c101124 */
[----:B------:R-:W-:Y:S05]  /*7ca0*/  EXIT ;  /* 0x000000000000794d */ /* 0x000fea0003800000 */
.L_x_37569:
        /* <DEDUP_REMOVED lines=18> */
.L_x_37576:
[----:B------:R-:W-:-:S04]  /*7dd0*/  LOP3.LUT R0, R7, 0x80000000, RZ, 0xc0, !PT ;  /* 0x8000000007007812 */ /* 0x000fc800078ec0ff */
[----:B------:R-:W-:-:S04]  /*7de0*/  SHF.R.U32.HI R5, RZ, 0x18, R0 ;  /* 0x00000018ff057819 */ /* 0x000fc80000011600 */
[----:B------:R-:W-:-:S04]  /*7df0*/  LOP3.LUT R4, R4, R5, RZ, 0xfc, !PT ;  /* 0x0000000504047212 */ /* 0x000fc800078efcff */
[----:B------:R-:W-:-:S07]  /*7e00*/  PRMT R0, R4, 0x7610, R0 ;  /* 0x0000761004007816 */ /* 0x000fce0000000000 */
.L_x_37575:
[----:B------:R-:W-:Y:S05]  /*7e10*/  BSYNC B0 ;  /* 0x0000000000007941 */ /* 0x000fea0003800000 */
.L_x_37574:
[----:B------:R-:W-:Y:S01]  /*7e20*/  STG.E.U8 desc[UR36][R2.64], R0 ;  /* 0x0000000002007986 */ /* 0x000fe2000c101124 */
[----:B------:R-:W-:Y:S05]  /*7e30*/  EXIT ;  /* 0x000000000000794d */ /* 0x000fea0003800000 */
.L_x_37568:
        /* <DEDUP_REMOVED lines=23> */
.L_x_37551:
        /* <DEDUP_REMOVED lines=16> */
.L_x_37579:
[----:B------:R-:W-:Y:S05]  /*80b0*/  EXIT ;  /* 0x000000000000794d */ /* 0x000fea0003800000 */
.L_x_37578:
[----:B------:R-:W-:Y:S01]  /*80c0*/  LOP3.LUT R18, R18, 0xff, RZ, 0xc0, !PT ;  /* 0x000000ff12127812 */ /* 0x000fe200078ec0ff */
[----:B------:R-:W-:-:S05]  /*80d0*/  IMAD.MOV.U32 R19, RZ, RZ, RZ ;  /* 0x000000ffff137224 */ /* 0x000fca00078e00ff */
[----:B------:R-:W-:Y:S01]  /*80e0*/  STG.E.64 desc[UR36][R2.64], R18 ;  /* 0x0000001202007986 */ /* 0x000fe2000c101b24 */
[----:B------:R-:W-:Y:S05]  /*80f0*/  EXIT ;  /* 0x000000000000794d */ /* 0x000fea0003800000 */
.L_x_37577:
[----:B------:R-:W-:-:S05]  /*8100*/  LOP3.LUT R5, R18, 0xff, RZ, 0xc0, !PT ;  /* 0x000000ff12057812 */ /* 0x000fca00078ec0ff */
[----:B------:R-:W-:Y:S01]  /*8110*/  STG.E desc[UR36][R2.64], R5 ;  /* 0x0000000502007986 */ /* 0x000fe2000c101924 */
[----:B------:R-:W-:Y:S05]  /*8120*/  EXIT ;  /* 0x000000000000794d */ /* 0x000fea0003800000 */
        .weak           $__internal_78_$__cuda_sm20_div_u16
        .type           $__internal_78_$__cuda_sm20_div_u16,@function
        .size           $__internal_78_$__cuda_sm20_div_u16,(.L_x_37756 - $__internal_78_$__cuda_sm20_div_u16)
$__internal_78_$__cuda_sm20_div_u16:
        /* <DEDUP_REMOVED lines=18> */
[----:B------:R-:W-:Y:S06]  /*8250*/  RET.REL.NODEC R4 `(_ZN2at6native27unrolled_elementwise_kernelINS0_13AUnaryFunctorIhhhZZZNS0_15binary_internal21div_floor_kernel_cudaERNS_18TensorIteratorBaseEENKUlvE_clEvENKUlvE_clEvEUlhhE_EESt5arrayIPcLm2EELi4E23TrivialOffsetCalculatorILi1EjESE_NS0_6memory12LoadWithCastILi1EEENSF_13StoreWithCastILi1EEEEEviT_T0_T2_T3_T4_T5_) ;  /* 0xffffff7c04687950 */ /* 0x000fec0003c3ffff */
.L_x_37580:
        /* <DEDUP_REMOVED lines=10> */
.L_x_37756:


//--------------------- .text._ZN2at6native18elementwise_kernelILi128ELi4EZNS0_22gpu_kernel_impl_nocastINS0_13AUnaryFunctorIhhhZZZNS0_15binary_internal21div_floor_kernel_cudaERNS_18TensorIteratorBaseEENKUlvE_clEvENKUlvE_clEvEUlhhE_EEEEvS6_RKT_EUliE_EEviT1_ --------------------------
	.section	.text._ZN2at6native18elementwise_kernelILi128ELi4EZNS0_22gpu_kernel_impl_nocastINS0_13AUnaryFunctorIhhhZZZNS0_15binary_internal21div_floor_kernel_cudaERNS_18TensorIteratorBaseEENKUlvE_clEvENKUlvE_clEvEUlhhE_EEEEvS6_RKT_EUliE_EEviT1_,"ax",@progbits
	.align	128
        .global         _ZN2at6native18elementwise_kernelILi128ELi4EZNS0_22gpu_kernel_impl_nocastINS0_13AUnaryFunctorIhhhZZZNS0_15binary_internal21div_floor_kernel_cudaERNS_18TensorIteratorBaseEENKUlvE_clEvENKUlvE_clEvEUlhhE_EEEEvS6_RKT_EUliE_EEviT1_
        .type           _ZN2at6native18elementwise_kernelILi128ELi4EZNS0_22gpu_kernel_impl_nocastINS0_13AUnaryFunctorIhhhZZZNS0_15binary_internal21div_floor_kernel_cudaERNS_18TensorIteratorBaseEENKUlvE_clEvENKUlvE_clEvEUlhhE_EEEEvS6_RKT_EUliE_EEviT1_,@function
        .size           _ZN2at6native18elementwise_kernelILi128ELi4EZNS0_22gpu_kernel_impl_nocastINS0_13AUnaryFunctorIhhhZZZNS0_15binary_internal21div_floor_kernel_cudaERNS_18TensorIteratorBaseEENKUlvE_clEvENKUlvE_clEvEUlhhE_EEEEvS6_RKT_EUliE_EEviT1_,(.L_x_37757 - _ZN2at6native18elementwise_kernelILi128ELi4EZNS0_22gpu_kernel_impl_nocastINS0_13AUnaryFunctorIhhhZZZNS0_15binary_internal21div_floor_kernel_cudaERNS_18TensorIteratorBaseEENKUlvE_clEvENKUlvE_clEvEUlhhE_EEEEvS6_RKT_EUliE_EEviT1_)
        .other          _ZN2at6native18elementwise_kernelILi128ELi4EZNS0_22gpu_kernel_impl_nocastINS0_13AUnaryFunctorIhhhZZZNS0_15binary_internal21div_floor_kernel_cudaERNS_18TensorIteratorBaseEENKUlvE_clEvENKUlvE_clEvEUlhhE_EEEEvS6_RKT_EUliE_EEviT1_,@"STO_CUDA_ENTRY STV_DEFAULT"
_ZN2at6native18elementwise_kernelILi128ELi4EZNS0_22gpu_kernel_impl_nocastINS0_13AUnaryFunctorIhhhZZZNS0_15binary_internal21div_floor_kernel_cudaERNS_18TensorIteratorBaseEENKUlvE_clEvENKUlvE_clEvEUlhhE_EEEEvS6_RKT_EUliE_EEviT1_:
.text._ZN2at6native18elementwise_kernelILi128ELi4EZNS0_22gpu_kernel_impl_nocastINS0_13AUnaryFunctorIhhhZZZNS0_15binary_internal21div_floor_kernel_cudaERNS_18TensorIteratorBaseEENKUlvE_clEvENKUlvE_clEvEUlhhE_EEEEvS6_RKT_EUliE_EEviT1_:
        /* <DEDUP_REMOVED lines=312> */
.L_x_37583:
        /* <DEDUP_REMOVED lines=9> */
[----:B0----5:R-:W-:Y:S05]  /*1410*/  CALL.REL.NOINC `($__internal_79_$__cuda_sm20_div_u16) ;  /* 0x0000003800fc7944 */ /* 0x021fea0003c00000 */
[----:B------:R0:W-:Y:S01]  /*1420*/  STG.E.U8 desc[UR4][R6.64], R13 ;  /* 0x0000000d06007986 */ /* 0x0001e2000c101104 */
[----:B------:R-:W-:-:S04]  /*1430*/  LEA R0, R5, R0, 0x9 ;  /* 0x0000000005007211 */ /* 0x000fc800078e48ff */
[----:B------:R-:W-:-:S07]  /*1440*/  IADD3 R3, R0, 0x80, RZ ;  /* 0x0000008000037810 */ /* 0x000fce0007ffe0ff */
.L_x_37582:
[----:B------:R-:W-:Y:S05]  /*1450*/  BSYNC B0 ;  /* 0x0000000000007941 */ /* 0x000fea0003800000 */
.L_x_37581:
        /* <DEDUP_REMOVED lines=306> */
.L_x_37586:
        /* <DEDUP_REMOVED lines=11> */
[----:B------:R-:W-:-:S07]  /*2830*/  IADD3 R3, R3, 0x80, RZ ;  /* 0x0000008003037810 */ /* 0x000fce0007ffe0ff */
.L_x_37585:
[----:B------:R-:W-:Y:S05]  /*2840*/  BSYNC B0 ;  /* 0x0000000000007941 */ /* 0x000fea0003800000 */
.L_x_37584:
        /* <DEDUP_REMOVED lines=306> */
.L_x_37589:
        /* <DEDUP_REMOVED lines=12> */
.L_x_37588:
[----:B------:R-:W-:Y:S05]  /*3c30*/  BSYNC B0 ;  /* 0x0000000000007941 */ /* 0x000fea0003800000 */
.L_x_37587:
        /* <DEDUP_REMOVED lines=305> */
.L_x_37590:
        /* <DEDUP_REMOVED lines=10> */
[----:B------:R-:W-:Y:S01]  /*4ff0*/  STG.E.U8 desc[UR4][R2.64], R13 ;  /* 0x0000000d02007986 */ /* 0x000fe2000c101104 */
[----:B------:R-:W-:Y:S05]  /*5000*/  EXIT ;  /* 0x000000000000794d */ /* 0x000fea0003800000 */
        .weak           $__internal_79_$__cuda_sm20_div_u16
        .type           $__internal_79_$__cuda_sm20_div_u16,@function
        .size           $__internal_79_$__cuda_sm20_div_u16,(.L_x_37757 - $__internal_79_$__cuda_sm20_div_u16)
$__internal_79_$__cuda_sm20_div_u16:
        /* <DEDUP_REMOVED lines=18> */
[----:B------:R-:W-:Y:S06]  /*5130*/  RET.REL.NODEC R8 `(_ZN2at6native18elementwise_kernelILi128ELi4EZNS0_22gpu_kernel_impl_nocastINS0_13AUnaryFunctorIhhhZZZNS0_15binary_internal21div_floor_kernel_cudaERNS_18TensorIteratorBaseEENKUlvE_clEvENKUlvE_clEvEUlhhE_EEEEvS6_RKT_EUliE_EEviT1_) ;  /* 0xffffffac08b07950 */ /* 0x000fec0003c3ffff */
.L_x_37591:
        /* <DEDUP_REMOVED lines=12> */
.L_x_37757:


//--------------------- .text._ZN2at6native27unrolled_elementwise_kernelINS0_13AUnaryFunctorIhhhZZZNS0_15binary_internal21div_floor_kernel_cudaERNS_18TensorIteratorBaseEENKUlvE_clEvENKUlvE_clEvEUlhhE_EESt5arrayIPcLm2EELi4E23TrivialOffsetCalculatorILi1EjESE_NS0_6memory15LoadWithoutCastENSF_16StoreWithoutCastEEEviT_T0_T2_T3_T4_T5_ --------------------------
	.section	.text._ZN2at6native27unrolled_elementwise_kernelINS0_13AUnaryFunctorIhhhZZZNS0_15binary_internal21div_floor_kernel_cudaERNS_18TensorIteratorBaseEENKUlvE_clEvENKUlvE_clEvEUlhhE_EESt5arrayIPcLm2EELi4E23TrivialOffsetCalculatorILi1EjESE_NS0_6memory15LoadWithoutCastENSF_16StoreWithoutCastEEEviT_T0_T2_T3_T4_T5_,"ax",@progbits
	.align	128
        .global         _ZN2at6native27unrolled_elementwise_kernelINS0_13AUnaryFunctorIhhhZZZNS0_15binary_internal21div_floor_kernel_cudaERNS_18TensorIteratorBaseEENKUlvE_clEvENKUlvE_clEvEUlhhE_EESt5arrayIPcLm2EELi4E23TrivialOffsetCalculatorILi1EjESE_NS0_6memory15LoadWithoutCastENSF_16StoreWithoutCastEEEviT_T0_T2_T3_T4_T5_
        .type           _ZN2at6native27unrolled_elementwise_kernelINS0_13AUnaryFunctorIhhhZZZNS0_15binary_internal21div_floor_kernel_cudaERNS_18TensorIteratorBaseEENKUlvE_clEvENKUlvE_clEvEUlhhE_EESt5arrayIPcLm2EELi4E23TrivialOffsetCalculatorILi1EjESE_NS0_6memory15LoadWithoutCastENSF_16StoreWithoutCastEEEviT_T0_T2_T3_T4_T5_,@function
        .size           _ZN2at6native27unrolled_elementwise_kernelINS0_13AUnaryFunctorIhhhZZZNS0_15binary_internal21div_floor_kernel_cudaERNS_18TensorIteratorBaseEENKUlvE_clEvENKUlvE_clEvEUlhhE_EESt5arrayIPcLm2EELi4E23TrivialOffsetCalculatorILi1EjESE_NS0_6memory15LoadWithoutCastENSF_16StoreWithoutCastEEEviT_T0_T2_T3_T4_T5_,(.L_x_37758 - _ZN2at6native27unrolled_elementwise_kernelINS0_13AUnaryFunctorIhhhZZZNS0_15binary_internal21div_floor_kernel_cudaERNS_18TensorIteratorBaseEENKUlvE_clEvENKUlvE_clEvEUlhhE_EESt5arrayIPcLm2EELi4E23TrivialOffsetCalculatorILi1EjESE_NS0_6memory15LoadWithoutCastENSF_16StoreWithoutCastEEEviT_T0_T2_T3_T4_T5_)
        .other          _ZN2at6native27unrolled_elementwise_kernelINS0_13AUnaryFunctorIhhhZZZNS0_15binary_internal21div_floor_kernel_cudaERNS_18TensorIteratorBaseEENKUlvE_clEvENKUlvE_clEvEUlhhE_EESt5arrayIPcLm2EELi4E23TrivialOffsetCalculatorILi1EjESE_NS0_6memory15LoadWithoutCastENSF_16StoreWithoutCastEEEviT_T0_T2_T3_T4_T5_,@"STO_CUDA_ENTRY STV_DEFAULT"
_ZN2at6native27unrolled_elementwise_kernelINS0_13AUnaryFunctorIhhhZZZNS0_15binary_internal21div_floor_kernel_cudaERNS_18TensorIteratorBaseEENKUlvE_clEvENKUlvE_clEvEUlhhE_EESt5arrayIPcLm2EELi4E23TrivialOffsetCalculatorILi1EjESE_NS0_6memory15LoadWithoutCastENSF_16StoreWithoutCastEEEviT_T0_T2_T3_T4_T5_:
.text._ZN2at6native27unrolled_elementwise_kernelINS0_13AUnaryFunctorIhhhZZZNS0_15binary_internal21div_floor_kernel_cudaERNS_18TensorIteratorBaseEENKUlvE_clEvENKUlvE_clEvEUlhhE_EESt5arrayIPcLm2EELi4E23TrivialOffsetCalculatorILi1EjESE_NS0_6memory15LoadWithoutCastENSF_16StoreWithoutCastEEEviT_T0_T2_T3_T4_T5_:
        /* <DEDUP_REMOVED lines=44> */
[----:B------:R-:W-:Y:S05]  /*02c0*/  CALL.REL.NOINC `($__internal_80_$__cuda_sm20_div_u16) ;  /* 0x0000000000fc7944 */ /* 0x000fea0003c00000 */
[----:B------:R-:W-:-:S07]  /*02d0*/  IMAD.MOV.U32 R6, RZ, RZ, R15 ;  /* 0x000000ffff067224 */ /* 0x000fce00078e000f */
.L_x_37593:
[----:B------:R-:W-:Y:S05]  /*02e0*/  BSYNC B0 ;  /* 0x0000000000007941 */ /* 0x000fea0003800000 */
.L_x_37592:
[----:B0-----:R-:W-:Y:S01]  /*02f0*/  IADD3 R5, R3, 0x80, RZ ;  /* 0x0000008003057810 */ /* 0x001fe20007ffe0ff */
[----:B------:R-:W-:Y:S03]  /*0300*/  BSSY B0, `(.L_x_37594) ;  /* 0x0000008000007945 */ /* 0x000fe60003800000 */
[----:B------:R-:W-:-:S13]  /*0310*/  ISETP.GE.AND P1, PT, R5, R2, PT ;  /* 0x000000020500720c */ /* 0x000fda0003f26270 */
[----:B------:R-:W-:Y:S05]  /*0320*/  @P1 BRA `(.L_x_37595) ;  /* 0x0000000000141947 */ /* 0x000fea0003800000 */
[----:B-----5:R-:W-:Y:S01]  /*0330*/  LOP3.LUT R16, R10, 0xff, RZ, 0xc0, !PT ;  /* 0x000000ff0a107812 */ /* 0x020fe200078ec0ff */
[----:B------:R-:W-:Y:S01]  /*0340*/  IMAD.U32 R14, RZ, RZ, UR6 ;  /* 0x00000006ff0e7e24 */ /* 0x000fe2000f8e00ff */
[----:B------:R-:W-:-:S07]  /*0350*/  MOV R17, 0x370 ;  /* 0x0000037000117802 */ /* 0x000fce0000000f00 */
[----:B------:R-:W-:Y:S05]  /*0360*/  CALL.REL.NOINC `($__internal_80_$__cuda_sm20_div_u16) ;  /* 0x0000000000d47944 */ /* 0x000fea0003c00000 */
[----:B------:R-:W-:-:S07]  /*0370*/  IMAD.MOV.U32 R4, RZ, RZ, R15 ;  /* 0x000000ffff047224 */ /* 0x000fce00078e000f */
.L_x_37595:
[----:B------:R-:W-:Y:S05]  /*0380*/  BSYNC B0 ;  /* 0x0000000000007941 */ /* 0x000fea0003800000 */
.L_x_37594:
[----:B------:R-:W-:Y:S01]  /*0390*/  VIADD R5, R3, 0x100 ;  /* 0x0000010003057836 */ /* 0x000fe20000000000 */
[----:B------:R-:W-:Y:S04]  /*03a0*/  BSSY B0, `(.L_x_37596) ;  /* 0x0000008000007945 */ /* 0x000fe80003800000 */
[----:B------:R-:W-:-:S13]  /*03b0*/  ISETP.GE.AND P1, PT, R5, R2, PT ;  /* 0x000000020500720c */ /* 0x000fda0003f26270 */
[----:B------:R-:W-:Y:S05]  /*03c0*/  @P1 BRA `(.L_x_37597) ;  /* 0x0000000000141947 */ /* 0x000fea0003800000 */
[----:B-----5:R-:W-:Y:S01]  /*03d0*/  LOP3.LUT R16, R9, 0xff, RZ, 0xc0, !PT ;  /* 0x000000ff09107812 */ /* 0x020fe200078ec0ff */
[----:B------:R-:W-:Y:S01]  /*03e0*/  IMAD.U32 R14, RZ, RZ, UR6 ;  /* 0x00000006ff0e7e24 */ /* 0x000fe2000f8e00ff */
[----:B------:R-:W-:-:S07]  /*03f0*/  MOV R17, 0x410 ;  /* 0x0000041000117802 */ /* 0x000fce0000000f00 */
[----:B------:R-:W-:Y:S05]  /*0400*/  CALL.REL.NOINC `($__internal_80_$__cuda_sm20_div_u16) ;  /* 0x0000000000ac7944 */ /* 0x000fea0003c00000 */
[----:B------:R-:W-:-:S07]  /*0410*/  IMAD.MOV.U32 R5, RZ, RZ, R15 ;  /* 0x000000ffff057224 */ /* 0x000fce00078e000f */
.L_x_37597:
[----:B------:R-:W-:Y:S05]  /*0420*/  BSYNC B0 ;  /* 0x0000000000007941 */ /* 0x000fea0003800000 */
.L_x_37596:
[----:B------:R-:W-:Y:S01]  /*0430*/  VIADD R7, R3, 0x180 ;  /* 0x0000018003077836 */ /* 0x000fe20000000000 */
[----:B------:R-:W-:Y:S04]  /*0440*/  BSSY B0, `(.L_x_37598) ;  /* 0x0000008000007945 */ /* 0x000fe80003800000 */
[----:B------:R-:W-:-:S13]  /*0450*/  ISETP.GE.AND P1, PT, R7, R2, PT ;  /* 0x000000020700720c */ /* 0x000fda0003f26270 */
[----:B------:R-:W-:Y:S05]  /*0460*/  @P1 BRA `(.L_x_37599) ;  /* 0x0000000000141947 */ /* 0x000fea0003800000 */
[----:B-----5:R-:W-:Y:S02]  /*0470*/  LOP3.LUT R16, R8, 0xff, RZ, 0xc0, !PT ;  /* 0x000000ff08107812 */ /* 0x020fe400078ec0ff */
[----:B------:R-:W-:Y:S02]  /*0480*/  MOV R14, UR6 ;  /* 0x00000006000e7c02 */ /* 0x000fe40008000f00 */
[----:B------:R-:W-:-:S07]  /*0490*/  MOV R17, 0x4b0 ;  /* 0x000004b000117802 */ /* 0x000fce0000000f00 */
[----:B------:R-:W-:Y:S05]  /*04a0*/  CALL.REL.NOINC `($__internal_80_$__cuda_sm20_div_u16) ;  /* 0x0000000000847944 */ /* 0x000fea0003c00000 */
[----:B------:R-:W-:-:S07]  /*04b0*/  IMAD.MOV.U32 R11, RZ, RZ, R15 ;  /* 0x000000ffff0b7224 */ /* 0x000fce00078e000f */
.L_x_37599:
[----:B------:R-:W-:Y:S05]  /*04c0*/  BSYNC B0 ;  /* 0x0000000000007941 */ /* 0x000fea0003800000 */
.L_x_37598:
        /* <DEDUP_REMOVED lines=22> */
.L_x_37601:
[----:B------:R-:W-:Y:S05]  /*0630*/  BSYNC B0 ;  /* 0x0000000000007941 */ /* 0x000fea0003800000 */
.L_x_37600:
        /* <DEDUP_REMOVED lines=8> */
        .weak           $__internal_80_$__cuda_sm20_div_u16
        .type           $__internal_80_$__cuda_sm20_div_u16,@function
        .size           $__internal_80_$__cuda_sm20_div_u16,(.L_x_37758 - $__internal_80_$__cuda_sm20_div_u16)
$__internal_80_$__cuda_sm20_div_u16:
[----:B------:R-:W0:Y:S01]  /*06c0*/  I2F.U16 R7, R16 ;  /* 0x0000001000077306 */ /* 0x000e220000101000 */
[----:B------:R-:W-:Y:S01]  /*06d0*/  HFMA2.MMA R11, -RZ, RZ, 15, 0 ;  /* 0x4b800000ff0b7435 */ /* 0x000fe200000001ff */
[----:B------:R-:W-:Y:S01]  /*06e0*/  IMAD.MOV.U32 R13, RZ, RZ, 0x0 ;  /* 0x00000000ff0d7424 */ /* 0x000fe200078e00ff */
[C---:B0-----:R-:W-:Y:S02]  /*06f0*/  FSETP.GEU.AND P2, PT, |R7|.reuse, 1.175494350822287508e-38, PT ;  /* 0x008000000700780b */ /* 0x041fe40003f4e200 */
[----:B------:R-:W-:-:S06]  /*0700*/  FSETP.GT.AND P1, PT, |R7|, 8.50705917302346158658e+37, PT ;  /* 0x7e8000000700780b */ /* 0x000fcc0003f24200 */
        /* <DEDUP_REMOVED lines=13> */
[----:B------:R-:W-:Y:S06]  /*07e0*/  RET.REL.NODEC R12 `(_ZN2at6native27unrolled_elementwise_kernelINS0_13AUnaryFunctorIhhhZZZNS0_15binary_internal21div_floor_kernel_cudaERNS_18TensorIteratorBaseEENKUlvE_clEvENKUlvE_clEvEUlhhE_EESt5arrayIPcLm2EELi4E23TrivialOffsetCalculatorILi1EjESE_NS0_6memory15LoadWithoutCastENSF_16StoreWithoutCastEEEviT_T0_T2_T3_T4_T5_) ;  /* 0xfffffff80c047950 */ /* 0x000fec0003c3ffff */
.L_x_37602:
        /* <DEDUP_REMOVED lines=9> */
.L_x_37758:


//--------------------- .text._ZN2at6native29vectorized_elementwise_kernelILi2ENS0_13AUnaryFunctorIhhhZZZNS0_15binary_internal21div_floor_kernel_cudaERNS_18TensorIteratorBaseEENKUlvE_clEvENKUlvE_clEvEUlhhE_EESt5arrayIPcLm2EEEEviT0_T1_ --------------------------
	.section	.text._ZN2at6native29vectorized_elementwise_kernelILi2ENS0_13AUnaryFunctorIhhhZZZNS0_15binary_internal21div_floor_kernel_cudaERNS_18TensorIteratorBaseEENKUlvE_clEvENKUlvE_clEvEUlhhE_EESt5arrayIPcLm2EEEEviT0_T1_,"ax",@progbits
	.align	128
        .global         _ZN2at6native29vectorized_elementwise_kernelILi2ENS0_13AUnaryFunctorIhhhZZZNS0_15binary_internal21div_floor_kernel_cudaERNS_18TensorIteratorBaseEENKUlvE_clEvENKUlvE_clEvEUlhhE_EESt5arrayIPcLm2EEEEviT0_T1_
        .type           _ZN2at6native29vectorized_elementwise_kernelILi2ENS0_13AUnaryFunctorIhhhZZZNS0_15binary_internal21div_floor_kernel_cudaERNS_18TensorIteratorBaseEENKUlvE_clEvENKUlvE_clEvEUlhhE_EESt5arrayIPcLm2EEEEviT0_T1_,@function
        .size           _ZN2at6native29vectorized_elementwise_kernelILi2ENS0_13AUnaryFunctorIhhhZZZNS0_15binary_internal21div_floor_kernel_cudaERNS_18TensorIteratorBaseEENKUlvE_clEvENKUlvE_clEvEUlhhE_EESt5arrayIPcLm2EEEEviT0_T1_,(.L_x_37759 - _ZN2at6native29vectorized_elementwise_kernelILi2ENS0_13AUnaryFunctorIhhhZZZNS0_15binary_internal21div_floor_kernel_cudaERNS_18TensorIteratorBaseEENKUlvE_clEvENKUlvE_clEvEUlhhE_EESt5arrayIPcLm2EEEEviT0_T1_)
        .other          _ZN2at6native29vectorized_elementwise_kernelILi2ENS0_13AUnaryFunctorIhhhZZZNS0_15binary_internal21div_floor_kernel_cudaERNS_18TensorIteratorBaseEENKUlvE_clEvENKUlvE_clEvEUlhhE_EESt5arrayIPcLm2EEEEviT0_T1_,@"STO_CUDA_ENTRY STV_DEFAULT"
_ZN2at6native29vectorized_elementwise_kernelILi2ENS0_13AUnaryFunctorIhhhZZZNS0_15binary_internal21div_floor_kernel_cudaERNS_18TensorIteratorBaseEENKUlvE_clEvENKUlvE_clEvEUlhhE_EESt5arrayIPcLm2EEEEviT0_T1_:
.text._ZN2at6native29vectorized_elementwise_kernelILi2ENS0_13AUnaryFunctorIhhhZZZNS0_15binary_internal21div_floor_kernel_cudaERNS_18TensorIteratorBaseEENKUlvE_clEvENKUlvE_clEvEUlhhE_EESt5arrayIPcLm2EEEEviT0_T1_:
        /* <DEDUP_REMOVED lines=21> */
[----:B------:R-:W-:Y:S01]  /*0150*/  UIADD3 UR4, UP0, UR4, UR6, URZ ;  /* 0x0000000604047290 */ /* 0x000fe2000ff1e03f */
[----:B------:R-:W-:-:S03]  /*0160*/  IMAD.U32 R8, RZ, RZ, UR10 ;  /* 0x0000000aff087e24 */ /* 0x000fc6000f8e00ff */
[----:B------:R-:W-:Y:S02]  /*0170*/  UIADD3.X UR5, URZ, UR7, URZ, UP0, !UPT ;  /* 0x000000073f057290 */ /* 0x000fe400087fe43f */
[----:B------:R-:W-:Y:S01]  /*0180*/  IMAD.U32 R4, RZ, RZ, UR4 ;  /* 0x00000004ff047e24 */ /* 0x000fe2000f8e00ff */
[----:B0-----:R-:W-:-:S03]  /*0190*/  MOV R2, 0x250 ;  /* 0x0000025000027802 */ /* 0x001fc60000000f00 */
[----:B------:R-:W-:Y:S02]  /*01a0*/  IMAD.U32 R5, RZ, RZ, UR5 ;  /* 0x00000005ff057e24 */ /* 0x000fe4000f8e00ff */
[----:B------:R-:W-:Y:S01]  /*01b0*/  IMAD.WIDE R4, R9, 0x2, R4 ;  /* 0x0000000209047825 */ /* 0x000fe200078e0204 */
[C---:B--2---:R-:W-:Y:S02]  /*01c0*/  PRMT R11, R14.reuse, 0x7770, RZ ;  /* 0x000077700e0b7816 */ /* 0x044fe400000000ff */
[----:B------:R-:W-:Y:S02]  /*01d0*/  PRMT R14, R14, 0x7771, RZ ;  /* 0x000077710e0e7816 */ /* 0x000fe400000000ff */
[C---:B---3--:R-:W-:Y:S02]  /*01e0*/  PRMT R10, R12.reuse, 0x7770, RZ ;  /* 0x000077700c0a7816 */ /* 0x048fe400000000ff */
[----:B------:R-:W-:Y:S02]  /*01f0*/  PRMT R12, R12, 0x7771, RZ ;  /* 0x000077710c0c7816 */ /* 0x000fe400000000ff */
[----:B----4-:R-:W-:-:S02]  /*0200*/  PRMT R9, R7, 0x7770, RZ ;  /* 0x0000777007097816 */ /* 0x010fc400000000ff */
[----:B------:R-:W-:Y:S02]  /*0210*/  PRMT R7, R7, 0x7771, RZ ;  /* 0x0000777107077816 */ /* 0x000fe400000000ff */
[C---:B-----5:R-:W-:Y:S02]  /*0220*/  PRMT R6, R0.reuse, 0x7770, RZ ;  /* 0x0000777000067816 */ /* 0x060fe400000000ff */
[----:B------:R-:W-:-:S07]  /*0230*/  PRMT R0, R0, 0x7771, RZ ;  /* 0x0000777100007816 */ /* 0x000fce00000000ff */
[----:B------:R-:W-:Y:S05]  /*0240*/  CALL.REL.NOINC `($__internal_81_$__cuda_sm20_div_u16) ;  /* 0x0000000c00ec7944 */ /* 0x000fea0003c00000 */
[----:B------:R-:W-:Y:S01]  /*0250*/  IMAD.MOV.U32 R13, RZ, RZ, R14 ;  /* 0x000000ffff0d7224 */ /* 0x000fe200078e000e */
[----:B------:R-:W-:Y:S01]  /*0260*/  MOV R2, 0x2a0 ;  /* 0x000002a000027802 */ /* 0x000fe20000000f00 */
[----:B------:R-:W-:Y:S02]  /*0270*/  IMAD.MOV.U32 R14, RZ, RZ, R11 ;  /* 0x000000ffff0e7224 */ /* 0x000fe400078e000b */
[----:B------:R-:W-:-:S07]  /*0280*/  IMAD.U32 R8, RZ, RZ, UR10 ;  /* 0x0000000aff087e24 */ /* 0x000fce000f8e00ff */
[----:B------:R-:W-:Y:S05]  /*0290*/  CALL.REL.NOINC `($__internal_81_$__cuda_sm20_div_u16) ;  /* 0x0000000c00d87944 */ /* 0x000fea0003c00000 */
[----:B------:R-:W-:Y:S01]  /*02a0*/  PRMT R13, R13, 0x7604, R14 ;  /* 0x000076040d0d7816 */ /* 0x000fe2000000000e */
[----:B------:R-:W-:Y:S01]  /*02b0*/  IMAD.MOV.U32 R14, RZ, RZ, R12 ;  /* 0x000000ffff0e7224 */ /* 0x000fe200078e000c */
[----:B------:R-:W-:Y:S01]  /*02c0*/  MOV R2, 0x300 ;  /* 0x0000030000027802 */ /* 0x000fe20000000f00 */
[----:B------:R-:W-:Y:S02]  /*02d0*/  IMAD.U32 R8, RZ, RZ, UR10 ;  /* 0x0000000aff087e24 */ /* 0x000fe4000f8e00ff */
[----:B------:R0:W-:Y:S05]  /*02e0*/  STG.E.U16 desc[UR8][R4.64], R13 ;  /* 0x0000000d04007986 */ /* 0x0001ea000c101508 */
[----:B0-----:R-:W-:Y:S05]  /*02f0*/  CALL.REL.NOINC `($__internal_81_$__cuda_sm20_div_u16) ;  /* 0x0000000c00c07944 */ /* 0x001fea0003c00000 */
[----:B------:R-:W-:Y:S01]  /*0300*/  IMAD.MOV.U32 R11, RZ, RZ, R14 ;  /* 0x000000ffff0b7224 */ /* 0x000fe200078e000e */
[----:B------:R-:W-:Y:S01]  /*0310*/  MOV R14, R10 ;  /* 0x0000000a000e7202 */ /* 0x000fe20000000f00 */
[----:B------:R-:W-:Y:S01]  /*0320*/  IMAD.U32 R8, RZ, RZ, UR10 ;  /* 0x0000000aff087e24 */ /* 0x000fe2000f8e00ff */
[----:B------:R-:W-:-:S07]  /*0330*/  MOV R2, 0x350 ;  /* 0x0000035000027802 */ /* 0x000fce0000000f00 */
        /* <DEDUP_REMOVED lines=19> */
[----:B------:R-:W-:Y:S01]  /*0470*/  MOV R8, UR10 ;  /* 0x0000000a00087c02 */ /* 0x000fe20008000f00 */
[----:B------:R-:W-:Y:S01]  /*0480*/  IMAD.MOV.U32 R14, RZ, RZ, R6 ;  /* 0x000000ffff0e7224 */ /* 0x000fe200078e0006 */
[----:B------:R-:W-:-:S07]  /*0490*/  MOV R2, 0x4b0 ;  /* 0x000004b000027802 */ /* 0x000fce0000000f00 */
[----:B------:R-:W-:Y:S05]  /*04a0*/  CALL.REL.NOINC `($__internal_81_$__cuda_sm20_div_u16) ;  /* 0x0000000c00547944 */ /* 0x000fea0003c00000 */
[----:B------:R-:W-:-:S05]  /*04b0*/  PRMT R7, R7, 0x7604, R14 ;  /* 0x0000760407077816 */ /* 0x000fca000000000e */
[----:B------:R-:W-:Y:S01]  /*04c0*/  STG.E.U16 desc[UR8][R4.64+0x300], R7 ;  /* 0x0003000704007986 */ /* 0x000fe2000c101508 */
[----:B------:R-:W-:Y:S05]  /*04d0*/  EXIT ;  /* 0x000000000000794d */ /* 0x000fea0003800000 */
.L_x_37603:
        /* <DEDUP_REMOVED lines=68> */
[----:B------:R-:W-:Y:S01]  /*0920*/  IMAD.U32 R8, RZ, RZ, UR10 ;  /* 0x0000000aff087e24 */ /* 0x000fe2000f8e00ff */
[----:B0-----:R-:W-:-:S07]  /*0930*/  MOV R2, 0x950 ;  /* 0x0000095000027802 */ /* 0x001fce0000000f00 */
[----:B------:R-:W-:Y:S05]  /*0940*/  CALL.REL.NOINC `($__internal_81_$__cuda_sm20_div_u16) ;  /* 0x00000008002c7944 */ /* 0x000fea0003c00000 */
[----:B------:R-:W-:-:S07]  /*0950*/  IMAD.MOV.U32 R4, RZ, RZ, R14 ;  /* 0x000000ffff047224 */ /* 0x000fce00078e000e */
.L_x_37605:
[----:B------:R-:W-:Y:S05]  /*0960*/  BSYNC B0 ;  /* 0x0000000000007941 */ /* 0x000fea0003800000 */
.L_x_37604:
[----:B0-----:R-:W-:Y:S01]  /*0970*/  VIADD R3, R11, 0x80 ;  /* 0x000000800b037836 */ /* 0x001fe20000000000 */
[----:B------:R-:W-:Y:S04]  /*0980*/  BSSY B0, `(.L_x_37606) ;  /* 0x0000008000007945 */ /* 0x000fe80003800000 */
[----:B------:R-:W-:-:S13]  /*0990*/  ISETP.GE.AND P1, PT, R3, R0, PT ;  /* 0x000000000300720c */ /* 0x000fda0003f26270 */
[----:B------:R-:W-:Y:S05]  /*09a0*/  @P1 BRA `(.L_x_37607) ;  /* 0x0000000000141947 */ /* 0x000fea0003800000 */
[----:B-----5:R-:W-:Y:S01]  /*09b0*/  LOP3.LUT R14, R10, 0xff, RZ, 0xc0, !PT ;  /* 0x000000ff0a0e7812 */ /* 0x020fe200078ec0ff */
[----:B------:R-:W-:Y:S01]  /*09c0*/  IMAD.U32 R8, RZ, RZ, UR10 ;  /* 0x0000000aff087e24 */ /* 0x000fe2000f8e00ff */
[----:B------:R-:W-:-:S07]  /*09d0*/  MOV R2, 0x9f0 ;  /* 0x000009f000027802 */ /* 0x000fce0000000f00 */
[----:B------:R-:W-:Y:S05]  /*09e0*/  CALL.REL.NOINC `($__internal_81_$__cuda_sm20_div_u16) ;  /* 0x0000000800047944 */ /* 0x000fea0003c00000 */
[----:B------:R-:W-:-:S07]  /*09f0*/  IMAD.MOV.U32 R5, RZ, RZ, R14 ;  /* 0x000000ffff057224 */ /* 0x000fce00078e000e */
.L_x_37607:
[----:B------:R-:W-:Y:S05]  /*0a00*/  BSYNC B0 ;  /* 0x0000000000007941 */ /* 0x000fea0003800000 */
.L_x_37606:
[----:B------:R-:W-:Y:S01]  /*0a10*/  VIADD R3, R11, 0x100 ;  /* 0x000001000b037836 */ /* 0x000fe20000000000 */
        /* <DEDUP_REMOVED lines=8> */
.L_x_37609:
[----:B------:R-:W-:Y:S05]  /*0aa0*/  BSYNC B0 ;  /* 0x0000000000007941 */ /* 0x000fea0003800000 */
.L_x_37608:
[----:B------:R-:W-:Y:S01]  /*0ab0*/  IADD3 R3, R11, 0x180, RZ ;  /* 0x000001800b037810 */ /* 0x000fe20007ffe0ff */
[----:B------:R-:W-:Y:S03]  /*0ac0*/  BSSY B0, `(.L_x_37610) ;  /* 0x0000008000007945 */ /* 0x000fe60003800000 */
[----:B------:R-:W-:-:S13]  /*0ad0*/  ISETP.GE.AND P1, PT, R3, R0, PT ;  /* 0x000000000300720c */ /* 0x000fda0003f26270 */
[----:B------:R-:W-:Y:S05]  /*0ae0*/  @P1 BRA `(.L_x_37611) ;  /* 0x0000000000141947 */ /* 0x000fea0003800000 */
[----:B-----5:R-:W-:Y:S01]  /*0af0*/  LOP3.LUT R14, R13, 0xff, RZ, 0xc0, !PT ;  /* 0x000000ff0d0e7812 */ /* 0x020fe200078ec0ff */
[----:B------:R-:W-:Y:S01]  /*0b00*/  IMAD.U32 R8, RZ, RZ, UR10 ;  /* 0x0000000aff087e24 */ /* 0x000fe2000f8e00ff */
[----:B------:R-:W-:-:S07]  /*0b10*/  MOV R2, 0xb30 ;  /* 0x00000b3000027802 */ /* 0x000fce0000000f00 */
[----:B------:R-:W-:Y:S05]  /*0b20*/  CALL.REL.NOINC `($__internal_81_$__cuda_sm20_div_u16) ;  /* 0x0000000400b47944 */ /* 0x000fea0003c00000 */
[----:B------:R-:W-:-:S07]  /*0b30*/  IMAD.MOV.U32 R7, RZ, RZ, R14 ;  /* 0x000000ffff077224 */ /* 0x000fce00078e000e */
.L_x_37611:
[----:B------:R-:W-:Y:S05]  /*0b40*/  BSYNC B0 ;  /* 0x0000000000007941 */ /* 0x000fea0003800000 */
.L_x_37610:
        /* <DEDUP_REMOVED lines=9> */
.L_x_37613:
[----:B------:R-:W-:Y:S05]  /*0be0*/  BSYNC B0 ;  /* 0x0000000000007941 */ /* 0x000fea0003800000 */
.L_x_37612:
        /* <DEDUP_REMOVED lines=9> */
.L_x_37615:
[----:B------:R-:W-:Y:S05]  /*0c80*/  BSYNC B0 ;  /* 0x0000000000007941 */ /* 0x000fea0003800000 */
.L_x_37614:
        /* <DEDUP_REMOVED lines=8> */
[----:B------:R-:W-:-:S07]  /*0d10*/  MOV R12, R14 ;  /* 0x0000000e000c7202 */ /* 0x000fce0000000f00 */
.L_x_37617:
[----:B------:R-:W-:Y:S05]  /*0d20*/  BSYNC B0 ;  /* 0x0000000000007941 */ /* 0x000fea0003800000 */
.L_x_37616:
        /* <DEDUP_REMOVED lines=8> */
.L_x_37619:
[----:B------:R-:W-:Y:S05]  /*0db0*/  BSYNC B0 ;  /* 0x0000000000007941 */ /* 0x000fea0003800000 */
.L_x_37618:
        /* <DEDUP_REMOVED lines=25> */
.L_x_37622:
        /* <DEDUP_REMOVED lines=8> */
.L_x_37623:
        /* <DEDUP_REMOVED lines=8> */
.L_x_37624:
        /* <DEDUP_REMOVED lines=9> */
.L_x_37625:
[----:B------:R-:W-:Y:S05]  /*10e0*/  BSYNC B1 ;  /* 0x0000000000017941 */ /* 0x000fea0003800000 */
.L_x_37621:
[----:B------:R-:W-:-:S13]  /*10f0*/  ISETP.GE.AND P0, PT, R11, R0, PT ;  /* 0x000000000b00720c */ /* 0x000fda0003f06270 */
[----:B0-----:R-:W0:Y:S01]  /*1100*/  @!P0 LDC.64 R4, c[0x0][0x218] ;  /* 0x00008600ff048b82 */ /* 0x001e220000000a00 */
[C---:B-12---:R-:W-:Y:S01]  /*1110*/  @!P0 IADD3 R3, R11.reuse, UR4, RZ ;  /* 0x000000040b038c10 */ /* 0x046fe2000fffe0ff */
[----:B------:R-:W-:-:S03]  /*1120*/  @!P0 VIADD R11, R11, 0x80 ;  /* 0x000000800b0b8836 */ /* 0x000fc60000000000 */
[----:B0-----:R-:W-:-:S05]  /*1130*/  @!P0 IADD3 R2, P1, R3, R4, RZ ;  /* 0x0000000403028210 */ /* 0x001fca0007f3e0ff */
[----:B------:R-:W-:-:S05]  /*1140*/  @!P0 IMAD.X R3, RZ, RZ, R5, P1 ;  /* 0x000000ffff038224 */ /* 0x000fca00008e0605 */
[----:B------:R2:W-:Y:S03]  /*1150*/  @!P0 STG.E.U8 desc[UR8][R2.64], R12 ;  /* 0x0000000c02008986 */ /* 0x0005e6000c101108 */
.L_x_37626:
[----:B------:R-:W-:Y:S05]  /*1160*/  BSYNC B0 ;  /* 0x0000000000007941 */ /* 0x000fea0003800000 */
.L_x_37620:
        /* <DEDUP_REMOVED lines=9> */
        .weak           $__internal_81_$__cuda_sm20_div_u16
        .type           $__internal_81_$__cuda_sm20_div_u16,@function
        .size           $__internal_81_$__cuda_sm20_div_u16,(.L_x_37759 - $__internal_81_$__cuda_sm20_div_u16)
$__internal_81_$__cuda_sm20_div_u16:
[----:B------:R-:W0:Y:S01]  /*1200*/  I2F.U16 R20, R14 ;  /* 0x0000000e00147306 */ /* 0x000e220000101000 */
[----:B------:R-:W-:-:S07]  /*1210*/  IMAD.MOV.U32 R3, RZ, RZ, 0x4b800000 ;  /* 0x4b800000ff037424 */ /* 0x000fce00078e00ff */
[----:B------:R-:W-:Y:S01]  /*1220*/  I2F.U16.RZ R8, R8 ;  /* 0x0000000800087306 */ /* 0x000fe2000010d000 */
[C---:B0-----:R-:W-:Y:S02]  /*1230*/  FSETP.GEU.AND P2, PT, |R20|.reuse, 1.175494350822287508e-38, PT ;  /* 0x008000001400780b */ /* 0x041fe40003f4e200 */
[----:B------:R-:W-:Y:S02]  /*1240*/  FSETP.GT.AND P1, PT, |R20|, 8.50705917302346158658e+37, PT ;  /* 0x7e8000001400780b */ /* 0x000fe40003f24200 */
[----:B------:R-:W-:-:S04]  /*1250*/  FSEL R3, R3, 1, !P2 ;  /* 0x3f80000003037808 */ /* 0x000fc80005000000 */
[----:B------:R-:W-:Y:S02]  /*1260*/  FSEL R3, R3, 0.25, !P1 ;  /* 0x3e80000003037808 */ /* 0x000fe40004800000 */
[----:B------:R-:W-:-:S03]  /*1270*/  ISETP.NE.U32.AND P1, PT, R14, RZ, PT ;  /* 0x000000ff0e00720c */ /* 0x000fc60003f25070 */
[----:B------:R-:W-:-:S06]  /*1280*/  FMUL R20, R20, R3 ;  /* 0x0000000314147220 */ /* 0x000fcc0000400000 */
        /* <DEDUP_REMOVED lines=8> */
[----:B------:R-:W-:Y:S06]  /*1310*/  RET.REL.NODEC R2 `(_ZN2at6native29vectorized_elementwise_kernelILi2ENS0_13AUnaryFunctorIhhhZZZNS0_15binary_internal21div_floor_kernel_cudaERNS_18TensorIteratorBaseEENKUlvE_clEvENKUlvE_clEvEUlhhE_EESt5arrayIPcLm2EEEEviT0_T1_) ;  /* 0xffffffec02387950 */ /* 0x000fec0003c3ffff */
.L_x_37627:
        /* <DEDUP_REMOVED lines=14> */
.L_x_37759:


//--------------------- .text._ZN2at6native29vectorized_elementwise_kernelILi4ENS0_13AUnaryFunctorIhhhZZZNS0_15binary_internal21div_floor_kernel_cudaERNS_18TensorIteratorBaseEENKUlvE_clEvENKUlvE_clEvEUlhhE_EESt5arrayIPcLm2EEEEviT0_T1_ --------------------------
	.section	.text._ZN2at6native29vectorized_elementwise_kernelILi4ENS0_13AUnaryFunctorIhhhZZZNS0_15binary_internal21div_floor_kernel_cudaERNS_18TensorIteratorBaseEENKUlvE_clEvENKUlvE_clEvEUlhhE_EESt5arrayIPcLm2EEEEviT0_T1_,"ax",@progbits
	.align	128
        .global         _ZN2at6native29vectorized_elementwise_kernelILi4ENS0_13AUnaryFunctorIhhhZZZNS0_15binary_internal21div_floor_kernel_cudaERNS_18TensorIteratorBaseEENKUlvE_clEvENKUlvE_clEvEUlhhE_EESt5arrayIPcLm2EEEEviT0_T1_
        .type           _ZN2at6native29vectorized_elementwise_kernelILi4ENS0_13AUnaryFunctorIhhhZZZNS0_15binary_internal21div_floor_kernel_cudaERNS_18TensorIteratorBaseEENKUlvE_clEvENKUlvE_clEvEUlhhE_EESt5arrayIPcLm2EEEEviT0_T1_,@function
        .size           _ZN2at6native29vectorized_elementwise_kernelILi4ENS0_13AUnaryFunctorIhhhZZZNS0_15binary_internal21div_floor_kernel_cudaERNS_18TensorIteratorBaseEENKUlvE_clEvENKUlvE_clEvEUlhhE_EESt5arrayIPcLm2EEEEviT0_T1_,(.L_x_37760 - _ZN2at6native29vectorized_elementwise_kernelILi4ENS0_13AUnaryFunctorIhhhZZZNS0_15binary_internal21div_floor_kernel_cudaERNS_18TensorIteratorBaseEENKUlvE_clEvENKUlvE_clEvEUlhhE_EESt5arrayIPcLm2EEEEviT0_T1_)
        .other          _ZN2at6native29vectorized_elementwise_kernelILi4ENS0_13AUnaryFunctorIhhhZZZNS0_15binary_internal21div_floor_kernel_cudaERNS_18TensorIteratorBaseEENKUlvE_clEvENKUlvE_clEvEUlhhE_EESt5arrayIPcLm2EEEEviT0_T1_,@"STO_CUDA_ENTRY STV_DEFAULT"
_ZN2at6native29vectorized_elementwise_kernelILi4ENS0_13AUnaryFunctorIhhhZZZNS0_15binary_internal21div_floor_kernel_cudaERNS_18TensorIteratorBaseEENKUlvE_clEvENKUlvE_clEvEUlhhE_EESt5arrayIPcLm2EEEEviT0_T1_:
.text._ZN2at6native29vectorized_elementwise_kernelILi4ENS0_13AUnaryFunctorIhhhZZZNS0_15binary_internal21div_floor_kernel_cudaERNS_18TensorIteratorBaseEENKUlvE_clEvENKUlvE_clEvEUlhhE_EESt5arrayIPcLm2EEEEviT0_T1_:
        /* <DEDUP_REMOVED lines=18> */
[----:B------:R0:W3:Y:S01]  /*0120*/  LDG.E R12, desc[UR8][R2.64+0x200] ;  /* 0x00020008020c7981 */ /* 0x0000e2000c1e1900 */
[----:B------:R-:W-:-:S04]  /*0130*/  UIADD3 UR4, UP0, UR4, UR6, URZ ;  /* 0x0000000604047290 */ /* 0x000fc8000ff1e03f */
[----:B------:R-:W-:Y:S02]  /*0140*/  UIADD3.X UR5, URZ, UR7, URZ, UP0, !UPT ;  /* 0x000000073f057290 */ /* 0x000fe400087fe43f */
[----:B------:R-:W-:Y:S01]  /*0150*/  IMAD.U32 R4, RZ, RZ, UR4 ;  /* 0x00000004ff047e24 */ /* 0x000fe2000f8e00ff */
[----:B0-----:R-:W-:-:S03]  /*0160*/  MOV R2, 0x230 ;  /* 0x0000023000027802 */ /* 0x001fc60000000f00 */
        /* <DEDUP_REMOVED lines=11> */
[----:B------:R-:W-:Y:S05]  /*0220*/  CALL.REL.NOINC `($__internal_82_$__cuda_sm20_div_u16) ;  /* 0x0000000c00f47944 */ /* 0x000fea0003c00000 */
[----:B------:R-:W-:Y:S01]  /*0230*/  IMAD.MOV.U32 R13, RZ, RZ, R8 ;  /* 0x000000ffff0d7224 */ /* 0x000fe200078e0008 */
[----:B------:R-:W-:Y:S01]  /*0240*/  MOV R2, 0x280 ;  /* 0x0000028000027802 */ /* 0x000fe20000000f00 */
[----:B------:R-:W-:Y:S02]  /*0250*/  IMAD.MOV.U32 R14, RZ, RZ, R15 ;  /* 0x000000ffff0e7224 */ /* 0x000fe400078e000f */
[----:B------:R-:W-:-:S07]  /*0260*/  IMAD.U32 R7, RZ, RZ, UR10 ;  /* 0x0000000aff077e24 */ /* 0x000fce000f8e00ff */
[----:B------:R-:W-:Y:S05]  /*0270*/  CALL.REL.NOINC `($__internal_82_$__cuda_sm20_div_u16) ;  /* 0x0000000c00e07944 */ /* 0x000fea0003c00000 */
[----:B------:R-:W-:Y:S01]  /*0280*/  IMAD.MOV.U32 R15, RZ, RZ, R8 ;  /* 0x000000ffff0f7224 */ /* 0x000fe200078e0008 */
[----:B------:R-:W-:Y:S01]  /*0290*/  MOV R2, 0x2d0 ;  /* 0x000002d000027802 */ /* 0x000fe20000000f00 */
[----:B------:R-:W-:Y:S02]  /*02a0*/  IMAD.MOV.U32 R14, RZ, RZ, R0 ;  /* 0x000000ffff0e7224 */ /* 0x000fe400078e0000 */
[----:B------:R-:W-:-:S07]  /*02b0*/  IMAD.U32 R7, RZ, RZ, UR10 ;  /* 0x0000000aff077e24 */ /* 0x000fce000f8e00ff */
[----:B------:R-:W-:Y:S05]  /*02c0*/  CALL.REL.NOINC `($__internal_82_$__cuda_sm20_div_u16) ;  /* 0x0000000c00cc7944 */ /* 0x000fea0003c00000 */
[----:B------:R-:W-:Y:S01]  /*02d0*/  MOV R17, R8 ;  /* 0x0000000800117202 */ /* 0x000fe20000000f00 */
[----:B------:R-:W-:Y:S01]  /*02e0*/  IMAD.MOV.U32 R14, RZ, RZ, R6 ;  /* 0x000000ffff0e7224 */ /* 0x000fe200078e0006 */
[----:B------:R-:W-:Y:S01]  /*02f0*/  MOV R2, 0x320 ;  /* 0x0000032000027802 */ /* 0x000fe20000000f00 */
[----:B------:R-:W-:-:S07]  /*0300*/  IMAD.U32 R7, RZ, RZ, UR10 ;  /* 0x0000000aff077e24 */ /* 0x000fce000f8e00ff */
[----:B------:R-:W-:Y:S05]  /*0310*/  CALL.REL.NOINC `($__internal_82_$__cuda_sm20_div_u16) ;  /* 0x0000000c00b87944 */ /* 0x000fea0003c00000 */
[----:B------:R-:W-:Y:S01]  /*0320*/  PRMT R0, R17, 0x7604, R8 ;  /* 0x0000760411007816 */ /* 0x000fe20000000008 */
[----:B------:R-:W-:Y:S01]  /*0330*/  IMAD.MOV.U32 R14, RZ, RZ, R12 ;  /* 0x000000ffff0e7224 */ /* 0x000fe200078e000c */
[----:B------:R-:W-:Y:S01]  /*0340*/  MOV R2, 0x3a0 ;  /* 0x000003a000027802 */ /* 0x000fe20000000f00 */
[----:B------:R-:W-:Y:S01]  /*0350*/  IMAD.U32 R7, RZ, RZ, UR10 ;  /* 0x0000000aff077e24 */ /* 0x000fe2000f8e00ff */
[----:B------:R-:W-:-:S04]  /*0360*/  PRMT R0, R15, 0x7054, R0 ;  /* 0x000070540f007816 */ /* 0x000fc80000000000 */
[----:B------:R-:W-:-:S05]  /*0370*/  PRMT R13, R13, 0x654, R0 ;  /* 0x000006540d0d7816 */ /* 0x000fca0000000000 */
[----:B------:R0:W-:Y:S02]  /*0380*/  STG.E desc[UR8][R4.64], R13 ;  /* 0x0000000d04007986 */ /* 0x0001e4000c101908 */
[----:B0-----:R-:W-:Y:S05]  /*0390*/  CALL.REL.NOINC `($__internal_82_$__cuda_sm20_div_u16) ;  /* 0x0000000c00987944 */ /* 0x001fea0003c00000 */
        /* <DEDUP_REMOVED lines=15> */
[----:B------:R-:W-:-:S04]  /*0490*/  PRMT R11, R11, 0x7604, R8 ;  /* 0x000076040b0b7816 */ /* 0x000fc80000000008 */
[----:B------:R-:W-:-:S04]  /*04a0*/  PRMT R11, R6, 0x7054, R11 ;  /* 0x00007054060b7816 */ /* 0x000fc8000000000b */
[----:B------:R-:W-:-:S05]  /*04b0*/  PRMT R11, R0, 0x654, R11 ;  /* 0x00000654000b7816 */ /* 0x000fca000000000b */
[----:B------:R-:W-:Y:S01]  /*04c0*/  STG.E desc[UR8][R4.64+0x200], R11 ;  /* 0x0002000b04007986 */ /* 0x000fe2000c101908 */
[----:B------:R-:W-:Y:S05]  /*04d0*/  EXIT ;  /* 0x000000000000794d */ /* 0x000fea0003800000 */
.L_x_37628:
        /* <DEDUP_REMOVED lines=70> */
[----:B------:R-:W-:Y:S05]  /*0940*/  CALL.REL.NOINC `($__internal_82_$__cuda_sm20_div_u16) ;  /* 0x00000008002c7944 */ /* 0x000fea0003c00000 */
[----:B------:R-:W-:-:S07]  /*0950*/  IMAD.MOV.U32 R4, RZ, RZ, R8 ;  /* 0x000000ffff047224 */ /* 0x000fce00078e0008 */
.L_x_37630:
[----:B------:R-:W-:Y:S05]  /*0960*/  BSYNC B0 ;  /* 0x0000000000007941 */ /* 0x000fea0003800000 */
.L_x_37629:
[----:B0-----:R-:W-:Y:S01]  /*0970*/  VIADD R2, R12, 0x80 ;  /* 0x000000800c027836 */ /* 0x001fe20000000000 */
[----:B------:R-:W-:Y:S04]  /*0980*/  BSSY B0, `(.L_x_37631) ;  /* 0x0000008000007945 */ /* 0x000fe80003800000 */
[----:B------:R-:W-:-:S13]  /*0990*/  ISETP.GE.AND P1, PT, R2, R11, PT ;  /* 0x0000000b0200720c */ /* 0x000fda0003f26270 */
[----:B------:R-:W-:Y:S05]  /*09a0*/  @P1 BRA `(.L_x_37632) ;  /* 0x0000000000141947 */ /* 0x000fea0003800000 */
[----:B-----5:R-:W-:Y:S01]  /*09b0*/  LOP3.LUT R14, R13, 0xff, RZ, 0xc0, !PT ;  /* 0x000000ff0d0e7812 */ /* 0x020fe200078ec0ff */
[----:B------:R-:W-:Y:S01]  /*09c0*/  IMAD.U32 R7, RZ, RZ, UR10 ;  /* 0x0000000aff077e24 */ /* 0x000fe2000f8e00ff */
[----:B------:R-:W-:-:S07]  /*09d0*/  MOV R2, 0x9f0 ;  /* 0x000009f000027802 */ /* 0x000fce0000000f00 */
[----:B------:R-:W-:Y:S05]  /*09e0*/  CALL.REL.NOINC `($__internal_82_$__cuda_sm20_div_u16) ;  /* 0x0000000800047944 */ /* 0x000fea0003c00000 */
[----:B------:R-:W-:-:S07]  /*09f0*/  IMAD.MOV.U32 R5, RZ, RZ, R8 ;  /* 0x000000ffff057224 */ /* 0x000fce00078e0008 */
.L_x_37632:
[----:B------:R-:W-:Y:S05]  /*0a00*/  BSYNC B0 ;  /* 0x0000000000007941 */ /* 0x000fea0003800000 */
.L_x_37631:
[----:B------:R-:W-:Y:S01]  /*0a10*/  VIADD R2, R12, 0x100 ;  /* 0x000001000c027836 */ /* 0x000fe20000000000 */
[----:B------:R-:W-:Y:S04]  /*0a20*/  BSSY B0, `(.L_x_37633) ;  /* 0x0000008000007945 */ /* 0x000fe80003800000 */
[----:B------:R-:W-:-:S13]  /*0a30*/  ISETP.GE.AND P1, PT, R2, R11, PT ;  /* 0x0000000b0200720c */ /* 0x000fda0003f26270 */
[----:B------:R-:W-:Y:S05]  /*0a40*/  @P1 BRA `(.L_x_37634) ;  /* 0x0000000000141947 */ /* 0x000fea0003800000 */
[----:B-----5:R-:W-:Y:S02]  /*0a50*/  LOP3.LUT R14, R10, 0xff, RZ, 0xc0, !PT ;  /* 0x000000ff0a0e7812 */ /* 0x020fe400078ec0ff */
[----:B------:R-:W-:Y:S02]  /*0a60*/  MOV R7, UR10 ;  /* 0x0000000a00077c02 */ /* 0x000fe40008000f00 */
[----:B------:R-:W-:-:S07]  /*0a70*/  MOV R2, 0xa90 ;  /* 0x00000a9000027802 */ /* 0x000fce0000000f00 */
[----:B------:R-:W-:Y:S05]  /*0a80*/  CALL.REL.NOINC `($__internal_82_$__cuda_sm20_div_u16) ;  /* 0x0000000400dc7944 */ /* 0x000fea0003c00000 */
[----:B------:R-:W-:-:S07]  /*0a90*/  IMAD.MOV.U32 R6, RZ, RZ, R8 ;  /* 0x000000ffff067224 */ /* 0x000fce00078e0008 */
.L_x_37634:
[----:B------:R-:W-:Y:S05]  /*0aa0*/  BSYNC B0 ;  /* 0x0000000000007941 */ /* 0x000fea0003800000 */
.L_x_37633:
[----:B------:R-:W-:Y:S01]  /*0ab0*/  VIADD R2, R12, 0x180 ;  /* 0x000001800c027836 */ /* 0x000fe20000000000 */
        /* <DEDUP_REMOVED lines=8> */
.L_x_37636:
[----:B------:R-:W-:Y:S05]  /*0b40*/  BSYNC B0 ;  /* 0x0000000000007941 */ /* 0x000fea0003800000 */
.L_x_37635:
        /* <DEDUP_REMOVED lines=9> */
.L_x_37638:
[----:B------:R-:W-:Y:S05]  /*0be0*/  BSYNC B0 ;  /* 0x0000000000007941 */ /* 0x000fea0003800000 */
.L_x_37637:
        /* <DEDUP_REMOVED lines=9> */
.L_x_37640:
[----:B------:R-:W-:Y:S05]  /*0c80*/  BSYNC B0 ;  /* 0x0000000000007941 */ /* 0x000fea0003800000 */
.L_x_37639:
[----:B------:R-:W-:Y:S01]  /*0c90*/  IADD3 R2, R12, 0x300, RZ ;  /* 0x000003000c027810 */ /* 0x000fe20007ffe0ff */
[----:B------:R-:W-:Y:S03]  /*0ca0*/  BSSY B0, `(.L_x_37641) ;  /* 0x0000008000007945 */ /* 0x000fe60003800000 */
[----:B------:R-:W-:-:S13]  /*0cb0*/  ISETP.GE.AND P1, PT, R2, R11, PT ;  /* 0x0000000b0200720c */ /* 0x000fda0003f26270 */
[----:B------:R-:W-:Y:S05]  /*0cc0*/  @P1 BRA `(.L_x_37642) ;  /* 0x0000000000141947 */ /* 0x000fea0003800000 */
[----:B-----5:R-:W-:Y:S01]  /*0cd0*/  LOP3.LUT R14, R17, 0xff, RZ, 0xc0, !PT ;  /* 0x000000ff110e7812 */ /* 0x020fe200078ec0ff */
[----:B------:R-:W-:Y:S01]  /*0ce0*/  IMAD.U32 R7, RZ, RZ, UR10 ;  /* 0x0000000aff077e24 */ /* 0x000fe2000f8e00ff */
[----:B------:R-:W-:-:S07]  /*0cf0*/  MOV R2, 0xd10 ;  /* 0x00000d1000027802 */ /* 0x000fce0000000f00 */
[----:B------:R-:W-:Y:S05]  /*0d00*/  CALL.REL.NOINC `($__internal_82_$__cuda_sm20_div_u16) ;  /* 0x00000004003c7944 */ /* 0x000fea0003c00000 */
[----:B------:R-:W-:-:S07]  /*0d10*/  IMAD.MOV.U32 R13, RZ, RZ, R8 ;  /* 0x000000ffff0d7224 */ /* 0x000fce00078e0008 */
.L_x_37642:
[----:B------:R-:W-:Y:S05]  /*0d20*/  BSYNC B0 ;  /* 0x0000000000007941 */ /* 0x000fea0003800000 */
.L_x_37641:
        /* <DEDUP_REMOVED lines=8> */
.L_x_37644:
[----:B------:R-:W-:Y:S05]  /*0db0*/  BSYNC B0 ;  /* 0x0000000000007941 */ /* 0x000fea0003800000 */
.L_x_37643:
        /* <DEDUP_REMOVED lines=25> */
.L_x_37647:
        /* <DEDUP_REMOVED lines=8> */
.L_x_37648:
        /* <DEDUP_REMOVED lines=8> */
.L_x_37649:
        /* <DEDUP_REMOVED lines=9> */
.L_x_37650:
[----:B------:R-:W-:Y:S05]  /*10e0*/  BSYNC B1 ;  /* 0x0000000000017941 */ /* 0x000fea0003800000 */
.L_x_37646:
[----:B------:R-:W-:-:S13]  /*10f0*/  ISETP.GE.AND P0, PT, R12, R11, PT ;  /* 0x0000000b0c00720c */ /* 0x000fda0003f06270 */
[----:B0-----:R-:W0:Y:S01]  /*1100*/  @!P0 LDC.64 R4, c[0x0][0x218] ;  /* 0x00008600ff048b82 */ /* 0x001e220000000a00 */
[C---:B-12---:R-:W-:Y:S02]  /*1110*/  @!P0 VIADD R3, R12.reuse, UR4 ;  /* 0x000000040c038c36 */ /* 0x046fe40008000000 */
[----:B------:R-:W-:-:S03]  /*1120*/  @!P0 VIADD R12, R12, 0x80 ;  /* 0x000000800c0c8836 */ /* 0x000fc60000000000 */
[----:B0-----:R-:W-:-:S05]  /*1130*/  @!P0 IADD3 R2, P1, R3, R4, RZ ;  /* 0x0000000403028210 */ /* 0x001fca0007f3e0ff */
[----:B------:R-:W-:-:S05]  /*1140*/  @!P0 IMAD.X R3, RZ, RZ, R5, P1 ;  /* 0x000000ffff038224 */ /* 0x000fca00008e0605 */
[----:B------:R2:W-:Y:S03]  /*1150*/  @!P0 STG.E.U8 desc[UR8][R2.64], R13 ;  /* 0x0000000d02008986 */ /* 0x0005e6000c101108 */
.L_x_37651:
[----:B------:R-:W-:Y:S05]  /*1160*/  BSYNC B0 ;  /* 0x0000000000007941 */ /* 0x000fea0003800000 */
.L_x_37645:
        /* <DEDUP_REMOVED lines=9> */
        .weak           $__internal_82_$__cuda_sm20_div_u16
        .type           $__internal_82_$__cuda_sm20_div_u16,@function
        .size           $__internal_82_$__cuda_sm20_div_u16,(.L_x_37760 - $__internal_82_$__cuda_sm20_div_u16)
$__internal_82_$__cuda_sm20_div_u16:
        /* <DEDUP_REMOVED lines=8> */
[----:B------:R-:W-:-:S04]  /*1280*/  FMUL R19, R8, R3 ;  /* 0x0000000308137220 */ /* 0x000fc80000400000 */
[----:B------:R-:W0:Y:S02]  /*1290*/  MUFU.RCP R8, R19 ;  /* 0x0000001300087308 */ /* 0x000e240000001000 */
[----:B0-----:R-:W-:Y:S01]  /*12a0*/  FMUL R8, R3, R8 ;  /* 0x0000000803087220 */ /* 0x001fe20000400000 */
[----:B------:R-:W-:-:S03]  /*12b0*/  IMAD.MOV.U32 R3, RZ, RZ, 0x0 ;  /* 0x00000000ff037424 */ /* 0x000fc600078e00ff */
[----:B------:R-:W-:-:S04]  /*12c0*/  VIADD R8, R8, 0x2 ;  /* 0x0000000208087836 */ /* 0x000fc80000000000 */
[----:B------:R-:W-:-:S06]  /*12d0*/  FMUL.RZ R20, R7, R8 ;  /* 0x0000000807147220 */ /* 0x000fcc000040c000 */
[----:B------:R-:W0:Y:S02]  /*12e0*/  F2I.U32.TRUNC.NTZ R20, R20 ;  /* 0x0000001400147305 */ /* 0x000e24000020f000 */
[----:B0-----:R-:W-:Y:S01]  /*12f0*/  LOP3.LUT R8, R20, 0xffff, RZ, 0xc0, !PT ;  /* 0x0000ffff14087812 */ /* 0x001fe200078ec0ff */
[----:B------:R-:W-:Y:S01]  /*1300*/  @!P1 IMAD.MOV.U32 R8, RZ, RZ, -0x1 ;  /* 0xffffffffff089424 */ /* 0x000fe200078e00ff */
[----:B------:R-:W-:Y:S06]  /*1310*/  RET.REL.NODEC R2 `(_ZN2at6native29vectorized_elementwise_kernelILi4ENS0_13AUnaryFunctorIhhhZZZNS0_15binary_internal21div_floor_kernel_cudaERNS_18TensorIteratorBaseEENKUlvE_clEvENKUlvE_clEvEUlhhE_EESt5arrayIPcLm2EEEEviT0_T1_) ;  /* 0xffffffec02387950 */ /* 0x000fec0003c3ffff */
.L_x_37652:
        /* <DEDUP_REMOVED lines=14> */
.L_x_37760:


//--------------------- .text._ZN2at6native29vectorized_elementwise_kernelILi8ENS0_13AUnaryFunctorIhhhZZZNS0_15binary_internal21div_floor_kernel_cudaERNS_18TensorIteratorBaseEENKUlvE_clEvENKUlvE_clEvEUlhhE_EESt5arrayIPcLm2EEEEviT0_T1_ --------------------------
	.section	.text._ZN2at6native29vectorized_elementwise_kernelILi8ENS0_13AUnaryFunctorIhhhZZZNS0_15binary_internal21div_floor_kernel_cudaERNS_18TensorIteratorBaseEENKUlvE_clEvENKUlvE_clEvEUlhhE_EESt5arrayIPcLm2EEEEviT0_T1_,"ax",@progbits
	.align	128
        .global         _ZN2at6native29vectorized_elementwise_kernelILi8ENS0_13AUnaryFunctorIhhhZZZNS0_15binary_internal21div_floor_kernel_cudaERNS_18TensorIteratorBaseEENKUlvE_clEvENKUlvE_clEvEUlhhE_EESt5arrayIPcLm2EEEEviT0_T1_
        .type           _ZN2at6native29vectorized_elementwise_kernelILi8ENS0_13AUnaryFunctorIhhhZZZNS0_15binary_internal21div_floor_kernel_cudaERNS_18TensorIteratorBaseEENKUlvE_clEvENKUlvE_clEvEUlhhE_EESt5arrayIPcLm2EEEEviT0_T1_,@function
        .size           _ZN2at6native29vectorized_elementwise_kernelILi8ENS0_13AUnaryFunctorIhhhZZZNS0_15binary_internal21div_floor_kernel_cudaERNS_18TensorIteratorBaseEENKUlvE_clEvENKUlvE_clEvEUlhhE_EESt5arrayIPcLm2EEEEviT0_T1_,(.L_x_37761 - _ZN2at6native29vectorized_elementwise_kernelILi8ENS0_13AUnaryFunctorIhhhZZZNS0_15binary_internal21div_floor_kernel_cudaERNS_18TensorIteratorBaseEENKUlvE_clEvENKUlvE_clEvEUlhhE_EESt5arrayIPcLm2EEEEviT0_T1_)
        .other          _ZN2at6native29vectorized_elementwise_kernelILi8ENS0_13AUnaryFunctorIhhhZZZNS0_15binary_internal21div_floor_kernel_cudaERNS_18TensorIteratorBaseEENKUlvE_clEvENKUlvE_clEvEUlhhE_EESt5arrayIPcLm2EEEEviT0_T1_,@"STO_CUDA_ENTRY STV_DEFAULT"
_ZN2at6native29vectorized_elementwise_kernelILi8ENS0_13AUnaryFunctorIhhhZZZNS0_15binary_internal21div_floor_kernel_cudaERNS_18TensorIteratorBaseEENKUlvE_clEvENKUlvE_clEvEUlhhE_EESt5arrayIPcLm2EEEEviT0_T1_:
.text._ZN2at6native29vectorized_elementwise_kernelILi8ENS0_13AUnaryFunctorIhhhZZZNS0_15binary_internal21div_floor_kernel_cudaERNS_18TensorIteratorBaseEENKUlvE_clEvENKUlvE_clEvEUlhhE_EESt5arrayIPcLm2EEEEviT0_T1_:
        /* <DEDUP_REMOVED lines=17> */
[----:B------:R-:W2:Y:S01]  /*0110*/  LDG.E.64 R8, desc[UR8][R6.64] ;  /* 0x0000000806087981 */ /* 0x000ea2000c1e1b00 */
[----:B------:R-:W-:Y:S01]  /*0120*/  UIADD3 UR4, UP0, UR4, UR6, URZ ;  /* 0x0000000604047290 */ /* 0x000fe2000ff1e03f */
[----:B------:R-:W-:Y:S01]  /*0130*/  IMAD.U32 R12, RZ, RZ, UR10 ;  /* 0x0000000aff0c7e24 */ /* 0x000fe2000f8e00ff */
[----:B------:R-:W-:Y:S02]  /*0140*/  MOV R2, 0x280 ;  /* 0x0000028000027802 */ /* 0x000fe40000000f00 */
        /* <DEDUP_REMOVED lines=10> */
[C---:B------:R-:W-:Y:S02]  /*01f0*/  PRMT R8, R9.reuse, 0x7732, RZ ;  /* 0x0000773209087816 */ /* 0x040fe400000000ff */
[----:B------:R-:W-:Y:S02]  /*0200*/  LOP3.LUT R7, R9, 0xff, RZ, 0xc0, !PT ;  /* 0x000000ff09077812 */ /* 0x000fe400078ec0ff */
[----:B------:R-:W-:Y:S02]  /*0210*/  SHF.R.U32.HI R10, RZ, 0x8, R10 ;  /* 0x00000008ff0a7819 */ /* 0x000fe4000001160a */
[----:B------:R-:W-:Y:S02]  /*0220*/  LOP3.LUT R11, R11, 0xff, RZ, 0xc0, !PT ;  /* 0x000000ff0b0b7812 */ /* 0x000fe400078ec0ff */
[----:B------:R-:W-:-:S02]  /*0230*/  SHF.R.U32.HI R6, RZ, 0x8, R6 ;  /* 0x00000008ff067819 */ /* 0x000fc40000011606 */
[----:B------:R-:W-:Y:S02]  /*0240*/  LOP3.LUT R0, R0, 0xff, RZ, 0xc0, !PT ;  /* 0x000000ff00007812 */ /* 0x000fe400078ec0ff */
[----:B------:R-:W-:Y:S02]  /*0250*/  SHF.R.U32.HI R14, RZ, 0x8, R14 ;  /* 0x00000008ff0e7819 */ /* 0x000fe4000001160e */
[----:B------:R-:W-:-:S07]  /*0260*/  SHF.R.U32.HI R8, RZ, 0x8, R8 ;  /* 0x00000008ff087819 */ /* 0x000fce0000011608 */
[----:B------:R-:W-:Y:S05]  /*0270*/  CALL.REL.NOINC `($__internal_83_$__cuda_sm20_div_u16) ;  /* 0x0000000c00f87944 */ /* 0x000fea0003c00000 */
[----:B------:R-:W-:Y:S01]  /*0280*/  IMAD.MOV.U32 R9, RZ, RZ, R13 ;  /* 0x000000ffff097224 */ /* 0x000fe200078e000d */
[----:B------:R-:W-:Y:S01]  /*0290*/  LOP3.LUT R3, R10, 0xffff, RZ, 0xc0, !PT ;  /* 0x0000ffff0a037812 */ /* 0x000fe200078ec0ff */
[----:B------:R-:W-:Y:S01]  /*02a0*/  IMAD.U32 R12, RZ, RZ, UR10 ;  /* 0x0000000aff0c7e24 */ /* 0x000fe2000f8e00ff */
[----:B------:R-:W-:-:S07]  /*02b0*/  MOV R2, 0x2d0 ;  /* 0x000002d000027802 */ /* 0x000fce0000000f00 */
[----:B------:R-:W-:Y:S05]  /*02c0*/  CALL.REL.NOINC `($__internal_83_$__cuda_sm20_div_u16) ;  /* 0x0000000c00e47944 */ /* 0x000fea0003c00000 */
[----:B------:R-:W-:Y:S01]  /*02d0*/  IMAD.SHL.U32 R10, R13, 0x100, RZ ;  /* 0x000001000d0a7824 */ /* 0x000fe200078e00ff */
[----:B------:R-:W-:Y:S01]  /*02e0*/  MOV R2, 0x320 ;  /* 0x0000032000027802 */ /* 0x000fe20000000f00 */
[----:B------:R-:W-:Y:S02]  /*02f0*/  IMAD.MOV.U32 R3, RZ, RZ, R11 ;  /* 0x000000ffff037224 */ /* 0x000fe400078e000b */
[----:B------:R-:W-:-:S07]  /*0300*/  IMAD.U32 R12, RZ, RZ, UR10 ;  /* 0x0000000aff0c7e24 */ /* 0x000fce000f8e00ff */
        /* <DEDUP_REMOVED lines=35> */
.L_x_37653:
        /* <DEDUP_REMOVED lines=70> */
[----:B------:R-:W-:Y:S05]  /*09a0*/  CALL.REL.NOINC `($__internal_83_$__cuda_sm20_div_u16) ;  /* 0x00000008002c7944 */ /* 0x000fea0003c00000 */
[----:B------:R-:W-:-:S07]  /*09b0*/  IMAD.MOV.U32 R4, RZ, RZ, R13 ;  /* 0x000000ffff047224 */ /* 0x000fce00078e000d */
.L_x_37655:
[----:B------:R-:W-:Y:S05]  /*09c0*/  BSYNC B0 ;  /* 0x0000000000007941 */ /* 0x000fea0003800000 */
.L_x_37654:
[----:B-1----:R-:W-:Y:S01]  /*09d0*/  VIADD R3, R9, 0x80 ;  /* 0x0000008009037836 */ /* 0x002fe20000000000 */
[----:B------:R-:W-:Y:S04]  /*09e0*/  BSSY B0, `(.L_x_37656) ;  /* 0x0000008000007945 */ /* 0x000fe80003800000 */
[----:B------:R-:W-:-:S13]  /*09f0*/  ISETP.GE.AND P1, PT, R3, R8, PT ;  /* 0x000000080300720c */ /* 0x000fda0003f26270 */
[----:B------:R-:W-:Y:S05]  /*0a00*/  @P1 BRA `(.L_x_37657) ;  /* 0x0000000000141947 */ /* 0x000fea0003800000 */
[----:B-----5:R-:W-:Y:S01]  /*0a10*/  LOP3.LUT R3, R10, 0xff, RZ, 0xc0, !PT ;  /* 0x000000ff0a037812 */ /* 0x020fe200078ec0ff */
[----:B------:R-:W-:Y:S01]  /*0a20*/  IMAD.U32 R12, RZ, RZ, UR10 ;  /* 0x0000000aff0c7e24 */ /* 0x000fe2000f8e00ff */
[----:B------:R-:W-:-:S07]  /*0a30*/  MOV R2, 0xa50 ;  /* 0x00000a5000027802 */ /* 0x000fce0000000f00 */
[----:B------:R-:W-:Y:S05]  /*0a40*/  CALL.REL.NOINC `($__internal_83_$__cuda_sm20_div_u16) ;  /* 0x0000000800047944 */ /* 0x000fea0003c00000 */
[----:B------:R-:W-:-:S07]  /*0a50*/  IMAD.MOV.U32 R5, RZ, RZ, R13 ;  /* 0x000000ffff057224 */ /* 0x000fce00078e000d */
.L_x_37657:
[----:B------:R-:W-:Y:S05]  /*0a60*/  BSYNC B0 ;  /* 0x0000000000007941 */ /* 0x000fea0003800000 */
.L_x_37656:
[----:B------:R-:W-:Y:S01]  /*0a70*/  VIADD R3, R9, 0x100 ;  /* 0x0000010009037836 */ /* 0x000fe20000000000 */
        /* <DEDUP_REMOVED lines=8> */
.L_x_37659:
[----:B------:R-:W-:Y:S05]  /*0b00*/  BSYNC B0 ;  /* 0x0000000000007941 */ /* 0x000fea0003800000 */
.L_x_37658:
        /* <DEDUP_REMOVED lines=9> */
.L_x_37661:
[----:B------:R-:W-:Y:S05]  /*0ba0*/  BSYNC B0 ;  /* 0x0000000000007941 */ /* 0x000fea0003800000 */
.L_x_37660:
        /* <DEDUP_REMOVED lines=9> */
.L_x_37663:
[----:B------:R-:W-:Y:S05]  /*0c40*/  BSYNC B0 ;  /* 0x0000000000007941 */ /* 0x000fea0003800000 */
.L_x_37662:
        /* <DEDUP_REMOVED lines=9> */
.L_x_37665:
[----:B------:R-:W-:Y:S05]  /*0ce0*/  BSYNC B0 ;  /* 0x0000000000007941 */ /* 0x000fea0003800000 */
.L_x_37664:
        /* <DEDUP_REMOVED lines=9> */
.L_x_37667:
[----:B------:R-:W-:Y:S05]  /*0d80*/  BSYNC B0 ;  /* 0x0000000000007941 */ /* 0x000fea0003800000 */
.L_x_37666:
        /* <DEDUP_REMOVED lines=8> */
.L_x_37669:
[----:B------:R-:W-:Y:S05]  /*0e10*/  BSYNC B0 ;  /* 0x0000000000007941 */ /* 0x000fea0003800000 */
.L_x_37668:
        /* <DEDUP_REMOVED lines=25> */
.L_x_37672:
        /* <DEDUP_REMOVED lines=8> */
.L_x_37673:
        /* <DEDUP_REMOVED lines=8> */
.L_x_37674:
        /* <DEDUP_REMOVED lines=9> */
.L_x_37675:
[----:B------:R-:W-:Y:S05]  /*1140*/  BSYNC B1 ;  /* 0x0000000000017941 */ /* 0x000fea0003800000 */
.L_x_37671:
[----:B------:R-:W-:-:S13]  /*1150*/  ISETP.GE.AND P0, PT, R9, R8, PT ;  /* 0x000000080900720c */ /* 0x000fda0003f06270 */
[----:B0-----:R-:W0:Y:S01]  /*1160*/  @!P0 LDC.64 R4, c[0x0][0x218] ;  /* 0x00008600ff048b82 */ /* 0x001e220000000a00 */
[C---:B-12---:R-:W-:Y:S02]  /*1170*/  @!P0 VIADD R3, R9.reuse, UR4 ;  /* 0x0000000409038c36 */ /* 0x046fe40008000000 */
[----:B------:R-:W-:-:S03]  /*1180*/  @!P0 VIADD R9, R9, 0x80 ;  /* 0x0000008009098836 */ /* 0x000fc60000000000 */
[----:B0-----:R-:W-:-:S05]  /*1190*/  @!P0 IADD3 R2, P1, R3, R4, RZ ;  /* 0x0000000403028210 */ /* 0x001fca0007f3e0ff */
[----:B------:R-:W-:-:S05]  /*11a0*/  @!P0 IMAD.X R3, RZ, RZ, R5, P1 ;  /* 0x000000ffff038224 */ /* 0x000fca00008e0605 */
[----:B------:R2:W-:Y:S03]  /*11b0*/  @!P0 STG.E.U8 desc[UR8][R2.64], R11 ;  /* 0x0000000b02008986 */ /* 0x0005e6000c101108 */
.L_x_37676:
[----:B------:R-:W-:Y:S05]  /*11c0*/  BSYNC B0 ;  /* 0x0000000000007941 */ /* 0x000fea0003800000 */
.L_x_37670:
        /* <DEDUP_REMOVED lines=9> */
        .weak           $__internal_83_$__cuda_sm20_div_u16
        .type           $__internal_83_$__cuda_sm20_div_u16,@function
        .size           $__internal_83_$__cuda_sm20_div_u16,(.L_x_37761 - $__internal_83_$__cuda_sm20_div_u16)
$__internal_83_$__cuda_sm20_div_u16:
        /* <DEDUP_REMOVED lines=17> */
[----:B------:R-:W-:Y:S06]  /*1370*/  RET.REL.NODEC R2 `(_ZN2at6native29vectorized_elementwise_kernelILi8ENS0_13AUnaryFunctorIhhhZZZNS0_15binary_internal21div_floor_kernel_cudaERNS_18TensorIteratorBaseEENKUlvE_clEvENKUlvE_clEvEUlhhE_EESt5arrayIPcLm2EEEEviT0_T1_) ;  /* 0xffffffec02207950 */ /* 0x000fec0003c3ffff */
.L_x_37677:
        /* <DEDUP_REMOVED lines=16> */
.L_x_37761:


//--------------------- .nv.global.init           --------------------------
	.section	.nv.global.init,"aw",@progbits
.nv.global.init:
	.type		$str$5,@object
	.size		$str$5,(__unnamed_3 - $str$5)
$str$5:
        /*0000*/ 	.byte	0x66, 0x61, 0x6c, 0x73, 0x65, 0x00
	.type		__unnamed_3,@object
	.size		__unnamed_3,(__unnamed_11 - __unnamed_3)
__unnamed_3:
        /*0006*/ 	.byte	0x66, 0x65, 0x74, 0x63, 0x68, 0x5f, 0x61, 0x6e, 0x64, 0x5f, 0x63, 0x61, 0x73, 0x74, 0x00
	.type		__unnamed_11,@object
	.size		__unnamed_11,(__unnamed_15 - __unnamed_11)
__unnamed_11:
        /*0015*/ 	.byte	0x66, 0x65, 0x74, 0x63, 0x68, 0x5f, 0x61, 0x6e, 0x64, 0x5f, 0x63, 0x61, 0x73, 0x74, 0x00
	.type		__unnamed_15,@object
	.size		__unnamed_15,(__unnamed_7 - __unnamed_15)
__unnamed_15:
        /*0024*/ 	.byte	0x66, 0x65, 0x74, 0x63, 0x68, 0x5f, 0x61, 0x6e, 0x64, 0x5f, 0x63, 0x61, 0x73, 0x74, 0x00
	.type		__unnamed_7,@object
	.size		__unnamed_7,(__unnamed_1 - __unnamed_7)
__unnamed_7:
        /*0033*/ 	.byte	0x66, 0x65, 0x74, 0x63, 0x68, 0x5f, 0x61, 0x6e, 0x64, 0x5f, 0x63, 0x61, 0x73, 0x74, 0x00
	.type		__unnamed_1,@object
	.size		__unnamed_1,(__unnamed_17 - __unnamed_1)
__unnamed_1:
        /*0042*/ 	.byte	0x66, 0x65, 0x74, 0x63, 0x68, 0x5f, 0x61, 0x6e, 0x64, 0x5f, 0x63, 0x61, 0x73, 0x74, 0x00
	.type		__unnamed_17,@object
	.size		__unnamed_17,(__unnamed_9 - __unnamed_17)
__unnamed_17:
        /*0051*/ 	.byte	0x66, 0x65, 0x74, 0x63, 0x68, 0x5f, 0x61, 0x6e, 0x64, 0x5f, 0x63, 0x61, 0x73, 0x74, 0x00
	.type		__unnamed_9,@object
	.size		__unnamed_9,(__unnamed_13 - __unnamed_9)
__unnamed_9:
        /*0060*/ 	.byte	0x66, 0x65, 0x74, 0x63, 0x68, 0x5f, 0x61, 0x6e, 0x64, 0x5f, 0x63, 0x61, 0x73, 0x74, 0x00
	.type		__unnamed_13,@object
	.size		__unnamed_13,(__unnamed_5 - __unnamed_13)
__unnamed_13:
        /*006f*/ 	.byte	0x66, 0x65, 0x74, 0x63, 0x68, 0x5f, 0x61, 0x6e, 0x64, 0x5f, 0x63, 0x61, 0x73, 0x74, 0x00
	.type		__unnamed_5,@object
	.size		__unnamed_5,(__unnamed_4 - __unnamed_5)
__unnamed_5:
        /*007e*/ 	.byte	0x66, 0x65, 0x74, 0x63, 0x68, 0x5f, 0x61, 0x6e, 0x64, 0x5f, 0x63, 0x61, 0x73, 0x74, 0x00
	.type		__unnamed_4,@object
	.size		__unnamed_4,(__unnamed_12 - __unnamed_4)
__unnamed_4:
        /*008d*/ 	.byte	0x63, 0x61, 0x73, 0x74, 0x5f, 0x61, 0x6e, 0x64, 0x5f, 0x73, 0x74, 0x6f, 0x72, 0x65, 0x00
	.type		__unnamed_12,@object
	.size		__unnamed_12,(__unnamed_16 - __unnamed_12)
__unnamed_12:
        /*009c*/ 	.byte	0x63, 0x61, 0x73, 0x74, 0x5f, 0x61, 0x6e, 0x64, 0x5f, 0x73, 0x74, 0x6f, 0x72, 0x65, 0x00
	.type		__unnamed_16,@object
	.size		__unnamed_16,(__unnamed_8 - __unnamed_16)
__unnamed_16:
        /*00ab*/ 	.byte	0x63, 0x61, 0x73, 0x74, 0x5f, 0x61, 0x6e, 0x64, 0x5f, 0x73, 0x74, 0x6f, 0x72, 0x65, 0x00
	.type		__unnamed_8,@object
	.size		__unnamed_8,(__unnamed_2 - __unnamed_8)
__unnamed_8:
        /*00ba*/ 	.byte	0x63, 0x61, 0x73, 0x74, 0x5f, 0x61, 0x6e, 0x64, 0x5f, 0x73, 0x74, 0x6f, 0x72, 0x65, 0x00
	.type		__unnamed_2,@object
	.size		__unnamed_2,(__unnamed_18 - __unnamed_2)
__unnamed_2:
        /*00c9*/ 	.byte	0x63, 0x61, 0x73, 0x74, 0x5f, 0x61, 0x6e, 0x64, 0x5f, 0x73, 0x74, 0x6f, 0x72, 0x65, 0x00
	.type		__unnamed_18,@object
	.size		__unnamed_18,(__unnamed_10 - __unnamed_18)
__unnamed_18:
        /*00d8*/ 	.byte	0x63, 0x61, 0x73, 0x74, 0x5f, 0x61, 0x6e, 0x64, 0x5f, 0x73, 0x74, 0x6f, 0x72, 0x65, 0x00
	.type		__unnamed_10,@object
	.size		__unnamed_10,(__unnamed_14 - __unnamed_10)
__unnamed_10:
        /*00e7*/ 	.byte	0x63, 0x61, 0x73, 0x74, 0x5f, 0x61, 0x6e, 0x64, 0x5f, 0x73, 0x74, 0x6f, 0x72, 0x65, 0x00
	.type		__unnamed_14,@object
	.size		__unnamed_14,(__unnamed_6 - __unnamed_14)
__unnamed_14:
        /*00f6*/ 	.byte	0x63, 0x61, 0x73, 0x74, 0x5f, 0x61, 0x6e, 0x64, 0x5f, 0x73, 0x74, 0x6f, 0x72, 0x65, 0x00
	.type		__unnamed_6,@object
	.size		__unnamed_6,($str$6 - __unnamed_6)
__unnamed_6:
        /*0105*/ 	.byte	0x63, 0x61, 0x73, 0x74, 0x5f, 0x61, 0x6e, 0x64, 0x5f, 0x73, 0x74, 0x6f, 0x72, 0x65, 0x00
	.type		$str$6,@object
	.size		$str$6,(.L_47 - $str$6)
$str$6:
        /*0114*/ 	.byte	0x2f, 0x72, 0x6f, 0x6f, 0x74, 0x2f, 0x2e, 0x70, 0x79, 0x65, 0x6e, 0x76, 0x2f, 0x76, 0x65, 0x72
        /*0124*/ 	.byte	0x73, 0x69, 0x6f, 0x6e, 0x73, 0x2f, 0x33, 0x2e, 0x31, 0x33, 0x2e, 0x31, 0x32, 0x2f, 0x6c, 0x69
        /*0134*/ 	.byte	0x62, 0x2f, 0x70, 0x79, 0x74, 0x68, 0x6f, 0x6e, 0x33, 0x2e, 0x31, 0x33, 0x2f, 0x73, 0x69, 0x74
        /*0144*/ 	.byte	0x65, 0x2d, 0x70, 0x61, 0x63, 0x6b, 0x61, 0x67, 0x65, 0x73, 0x2f, 0x74, 0x6f, 0x72, 0x63, 0x68
        /*0154*/ 	.byte	0x2f, 0x69, 0x6e, 0x63, 0x6c, 0x75, 0x64, 0x65, 0x2f, 0x63, 0x31, 0x30, 0x2f, 0x63, 0x6f, 0x72
        /*0164*/ 	.byte	0x65, 0x2f, 0x44, 0x79, 0x6e, 0x61, 0x6d, 0x69, 0x63, 0x43, 0x61, 0x73, 0x74, 0x2e, 0x68, 0x00
.L_47:


//--------------------- .nv.shared.reserved.0     --------------------------
	.section	.nv.shared.reserved.0,"aw",@nobits
	.weak		__nv_reservedSMEM_offset_0_alias
	.size		__nv_reservedSMEM_offset_0_alias, 0, 0
	.other		__nv_reservedSMEM_offset_0_alias,@"STO_CUDA_RESERVED_SHARED STV_DEFAULT"
__nv_reservedSMEM_offset_0_alias:
	.zero		0


//--------------------- .nv.global                --------------------------
	.section	.nv.global,"aw",@nobits
.nv.global:
	.type		_ZN54_INTERNAL_7499c21e_23_BinaryDivFloorKernel_cu_68c3df854cuda3std3__48in_placeE,@object
	.size		_ZN54_INTERNAL_7499c21e_23_BinaryDivFloorKernel_cu_68c3df854cuda3std3__48in_placeE,(_ZN54_INTERNAL_7499c21e_23_BinaryDivFloorKernel_cu_68c3df854cuda3std6ranges3__45__cpo8distanceE - _ZN54_INTERNAL_7499c21e_23_BinaryDivFloorKernel_cu_68c3df854cuda3std3__48in_placeE)
_ZN54_INTERNAL_7499c21e_23_BinaryDivFloorKernel_cu_68c3df854cuda3std3__48in_placeE:
	.zero		1
	.type		_ZN54_INTERNAL_7499c21e_23_BinaryDivFloorKernel_cu_68c3df854cuda3std6ranges3__45__cpo8distanceE,@object
	.size		_ZN54_INTERNAL_7499c21e_23_BinaryDivFloorKernel_cu_68c3df854cuda3std6ranges3__45__cpo8distanceE,(_ZN54_INTERNAL_7499c21e_23_BinaryDivFloorKernel_cu_68c3df854cuda3std3__45__cpo6cbeginE - _ZN54_INTERNAL_7499c21e_23_BinaryDivFloorKernel_cu_68c3df854cuda3std6ranges3__45__cpo8distanceE)
_ZN54_INTERNAL_7499c21e_23_BinaryDivFloorKernel_cu_68c3df854cuda3std6ranges3__45__cpo8distanceE:
	.zero		1
	.type		_ZN54_INTERNAL_7499c21e_23_BinaryDivFloorKernel_cu_68c3df854cuda3std3__45__cpo6cbeginE,@object
	.size		_ZN54_INTERNAL_7499c21e_23_BinaryDivFloorKernel_cu_68c3df854cuda3std3__45__cpo6cbeginE,(_ZN54_INTERNAL_7499c21e_23_BinaryDivFloorKernel_cu_68c3df854cuda3std6ranges3__45__cpo7advanceE - _ZN54_INTERNAL_7499c21e_23_BinaryDivFloorKernel_cu_68c3df854cuda3std3__45__cpo6cbeginE)
_ZN54_INTERNAL_7499c21e_23_BinaryDivFloorKernel_cu_68c3df854cuda3std3__45__cpo6cbeginE:
	.zero		1
	.type		_ZN54_INTERNAL_7499c21e_23_BinaryDivFloorKernel_cu_68c3df854cuda3std6ranges3__45__cpo7advanceE,@object
	.size		_ZN54_INTERNAL_7499c21e_23_BinaryDivFloorKernel_cu_68c3df854cuda3std6ranges3__45__cpo7advanceE,(_ZN54_INTERNAL_7499c21e_23_BinaryDivFloorKernel_cu_68c3df854cuda3std3__45__cpo7crbeginE - _ZN54_INTERNAL_7499c21e_23_BinaryDivFloorKernel_cu_68c3df854cuda3std6ranges3__45__cpo7advanceE)
_ZN54_INTERNAL_7499c21e_23_BinaryDivFloorKernel_cu_68c3df854cuda3std6ranges3__45__cpo7advanceE:
	.zero		1
	.type		_ZN54_INTERNAL_7499c21e_23_BinaryDivFloorKernel_cu_68c3df854cuda3std3__45__cpo7crbeginE,@object
	.size		_ZN54_INTERNAL_7499c21e_23_BinaryDivFloorKernel_cu_68c3df854cuda3std3__45__cpo7crbeginE,(_ZN54_INTERNAL_7499c21e_23_BinaryDivFloorKernel_cu_68c3df854cuda3std6ranges3__45__cpo4dataE - _ZN54_INTERNAL_7499c21e_23_BinaryDivFloorKernel_cu_68c3df854cuda3std3__45__cpo7crbeginE)
_ZN54_INTERNAL_7499c21e_23_BinaryDivFloorKernel_cu_68c3df854cuda3std3__45__cpo7crbeginE:
	.zero		1
	.type		_ZN54_INTERNAL_7499c21e_23_BinaryDivFloorKernel_cu_68c3df854cuda3std6ranges3__45__cpo4dataE,@object
	.size		_ZN54_INTERNAL_7499c21e_23_BinaryDivFloorKernel_cu_68c3df854cuda3std6ranges3__45__cpo4dataE,(_ZN54_INTERNAL_7499c21e_23_BinaryDivFloorKernel_cu_68c3df854cuda3std6ranges3__45__cpo5beginE - _ZN54_INTERNAL_7499c21e_23_BinaryDivFloorKernel_cu_68c3df854cuda3std6ranges3__45__cpo4dataE)
_ZN54_INTERNAL_7499c21e_23_BinaryDivFloorKernel_cu_68c3df854cuda3std6ranges3__45__cpo4dataE:
	.zero		1
	.type		_ZN54_INTERNAL_7499c21e_23_BinaryDivFloorKernel_cu_68c3df854cuda3std6ranges3__45__cpo5beginE,@object
	.size		_ZN54_INTERNAL_7499c21e_23_BinaryDivFloorKernel_cu_68c3df854cuda3std6ranges3__45__cpo5beginE,(_ZN54_INTERNAL_7499c21e_23_BinaryDivFloorKernel_cu_68c3df854cuda3std3__456_GLOBAL__N__7499c21e_23_BinaryDivFloorKernel_cu_68c3df856ignoreE - _ZN54_INTERNAL_7499c21e_23_BinaryDivFloorKernel_cu_68c3df854cuda3std6ranges3__45__cpo5beginE)
_ZN54_INTERNAL_7499c21e_23_BinaryDivFloorKernel_cu_68c3df854cuda3std6ranges3__45__cpo5beginE:
	.zero		1
	.type		_ZN54_INTERNAL_7499c21e_23_BinaryDivFloorKernel_cu_68c3df854cuda3std3__456_GLOBAL__N__7499c21e_23_BinaryDivFloorKernel_cu_68c3df856ignoreE,@object
	.size		_ZN54_INTERNAL_7499c21e_23_BinaryDivFloorKernel_cu_68c3df854cuda3std3__456_GLOBAL__N__7499c21e_23_BinaryDivFloorKernel_cu_68c3df856ignoreE,(_ZN54_INTERNAL_7499c21e_23_BinaryDivFloorKernel_cu_68c3df854cuda3std6ranges3__45__cpo4sizeE - _ZN54_INTERNAL_7499c21e_23_BinaryDivFloorKernel_cu_68c3df854cuda3std3__456_GLOBAL__N__7499c21e_23_BinaryDivFloorKernel_cu_68c3df856ignoreE)
_ZN54_INTERNAL_7499c21e_23_BinaryDivFloorKernel_cu_68c3df854cuda3std3__456_GLOBAL__N__7499c21e_23_BinaryDivFloorKernel_cu_68c3df856ignoreE:
	.zero		1
	.type		_ZN54_INTERNAL_7499c21e_23_BinaryDivFloorKernel_cu_68c3df854cuda3std6ranges3__45__cpo4sizeE,@object
	.size		_ZN54_INTERNAL_7499c21e_23_BinaryDivFloorKernel_cu_68c3df854cuda3std6ranges3__45__cpo4sizeE,(_ZN54_INTERNAL_7499c21e_23_BinaryDivFloorKernel_cu_68c3df854cuda3std3__45__cpo5beginE - _ZN54_INTERNAL_7499c21e_23_BinaryDivFloorKernel_cu_68c3df854cuda3std6ranges3__45__cpo4sizeE)
_ZN54_INTERNAL_7499c21e_23_BinaryDivFloorKernel_cu_68c3df854cuda3std6ranges3__45__cpo4sizeE:
	.zero		1
	.type		_ZN54_INTERNAL_7499c21e_23_BinaryDivFloorKernel_cu_68c3df854cuda3std3__45__cpo5beginE,@object
	.size		_ZN54_INTERNAL_7499c21e_23_BinaryDivFloorKernel_cu_68c3df854cuda3std3__45__cpo5beginE,(_ZN54_INTERNAL_7499c21e_23_BinaryDivFloorKernel_cu_68c3df854cuda3std6ranges3__45__cpo6cbeginE - _ZN54_INTERNAL_7499c21e_23_BinaryDivFloorKernel_cu_68c3df854cuda3std3__45__cpo5beginE)
_ZN54_INTERNAL_7499c21e_23_BinaryDivFloorKernel_cu_68c3df854cuda3std3__45__cpo5beginE:
	.zero		1
	.type		_ZN54_INTERNAL_7499c21e_23_BinaryDivFloorKernel_cu_68c3df854cuda3std6ranges3__45__cpo6cbeginE,@object
	.size		_ZN54_INTERNAL_7499c21e_23_BinaryDivFloorKernel_cu_68c3df854cuda3std6ranges3__45__cpo6cbeginE,(_ZN54_INTERNAL_7499c21e_23_BinaryDivFloorKernel_cu_68c3df854cuda3std3__45__cpo6rbeginE - _ZN54_INTERNAL_7499c21e_23_BinaryDivFloorKernel_cu_68c3df854cuda3std6ranges3__45__cpo6cbeginE)
_ZN54_INTERNAL_7499c21e_23_BinaryDivFloorKernel_cu_68c3df854cuda3std6ranges3__45__cpo6cbeginE:
	.zero		1
	.type		_ZN54_INTERNAL_7499c21e_23_BinaryDivFloorKernel_cu_68c3df854cuda3std3__45__cpo6rbeginE,@object
	.size		_ZN54_INTERNAL_7499c21e_23_BinaryDivFloorKernel_cu_68c3df854cuda3std3__45__cpo6rbeginE,(_ZN54_INTERNAL_7499c21e_23_BinaryDivFloorKernel_cu_68c3df854cuda3std6ranges3__45__cpo4nextE - _ZN54_INTERNAL_7499c21e_23_BinaryDivFloorKernel_cu_68c3df854cuda3std3__45__cpo6rbeginE)
_ZN54_INTERNAL_7499c21e_23_BinaryDivFloorKernel_cu_68c3df854cuda3std3__45__cpo6rbeginE:
	.zero		1
	.type		_ZN54_INTERNAL_7499c21e_23_BinaryDivFloorKernel_cu_68c3df854cuda3std6ranges3__45__cpo4nextE,@object
	.size		_ZN54_INTERNAL_7499c21e_23_BinaryDivFloorKernel_cu_68c3df854cuda3std6ranges3__45__cpo4nextE,(_ZN54_INTERNAL_7499c21e_23_BinaryDivFloorKernel_cu_68c3df854cuda3std6ranges3__45__cpo4swapE - _ZN54_INTERNAL_7499c21e_23_BinaryDivFloorKernel_cu_68c3df854cuda3std6ranges3__45__cpo4nextE)
_ZN54_INTERNAL_7499c21e_23_BinaryDivFloorKernel_cu_68c3df854cuda3std6ranges3__45__cpo4nextE:
	.zero		1
	.type		_ZN54_INTERNAL_7499c21e_23_BinaryDivFloorKernel_cu_68c3df854cuda3std6ranges3__45__cpo4swapE,@object
	.size		_ZN54_INTERNAL_7499c21e_23_BinaryDivFloorKernel_cu_68c3df854cuda3std6ranges3__45__cpo4swapE,(_ZN54_INTERNAL_7499c21e_23_BinaryDivFloorKernel_cu_68c3df854cuda3std3__420unreachable_sentinelE - _ZN54_INTERNAL_7499c21e_23_BinaryDivFloorKernel_cu_68c3df854cuda3std6ranges3__45__cpo4swapE)
_ZN54_INTERNAL_7499c21e_23_BinaryDivFloorKernel_cu_68c3df854cuda3std6ranges3__45__cpo4swapE:
	.zero		1
	.type		_ZN54_INTERNAL_7499c21e_23_BinaryDivFloorKernel_cu_68c3df854cuda3std3__420unreachable_sentinelE,@object
	.size		_ZN54_INTERNAL_7499c21e_23_BinaryDivFloorKernel_cu_68c3df854cuda3std3__420unreachable_sentinelE,(_ZN54_INTERNAL_7499c21e_23_BinaryDivFloorKernel_cu_68c3df856thrust23THRUST_300001_SM_900_NS6system6detail10sequential3seqE - _ZN54_INTERNAL_7499c21e_23_BinaryDivFloorKernel_cu_68c3df854cuda3std3__420unreachable_sentinelE)
_ZN54_INTERNAL_7499c21e_23_BinaryDivFloorKernel_cu_68c3df854cuda3std3__420unreachable_sentinelE:
	.zero		1
	.type		_ZN54_INTERNAL_7499c21e_23_BinaryDivFloorKernel_cu_68c3df856thrust23THRUST_300001_SM_900_NS6system6detail10sequential3seqE,@object
	.size		_ZN54_INTERNAL_7499c21e_23_BinaryDivFloorKernel_cu_68c3df856thrust23THRUST_300001_SM_900_NS6system6detail10sequential3seqE,(_ZN54_INTERNAL_7499c21e_23_BinaryDivFloorKernel_cu_68c3df854cuda3std3__45__cpo4cendE - _ZN54_INTERNAL_7499c21e_23_BinaryDivFloorKernel_cu_68c3df856thrust23THRUST_300001_SM_900_NS6system6detail10sequential3seqE)
_ZN54_INTERNAL_7499c21e_23_BinaryDivFloorKernel_cu_68c3df856thrust23THRUST_300001_SM_900_NS6system6detail10sequential3seqE:
	.zero		1
	.type		_ZN54_INTERNAL_7499c21e_23_BinaryDivFloorKernel_cu_68c3df854cuda3std3__45__cpo4cendE,@object
	.size		_ZN54_INTERNAL_7499c21e_23_BinaryDivFloorKernel_cu_68c3df854cuda3std3__45__cpo4cendE,(_ZN54_INTERNAL_7499c21e_23_BinaryDivFloorKernel_cu_68c3df854cuda3std6ranges3__45__cpo9iter_swapE - _ZN54_INTERNAL_7499c21e_23_BinaryDivFloorKernel_cu_68c3df854cuda3std3__45__cpo4cendE)
_ZN54_INTERNAL_7499c21e_23_BinaryDivFloorKernel_cu_68c3df854cuda3std3__45__cpo4cendE:
	.zero		1
	.type		_ZN54_INTERNAL_7499c21e_23_BinaryDivFloorKernel_cu_68c3df854cuda3std6ranges3__45__cpo9iter_swapE,@object
	.size		_ZN54_INTERNAL_7499c21e_23_BinaryDivFloorKernel_cu_68c3df854cuda3std6ranges3__45__cpo9iter_swapE,(_ZN54_INTERNAL_7499c21e_23_BinaryDivFloorKernel_cu_68c3df854cuda3std3__45__cpo5crendE - _ZN54_INTERNAL_7499c21e_23_BinaryDivFloorKernel_cu_68c3df854cuda3std6ranges3__45__cpo9iter_swapE)
_ZN54_INTERNAL_7499c21e_23_BinaryDivFloorKernel_cu_68c3df854cuda3std6ranges3__45__cpo9iter_swapE:
	.zero		1
	.type		_ZN54_INTERNAL_7499c21e_23_BinaryDivFloorKernel_cu_68c3df854cuda3std3__45__cpo5crendE,@object
	.size		_ZN54_INTERNAL_7499c21e_23_BinaryDivFloorKernel_cu_68c3df854cuda3std3__45__cpo5crendE,(_ZN54_INTERNAL_7499c21e_23_BinaryDivFloorKernel_cu_68c3df854cuda3std6ranges3__45__cpo5cdataE - _ZN54_INTERNAL_7499c21e_23_BinaryDivFloorKernel_cu_68c3df854cuda3std3__45__cpo5crendE)
_ZN54_INTERNAL_7499c21e_23_BinaryDivFloorKernel_cu_68c3df854cuda3std3__45__cpo5crendE:
	.zero		1
	.type		_ZN54_INTERNAL_7499c21e_23_BinaryDivFloorKernel_cu_68c3df854cuda3std6ranges3__45__cpo5cdataE,@object
	.size		_ZN54_INTERNAL_7499c21e_23_BinaryDivFloorKernel_cu_68c3df854cuda3std6ranges3__45__cpo5cdataE,(_ZN54_INTERNAL_7499c21e_23_BinaryDivFloorKernel_cu_68c3df854cuda3std6ranges3__45__cpo3endE - _ZN54_INTERNAL_7499c21e_23_BinaryDivFloorKernel_cu_68c3df854cuda3std6ranges3__45__cpo5cdataE)
_ZN54_INTERNAL_7499c21e_23_BinaryDivFloorKernel_cu_68c3df854cuda3std6ranges3__45__cpo5cdataE:
	.zero		1
	.type		_ZN54_INTERNAL_7499c21e_23_BinaryDivFloorKernel_cu_68c3df854cuda3std6ranges3__45__cpo3endE,@object
	.size		_ZN54_INTERNAL_7499c21e_23_BinaryDivFloorKernel_cu_68c3df854cuda3std6ranges3__45__cpo3endE,(_ZN54_INTERNAL_7499c21e_23_BinaryDivFloorKernel_cu_68c3df854cuda3std3__419piecewise_constructE - _ZN54_INTERNAL_7499c21e_23_BinaryDivFloorKernel_cu_68c3df854cuda3std6ranges3__45__cpo3endE)
_ZN54_INTERNAL_7499c21e_23_BinaryDivFloorKernel_cu_68c3df854cuda3std6ranges3__45__cpo3endE:
	.zero		1
	.type		_ZN54_INTERNAL_7499c21e_23_BinaryDivFloorKernel_cu_68c3df854cuda3std3__419piecewise_constructE,@object
	.size		_ZN54_INTERNAL_7499c21e_23_BinaryDivFloorKernel_cu_68c3df854cuda3std3__419piecewise_constructE,(_ZN54_INTERNAL_7499c21e_23_BinaryDivFloorKernel_cu_68c3df854cuda3std6ranges3__45__cpo5ssizeE - _ZN54_INTERNAL_7499c21e_23_BinaryDivFloorKernel_cu_68c3df854cuda3std3__419piecewise_constructE)
_ZN54_INTERNAL_7499c21e_23_BinaryDivFloorKernel_cu_68c3df854cuda3std3__419piecewise_constructE:
	.zero		1
	.type		_ZN54_INTERNAL_7499c21e_23_BinaryDivFloorKernel_cu_68c3df854cuda3std6ranges3__45__cpo5ssizeE,@object
	.size		_ZN54_INTERNAL_7499c21e_23_BinaryDivFloorKernel_cu_68c3df854cuda3std6ranges3__45__cpo5ssizeE,(_ZN54_INTERNAL_7499c21e_23_BinaryDivFloorKernel_cu_68c3df854cuda3std3__45__cpo3endE - _ZN54_INTERNAL_7499c21e_23_BinaryDivFloorKernel_cu_68c3df854cuda3std6ranges3__45__cpo5ssizeE)
_ZN54_INTERNAL_7499c21e_23_BinaryDivFloorKernel_cu_68c3df854cuda3std6ranges3__45__cpo5ssizeE:
	.zero		1
	.type		_ZN54_INTERNAL_7499c21e_23_BinaryDivFloorKernel_cu_68c3df854cuda3std3__45__cpo3endE,@object
	.size		_ZN54_INTERNAL_7499c21e_23_BinaryDivFloorKernel_cu_68c3df854cuda3std3__45__cpo3endE,(_ZN54_INTERNAL_7499c21e_23_BinaryDivFloorKernel_cu_68c3df854cuda3std6ranges3__45__cpo4cendE - _ZN54_INTERNAL_7499c21e_23_BinaryDivFloorKernel_cu_68c3df854cuda3std3__45__cpo3endE)
_ZN54_INTERNAL_7499c21e_23_BinaryDivFloorKernel_cu_68c3df854cuda3std3__45__cpo3endE:
	.zero		1
	.type		_ZN54_INTERNAL_7499c21e_23_BinaryDivFloorKernel_cu_68c3df854cuda3std6ranges3__45__cpo4cendE,@object
	.size		_ZN54_INTERNAL_7499c21e_23_BinaryDivFloorKernel_cu_68c3df854cuda3std6ranges3__45__cpo4cendE,(_ZN54_INTERNAL_7499c21e_23_BinaryDivFloorKernel_cu_68c3df854cuda3std3__45__cpo4rendE - _ZN54_INTERNAL_7499c21e_23_BinaryDivFloorKernel_cu_68c3df854cuda3std6ranges3__45__cpo4cendE)
_ZN54_INTERNAL_7499c21e_23_BinaryDivFloorKernel_cu_68c3df854cuda3std6ranges3__45__cpo4cendE:
	.zero		1
	.type		_ZN54_INTERNAL_7499c21e_23_BinaryDivFloorKernel_cu_68c3df854cuda3std3__45__cpo4rendE,@object
	.size		_ZN54_INTERNAL_7499c21e_23_BinaryDivFloorKernel_cu_68c3df854cuda3std3__45__cpo4rendE,(_ZN54_INTERNAL_7499c21e_23_BinaryDivFloorKernel_cu_68c3df854cuda3std6ranges3__45__cpo4prevE - _ZN54_INTERNAL_7499c21e_23_BinaryDivFloorKernel_cu_68c3df854cuda3std3__45__cpo4rendE)
_ZN54_INTERNAL_7499c21e_23_BinaryDivFloorKernel_cu_68c3df854cuda3std3__45__cpo4rendE:
	.zero		1
	.type		_ZN54_INTERNAL_7499c21e_23_BinaryDivFloorKernel_cu_68c3df854cuda3std6ranges3__45__cpo4prevE,@object
	.size		_ZN54_INTERNAL_7499c21e_23_BinaryDivFloorKernel_cu_68c3df854cuda3std6ranges3__45__cpo4prevE,(_ZN54_INTERNAL_7499c21e_23_BinaryDivFloorKernel_cu_68c3df854cuda3std6ranges3__45__cpo9iter_moveE - _ZN54_INTERNAL_7499c21e_23_BinaryDivFloorKernel_cu_68c3df854cuda3std6ranges3__45__cpo4prevE)
_ZN54_INTERNAL_7499c21e_23_BinaryDivFloorKernel_cu_68c3df854cuda3std6ranges3__45__cpo4prevE:
	.zero		1
	.type		_ZN54_INTERNAL_7499c21e_23_BinaryDivFloorKernel_cu_68c3df854cuda3std6ranges3__45__cpo9iter_moveE,@object
	.size		_ZN54_INTERNAL_7499c21e_23_BinaryDivFloorKernel_cu_68c3df854cuda3std6ranges3__45__cpo9iter_moveE,(.L_31 - _ZN54_INTERNAL_7499c21e_23_BinaryDivFloorKernel_cu_68c3df854cuda3std6ranges3__45__cpo9iter_moveE)
_ZN54_INTERNAL_7499c21e_23_BinaryDivFloorKernel_cu_68c3df854cuda3std6ranges3__45__cpo9iter_moveE:
	.zero		1
.L_31:


//--------------------- .nv.constant0._ZN2at6native18elementwise_kernelILi128ELi4EZNS0_15gpu_kernel_implINS0_13BinaryFunctorIN3c108BFloat16ES5_S5_ZZZNS0_15binary_internal21div_floor_kernel_cudaERNS_18TensorIteratorBaseEENKUlvE1_clEvENKUlvE2_clEvEUlS5_S5_E_EEEEvS8_RKT_EUliE_EEviT1_ --------------------------
	.section	.nv.constant0._ZN2at6native18elementwise_kernelILi128ELi4EZNS0_15gpu_kernel_implINS0_13BinaryFunctorIN3c108BFloat16ES5_S5_ZZZNS0_15binary_internal21div_floor_kernel_cudaERNS_18TensorIteratorBaseEENKUlvE1_clEvENKUlvE2_clEvEUlS5_S5_E_EEEEvS8_RKT_EUliE_EEviT1_,"a",@progbits
	.sectionflags	@""
	.align	4
.nv.constant0._ZN2at6native18elementwise_kernelILi128ELi4EZNS0_15gpu_kernel_implINS0_13BinaryFunctorIN3c108BFloat16ES5_S5_ZZZNS0_15binary_internal21div_floor_kernel_cudaERNS_18TensorIteratorBaseEENKUlvE1_clEvENKUlvE2_clEvEUlS5_S5_E_EEEEvS8_RKT_EUliE_EEviT1_:
	.zero		1184


//--------------------- .nv.constant0._ZN2at6native27unrolled_elementwise_kernelINS0_13BinaryFunctorIN3c108BFloat16ES4_S4_ZZZNS0_15binary_internal21div_floor_kernel_cudaERNS_18TensorIteratorBaseEENKUlvE1_clEvENKUlvE2_clEvEUlS4_S4_E_EESt5arrayIPcLm3EELi4E23TrivialOffsetCalculatorILi2EjESF_ILi1EjENS0_6memory12LoadWithCastILi2EEENSI_13StoreWithCastILi1EEEEEviT_T0_T2_T3_T4_T5_ --------------------------
	.section	.nv.constant0._ZN2at6native27unrolled_elementwise_kernelINS0_13BinaryFunctorIN3c108BFloat16ES4_S4_ZZZNS0_15binary_internal21div_floor_kernel_cudaERNS_18TensorIteratorBaseEENKUlvE1_clEvENKUlvE2_clEvEUlS4_S4_E_EESt5arrayIPcLm3EELi4E23TrivialOffsetCalculatorILi2EjESF_ILi1EjENS0_6memory12LoadWithCastILi2EEENSI_13StoreWithCastILi1EEEEEviT_T0_T2_T3_T4_T5_,"a",@progbits
	.sectionflags	@""
	.align	4
.nv.constant0._ZN2at6native27unrolled_elementwise_kernelINS0_13BinaryFunctorIN3c108BFloat16ES4_S4_ZZZNS0_15binary_internal21div_floor_kernel_cudaERNS_18TensorIteratorBaseEENKUlvE1_clEvENKUlvE2_clEvEUlS4_S4_E_EESt5arrayIPcLm3EELi4E23TrivialOffsetCalculatorILi2EjESF_ILi1EjENS0_6memory12LoadWithCastILi2EEENSI_13StoreWithCastILi1EEEEEviT_T0_T2_T3_T4_T5_:
	.zero		584


//--------------------- .nv.constant0._ZN2at6native18elementwise_kernelILi128ELi4EZNS0_22gpu_kernel_impl_nocastINS0_13BinaryFunctorIN3c108BFloat16ES5_S5_ZZZNS0_15binary_internal21div_floor_kernel_cudaERNS_18TensorIteratorBaseEENKUlvE1_clEvENKUlvE2_clEvEUlS5_S5_E_EEEEvS8_RKT_EUliE_EEviT1_ --------------------------
	.section	.nv.constant0._ZN2at6native18elementwise_kernelILi128ELi4EZNS0_22gpu_kernel_impl_nocastINS0_13BinaryFunctorIN3c108BFloat16ES5_S5_ZZZNS0_15binary_internal21div_floor_kernel_cudaERNS_18TensorIteratorBaseEENKUlvE1_clEvENKUlvE2_clEvEUlS5_S5_E_EEEEvS8_RKT_EUliE_EEviT1_,"a",@progbits
	.sectionflags	@""
	.align	4
.nv.constant0._ZN2at6native18elementwise_kernelILi128ELi4EZNS0_22gpu_kernel_impl_nocastINS0_13BinaryFunctorIN3c108BFloat16ES5_S5_ZZZNS0_15binary_internal21div_floor_kernel_cudaERNS_18TensorIteratorBaseEENKUlvE1_clEvENKUlvE2_clEvEUlS5_S5_E_EEEEvS8_RKT_EUliE_EEviT1_:
	.zero		1184


//--------------------- .nv.constant0._ZN2at6native27unrolled_elementwise_kernelINS0_13BinaryFunctorIN3c108BFloat16ES4_S4_ZZZNS0_15binary_internal21div_floor_kernel_cudaERNS_18TensorIteratorBaseEENKUlvE1_clEvENKUlvE2_clEvEUlS4_S4_E_EESt5arrayIPcLm3EELi4E23TrivialOffsetCalculatorILi2EjESF_ILi1EjENS0_6memory15LoadWithoutCastENSI_16StoreWithoutCastEEEviT_T0_T2_T3_T4_T5_ --------------------------
	.section	.nv.constant0._ZN2at6native27unrolled_elementwise_kernelINS0_13BinaryFunctorIN3c108BFloat16ES4_S4_ZZZNS0_15binary_internal21div_floor_kernel_cudaERNS_18TensorIteratorBaseEENKUlvE1_clEvENKUlvE2_clEvEUlS4_S4_E_EESt5arrayIPcLm3EELi4E23TrivialOffsetCalculatorILi2EjESF_ILi1EjENS0_6memory15LoadWithoutCastENSI_16StoreWithoutCastEEEviT_T0_T2_T3_T4_T5_,"a",@progbits
	.sectionflags	@""
	.align	4
.nv.constant0._ZN2at6native27unrolled_elementwise_kernelINS0_13BinaryFunctorIN3c108BFloat16ES4_S4_ZZZNS0_15binary_internal21div_floor_kernel_cudaERNS_18TensorIteratorBaseEENKUlvE1_clEvENKUlvE2_clEvEUlS4_S4_E_EESt5arrayIPcLm3EELi4E23TrivialOffsetCalculatorILi2EjESF_ILi1EjENS0_6memory15LoadWithoutCastENSI_16StoreWithoutCastEEEviT_T0_T2_T3_T4_T5_:
	.zero		564


//--------------------- .nv.constant0._ZN2at6native29vectorized_elementwise_kernelILi2ENS0_13BinaryFunctorIN3c108BFloat16ES4_S4_ZZZNS0_15binary_internal21div_floor_kernel_cudaERNS_18TensorIteratorBaseEENKUlvE1_clEvENKUlvE2_clEvEUlS4_S4_E_EESt5arrayIPcLm3EEEEviT0_T1_ --------------------------
	.section	.nv.constant0._ZN2at6native29vectorized_elementwise_kernelILi2ENS0_13BinaryFunctorIN3c108BFloat16ES4_S4_ZZZNS0_15binary_internal21div_floor_kernel_cudaERNS_18TensorIteratorBaseEENKUlvE1_clEvENKUlvE2_clEvEUlS4_S4_E_EESt5arrayIPcLm3EEEEviT0_T1_,"a",@progbits
	.sectionflags	@""
	.align	4
.nv.constant0._ZN2at6native29vectorized_elementwise_kernelILi2ENS0_13BinaryFunctorIN3c108BFloat16ES4_S4_ZZZNS0_15binary_internal21div_floor_kernel_cudaERNS_18TensorIteratorBaseEENKUlvE1_clEvENKUlvE2_clEvEUlS4_S4_E_EESt5arrayIPcLm3EEEEviT0_T1_:
	.zero		560


//--------------------- .nv.constant0._ZN2at6native29vectorized_elementwise_kernelILi4ENS0_13BinaryFunctorIN3c108BFloat16ES4_S4_ZZZNS0_15binary_internal21div_floor_kernel_cudaERNS_18TensorIteratorBaseEENKUlvE1_clEvENKUlvE2_clEvEUlS4_S4_E_EESt5arrayIPcLm3EEEEviT0_T1_ --------------------------
	.section	.nv.constant0._ZN2at6native29vectorized_elementwise_kernelILi4ENS0_13BinaryFunctorIN3c108BFloat16ES4_S4_ZZZNS0_15binary_internal21div_floor_kernel_cudaERNS_18TensorIteratorBaseEENKUlvE1_clEvENKUlvE2_clEvEUlS4_S4_E_EESt5arrayIPcLm3EEEEviT0_T1_,"a",@progbits
	.sectionflags	@""
	.align	4
.nv.constant0._ZN2at6native29vectorized_elementwise_kernelILi4ENS0_13BinaryFunctorIN3c108BFloat16ES4_S4_ZZZNS0_15binary_internal21div_floor_kernel_cudaERNS_18TensorIteratorBaseEENKUlvE1_clEvENKUlvE2_clEvEUlS4_S4_E_EESt5arrayIPcLm3EEEEviT0_T1_:
	.zero		560


//--------------------- .nv.constant0._ZN2at6native29vectorized_elementwise_kernelILi8ENS0_13BinaryFunctorIN3c108BFloat16ES4_S4_ZZZNS0_15binary_internal21div_floor_kernel_cudaERNS_18TensorIteratorBaseEENKUlvE1_clEvENKUlvE2_clEvEUlS4_S4_E_EESt5arrayIPcLm3EEEEviT0_T1_ --------------------------
	.section	.nv.constant0._ZN2at6native29vectorized_elementwise_kernelILi8ENS0_13BinaryFunctorIN3c108BFloat16ES4_S4_ZZZNS0_15binary_internal21div_floor_kernel_cudaERNS_18TensorIteratorBaseEENKUlvE1_clEvENKUlvE2_clEvEUlS4_S4_E_EESt5arrayIPcLm3EEEEviT0_T1_,"a",@progbits
	.sectionflags	@""
	.align	4
.nv.constant0._ZN2at6native29vectorized_elementwise_kernelILi8ENS0_13BinaryFunctorIN3c108BFloat16ES4_S4_ZZZNS0_15binary_internal21div_floor_kernel_cudaERNS_18TensorIteratorBaseEENKUlvE1_clEvENKUlvE2_clEvEUlS4_S4_E_EESt5arrayIPcLm3EEEEviT0_T1_:
	.zero		560


//--------------------- .nv.constant0._ZN2at6native18elementwise_kernelILi128ELi4EZNS0_15gpu_kernel_implINS0_13BUnaryFunctorIN3c108BFloat16ES5_S5_ZZZNS0_15binary_internal21div_floor_kernel_cudaERNS_18TensorIteratorBaseEENKUlvE1_clEvENKUlvE2_clEvEUlS5_S5_E_EEEEvS8_RKT_EUliE_EEviT1_ --------------------------
	.section	.nv.constant0._ZN2at6native18elementwise_kernelILi128ELi4EZNS0_15gpu_kernel_implINS0_13BUnaryFunctorIN3c108BFloat16ES5_S5_ZZZNS0_15binary_internal21div_floor_kernel_cudaERNS_18TensorIteratorBaseEENKUlvE1_clEvENKUlvE2_clEvEUlS5_S5_E_EEEEvS8_RKT_EUliE_EEviT1_,"a",@progbits
	.sectionflags	@""
	.align	4
.nv.constant0._ZN2at6native18elementwise_kernelILi128ELi4EZNS0_15gpu_kernel_implINS0_13BUnaryFunctorIN3c108BFloat16ES5_S5_ZZZNS0_15binary_internal21div_floor_kernel_cudaERNS_18TensorIteratorBaseEENKUlvE1_clEvENKUlvE2_clEvEUlS5_S5_E_EEEEvS8_RKT_EUliE_EEviT1_:
	.zero		1072


//--------------------- .nv.constant0._ZN2at6native27unrolled_elementwise_kernelINS0_13BUnaryFunctorIN3c108BFloat16ES4_S4_ZZZNS0_15binary_internal21div_floor_kernel_cudaERNS_18TensorIteratorBaseEENKUlvE1_clEvENKUlvE2_clEvEUlS4_S4_E_EESt5arrayIPcLm2EELi4E23TrivialOffsetCalculatorILi1EjESG_NS0_6memory12LoadWithCastILi1EEENSH_13StoreWithCastILi1EEEEEviT_T0_T2_T3_T4_T5_ --------------------------
	.section	.nv.constant0._ZN2at6native27unrolled_elementwise_kernelINS0_13BUnaryFunctorIN3c108BFloat16ES4_S4_ZZZNS0_15binary_internal21div_floor_kernel_cudaERNS_18TensorIteratorBaseEENKUlvE1_clEvENKUlvE2_clEvEUlS4_S4_E_EESt5arrayIPcLm2EELi4E23TrivialOffsetCalculatorILi1EjESG_NS0_6memory12LoadWithCastILi1EEENSH_13StoreWithCastILi1EEEEEviT_T0_T2_T3_T4_T5_,"a",@progbits
	.sectionflags	@""
	.align	4
.nv.constant0._ZN2at6native27unrolled_elementwise_kernelINS0_13BUnaryFunctorIN3c108BFloat16ES4_S4_ZZZNS0_15binary_internal21div_floor_kernel_cudaERNS_18TensorIteratorBaseEENKUlvE1_clEvENKUlvE2_clEvEUlS4_S4_E_EESt5arrayIPcLm2EELi4E23TrivialOffsetCalculatorILi1EjESG_NS0_6memory12LoadWithCastILi1EEENSH_13StoreWithCastILi1EEEEEviT_T0_T2_T3_T4_T5_:
	.zero		572


//--------------------- .nv.constant0._ZN2at6native18elementwise_kernelILi128ELi4EZNS0_22gpu_kernel_impl_nocastINS0_13BUnaryFunctorIN3c108BFloat16ES5_S5_ZZZNS0_15binary_internal21div_floor_kernel_cudaERNS_18TensorIteratorBaseEENKUlvE1_clEvENKUlvE2_clEvEUlS5_S5_E_EEEEvS8_RKT_EUliE_EEviT1_ --------------------------
	.section	.nv.constant0._ZN2at6native18elementwise_kernelILi128ELi4EZNS0_22gpu_kernel_impl_nocastINS0_13BUnaryFunctorIN3c108BFloat16ES5_S5_ZZZNS0_15binary_internal21div_floor_kernel_cudaERNS_18TensorIteratorBaseEENKUlvE1_clEvENKUlvE2_clEvEUlS5_S5_E_EEEEvS8_RKT_EUliE_EEviT1_,"a",@progbits
	.sectionflags	@""
	.align	4
.nv.constant0._ZN2at6native18elementwise_kernelILi128ELi4EZNS0_22gpu_kernel_impl_nocastINS0_13BUnaryFunctorIN3c108BFloat16ES5_S5_ZZZNS0_15binary_internal21div_floor_kernel_cudaERNS_18TensorIteratorBaseEENKUlvE1_clEvENKUlvE2_clEvEUlS5_S5_E_EEEEvS8_RKT_EUliE_EEviT1_:
	.zero		1072


//--------------------- .nv.constant0._ZN2at6native27unrolled_elementwise_kernelINS0_13BUnaryFunctorIN3c108BFloat16ES4_S4_ZZZNS0_15binary_internal21div_floor_kernel_cudaERNS_18TensorIteratorBaseEENKUlvE1_clEvENKUlvE2_clEvEUlS4_S4_E_EESt5arrayIPcLm2EELi4E23TrivialOffsetCalculatorILi1EjESG_NS0_6memory15LoadWithoutCastENSH_16StoreWithoutCastEEEviT_T0_T2_T3_T4_T5_ --------------------------
	.section	.nv.constant0._ZN2at6native27unrolled_elementwise_kernelINS0_13BUnaryFunctorIN3c108BFloat16ES4_S4_ZZZNS0_15binary_internal21div_floor_kernel_cudaERNS_18TensorIteratorBaseEENKUlvE1_clEvENKUlvE2_clEvEUlS4_S4_E_EESt5arrayIPcLm2EELi4E23TrivialOffsetCalculatorILi1EjESG_NS0_6memory15LoadWithoutCastENSH_16StoreWithoutCastEEEviT_T0_T2_T3_T4_T5_,"a",@progbits
	.sectionflags	@""
	.align	4
.nv.constant0._ZN2at6native27unrolled_elementwise_kernelINS0_13BUnaryFunctorIN3c108BFloat16ES4_S4_ZZZNS0_15binary_internal21div_floor_kernel_cudaERNS_18TensorIteratorBaseEENKUlvE1_clEvENKUlvE2_clEvEUlS4_S4_E_EESt5arrayIPcLm2EELi4E23TrivialOffsetCalculatorILi1EjESG_NS0_6memory15LoadWithoutCastENSH_16StoreWithoutCastEEEviT_T0_T2_T3_T4_T5_:
	.zero		556


//--------------------- .nv.constant0._ZN2at6native29vectorized_elementwise_kernelILi2ENS0_13BUnaryFunctorIN3c108BFloat16ES4_S4_ZZZNS0_15binary_internal21div_floor_kernel_cudaERNS_18TensorIteratorBaseEENKUlvE1_clEvENKUlvE2_clEvEUlS4_S4_E_EESt5arrayIPcLm2EEEEviT0_T1_ --------------------------
	.section	.nv.constant0._ZN2at6native29vectorized_elementwise_kernelILi2ENS0_13BUnaryFunctorIN3c108BFloat16ES4_S4_ZZZNS0_15binary_internal21div_floor_kernel_cudaERNS_18TensorIteratorBaseEENKUlvE1_clEvENKUlvE2_clEvEUlS4_S4_E_EESt5arrayIPcLm2EEEEviT0_T1_,"a",@progbits
	.sectionflags	@""
	.align	4
.nv.constant0._ZN2at6native29vectorized_elementwise_kernelILi2ENS0_13BUnaryFunctorIN3c108BFloat16ES4_S4_ZZZNS0_15binary_internal21div_floor_kernel_cudaERNS_18TensorIteratorBaseEENKUlvE1_clEvENKUlvE2_clEvEUlS4_S4_E_EESt5arrayIPcLm2EEEEviT0_T1_:
	.zero		552


//--------------------- .nv.constant0._ZN2at6native29vectorized_elementwise_kernelILi4ENS0_13BUnaryFunctorIN3c108BFloat16ES4_S4_ZZZNS0_15binary_internal21div_floor_kernel_cudaERNS_18TensorIteratorBaseEENKUlvE1_clEvENKUlvE2_clEvEUlS4_S4_E_EESt5arrayIPcLm2EEEEviT0_T1_ --------------------------
	.section	.nv.constant0._ZN2at6native29vectorized_elementwise_kernelILi4ENS0_13BUnaryFunctorIN3c108BFloat16ES4_S4_ZZZNS0_15binary_internal21div_floor_kernel_cudaERNS_18TensorIteratorBaseEENKUlvE1_clEvENKUlvE2_clEvEUlS4_S4_E_EESt5arrayIPcLm2EEEEviT0_T1_,"a",@progbits
	.sectionflags	@""
	.align	4
.nv.constant0._ZN2at6native29vectorized_elementwise_kernelILi4ENS0_13BUnaryFunctorIN3c108BFloat16ES4_S4_ZZZNS0_15binary_internal21div_floor_kernel_cudaERNS_18TensorIteratorBaseEENKUlvE1_clEvENKUlvE2_clEvEUlS4_S4_E_EESt5arrayIPcLm2EEEEviT0_T1_:
	.zero		552


//--------------------- .nv.constant0._ZN2at6native29vectorized_elementwise_kernelILi8ENS0_13BUnaryFunctorIN3c108BFloat16ES4_S4_ZZZNS0_15binary_internal21div_floor_kernel_cudaERNS_18TensorIteratorBaseEENKUlvE1_clEvENKUlvE2_clEvEUlS4_S4_E_EESt5arrayIPcLm2EEEEviT0_T1_ --------------------------
	.section	.nv.constant0._ZN2at6native29vectorized_elementwise_kernelILi8ENS0_13BUnaryFunctorIN3c108BFloat16ES4_S4_ZZZNS0_15binary_internal21div_floor_kernel_cudaERNS_18TensorIteratorBaseEENKUlvE1_clEvENKUlvE2_clEvEUlS4_S4_E_EESt5arrayIPcLm2EEEEviT0_T1_,"a",@progbits
	.sectionflags	@""
	.align	4
.nv.constant0._ZN2at6native29vectorized_elementwise_kernelILi8ENS0_13BUnaryFunctorIN3c108BFloat16ES4_S4_ZZZNS0_15binary_internal21div_floor_kernel_cudaERNS_18TensorIteratorBaseEENKUlvE1_clEvENKUlvE2_clEvEUlS4_S4_E_EESt5arrayIPcLm2EEEEviT0_T1_:
	.zero		552


//--------------------- .nv.constant0._ZN2at6native18elementwise_kernelILi128ELi4EZNS0_15gpu_kernel_implINS0_13AUnaryFunctorIN3c108BFloat16ES5_S5_ZZZNS0_15binary_internal21div_floor_kernel_cudaERNS_18TensorIteratorBaseEENKUlvE1_clEvENKUlvE2_clEvEUlS5_S5_E_EEEEvS8_RKT_EUliE_EEviT1_ --------------------------
	.section	.nv.constant0._ZN2at6native18elementwise_kernelILi128ELi4EZNS0_15gpu_kernel_implINS0_13AUnaryFunctorIN3c108BFloat16ES5_S5_ZZZNS0_15binary_internal21div_floor_kernel_cudaERNS_18TensorIteratorBaseEENKUlvE1_clEvENKUlvE2_clEvEUlS5_S5_E_EEEEvS8_RKT_EUliE_EEviT1_,"a",@progbits
	.sectionflags	@""
	.align	4
.nv.constant0._ZN2at6native18elementwise_kernelILi128ELi4EZNS0_15gpu_kernel_implINS0_13AUnaryFunctorIN3c108BFloat16ES5_S5_ZZZNS0_15binary_internal21div_floor_kernel_cudaERNS_18TensorIteratorBaseEENKUlvE1_clEvENKUlvE2_clEvEUlS5_S5_E_EEEEvS8_RKT_EUliE_EEviT1_:
	.zero		1072


//--------------------- .nv.constant0._ZN2at6native27unrolled_elementwise_kernelINS0_13AUnaryFunctorIN3c108BFloat16ES4_S4_ZZZNS0_15binary_internal21div_floor_kernel_cudaERNS_18TensorIteratorBaseEENKUlvE1_clEvENKUlvE2_clEvEUlS4_S4_E_EESt5arrayIPcLm2EELi4E23TrivialOffsetCalculatorILi1EjESG_NS0_6memory12LoadWithCastILi1EEENSH_13StoreWithCastILi1EEEEEviT_T0_T2_T3_T4_T5_ --------------------------
	.section	.nv.constant0._ZN2at6native27unrolled_elementwise_kernelINS0_13AUnaryFunctorIN3c108BFloat16ES4_S4_ZZZNS0_15binary_internal21div_floor_kernel_cudaERNS_18TensorIteratorBaseEENKUlvE1_clEvENKUlvE2_clEvEUlS4_S4_E_EESt5arrayIPcLm2EELi4E23TrivialOffsetCalculatorILi1EjESG_NS0_6memory12LoadWithCastILi1EEENSH_13StoreWithCastILi1EEEEEviT_T0_T2_T3_T4_T5_,"a",@progbits
	.sectionflags	@""
	.align	4
.nv.constant0._ZN2at6native27unrolled_elementwise_kernelINS0_13AUnaryFunctorIN3c108BFloat16ES4_S4_ZZZNS0_15binary_internal21div_floor_kernel_cudaERNS_18TensorIteratorBaseEENKUlvE1_clEvENKUlvE2_clEvEUlS4_S4_E_EESt5arrayIPcLm2EELi4E23TrivialOffsetCalculatorILi1EjESG_NS0_6memory12LoadWithCastILi1EEENSH_13StoreWithCastILi1EEEEEviT_T0_T2_T3_T4_T5_:
	.zero		572


//--------------------- .nv.constant0._ZN2at6native18elementwise_kernelILi128ELi4EZNS0_22gpu_kernel_impl_nocastINS0_13AUnaryFunctorIN3c108BFloat16ES5_S5_ZZZNS0_15binary_internal21div_floor_kernel_cudaERNS_18TensorIteratorBaseEENKUlvE1_clEvENKUlvE2_clEvEUlS5_S5_E_EEEEvS8_RKT_EUliE_EEviT1_ --------------------------
	.section	.nv.constant0._ZN2at6native18elementwise_kernelILi128ELi4EZNS0_22gpu_kernel_impl_nocastINS0_13AUnaryFunctorIN3c108BFloat16ES5_S5_ZZZNS0_15binary_internal21div_floor_kernel_cudaERNS_18TensorIteratorBaseEENKUlvE1_clEvENKUlvE2_clEvEUlS5_S5_E_EEEEvS8_RKT_EUliE_EEviT1_,"a",@progbits
	.sectionflags	@""
	.align	4
.nv.constant0._ZN2at6native18elementwise_kernelILi128ELi4EZNS0_22gpu_kernel_impl_nocastINS0_13AUnaryFunctorIN3c108BFloat16ES5_S5_ZZZNS0_15binary_internal21div_floor_kernel_cudaERNS_18TensorIteratorBaseEENKUlvE1_clEvENKUlvE2_clEvEUlS5_S5_E_EEEEvS8_RKT_EUliE_EEviT1_:
	.zero		1072


//--------------------- .nv.constant0._ZN2at6native27unrolled_elementwise_kernelINS0_13AUnaryFunctorIN3c108BFloat16ES4_S4_ZZZNS0_15binary_internal21div_floor_kernel_cudaERNS_18TensorIteratorBaseEENKUlvE1_clEvENKUlvE2_clEvEUlS4_S4_E_EESt5arrayIPcLm2EELi4E23TrivialOffsetCalculatorILi1EjESG_NS0_6memory15LoadWithoutCastENSH_16StoreWithoutCastEEEviT_T0_T2_T3_T4_T5_ --------------------------
	.section	.nv.constant0._ZN2at6native27unrolled_elementwise_kernelINS0_13AUnaryFunctorIN3c108BFloat16ES4_S4_ZZZNS0_15binary_internal21div_floor_kernel_cudaERNS_18TensorIteratorBaseEENKUlvE1_clEvENKUlvE2_clEvEUlS4_S4_E_EESt5arrayIPcLm2EELi4E23TrivialOffsetCalculatorILi1EjESG_NS0_6memory15LoadWithoutCastENSH_16StoreWithoutCastEEEviT_T0_T2_T3_T4_T5_,"a",@progbits
	.sectionflags	@""
	.align	4
.nv.constant0._ZN2at6native27unrolled_elementwise_kernelINS0_13AUnaryFunctorIN3c108BFloat16ES4_S4_ZZZNS0_15binary_internal21div_floor_kernel_cudaERNS_18TensorIteratorBaseEENKUlvE1_clEvENKUlvE2_clEvEUlS4_S4_E_EESt5arrayIPcLm2EELi4E23TrivialOffsetCalculatorILi1EjESG_NS0_6memory15LoadWithoutCastENSH_16StoreWithoutCastEEEviT_T0_T2_T3_T4_T5_:
	.zero		556


//--------------------- .nv.constant0._ZN2at6native29vectorized_elementwise_kernelILi2ENS0_13AUnaryFunctorIN3c108BFloat16ES4_S4_ZZZNS0_15binary_internal21div_floor_kernel_cudaERNS_18TensorIteratorBaseEENKUlvE1_clEvENKUlvE2_clEvEUlS4_S4_E_EESt5arrayIPcLm2EEEEviT0_T1_ --------------------------
	.section	.nv.constant0._ZN2at6native29vectorized_elementwise_kernelILi2ENS0_13AUnaryFunctorIN3c108BFloat16ES4_S4_ZZZNS0_15binary_internal21div_floor_kernel_cudaERNS_18TensorIteratorBaseEENKUlvE1_clEvENKUlvE2_clEvEUlS4_S4_E_EESt5arrayIPcLm2EEEEviT0_T1_,"a",@progbits
	.sectionflags	@""
	.align	4
.nv.constant0._ZN2at6native29vectorized_elementwise_kernelILi2ENS0_13AUnaryFunctorIN3c108BFloat16ES4_S4_ZZZNS0_15binary_internal21div_floor_kernel_cudaERNS_18TensorIteratorBaseEENKUlvE1_clEvENKUlvE2_clEvEUlS4_S4_E_EESt5arrayIPcLm2EEEEviT0_T1_:
	.zero		552


//--------------------- .nv.constant0._ZN2at6native29vectorized_elementwise_kernelILi4ENS0_13AUnaryFunctorIN3c108BFloat16ES4_S4_ZZZNS0_15binary_internal21div_floor_kernel_cudaERNS_18TensorIteratorBaseEENKUlvE1_clEvENKUlvE2_clEvEUlS4_S4_E_EESt5arrayIPcLm2EEEEviT0_T1_ --------------------------
	.section	.nv.constant0._ZN2at6native29vectorized_elementwise_kernelILi4ENS0_13AUnaryFunctorIN3c108BFloat16ES4_S4_ZZZNS0_15binary_internal21div_floor_kernel_cudaERNS_18TensorIteratorBaseEENKUlvE1_clEvENKUlvE2_clEvEUlS4_S4_E_EESt5arrayIPcLm2EEEEviT0_T1_,"a",@progbits
	.sectionflags	@""
	.align	4
.nv.constant0._ZN2at6native29vectorized_elementwise_kernelILi4ENS0_13AUnaryFunctorIN3c108BFloat16ES4_S4_ZZZNS0_15binary_internal21div_floor_kernel_cudaERNS_18TensorIteratorBaseEENKUlvE1_clEvENKUlvE2_clEvEUlS4_S4_E_EESt5arrayIPcLm2EEEEviT0_T1_:
	.zero		552


//--------------------- .nv.constant0._ZN2at6native29vectorized_elementwise_kernelILi8ENS0_13AUnaryFunctorIN3c108BFloat16ES4_S4_ZZZNS0_15binary_internal21div_floor_kernel_cudaERNS_18TensorIteratorBaseEENKUlvE1_clEvENKUlvE2_clEvEUlS4_S4_E_EESt5arrayIPcLm2EEEEviT0_T1_ --------------------------
	.section	.nv.constant0._ZN2at6native29vectorized_elementwise_kernelILi8ENS0_13AUnaryFunctorIN3c108BFloat16ES4_S4_ZZZNS0_15binary_internal21div_floor_kernel_cudaERNS_18TensorIteratorBaseEENKUlvE1_clEvENKUlvE2_clEvEUlS4_S4_E_EESt5arrayIPcLm2EEEEviT0_T1_,"a",@progbits
	.sectionflags	@""
	.align	4
.nv.constant0._ZN2at6native29vectorized_elementwise_kernelILi8ENS0_13AUnaryFunctorIN3c108BFloat16ES4_S4_ZZZNS0_15binary_internal21div_floor_kernel_cudaERNS_18TensorIteratorBaseEENKUlvE1_clEvENKUlvE2_clEvEUlS4_S4_E_EESt5arrayIPcLm2EEEEviT0_T1_:
	.zero		552


//--------------------- .nv.constant0._ZN2at6native18elementwise_kernelILi128ELi4EZNS0_15gpu_kernel_implINS0_13BinaryFunctorIN3c104HalfES5_S5_ZZZNS0_15binary_internal21div_floor_kernel_cudaERNS_18TensorIteratorBaseEENKUlvE1_clEvENKUlvE1_clEvEUlS5_S5_E_EEEEvS8_RKT_EUliE_EEviT1_ --------------------------
	.section	.nv.constant0._ZN2at6native18elementwise_kernelILi128ELi4EZNS0_15gpu_kernel_implINS0_13BinaryFunctorIN3c104HalfES5_S5_ZZZNS0_15binary_internal21div_floor_kernel_cudaERNS_18TensorIteratorBaseEENKUlvE1_clEvENKUlvE1_clEvEUlS5_S5_E_EEEEvS8_RKT_EUliE_EEviT1_,"a",@progbits
	.sectionflags	@""
	.align	4
.nv.constant0._ZN2at6native18elementwise_kernelILi128ELi4EZNS0_15gpu_kernel_implINS0_13BinaryFunctorIN3c104HalfES5_S5_ZZZNS0_15binary_internal21div_floor_kernel_cudaERNS_18TensorIteratorBaseEENKUlvE1_clEvENKUlvE1_clEvEUlS5_S5_E_EEEEvS8_RKT_EUliE_EEviT1_:
	.zero		1184


//--------------------- .nv.constant0._ZN2at6native27unrolled_elementwise_kernelINS0_13BinaryFunctorIN3c104HalfES4_S4_ZZZNS0_15binary_internal21div_floor_kernel_cudaERNS_18TensorIteratorBaseEENKUlvE1_clEvENKUlvE1_clEvEUlS4_S4_E_EESt5arrayIPcLm3EELi4E23TrivialOffsetCalculatorILi2EjESF_ILi1EjENS0_6memory12LoadWithCastILi2EEENSI_13StoreWithCastILi1EEEEEviT_T0_T2_T3_T4_T5_ --------------------------
	.section	.nv.constant0._ZN2at6native27unrolled_elementwise_kernelINS0_13BinaryFunctorIN3c104HalfES4_S4_ZZZNS0_15binary_internal21div_floor_kernel_cudaERNS_18TensorIteratorBaseEENKUlvE1_clEvENKUlvE1_clEvEUlS4_S4_E_EESt5arrayIPcLm3EELi4E23TrivialOffsetCalculatorILi2EjESF_ILi1EjENS0_6memory12LoadWithCastILi2EEENSI_13StoreWithCastILi1EEEEEviT_T0_T2_T3_T4_T5_,"a",@progbits
	.sectionflags	@""
	.align	4
.nv.constant0._ZN2at6native27unrolled_elementwise_kernelINS0_13BinaryFunctorIN3c104HalfES4_S4_ZZZNS0_15binary_internal21div_floor_kernel_cudaERNS_18TensorIteratorBaseEENKUlvE1_clEvENKUlvE1_clEvEUlS4_S4_E_EESt5arrayIPcLm3EELi4E23TrivialOffsetCalculatorILi2EjESF_ILi1EjENS0_6memory12LoadWithCastILi2EEENSI_13StoreWithCastILi1EEEEEviT_T0_T2_T3_T4_T5_:
	.zero		584


//--------------------- .nv.constant0._ZN2at6native18elementwise_kernelILi128ELi4EZNS0_22gpu_kernel_impl_nocastINS0_13BinaryFunctorIN3c104HalfES5_S5_ZZZNS0_15binary_internal21div_floor_kernel_cudaERNS_18TensorIteratorBaseEENKUlvE1_clEvENKUlvE1_clEvEUlS5_S5_E_EEEEvS8_RKT_EUliE_EEviT1_ --------------------------
	.section	.nv.constant0._ZN2at6native18elementwise_kernelILi128ELi4EZNS0_22gpu_kernel_impl_nocastINS0_13BinaryFunctorIN3c104HalfES5_S5_ZZZNS0_15binary_internal21div_floor_kernel_cudaERNS_18TensorIteratorBaseEENKUlvE1_clEvENKUlvE1_clEvEUlS5_S5_E_EEEEvS8_RKT_EUliE_EEviT1_,"a",@progbits
	.sectionflags	@""
	.align	4
.nv.constant0._ZN2at6native18elementwise_kernelILi128ELi4EZNS0_22gpu_kernel_impl_nocastINS0_13BinaryFunctorIN3c104HalfES5_S5_ZZZNS0_15binary_internal21div_floor_kernel_cudaERNS_18TensorIteratorBaseEENKUlvE1_clEvENKUlvE1_clEvEUlS5_S5_E_EEEEvS8_RKT_EUliE_EEviT1_:
	.zero		1184


//--------------------- .nv.constant0._ZN2at6native27unrolled_elementwise_kernelINS0_13BinaryFunctorIN3c104HalfES4_S4_ZZZNS0_15binary_internal21div_floor_kernel_cudaERNS_18TensorIteratorBaseEENKUlvE1_clEvENKUlvE1_clEvEUlS4_S4_E_EESt5arrayIPcLm3EELi4E23TrivialOffsetCalculatorILi2EjESF_ILi1EjENS0_6memory15LoadWithoutCastENSI_16StoreWithoutCastEEEviT_T0_T2_T3_T4_T5_ --------------------------
	.section	.nv.constant0._ZN2at6native27unrolled_elementwise_kernelINS0_13BinaryFunctorIN3c104HalfES4_S4_ZZZNS0_15binary_internal21div_floor_kernel_cudaERNS_18TensorIteratorBaseEENKUlvE1_clEvENKUlvE1_clEvEUlS4_S4_E_EESt5arrayIPcLm3EELi4E23TrivialOffsetCalculatorILi2EjESF_ILi1EjENS0_6memory15LoadWithoutCastENSI_16StoreWithoutCastEEEviT_T0_T2_T3_T4_T5_,"a",@progbits
	.sectionflags	@""
	.align	4
.nv.constant0._ZN2at6native27unrolled_elementwise_kernelINS0_13BinaryFunctorIN3c104HalfES4_S4_ZZZNS0_15binary_internal21div_floor_kernel_cudaERNS_18TensorIteratorBaseEENKUlvE1_clEvENKUlvE1_clEvEUlS4_S4_E_EESt5arrayIPcLm3EELi4E23TrivialOffsetCalculatorILi2EjESF_ILi1EjENS0_6memory15LoadWithoutCastENSI_16StoreWithoutCastEEEviT_T0_T2_T3_T4_T5_:
	.zero		564


//--------------------- .nv.constant0._ZN2at6native29vectorized_elementwise_kernelILi2ENS0_13BinaryFunctorIN3c104HalfES4_S4_ZZZNS0_15binary_internal21div_floor_kernel_cudaERNS_18TensorIteratorBaseEENKUlvE1_clEvENKUlvE1_clEvEUlS4_S4_E_EESt5arrayIPcLm3EEEEviT0_T1_ --------------------------
	.section	.nv.constant0._ZN2at6native29vectorized_elementwise_kernelILi2ENS0_13BinaryFunctorIN3c104HalfES4_S4_ZZZNS0_15binary_internal21div_floor_kernel_cudaERNS_18TensorIteratorBaseEENKUlvE1_clEvENKUlvE1_clEvEUlS4_S4_E_EESt5arrayIPcLm3EEEEviT0_T1_,"a",@progbits
	.sectionflags	@""
	.align	4
.nv.constant0._ZN2at6native29vectorized_elementwise_kernelILi2ENS0_13BinaryFunctorIN3c104HalfES4_S4_ZZZNS0_15binary_internal21div_floor_kernel_cudaERNS_18TensorIteratorBaseEENKUlvE1_clEvENKUlvE1_clEvEUlS4_S4_E_EESt5arrayIPcLm3EEEEviT0_T1_:
	.zero		560


//--------------------- .nv.constant0._ZN2at6native29vectorized_elementwise_kernelILi4ENS0_13BinaryFunctorIN3c104HalfES4_S4_ZZZNS0_15binary_internal21div_floor_kernel_cudaERNS_18TensorIteratorBaseEENKUlvE1_clEvENKUlvE1_clEvEUlS4_S4_E_EESt5arrayIPcLm3EEEEviT0_T1_ --------------------------
	.section	.nv.constant0._ZN2at6native29vectorized_elementwise_kernelILi4ENS0_13BinaryFunctorIN3c104HalfES4_S4_ZZZNS0_15binary_internal21div_floor_kernel_cudaERNS_18TensorIteratorBaseEENKUlvE1_clEvENKUlvE1_clEvEUlS4_S4_E_EESt5arrayIPcLm3EEEEviT0_T1_,"a",@progbits
	.sectionflags	@""
	.align	4
.nv.constant0._ZN2at6native29vectorized_elementwise_kernelILi4ENS0_13BinaryFunctorIN3c104HalfES4_S4_ZZZNS0_15binary_internal21div_floor_kernel_cudaERNS_18TensorIteratorBaseEENKUlvE1_clEvENKUlvE1_clEvEUlS4_S4_E_EESt5arrayIPcLm3EEEEviT0_T1_:
	.zero		560


//--------------------- .nv.constant0._ZN2at6native29vectorized_elementwise_kernelILi8ENS0_13BinaryFunctorIN3c104HalfES4_S4_ZZZNS0_15binary_internal21div_floor_kernel_cudaERNS_18TensorIteratorBaseEENKUlvE1_clEvENKUlvE1_clEvEUlS4_S4_E_EESt5arrayIPcLm3EEEEviT0_T1_ --------------------------
	.section	.nv.constant0._ZN2at6native29vectorized_elementwise_kernelILi8ENS0_13BinaryFunctorIN3c104HalfES4_S4_ZZZNS0_15binary_internal21div_floor_kernel_cudaERNS_18TensorIteratorBaseEENKUlvE1_clEvENKUlvE1_clEvEUlS4_S4_E_EESt5arrayIPcLm3EEEEviT0_T1_,"a",@progbits
	.sectionflags	@""
	.align	4
.nv.constant0._ZN2at6native29vectorized_elementwise_kernelILi8ENS0_13BinaryFunctorIN3c104HalfES4_S4_ZZZNS0_15binary_internal21div_floor_kernel_cudaERNS_18TensorIteratorBaseEENKUlvE1_clEvENKUlvE1_clEvEUlS4_S4_E_EESt5arrayIPcLm3EEEEviT0_T1_:
	.zero		560


//--------------------- .nv.constant0._ZN2at6native18elementwise_kernelILi128ELi4EZNS0_15gpu_kernel_implINS0_13BUnaryFunctorIN3c104HalfES5_S5_ZZZNS0_15binary_internal21div_floor_kernel_cudaERNS_18TensorIteratorBaseEENKUlvE1_clEvENKUlvE1_clEvEUlS5_S5_E_EEEEvS8_RKT_EUliE_EEviT1_ --------------------------
	.section	.nv.constant0._ZN2at6native18elementwise_kernelILi128ELi4EZNS0_15gpu_kernel_implINS0_13BUnaryFunctorIN3c104HalfES5_S5_ZZZNS0_15binary_internal21div_floor_kernel_cudaERNS_18TensorIteratorBaseEENKUlvE1_clEvENKUlvE1_clEvEUlS5_S5_E_EEEEvS8_RKT_EUliE_EEviT1_,"a",@progbits
	.sectionflags	@""
	.align	4
.nv.constant0._ZN2at6native18elementwise_kernelILi128ELi4EZNS0_15gpu_kernel_implINS0_13BUnaryFunctorIN3c104HalfES5_S5_ZZZNS0_15binary_internal21div_floor_kernel_cudaERNS_18TensorIteratorBaseEENKUlvE1_clEvENKUlvE1_clEvEUlS5_S5_E_EEEEvS8_RKT_EUliE_EEviT1_:
	.zero		1072


//--------------------- .nv.constant0._ZN2at6native27unrolled_elementwise_kernelINS0_13BUnaryFunctorIN3c104HalfES4_S4_ZZZNS0_15binary_internal21div_floor_kernel_cudaERNS_18TensorIteratorBaseEENKUlvE1_clEvENKUlvE1_clEvEUlS4_S4_E_EESt5arrayIPcLm2EELi4E23TrivialOffsetCalculatorILi1EjESG_NS0_6memory12LoadWithCastILi1EEENSH_13StoreWithCastILi1EEEEEviT_T0_T2_T3_T4_T5_ --------------------------
	.section	.nv.constant0._ZN2at6native27unrolled_elementwise_kernelINS0_13BUnaryFunctorIN3c104HalfES4_S4_ZZZNS0_15binary_internal21div_floor_kernel_cudaERNS_18TensorIteratorBaseEENKUlvE1_clEvENKUlvE1_clEvEUlS4_S4_E_EESt5arrayIPcLm2EELi4E23TrivialOffsetCalculatorILi1EjESG_NS0_6memory12LoadWithCastILi1EEENSH_13StoreWithCastILi1EEEEEviT_T0_T2_T3_T4_T5_,"a",@progbits
	.sectionflags	@""
	.align	4
.nv.constant0._ZN2at6native27unrolled_elementwise_kernelINS0_13BUnaryFunctorIN3c104HalfES4_S4_ZZZNS0_15binary_internal21div_floor_kernel_cudaERNS_18TensorIteratorBaseEENKUlvE1_clEvENKUlvE1_clEvEUlS4_S4_E_EESt5arrayIPcLm2EELi4E23TrivialOffsetCalculatorILi1EjESG_NS0_6memory12LoadWithCastILi1EEENSH_13StoreWithCastILi1EEEEEviT_T0_T2_T3_T4_T5_:
	.zero		572


//--------------------- .nv.constant0._ZN2at6native18elementwise_kernelILi128ELi4EZNS0_22gpu_kernel_impl_nocastINS0_13BUnaryFunctorIN3c104HalfES5_S5_ZZZNS0_15binary_internal21div_floor_kernel_cudaERNS_18TensorIteratorBaseEENKUlvE1_clEvENKUlvE1_clEvEUlS5_S5_E_EEEEvS8_RKT_EUliE_EEviT1_ --------------------------
	.section	.nv.constant0._ZN2at6native18elementwise_kernelILi128ELi4EZNS0_22gpu_kernel_impl_nocastINS0_13BUnaryFunctorIN3c104HalfES5_S5_ZZZNS0_15binary_internal21div_floor_kernel_cudaERNS_18TensorIteratorBaseEENKUlvE1_clEvENKUlvE1_clEvEUlS5_S5_E_EEEEvS8_RKT_EUliE_EEviT1_,"a",@progbits
	.sectionflags	@""
	.align	4
.nv.constant0._ZN2at6native18elementwise_kernelILi128ELi4EZNS0_22gpu_kernel_impl_nocastINS0_13BUnaryFunctorIN3c104HalfES5_S5_ZZZNS0_15binary_internal21div_floor_kernel_cudaERNS_18TensorIteratorBaseEENKUlvE1_clEvENKUlvE1_clEvEUlS5_S5_E_EEEEvS8_RKT_EUliE_EEviT1_:
	.zero		1072


//--------------------- .nv.constant0._ZN2at6native27unrolled_elementwise_kernelINS0_13BUnaryFunctorIN3c104HalfES4_S4_ZZZNS0_15binary_internal21div_floor_kernel_cudaERNS_18TensorIteratorBaseEENKUlvE1_clEvENKUlvE1_clEvEUlS4_S4_E_EESt5arrayIPcLm2EELi4E23TrivialOffsetCalculatorILi1EjESG_NS0_6memory15LoadWithoutCastENSH_16StoreWithoutCastEEEviT_T0_T2_T3_T4_T5_ --------------------------
	.section	.nv.constant0._ZN2at6native27unrolled_elementwise_kernelINS0_13BUnaryFunctorIN3c104HalfES4_S4_ZZZNS0_15binary_internal21div_floor_kernel_cudaERNS_18TensorIteratorBaseEENKUlvE1_clEvENKUlvE1_clEvEUlS4_S4_E_EESt5arrayIPcLm2EELi4E23TrivialOffsetCalculatorILi1EjESG_NS0_6memory15LoadWithoutCastENSH_16StoreWithoutCastEEEviT_T0_T2_T3_T4_T5_,"a",@progbits
	.sectionflags	@""
	.align	4
.nv.constant0._ZN2at6native27unrolled_elementwise_kernelINS0_13BUnaryFunctorIN3c104HalfES4_S4_ZZZNS0_15binary_internal21div_floor_kernel_cudaERNS_18TensorIteratorBaseEENKUlvE1_clEvENKUlvE1_clEvEUlS4_S4_E_EESt5arrayIPcLm2EELi4E23TrivialOffsetCalculatorILi1EjESG_NS0_6memory15LoadWithoutCastENSH_16StoreWithoutCastEEEviT_T0_T2_T3_T4_T5_:
	.zero		556


//--------------------- .nv.constant0._ZN2at6native29vectorized_elementwise_kernelILi2ENS0_13BUnaryFunctorIN3c104HalfES4_S4_ZZZNS0_15binary_internal21div_floor_kernel_cudaERNS_18TensorIteratorBaseEENKUlvE1_clEvENKUlvE1_clEvEUlS4_S4_E_EESt5arrayIPcLm2EEEEviT0_T1_ --------------------------
	.section	.nv.constant0._ZN2at6native29vectorized_elementwise_kernelILi2ENS0_13BUnaryFunctorIN3c104HalfES4_S4_ZZZNS0_15binary_internal21div_floor_kernel_cudaERNS_18TensorIteratorBaseEENKUlvE1_clEvENKUlvE1_clEvEUlS4_S4_E_EESt5arrayIPcLm2EEEEviT0_T1_,"a",@progbits
	.sectionflags	@""
	.align	4
.nv.constant0._ZN2at6native29vectorized_elementwise_kernelILi2ENS0_13BUnaryFunctorIN3c104HalfES4_S4_ZZZNS0_15binary_internal21div_floor_kernel_cudaERNS_18TensorIteratorBaseEENKUlvE1_clEvENKUlvE1_clEvEUlS4_S4_E_EESt5arrayIPcLm2EEEEviT0_T1_:
	.zero		552


//--------------------- .nv.constant0._ZN2at6native29vectorized_elementwise_kernelILi4ENS0_13BUnaryFunctorIN3c104HalfES4_S4_ZZZNS0_15binary_internal21div_floor_kernel_cudaERNS_18TensorIteratorBaseEENKUlvE1_clEvENKUlvE1_clEvEUlS4_S4_E_EESt5arrayIPcLm2EEEEviT0_T1_ --------------------------
	.section	.nv.constant0._ZN2at6native29vectorized_elementwise_kernelILi4ENS0_13BUnaryFunctorIN3c104HalfES4_S4_ZZZNS0_15binary_internal21div_floor_kernel_cudaERNS_18TensorIteratorBaseEENKUlvE1_clEvENKUlvE1_clEvEUlS4_S4_E_EESt5arrayIPcLm2EEEEviT0_T1_,"a",@progbits
	.sectionflags	@""
	.align	4
.nv.constant0._ZN2at6native29vectorized_elementwise_kernelILi4ENS0_13BUnaryFunctorIN3c104HalfES4_S4_ZZZNS0_15binary_internal21div_floor_kernel_cudaERNS_18TensorIteratorBaseEENKUlvE1_clEvENKUlvE1_clEvEUlS4_S4_E_EESt5arrayIPcLm2EEEEviT0_T1_:
	.zero		552


//--------------------- .nv.constant0._ZN2at6native29vectorized_elementwise_kernelILi8ENS0_13BUnaryFunctorIN3c104HalfES4_S4_ZZZNS0_15binary_internal21div_floor_kernel_cudaERNS_18TensorIteratorBaseEENKUlvE1_clEvENKUlvE1_clEvEUlS4_S4_E_EESt5arrayIPcLm2EEEEviT0_T1_ --------------------------
	.section	.nv.constant0._ZN2at6native29vectorized_elementwise_kernelILi8ENS0_13BUnaryFunctorIN3c104HalfES4_S4_ZZZNS0_15binary_internal21div_floor_kernel_cudaERNS_18TensorIteratorBaseEENKUlvE1_clEvENKUlvE1_clEvEUlS4_S4_E_EESt5arrayIPcLm2EEEEviT0_T1_,"a",@progbits
	.sectionflags	@""
	.align	4
.nv.constant0._ZN2at6native29vectorized_elementwise_kernelILi8ENS0_13BUnaryFunctorIN3c104HalfES4_S4_ZZZNS0_15binary_internal21div_floor_kernel_cudaERNS_18TensorIteratorBaseEENKUlvE1_clEvENKUlvE1_clEvEUlS4_S4_E_EESt5arrayIPcLm2EEEEviT0_T1_:
	.zero		552


//--------------------- .nv.constant0._ZN2at6native18elementwise_kernelILi128ELi4EZNS0_15gpu_kernel_implINS0_13AUnaryFunctorIN3c104HalfES5_S5_ZZZNS0_15binary_internal21div_floor_kernel_cudaERNS_18TensorIteratorBaseEENKUlvE1_clEvENKUlvE1_clEvEUlS5_S5_E_EEEEvS8_RKT_EUliE_EEviT1_ --------------------------
	.section	.nv.constant0._ZN2at6native18elementwise_kernelILi128ELi4EZNS0_15gpu_kernel_implINS0_13AUnaryFunctorIN3c104HalfES5_S5_ZZZNS0_15binary_internal21div_floor_kernel_cudaERNS_18TensorIteratorBaseEENKUlvE1_clEvENKUlvE1_clEvEUlS5_S5_E_EEEEvS8_RKT_EUliE_EEviT1_,"a",@progbits
	.sectionflags	@""
	.align	4
.nv.constant0._ZN2at6native18elementwise_kernelILi128ELi4EZNS0_15gpu_kernel_implINS0_13AUnaryFunctorIN3c104HalfES5_S5_ZZZNS0_15binary_internal21div_floor_kernel_cudaERNS_18TensorIteratorBaseEENKUlvE1_clEvENKUlvE1_clEvEUlS5_S5_E_EEEEvS8_RKT_EUliE_EEviT1_:
	.zero		1072


//--------------------- .nv.constant0._ZN2at6native27unrolled_elementwise_kernelINS0_13AUnaryFunctorIN3c104HalfES4_S4_ZZZNS0_15binary_internal21div_floor_kernel_cudaERNS_18TensorIteratorBaseEENKUlvE1_clEvENKUlvE1_clEvEUlS4_S4_E_EESt5arrayIPcLm2EELi4E23TrivialOffsetCalculatorILi1EjESG_NS0_6memory12LoadWithCastILi1EEENSH_13StoreWithCastILi1EEEEEviT_T0_T2_T3_T4_T5_ --------------------------
	.section	.nv.constant0._ZN2at6native27unrolled_elementwise_kernelINS0_13AUnaryFunctorIN3c104HalfES4_S4_ZZZNS0_15binary_internal21div_floor_kernel_cudaERNS_18TensorIteratorBaseEENKUlvE1_clEvENKUlvE1_clEvEUlS4_S4_E_EESt5arrayIPcLm2EELi4E23TrivialOffsetCalculatorILi1EjESG_NS0_6memory12LoadWithCastILi1EEENSH_13StoreWithCastILi1EEEEEviT_T0_T2_T3_T4_T5_,"a",@progbits
	.sectionflags	@""
	.align	4
.nv.constant0._ZN2at6native27unrolled_elementwise_kernelINS0_13AUnaryFunctorIN3c104HalfES4_S4_ZZZNS0_15binary_internal21div_floor_kernel_cudaERNS_18TensorIteratorBaseEENKUlvE1_clEvENKUlvE1_clEvEUlS4_S4_E_EESt5arrayIPcLm2EELi4E23TrivialOffsetCalculatorILi1EjESG_NS0_6memory12LoadWithCastILi1EEENSH_13StoreWithCastILi1EEEEEviT_T0_T2_T3_T4_T5_:
	.zero		572


//--------------------- .nv.constant0._ZN2at6native18elementwise_kernelILi128ELi4EZNS0_22gpu_kernel_impl_nocastINS0_13AUnaryFunctorIN3c104HalfES5_S5_ZZZNS0_15binary_internal21div_floor_kernel_cudaERNS_18TensorIteratorBaseEENKUlvE1_clEvENKUlvE1_clEvEUlS5_S5_E_EEEEvS8_RKT_EUliE_EEviT1_ --------------------------
	.section	.nv.constant0._ZN2at6native18elementwise_kernelILi128ELi4EZNS0_22gpu_kernel_impl_nocastINS0_13AUnaryFunctorIN3c104HalfES5_S5_ZZZNS0_15binary_internal21div_floor_kernel_cudaERNS_18TensorIteratorBaseEENKUlvE1_clEvENKUlvE1_clEvEUlS5_S5_E_EEEEvS8_RKT_EUliE_EEviT1_,"a",@progbits
	.sectionflags	@""
	.align	4
.nv.constant0._ZN2at6native18elementwise_kernelILi128ELi4EZNS0_22gpu_kernel_impl_nocastINS0_13AUnaryFunctorIN3c104HalfES5_S5_ZZZNS0_15binary_internal21div_floor_kernel_cudaERNS_18TensorIteratorBaseEENKUlvE1_clEvENKUlvE1_clEvEUlS5_S5_E_EEEEvS8_RKT_EUliE_EEviT1_:
	.zero		1072


//--------------------- .nv.constant0._ZN2at6native27unrolled_elementwise_kernelINS0_13AUnaryFunctorIN3c104HalfES4_S4_ZZZNS0_15binary_internal21div_floor_kernel_cudaERNS_18TensorIteratorBaseEENKUlvE1_clEvENKUlvE1_clEvEUlS4_S4_E_EESt5arrayIPcLm2EELi4E23TrivialOffsetCalculatorILi1EjESG_NS0_6memory15LoadWithoutCastENSH_16StoreWithoutCastEEEviT_T0_T2_T3_T4_T5_ --------------------------
	.section	.nv.constant0._ZN2at6native27unrolled_elementwise_kernelINS0_13AUnaryFunctorIN3c104HalfES4_S4_ZZZNS0_15binary_internal21div_floor_kernel_cudaERNS_18TensorIteratorBaseEENKUlvE1_clEvENKUlvE1_clEvEUlS4_S4_E_EESt5arrayIPcLm2EELi4E23TrivialOffsetCalculatorILi1EjESG_NS0_6memory15LoadWithoutCastENSH_16StoreWithoutCastEEEviT_T0_T2_T3_T4_T5_,"a",@progbits
	.sectionflags	@""
	.align	4
.nv.constant0._ZN2at6native27unrolled_elementwise_kernelINS0_13AUnaryFunctorIN3c104HalfES4_S4_ZZZNS0_15binary_internal21div_floor_kernel_cudaERNS_18TensorIteratorBaseEENKUlvE1_clEvENKUlvE1_clEvEUlS4_S4_E_EESt5arrayIPcLm2EELi4E23TrivialOffsetCalculatorILi1EjESG_NS0_6memory15LoadWithoutCastENSH_16StoreWithoutCastEEEviT_T0_T2_T3_T4_T5_:
	.zero		556


//--------------------- .nv.constant0._ZN2at6native29vectorized_elementwise_kernelILi2ENS0_13AUnaryFunctorIN3c104HalfES4_S4_ZZZNS0_15binary_internal21div_floor_kernel_cudaERNS_18TensorIteratorBaseEENKUlvE1_clEvENKUlvE1_clEvEUlS4_S4_E_EESt5arrayIPcLm2EEEEviT0_T1_ --------------------------
	.section	.nv.constant0._ZN2at6native29vectorized_elementwise_kernelILi2ENS0_13AUnaryFunctorIN3c104HalfES4_S4_ZZZNS0_15binary_internal21div_floor_kernel_cudaERNS_18TensorIteratorBaseEENKUlvE1_clEvENKUlvE1_clEvEUlS4_S4_E_EESt5arrayIPcLm2EEEEviT0_T1_,"a",@progbits
	.sectionflags	@""
	.align	4
.nv.constant0._ZN2at6native29vectorized_elementwise_kernelILi2ENS0_13AUnaryFunctorIN3c104HalfES4_S4_ZZZNS0_15binary_internal21div_floor_kernel_cudaERNS_18TensorIteratorBaseEENKUlvE1_clEvENKUlvE1_clEvEUlS4_S4_E_EESt5arrayIPcLm2EEEEviT0_T1_:
	.zero		552


//--------------------- .nv.constant0._ZN2at6native29vectorized_elementwise_kernelILi4ENS0_13AUnaryFunctorIN3c104HalfES4_S4_ZZZNS0_15binary_internal21div_floor_kernel_cudaERNS_18TensorIteratorBaseEENKUlvE1_clEvENKUlvE1_clEvEUlS4_S4_E_EESt5arrayIPcLm2EEEEviT0_T1_ --------------------------
	.section	.nv.constant0._ZN2at6native29vectorized_elementwise_kernelILi4ENS0_13AUnaryFunctorIN3c104HalfES4_S4_ZZZNS0_15binary_internal21div_floor_kernel_cudaERNS_18TensorIteratorBaseEENKUlvE1_clEvENKUlvE1_clEvEUlS4_S4_E_EESt5arrayIPcLm2EEEEviT0_T1_,"a",@progbits
	.sectionflags	@""
	.align	4
.nv.constant0._ZN2at6native29vectorized_elementwise_kernelILi4ENS0_13AUnaryFunctorIN3c104HalfES4_S4_ZZZNS0_15binary_internal21div_floor_kernel_cudaERNS_18TensorIteratorBaseEENKUlvE1_clEvENKUlvE1_clEvEUlS4_S4_E_EESt5arrayIPcLm2EEEEviT0_T1_:
	.zero		552


//--------------------- .nv.constant0._ZN2at6native29vectorized_elementwise_kernelILi8ENS0_13AUnaryFunctorIN3c104HalfES4_S4_ZZZNS0_15binary_internal21div_floor_kernel_cudaERNS_18TensorIteratorBaseEENKUlvE1_clEvENKUlvE1_clEvEUlS4_S4_E_EESt5arrayIPcLm2EEEEviT0_T1_ --------------------------
	.section	.nv.constant0._ZN2at6native29vectorized_elementwise_kernelILi8ENS0_13AUnaryFunctorIN3c104HalfES4_S4_ZZZNS0_15binary_internal21div_floor_kernel_cudaERNS_18TensorIteratorBaseEENKUlvE1_clEvENKUlvE1_clEvEUlS4_S4_E_EESt5arrayIPcLm2EEEEviT0_T1_,"a",@progbits
	.sectionflags	@""
	.align	4
.nv.constant0._ZN2at6native29vectorized_elementwise_kernelILi8ENS0_13AUnaryFunctorIN3c104HalfES4_S4_ZZZNS0_15binary_internal21div_floor_kernel_cudaERNS_18TensorIteratorBaseEENKUlvE1_clEvENKUlvE1_clEvEUlS4_S4_E_EESt5arrayIPcLm2EEEEviT0_T1_:
	.zero		552


//--------------------- .nv.constant0._ZN2at6native18elementwise_kernelILi128ELi4EZNS0_15gpu_kernel_implINS0_13BinaryFunctorIfffZZZNS0_15binary_internal21div_floor_kernel_cudaERNS_18TensorIteratorBaseEENKUlvE1_clEvENKUlvE0_clEvEUlffE_EEEEvS6_RKT_EUliE_EEviT1_ --------------------------
	.section	.nv.constant0._ZN2at6native18elementwise_kernelILi128ELi4EZNS0_15gpu_kernel_implINS0_13BinaryFunctorIfffZZZNS0_15binary_internal21div_floor_kernel_cudaERNS_18TensorIteratorBaseEENKUlvE1_clEvENKUlvE0_clEvEUlffE_EEEEvS6_RKT_EUliE_EEviT1_,"a",@progbits
	.sectionflags	@""
	.align	4
.nv.constant0._ZN2at6native18elementwise_kernelILi128ELi4EZNS0_15gpu_kernel_implINS0_13BinaryFunctorIfffZZZNS0_15binary_internal21div_floor_kernel_cudaERNS_18TensorIteratorBaseEENKUlvE1_clEvENKUlvE0_clEvEUlffE_EEEEvS6_RKT_EUliE_EEviT1_:
	.zero		1184


//--------------------- .nv.constant0._ZN2at6native27unrolled_elementwise_kernelINS0_13BinaryFunctorIfffZZZNS0_15binary_internal21div_floor_kernel_cudaERNS_18TensorIteratorBaseEENKUlvE1_clEvENKUlvE0_clEvEUlffE_EESt5arrayIPcLm3EELi4E23TrivialOffsetCalculatorILi2EjESD_ILi1EjENS0_6memory12LoadWithCastILi2EEENSG_13StoreWithCastILi1EEEEEviT_T0_T2_T3_T4_T5_ --------------------------
	.section	.nv.constant0._ZN2at6native27unrolled_elementwise_kernelINS0_13BinaryFunctorIfffZZZNS0_15binary_internal21div_floor_kernel_cudaERNS_18TensorIteratorBaseEENKUlvE1_clEvENKUlvE0_clEvEUlffE_EESt5arrayIPcLm3EELi4E23TrivialOffsetCalculatorILi2EjESD_ILi1EjENS0_6memory12LoadWithCastILi2EEENSG_13StoreWithCastILi1EEEEEviT_T0_T2_T3_T4_T5_,"a",@progbits
	.sectionflags	@""
	.align	4
.nv.constant0._ZN2at6native27unrolled_elementwise_kernelINS0_13BinaryFunctorIfffZZZNS0_15binary_internal21div_floor_kernel_cudaERNS_18TensorIteratorBaseEENKUlvE1_clEvENKUlvE0_clEvEUlffE_EESt5arrayIPcLm3EELi4E23TrivialOffsetCalculatorILi2EjESD_ILi1EjENS0_6memory12LoadWithCastILi2EEENSG_13StoreWithCastILi1EEEEEviT_T0_T2_T3_T4_T5_:
	.zero		584


//--------------------- .nv.constant0._ZN2at6native18elementwise_kernelILi128ELi2EZNS0_22gpu_kernel_impl_nocastINS0_13BinaryFunctorIfffZZZNS0_15binary_internal21div_floor_kernel_cudaERNS_18TensorIteratorBaseEENKUlvE1_clEvENKUlvE0_clEvEUlffE_EEEEvS6_RKT_EUliE_EEviT1_ --------------------------
	.section	.nv.constant0._ZN2at6native18elementwise_kernelILi128ELi2EZNS0_22gpu_kernel_impl_nocastINS0_13BinaryFunctorIfffZZZNS0_15binary_internal21div_floor_kernel_cudaERNS_18TensorIteratorBaseEENKUlvE1_clEvENKUlvE0_clEvEUlffE_EEEEvS6_RKT_EUliE_EEviT1_,"a",@progbits
	.sectionflags	@""
	.align	4
.nv.constant0._ZN2at6native18elementwise_kernelILi128ELi2EZNS0_22gpu_kernel_impl_nocastINS0_13BinaryFunctorIfffZZZNS0_15binary_internal21div_floor_kernel_cudaERNS_18TensorIteratorBaseEENKUlvE1_clEvENKUlvE0_clEvEUlffE_EEEEvS6_RKT_EUliE_EEviT1_:
	.zero		1184


//--------------------- .nv.constant0._ZN2at6native27unrolled_elementwise_kernelINS0_13BinaryFunctorIfffZZZNS0_15binary_internal21div_floor_kernel_cudaERNS_18TensorIteratorBaseEENKUlvE1_clEvENKUlvE0_clEvEUlffE_EESt5arrayIPcLm3EELi4E23TrivialOffsetCalculatorILi2EjESD_ILi1EjENS0_6memory15LoadWithoutCastENSG_16StoreWithoutCastEEEviT_T0_T2_T3_T4_T5_ --------------------------
	.section	.nv.constant0._ZN2at6native27unrolled_elementwise_kernelINS0_13BinaryFunctorIfffZZZNS0_15binary_internal21div_floor_kernel_cudaERNS_18TensorIteratorBaseEENKUlvE1_clEvENKUlvE0_clEvEUlffE_EESt5arrayIPcLm3EELi4E23TrivialOffsetCalculatorILi2EjESD_ILi1EjENS0_6memory15LoadWithoutCastENSG_16StoreWithoutCastEEEviT_T0_T2_T3_T4_T5_,"a",@progbits
	.sectionflags	@""
	.align	4
.nv.constant0._ZN2at6native27unrolled_elementwise_kernelINS0_13BinaryFunctorIfffZZZNS0_15binary_internal21div_floor_kernel_cudaERNS_18TensorIteratorBaseEENKUlvE1_clEvENKUlvE0_clEvEUlffE_EESt5arrayIPcLm3EELi4E23TrivialOffsetCalculatorILi2EjESD_ILi1EjENS0_6memory15LoadWithoutCastENSG_16StoreWithoutCastEEEviT_T0_T2_T3_T4_T5_:
	.zero		564


//--------------------- .nv.constant0._ZN2at6native29vectorized_elementwise_kernelILi2ENS0_13BinaryFunctorIfffZZZNS0_15binary_internal21div_floor_kernel_cudaERNS_18TensorIteratorBaseEENKUlvE1_clEvENKUlvE0_clEvEUlffE_EESt5arrayIPcLm3EEEEviT0_T1_ --------------------------
	.section	.nv.constant0._ZN2at6native29vectorized_elementwise_kernelILi2ENS0_13BinaryFunctorIfffZZZNS0_15binary_internal21div_floor_kernel_cudaERNS_18TensorIteratorBaseEENKUlvE1_clEvENKUlvE0_clEvEUlffE_EESt5arrayIPcLm3EEEEviT0_T1_,"a",@progbits
	.sectionflags	@""
	.align	4
.nv.constant0._ZN2at6native29vectorized_elementwise_kernelILi2ENS0_13BinaryFunctorIfffZZZNS0_15binary_internal21div_floor_kernel_cudaERNS_18TensorIteratorBaseEENKUlvE1_clEvENKUlvE0_clEvEUlffE_EESt5arrayIPcLm3EEEEviT0_T1_:
	.zero		560


//--------------------- .nv.constant0._ZN2at6native29vectorized_elementwise_kernelILi4ENS0_13BinaryFunctorIfffZZZNS0_15binary_internal21div_floor_kernel_cudaERNS_18TensorIteratorBaseEENKUlvE1_clEvENKUlvE0_clEvEUlffE_EESt5arrayIPcLm3EEEEviT0_T1_ --------------------------
	.section	.nv.constant0._ZN2at6native29vectorized_elementwise_kernelILi4ENS0_13BinaryFunctorIfffZZZNS0_15binary_internal21div_floor_kernel_cudaERNS_18TensorIteratorBaseEENKUlvE1_clEvENKUlvE0_clEvEUlffE_EESt5arrayIPcLm3EEEEviT0_T1_,"a",@progbits
	.sectionflags	@""
	.align	4
.nv.constant0._ZN2at6native29vectorized_elementwise_kernelILi4ENS0_13BinaryFunctorIfffZZZNS0_15binary_internal21div_floor_kernel_cudaERNS_18TensorIteratorBaseEENKUlvE1_clEvENKUlvE0_clEvEUlffE_EESt5arrayIPcLm3EEEEviT0_T1_:
	.zero		560


//--------------------- .nv.constant0._ZN2at6native29vectorized_elementwise_kernelILi8ENS0_13BinaryFunctorIfffZZZNS0_15binary_internal21div_floor_kernel_cudaERNS_18TensorIteratorBaseEENKUlvE1_clEvENKUlvE0_clEvEUlffE_EESt5arrayIPcLm3EEEEviT0_T1_ --------------------------
	.section	.nv.constant0._ZN2at6native29vectorized_elementwise_kernelILi8ENS0_13BinaryFunctorIfffZZZNS0_15binary_internal21div_floor_kernel_cudaERNS_18TensorIteratorBaseEENKUlvE1_clEvENKUlvE0_clEvEUlffE_EESt5arrayIPcLm3EEEEviT0_T1_,"a",@progbits
	.sectionflags	@""
	.align	4
.nv.constant0._ZN2at6native29vectorized_elementwise_kernelILi8ENS0_13BinaryFunctorIfffZZZNS0_15binary_internal21div_floor_kernel_cudaERNS_18TensorIteratorBaseEENKUlvE1_clEvENKUlvE0_clEvEUlffE_EESt5arrayIPcLm3EEEEviT0_T1_:
	.zero		560


//--------------------- .nv.constant0._ZN2at6native18elementwise_kernelILi128ELi4EZNS0_15gpu_kernel_implINS0_13BUnaryFunctorIfffZZZNS0_15binary_internal21div_floor_kernel_cudaERNS_18TensorIteratorBaseEENKUlvE1_clEvENKUlvE0_clEvEUlffE_EEEEvS6_RKT_EUliE_EEviT1_ --------------------------
	.section	.nv.constant0._ZN2at6native18elementwise_kernelILi128ELi4EZNS0_15gpu_kernel_implINS0_13BUnaryFunctorIfffZZZNS0_15binary_internal21div_floor_kernel_cudaERNS_18TensorIteratorBaseEENKUlvE1_clEvENKUlvE0_clEvEUlffE_EEEEvS6_RKT_EUliE_EEviT1_,"a",@progbits
	.sectionflags	@""
	.align	4
.nv.constant0._ZN2at6native18elementwise_kernelILi128ELi4EZNS0_15gpu_kernel_implINS0_13BUnaryFunctorIfffZZZNS0_15binary_internal21div_floor_kernel_cudaERNS_18TensorIteratorBaseEENKUlvE1_clEvENKUlvE0_clEvEUlffE_EEEEvS6_RKT_EUliE_EEviT1_:
	.zero		1080


//--------------------- .nv.constant0._ZN2at6native27unrolled_elementwise_kernelINS0_13BUnaryFunctorIfffZZZNS0_15binary_internal21div_floor_kernel_cudaERNS_18TensorIteratorBaseEENKUlvE1_clEvENKUlvE0_clEvEUlffE_EESt5arrayIPcLm2EELi4E23TrivialOffsetCalculatorILi1EjESE_NS0_6memory12LoadWithCastILi1EEENSF_13StoreWithCastILi1EEEEEviT_T0_T2_T3_T4_T5_ --------------------------
	.section	.nv.constant0._ZN2at6native27unrolled_elementwise_kernelINS0_13BUnaryFunctorIfffZZZNS0_15binary_internal21div_floor_kernel_cudaERNS_18TensorIteratorBaseEENKUlvE1_clEvENKUlvE0_clEvEUlffE_EESt5arrayIPcLm2EELi4E23TrivialOffsetCalculatorILi1EjESE_NS0_6memory12LoadWithCastILi1EEENSF_13StoreWithCastILi1EEEEEviT_T0_T2_T3_T4_T5_,"a",@progbits
	.sectionflags	@""
	.align	4
.nv.constant0._ZN2at6native27unrolled_elementwise_kernelINS0_13BUnaryFunctorIfffZZZNS0_15binary_internal21div_floor_kernel_cudaERNS_18TensorIteratorBaseEENKUlvE1_clEvENKUlvE0_clEvEUlffE_EESt5arrayIPcLm2EELi4E23TrivialOffsetCalculatorILi1EjESE_NS0_6memory12LoadWithCastILi1EEENSF_13StoreWithCastILi1EEEEEviT_T0_T2_T3_T4_T5_:
	.zero		580


//--------------------- .nv.constant0._ZN2at6native18elementwise_kernelILi128ELi2EZNS0_22gpu_kernel_impl_nocastINS0_13BUnaryFunctorIfffZZZNS0_15binary_internal21div_floor_kernel_cudaERNS_18TensorIteratorBaseEENKUlvE1_clEvENKUlvE0_clEvEUlffE_EEEEvS6_RKT_EUliE_EEviT1_ --------------------------
	.section	.nv.constant0._ZN2at6native18elementwise_kernelILi128ELi2EZNS0_22gpu_kernel_impl_nocastINS0_13BUnaryFunctorIfffZZZNS0_15binary_internal21div_floor_kernel_cudaERNS_18TensorIteratorBaseEENKUlvE1_clEvENKUlvE0_clEvEUlffE_EEEEvS6_RKT_EUliE_EEviT1_,"a",@progbits
	.sectionflags	@""
	.align	4
.nv.constant0._ZN2at6native18elementwise_kernelILi128ELi2EZNS0_22gpu_kernel_impl_nocastINS0_13BUnaryFunctorIfffZZZNS0_15binary_internal21div_floor_kernel_cudaERNS_18TensorIteratorBaseEENKUlvE1_clEvENKUlvE0_clEvEUlffE_EEEEvS6_RKT_EUliE_EEviT1_:
	.zero		1072


//--------------------- .nv.constant0._ZN2at6native27unrolled_elementwise_kernelINS0_13BUnaryFunctorIfffZZZNS0_15binary_internal21div_floor_kernel_cudaERNS_18TensorIteratorBaseEENKUlvE1_clEvENKUlvE0_clEvEUlffE_EESt5arrayIPcLm2EELi4E23TrivialOffsetCalculatorILi1EjESE_NS0_6memory15LoadWithoutCastENSF_16StoreWithoutCastEEEviT_T0_T2_T3_T4_T5_ --------------------------
	.section	.nv.constant0._ZN2at6native27unrolled_elementwise_kernelINS0_13BUnaryFunctorIfffZZZNS0_15binary_internal21div_floor_kernel_cudaERNS_18TensorIteratorBaseEENKUlvE1_clEvENKUlvE0_clEvEUlffE_EESt5arrayIPcLm2EELi4E23TrivialOffsetCalculatorILi1EjESE_NS0_6memory15LoadWithoutCastENSF_16StoreWithoutCastEEEviT_T0_T2_T3_T4_T5_,"a",@progbits
	.sectionflags	@""
	.align	4
.nv.constant0._ZN2at6native27unrolled_elementwise_kernelINS0_13BUnaryFunctorIfffZZZNS0_15binary_internal21div_floor_kernel_cudaERNS_18TensorIteratorBaseEENKUlvE1_clEvENKUlvE0_clEvEUlffE_EESt5arrayIPcLm2EELi4E23TrivialOffsetCalculatorILi1EjESE_NS0_6memory15LoadWithoutCastENSF_16StoreWithoutCastEEEviT_T0_T2_T3_T4_T5_:
	.zero		564


//--------------------- .nv.constant0._ZN2at6native29vectorized_elementwise_kernelILi2ENS0_13BUnaryFunctorIfffZZZNS0_15binary_internal21div_floor_kernel_cudaERNS_18TensorIteratorBaseEENKUlvE1_clEvENKUlvE0_clEvEUlffE_EESt5arrayIPcLm2EEEEviT0_T1_ --------------------------
	.section	.nv.constant0._ZN2at6native29vectorized_elementwise_kernelILi2ENS0_13BUnaryFunctorIfffZZZNS0_15binary_internal21div_floor_kernel_cudaERNS_18TensorIteratorBaseEENKUlvE1_clEvENKUlvE0_clEvEUlffE_EESt5arrayIPcLm2EEEEviT0_T1_,"a",@progbits
	.sectionflags	@""
	.align	4
.nv.constant0._ZN2at6native29vectorized_elementwise_kernelILi2ENS0_13BUnaryFunctorIfffZZZNS0_15binary_internal21div_floor_kernel_cudaERNS_18TensorIteratorBaseEENKUlvE1_clEvENKUlvE0_clEvEUlffE_EESt5arrayIPcLm2EEEEviT0_T1_:
	.zero		560


//--------------------- .nv.constant0._ZN2at6native29vectorized_elementwise_kernelILi4ENS0_13BUnaryFunctorIfffZZZNS0_15binary_internal21div_floor_kernel_cudaERNS_18TensorIteratorBaseEENKUlvE1_clEvENKUlvE0_clEvEUlffE_EESt5arrayIPcLm2EEEEviT0_T1_ --------------------------
	.section	.nv.constant0._ZN2at6native29vectorized_elementwise_kernelILi4ENS0_13BUnaryFunctorIfffZZZNS0_15binary_internal21div_floor_kernel_cudaERNS_18TensorIteratorBaseEENKUlvE1_clEvENKUlvE0_clEvEUlffE_EESt5arrayIPcLm2EEEEviT0_T1_,"a",@progbits
	.sectionflags	@""
	.align	4
.nv.constant0._ZN2at6native29vectorized_elementwise_kernelILi4ENS0_13BUnaryFunctorIfffZZZNS0_15binary_internal21div_floor_kernel_cudaERNS_18TensorIteratorBaseEENKUlvE1_clEvENKUlvE0_clEvEUlffE_EESt5arrayIPcLm2EEEEviT0_T1_:
	.zero		560


//--------------------- .nv.constant0._ZN2at6native29vectorized_elementwise_kernelILi8ENS0_13BUnaryFunctorIfffZZZNS0_15binary_internal21div_floor_kernel_cudaERNS_18TensorIteratorBaseEENKUlvE1_clEvENKUlvE0_clEvEUlffE_EESt5arrayIPcLm2EEEEviT0_T1_ --------------------------
	.section	.nv.constant0._ZN2at6native29vectorized_elementwise_kernelILi8ENS0_13BUnaryFunctorIfffZZZNS0_15binary_internal21div_floor_kernel_cudaERNS_18TensorIteratorBaseEENKUlvE1_clEvENKUlvE0_clEvEUlffE_EESt5arrayIPcLm2EEEEviT0_T1_,"a",@progbits
	.sectionflags	@""
	.align	4
.nv.constant0._ZN2at6native29vectorized_elementwise_kernelILi8ENS0_13BUnaryFunctorIfffZZZNS0_15binary_internal21div_floor_kernel_cudaERNS_18TensorIteratorBaseEENKUlvE1_clEvENKUlvE0_clEvEUlffE_EESt5arrayIPcLm2EEEEviT0_T1_:
	.zero		560


//--------------------- .nv.constant0._ZN2at6native18elementwise_kernelILi128ELi4EZNS0_15gpu_kernel_implINS0_13AUnaryFunctorIfffZZZNS0_15binary_internal21div_floor_kernel_cudaERNS_18TensorIteratorBaseEENKUlvE1_clEvENKUlvE0_clEvEUlffE_EEEEvS6_RKT_EUliE_EEviT1_ --------------------------
	.section	.nv.constant0._ZN2at6native18elementwise_kernelILi128ELi4EZNS0_15gpu_kernel_implINS0_13AUnaryFunctorIfffZZZNS0_15binary_internal21div_floor_kernel_cudaERNS_18TensorIteratorBaseEENKUlvE1_clEvENKUlvE0_clEvEUlffE_EEEEvS6_RKT_EUliE_EEviT1_,"a",@progbits
	.sectionflags	@""
	.align	4
.nv.constant0._ZN2at6native18elementwise_kernelILi128ELi4EZNS0_15gpu_kernel_implINS0_13AUnaryFunctorIfffZZZNS0_15binary_internal21div_floor_kernel_cudaERNS_18TensorIteratorBaseEENKUlvE1_clEvENKUlvE0_clEvEUlffE_EEEEvS6_RKT_EUliE_EEviT1_:
	.zero		1080


//--------------------- .nv.constant0._ZN2at6native27unrolled_elementwise_kernelINS0_13AUnaryFunctorIfffZZZNS0_15binary_internal21div_floor_kernel_cudaERNS_18TensorIteratorBaseEENKUlvE1_clEvENKUlvE0_clEvEUlffE_EESt5arrayIPcLm2EELi4E23TrivialOffsetCalculatorILi1EjESE_NS0_6memory12LoadWithCastILi1EEENSF_13StoreWithCastILi1EEEEEviT_T0_T2_T3_T4_T5_ --------------------------
	.section	.nv.constant0._ZN2at6native27unrolled_elementwise_kernelINS0_13AUnaryFunctorIfffZZZNS0_15binary_internal21div_floor_kernel_cudaERNS_18TensorIteratorBaseEENKUlvE1_clEvENKUlvE0_clEvEUlffE_EESt5arrayIPcLm2EELi4E23TrivialOffsetCalculatorILi1EjESE_NS0_6memory12LoadWithCastILi1EEENSF_13StoreWithCastILi1EEEEEviT_T0_T2_T3_T4_T5_,"a",@progbits
	.sectionflags	@""
	.align	4
.nv.constant0._ZN2at6native27unrolled_elementwise_kernelINS0_13AUnaryFunctorIfffZZZNS0_15binary_internal21div_floor_kernel_cudaERNS_18TensorIteratorBaseEENKUlvE1_clEvENKUlvE0_clEvEUlffE_EESt5arrayIPcLm2EELi4E23TrivialOffsetCalculatorILi1EjESE_NS0_6memory12LoadWithCastILi1EEENSF_13StoreWithCastILi1EEEEEviT_T0_T2_T3_T4_T5_:
	.zero		580


//--------------------- .nv.constant0._ZN2at6native18elementwise_kernelILi128ELi2EZNS0_22gpu_kernel_impl_nocastINS0_13AUnaryFunctorIfffZZZNS0_15binary_internal21div_floor_kernel_cudaERNS_18TensorIteratorBaseEENKUlvE1_clEvENKUlvE0_clEvEUlffE_EEEEvS6_RKT_EUliE_EEviT1_ --------------------------
	.section	.nv.constant0._ZN2at6native18elementwise_kernelILi128ELi2EZNS0_22gpu_kernel_impl_nocastINS0_13AUnaryFunctorIfffZZZNS0_15binary_internal21div_floor_kernel_cudaERNS_18TensorIteratorBaseEENKUlvE1_clEvENKUlvE0_clEvEUlffE_EEEEvS6_RKT_EUliE_EEviT1_,"a",@progbits
	.sectionflags	@""
	.align	4
.nv.constant0._ZN2at6native18elementwise_kernelILi128ELi2EZNS0_22gpu_kernel_impl_nocastINS0_13AUnaryFunctorIfffZZZNS0_15binary_internal21div_floor_kernel_cudaERNS_18TensorIteratorBaseEENKUlvE1_clEvENKUlvE0_clEvEUlffE_EEEEvS6_RKT_EUliE_EEviT1_:
	.zero		1072


//--------------------- .nv.constant0._ZN2at6native27unrolled_elementwise_kernelINS0_13AUnaryFunctorIfffZZZNS0_15binary_internal21div_floor_kernel_cudaERNS_18TensorIteratorBaseEENKUlvE1_clEvENKUlvE0_clEvEUlffE_EESt5arrayIPcLm2EELi4E23TrivialOffsetCalculatorILi1EjESE_NS0_6memory15LoadWithoutCastENSF_16StoreWithoutCastEEEviT_T0_T2_T3_T4_T5_ --------------------------
	.section	.nv.constant0._ZN2at6native27unrolled_elementwise_kernelINS0_13AUnaryFunctorIfffZZZNS0_15binary_internal21div_floor_kernel_cudaERNS_18TensorIteratorBaseEENKUlvE1_clEvENKUlvE0_clEvEUlffE_EESt5arrayIPcLm2EELi4E23TrivialOffsetCalculatorILi1EjESE_NS0_6memory15LoadWithoutCastENSF_16StoreWithoutCastEEEviT_T0_T2_T3_T4_T5_,"a",@progbits
	.sectionflags	@""
	.align	4
.nv.constant0._ZN2at6native27unrolled_elementwise_kernelINS0_13AUnaryFunctorIfffZZZNS0_15binary_internal21div_floor_kernel_cudaERNS_18TensorIteratorBaseEENKUlvE1_clEvENKUlvE0_clEvEUlffE_EESt5arrayIPcLm2EELi4E23TrivialOffsetCalculatorILi1EjESE_NS0_6memory15LoadWithoutCastENSF_16StoreWithoutCastEEEviT_T0_T2_T3_T4_T5_:
	.zero		564


//--------------------- .nv.constant0._ZN2at6native29vectorized_elementwise_kernelILi2ENS0_13AUnaryFunctorIfffZZZNS0_15binary_internal21div_floor_kernel_cudaERNS_18TensorIteratorBaseEENKUlvE1_clEvENKUlvE0_clEvEUlffE_EESt5arrayIPcLm2EEEEviT0_T1_ --------------------------
	.section	.nv.constant0._ZN2at6native29vectorized_elementwise_kernelILi2ENS0_13AUnaryFunctorIfffZZZNS0_15binary_internal21div_floor_kernel_cudaERNS_18TensorIteratorBaseEENKUlvE1_clEvENKUlvE0_clEvEUlffE_EESt5arrayIPcLm2EEEEviT0_T1_,"a",@progbits
	.sectionflags	@""
	.align	4
.nv.constant0._ZN2at6native29vectorized_elementwise_kernelILi2ENS0_13AUnaryFunctorIfffZZZNS0_15binary_internal21div_floor_kernel_cudaERNS_18TensorIteratorBaseEENKUlvE1_clEvENKUlvE0_clEvEUlffE_EESt5arrayIPcLm2EEEEviT0_T1_:
	.zero		560


//--------------------- .nv.constant0._ZN2at6native29vectorized_elementwise_kernelILi4ENS0_13AUnaryFunctorIfffZZZNS0_15binary_internal21div_floor_kernel_cudaERNS_18TensorIteratorBaseEENKUlvE1_clEvENKUlvE0_clEvEUlffE_EESt5arrayIPcLm2EEEEviT0_T1_ --------------------------
	.section	.nv.constant0._ZN2at6native29vectorized_elementwise_kernelILi4ENS0_13AUnaryFunctorIfffZZZNS0_15binary_internal21div_floor_kernel_cudaERNS_18TensorIteratorBaseEENKUlvE1_clEvENKUlvE0_clEvEUlffE_EESt5arrayIPcLm2EEEEviT0_T1_,"a",@progbits
	.sectionflags	@""
	.align	4
.nv.constant0._ZN2at6native29vectorized_elementwise_kernelILi4ENS0_13AUnaryFunctorIfffZZZNS0_15binary_internal21div_floor_kernel_cudaERNS_18TensorIteratorBaseEENKUlvE1_clEvENKUlvE0_clEvEUlffE_EESt5arrayIPcLm2EEEEviT0_T1_:
	.zero		560


//--------------------- .nv.constant0._ZN2at6native29vectorized_elementwise_kernelILi8ENS0_13AUnaryFunctorIfffZZZNS0_15binary_internal21div_floor_kernel_cudaERNS_18TensorIteratorBaseEENKUlvE1_clEvENKUlvE0_clEvEUlffE_EESt5arrayIPcLm2EEEEviT0_T1_ --------------------------
	.section	.nv.constant0._ZN2at6native29vectorized_elementwise_kernelILi8ENS0_13AUnaryFunctorIfffZZZNS0_15binary_internal21div_floor_kernel_cudaERNS_18TensorIteratorBaseEENKUlvE1_clEvENKUlvE0_clEvEUlffE_EESt5arrayIPcLm2EEEEviT0_T1_,"a",@progbits
	.sectionflags	@""
	.align	4
.nv.constant0._ZN2at6native29vectorized_elementwise_kernelILi8ENS0_13AUnaryFunctorIfffZZZNS0_15binary_internal21div_floor_kernel_cudaERNS_18TensorIteratorBaseEENKUlvE1_clEvENKUlvE0_clEvEUlffE_EESt5arrayIPcLm2EEEEviT0_T1_:
	.zero		560


//--------------------- .nv.constant0._ZN2at6native18elementwise_kernelILi128ELi4EZNS0_15gpu_kernel_implINS0_13BinaryFunctorIdddZZZNS0_15binary_internal21div_floor_kernel_cudaERNS_18TensorIteratorBaseEENKUlvE1_clEvENKUlvE_clEvEUlddE_EEEEvS6_RKT_EUliE_EEviT1_ --------------------------
	.section	.nv.constant0._ZN2at6native18elementwise_kernelILi128ELi4EZNS0_15gpu_kernel_implINS0_13BinaryFunctorIdddZZZNS0_15binary_internal21div_floor_kernel_cudaERNS_18TensorIteratorBaseEENKUlvE1_clEvENKUlvE_clEvEUlddE_EEEEvS6_RKT_EUliE_EEviT1_,"a",@progbits
	.sectionflags	@""
	.align	4
.nv.constant0._ZN2at6native18elementwise_kernelILi128ELi4EZNS0_15gpu_kernel_implINS0_13BinaryFunctorIdddZZZNS0_15binary_internal21div_floor_kernel_cudaERNS_18TensorIteratorBaseEENKUlvE1_clEvENKUlvE_clEvEUlddE_EEEEvS6_RKT_EUliE_EEviT1_:
	.zero		1184


//--------------------- .nv.constant0._ZN2at6native27unrolled_elementwise_kernelINS0_13BinaryFunctorIdddZZZNS0_15binary_internal21div_floor_kernel_cudaERNS_18TensorIteratorBaseEENKUlvE1_clEvENKUlvE_clEvEUlddE_EESt5arrayIPcLm3EELi4E23TrivialOffsetCalculatorILi2EjESD_ILi1EjENS0_6memory12LoadWithCastILi2EEENSG_13StoreWithCastILi1EEEEEviT_T0_T2_T3_T4_T5_ --------------------------
	.section	.nv.constant0._ZN2at6native27unrolled_elementwise_kernelINS0_13BinaryFunctorIdddZZZNS0_15binary_internal21div_floor_kernel_cudaERNS_18TensorIteratorBaseEENKUlvE1_clEvENKUlvE_clEvEUlddE_EESt5arrayIPcLm3EELi4E23TrivialOffsetCalculatorILi2EjESD_ILi1EjENS0_6memory12LoadWithCastILi2EEENSG_13StoreWithCastILi1EEEEEviT_T0_T2_T3_T4_T5_,"a",@progbits
	.sectionflags	@""
	.align	4
.nv.constant0._ZN2at6native27unrolled_elementwise_kernelINS0_13BinaryFunctorIdddZZZNS0_15binary_internal21div_floor_kernel_cudaERNS_18TensorIteratorBaseEENKUlvE1_clEvENKUlvE_clEvEUlddE_EESt5arrayIPcLm3EELi4E23TrivialOffsetCalculatorILi2EjESD_ILi1EjENS0_6memory12LoadWithCastILi2EEENSG_13StoreWithCastILi1EEEEEviT_T0_T2_T3_T4_T5_:
	.zero		584


//--------------------- .nv.constant0._ZN2at6native18elementwise_kernelILi128ELi2EZNS0_22gpu_kernel_impl_nocastINS0_13BinaryFunctorIdddZZZNS0_15binary_internal21div_floor_kernel_cudaERNS_18TensorIteratorBaseEENKUlvE1_clEvENKUlvE_clEvEUlddE_EEEEvS6_RKT_EUliE_EEviT1_ --------------------------
	.section	.nv.constant0._ZN2at6native18elementwise_kernelILi128ELi2EZNS0_22gpu_kernel_impl_nocastINS0_13BinaryFunctorIdddZZZNS0_15binary_internal21div_floor_kernel_cudaERNS_18TensorIteratorBaseEENKUlvE1_clEvENKUlvE_clEvEUlddE_EEEEvS6_RKT_EUliE_EEviT1_,"a",@progbits
	.sectionflags	@""
	.align	4
.nv.constant0._ZN2at6native18elementwise_kernelILi128ELi2EZNS0_22gpu_kernel_impl_nocastINS0_13BinaryFunctorIdddZZZNS0_15binary_internal21div_floor_kernel_cudaERNS_18TensorIteratorBaseEENKUlvE1_clEvENKUlvE_clEvEUlddE_EEEEvS6_RKT_EUliE_EEviT1_:
	.zero		1184


//--------------------- .nv.constant0._ZN2at6native27unrolled_elementwise_kernelINS0_13BinaryFunctorIdddZZZNS0_15binary_internal21div_floor_kernel_cudaERNS_18TensorIteratorBaseEENKUlvE1_clEvENKUlvE_clEvEUlddE_EESt5arrayIPcLm3EELi4E23TrivialOffsetCalculatorILi2EjESD_ILi1EjENS0_6memory15LoadWithoutCastENSG_16StoreWithoutCastEEEviT_T0_T2_T3_T4_T5_ --------------------------
	.section	.nv.constant0._ZN2at6native27unrolled_elementwise_kernelINS0_13BinaryFunctorIdddZZZNS0_15binary_internal21div_floor_kernel_cudaERNS_18TensorIteratorBaseEENKUlvE1_clEvENKUlvE_clEvEUlddE_EESt5arrayIPcLm3EELi4E23TrivialOffsetCalculatorILi2EjESD_ILi1EjENS0_6memory15LoadWithoutCastENSG_16StoreWithoutCastEEEviT_T0_T2_T3_T4_T5_,"a",@progbits
	.sectionflags	@""
	.align	4
.nv.constant0._ZN2at6native27unrolled_elementwise_kernelINS0_13BinaryFunctorIdddZZZNS0_15binary_internal21div_floor_kernel_cudaERNS_18TensorIteratorBaseEENKUlvE1_clEvENKUlvE_clEvEUlddE_EESt5arrayIPcLm3EELi4E23TrivialOffsetCalculatorILi2EjESD_ILi1EjENS0_6memory15LoadWithoutCastENSG_16StoreWithoutCastEEEviT_T0_T2_T3_T4_T5_:
	.zero		564


//--------------------- .nv.constant0._ZN2at6native29vectorized_elementwise_kernelILi2ENS0_13BinaryFunctorIdddZZZNS0_15binary_internal21div_floor_kernel_cudaERNS_18TensorIteratorBaseEENKUlvE1_clEvENKUlvE_clEvEUlddE_EESt5arrayIPcLm3EEEEviT0_T1_ --------------------------
	.section	.nv.constant0._ZN2at6native29vectorized_elementwise_kernelILi2ENS0_13BinaryFunctorIdddZZZNS0_15binary_internal21div_floor_kernel_cudaERNS_18TensorIteratorBaseEENKUlvE1_clEvENKUlvE_clEvEUlddE_EESt5arrayIPcLm3EEEEviT0_T1_,"a",@progbits
	.sectionflags	@""
	.align	4
.nv.constant0._ZN2at6native29vectorized_elementwise_kernelILi2ENS0_13BinaryFunctorIdddZZZNS0_15binary_internal21div_floor_kernel_cudaERNS_18TensorIteratorBaseEENKUlvE1_clEvENKUlvE_clEvEUlddE_EESt5arrayIPcLm3EEEEviT0_T1_:
	.zero		560


//--------------------- .nv.constant0._ZN2at6native29vectorized_elementwise_kernelILi4ENS0_13BinaryFunctorIdddZZZNS0_15binary_internal21div_floor_kernel_cudaERNS_18TensorIteratorBaseEENKUlvE1_clEvENKUlvE_clEvEUlddE_EESt5arrayIPcLm3EEEEviT0_T1_ --------------------------
	.section	.nv.constant0._ZN2at6native29vectorized_elementwise_kernelILi4ENS0_13BinaryFunctorIdddZZZNS0_15binary_internal21div_floor_kernel_cudaERNS_18TensorIteratorBaseEENKUlvE1_clEvENKUlvE_clEvEUlddE_EESt5arrayIPcLm3EEEEviT0_T1_,"a",@progbits
	.sectionflags	@""
	.align	4
.nv.constant0._ZN2at6native29vectorized_elementwise_kernelILi4ENS0_13BinaryFunctorIdddZZZNS0_15binary_internal21div_floor_kernel_cudaERNS_18TensorIteratorBaseEENKUlvE1_clEvENKUlvE_clEvEUlddE_EESt5arrayIPcLm3EEEEviT0_T1_:
	.zero		560


//--------------------- .nv.constant0._ZN2at6native29vectorized_elementwise_kernelILi8ENS0_13BinaryFunctorIdddZZZNS0_15binary_internal21div_floor_kernel_cudaERNS_18TensorIteratorBaseEENKUlvE1_clEvENKUlvE_clEvEUlddE_EESt5arrayIPcLm3EEEEviT0_T1_ --------------------------
	.section	.nv.constant0._ZN2at6native29vectorized_elementwise_kernelILi8ENS0_13BinaryFunctorIdddZZZNS0_15binary_internal21div_floor_kernel_cudaERNS_18TensorIteratorBaseEENKUlvE1_clEvENKUlvE_clEvEUlddE_EESt5arrayIPcLm3EEEEviT0_T1_,"a",@progbits
	.sectionflags	@""
	.align	4
.nv.constant0._ZN2at6native29vectorized_elementwise_kernelILi8ENS0_13BinaryFunctorIdddZZZNS0_15binary_internal21div_floor_kernel_cudaERNS_18TensorIteratorBaseEENKUlvE1_clEvENKUlvE_clEvEUlddE_EESt5arrayIPcLm3EEEEviT0_T1_:
	.zero		560


//--------------------- .nv.constant0._ZN2at6native18elementwise_kernelILi128ELi4EZNS0_15gpu_kernel_implINS0_13BUnaryFunctorIdddZZZNS0_15binary_internal21div_floor_kernel_cudaERNS_18TensorIteratorBaseEENKUlvE1_clEvENKUlvE_clEvEUlddE_EEEEvS6_RKT_EUliE_EEviT1_ --------------------------
	.section	.nv.constant0._ZN2at6native18elementwise_kernelILi128ELi4EZNS0_15gpu_kernel_implINS0_13BUnaryFunctorIdddZZZNS0_15binary_internal21div_floor_kernel_cudaERNS_18TensorIteratorBaseEENKUlvE1_clEvENKUlvE_clEvEUlddE_EEEEvS6_RKT_EUliE_EEviT1_,"a",@progbits
	.sectionflags	@""
	.align	4
.nv.constant0._ZN2at6native18elementwise_kernelILi128ELi4EZNS0_15gpu_kernel_implINS0_13BUnaryFunctorIdddZZZNS0_15binary_internal21div_floor_kernel_cudaERNS_18TensorIteratorBaseEENKUlvE1_clEvENKUlvE_clEvEUlddE_EEEEvS6_RKT_EUliE_EEviT1_:
	.zero		1088


//--------------------- .nv.constant0._ZN2at6native27unrolled_elementwise_kernelINS0_13BUnaryFunctorIdddZZZNS0_15binary_internal21div_floor_kernel_cudaERNS_18TensorIteratorBaseEENKUlvE1_clEvENKUlvE_clEvEUlddE_EESt5arrayIPcLm2EELi4E23TrivialOffsetCalculatorILi1EjESE_NS0_6memory12LoadWithCastILi1EEENSF_13StoreWithCastILi1EEEEEviT_T0_T2_T3_T4_T5_ --------------------------
	.section	.nv.constant0._ZN2at6native27unrolled_elementwise_kernelINS0_13BUnaryFunctorIdddZZZNS0_15binary_internal21div_floor_kernel_cudaERNS_18TensorIteratorBaseEENKUlvE1_clEvENKUlvE_clEvEUlddE_EESt5arrayIPcLm2EELi4E23TrivialOffsetCalculatorILi1EjESE_NS0_6memory12LoadWithCastILi1EEENSF_13StoreWithCastILi1EEEEEviT_T0_T2_T3_T4_T5_,"a",@progbits
	.sectionflags	@""
	.align	4
.nv.constant0._ZN2at6native27unrolled_elementwise_kernelINS0_13BUnaryFunctorIdddZZZNS0_15binary_internal21div_floor_kernel_cudaERNS_18TensorIteratorBaseEENKUlvE1_clEvENKUlvE_clEvEUlddE_EESt5arrayIPcLm2EELi4E23TrivialOffsetCalculatorILi1EjESE_NS0_6memory12LoadWithCastILi1EEENSF_13StoreWithCastILi1EEEEEviT_T0_T2_T3_T4_T5_:
	.zero		588


//--------------------- .nv.constant0._ZN2at6native18elementwise_kernelILi128ELi2EZNS0_22gpu_kernel_impl_nocastINS0_13BUnaryFunctorIdddZZZNS0_15binary_internal21div_floor_kernel_cudaERNS_18TensorIteratorBaseEENKUlvE1_clEvENKUlvE_clEvEUlddE_EEEEvS6_RKT_EUliE_EEviT1_ --------------------------
	.section	.nv.constant0._ZN2at6native18elementwise_kernelILi128ELi2EZNS0_22gpu_kernel_impl_nocastINS0_13BUnaryFunctorIdddZZZNS0_15binary_internal21div_floor_kernel_cudaERNS_18TensorIteratorBaseEENKUlvE1_clEvENKUlvE_clEvEUlddE_EEEEvS6_RKT_EUliE_EEviT1_,"a",@progbits
	.sectionflags	@""
	.align	4
.nv.constant0._ZN2at6native18elementwise_kernelILi128ELi2EZNS0_22gpu_kernel_impl_nocastINS0_13BUnaryFunctorIdddZZZNS0_15binary_internal21div_floor_kernel_cudaERNS_18TensorIteratorBaseEENKUlvE1_clEvENKUlvE_clEvEUlddE_EEEEvS6_RKT_EUliE_EEviT1_:
	.zero		1080


//--------------------- .nv.constant0._ZN2at6native27unrolled_elementwise_kernelINS0_13BUnaryFunctorIdddZZZNS0_15binary_internal21div_floor_kernel_cudaERNS_18TensorIteratorBaseEENKUlvE1_clEvENKUlvE_clEvEUlddE_EESt5arrayIPcLm2EELi4E23TrivialOffsetCalculatorILi1EjESE_NS0_6memory15LoadWithoutCastENSF_16StoreWithoutCastEEEviT_T0_T2_T3_T4_T5_ --------------------------
	.section	.nv.constant0._ZN2at6native27unrolled_elementwise_kernelINS0_13BUnaryFunctorIdddZZZNS0_15binary_internal21div_floor_kernel_cudaERNS_18TensorIteratorBaseEENKUlvE1_clEvENKUlvE_clEvEUlddE_EESt5arrayIPcLm2EELi4E23TrivialOffsetCalculatorILi1EjESE_NS0_6memory15LoadWithoutCastENSF_16StoreWithoutCastEEEviT_T0_T2_T3_T4_T5_,"a",@progbits
	.sectionflags	@""
	.align	4
.nv.constant0._ZN2at6native27unrolled_elementwise_kernelINS0_13BUnaryFunctorIdddZZZNS0_15binary_internal21div_floor_kernel_cudaERNS_18TensorIteratorBaseEENKUlvE1_clEvENKUlvE_clEvEUlddE_EESt5arrayIPcLm2EELi4E23TrivialOffsetCalculatorILi1EjESE_NS0_6memory15LoadWithoutCastENSF_16StoreWithoutCastEEEviT_T0_T2_T3_T4_T5_:
	.zero		572


//--------------------- .nv.constant0._ZN2at6native29vectorized_elementwise_kernelILi2ENS0_13BUnaryFunctorIdddZZZNS0_15binary_internal21div_floor_kernel_cudaERNS_18TensorIteratorBaseEENKUlvE1_clEvENKUlvE_clEvEUlddE_EESt5arrayIPcLm2EEEEviT0_T1_ --------------------------
	.section	.nv.constant0._ZN2at6native29vectorized_elementwise_kernelILi2ENS0_13BUnaryFunctorIdddZZZNS0_15binary_internal21div_floor_kernel_cudaERNS_18TensorIteratorBaseEENKUlvE1_clEvENKUlvE_clEvEUlddE_EESt5arrayIPcLm2EEEEviT0_T1_,"a",@progbits
	.sectionflags	@""
	.align	4
.nv.constant0._ZN2at6native29vectorized_elementwise_kernelILi2ENS0_13BUnaryFunctorIdddZZZNS0_15binary_internal21div_floor_kernel_cudaERNS_18TensorIteratorBaseEENKUlvE1_clEvENKUlvE_clEvEUlddE_EESt5arrayIPcLm2EEEEviT0_T1_:
	.zero		568


//--------------------- .nv.constant0._ZN2at6native29vectorized_elementwise_kernelILi4ENS0_13BUnaryFunctorIdddZZZNS0_15binary_internal21div_floor_kernel_cudaERNS_18TensorIteratorBaseEENKUlvE1_clEvENKUlvE_clEvEUlddE_EESt5arrayIPcLm2EEEEviT0_T1_ --------------------------
	.section	.nv.constant0._ZN2at6native29vectorized_elementwise_kernelILi4ENS0_13BUnaryFunctorIdddZZZNS0_15binary_internal21div_floor_kernel_cudaERNS_18TensorIteratorBaseEENKUlvE1_clEvENKUlvE_clEvEUlddE_EESt5arrayIPcLm2EEEEviT0_T1_,"a",@progbits
	.sectionflags	@""
	.align	4
.nv.constant0._ZN2at6native29vectorized_elementwise_kernelILi4ENS0_13BUnaryFunctorIdddZZZNS0_15binary_internal21div_floor_kernel_cudaERNS_18TensorIteratorBaseEENKUlvE1_clEvENKUlvE_clEvEUlddE_EESt5arrayIPcLm2EEEEviT0_T1_:
	.zero		568


//--------------------- .nv.constant0._ZN2at6native29vectorized_elementwise_kernelILi8ENS0_13BUnaryFunctorIdddZZZNS0_15binary_internal21div_floor_kernel_cudaERNS_18TensorIteratorBaseEENKUlvE1_clEvENKUlvE_clEvEUlddE_EESt5arrayIPcLm2EEEEviT0_T1_ --------------------------
	.section	.nv.constant0._ZN2at6native29vectorized_elementwise_kernelILi8ENS0_13BUnaryFunctorIdddZZZNS0_15binary_internal21div_floor_kernel_cudaERNS_18TensorIteratorBaseEENKUlvE1_clEvENKUlvE_clEvEUlddE_EESt5arrayIPcLm2EEEEviT0_T1_,"a",@progbits
	.sectionflags	@""
	.align	4
.nv.constant0._ZN2at6native29vectorized_elementwise_kernelILi8ENS0_13BUnaryFunctorIdddZZZNS0_15binary_internal21div_floor_kernel_cudaERNS_18TensorIteratorBaseEENKUlvE1_clEvENKUlvE_clEvEUlddE_EESt5arrayIPcLm2EEEEviT0_T1_:
	.zero		568


//--------------------- .nv.constant0._ZN2at6native18elementwise_kernelILi128ELi4EZNS0_15gpu_kernel_implINS0_13AUnaryFunctorIdddZZZNS0_15binary_internal21div_floor_kernel_cudaERNS_18TensorIteratorBaseEENKUlvE1_clEvENKUlvE_clEvEUlddE_EEEEvS6_RKT_EUliE_EEviT1_ --------------------------
	.section	.nv.constant0._ZN2at6native18elementwise_kernelILi128ELi4EZNS0_15gpu_kernel_implINS0_13AUnaryFunctorIdddZZZNS0_15binary_internal21div_floor_kernel_cudaERNS_18TensorIteratorBaseEENKUlvE1_clEvENKUlvE_clEvEUlddE_EEEEvS6_RKT_EUliE_EEviT1_,"a",@progbits
	.sectionflags	@""
	.align	4
.nv.constant0._ZN2at6native18elementwise_kernelILi128ELi4EZNS0_15gpu_kernel_implINS0_13AUnaryFunctorIdddZZZNS0_15binary_internal21div_floor_kernel_cudaERNS_18TensorIteratorBaseEENKUlvE1_clEvENKUlvE_clEvEUlddE_EEEEvS6_RKT_EUliE_EEviT1_:
	.zero		1088


//--------------------- .nv.constant0._ZN2at6native27unrolled_elementwise_kernelINS0_13AUnaryFunctorIdddZZZNS0_15binary_internal21div_floor_kernel_cudaERNS_18TensorIteratorBaseEENKUlvE1_clEvENKUlvE_clEvEUlddE_EESt5arrayIPcLm2EELi4E23TrivialOffsetCalculatorILi1EjESE_NS0_6memory12LoadWithCastILi1EEENSF_13StoreWithCastILi1EEEEEviT_T0_T2_T3_T4_T5_ --------------------------
	.section	.nv.constant0._ZN2at6native27unrolled_elementwise_kernelINS0_13AUnaryFunctorIdddZZZNS0_15binary_internal21div_floor_kernel_cudaERNS_18TensorIteratorBaseEENKUlvE1_clEvENKUlvE_clEvEUlddE_EESt5arrayIPcLm2EELi4E23TrivialOffsetCalculatorILi1EjESE_NS0_6memory12LoadWithCastILi1EEENSF_13StoreWithCastILi1EEEEEviT_T0_T2_T3_T4_T5_,"a",@progbits
	.sectionflags	@""
	.align	4
.nv.constant0._ZN2at6native27unrolled_elementwise_kernelINS0_13AUnaryFunctorIdddZZZNS0_15binary_internal21div_floor_kernel_cudaERNS_18TensorIteratorBaseEENKUlvE1_clEvENKUlvE_clEvEUlddE_EESt5arrayIPcLm2EELi4E23TrivialOffsetCalculatorILi1EjESE_NS0_6memory12LoadWithCastILi1EEENSF_13StoreWithCastILi1EEEEEviT_T0_T2_T3_T4_T5_:
	.zero		588


//--------------------- .nv.constant0._ZN2at6native18elementwise_kernelILi128ELi2EZNS0_22gpu_kernel_impl_nocastINS0_13AUnaryFunctorIdddZZZNS0_15binary_internal21div_floor_kernel_cudaERNS_18TensorIteratorBaseEENKUlvE1_clEvENKUlvE_clEvEUlddE_EEEEvS6_RKT_EUliE_EEviT1_ --------------------------
	.section	.nv.constant0._ZN2at6native18elementwise_kernelILi128ELi2EZNS0_22gpu_kernel_impl_nocastINS0_13AUnaryFunctorIdddZZZNS0_15binary_internal21div_floor_kernel_cudaERNS_18TensorIteratorBaseEENKUlvE1_clEvENKUlvE_clEvEUlddE_EEEEvS6_RKT_EUliE_EEviT1_,"a",@progbits
	.sectionflags	@""
	.align	4
.nv.constant0._ZN2at6native18elementwise_kernelILi128ELi2EZNS0_22gpu_kernel_impl_nocastINS0_13AUnaryFunctorIdddZZZNS0_15binary_internal21div_floor_kernel_cudaERNS_18TensorIteratorBaseEENKUlvE1_clEvENKUlvE_clEvEUlddE_EEEEvS6_RKT_EUliE_EEviT1_:
	.zero		1080


//--------------------- .nv.constant0._ZN2at6native27unrolled_elementwise_kernelINS0_13AUnaryFunctorIdddZZZNS0_15binary_internal21div_floor_kernel_cudaERNS_18TensorIteratorBaseEENKUlvE1_clEvENKUlvE_clEvEUlddE_EESt5arrayIPcLm2EELi4E23TrivialOffsetCalculatorILi1EjESE_NS0_6memory15LoadWithoutCastENSF_16StoreWithoutCastEEEviT_T0_T2_T3_T4_T5_ --------------------------
	.section	.nv.constant0._ZN2at6native27unrolled_elementwise_kernelINS0_13AUnaryFunctorIdddZZZNS0_15binary_internal21div_floor_kernel_cudaERNS_18TensorIteratorBaseEENKUlvE1_clEvENKUlvE_clEvEUlddE_EESt5arrayIPcLm2EELi4E23TrivialOffsetCalculatorILi1EjESE_NS0_6memory15LoadWithoutCastENSF_16StoreWithoutCastEEEviT_T0_T2_T3_T4_T5_,"a",@progbits
	.sectionflags	@""
	.align	4
.nv.constant0._ZN2at6native27unrolled_elementwise_kernelINS0_13AUnaryFunctorIdddZZZNS0_15binary_internal21div_floor_kernel_cudaERNS_18TensorIteratorBaseEENKUlvE1_clEvENKUlvE_clEvEUlddE_EESt5arrayIPcLm2EELi4E23TrivialOffsetCalculatorILi1EjESE_NS0_6memory15LoadWithoutCastENSF_16StoreWithoutCastEEEviT_T0_T2_T3_T4_T5_:
	.zero		572


//--------------------- .nv.constant0._ZN2at6native29vectorized_elementwise_kernelILi2ENS0_13AUnaryFunctorIdddZZZNS0_15binary_internal21div_floor_kernel_cudaERNS_18TensorIteratorBaseEENKUlvE1_clEvENKUlvE_clEvEUlddE_EESt5arrayIPcLm2EEEEviT0_T1_ --------------------------
	.section	.nv.constant0._ZN2at6native29vectorized_elementwise_kernelILi2ENS0_13AUnaryFunctorIdddZZZNS0_15binary_internal21div_floor_kernel_cudaERNS_18TensorIteratorBaseEENKUlvE1_clEvENKUlvE_clEvEUlddE_EESt5arrayIPcLm2EEEEviT0_T1_,"a",@progbits
	.sectionflags	@""
	.align	4
.nv.constant0._ZN2at6native29vectorized_elementwise_kernelILi2ENS0_13AUnaryFunctorIdddZZZNS0_15binary_internal21div_floor_kernel_cudaERNS_18TensorIteratorBaseEENKUlvE1_clEvENKUlvE_clEvEUlddE_EESt5arrayIPcLm2EEEEviT0_T1_:
	.zero		568


//--------------------- .nv.constant0._ZN2at6native29vectorized_elementwise_kernelILi4ENS0_13AUnaryFunctorIdddZZZNS0_15binary_internal21div_floor_kernel_cudaERNS_18TensorIteratorBaseEENKUlvE1_clEvENKUlvE_clEvEUlddE_EESt5arrayIPcLm2EEEEviT0_T1_ --------------------------
	.section	.nv.constant0._ZN2at6native29vectorized_elementwise_kernelILi4ENS0_13AUnaryFunctorIdddZZZNS0_15binary_internal21div_floor_kernel_cudaERNS_18TensorIteratorBaseEENKUlvE1_clEvENKUlvE_clEvEUlddE_EESt5arrayIPcLm2EEEEviT0_T1_,"a",@progbits
	.sectionflags	@""
	.align	4
.nv.constant0._ZN2at6native29vectorized_elementwise_kernelILi4ENS0_13AUnaryFunctorIdddZZZNS0_15binary_internal21div_floor_kernel_cudaERNS_18TensorIteratorBaseEENKUlvE1_clEvENKUlvE_clEvEUlddE_EESt5arrayIPcLm2EEEEviT0_T1_:
	.zero		568


//--------------------- .nv.constant0._ZN2at6native29vectorized_elementwise_kernelILi8ENS0_13AUnaryFunctorIdddZZZNS0_15binary_internal21div_floor_kernel_cudaERNS_18TensorIteratorBaseEENKUlvE1_clEvENKUlvE_clEvEUlddE_EESt5arrayIPcLm2EEEEviT0_T1_ --------------------------
	.section	.nv.constant0._ZN2at6native29vectorized_elementwise_kernelILi8ENS0_13AUnaryFunctorIdddZZZNS0_15binary_internal21div_floor_kernel_cudaERNS_18TensorIteratorBaseEENKUlvE1_clEvENKUlvE_clEvEUlddE_EESt5arrayIPcLm2EEEEviT0_T1_,"a",@progbits
	.sectionflags	@""
	.align	4
.nv.constant0._ZN2at6native29vectorized_elementwise_kernelILi8ENS0_13AUnaryFunctorIdddZZZNS0_15binary_internal21div_floor_kernel_cudaERNS_18TensorIteratorBaseEENKUlvE1_clEvENKUlvE_clEvEUlddE_EESt5arrayIPcLm2EEEEviT0_T1_:
	.zero		568


//--------------------- .nv.constant0._ZN2at6native18elementwise_kernelILi128ELi4EZNS0_15gpu_kernel_implIZZZNS0_15binary_internal21div_floor_kernel_cudaERNS_18TensorIteratorBaseEENKUlvE0_clEvENKUlvE2_clEvEUlN3c108BFloat16EE_EEvS5_RKT_EUliE_EEviT1_ --------------------------
	.section	.nv.constant0._ZN2at6native18elementwise_kernelILi128ELi4EZNS0_15gpu_kernel_implIZZZNS0_15binary_internal21div_floor_kernel_cudaERNS_18TensorIteratorBaseEENKUlvE0_clEvENKUlvE2_clEvEUlN3c108BFloat16EE_EEvS5_RKT_EUliE_EEviT1_,"a",@progbits
	.sectionflags	@""
	.align	4
.nv.constant0._ZN2at6native18elementwise_kernelILi128ELi4EZNS0_15gpu_kernel_implIZZZNS0_15binary_internal21div_floor_kernel_cudaERNS_18TensorIteratorBaseEENKUlvE0_clEvENKUlvE2_clEvEUlN3c108BFloat16EE_EEvS5_RKT_EUliE_EEviT1_:
	.zero		1088


//--------------------- .nv.constant0._ZN2at6native27unrolled_elementwise_kernelIZZZNS0_15binary_internal21div_floor_kernel_cudaERNS_18TensorIteratorBaseEENKUlvE0_clEvENKUlvE2_clEvEUlN3c108BFloat16EE_St5arrayIPcLm2EELi4E23TrivialOffsetCalculatorILi1EjESE_NS0_6memory12LoadWithCastILi1EEENSF_13StoreWithCastILi1EEEEEviT_T0_T2_T3_T4_T5_ --------------------------
	.section	.nv.constant0._ZN2at6native27unrolled_elementwise_kernelIZZZNS0_15binary_internal21div_floor_kernel_cudaERNS_18TensorIteratorBaseEENKUlvE0_clEvENKUlvE2_clEvEUlN3c108BFloat16EE_St5arrayIPcLm2EELi4E23TrivialOffsetCalculatorILi1EjESE_NS0_6memory12LoadWithCastILi1EEENSF_13StoreWithCastILi1EEEEEviT_T0_T2_T3_T4_T5_,"a",@progbits
	.sectionflags	@""
	.align	4
.nv.constant0._ZN2at6native27unrolled_elementwise_kernelIZZZNS0_15binary_internal21div_floor_kernel_cudaERNS_18TensorIteratorBaseEENKUlvE0_clEvENKUlvE2_clEvEUlN3c108BFloat16EE_St5arrayIPcLm2EELi4E23TrivialOffsetCalculatorILi1EjESE_NS0_6memory12LoadWithCastILi1EEENSF_13StoreWithCastILi1EEEEEviT_T0_T2_T3_T4_T5_:
	.zero		588


//--------------------- .nv.constant0._ZN2at6native18elementwise_kernelILi128ELi4EZNS0_22gpu_kernel_impl_nocastIZZZNS0_15binary_internal21div_floor_kernel_cudaERNS_18TensorIteratorBaseEENKUlvE0_clEvENKUlvE2_clEvEUlN3c108BFloat16EE_EEvS5_RKT_EUliE_EEviT1_ --------------------------
	.section	.nv.constant0._ZN2at6native18elementwise_kernelILi128ELi4EZNS0_22gpu_kernel_impl_nocastIZZZNS0_15binary_internal21div_floor_kernel_cudaERNS_18TensorIteratorBaseEENKUlvE0_clEvENKUlvE2_clEvEUlN3c108BFloat16EE_EEvS5_RKT_EUliE_EEviT1_,"a",@progbits
	.sectionflags	@""
	.align	4
.nv.constant0._ZN2at6native18elementwise_kernelILi128ELi4EZNS0_22gpu_kernel_impl_nocastIZZZNS0_15binary_internal21div_floor_kernel_cudaERNS_18TensorIteratorBaseEENKUlvE0_clEvENKUlvE2_clEvEUlN3c108BFloat16EE_EEvS5_RKT_EUliE_EEviT1_:
	.zero		1080


//--------------------- .nv.constant0._ZN2at6native27unrolled_elementwise_kernelIZZZNS0_15binary_internal21div_floor_kernel_cudaERNS_18TensorIteratorBaseEENKUlvE0_clEvENKUlvE2_clEvEUlN3c108BFloat16EE_St5arrayIPcLm2EELi4E23TrivialOffsetCalculatorILi1EjESE_NS0_6memory15LoadWithoutCastENSF_16StoreWithoutCastEEEviT_T0_T2_T3_T4_T5_ --------------------------
	.section	.nv.constant0._ZN2at6native27unrolled_elementwise_kernelIZZZNS0_15binary_internal21div_floor_kernel_cudaERNS_18TensorIteratorBaseEENKUlvE0_clEvENKUlvE2_clEvEUlN3c108BFloat16EE_St5arrayIPcLm2EELi4E23TrivialOffsetCalculatorILi1EjESE_NS0_6memory15LoadWithoutCastENSF_16StoreWithoutCastEEEviT_T0_T2_T3_T4_T5_,"a",@progbits
	.sectionflags	@""
	.align	4
.nv.constant0._ZN2at6native27unrolled_elementwise_kernelIZZZNS0_15binary_internal21div_floor_kernel_cudaERNS_18TensorIteratorBaseEENKUlvE0_clEvENKUlvE2_clEvEUlN3c108BFloat16EE_St5arrayIPcLm2EELi4E23TrivialOffsetCalculatorILi1EjESE_NS0_6memory15LoadWithoutCastENSF_16StoreWithoutCastEEEviT_T0_T2_T3_T4_T5_:
	.zero		572


//--------------------- .nv.constant0._ZN2at6native29vectorized_elementwise_kernelILi2EZZZNS0_15binary_internal21div_floor_kernel_cudaERNS_18TensorIteratorBaseEENKUlvE0_clEvENKUlvE2_clEvEUlN3c108BFloat16EE_St5arrayIPcLm2EEEEviT0_T1_ --------------------------
	.section	.nv.constant0._ZN2at6native29vectorized_elementwise_kernelILi2EZZZNS0_15binary_internal21div_floor_kernel_cudaERNS_18TensorIteratorBaseEENKUlvE0_clEvENKUlvE2_clEvEUlN3c108BFloat16EE_St5arrayIPcLm2EEEEviT0_T1_,"a",@progbits
	.sectionflags	@""
	.align	4
.nv.constant0._ZN2at6native29vectorized_elementwise_kernelILi2EZZZNS0_15binary_internal21div_floor_kernel_cudaERNS_18TensorIteratorBaseEENKUlvE0_clEvENKUlvE2_clEvEUlN3c108BFloat16EE_St5arrayIPcLm2EEEEviT0_T1_:
	.zero		568


//--------------------- .nv.constant0._ZN2at6native29vectorized_elementwise_kernelILi4EZZZNS0_15binary_internal21div_floor_kernel_cudaERNS_18TensorIteratorBaseEENKUlvE0_clEvENKUlvE2_clEvEUlN3c108BFloat16EE_St5arrayIPcLm2EEEEviT0_T1_ --------------------------
	.section	.nv.constant0._ZN2at6native29vectorized_elementwise_kernelILi4EZZZNS0_15binary_internal21div_floor_kernel_cudaERNS_18TensorIteratorBaseEENKUlvE0_clEvENKUlvE2_clEvEUlN3c108BFloat16EE_St5arrayIPcLm2EEEEviT0_T1_,"a",@progbits
	.sectionflags	@""
	.align	4
.nv.constant0._ZN2at6native29vectorized_elementwise_kernelILi4EZZZNS0_15binary_internal21div_floor_kernel_cudaERNS_18TensorIteratorBaseEENKUlvE0_clEvENKUlvE2_clEvEUlN3c108BFloat16EE_St5arrayIPcLm2EEEEviT0_T1_:
	.zero		568


//--------------------- .nv.constant0._ZN2at6native29vectorized_elementwise_kernelILi8EZZZNS0_15binary_internal21div_floor_kernel_cudaERNS_18TensorIteratorBaseEENKUlvE0_clEvENKUlvE2_clEvEUlN3c108BFloat16EE_St5arrayIPcLm2EEEEviT0_T1_ --------------------------
	.section	.nv.constant0._ZN2at6native29vectorized_elementwise_kernelILi8EZZZNS0_15binary_internal21div_floor_kernel_cudaERNS_18TensorIteratorBaseEENKUlvE0_clEvENKUlvE2_clEvEUlN3c108BFloat16EE_St5arrayIPcLm2EEEEviT0_T1_,"a",@progbits
	.sectionflags	@""
	.align	4
.nv.constant0._ZN2at6native29vectorized_elementwise_kernelILi8EZZZNS0_15binary_internal21div_floor_kernel_cudaERNS_18TensorIteratorBaseEENKUlvE0_clEvENKUlvE2_clEvEUlN3c108BFloat16EE_St5arrayIPcLm2EEEEviT0_T1_:
	.zero		568


//--------------------- .nv.constant0._ZN2at6native18elementwise_kernelILi128ELi4EZNS0_15gpu_kernel_implIZZZNS0_15binary_internal21div_floor_kernel_cudaERNS_18TensorIteratorBaseEENKUlvE0_clEvENKUlvE1_clEvEUlN3c104HalfEE_EEvS5_RKT_EUliE_EEviT1_ --------------------------
	.section	.nv.constant0._ZN2at6native18elementwise_kernelILi128ELi4EZNS0_15gpu_kernel_implIZZZNS0_15binary_internal21div_floor_kernel_cudaERNS_18TensorIteratorBaseEENKUlvE0_clEvENKUlvE1_clEvEUlN3c104HalfEE_EEvS5_RKT_EUliE_EEviT1_,"a",@progbits
	.sectionflags	@""
	.align	4
.nv.constant0._ZN2at6native18elementwise_kernelILi128ELi4EZNS0_15gpu_kernel_implIZZZNS0_15binary_internal21div_floor_kernel_cudaERNS_18TensorIteratorBaseEENKUlvE0_clEvENKUlvE1_clEvEUlN3c104HalfEE_EEvS5_RKT_EUliE_EEviT1_:
	.zero		1088


//--------------------- .nv.constant0._ZN2at6native27unrolled_elementwise_kernelIZZZNS0_15binary_internal21div_floor_kernel_cudaERNS_18TensorIteratorBaseEENKUlvE0_clEvENKUlvE1_clEvEUlN3c104HalfEE_St5arrayIPcLm2EELi4E23TrivialOffsetCalculatorILi1EjESE_NS0_6memory12LoadWithCastILi1EEENSF_13StoreWithCastILi1EEEEEviT_T0_T2_T3_T4_T5_ --------------------------
	.section	.nv.constant0._ZN2at6native27unrolled_elementwise_kernelIZZZNS0_15binary_internal21div_floor_kernel_cudaERNS_18TensorIteratorBaseEENKUlvE0_clEvENKUlvE1_clEvEUlN3c104HalfEE_St5arrayIPcLm2EELi4E23TrivialOffsetCalculatorILi1EjESE_NS0_6memory12LoadWithCastILi1EEENSF_13StoreWithCastILi1EEEEEviT_T0_T2_T3_T4_T5_,"a",@progbits
	.sectionflags	@""
	.align	4
.nv.constant0._ZN2at6native27unrolled_elementwise_kernelIZZZNS0_15binary_internal21div_floor_kernel_cudaERNS_18TensorIteratorBaseEENKUlvE0_clEvENKUlvE1_clEvEUlN3c104HalfEE_St5arrayIPcLm2EELi4E23TrivialOffsetCalculatorILi1EjESE_NS0_6memory12LoadWithCastILi1EEENSF_13StoreWithCastILi1EEEEEviT_T0_T2_T3_T4_T5_:
	.zero		588


//--------------------- .nv.constant0._ZN2at6native18elementwise_kernelILi128ELi4EZNS0_22gpu_kernel_impl_nocastIZZZNS0_15binary_internal21div_floor_kernel_cudaERNS_18TensorIteratorBaseEENKUlvE0_clEvENKUlvE1_clEvEUlN3c104HalfEE_EEvS5_RKT_EUliE_EEviT1_ --------------------------
	.section	.nv.constant0._ZN2at6native18elementwise_kernelILi128ELi4EZNS0_22gpu_kernel_impl_nocastIZZZNS0_15binary_internal21div_floor_kernel_cudaERNS_18TensorIteratorBaseEENKUlvE0_clEvENKUlvE1_clEvEUlN3c104HalfEE_EEvS5_RKT_EUliE_EEviT1_,"a",@progbits
	.sectionflags	@""
	.align	4
.nv.constant0._ZN2at6native18elementwise_kernelILi128ELi4EZNS0_22gpu_kernel_impl_nocastIZZZNS0_15binary_internal21div_floor_kernel_cudaERNS_18TensorIteratorBaseEENKUlvE0_clEvENKUlvE1_clEvEUlN3c104HalfEE_EEvS5_RKT_EUliE_EEviT1_:
	.zero		1080


//--------------------- .nv.constant0._ZN2at6native27unrolled_elementwise_kernelIZZZNS0_15binary_internal21div_floor_kernel_cudaERNS_18TensorIteratorBaseEENKUlvE0_clEvENKUlvE1_clEvEUlN3c104HalfEE_St5arrayIPcLm2EELi4E23TrivialOffsetCalculatorILi1EjESE_NS0_6memory15LoadWithoutCastENSF_16StoreWithoutCastEEEviT_T0_T2_T3_T4_T5_ --------------------------
	.section	.nv.constant0._ZN2at6native27unrolled_elementwise_kernelIZZZNS0_15binary_internal21div_floor_kernel_cudaERNS_18TensorIteratorBaseEENKUlvE0_clEvENKUlvE1_clEvEUlN3c104HalfEE_St5arrayIPcLm2EELi4E23TrivialOffsetCalculatorILi1EjESE_NS0_6memory15LoadWithoutCastENSF_16StoreWithoutCastEEEviT_T0_T2_T3_T4_T5_,"a",@progbits
	.sectionflags	@""
	.align	4
.nv.constant0._ZN2at6native27unrolled_elementwise_kernelIZZZNS0_15binary_internal21div_floor_kernel_cudaERNS_18TensorIteratorBaseEENKUlvE0_clEvENKUlvE1_clEvEUlN3c104HalfEE_St5arrayIPcLm2EELi4E23TrivialOffsetCalculatorILi1EjESE_NS0_6memory15LoadWithoutCastENSF_16StoreWithoutCastEEEviT_T0_T2_T3_T4_T5_:
	.zero		572


//--------------------- .nv.constant0._ZN2at6native29vectorized_elementwise_kernelILi2EZZZNS0_15binary_internal21div_floor_kernel_cudaERNS_18TensorIteratorBaseEENKUlvE0_clEvENKUlvE1_clEvEUlN3c104HalfEE_St5arrayIPcLm2EEEEviT0_T1_ --------------------------
	.section	.nv.constant0._ZN2at6native29vectorized_elementwise_kernelILi2EZZZNS0_15binary_internal21div_floor_kernel_cudaERNS_18TensorIteratorBaseEENKUlvE0_clEvENKUlvE1_clEvEUlN3c104HalfEE_St5arrayIPcLm2EEEEviT0_T1_,"a",@progbits
	.sectionflags	@""
	.align	4
.nv.constant0._ZN2at6native29vectorized_elementwise_kernelILi2EZZZNS0_15binary_internal21div_floor_kernel_cudaERNS_18TensorIteratorBaseEENKUlvE0_clEvENKUlvE1_clEvEUlN3c104HalfEE_St5arrayIPcLm2EEEEviT0_T1_:
	.zero		568


//--------------------- .nv.constant0._ZN2at6native29vectorized_elementwise_kernelILi4EZZZNS0_15binary_internal21div_floor_kernel_cudaERNS_18TensorIteratorBaseEENKUlvE0_clEvENKUlvE1_clEvEUlN3c104HalfEE_St5arrayIPcLm2EEEEviT0_T1_ --------------------------
	.section	.nv.constant0._ZN2at6native29vectorized_elementwise_kernelILi4EZZZNS0_15binary_internal21div_floor_kernel_cudaERNS_18TensorIteratorBaseEENKUlvE0_clEvENKUlvE1_clEvEUlN3c104HalfEE_St5arrayIPcLm2EEEEviT0_T1_,"a",@progbits
	.sectionflags	@""
	.align	4
.nv.constant0._ZN2at6native29vectorized_elementwise_kernelILi4EZZZNS0_15binary_internal21div_floor_kernel_cudaERNS_18TensorIteratorBaseEENKUlvE0_clEvENKUlvE1_clEvEUlN3c104HalfEE_St5arrayIPcLm2EEEEviT0_T1_:
	.zero		568


//--------------------- .nv.constant0._ZN2at6native29vectorized_elementwise_kernelILi8EZZZNS0_15binary_internal21div_floor_kernel_cudaERNS_18TensorIteratorBaseEENKUlvE0_clEvENKUlvE1_clEvEUlN3c104HalfEE_St5arrayIPcLm2EEEEviT0_T1_ --------------------------
	.section	.nv.constant0._ZN2at6native29vectorized_elementwise_kernelILi8EZZZNS0_15binary_internal21div_floor_kernel_cudaERNS_18TensorIteratorBaseEENKUlvE0_clEvENKUlvE1_clEvEUlN3c104HalfEE_St5arrayIPcLm2EEEEviT0_T1_,"a",@progbits
	.sectionflags	@""
	.align	4
.nv.constant0._ZN2at6native29vectorized_elementwise_kernelILi8EZZZNS0_15binary_internal21div_floor_kernel_cudaERNS_18TensorIteratorBaseEENKUlvE0_clEvENKUlvE1_clEvEUlN3c104HalfEE_St5arrayIPcLm2EEEEviT0_T1_:
	.zero		568


//--------------------- .nv.constant0._ZN2at6native18elementwise_kernelILi128ELi4EZNS0_15gpu_kernel_implIZZZNS0_15binary_internal21div_floor_kernel_cudaERNS_18TensorIteratorBaseEENKUlvE0_clEvENKUlvE0_clEvEUlfE_EEvS5_RKT_EUliE_EEviT1_ --------------------------
	.section	.nv.constant0._ZN2at6native18elementwise_kernelILi128ELi4EZNS0_15gpu_kernel_implIZZZNS0_15binary_internal21div_floor_kernel_cudaERNS_18TensorIteratorBaseEENKUlvE0_clEvENKUlvE0_clEvEUlfE_EEvS5_RKT_EUliE_EEviT1_,"a",@progbits
	.sectionflags	@""
	.align	4
.nv.constant0._ZN2at6native18elementwise_kernelILi128ELi4EZNS0_15gpu_kernel_implIZZZNS0_15binary_internal21div_floor_kernel_cudaERNS_18TensorIteratorBaseEENKUlvE0_clEvENKUlvE0_clEvEUlfE_EEvS5_RKT_EUliE_EEviT1_:
	.zero		1088


//--------------------- .nv.constant0._ZN2at6native27unrolled_elementwise_kernelIZZZNS0_15binary_internal21div_floor_kernel_cudaERNS_18TensorIteratorBaseEENKUlvE0_clEvENKUlvE0_clEvEUlfE_St5arrayIPcLm2EELi4E23TrivialOffsetCalculatorILi1EjESC_NS0_6memory12LoadWithCastILi1EEENSD_13StoreWithCastILi1EEEEEviT_T0_T2_T3_T4_T5_ --------------------------
	.section	.nv.constant0._ZN2at6native27unrolled_elementwise_kernelIZZZNS0_15binary_internal21div_floor_kernel_cudaERNS_18TensorIteratorBaseEENKUlvE0_clEvENKUlvE0_clEvEUlfE_St5arrayIPcLm2EELi4E23TrivialOffsetCalculatorILi1EjESC_NS0_6memory12LoadWithCastILi1EEENSD_13StoreWithCastILi1EEEEEviT_T0_T2_T3_T4_T5_,"a",@progbits
	.sectionflags	@""
	.align	4
.nv.constant0._ZN2at6native27unrolled_elementwise_kernelIZZZNS0_15binary_internal21div_floor_kernel_cudaERNS_18TensorIteratorBaseEENKUlvE0_clEvENKUlvE0_clEvEUlfE_St5arrayIPcLm2EELi4E23TrivialOffsetCalculatorILi1EjESC_NS0_6memory12LoadWithCastILi1EEENSD_13StoreWithCastILi1EEEEEviT_T0_T2_T3_T4_T5_:
	.zero		588


//--------------------- .nv.constant0._ZN2at6native18elementwise_kernelILi128ELi2EZNS0_22gpu_kernel_impl_nocastIZZZNS0_15binary_internal21div_floor_kernel_cudaERNS_18TensorIteratorBaseEENKUlvE0_clEvENKUlvE0_clEvEUlfE_EEvS5_RKT_EUliE_EEviT1_ --------------------------
	.section	.nv.constant0._ZN2at6native18elementwise_kernelILi128ELi2EZNS0_22gpu_kernel_impl_nocastIZZZNS0_15binary_internal21div_floor_kernel_cudaERNS_18TensorIteratorBaseEENKUlvE0_clEvENKUlvE0_clEvEUlfE_EEvS5_RKT_EUliE_EEviT1_,"a",@progbits
	.sectionflags	@""
	.align	4
.nv.constant0._ZN2at6native18elementwise_kernelILi128ELi2EZNS0_22gpu_kernel_impl_nocastIZZZNS0_15binary_internal21div_floor_kernel_cudaERNS_18TensorIteratorBaseEENKUlvE0_clEvENKUlvE0_clEvEUlfE_EEvS5_RKT_EUliE_EEviT1_:
	.zero		1080


//--------------------- .nv.constant0._ZN2at6native27unrolled_elementwise_kernelIZZZNS0_15binary_internal21div_floor_kernel_cudaERNS_18TensorIteratorBaseEENKUlvE0_clEvENKUlvE0_clEvEUlfE_St5arrayIPcLm2EELi4E23TrivialOffsetCalculatorILi1EjESC_NS0_6memory15LoadWithoutCastENSD_16StoreWithoutCastEEEviT_T0_T2_T3_T4_T5_ --------------------------
	.section	.nv.constant0._ZN2at6native27unrolled_elementwise_kernelIZZZNS0_15binary_internal21div_floor_kernel_cudaERNS_18TensorIteratorBaseEENKUlvE0_clEvENKUlvE0_clEvEUlfE_St5arrayIPcLm2EELi4E23TrivialOffsetCalculatorILi1EjESC_NS0_6memory15LoadWithoutCastENSD_16StoreWithoutCastEEEviT_T0_T2_T3_T4_T5_,"a",@progbits
	.sectionflags	@""
	.align	4
.nv.constant0._ZN2at6native27unrolled_elementwise_kernelIZZZNS0_15binary_internal21div_floor_kernel_cudaERNS_18TensorIteratorBaseEENKUlvE0_clEvENKUlvE0_clEvEUlfE_St5arrayIPcLm2EELi4E23TrivialOffsetCalculatorILi1EjESC_NS0_6memory15LoadWithoutCastENSD_16StoreWithoutCastEEEviT_T0_T2_T3_T4_T5_:
	.zero		572


//--------------------- .nv.constant0._ZN2at6native29vectorized_elementwise_kernelILi2EZZZNS0_15binary_internal21div_floor_kernel_cudaERNS_18TensorIteratorBaseEENKUlvE0_clEvENKUlvE0_clEvEUlfE_St5arrayIPcLm2EEEEviT0_T1_ --------------------------
	.section	.nv.constant0._ZN2at6native29vectorized_elementwise_kernelILi2EZZZNS0_15binary_internal21div_floor_kernel_cudaERNS_18TensorIteratorBaseEENKUlvE0_clEvENKUlvE0_clEvEUlfE_St5arrayIPcLm2EEEEviT0_T1_,"a",@progbits
	.sectionflags	@""
	.align	4
.nv.constant0._ZN2at6native29vectorized_elementwise_kernelILi2EZZZNS0_15binary_internal21div_floor_kernel_cudaERNS_18TensorIteratorBaseEENKUlvE0_clEvENKUlvE0_clEvEUlfE_St5arrayIPcLm2EEEEviT0_T1_:
	.zero		568


//--------------------- .nv.constant0._ZN2at6native29vectorized_elementwise_kernelILi4EZZZNS0_15binary_internal21div_floor_kernel_cudaERNS_18TensorIteratorBaseEENKUlvE0_clEvENKUlvE0_clEvEUlfE_St5arrayIPcLm2EEEEviT0_T1_ --------------------------
	.section	.nv.constant0._ZN2at6native29vectorized_elementwise_kernelILi4EZZZNS0_15binary_internal21div_floor_kernel_cudaERNS_18TensorIteratorBaseEENKUlvE0_clEvENKUlvE0_clEvEUlfE_St5arrayIPcLm2EEEEviT0_T1_,"a",@progbits
	.sectionflags	@""
	.align	4
.nv.constant0._ZN2at6native29vectorized_elementwise_kernelILi4EZZZNS0_15binary_internal21div_floor_kernel_cudaERNS_18TensorIteratorBaseEENKUlvE0_clEvENKUlvE0_clEvEUlfE_St5arrayIPcLm2EEEEviT0_T1_:
	.zero		568


//--------------------- .nv.constant0._ZN2at6native29vectorized_elementwise_kernelILi8EZZZNS0_15binary_internal21div_floor_kernel_cudaERNS_18TensorIteratorBaseEENKUlvE0_clEvENKUlvE0_clEvEUlfE_St5arrayIPcLm2EEEEviT0_T1_ --------------------------
	.section	.nv.constant0._ZN2at6native29vectorized_elementwise_kernelILi8EZZZNS0_15binary_internal21div_floor_kernel_cudaERNS_18TensorIteratorBaseEENKUlvE0_clEvENKUlvE0_clEvEUlfE_St5arrayIPcLm2EEEEviT0_T1_,"a",@progbits
	.sectionflags	@""
	.align	4
.nv.constant0._ZN2at6native29vectorized_elementwise_kernelILi8EZZZNS0_15binary_internal21div_floor_kernel_cudaERNS_18TensorIteratorBaseEENKUlvE0_clEvENKUlvE0_clEvEUlfE_St5arrayIPcLm2EEEEviT0_T1_:
	.zero		568


//--------------------- .nv.constant0._ZN2at6native18elementwise_kernelILi128ELi4EZNS0_15gpu_kernel_implIZZZNS0_15binary_internal21div_floor_kernel_cudaERNS_18TensorIteratorBaseEENKUlvE0_clEvENKUlvE_clEvEUldE_EEvS5_RKT_EUliE_EEviT1_ --------------------------
	.section	.nv.constant0._ZN2at6native18elementwise_kernelILi128ELi4EZNS0_15gpu_kernel_implIZZZNS0_15binary_internal21div_floor_kernel_cudaERNS_18TensorIteratorBaseEENKUlvE0_clEvENKUlvE_clEvEUldE_EEvS5_RKT_EUliE_EEviT1_,"a",@progbits
	.sectionflags	@""
	.align	4
.nv.constant0._ZN2at6native18elementwise_kernelILi128ELi4EZNS0_15gpu_kernel_implIZZZNS0_15binary_internal21div_floor_kernel_cudaERNS_18TensorIteratorBaseEENKUlvE0_clEvENKUlvE_clEvEUldE_EEvS5_RKT_EUliE_EEviT1_:
	.zero		1096


//--------------------- .nv.constant0._ZN2at6native27unrolled_elementwise_kernelIZZZNS0_15binary_internal21div_floor_kernel_cudaERNS_18TensorIteratorBaseEENKUlvE0_clEvENKUlvE_clEvEUldE_St5arrayIPcLm2EELi4E23TrivialOffsetCalculatorILi1EjESC_NS0_6memory12LoadWithCastILi1EEENSD_13StoreWithCastILi1EEEEEviT_T0_T2_T3_T4_T5_ --------------------------
	.section	.nv.constant0._ZN2at6native27unrolled_elementwise_kernelIZZZNS0_15binary_internal21div_floor_kernel_cudaERNS_18TensorIteratorBaseEENKUlvE0_clEvENKUlvE_clEvEUldE_St5arrayIPcLm2EELi4E23TrivialOffsetCalculatorILi1EjESC_NS0_6memory12LoadWithCastILi1EEENSD_13StoreWithCastILi1EEEEEviT_T0_T2_T3_T4_T5_,"a",@progbits
	.sectionflags	@""
	.align	4
.nv.constant0._ZN2at6native27unrolled_elementwise_kernelIZZZNS0_15binary_internal21div_floor_kernel_cudaERNS_18TensorIteratorBaseEENKUlvE0_clEvENKUlvE_clEvEUldE_St5arrayIPcLm2EELi4E23TrivialOffsetCalculatorILi1EjESC_NS0_6memory12LoadWithCastILi1EEENSD_13StoreWithCastILi1EEEEEviT_T0_T2_T3_T4_T5_:
	.zero		596


//--------------------- .nv.constant0._ZN2at6native18elementwise_kernelILi128ELi2EZNS0_22gpu_kernel_impl_nocastIZZZNS0_15binary_internal21div_floor_kernel_cudaERNS_18TensorIteratorBaseEENKUlvE0_clEvENKUlvE_clEvEUldE_EEvS5_RKT_EUliE_EEviT1_ --------------------------
	.section	.nv.constant0._ZN2at6native18elementwise_kernelILi128ELi2EZNS0_22gpu_kernel_impl_nocastIZZZNS0_15binary_internal21div_floor_kernel_cudaERNS_18TensorIteratorBaseEENKUlvE0_clEvENKUlvE_clEvEUldE_EEvS5_RKT_EUliE_EEviT1_,"a",@progbits
	.sectionflags	@""
	.align	4
.nv.constant0._ZN2at6native18elementwise_kernelILi128ELi2EZNS0_22gpu_kernel_impl_nocastIZZZNS0_15binary_internal21div_floor_kernel_cudaERNS_18TensorIteratorBaseEENKUlvE0_clEvENKUlvE_clEvEUldE_EEvS5_RKT_EUliE_EEviT1_:
	.zero		1088


//--------------------- .nv.constant0._ZN2at6native27unrolled_elementwise_kernelIZZZNS0_15binary_internal21div_floor_kernel_cudaERNS_18TensorIteratorBaseEENKUlvE0_clEvENKUlvE_clEvEUldE_St5arrayIPcLm2EELi4E23TrivialOffsetCalculatorILi1EjESC_NS0_6memory15LoadWithoutCastENSD_16StoreWithoutCastEEEviT_T0_T2_T3_T4_T5_ --------------------------
	.section	.nv.constant0._ZN2at6native27unrolled_elementwise_kernelIZZZNS0_15binary_internal21div_floor_kernel_cudaERNS_18TensorIteratorBaseEENKUlvE0_clEvENKUlvE_clEvEUldE_St5arrayIPcLm2EELi4E23TrivialOffsetCalculatorILi1EjESC_NS0_6memory15LoadWithoutCastENSD_16StoreWithoutCastEEEviT_T0_T2_T3_T4_T5_,"a",@progbits
	.sectionflags	@""
	.align	4
.nv.constant0._ZN2at6native27unrolled_elementwise_kernelIZZZNS0_15binary_internal21div_floor_kernel_cudaERNS_18TensorIteratorBaseEENKUlvE0_clEvENKUlvE_clEvEUldE_St5arrayIPcLm2EELi4E23TrivialOffsetCalculatorILi1EjESC_NS0_6memory15LoadWithoutCastENSD_16StoreWithoutCastEEEviT_T0_T2_T3_T4_T5_:
	.zero		580


//--------------------- .nv.constant0._ZN2at6native29vectorized_elementwise_kernelILi2EZZZNS0_15binary_internal21div_floor_kernel_cudaERNS_18TensorIteratorBaseEENKUlvE0_clEvENKUlvE_clEvEUldE_St5arrayIPcLm2EEEEviT0_T1_ --------------------------
	.section	.nv.constant0._ZN2at6native29vectorized_elementwise_kernelILi2EZZZNS0_15binary_internal21div_floor_kernel_cudaERNS_18TensorIteratorBaseEENKUlvE0_clEvENKUlvE_clEvEUldE_St5arrayIPcLm2EEEEviT0_T1_,"a",@progbits
	.sectionflags	@""
	.align	4
.nv.constant0._ZN2at6native29vectorized_elementwise_kernelILi2EZZZNS0_15binary_internal21div_floor_kernel_cudaERNS_18TensorIteratorBaseEENKUlvE0_clEvENKUlvE_clEvEUldE_St5arrayIPcLm2EEEEviT0_T1_:
	.zero		576


//--------------------- .nv.constant0._ZN2at6native29vectorized_elementwise_kernelILi4EZZZNS0_15binary_internal21div_floor_kernel_cudaERNS_18TensorIteratorBaseEENKUlvE0_clEvENKUlvE_clEvEUldE_St5arrayIPcLm2EEEEviT0_T1_ --------------------------
	.section	.nv.constant0._ZN2at6native29vectorized_elementwise_kernelILi4EZZZNS0_15binary_internal21div_floor_kernel_cudaERNS_18TensorIteratorBaseEENKUlvE0_clEvENKUlvE_clEvEUldE_St5arrayIPcLm2EEEEviT0_T1_,"a",@progbits
	.sectionflags	@""
	.align	4
.nv.constant0._ZN2at6native29vectorized_elementwise_kernelILi4EZZZNS0_15binary_internal21div_floor_kernel_cudaERNS_18TensorIteratorBaseEENKUlvE0_clEvENKUlvE_clEvEUldE_St5arrayIPcLm2EEEEviT0_T1_:
	.zero		576


//--------------------- .nv.constant0._ZN2at6native29vectorized_elementwise_kernelILi8EZZZNS0_15binary_internal21div_floor_kernel_cudaERNS_18TensorIteratorBaseEENKUlvE0_clEvENKUlvE_clEvEUldE_St5arrayIPcLm2EEEEviT0_T1_ --------------------------
	.section	.nv.constant0._ZN2at6native29vectorized_elementwise_kernelILi8EZZZNS0_15binary_internal21div_floor_kernel_cudaERNS_18TensorIteratorBaseEENKUlvE0_clEvENKUlvE_clEvEUldE_St5arrayIPcLm2EEEEviT0_T1_,"a",@progbits
	.sectionflags	@""
	.align	4
.nv.constant0._ZN2at6native29vectorized_elementwise_kernelILi8EZZZNS0_15binary_internal21div_floor_kernel_cudaERNS_18TensorIteratorBaseEENKUlvE0_clEvENKUlvE_clEvEUldE_St5arrayIPcLm2EEEEviT0_T1_:
	.zero		576


//--------------------- .nv.constant0._ZN2at6native18elementwise_kernelILi128ELi4EZNS0_15gpu_kernel_implINS0_13BinaryFunctorIsssZZZNS0_15binary_internal21div_floor_kernel_cudaERNS_18TensorIteratorBaseEENKUlvE_clEvENKUlvE3_clEvEUlssE_EEEEvS6_RKT_EUliE_EEviT1_ --------------------------
	.section	.nv.constant0._ZN2at6native18elementwise_kernelILi128ELi4EZNS0_15gpu_kernel_implINS0_13BinaryFunctorIsssZZZNS0_15binary_internal21div_floor_kernel_cudaERNS_18TensorIteratorBaseEENKUlvE_clEvENKUlvE3_clEvEUlssE_EEEEvS6_RKT_EUliE_EEviT1_,"a",@progbits
	.sectionflags	@""
	.align	4
.nv.constant0._ZN2at6native18elementwise_kernelILi128ELi4EZNS0_15gpu_kernel_implINS0_13BinaryFunctorIsssZZZNS0_15binary_internal21div_floor_kernel_cudaERNS_18TensorIteratorBaseEENKUlvE_clEvENKUlvE3_clEvEUlssE_EEEEvS6_RKT_EUliE_EEviT1_:
	.zero		1184


//--------------------- .nv.constant0._ZN2at6native27unrolled_elementwise_kernelINS0_13BinaryFunctorIsssZZZNS0_15binary_internal21div_floor_kernel_cudaERNS_18TensorIteratorBaseEENKUlvE_clEvENKUlvE3_clEvEUlssE_EESt5arrayIPcLm3EELi4E23TrivialOffsetCalculatorILi2EjESD_ILi1EjENS0_6memory12LoadWithCastILi2EEENSG_13StoreWithCastILi1EEEEEviT_T0_T2_T3_T4_T5_ --------------------------
	.section	.nv.constant0._ZN2at6native27unrolled_elementwise_kernelINS0_13BinaryFunctorIsssZZZNS0_15binary_internal21div_floor_kernel_cudaERNS_18TensorIteratorBaseEENKUlvE_clEvENKUlvE3_clEvEUlssE_EESt5arrayIPcLm3EELi4E23TrivialOffsetCalculatorILi2EjESD_ILi1EjENS0_6memory12LoadWithCastILi2EEENSG_13StoreWithCastILi1EEEEEviT_T0_T2_T3_T4_T5_,"a",@progbits
	.sectionflags	@""
	.align	4
.nv.constant0._ZN2at6native27unrolled_elementwise_kernelINS0_13BinaryFunctorIsssZZZNS0_15binary_internal21div_floor_kernel_cudaERNS_18TensorIteratorBaseEENKUlvE_clEvENKUlvE3_clEvEUlssE_EESt5arrayIPcLm3EELi4E23TrivialOffsetCalculatorILi2EjESD_ILi1EjENS0_6memory12LoadWithCastILi2EEENSG_13StoreWithCastILi1EEEEEviT_T0_T2_T3_T4_T5_:
	.zero		584


//--------------------- .nv.constant0._ZN2at6native18elementwise_kernelILi128ELi4EZNS0_22gpu_kernel_impl_nocastINS0_13BinaryFunctorIsssZZZNS0_15binary_internal21div_floor_kernel_cudaERNS_18TensorIteratorBaseEENKUlvE_clEvENKUlvE3_clEvEUlssE_EEEEvS6_RKT_EUliE_EEviT1_ --------------------------
	.section	.nv.constant0._ZN2at6native18elementwise_kernelILi128ELi4EZNS0_22gpu_kernel_impl_nocastINS0_13BinaryFunctorIsssZZZNS0_15binary_internal21div_floor_kernel_cudaERNS_18TensorIteratorBaseEENKUlvE_clEvENKUlvE3_clEvEUlssE_EEEEvS6_RKT_EUliE_EEviT1_,"a",@progbits
	.sectionflags	@""
	.align	4
.nv.constant0._ZN2at6native18elementwise_kernelILi128ELi4EZNS0_22gpu_kernel_impl_nocastINS0_13BinaryFunctorIsssZZZNS0_15binary_internal21div_floor_kernel_cudaERNS_18TensorIteratorBaseEENKUlvE_clEvENKUlvE3_clEvEUlssE_EEEEvS6_RKT_EUliE_EEviT1_:
	.zero		1184


//--------------------- .nv.constant0._ZN2at6native27unrolled_elementwise_kernelINS0_13BinaryFunctorIsssZZZNS0_15binary_internal21div_floor_kernel_cudaERNS_18TensorIteratorBaseEENKUlvE_clEvENKUlvE3_clEvEUlssE_EESt5arrayIPcLm3EELi4E23TrivialOffsetCalculatorILi2EjESD_ILi1EjENS0_6memory15LoadWithoutCastENSG_16StoreWithoutCastEEEviT_T0_T2_T3_T4_T5_ --------------------------
	.section	.nv.constant0._ZN2at6native27unrolled_elementwise_kernelINS0_13BinaryFunctorIsssZZZNS0_15binary_internal21div_floor_kernel_cudaERNS_18TensorIteratorBaseEENKUlvE_clEvENKUlvE3_clEvEUlssE_EESt5arrayIPcLm3EELi4E23TrivialOffsetCalculatorILi2EjESD_ILi1EjENS0_6memory15LoadWithoutCastENSG_16StoreWithoutCastEEEviT_T0_T2_T3_T4_T5_,"a",@progbits
	.sectionflags	@""
	.align	4
.nv.constant0._ZN2at6native27unrolled_elementwise_kernelINS0_13BinaryFunctorIsssZZZNS0_15binary_internal21div_floor_kernel_cudaERNS_18TensorIteratorBaseEENKUlvE_clEvENKUlvE3_clEvEUlssE_EESt5arrayIPcLm3EELi4E23TrivialOffsetCalculatorILi2EjESD_ILi1EjENS0_6memory15LoadWithoutCastENSG_16StoreWithoutCastEEEviT_T0_T2_T3_T4_T5_:
	.zero		564


//--------------------- .nv.constant0._ZN2at6native29vectorized_elementwise_kernelILi2ENS0_13BinaryFunctorIsssZZZNS0_15binary_internal21div_floor_kernel_cudaERNS_18TensorIteratorBaseEENKUlvE_clEvENKUlvE3_clEvEUlssE_EESt5arrayIPcLm3EEEEviT0_T1_ --------------------------
	.section	.nv.constant0._ZN2at6native29vectorized_elementwise_kernelILi2ENS0_13BinaryFunctorIsssZZZNS0_15binary_internal21div_floor_kernel_cudaERNS_18TensorIteratorBaseEENKUlvE_clEvENKUlvE3_clEvEUlssE_EESt5arrayIPcLm3EEEEviT0_T1_,"a",@progbits
	.sectionflags	@""
	.align	4
.nv.constant0._ZN2at6native29vectorized_elementwise_kernelILi2ENS0_13BinaryFunctorIsssZZZNS0_15binary_internal21div_floor_kernel_cudaERNS_18TensorIteratorBaseEENKUlvE_clEvENKUlvE3_clEvEUlssE_EESt5arrayIPcLm3EEEEviT0_T1_:
	.zero		560


//--------------------- .nv.constant0._ZN2at6native29vectorized_elementwise_kernelILi4ENS0_13BinaryFunctorIsssZZZNS0_15binary_internal21div_floor_kernel_cudaERNS_18TensorIteratorBaseEENKUlvE_clEvENKUlvE3_clEvEUlssE_EESt5arrayIPcLm3EEEEviT0_T1_ --------------------------
	.section	.nv.constant0._ZN2at6native29vectorized_elementwise_kernelILi4ENS0_13BinaryFunctorIsssZZZNS0_15binary_internal21div_floor_kernel_cudaERNS_18TensorIteratorBaseEENKUlvE_clEvENKUlvE3_clEvEUlssE_EESt5arrayIPcLm3EEEEviT0_T1_,"a",@progbits
	.sectionflags	@""
	.align	4
.nv.constant0._ZN2at6native29vectorized_elementwise_kernelILi4ENS0_13BinaryFunctorIsssZZZNS0_15binary_internal21div_floor_kernel_cudaERNS_18TensorIteratorBaseEENKUlvE_clEvENKUlvE3_clEvEUlssE_EESt5arrayIPcLm3EEEEviT0_T1_:
	.zero		560


//--------------------- .nv.constant0._ZN2at6native29vectorized_elementwise_kernelILi8ENS0_13BinaryFunctorIsssZZZNS0_15binary_internal21div_floor_kernel_cudaERNS_18TensorIteratorBaseEENKUlvE_clEvENKUlvE3_clEvEUlssE_EESt5arrayIPcLm3EEEEviT0_T1_ --------------------------
	.section	.nv.constant0._ZN2at6native29vectorized_elementwise_kernelILi8ENS0_13BinaryFunctorIsssZZZNS0_15binary_internal21div_floor_kernel_cudaERNS_18TensorIteratorBaseEENKUlvE_clEvENKUlvE3_clEvEUlssE_EESt5arrayIPcLm3EEEEviT0_T1_,"a",@progbits
	.sectionflags	@""
	.align	4
.nv.constant0._ZN2at6native29vectorized_elementwise_kernelILi8ENS0_13BinaryFunctorIsssZZZNS0_15binary_internal21div_floor_kernel_cudaERNS_18TensorIteratorBaseEENKUlvE_clEvENKUlvE3_clEvEUlssE_EESt5arrayIPcLm3EEEEviT0_T1_:
	.zero		560


//--------------------- .nv.constant0._ZN2at6native18elementwise_kernelILi128ELi4EZNS0_15gpu_kernel_implINS0_13BUnaryFunctorIsssZZZNS0_15binary_internal21div_floor_kernel_cudaERNS_18TensorIteratorBaseEENKUlvE_clEvENKUlvE3_clEvEUlssE_EEEEvS6_RKT_EUliE_EEviT1_ --------------------------
	.section	.nv.constant0._ZN2at6native18elementwise_kernelILi128ELi4EZNS0_15gpu_kernel_implINS0_13BUnaryFunctorIsssZZZNS0_15binary_internal21div_floor_kernel_cudaERNS_18TensorIteratorBaseEENKUlvE_clEvENKUlvE3_clEvEUlssE_EEEEvS6_RKT_EUliE_EEviT1_,"a",@progbits
	.sectionflags	@""
	.align	4
.nv.constant0._ZN2at6native18elementwise_kernelILi128ELi4EZNS0_15gpu_kernel_implINS0_13BUnaryFunctorIsssZZZNS0_15binary_internal21div_floor_kernel_cudaERNS_18TensorIteratorBaseEENKUlvE_clEvENKUlvE3_clEvEUlssE_EEEEvS6_RKT_EUliE_EEviT1_:
	.zero		1072


//--------------------- .nv.constant0._ZN2at6native27unrolled_elementwise_kernelINS0_13BUnaryFunctorIsssZZZNS0_15binary_internal21div_floor_kernel_cudaERNS_18TensorIteratorBaseEENKUlvE_clEvENKUlvE3_clEvEUlssE_EESt5arrayIPcLm2EELi4E23TrivialOffsetCalculatorILi1EjESE_NS0_6memory12LoadWithCastILi1EEENSF_13StoreWithCastILi1EEEEEviT_T0_T2_T3_T4_T5_ --------------------------
	.section	.nv.constant0._ZN2at6native27unrolled_elementwise_kernelINS0_13BUnaryFunctorIsssZZZNS0_15binary_internal21div_floor_kernel_cudaERNS_18TensorIteratorBaseEENKUlvE_clEvENKUlvE3_clEvEUlssE_EESt5arrayIPcLm2EELi4E23TrivialOffsetCalculatorILi1EjESE_NS0_6memory12LoadWithCastILi1EEENSF_13StoreWithCastILi1EEEEEviT_T0_T2_T3_T4_T5_,"a",@progbits
	.sectionflags	@""
	.align	4
.nv.constant0._ZN2at6native27unrolled_elementwise_kernelINS0_13BUnaryFunctorIsssZZZNS0_15binary_internal21div_floor_kernel_cudaERNS_18TensorIteratorBaseEENKUlvE_clEvENKUlvE3_clEvEUlssE_EESt5arrayIPcLm2EELi4E23TrivialOffsetCalculatorILi1EjESE_NS0_6memory12LoadWithCastILi1EEENSF_13StoreWithCastILi1EEEEEviT_T0_T2_T3_T4_T5_:
	.zero		572


//--------------------- .nv.constant0._ZN2at6native18elementwise_kernelILi128ELi4EZNS0_22gpu_kernel_impl_nocastINS0_13BUnaryFunctorIsssZZZNS0_15binary_internal21div_floor_kernel_cudaERNS_18TensorIteratorBaseEENKUlvE_clEvENKUlvE3_clEvEUlssE_EEEEvS6_RKT_EUliE_EEviT1_ --------------------------
	.section	.nv.constant0._ZN2at6native18elementwise_kernelILi128ELi4EZNS0_22gpu_kernel_impl_nocastINS0_13BUnaryFunctorIsssZZZNS0_15binary_internal21div_floor_kernel_cudaERNS_18TensorIteratorBaseEENKUlvE_clEvENKUlvE3_clEvEUlssE_EEEEvS6_RKT_EUliE_EEviT1_,"a",@progbits
	.sectionflags	@""
	.align	4
.nv.constant0._ZN2at6native18elementwise_kernelILi128ELi4EZNS0_22gpu_kernel_impl_nocastINS0_13BUnaryFunctorIsssZZZNS0_15binary_internal21div_floor_kernel_cudaERNS_18TensorIteratorBaseEENKUlvE_clEvENKUlvE3_clEvEUlssE_EEEEvS6_RKT_EUliE_EEviT1_:
	.zero		1072


//--------------------- .nv.constant0._ZN2at6native27unrolled_elementwise_kernelINS0_13BUnaryFunctorIsssZZZNS0_15binary_internal21div_floor_kernel_cudaERNS_18TensorIteratorBaseEENKUlvE_clEvENKUlvE3_clEvEUlssE_EESt5arrayIPcLm2EELi4E23TrivialOffsetCalculatorILi1EjESE_NS0_6memory15LoadWithoutCastENSF_16StoreWithoutCastEEEviT_T0_T2_T3_T4_T5_ --------------------------
	.section	.nv.constant0._ZN2at6native27unrolled_elementwise_kernelINS0_13BUnaryFunctorIsssZZZNS0_15binary_internal21div_floor_kernel_cudaERNS_18TensorIteratorBaseEENKUlvE_clEvENKUlvE3_clEvEUlssE_EESt5arrayIPcLm2EELi4E23TrivialOffsetCalculatorILi1EjESE_NS0_6memory15LoadWithoutCastENSF_16StoreWithoutCastEEEviT_T0_T2_T3_T4_T5_,"a",@progbits
	.sectionflags	@""
	.align	4
.nv.constant0._ZN2at6native27unrolled_elementwise_kernelINS0_13BUnaryFunctorIsssZZZNS0_15binary_internal21div_floor_kernel_cudaERNS_18TensorIteratorBaseEENKUlvE_clEvENKUlvE3_clEvEUlssE_EESt5arrayIPcLm2EELi4E23TrivialOffsetCalculatorILi1EjESE_NS0_6memory15LoadWithoutCastENSF_16StoreWithoutCastEEEviT_T0_T2_T3_T4_T5_:
	.zero		556


//--------------------- .nv.constant0._ZN2at6native29vectorized_elementwise_kernelILi2ENS0_13BUnaryFunctorIsssZZZNS0_15binary_internal21div_floor_kernel_cudaERNS_18TensorIteratorBaseEENKUlvE_clEvENKUlvE3_clEvEUlssE_EESt5arrayIPcLm2EEEEviT0_T1_ --------------------------
	.section	.nv.constant0._ZN2at6native29vectorized_elementwise_kernelILi2ENS0_13BUnaryFunctorIsssZZZNS0_15binary_internal21div_floor_kernel_cudaERNS_18TensorIteratorBaseEENKUlvE_clEvENKUlvE3_clEvEUlssE_EESt5arrayIPcLm2EEEEviT0_T1_,"a",@progbits
	.sectionflags	@""
	.align	4
.nv.constant0._ZN2at6native29vectorized_elementwise_kernelILi2ENS0_13BUnaryFunctorIsssZZZNS0_15binary_internal21div_floor_kernel_cudaERNS_18TensorIteratorBaseEENKUlvE_clEvENKUlvE3_clEvEUlssE_EESt5arrayIPcLm2EEEEviT0_T1_:
	.zero		552


//--------------------- .nv.constant0._ZN2at6native29vectorized_elementwise_kernelILi4ENS0_13BUnaryFunctorIsssZZZNS0_15binary_internal21div_floor_kernel_cudaERNS_18TensorIteratorBaseEENKUlvE_clEvENKUlvE3_clEvEUlssE_EESt5arrayIPcLm2EEEEviT0_T1_ --------------------------
	.section	.nv.constant0._ZN2at6native29vectorized_elementwise_kernelILi4ENS0_13BUnaryFunctorIsssZZZNS0_15binary_internal21div_floor_kernel_cudaERNS_18TensorIteratorBaseEENKUlvE_clEvENKUlvE3_clEvEUlssE_EESt5arrayIPcLm2EEEEviT0_T1_,"a",@progbits
	.sectionflags	@""
	.align	4
.nv.constant0._ZN2at6native29vectorized_elementwise_kernelILi4ENS0_13BUnaryFunctorIsssZZZNS0_15binary_internal21div_floor_kernel_cudaERNS_18TensorIteratorBaseEENKUlvE_clEvENKUlvE3_clEvEUlssE_EESt5arrayIPcLm2EEEEviT0_T1_:
	.zero		552


//--------------------- .nv.constant0._ZN2at6native29vectorized_elementwise_kernelILi8ENS0_13BUnaryFunctorIsssZZZNS0_15binary_internal21div_floor_kernel_cudaERNS_18TensorIteratorBaseEENKUlvE_clEvENKUlvE3_clEvEUlssE_EESt5arrayIPcLm2EEEEviT0_T1_ --------------------------
	.section	.nv.constant0._ZN2at6native29vectorized_elementwise_kernelILi8ENS0_13BUnaryFunctorIsssZZZNS0_15binary_internal21div_floor_kernel_cudaERNS_18TensorIteratorBaseEENKUlvE_clEvENKUlvE3_clEvEUlssE_EESt5arrayIPcLm2EEEEviT0_T1_,"a",@progbits
	.sectionflags	@""
	.align	4
.nv.constant0._ZN2at6native29vectorized_elementwise_kernelILi8ENS0_13BUnaryFunctorIsssZZZNS0_15binary_internal21div_floor_kernel_cudaERNS_18TensorIteratorBaseEENKUlvE_clEvENKUlvE3_clEvEUlssE_EESt5arrayIPcLm2EEEEviT0_T1_:
	.zero		552


//--------------------- .nv.constant0._ZN2at6native18elementwise_kernelILi128ELi4EZNS0_15gpu_kernel_implINS0_13AUnaryFunctorIsssZZZNS0_15binary_internal21div_floor_kernel_cudaERNS_18TensorIteratorBaseEENKUlvE_clEvENKUlvE3_clEvEUlssE_EEEEvS6_RKT_EUliE_EEviT1_ --------------------------
	.section	.nv.constant0._ZN2at6native18elementwise_kernelILi128ELi4EZNS0_15gpu_kernel_implINS0_13AUnaryFunctorIsssZZZNS0_15binary_internal21div_floor_kernel_cudaERNS_18TensorIteratorBaseEENKUlvE_clEvENKUlvE3_clEvEUlssE_EEEEvS6_RKT_EUliE_EEviT1_,"a",@progbits
	.sectionflags	@""
	.align	4
.nv.constant0._ZN2at6native18elementwise_kernelILi128ELi4EZNS0_15gpu_kernel_implINS0_13AUnaryFunctorIsssZZZNS0_15binary_internal21div_floor_kernel_cudaERNS_18TensorIteratorBaseEENKUlvE_clEvENKUlvE3_clEvEUlssE_EEEEvS6_RKT_EUliE_EEviT1_:
	.zero		1072


//--------------------- .nv.constant0._ZN2at6native27unrolled_elementwise_kernelINS0_13AUnaryFunctorIsssZZZNS0_15binary_internal21div_floor_kernel_cudaERNS_18TensorIteratorBaseEENKUlvE_clEvENKUlvE3_clEvEUlssE_EESt5arrayIPcLm2EELi4E23TrivialOffsetCalculatorILi1EjESE_NS0_6memory12LoadWithCastILi1EEENSF_13StoreWithCastILi1EEEEEviT_T0_T2_T3_T4_T5_ --------------------------
	.section	.nv.constant0._ZN2at6native27unrolled_elementwise_kernelINS0_13AUnaryFunctorIsssZZZNS0_15binary_internal21div_floor_kernel_cudaERNS_18TensorIteratorBaseEENKUlvE_clEvENKUlvE3_clEvEUlssE_EESt5arrayIPcLm2EELi4E23TrivialOffsetCalculatorILi1EjESE_NS0_6memory12LoadWithCastILi1EEENSF_13StoreWithCastILi1EEEEEviT_T0_T2_T3_T4_T5_,"a",@progbits
	.sectionflags	@""
	.align	4
.nv.constant0._ZN2at6native27unrolled_elementwise_kernelINS0_13AUnaryFunctorIsssZZZNS0_15binary_internal21div_floor_kernel_cudaERNS_18TensorIteratorBaseEENKUlvE_clEvENKUlvE3_clEvEUlssE_EESt5arrayIPcLm2EELi4E23TrivialOffsetCalculatorILi1EjESE_NS0_6memory12LoadWithCastILi1EEENSF_13StoreWithCastILi1EEEEEviT_T0_T2_T3_T4_T5_:
	.zero		572


//--------------------- .nv.constant0._ZN2at6native18elementwise_kernelILi128ELi4EZNS0_22gpu_kernel_impl_nocastINS0_13AUnaryFunctorIsssZZZNS0_15binary_internal21div_floor_kernel_cudaERNS_18TensorIteratorBaseEENKUlvE_clEvENKUlvE3_clEvEUlssE_EEEEvS6_RKT_EUliE_EEviT1_ --------------------------
	.section	.nv.constant0._ZN2at6native18elementwise_kernelILi128ELi4EZNS0_22gpu_kernel_impl_nocastINS0_13AUnaryFunctorIsssZZZNS0_15binary_internal21div_floor_kernel_cudaERNS_18TensorIteratorBaseEENKUlvE_clEvENKUlvE3_clEvEUlssE_EEEEvS6_RKT_EUliE_EEviT1_,"a",@progbits
	.sectionflags	@""
	.align	4
.nv.constant0._ZN2at6native18elementwise_kernelILi128ELi4EZNS0_22gpu_kernel_impl_nocastINS0_13AUnaryFunctorIsssZZZNS0_15binary_internal21div_floor_kernel_cudaERNS_18TensorIteratorBaseEENKUlvE_clEvENKUlvE3_clEvEUlssE_EEEEvS6_RKT_EUliE_EEviT1_:
	.zero		1072


//--------------------- .nv.constant0._ZN2at6native27unrolled_elementwise_kernelINS0_13AUnaryFunctorIsssZZZNS0_15binary_internal21div_floor_kernel_cudaERNS_18TensorIteratorBaseEENKUlvE_clEvENKUlvE3_clEvEUlssE_EESt5arrayIPcLm2EELi4E23TrivialOffsetCalculatorILi1EjESE_NS0_6memory15LoadWithoutCastENSF_16StoreWithoutCastEEEviT_T0_T2_T3_T4_T5_ --------------------------
	.section	.nv.constant0._ZN2at6native27unrolled_elementwise_kernelINS0_13AUnaryFunctorIsssZZZNS0_15binary_internal21div_floor_kernel_cudaERNS_18TensorIteratorBaseEENKUlvE_clEvENKUlvE3_clEvEUlssE_EESt5arrayIPcLm2EELi4E23TrivialOffsetCalculatorILi1EjESE_NS0_6memory15LoadWithoutCastENSF_16StoreWithoutCastEEEviT_T0_T2_T3_T4_T5_,"a",@progbits
	.sectionflags	@""
	.align	4
.nv.constant0._ZN2at6native27unrolled_elementwise_kernelINS0_13AUnaryFunctorIsssZZZNS0_15binary_internal21div_floor_kernel_cudaERNS_18TensorIteratorBaseEENKUlvE_clEvENKUlvE3_clEvEUlssE_EESt5arrayIPcLm2EELi4E23TrivialOffsetCalculatorILi1EjESE_NS0_6memory15LoadWithoutCastENSF_16StoreWithoutCastEEEviT_T0_T2_T3_T4_T5_:
	.zero		556


//--------------------- .nv.constant0._ZN2at6native29vectorized_elementwise_kernelILi2ENS0_13AUnaryFunctorIsssZZZNS0_15binary_internal21div_floor_kernel_cudaERNS_18TensorIteratorBaseEENKUlvE_clEvENKUlvE3_clEvEUlssE_EESt5arrayIPcLm2EEEEviT0_T1_ --------------------------
	.section	.nv.constant0._ZN2at6native29vectorized_elementwise_kernelILi2ENS0_13AUnaryFunctorIsssZZZNS0_15binary_internal21div_floor_kernel_cudaERNS_18TensorIteratorBaseEENKUlvE_clEvENKUlvE3_clEvEUlssE_EESt5arrayIPcLm2EEEEviT0_T1_,"a",@progbits
	.sectionflags	@""
	.align	4
.nv.constant0._ZN2at6native29vectorized_elementwise_kernelILi2ENS0_13AUnaryFunctorIsssZZZNS0_15binary_internal21div_floor_kernel_cudaERNS_18TensorIteratorBaseEENKUlvE_clEvENKUlvE3_clEvEUlssE_EESt5arrayIPcLm2EEEEviT0_T1_:
	.zero		552


//--------------------- .nv.constant0._ZN2at6native29vectorized_elementwise_kernelILi4ENS0_13AUnaryFunctorIsssZZZNS0_15binary_internal21div_floor_kernel_cudaERNS_18TensorIteratorBaseEENKUlvE_clEvENKUlvE3_clEvEUlssE_EESt5arrayIPcLm2EEEEviT0_T1_ --------------------------
	.section	.nv.constant0._ZN2at6native29vectorized_elementwise_kernelILi4ENS0_13AUnaryFunctorIsssZZZNS0_15binary_internal21div_floor_kernel_cudaERNS_18TensorIteratorBaseEENKUlvE_clEvENKUlvE3_clEvEUlssE_EESt5arrayIPcLm2EEEEviT0_T1_,"a",@progbits
	.sectionflags	@""
	.align	4
.nv.constant0._ZN2at6native29vectorized_elementwise_kernelILi4ENS0_13AUnaryFunctorIsssZZZNS0_15binary_internal21div_floor_kernel_cudaERNS_18TensorIteratorBaseEENKUlvE_clEvENKUlvE3_clEvEUlssE_EESt5arrayIPcLm2EEEEviT0_T1_:
	.zero		552


//--------------------- .nv.constant0._ZN2at6native29vectorized_elementwise_kernelILi8ENS0_13AUnaryFunctorIsssZZZNS0_15binary_internal21div_floor_kernel_cudaERNS_18TensorIteratorBaseEENKUlvE_clEvENKUlvE3_clEvEUlssE_EESt5arrayIPcLm2EEEEviT0_T1_ --------------------------
	.section	.nv.constant0._ZN2at6native29vectorized_elementwise_kernelILi8ENS0_13AUnaryFunctorIsssZZZNS0_15binary_internal21div_floor_kernel_cudaERNS_18TensorIteratorBaseEENKUlvE_clEvENKUlvE3_clEvEUlssE_EESt5arrayIPcLm2EEEEviT0_T1_,"a",@progbits
	.sectionflags	@""
	.align	4
.nv.constant0._ZN2at6native29vectorized_elementwise_kernelILi8ENS0_13AUnaryFunctorIsssZZZNS0_15binary_internal21div_floor_kernel_cudaERNS_18TensorIteratorBaseEENKUlvE_clEvENKUlvE3_clEvEUlssE_EESt5arrayIPcLm2EEEEviT0_T1_:
	.zero		552


//--------------------- .nv.constant0._ZN2at6native18elementwise_kernelILi128ELi4EZNS0_15gpu_kernel_implINS0_13BinaryFunctorIlllZZZNS0_15binary_internal21div_floor_kernel_cudaERNS_18TensorIteratorBaseEENKUlvE_clEvENKUlvE2_clEvEUlllE_EEEEvS6_RKT_EUliE_EEviT1_ --------------------------
	.section	.nv.constant0._ZN2at6native18elementwise_kernelILi128ELi4EZNS0_15gpu_kernel_implINS0_13BinaryFunctorIlllZZZNS0_15binary_internal21div_floor_kernel_cudaERNS_18TensorIteratorBaseEENKUlvE_clEvENKUlvE2_clEvEUlllE_EEEEvS6_RKT_EUliE_EEviT1_,"a",@progbits
	.sectionflags	@""
	.align	4
.nv.constant0._ZN2at6native18elementwise_kernelILi128ELi4EZNS0_15gpu_kernel_implINS0_13BinaryFunctorIlllZZZNS0_15binary_internal21div_floor_kernel_cudaERNS_18TensorIteratorBaseEENKUlvE_clEvENKUlvE2_clEvEUlllE_EEEEvS6_RKT_EUliE_EEviT1_:
	.zero		1184


//--------------------- .nv.constant0._ZN2at6native27unrolled_elementwise_kernelINS0_13BinaryFunctorIlllZZZNS0_15binary_internal21div_floor_kernel_cudaERNS_18TensorIteratorBaseEENKUlvE_clEvENKUlvE2_clEvEUlllE_EESt5arrayIPcLm3EELi4E23TrivialOffsetCalculatorILi2EjESD_ILi1EjENS0_6memory12LoadWithCastILi2EEENSG_13StoreWithCastILi1EEEEEviT_T0_T2_T3_T4_T5_ --------------------------
	.section	.nv.constant0._ZN2at6native27unrolled_elementwise_kernelINS0_13BinaryFunctorIlllZZZNS0_15binary_internal21div_floor_kernel_cudaERNS_18TensorIteratorBaseEENKUlvE_clEvENKUlvE2_clEvEUlllE_EESt5arrayIPcLm3EELi4E23TrivialOffsetCalculatorILi2EjESD_ILi1EjENS0_6memory12LoadWithCastILi2EEENSG_13StoreWithCastILi1EEEEEviT_T0_T2_T3_T4_T5_,"a",@progbits
	.sectionflags	@""
	.align	4
.nv.constant0._ZN2at6native27unrolled_elementwise_kernelINS0_13BinaryFunctorIlllZZZNS0_15binary_internal21div_floor_kernel_cudaERNS_18TensorIteratorBaseEENKUlvE_clEvENKUlvE2_clEvEUlllE_EESt5arrayIPcLm3EELi4E23TrivialOffsetCalculatorILi2EjESD_ILi1EjENS0_6memory12LoadWithCastILi2EEENSG_13StoreWithCastILi1EEEEEviT_T0_T2_T3_T4_T5_:
	.zero		584


//--------------------- .nv.constant0._ZN2at6native18elementwise_kernelILi128ELi2EZNS0_22gpu_kernel_impl_nocastINS0_13BinaryFunctorIlllZZZNS0_15binary_internal21div_floor_kernel_cudaERNS_18TensorIteratorBaseEENKUlvE_clEvENKUlvE2_clEvEUlllE_EEEEvS6_RKT_EUliE_EEviT1_ --------------------------
	.section	.nv.constant0._ZN2at6native18elementwise_kernelILi128ELi2EZNS0_22gpu_kernel_impl_nocastINS0_13BinaryFunctorIlllZZZNS0_15binary_internal21div_floor_kernel_cudaERNS_18TensorIteratorBaseEENKUlvE_clEvENKUlvE2_clEvEUlllE_EEEEvS6_RKT_EUliE_EEviT1_,"a",@progbits
	.sectionflags	@""
	.align	4
.nv.constant0._ZN2at6native18elementwise_kernelILi128ELi2EZNS0_22gpu_kernel_impl_nocastINS0_13BinaryFunctorIlllZZZNS0_15binary_internal21div_floor_kernel_cudaERNS_18TensorIteratorBaseEENKUlvE_clEvENKUlvE2_clEvEUlllE_EEEEvS6_RKT_EUliE_EEviT1_:
	.zero		1184


//--------------------- .nv.constant0._ZN2at6native27unrolled_elementwise_kernelINS0_13BinaryFunctorIlllZZZNS0_15binary_internal21div_floor_kernel_cudaERNS_18TensorIteratorBaseEENKUlvE_clEvENKUlvE2_clEvEUlllE_EESt5arrayIPcLm3EELi4E23TrivialOffsetCalculatorILi2EjESD_ILi1EjENS0_6memory15LoadWithoutCastENSG_16StoreWithoutCastEEEviT_T0_T2_T3_T4_T5_ --------------------------
	.section	.nv.constant0._ZN2at6native27unrolled_elementwise_kernelINS0_13BinaryFunctorIlllZZZNS0_15binary_internal21div_floor_kernel_cudaERNS_18TensorIteratorBaseEENKUlvE_clEvENKUlvE2_clEvEUlllE_EESt5arrayIPcLm3EELi4E23TrivialOffsetCalculatorILi2EjESD_ILi1EjENS0_6memory15LoadWithoutCastENSG_16StoreWithoutCastEEEviT_T0_T2_T3_T4_T5_,"a",@progbits
	.sectionflags	@""
	.align	4
.nv.constant0._ZN2at6native27unrolled_elementwise_kernelINS0_13BinaryFunctorIlllZZZNS0_15binary_internal21div_floor_kernel_cudaERNS_18TensorIteratorBaseEENKUlvE_clEvENKUlvE2_clEvEUlllE_EESt5arrayIPcLm3EELi4E23TrivialOffsetCalculatorILi2EjESD_ILi1EjENS0_6memory15LoadWithoutCastENSG_16StoreWithoutCastEEEviT_T0_T2_T3_T4_T5_:
	.zero		564


//--------------------- .nv.constant0._ZN2at6native29vectorized_elementwise_kernelILi2ENS0_13BinaryFunctorIlllZZZNS0_15binary_internal21div_floor_kernel_cudaERNS_18TensorIteratorBaseEENKUlvE_clEvENKUlvE2_clEvEUlllE_EESt5arrayIPcLm3EEEEviT0_T1_ --------------------------
	.section	.nv.constant0._ZN2at6native29vectorized_elementwise_kernelILi2ENS0_13BinaryFunctorIlllZZZNS0_15binary_internal21div_floor_kernel_cudaERNS_18TensorIteratorBaseEENKUlvE_clEvENKUlvE2_clEvEUlllE_EESt5arrayIPcLm3EEEEviT0_T1_,"a",@progbits
	.sectionflags	@""
	.align	4
.nv.constant0._ZN2at6native29vectorized_elementwise_kernelILi2ENS0_13BinaryFunctorIlllZZZNS0_15binary_internal21div_floor_kernel_cudaERNS_18TensorIteratorBaseEENKUlvE_clEvENKUlvE2_clEvEUlllE_EESt5arrayIPcLm3EEEEviT0_T1_:
	.zero		560


//--------------------- .nv.constant0._ZN2at6native29vectorized_elementwise_kernelILi4ENS0_13BinaryFunctorIlllZZZNS0_15binary_internal21div_floor_kernel_cudaERNS_18TensorIteratorBaseEENKUlvE_clEvENKUlvE2_clEvEUlllE_EESt5arrayIPcLm3EEEEviT0_T1_ --------------------------
	.section	.nv.constant0._ZN2at6native29vectorized_elementwise_kernelILi4ENS0_13BinaryFunctorIlllZZZNS0_15binary_internal21div_floor_kernel_cudaERNS_18TensorIteratorBaseEENKUlvE_clEvENKUlvE2_clEvEUlllE_EESt5arrayIPcLm3EEEEviT0_T1_,"a",@progbits
	.sectionflags	@""
	.align	4
.nv.constant0._ZN2at6native29vectorized_elementwise_kernelILi4ENS0_13BinaryFunctorIlllZZZNS0_15binary_internal21div_floor_kernel_cudaERNS_18TensorIteratorBaseEENKUlvE_clEvENKUlvE2_clEvEUlllE_EESt5arrayIPcLm3EEEEviT0_T1_:
	.zero		560


//--------------------- .nv.constant0._ZN2at6native29vectorized_elementwise_kernelILi8ENS0_13BinaryFunctorIlllZZZNS0_15binary_internal21div_floor_kernel_cudaERNS_18TensorIteratorBaseEENKUlvE_clEvENKUlvE2_clEvEUlllE_EESt5arrayIPcLm3EEEEviT0_T1_ --------------------------
	.section	.nv.constant0._ZN2at6native29vectorized_elementwise_kernelILi8ENS0_13BinaryFunctorIlllZZZNS0_15binary_internal21div_floor_kernel_cudaERNS_18TensorIteratorBaseEENKUlvE_clEvENKUlvE2_clEvEUlllE_EESt5arrayIPcLm3EEEEviT0_T1_,"a",@progbits
	.sectionflags	@""
	.align	4
.nv.constant0._ZN2at6native29vectorized_elementwise_kernelILi8ENS0_13BinaryFunctorIlllZZZNS0_15binary_internal21div_floor_kernel_cudaERNS_18TensorIteratorBaseEENKUlvE_clEvENKUlvE2_clEvEUlllE_EESt5arrayIPcLm3EEEEviT0_T1_:
	.zero		560


//--------------------- .nv.constant0._ZN2at6native18elementwise_kernelILi128ELi4EZNS0_15gpu_kernel_implINS0_13BUnaryFunctorIlllZZZNS0_15binary_internal21div_floor_kernel_cudaERNS_18TensorIteratorBaseEENKUlvE_clEvENKUlvE2_clEvEUlllE_EEEEvS6_RKT_EUliE_EEviT1_ --------------------------
	.section	.nv.constant0._ZN2at6native18elementwise_kernelILi128ELi4EZNS0_15gpu_kernel_implINS0_13BUnaryFunctorIlllZZZNS0_15binary_internal21div_floor_kernel_cudaERNS_18TensorIteratorBaseEENKUlvE_clEvENKUlvE2_clEvEUlllE_EEEEvS6_RKT_EUliE_EEviT1_,"a",@progbits
	.sectionflags	@""
	.align	4
.nv.constant0._ZN2at6native18elementwise_kernelILi128ELi4EZNS0_15gpu_kernel_implINS0_13BUnaryFunctorIlllZZZNS0_15binary_internal21div_floor_kernel_cudaERNS_18TensorIteratorBaseEENKUlvE_clEvENKUlvE2_clEvEUlllE_EEEEvS6_RKT_EUliE_EEviT1_:
	.zero		1088


//--------------------- .nv.constant0._ZN2at6native27unrolled_elementwise_kernelINS0_13BUnaryFunctorIlllZZZNS0_15binary_internal21div_floor_kernel_cudaERNS_18TensorIteratorBaseEENKUlvE_clEvENKUlvE2_clEvEUlllE_EESt5arrayIPcLm2EELi4E23TrivialOffsetCalculatorILi1EjESE_NS0_6memory12LoadWithCastILi1EEENSF_13StoreWithCastILi1EEEEEviT_T0_T2_T3_T4_T5_ --------------------------
	.section	.nv.constant0._ZN2at6native27unrolled_elementwise_kernelINS0_13BUnaryFunctorIlllZZZNS0_15binary_internal21div_floor_kernel_cudaERNS_18TensorIteratorBaseEENKUlvE_clEvENKUlvE2_clEvEUlllE_EESt5arrayIPcLm2EELi4E23TrivialOffsetCalculatorILi1EjESE_NS0_6memory12LoadWithCastILi1EEENSF_13StoreWithCastILi1EEEEEviT_T0_T2_T3_T4_T5_,"a",@progbits
	.sectionflags	@""
	.align	4
.nv.constant0._ZN2at6native27unrolled_elementwise_kernelINS0_13BUnaryFunctorIlllZZZNS0_15binary_internal21div_floor_kernel_cudaERNS_18TensorIteratorBaseEENKUlvE_clEvENKUlvE2_clEvEUlllE_EESt5arrayIPcLm2EELi4E23TrivialOffsetCalculatorILi1EjESE_NS0_6memory12LoadWithCastILi1EEENSF_13StoreWithCastILi1EEEEEviT_T0_T2_T3_T4_T5_:
	.zero		588


//--------------------- .nv.constant0._ZN2at6native18elementwise_kernelILi128ELi2EZNS0_22gpu_kernel_impl_nocastINS0_13BUnaryFunctorIlllZZZNS0_15binary_internal21div_floor_kernel_cudaERNS_18TensorIteratorBaseEENKUlvE_clEvENKUlvE2_clEvEUlllE_EEEEvS6_RKT_EUliE_EEviT1_ --------------------------
	.section	.nv.constant0._ZN2at6native18elementwise_kernelILi128ELi2EZNS0_22gpu_kernel_impl_nocastINS0_13BUnaryFunctorIlllZZZNS0_15binary_internal21div_floor_kernel_cudaERNS_18TensorIteratorBaseEENKUlvE_clEvENKUlvE2_clEvEUlllE_EEEEvS6_RKT_EUliE_EEviT1_,"a",@progbits
	.sectionflags	@""
	.align	4
.nv.constant0._ZN2at6native18elementwise_kernelILi128ELi2EZNS0_22gpu_kernel_impl_nocastINS0_13BUnaryFunctorIlllZZZNS0_15binary_internal21div_floor_kernel_cudaERNS_18TensorIteratorBaseEENKUlvE_clEvENKUlvE2_clEvEUlllE_EEEEvS6_RKT_EUliE_EEviT1_:
	.zero		1080


//--------------------- .nv.constant0._ZN2at6native27unrolled_elementwise_kernelINS0_13BUnaryFunctorIlllZZZNS0_15binary_internal21div_floor_kernel_cudaERNS_18TensorIteratorBaseEENKUlvE_clEvENKUlvE2_clEvEUlllE_EESt5arrayIPcLm2EELi4E23TrivialOffsetCalculatorILi1EjESE_NS0_6memory15LoadWithoutCastENSF_16StoreWithoutCastEEEviT_T0_T2_T3_T4_T5_ --------------------------
	.section	.nv.constant0._ZN2at6native27unrolled_elementwise_kernelINS0_13BUnaryFunctorIlllZZZNS0_15binary_internal21div_floor_kernel_cudaERNS_18TensorIteratorBaseEENKUlvE_clEvENKUlvE2_clEvEUlllE_EESt5arrayIPcLm2EELi4E23TrivialOffsetCalculatorILi1EjESE_NS0_6memory15LoadWithoutCastENSF_16StoreWithoutCastEEEviT_T0_T2_T3_T4_T5_,"a",@progbits
	.sectionflags	@""
	.align	4
.nv.constant0._ZN2at6native27unrolled_elementwise_kernelINS0_13BUnaryFunctorIlllZZZNS0_15binary_internal21div_floor_kernel_cudaERNS_18TensorIteratorBaseEENKUlvE_clEvENKUlvE2_clEvEUlllE_EESt5arrayIPcLm2EELi4E23TrivialOffsetCalculatorILi1EjESE_NS0_6memory15LoadWithoutCastENSF_16StoreWithoutCastEEEviT_T0_T2_T3_T4_T5_:
	.zero		572


//--------------------- .nv.constant0._ZN2at6native29vectorized_elementwise_kernelILi2ENS0_13BUnaryFunctorIlllZZZNS0_15binary_internal21div_floor_kernel_cudaERNS_18TensorIteratorBaseEENKUlvE_clEvENKUlvE2_clEvEUlllE_EESt5arrayIPcLm2EEEEviT0_T1_ --------------------------
	.section	.nv.constant0._ZN2at6native29vectorized_elementwise_kernelILi2ENS0_13BUnaryFunctorIlllZZZNS0_15binary_internal21div_floor_kernel_cudaERNS_18TensorIteratorBaseEENKUlvE_clEvENKUlvE2_clEvEUlllE_EESt5arrayIPcLm2EEEEviT0_T1_,"a",@progbits
	.sectionflags	@""
	.align	4
.nv.constant0._ZN2at6native29vectorized_elementwise_kernelILi2ENS0_13BUnaryFunctorIlllZZZNS0_15binary_internal21div_floor_kernel_cudaERNS_18TensorIteratorBaseEENKUlvE_clEvENKUlvE2_clEvEUlllE_EESt5arrayIPcLm2EEEEviT0_T1_:
	.zero		568


//--------------------- .nv.constant0._ZN2at6native29vectorized_elementwise_kernelILi4ENS0_13BUnaryFunctorIlllZZZNS0_15binary_internal21div_floor_kernel_cudaERNS_18TensorIteratorBaseEENKUlvE_clEvENKUlvE2_clEvEUlllE_EESt5arrayIPcLm2EEEEviT0_T1_ --------------------------
	.section	.nv.constant0._ZN2at6native29vectorized_elementwise_kernelILi4ENS0_13BUnaryFunctorIlllZZZNS0_15binary_internal21div_floor_kernel_cudaERNS_18TensorIteratorBaseEENKUlvE_clEvENKUlvE2_clEvEUlllE_EESt5arrayIPcLm2EEEEviT0_T1_,"a",@progbits
	.sectionflags	@""
	.align	4
.nv.constant0._ZN2at6native29vectorized_elementwise_kernelILi4ENS0_13BUnaryFunctorIlllZZZNS0_15binary_internal21div_floor_kernel_cudaERNS_18TensorIteratorBaseEENKUlvE_clEvENKUlvE2_clEvEUlllE_EESt5arrayIPcLm2EEEEviT0_T1_:
	.zero		568


//--------------------- .nv.constant0._ZN2at6native29vectorized_elementwise_kernelILi8ENS0_13BUnaryFunctorIlllZZZNS0_15binary_internal21div_floor_kernel_cudaERNS_18TensorIteratorBaseEENKUlvE_clEvENKUlvE2_clEvEUlllE_EESt5arrayIPcLm2EEEEviT0_T1_ --------------------------
	.section	.nv.constant0._ZN2at6native29vectorized_elementwise_kernelILi8ENS0_13BUnaryFunctorIlllZZZNS0_15binary_internal21div_floor_kernel_cudaERNS_18TensorIteratorBaseEENKUlvE_clEvENKUlvE2_clEvEUlllE_EESt5arrayIPcLm2EEEEviT0_T1_,"a",@progbits
	.sectionflags	@""
	.align	4
.nv.constant0._ZN2at6native29vectorized_elementwise_kernelILi8ENS0_13BUnaryFunctorIlllZZZNS0_15binary_internal21div_floor_kernel_cudaERNS_18TensorIteratorBaseEENKUlvE_clEvENKUlvE2_clEvEUlllE_EESt5arrayIPcLm2EEEEviT0_T1_:
	.zero		568


//--------------------- .nv.constant0._ZN2at6native18elementwise_kernelILi128ELi4EZNS0_15gpu_kernel_implINS0_13AUnaryFunctorIlllZZZNS0_15binary_internal21div_floor_kernel_cudaERNS_18TensorIteratorBaseEENKUlvE_clEvENKUlvE2_clEvEUlllE_EEEEvS6_RKT_EUliE_EEviT1_ --------------------------
	.section	.nv.constant0._ZN2at6native18elementwise_kernelILi128ELi4EZNS0_15gpu_kernel_implINS0_13AUnaryFunctorIlllZZZNS0_15binary_internal21div_floor_kernel_cudaERNS_18TensorIteratorBaseEENKUlvE_clEvENKUlvE2_clEvEUlllE_EEEEvS6_RKT_EUliE_EEviT1_,"a",@progbits
	.sectionflags	@""
	.align	4
.nv.constant0._ZN2at6native18elementwise_kernelILi128ELi4EZNS0_15gpu_kernel_implINS0_13AUnaryFunctorIlllZZZNS0_15binary_internal21div_floor_kernel_cudaERNS_18TensorIteratorBaseEENKUlvE_clEvENKUlvE2_clEvEUlllE_EEEEvS6_RKT_EUliE_EEviT1_:
	.zero		1088


//--------------------- .nv.constant0._ZN2at6native27unrolled_elementwise_kernelINS0_13AUnaryFunctorIlllZZZNS0_15binary_internal21div_floor_kernel_cudaERNS_18TensorIteratorBaseEENKUlvE_clEvENKUlvE2_clEvEUlllE_EESt5arrayIPcLm2EELi4E23TrivialOffsetCalculatorILi1EjESE_NS0_6memory12LoadWithCastILi1EEENSF_13StoreWithCastILi1EEEEEviT_T0_T2_T3_T4_T5_ --------------------------
	.section	.nv.constant0._ZN2at6native27unrolled_elementwise_kernelINS0_13AUnaryFunctorIlllZZZNS0_15binary_internal21div_floor_kernel_cudaERNS_18TensorIteratorBaseEENKUlvE_clEvENKUlvE2_clEvEUlllE_EESt5arrayIPcLm2EELi4E23TrivialOffsetCalculatorILi1EjESE_NS0_6memory12LoadWithCastILi1EEENSF_13StoreWithCastILi1EEEEEviT_T0_T2_T3_T4_T5_,"a",@progbits
	.sectionflags	@""
	.align	4
.nv.constant0._ZN2at6native27unrolled_elementwise_kernelINS0_13AUnaryFunctorIlllZZZNS0_15binary_internal21div_floor_kernel_cudaERNS_18TensorIteratorBaseEENKUlvE_clEvENKUlvE2_clEvEUlllE_EESt5arrayIPcLm2EELi4E23TrivialOffsetCalculatorILi1EjESE_NS0_6memory12LoadWithCastILi1EEENSF_13StoreWithCastILi1EEEEEviT_T0_T2_T3_T4_T5_:
	.zero		588


//--------------------- .nv.constant0._ZN2at6native18elementwise_kernelILi128ELi2EZNS0_22gpu_kernel_impl_nocastINS0_13AUnaryFunctorIlllZZZNS0_15binary_internal21div_floor_kernel_cudaERNS_18TensorIteratorBaseEENKUlvE_clEvENKUlvE2_clEvEUlllE_EEEEvS6_RKT_EUliE_EEviT1_ --------------------------
	.section	.nv.constant0._ZN2at6native18elementwise_kernelILi128ELi2EZNS0_22gpu_kernel_impl_nocastINS0_13AUnaryFunctorIlllZZZNS0_15binary_internal21div_floor_kernel_cudaERNS_18TensorIteratorBaseEENKUlvE_clEvENKUlvE2_clEvEUlllE_EEEEvS6_RKT_EUliE_EEviT1_,"a",@progbits
	.sectionflags	@""
	.align	4
.nv.constant0._ZN2at6native18elementwise_kernelILi128ELi2EZNS0_22gpu_kernel_impl_nocastINS0_13AUnaryFunctorIlllZZZNS0_15binary_internal21div_floor_kernel_cudaERNS_18TensorIteratorBaseEENKUlvE_clEvENKUlvE2_clEvEUlllE_EEEEvS6_RKT_EUliE_EEviT1_:
	.zero		1080


//--------------------- .nv.constant0._ZN2at6native27unrolled_elementwise_kernelINS0_13AUnaryFunctorIlllZZZNS0_15binary_internal21div_floor_kernel_cudaERNS_18TensorIteratorBaseEENKUlvE_clEvENKUlvE2_clEvEUlllE_EESt5arrayIPcLm2EELi4E23TrivialOffsetCalculatorILi1EjESE_NS0_6memory15LoadWithoutCastENSF_16StoreWithoutCastEEEviT_T0_T2_T3_T4_T5_ --------------------------
	.section	.nv.constant0._ZN2at6native27unrolled_elementwise_kernelINS0_13AUnaryFunctorIlllZZZNS0_15binary_internal21div_floor_kernel_cudaERNS_18TensorIteratorBaseEENKUlvE_clEvENKUlvE2_clEvEUlllE_EESt5arrayIPcLm2EELi4E23TrivialOffsetCalculatorILi1EjESE_NS0_6memory15LoadWithoutCastENSF_16StoreWithoutCastEEEviT_T0_T2_T3_T4_T5_,"a",@progbits
	.sectionflags	@""
	.align	4
.nv.constant0._ZN2at6native27unrolled_elementwise_kernelINS0_13AUnaryFunctorIlllZZZNS0_15binary_internal21div_floor_kernel_cudaERNS_18TensorIteratorBaseEENKUlvE_clEvENKUlvE2_clEvEUlllE_EESt5arrayIPcLm2EELi4E23TrivialOffsetCalculatorILi1EjESE_NS0_6memory15LoadWithoutCastENSF_16StoreWithoutCastEEEviT_T0_T2_T3_T4_T5_:
	.zero		572


//--------------------- .nv.constant0._ZN2at6native29vectorized_elementwise_kernelILi2ENS0_13AUnaryFunctorIlllZZZNS0_15binary_internal21div_floor_kernel_cudaERNS_18TensorIteratorBaseEENKUlvE_clEvENKUlvE2_clEvEUlllE_EESt5arrayIPcLm2EEEEviT0_T1_ --------------------------
	.section	.nv.constant0._ZN2at6native29vectorized_elementwise_kernelILi2ENS0_13AUnaryFunctorIlllZZZNS0_15binary_internal21div_floor_kernel_cudaERNS_18TensorIteratorBaseEENKUlvE_clEvENKUlvE2_clEvEUlllE_EESt5arrayIPcLm2EEEEviT0_T1_,"a",@progbits
	.sectionflags	@""
	.align	4
.nv.constant0._ZN2at6native29vectorized_elementwise_kernelILi2ENS0_13AUnaryFunctorIlllZZZNS0_15binary_internal21div_floor_kernel_cudaERNS_18TensorIteratorBaseEENKUlvE_clEvENKUlvE2_clEvEUlllE_EESt5arrayIPcLm2EEEEviT0_T1_:
	.zero		568


//--------------------- .nv.constant0._ZN2at6native29vectorized_elementwise_kernelILi4ENS0_13AUnaryFunctorIlllZZZNS0_15binary_internal21div_floor_kernel_cudaERNS_18TensorIteratorBaseEENKUlvE_clEvENKUlvE2_clEvEUlllE_EESt5arrayIPcLm2EEEEviT0_T1_ --------------------------
	.section	.nv.constant0._ZN2at6native29vectorized_elementwise_kernelILi4ENS0_13AUnaryFunctorIlllZZZNS0_15binary_internal21div_floor_kernel_cudaERNS_18TensorIteratorBaseEENKUlvE_clEvENKUlvE2_clEvEUlllE_EESt5arrayIPcLm2EEEEviT0_T1_,"a",@progbits
	.sectionflags	@""
	.align	4
.nv.constant0._ZN2at6native29vectorized_elementwise_kernelILi4ENS0_13AUnaryFunctorIlllZZZNS0_15binary_internal21div_floor_kernel_cudaERNS_18TensorIteratorBaseEENKUlvE_clEvENKUlvE2_clEvEUlllE_EESt5arrayIPcLm2EEEEviT0_T1_:
	.zero		568


//--------------------- .nv.constant0._ZN2at6native29vectorized_elementwise_kernelILi8ENS0_13AUnaryFunctorIlllZZZNS0_15binary_internal21div_floor_kernel_cudaERNS_18TensorIteratorBaseEENKUlvE_clEvENKUlvE2_clEvEUlllE_EESt5arrayIPcLm2EEEEviT0_T1_ --------------------------
	.section	.nv.constant0._ZN2at6native29vectorized_elementwise_kernelILi8ENS0_13AUnaryFunctorIlllZZZNS0_15binary_internal21div_floor_kernel_cudaERNS_18TensorIteratorBaseEENKUlvE_clEvENKUlvE2_clEvEUlllE_EESt5arrayIPcLm2EEEEviT0_T1_,"a",@progbits
	.sectionflags	@""
	.align	4
.nv.constant0._ZN2at6native29vectorized_elementwise_kernelILi8ENS0_13AUnaryFunctorIlllZZZNS0_15binary_internal21div_floor_kernel_cudaERNS_18TensorIteratorBaseEENKUlvE_clEvENKUlvE2_clEvEUlllE_EESt5arrayIPcLm2EEEEviT0_T1_:
	.zero		568


//--------------------- .nv.constant0._ZN2at6native18elementwise_kernelILi128ELi4EZNS0_15gpu_kernel_implINS0_13BinaryFunctorIiiiZZZNS0_15binary_internal21div_floor_kernel_cudaERNS_18TensorIteratorBaseEENKUlvE_clEvENKUlvE1_clEvEUliiE_EEEEvS6_RKT_EUliE_EEviT1_ --------------------------
	.section	.nv.constant0._ZN2at6native18elementwise_kernelILi128ELi4EZNS0_15gpu_kernel_implINS0_13BinaryFunctorIiiiZZZNS0_15binary_internal21div_floor_kernel_cudaERNS_18TensorIteratorBaseEENKUlvE_clEvENKUlvE1_clEvEUliiE_EEEEvS6_RKT_EUliE_EEviT1_,"a",@progbits
	.sectionflags	@""
	.align	4
.nv.constant0._ZN2at6native18elementwise_kernelILi128ELi4EZNS0_15gpu_kernel_implINS0_13BinaryFunctorIiiiZZZNS0_15binary_internal21div_floor_kernel_cudaERNS_18TensorIteratorBaseEENKUlvE_clEvENKUlvE1_clEvEUliiE_EEEEvS6_RKT_EUliE_EEviT1_:
	.zero		1184


//--------------------- .nv.constant0._ZN2at6native27unrolled_elementwise_kernelINS0_13BinaryFunctorIiiiZZZNS0_15binary_internal21div_floor_kernel_cudaERNS_18TensorIteratorBaseEENKUlvE_clEvENKUlvE1_clEvEUliiE_EESt5arrayIPcLm3EELi4E23TrivialOffsetCalculatorILi2EjESD_ILi1EjENS0_6memory12LoadWithCastILi2EEENSG_13StoreWithCastILi1EEEEEviT_T0_T2_T3_T4_T5_ --------------------------
	.section	.nv.constant0._ZN2at6native27unrolled_elementwise_kernelINS0_13BinaryFunctorIiiiZZZNS0_15binary_internal21div_floor_kernel_cudaERNS_18TensorIteratorBaseEENKUlvE_clEvENKUlvE1_clEvEUliiE_EESt5arrayIPcLm3EELi4E23TrivialOffsetCalculatorILi2EjESD_ILi1EjENS0_6memory12LoadWithCastILi2EEENSG_13StoreWithCastILi1EEEEEviT_T0_T2_T3_T4_T5_,"a",@progbits
	.sectionflags	@""
	.align	4
.nv.constant0._ZN2at6native27unrolled_elementwise_kernelINS0_13BinaryFunctorIiiiZZZNS0_15binary_internal21div_floor_kernel_cudaERNS_18TensorIteratorBaseEENKUlvE_clEvENKUlvE1_clEvEUliiE_EESt5arrayIPcLm3EELi4E23TrivialOffsetCalculatorILi2EjESD_ILi1EjENS0_6memory12LoadWithCastILi2EEENSG_13StoreWithCastILi1EEEEEviT_T0_T2_T3_T4_T5_:
	.zero		584


//--------------------- .nv.constant0._ZN2at6native18elementwise_kernelILi128ELi2EZNS0_22gpu_kernel_impl_nocastINS0_13BinaryFunctorIiiiZZZNS0_15binary_internal21div_floor_kernel_cudaERNS_18TensorIteratorBaseEENKUlvE_clEvENKUlvE1_clEvEUliiE_EEEEvS6_RKT_EUliE_EEviT1_ --------------------------
	.section	.nv.constant0._ZN2at6native18elementwise_kernelILi128ELi2EZNS0_22gpu_kernel_impl_nocastINS0_13BinaryFunctorIiiiZZZNS0_15binary_internal21div_floor_kernel_cudaERNS_18TensorIteratorBaseEENKUlvE_clEvENKUlvE1_clEvEUliiE_EEEEvS6_RKT_EUliE_EEviT1_,"a",@progbits
	.sectionflags	@""
	.align	4
.nv.constant0._ZN2at6native18elementwise_kernelILi128ELi2EZNS0_22gpu_kernel_impl_nocastINS0_13BinaryFunctorIiiiZZZNS0_15binary_internal21div_floor_kernel_cudaERNS_18TensorIteratorBaseEENKUlvE_clEvENKUlvE1_clEvEUliiE_EEEEvS6_RKT_EUliE_EEviT1_:
	.zero		1184


//--------------------- .nv.constant0._ZN2at6native27unrolled_elementwise_kernelINS0_13BinaryFunctorIiiiZZZNS0_15binary_internal21div_floor_kernel_cudaERNS_18TensorIteratorBaseEENKUlvE_clEvENKUlvE1_clEvEUliiE_EESt5arrayIPcLm3EELi4E23TrivialOffsetCalculatorILi2EjESD_ILi1EjENS0_6memory15LoadWithoutCastENSG_16StoreWithoutCastEEEviT_T0_T2_T3_T4_T5_ --------------------------
	.section	.nv.constant0._ZN2at6native27unrolled_elementwise_kernelINS0_13BinaryFunctorIiiiZZZNS0_15binary_internal21div_floor_kernel_cudaERNS_18TensorIteratorBaseEENKUlvE_clEvENKUlvE1_clEvEUliiE_EESt5arrayIPcLm3EELi4E23TrivialOffsetCalculatorILi2EjESD_ILi1EjENS0_6memory15LoadWithoutCastENSG_16StoreWithoutCastEEEviT_T0_T2_T3_T4_T5_,"a",@progbits
	.sectionflags	@""
	.align	4
.nv.constant0._ZN2at6native27unrolled_elementwise_kernelINS0_13BinaryFunctorIiiiZZZNS0_15binary_internal21div_floor_kernel_cudaERNS_18TensorIteratorBaseEENKUlvE_clEvENKUlvE1_clEvEUliiE_EESt5arrayIPcLm3EELi4E23TrivialOffsetCalculatorILi2EjESD_ILi1EjENS0_6memory15LoadWithoutCastENSG_16StoreWithoutCastEEEviT_T0_T2_T3_T4_T5_:
	.zero		564


//--------------------- .nv.constant0._ZN2at6native29vectorized_elementwise_kernelILi2ENS0_13BinaryFunctorIiiiZZZNS0_15binary_internal21div_floor_kernel_cudaERNS_18TensorIteratorBaseEENKUlvE_clEvENKUlvE1_clEvEUliiE_EESt5arrayIPcLm3EEEEviT0_T1_ --------------------------
	.section	.nv.constant0._ZN2at6native29vectorized_elementwise_kernelILi2ENS0_13BinaryFunctorIiiiZZZNS0_15binary_internal21div_floor_kernel_cudaERNS_18TensorIteratorBaseEENKUlvE_clEvENKUlvE1_clEvEUliiE_EESt5arrayIPcLm3EEEEviT0_T1_,"a",@progbits
	.sectionflags	@""
	.align	4
.nv.constant0._ZN2at6native29vectorized_elementwise_kernelILi2ENS0_13BinaryFunctorIiiiZZZNS0_15binary_internal21div_floor_kernel_cudaERNS_18TensorIteratorBaseEENKUlvE_clEvENKUlvE1_clEvEUliiE_EESt5arrayIPcLm3EEEEviT0_T1_:
	.zero		560


//--------------------- .nv.constant0._ZN2at6native29vectorized_elementwise_kernelILi4ENS0_13BinaryFunctorIiiiZZZNS0_15binary_internal21div_floor_kernel_cudaERNS_18TensorIteratorBaseEENKUlvE_clEvENKUlvE1_clEvEUliiE_EESt5arrayIPcLm3EEEEviT0_T1_ --------------------------
	.section	.nv.constant0._ZN2at6native29vectorized_elementwise_kernelILi4ENS0_13BinaryFunctorIiiiZZZNS0_15binary_internal21div_floor_kernel_cudaERNS_18TensorIteratorBaseEENKUlvE_clEvENKUlvE1_clEvEUliiE_EESt5arrayIPcLm3EEEEviT0_T1_,"a",@progbits
	.sectionflags	@""
	.align	4
.nv.constant0._ZN2at6native29vectorized_elementwise_kernelILi4ENS0_13BinaryFunctorIiiiZZZNS0_15binary_internal21div_floor_kernel_cudaERNS_18TensorIteratorBaseEENKUlvE_clEvENKUlvE1_clEvEUliiE_EESt5arrayIPcLm3EEEEviT0_T1_:
	.zero		560


//--------------------- .nv.constant0._ZN2at6native29vectorized_elementwise_kernelILi8ENS0_13BinaryFunctorIiiiZZZNS0_15binary_internal21div_floor_kernel_cudaERNS_18TensorIteratorBaseEENKUlvE_clEvENKUlvE1_clEvEUliiE_EESt5arrayIPcLm3EEEEviT0_T1_ --------------------------
	.section	.nv.constant0._ZN2at6native29vectorized_elementwise_kernelILi8ENS0_13BinaryFunctorIiiiZZZNS0_15binary_internal21div_floor_kernel_cudaERNS_18TensorIteratorBaseEENKUlvE_clEvENKUlvE1_clEvEUliiE_EESt5arrayIPcLm3EEEEviT0_T1_,"a",@progbits
	.sectionflags	@""
	.align	4
.nv.constant0._ZN2at6native29vectorized_elementwise_kernelILi8ENS0_13BinaryFunctorIiiiZZZNS0_15binary_internal21div_floor_kernel_cudaERNS_18TensorIteratorBaseEENKUlvE_clEvENKUlvE1_clEvEUliiE_EESt5arrayIPcLm3EEEEviT0_T1_:
	.zero		560


//--------------------- .nv.constant0._ZN2at6native18elementwise_kernelILi128ELi4EZNS0_15gpu_kernel_implINS0_13BUnaryFunctorIiiiZZZNS0_15binary_internal21div_floor_kernel_cudaERNS_18TensorIteratorBaseEENKUlvE_clEvENKUlvE1_clEvEUliiE_EEEEvS6_RKT_EUliE_EEviT1_ --------------------------
	.section	.nv.constant0._ZN2at6native18elementwise_kernelILi128ELi4EZNS0_15gpu_kernel_implINS0_13BUnaryFunctorIiiiZZZNS0_15binary_internal21div_floor_kernel_cudaERNS_18TensorIteratorBaseEENKUlvE_clEvENKUlvE1_clEvEUliiE_EEEEvS6_RKT_EUliE_EEviT1_,"a",@progbits
	.sectionflags	@""
	.align	4
.nv.constant0._ZN2at6native18elementwise_kernelILi128ELi4EZNS0_15gpu_kernel_implINS0_13BUnaryFunctorIiiiZZZNS0_15binary_internal21div_floor_kernel_cudaERNS_18TensorIteratorBaseEENKUlvE_clEvENKUlvE1_clEvEUliiE_EEEEvS6_RKT_EUliE_EEviT1_:
	.zero		1080


//--------------------- .nv.constant0._ZN2at6native27unrolled_elementwise_kernelINS0_13BUnaryFunctorIiiiZZZNS0_15binary_internal21div_floor_kernel_cudaERNS_18TensorIteratorBaseEENKUlvE_clEvENKUlvE1_clEvEUliiE_EESt5arrayIPcLm2EELi4E23TrivialOffsetCalculatorILi1EjESE_NS0_6memory12LoadWithCastILi1EEENSF_13StoreWithCastILi1EEEEEviT_T0_T2_T3_T4_T5_ --------------------------
	.section	.nv.constant0._ZN2at6native27unrolled_elementwise_kernelINS0_13BUnaryFunctorIiiiZZZNS0_15binary_internal21div_floor_kernel_cudaERNS_18TensorIteratorBaseEENKUlvE_clEvENKUlvE1_clEvEUliiE_EESt5arrayIPcLm2EELi4E23TrivialOffsetCalculatorILi1EjESE_NS0_6memory12LoadWithCastILi1EEENSF_13StoreWithCastILi1EEEEEviT_T0_T2_T3_T4_T5_,"a",@progbits
	.sectionflags	@""
	.align	4
.nv.constant0._ZN2at6native27unrolled_elementwise_kernelINS0_13BUnaryFunctorIiiiZZZNS0_15binary_internal21div_floor_kernel_cudaERNS_18TensorIteratorBaseEENKUlvE_clEvENKUlvE1_clEvEUliiE_EESt5arrayIPcLm2EELi4E23TrivialOffsetCalculatorILi1EjESE_NS0_6memory12LoadWithCastILi1EEENSF_13StoreWithCastILi1EEEEEviT_T0_T2_T3_T4_T5_:
	.zero		580


//--------------------- .nv.constant0._ZN2at6native18elementwise_kernelILi128ELi2EZNS0_22gpu_kernel_impl_nocastINS0_13BUnaryFunctorIiiiZZZNS0_15binary_internal21div_floor_kernel_cudaERNS_18TensorIteratorBaseEENKUlvE_clEvENKUlvE1_clEvEUliiE_EEEEvS6_RKT_EUliE_EEviT1_ --------------------------
	.section	.nv.constant0._ZN2at6native18elementwise_kernelILi128ELi2EZNS0_22gpu_kernel_impl_nocastINS0_13BUnaryFunctorIiiiZZZNS0_15binary_internal21div_floor_kernel_cudaERNS_18TensorIteratorBaseEENKUlvE_clEvENKUlvE1_clEvEUliiE_EEEEvS6_RKT_EUliE_EEviT1_,"a",@progbits
	.sectionflags	@""
	.align	4
.nv.constant0._ZN2at6native18elementwise_kernelILi128ELi2EZNS0_22gpu_kernel_impl_nocastINS0_13BUnaryFunctorIiiiZZZNS0_15binary_internal21div_floor_kernel_cudaERNS_18TensorIteratorBaseEENKUlvE_clEvENKUlvE1_clEvEUliiE_EEEEvS6_RKT_EUliE_EEviT1_:
	.zero		1072


//--------------------- .nv.constant0._ZN2at6native27unrolled_elementwise_kernelINS0_13BUnaryFunctorIiiiZZZNS0_15binary_internal21div_floor_kernel_cudaERNS_18TensorIteratorBaseEENKUlvE_clEvENKUlvE1_clEvEUliiE_EESt5arrayIPcLm2EELi4E23TrivialOffsetCalculatorILi1EjESE_NS0_6memory15LoadWithoutCastENSF_16StoreWithoutCastEEEviT_T0_T2_T3_T4_T5_ --------------------------
	.section	.nv.constant0._ZN2at6native27unrolled_elementwise_kernelINS0_13BUnaryFunctorIiiiZZZNS0_15binary_internal21div_floor_kernel_cudaERNS_18TensorIteratorBaseEENKUlvE_clEvENKUlvE1_clEvEUliiE_EESt5arrayIPcLm2EELi4E23TrivialOffsetCalculatorILi1EjESE_NS0_6memory15LoadWithoutCastENSF_16StoreWithoutCastEEEviT_T0_T2_T3_T4_T5_,"a",@progbits
	.sectionflags	@""
	.align	4
.nv.constant0._ZN2at6native27unrolled_elementwise_kernelINS0_13BUnaryFunctorIiiiZZZNS0_15binary_internal21div_floor_kernel_cudaERNS_18TensorIteratorBaseEENKUlvE_clEvENKUlvE1_clEvEUliiE_EESt5arrayIPcLm2EELi4E23TrivialOffsetCalculatorILi1EjESE_NS0_6memory15LoadWithoutCastENSF_16StoreWithoutCastEEEviT_T0_T2_T3_T4_T5_:
	.zero		564


//--------------------- .nv.constant0._ZN2at6native29vectorized_elementwise_kernelILi2ENS0_13BUnaryFunctorIiiiZZZNS0_15binary_internal21div_floor_kernel_cudaERNS_18TensorIteratorBaseEENKUlvE_clEvENKUlvE1_clEvEUliiE_EESt5arrayIPcLm2EEEEviT0_T1_ --------------------------
	.section	.nv.constant0._ZN2at6native29vectorized_elementwise_kernelILi2ENS0_13BUnaryFunctorIiiiZZZNS0_15binary_internal21div_floor_kernel_cudaERNS_18TensorIteratorBaseEENKUlvE_clEvENKUlvE1_clEvEUliiE_EESt5arrayIPcLm2EEEEviT0_T1_,"a",@progbits
	.sectionflags	@""
	.align	4
.nv.constant0._ZN2at6native29vectorized_elementwise_kernelILi2ENS0_13BUnaryFunctorIiiiZZZNS0_15binary_internal21div_floor_kernel_cudaERNS_18TensorIteratorBaseEENKUlvE_clEvENKUlvE1_clEvEUliiE_EESt5arrayIPcLm2EEEEviT0_T1_:
	.zero		560


//--------------------- .nv.constant0._ZN2at6native29vectorized_elementwise_kernelILi4ENS0_13BUnaryFunctorIiiiZZZNS0_15binary_internal21div_floor_kernel_cudaERNS_18TensorIteratorBaseEENKUlvE_clEvENKUlvE1_clEvEUliiE_EESt5arrayIPcLm2EEEEviT0_T1_ --------------------------
	.section	.nv.constant0._ZN2at6native29vectorized_elementwise_kernelILi4ENS0_13BUnaryFunctorIiiiZZZNS0_15binary_internal21div_floor_kernel_cudaERNS_18TensorIteratorBaseEENKUlvE_clEvENKUlvE1_clEvEUliiE_EESt5arrayIPcLm2EEEEviT0_T1_,"a",@progbits
	.sectionflags	@""
	.align	4
.nv.constant0._ZN2at6native29vectorized_elementwise_kernelILi4ENS0_13BUnaryFunctorIiiiZZZNS0_15binary_internal21div_floor_kernel_cudaERNS_18TensorIteratorBaseEENKUlvE_clEvENKUlvE1_clEvEUliiE_EESt5arrayIPcLm2EEEEviT0_T1_:
	.zero		560


//--------------------- .nv.constant0._ZN2at6native29vectorized_elementwise_kernelILi8ENS0_13BUnaryFunctorIiiiZZZNS0_15binary_internal21div_floor_kernel_cudaERNS_18TensorIteratorBaseEENKUlvE_clEvENKUlvE1_clEvEUliiE_EESt5arrayIPcLm2EEEEviT0_T1_ --------------------------
	.section	.nv.constant0._ZN2at6native29vectorized_elementwise_kernelILi8ENS0_13BUnaryFunctorIiiiZZZNS0_15binary_internal21div_floor_kernel_cudaERNS_18TensorIteratorBaseEENKUlvE_clEvENKUlvE1_clEvEUliiE_EESt5arrayIPcLm2EEEEviT0_T1_,"a",@progbits
	.sectionflags	@""
	.align	4
.nv.constant0._ZN2at6native29vectorized_elementwise_kernelILi8ENS0_13BUnaryFunctorIiiiZZZNS0_15binary_internal21div_floor_kernel_cudaERNS_18TensorIteratorBaseEENKUlvE_clEvENKUlvE1_clEvEUliiE_EESt5arrayIPcLm2EEEEviT0_T1_:
	.zero		560


//--------------------- .nv.constant0._ZN2at6native18elementwise_kernelILi128ELi4EZNS0_15gpu_kernel_implINS0_13AUnaryFunctorIiiiZZZNS0_15binary_internal21div_floor_kernel_cudaERNS_18TensorIteratorBaseEENKUlvE_clEvENKUlvE1_clEvEUliiE_EEEEvS6_RKT_EUliE_EEviT1_ --------------------------
	.section	.nv.constant0._ZN2at6native18elementwise_kernelILi128ELi4EZNS0_15gpu_kernel_implINS0_13AUnaryFunctorIiiiZZZNS0_15binary_internal21div_floor_kernel_cudaERNS_18TensorIteratorBaseEENKUlvE_clEvENKUlvE1_clEvEUliiE_EEEEvS6_RKT_EUliE_EEviT1_,"a",@progbits
	.sectionflags	@""
	.align	4
.nv.constant0._ZN2at6native18elementwise_kernelILi128ELi4EZNS0_15gpu_kernel_implINS0_13AUnaryFunctorIiiiZZZNS0_15binary_internal21div_floor_kernel_cudaERNS_18TensorIteratorBaseEENKUlvE_clEvENKUlvE1_clEvEUliiE_EEEEvS6_RKT_EUliE_EEviT1_:
	.zero		1080


//--------------------- .nv.constant0._ZN2at6native27unrolled_elementwise_kernelINS0_13AUnaryFunctorIiiiZZZNS0_15binary_internal21div_floor_kernel_cudaERNS_18TensorIteratorBaseEENKUlvE_clEvENKUlvE1_clEvEUliiE_EESt5arrayIPcLm2EELi4E23TrivialOffsetCalculatorILi1EjESE_NS0_6memory12LoadWithCastILi1EEENSF_13StoreWithCastILi1EEEEEviT_T0_T2_T3_T4_T5_ --------------------------
	.section	.nv.constant0._ZN2at6native27unrolled_elementwise_kernelINS0_13AUnaryFunctorIiiiZZZNS0_15binary_internal21div_floor_kernel_cudaERNS_18TensorIteratorBaseEENKUlvE_clEvENKUlvE1_clEvEUliiE_EESt5arrayIPcLm2EELi4E23TrivialOffsetCalculatorILi1EjESE_NS0_6memory12LoadWithCastILi1EEENSF_13StoreWithCastILi1EEEEEviT_T0_T2_T3_T4_T5_,"a",@progbits
	.sectionflags	@""
	.align	4
.nv.constant0._ZN2at6native27unrolled_elementwise_kernelINS0_13AUnaryFunctorIiiiZZZNS0_15binary_internal21div_floor_kernel_cudaERNS_18TensorIteratorBaseEENKUlvE_clEvENKUlvE1_clEvEUliiE_EESt5arrayIPcLm2EELi4E23TrivialOffsetCalculatorILi1EjESE_NS0_6memory12LoadWithCastILi1EEENSF_13StoreWithCastILi1EEEEEviT_T0_T2_T3_T4_T5_:
	.zero		580


//--------------------- .nv.constant0._ZN2at6native18elementwise_kernelILi128ELi2EZNS0_22gpu_kernel_impl_nocastINS0_13AUnaryFunctorIiiiZZZNS0_15binary_internal21div_floor_kernel_cudaERNS_18TensorIteratorBaseEENKUlvE_clEvENKUlvE1_clEvEUliiE_EEEEvS6_RKT_EUliE_EEviT1_ --------------------------
	.section	.nv.constant0._ZN2at6native18elementwise_kernelILi128ELi2EZNS0_22gpu_kernel_impl_nocastINS0_13AUnaryFunctorIiiiZZZNS0_15binary_internal21div_floor_kernel_cudaERNS_18TensorIteratorBaseEENKUlvE_clEvENKUlvE1_clEvEUliiE_EEEEvS6_RKT_EUliE_EEviT1_,"a",@progbits
	.sectionflags	@""
	.align	4
.nv.constant0._ZN2at6native18elementwise_kernelILi128ELi2EZNS0_22gpu_kernel_impl_nocastINS0_13AUnaryFunctorIiiiZZZNS0_15binary_internal21div_floor_kernel_cudaERNS_18TensorIteratorBaseEENKUlvE_clEvENKUlvE1_clEvEUliiE_EEEEvS6_RKT_EUliE_EEviT1_:
	.zero		1072


//--------------------- .nv.constant0._ZN2at6native27unrolled_elementwise_kernelINS0_13AUnaryFunctorIiiiZZZNS0_15binary_internal21div_floor_kernel_cudaERNS_18TensorIteratorBaseEENKUlvE_clEvENKUlvE1_clEvEUliiE_EESt5arrayIPcLm2EELi4E23TrivialOffsetCalculatorILi1EjESE_NS0_6memory15LoadWithoutCastENSF_16StoreWithoutCastEEEviT_T0_T2_T3_T4_T5_ --------------------------
	.section	.nv.constant0._ZN2at6native27unrolled_elementwise_kernelINS0_13AUnaryFunctorIiiiZZZNS0_15binary_internal21div_floor_kernel_cudaERNS_18TensorIteratorBaseEENKUlvE_clEvENKUlvE1_clEvEUliiE_EESt5arrayIPcLm2EELi4E23TrivialOffsetCalculatorILi1EjESE_NS0_6memory15LoadWithoutCastENSF_16StoreWithoutCastEEEviT_T0_T2_T3_T4_T5_,"a",@progbits
	.sectionflags	@""
	.align	4
.nv.constant0._ZN2at6native27unrolled_elementwise_kernelINS0_13AUnaryFunctorIiiiZZZNS0_15binary_internal21div_floor_kernel_cudaERNS_18TensorIteratorBaseEENKUlvE_clEvENKUlvE1_clEvEUliiE_EESt5arrayIPcLm2EELi4E23TrivialOffsetCalculatorILi1EjESE_NS0_6memory15LoadWithoutCastENSF_16StoreWithoutCastEEEviT_T0_T2_T3_T4_T5_:
	.zero		564


//--------------------- .nv.constant0._ZN2at6native29vectorized_elementwise_kernelILi2ENS0_13AUnaryFunctorIiiiZZZNS0_15binary_internal21div_floor_kernel_cudaERNS_18TensorIteratorBaseEENKUlvE_clEvENKUlvE1_clEvEUliiE_EESt5arrayIPcLm2EEEEviT0_T1_ --------------------------
	.section	.nv.constant0._ZN2at6native29vectorized_elementwise_kernelILi2ENS0_13AUnaryFunctorIiiiZZZNS0_15binary_internal21div_floor_kernel_cudaERNS_18TensorIteratorBaseEENKUlvE_clEvENKUlvE1_clEvEUliiE_EESt5arrayIPcLm2EEEEviT0_T1_,"a",@progbits
	.sectionflags	@""
	.align	4
.nv.constant0._ZN2at6native29vectorized_elementwise_kernelILi2ENS0_13AUnaryFunctorIiiiZZZNS0_15binary_internal21div_floor_kernel_cudaERNS_18TensorIteratorBaseEENKUlvE_clEvENKUlvE1_clEvEUliiE_EESt5arrayIPcLm2EEEEviT0_T1_:
	.zero		560


//--------------------- .nv.constant0._ZN2at6native29vectorized_elementwise_kernelILi4ENS0_13AUnaryFunctorIiiiZZZNS0_15binary_internal21div_floor_kernel_cudaERNS_18TensorIteratorBaseEENKUlvE_clEvENKUlvE1_clEvEUliiE_EESt5arrayIPcLm2EEEEviT0_T1_ --------------------------
	.section	.nv.constant0._ZN2at6native29vectorized_elementwise_kernelILi4ENS0_13AUnaryFunctorIiiiZZZNS0_15binary_internal21div_floor_kernel_cudaERNS_18TensorIteratorBaseEENKUlvE_clEvENKUlvE1_clEvEUliiE_EESt5arrayIPcLm2EEEEviT0_T1_,"a",@progbits
	.sectionflags	@""
	.align	4
.nv.constant0._ZN2at6native29vectorized_elementwise_kernelILi4ENS0_13AUnaryFunctorIiiiZZZNS0_15binary_internal21div_floor_kernel_cudaERNS_18TensorIteratorBaseEENKUlvE_clEvENKUlvE1_clEvEUliiE_EESt5arrayIPcLm2EEEEviT0_T1_:
	.zero		560


//--------------------- .nv.constant0._ZN2at6native29vectorized_elementwise_kernelILi8ENS0_13AUnaryFunctorIiiiZZZNS0_15binary_internal21div_floor_kernel_cudaERNS_18TensorIteratorBaseEENKUlvE_clEvENKUlvE1_clEvEUliiE_EESt5arrayIPcLm2EEEEviT0_T1_ --------------------------
	.section	.nv.constant0._ZN2at6native29vectorized_elementwise_kernelILi8ENS0_13AUnaryFunctorIiiiZZZNS0_15binary_internal21div_floor_kernel_cudaERNS_18TensorIteratorBaseEENKUlvE_clEvENKUlvE1_clEvEUliiE_EESt5arrayIPcLm2EEEEviT0_T1_,"a",@progbits
	.sectionflags	@""
	.align	4
.nv.constant0._ZN2at6native29vectorized_elementwise_kernelILi8ENS0_13AUnaryFunctorIiiiZZZNS0_15binary_internal21div_floor_kernel_cudaERNS_18TensorIteratorBaseEENKUlvE_clEvENKUlvE1_clEvEUliiE_EESt5arrayIPcLm2EEEEviT0_T1_:
	.zero		560


//--------------------- .nv.constant0._ZN2at6native18elementwise_kernelILi128ELi4EZNS0_15gpu_kernel_implINS0_13BinaryFunctorIaaaZZZNS0_15binary_internal21div_floor_kernel_cudaERNS_18TensorIteratorBaseEENKUlvE_clEvENKUlvE0_clEvEUlaaE_EEEEvS6_RKT_EUliE_EEviT1_ --------------------------
	.section	.nv.constant0._ZN2at6native18elementwise_kernelILi128ELi4EZNS0_15gpu_kernel_implINS0_13BinaryFunctorIaaaZZZNS0_15binary_internal21div_floor_kernel_cudaERNS_18TensorIteratorBaseEENKUlvE_clEvENKUlvE0_clEvEUlaaE_EEEEvS6_RKT_EUliE_EEviT1_,"a",@progbits
	.sectionflags	@""
	.align	4
.nv.constant0._ZN2at6native18elementwise_kernelILi128ELi4EZNS0_15gpu_kernel_implINS0_13BinaryFunctorIaaaZZZNS0_15binary_internal21div_floor_kernel_cudaERNS_18TensorIteratorBaseEENKUlvE_clEvENKUlvE0_clEvEUlaaE_EEEEvS6_RKT_EUliE_EEviT1_:
	.zero		1184


//--------------------- .nv.constant0._ZN2at6native27unrolled_elementwise_kernelINS0_13BinaryFunctorIaaaZZZNS0_15binary_internal21div_floor_kernel_cudaERNS_18TensorIteratorBaseEENKUlvE_clEvENKUlvE0_clEvEUlaaE_EESt5arrayIPcLm3EELi4E23TrivialOffsetCalculatorILi2EjESD_ILi1EjENS0_6memory12LoadWithCastILi2EEENSG_13StoreWithCastILi1EEEEEviT_T0_T2_T3_T4_T5_ --------------------------
	.section	.nv.constant0._ZN2at6native27unrolled_elementwise_kernelINS0_13BinaryFunctorIaaaZZZNS0_15binary_internal21div_floor_kernel_cudaERNS_18TensorIteratorBaseEENKUlvE_clEvENKUlvE0_clEvEUlaaE_EESt5arrayIPcLm3EELi4E23TrivialOffsetCalculatorILi2EjESD_ILi1EjENS0_6memory12LoadWithCastILi2EEENSG_13StoreWithCastILi1EEEEEviT_T0_T2_T3_T4_T5_,"a",@progbits
	.sectionflags	@""
	.align	4
.nv.constant0._ZN2at6native27unrolled_elementwise_kernelINS0_13BinaryFunctorIaaaZZZNS0_15binary_internal21div_floor_kernel_cudaERNS_18TensorIteratorBaseEENKUlvE_clEvENKUlvE0_clEvEUlaaE_EESt5arrayIPcLm3EELi4E23TrivialOffsetCalculatorILi2EjESD_ILi1EjENS0_6memory12LoadWithCastILi2EEENSG_13StoreWithCastILi1EEEEEviT_T0_T2_T3_T4_T5_:
	.zero		584


//--------------------- .nv.constant0._ZN2at6native18elementwise_kernelILi128ELi4EZNS0_22gpu_kernel_impl_nocastINS0_13BinaryFunctorIaaaZZZNS0_15binary_internal21div_floor_kernel_cudaERNS_18TensorIteratorBaseEENKUlvE_clEvENKUlvE0_clEvEUlaaE_EEEEvS6_RKT_EUliE_EEviT1_ --------------------------
	.section	.nv.constant0._ZN2at6native18elementwise_kernelILi128ELi4EZNS0_22gpu_kernel_impl_nocastINS0_13BinaryFunctorIaaaZZZNS0_15binary_internal21div_floor_kernel_cudaERNS_18TensorIteratorBaseEENKUlvE_clEvENKUlvE0_clEvEUlaaE_EEEEvS6_RKT_EUliE_EEviT1_,"a",@progbits
	.sectionflags	@""
	.align	4
.nv.constant0._ZN2at6native18elementwise_kernelILi128ELi4EZNS0_22gpu_kernel_impl_nocastINS0_13BinaryFunctorIaaaZZZNS0_15binary_internal21div_floor_kernel_cudaERNS_18TensorIteratorBaseEENKUlvE_clEvENKUlvE0_clEvEUlaaE_EEEEvS6_RKT_EUliE_EEviT1_:
	.zero		1184


//--------------------- .nv.constant0._ZN2at6native27unrolled_elementwise_kernelINS0_13BinaryFunctorIaaaZZZNS0_15binary_internal21div_floor_kernel_cudaERNS_18TensorIteratorBaseEENKUlvE_clEvENKUlvE0_clEvEUlaaE_EESt5arrayIPcLm3EELi4E23TrivialOffsetCalculatorILi2EjESD_ILi1EjENS0_6memory15LoadWithoutCastENSG_16StoreWithoutCastEEEviT_T0_T2_T3_T4_T5_ --------------------------
	.section	.nv.constant0._ZN2at6native27unrolled_elementwise_kernelINS0_13BinaryFunctorIaaaZZZNS0_15binary_internal21div_floor_kernel_cudaERNS_18TensorIteratorBaseEENKUlvE_clEvENKUlvE0_clEvEUlaaE_EESt5arrayIPcLm3EELi4E23TrivialOffsetCalculatorILi2EjESD_ILi1EjENS0_6memory15LoadWithoutCastENSG_16StoreWithoutCastEEEviT_T0_T2_T3_T4_T5_,"a",@progbits
	.sectionflags	@""
	.align	4
.nv.constant0._ZN2at6native27unrolled_elementwise_kernelINS0_13BinaryFunctorIaaaZZZNS0_15binary_internal21div_floor_kernel_cudaERNS_18TensorIteratorBaseEENKUlvE_clEvENKUlvE0_clEvEUlaaE_EESt5arrayIPcLm3EELi4E23TrivialOffsetCalculatorILi2EjESD_ILi1EjENS0_6memory15LoadWithoutCastENSG_16StoreWithoutCastEEEviT_T0_T2_T3_T4_T5_:
	.zero		564


//--------------------- .nv.constant0._ZN2at6native29vectorized_elementwise_kernelILi2ENS0_13BinaryFunctorIaaaZZZNS0_15binary_internal21div_floor_kernel_cudaERNS_18TensorIteratorBaseEENKUlvE_clEvENKUlvE0_clEvEUlaaE_EESt5arrayIPcLm3EEEEviT0_T1_ --------------------------
	.section	.nv.constant0._ZN2at6native29vectorized_elementwise_kernelILi2ENS0_13BinaryFunctorIaaaZZZNS0_15binary_internal21div_floor_kernel_cudaERNS_18TensorIteratorBaseEENKUlvE_clEvENKUlvE0_clEvEUlaaE_EESt5arrayIPcLm3EEEEviT0_T1_,"a",@progbits
	.sectionflags	@""
	.align	4
.nv.constant0._ZN2at6native29vectorized_elementwise_kernelILi2ENS0_13BinaryFunctorIaaaZZZNS0_15binary_internal21div_floor_kernel_cudaERNS_18TensorIteratorBaseEENKUlvE_clEvENKUlvE0_clEvEUlaaE_EESt5arrayIPcLm3EEEEviT0_T1_:
	.zero		560


//--------------------- .nv.constant0._ZN2at6native29vectorized_elementwise_kernelILi4ENS0_13BinaryFunctorIaaaZZZNS0_15binary_internal21div_floor_kernel_cudaERNS_18TensorIteratorBaseEENKUlvE_clEvENKUlvE0_clEvEUlaaE_EESt5arrayIPcLm3EEEEviT0_T1_ --------------------------
	.section	.nv.constant0._ZN2at6native29vectorized_elementwise_kernelILi4ENS0_13BinaryFunctorIaaaZZZNS0_15binary_internal21div_floor_kernel_cudaERNS_18TensorIteratorBaseEENKUlvE_clEvENKUlvE0_clEvEUlaaE_EESt5arrayIPcLm3EEEEviT0_T1_,"a",@progbits
	.sectionflags	@""
	.align	4
.nv.constant0._ZN2at6native29vectorized_elementwise_kernelILi4ENS0_13BinaryFunctorIaaaZZZNS0_15binary_internal21div_floor_kernel_cudaERNS_18TensorIteratorBaseEENKUlvE_clEvENKUlvE0_clEvEUlaaE_EESt5arrayIPcLm3EEEEviT0_T1_:
	.zero		560


//--------------------- .nv.constant0._ZN2at6native29vectorized_elementwise_kernelILi8ENS0_13BinaryFunctorIaaaZZZNS0_15binary_internal21div_floor_kernel_cudaERNS_18TensorIteratorBaseEENKUlvE_clEvENKUlvE0_clEvEUlaaE_EESt5arrayIPcLm3EEEEviT0_T1_ --------------------------
	.section	.nv.constant0._ZN2at6native29vectorized_elementwise_kernelILi8ENS0_13BinaryFunctorIaaaZZZNS0_15binary_internal21div_floor_kernel_cudaERNS_18TensorIteratorBaseEENKUlvE_clEvENKUlvE0_clEvEUlaaE_EESt5arrayIPcLm3EEEEviT0_T1_,"a",@progbits
	.sectionflags	@""
	.align	4
.nv.constant0._ZN2at6native29vectorized_elementwise_kernelILi8ENS0_13BinaryFunctorIaaaZZZNS0_15binary_internal21div_floor_kernel_cudaERNS_18TensorIteratorBaseEENKUlvE_clEvENKUlvE0_clEvEUlaaE_EESt5arrayIPcLm3EEEEviT0_T1_:
	.zero		560


//--------------------- .nv.constant0._ZN2at6native18elementwise_kernelILi128ELi4EZNS0_15gpu_kernel_implINS0_13BUnaryFunctorIaaaZZZNS0_15binary_internal21div_floor_kernel_cudaERNS_18TensorIteratorBaseEENKUlvE_clEvENKUlvE0_clEvEUlaaE_EEEEvS6_RKT_EUliE_EEviT1_ --------------------------
	.section	.nv.constant0._ZN2at6native18elementwise_kernelILi128ELi4EZNS0_15gpu_kernel_implINS0_13BUnaryFunctorIaaaZZZNS0_15binary_internal21div_floor_kernel_cudaERNS_18TensorIteratorBaseEENKUlvE_clEvENKUlvE0_clEvEUlaaE_EEEEvS6_RKT_EUliE_EEviT1_,"a",@progbits
	.sectionflags	@""
	.align	4
.nv.constant0._ZN2at6native18elementwise_kernelILi128ELi4EZNS0_15gpu_kernel_implINS0_13BUnaryFunctorIaaaZZZNS0_15binary_internal21div_floor_kernel_cudaERNS_18TensorIteratorBaseEENKUlvE_clEvENKUlvE0_clEvEUlaaE_EEEEvS6_RKT_EUliE_EEviT1_:
	.zero		1072


//--------------------- .nv.constant0._ZN2at6native27unrolled_elementwise_kernelINS0_13BUnaryFunctorIaaaZZZNS0_15binary_internal21div_floor_kernel_cudaERNS_18TensorIteratorBaseEENKUlvE_clEvENKUlvE0_clEvEUlaaE_EESt5arrayIPcLm2EELi4E23TrivialOffsetCalculatorILi1EjESE_NS0_6memory12LoadWithCastILi1EEENSF_13StoreWithCastILi1EEEEEviT_T0_T2_T3_T4_T5_ --------------------------
	.section	.nv.constant0._ZN2at6native27unrolled_elementwise_kernelINS0_13BUnaryFunctorIaaaZZZNS0_15binary_internal21div_floor_kernel_cudaERNS_18TensorIteratorBaseEENKUlvE_clEvENKUlvE0_clEvEUlaaE_EESt5arrayIPcLm2EELi4E23TrivialOffsetCalculatorILi1EjESE_NS0_6memory12LoadWithCastILi1EEENSF_13StoreWithCastILi1EEEEEviT_T0_T2_T3_T4_T5_,"a",@progbits
	.sectionflags	@""
	.align	4
.nv.constant0._ZN2at6native27unrolled_elementwise_kernelINS0_13BUnaryFunctorIaaaZZZNS0_15binary_internal21div_floor_kernel_cudaERNS_18TensorIteratorBaseEENKUlvE_clEvENKUlvE0_clEvEUlaaE_EESt5arrayIPcLm2EELi4E23TrivialOffsetCalculatorILi1EjESE_NS0_6memory12LoadWithCastILi1EEENSF_13StoreWithCastILi1EEEEEviT_T0_T2_T3_T4_T5_:
	.zero		572


//--------------------- .nv.constant0._ZN2at6native18elementwise_kernelILi128ELi4EZNS0_22gpu_kernel_impl_nocastINS0_13BUnaryFunctorIaaaZZZNS0_15binary_internal21div_floor_kernel_cudaERNS_18TensorIteratorBaseEENKUlvE_clEvENKUlvE0_clEvEUlaaE_EEEEvS6_RKT_EUliE_EEviT1_ --------------------------
	.section	.nv.constant0._ZN2at6native18elementwise_kernelILi128ELi4EZNS0_22gpu_kernel_impl_nocastINS0_13BUnaryFunctorIaaaZZZNS0_15binary_internal21div_floor_kernel_cudaERNS_18TensorIteratorBaseEENKUlvE_clEvENKUlvE0_clEvEUlaaE_EEEEvS6_RKT_EUliE_EEviT1_,"a",@progbits
	.sectionflags	@""
	.align	4
.nv.constant0._ZN2at6native18elementwise_kernelILi128ELi4EZNS0_22gpu_kernel_impl_nocastINS0_13BUnaryFunctorIaaaZZZNS0_15binary_internal21div_floor_kernel_cudaERNS_18TensorIteratorBaseEENKUlvE_clEvENKUlvE0_clEvEUlaaE_EEEEvS6_RKT_EUliE_EEviT1_:
	.zero		1072


//--------------------- .nv.constant0._ZN2at6native27unrolled_elementwise_kernelINS0_13BUnaryFunctorIaaaZZZNS0_15binary_internal21div_floor_kernel_cudaERNS_18TensorIteratorBaseEENKUlvE_clEvENKUlvE0_clEvEUlaaE_EESt5arrayIPcLm2EELi4E23TrivialOffsetCalculatorILi1EjESE_NS0_6memory15LoadWithoutCastENSF_16StoreWithoutCastEEEviT_T0_T2_T3_T4_T5_ --------------------------
	.section	.nv.constant0._ZN2at6native27unrolled_elementwise_kernelINS0_13BUnaryFunctorIaaaZZZNS0_15binary_internal21div_floor_kernel_cudaERNS_18TensorIteratorBaseEENKUlvE_clEvENKUlvE0_clEvEUlaaE_EESt5arrayIPcLm2EELi4E23TrivialOffsetCalculatorILi1EjESE_NS0_6memory15LoadWithoutCastENSF_16StoreWithoutCastEEEviT_T0_T2_T3_T4_T5_,"a",@progbits
	.sectionflags	@""
	.align	4
.nv.constant0._ZN2at6native27unrolled_elementwise_kernelINS0_13BUnaryFunctorIaaaZZZNS0_15binary_internal21div_floor_kernel_cudaERNS_18TensorIteratorBaseEENKUlvE_clEvENKUlvE0_clEvEUlaaE_EESt5arrayIPcLm2EELi4E23TrivialOffsetCalculatorILi1EjESE_NS0_6memory15LoadWithoutCastENSF_16StoreWithoutCastEEEviT_T0_T2_T3_T4_T5_:
	.zero		556


//--------------------- .nv.constant0._ZN2at6native29vectorized_elementwise_kernelILi2ENS0_13BUnaryFunctorIaaaZZZNS0_15binary_internal21div_floor_kernel_cudaERNS_18TensorIteratorBaseEENKUlvE_clEvENKUlvE0_clEvEUlaaE_EESt5arrayIPcLm2EEEEviT0_T1_ --------------------------
	.section	.nv.constant0._ZN2at6native29vectorized_elementwise_kernelILi2ENS0_13BUnaryFunctorIaaaZZZNS0_15binary_internal21div_floor_kernel_cudaERNS_18TensorIteratorBaseEENKUlvE_clEvENKUlvE0_clEvEUlaaE_EESt5arrayIPcLm2EEEEviT0_T1_,"a",@progbits
	.sectionflags	@""
	.align	4
.nv.constant0._ZN2at6native29vectorized_elementwise_kernelILi2ENS0_13BUnaryFunctorIaaaZZZNS0_15binary_internal21div_floor_kernel_cudaERNS_18TensorIteratorBaseEENKUlvE_clEvENKUlvE0_clEvEUlaaE_EESt5arrayIPcLm2EEEEviT0_T1_:
	.zero		552


//--------------------- .nv.constant0._ZN2at6native29vectorized_elementwise_kernelILi4ENS0_13BUnaryFunctorIaaaZZZNS0_15binary_internal21div_floor_kernel_cudaERNS_18TensorIteratorBaseEENKUlvE_clEvENKUlvE0_clEvEUlaaE_EESt5arrayIPcLm2EEEEviT0_T1_ --------------------------
	.section	.nv.constant0._ZN2at6native29vectorized_elementwise_kernelILi4ENS0_13BUnaryFunctorIaaaZZZNS0_15binary_internal21div_floor_kernel_cudaERNS_18TensorIteratorBaseEENKUlvE_clEvENKUlvE0_clEvEUlaaE_EESt5arrayIPcLm2EEEEviT0_T1_,"a",@progbits
	.sectionflags	@""
	.align	4
.nv.constant0._ZN2at6native29vectorized_elementwise_kernelILi4ENS0_13BUnaryFunctorIaaaZZZNS0_15binary_internal21div_floor_kernel_cudaERNS_18TensorIteratorBaseEENKUlvE_clEvENKUlvE0_clEvEUlaaE_EESt5arrayIPcLm2EEEEviT0_T1_:
	.zero		552


//--------------------- .nv.constant0._ZN2at6native29vectorized_elementwise_kernelILi8ENS0_13BUnaryFunctorIaaaZZZNS0_15binary_internal21div_floor_kernel_cudaERNS_18TensorIteratorBaseEENKUlvE_clEvENKUlvE0_clEvEUlaaE_EESt5arrayIPcLm2EEEEviT0_T1_ --------------------------
	.section	.nv.constant0._ZN2at6native29vectorized_elementwise_kernelILi8ENS0_13BUnaryFunctorIaaaZZZNS0_15binary_internal21div_floor_kernel_cudaERNS_18TensorIteratorBaseEENKUlvE_clEvENKUlvE0_clEvEUlaaE_EESt5arrayIPcLm2EEEEviT0_T1_,"a",@progbits
	.sectionflags	@""
	.align	4
.nv.constant0._ZN2at6native29vectorized_elementwise_kernelILi8ENS0_13BUnaryFunctorIaaaZZZNS0_15binary_internal21div_floor_kernel_cudaERNS_18TensorIteratorBaseEENKUlvE_clEvENKUlvE0_clEvEUlaaE_EESt5arrayIPcLm2EEEEviT0_T1_:
	.zero		552


//--------------------- .nv.constant0._ZN2at6native18elementwise_kernelILi128ELi4EZNS0_15gpu_kernel_implINS0_13AUnaryFunctorIaaaZZZNS0_15binary_internal21div_floor_kernel_cudaERNS_18TensorIteratorBaseEENKUlvE_clEvENKUlvE0_clEvEUlaaE_EEEEvS6_RKT_EUliE_EEviT1_ --------------------------
	.section	.nv.constant0._ZN2at6native18elementwise_kernelILi128ELi4EZNS0_15gpu_kernel_implINS0_13AUnaryFunctorIaaaZZZNS0_15binary_internal21div_floor_kernel_cudaERNS_18TensorIteratorBaseEENKUlvE_clEvENKUlvE0_clEvEUlaaE_EEEEvS6_RKT_EUliE_EEviT1_,"a",@progbits
	.sectionflags	@""
	.align	4
.nv.constant0._ZN2at6native18elementwise_kernelILi128ELi4EZNS0_15gpu_kernel_implINS0_13AUnaryFunctorIaaaZZZNS0_15binary_internal21div_floor_kernel_cudaERNS_18TensorIteratorBaseEENKUlvE_clEvENKUlvE0_clEvEUlaaE_EEEEvS6_RKT_EUliE_EEviT1_:
	.zero		1072


//--------------------- .nv.constant0._ZN2at6native27unrolled_elementwise_kernelINS0_13AUnaryFunctorIaaaZZZNS0_15binary_internal21div_floor_kernel_cudaERNS_18TensorIteratorBaseEENKUlvE_clEvENKUlvE0_clEvEUlaaE_EESt5arrayIPcLm2EELi4E23TrivialOffsetCalculatorILi1EjESE_NS0_6memory12LoadWithCastILi1EEENSF_13StoreWithCastILi1EEEEEviT_T0_T2_T3_T4_T5_ --------------------------
	.section	.nv.constant0._ZN2at6native27unrolled_elementwise_kernelINS0_13AUnaryFunctorIaaaZZZNS0_15binary_internal21div_floor_kernel_cudaERNS_18TensorIteratorBaseEENKUlvE_clEvENKUlvE0_clEvEUlaaE_EESt5arrayIPcLm2EELi4E23TrivialOffsetCalculatorILi1EjESE_NS0_6memory12LoadWithCastILi1EEENSF_13StoreWithCastILi1EEEEEviT_T0_T2_T3_T4_T5_,"a",@progbits
	.sectionflags	@""
	.align	4
.nv.constant0._ZN2at6native27unrolled_elementwise_kernelINS0_13AUnaryFunctorIaaaZZZNS0_15binary_internal21div_floor_kernel_cudaERNS_18TensorIteratorBaseEENKUlvE_clEvENKUlvE0_clEvEUlaaE_EESt5arrayIPcLm2EELi4E23TrivialOffsetCalculatorILi1EjESE_NS0_6memory12LoadWithCastILi1EEENSF_13StoreWithCastILi1EEEEEviT_T0_T2_T3_T4_T5_:
	.zero		572


//--------------------- .nv.constant0._ZN2at6native18elementwise_kernelILi128ELi4EZNS0_22gpu_kernel_impl_nocastINS0_13AUnaryFunctorIaaaZZZNS0_15binary_internal21div_floor_kernel_cudaERNS_18TensorIteratorBaseEENKUlvE_clEvENKUlvE0_clEvEUlaaE_EEEEvS6_RKT_EUliE_EEviT1_ --------------------------
	.section	.nv.constant0._ZN2at6native18elementwise_kernelILi128ELi4EZNS0_22gpu_kernel_impl_nocastINS0_13AUnaryFunctorIaaaZZZNS0_15binary_internal21div_floor_kernel_cudaERNS_18TensorIteratorBaseEENKUlvE_clEvENKUlvE0_clEvEUlaaE_EEEEvS6_RKT_EUliE_EEviT1_,"a",@progbits
	.sectionflags	@""
	.align	4
.nv.constant0._ZN2at6native18elementwise_kernelILi128ELi4EZNS0_22gpu_kernel_impl_nocastINS0_13AUnaryFunctorIaaaZZZNS0_15binary_internal21div_floor_kernel_cudaERNS_18TensorIteratorBaseEENKUlvE_clEvENKUlvE0_clEvEUlaaE_EEEEvS6_RKT_EUliE_EEviT1_:
	.zero		1072


//--------------------- .nv.constant0._ZN2at6native27unrolled_elementwise_kernelINS0_13AUnaryFunctorIaaaZZZNS0_15binary_internal21div_floor_kernel_cudaERNS_18TensorIteratorBaseEENKUlvE_clEvENKUlvE0_clEvEUlaaE_EESt5arrayIPcLm2EELi4E23TrivialOffsetCalculatorILi1EjESE_NS0_6memory15LoadWithoutCastENSF_16StoreWithoutCastEEEviT_T0_T2_T3_T4_T5_ --------------------------
	.section	.nv.constant0._ZN2at6native27unrolled_elementwise_kernelINS0_13AUnaryFunctorIaaaZZZNS0_15binary_internal21div_floor_kernel_cudaERNS_18TensorIteratorBaseEENKUlvE_clEvENKUlvE0_clEvEUlaaE_EESt5arrayIPcLm2EELi4E23TrivialOffsetCalculatorILi1EjESE_NS0_6memory15LoadWithoutCastENSF_16StoreWithoutCastEEEviT_T0_T2_T3_T4_T5_,"a",@progbits
	.sectionflags	@""
	.align	4
.nv.constant0._ZN2at6native27unrolled_elementwise_kernelINS0_13AUnaryFunctorIaaaZZZNS0_15binary_internal21div_floor_kernel_cudaERNS_18TensorIteratorBaseEENKUlvE_clEvENKUlvE0_clEvEUlaaE_EESt5arrayIPcLm2EELi4E23TrivialOffsetCalculatorILi1EjESE_NS0_6memory15LoadWithoutCastENSF_16StoreWithoutCastEEEviT_T0_T2_T3_T4_T5_:
	.zero		556


//--------------------- .nv.constant0._ZN2at6native29vectorized_elementwise_kernelILi2ENS0_13AUnaryFunctorIaaaZZZNS0_15binary_internal21div_floor_kernel_cudaERNS_18TensorIteratorBaseEENKUlvE_clEvENKUlvE0_clEvEUlaaE_EESt5arrayIPcLm2EEEEviT0_T1_ --------------------------
	.section	.nv.constant0._ZN2at6native29vectorized_elementwise_kernelILi2ENS0_13AUnaryFunctorIaaaZZZNS0_15binary_internal21div_floor_kernel_cudaERNS_18TensorIteratorBaseEENKUlvE_clEvENKUlvE0_clEvEUlaaE_EESt5arrayIPcLm2EEEEviT0_T1_,"a",@progbits
	.sectionflags	@""
	.align	4
.nv.constant0._ZN2at6native29vectorized_elementwise_kernelILi2ENS0_13AUnaryFunctorIaaaZZZNS0_15binary_internal21div_floor_kernel_cudaERNS_18TensorIteratorBaseEENKUlvE_clEvENKUlvE0_clEvEUlaaE_EESt5arrayIPcLm2EEEEviT0_T1_:
	.zero		552


//--------------------- .nv.constant0._ZN2at6native29vectorized_elementwise_kernelILi4ENS0_13AUnaryFunctorIaaaZZZNS0_15binary_internal21div_floor_kernel_cudaERNS_18TensorIteratorBaseEENKUlvE_clEvENKUlvE0_clEvEUlaaE_EESt5arrayIPcLm2EEEEviT0_T1_ --------------------------
	.section	.nv.constant0._ZN2at6native29vectorized_elementwise_kernelILi4ENS0_13AUnaryFunctorIaaaZZZNS0_15binary_internal21div_floor_kernel_cudaERNS_18TensorIteratorBaseEENKUlvE_clEvENKUlvE0_clEvEUlaaE_EESt5arrayIPcLm2EEEEviT0_T1_,"a",@progbits
	.sectionflags	@""
	.align	4
.nv.constant0._ZN2at6native29vectorized_elementwise_kernelILi4ENS0_13AUnaryFunctorIaaaZZZNS0_15binary_internal21div_floor_kernel_cudaERNS_18TensorIteratorBaseEENKUlvE_clEvENKUlvE0_clEvEUlaaE_EESt5arrayIPcLm2EEEEviT0_T1_:
	.zero		552


//--------------------- .nv.constant0._ZN2at6native29vectorized_elementwise_kernelILi8ENS0_13AUnaryFunctorIaaaZZZNS0_15binary_internal21div_floor_kernel_cudaERNS_18TensorIteratorBaseEENKUlvE_clEvENKUlvE0_clEvEUlaaE_EESt5arrayIPcLm2EEEEviT0_T1_ --------------------------
	.section	.nv.constant0._ZN2at6native29vectorized_elementwise_kernelILi8ENS0_13AUnaryFunctorIaaaZZZNS0_15binary_internal21div_floor_kernel_cudaERNS_18TensorIteratorBaseEENKUlvE_clEvENKUlvE0_clEvEUlaaE_EESt5arrayIPcLm2EEEEviT0_T1_,"a",@progbits
	.sectionflags	@""
	.align	4
.nv.constant0._ZN2at6native29vectorized_elementwise_kernelILi8ENS0_13AUnaryFunctorIaaaZZZNS0_15binary_internal21div_floor_kernel_cudaERNS_18TensorIteratorBaseEENKUlvE_clEvENKUlvE0_clEvEUlaaE_EESt5arrayIPcLm2EEEEviT0_T1_:
	.zero		552


//--------------------- .nv.constant0._ZN2at6native18elementwise_kernelILi128ELi4EZNS0_15gpu_kernel_implINS0_13BinaryFunctorIhhhZZZNS0_15binary_internal21div_floor_kernel_cudaERNS_18TensorIteratorBaseEENKUlvE_clEvENKUlvE_clEvEUlhhE_EEEEvS6_RKT_EUliE_EEviT1_ --------------------------
	.section	.nv.constant0._ZN2at6native18elementwise_kernelILi128ELi4EZNS0_15gpu_kernel_implINS0_13BinaryFunctorIhhhZZZNS0_15binary_internal21div_floor_kernel_cudaERNS_18TensorIteratorBaseEENKUlvE_clEvENKUlvE_clEvEUlhhE_EEEEvS6_RKT_EUliE_EEviT1_,"a",@progbits
	.sectionflags	@""
	.align	4
.nv.constant0._ZN2at6native18elementwise_kernelILi128ELi4EZNS0_15gpu_kernel_implINS0_13BinaryFunctorIhhhZZZNS0_15binary_internal21div_floor_kernel_cudaERNS_18TensorIteratorBaseEENKUlvE_clEvENKUlvE_clEvEUlhhE_EEEEvS6_RKT_EUliE_EEviT1_:
	.zero		1184


//--------------------- .nv.constant0._ZN2at6native27unrolled_elementwise_kernelINS0_13BinaryFunctorIhhhZZZNS0_15binary_internal21div_floor_kernel_cudaERNS_18TensorIteratorBaseEENKUlvE_clEvENKUlvE_clEvEUlhhE_EESt5arrayIPcLm3EELi4E23TrivialOffsetCalculatorILi2EjESD_ILi1EjENS0_6memory12LoadWithCastILi2EEENSG_13StoreWithCastILi1EEEEEviT_T0_T2_T3_T4_T5_ --------------------------
	.section	.nv.constant0._ZN2at6native27unrolled_elementwise_kernelINS0_13BinaryFunctorIhhhZZZNS0_15binary_internal21div_floor_kernel_cudaERNS_18TensorIteratorBaseEENKUlvE_clEvENKUlvE_clEvEUlhhE_EESt5arrayIPcLm3EELi4E23TrivialOffsetCalculatorILi2EjESD_ILi1EjENS0_6memory12LoadWithCastILi2EEENSG_13StoreWithCastILi1EEEEEviT_T0_T2_T3_T4_T5_,"a",@progbits
	.sectionflags	@""
	.align	4
.nv.constant0._ZN2at6native27unrolled_elementwise_kernelINS0_13BinaryFunctorIhhhZZZNS0_15binary_internal21div_floor_kernel_cudaERNS_18TensorIteratorBaseEENKUlvE_clEvENKUlvE_clEvEUlhhE_EESt5arrayIPcLm3EELi4E23TrivialOffsetCalculatorILi2EjESD_ILi1EjENS0_6memory12LoadWithCastILi2EEENSG_13StoreWithCastILi1EEEEEviT_T0_T2_T3_T4_T5_:
	.zero		584


//--------------------- .nv.constant0._ZN2at6native18elementwise_kernelILi128ELi4EZNS0_22gpu_kernel_impl_nocastINS0_13BinaryFunctorIhhhZZZNS0_15binary_internal21div_floor_kernel_cudaERNS_18TensorIteratorBaseEENKUlvE_clEvENKUlvE_clEvEUlhhE_EEEEvS6_RKT_EUliE_EEviT1_ --------------------------
	.section	.nv.constant0._ZN2at6native18elementwise_kernelILi128ELi4EZNS0_22gpu_kernel_impl_nocastINS0_13BinaryFunctorIhhhZZZNS0_15binary_internal21div_floor_kernel_cudaERNS_18TensorIteratorBaseEENKUlvE_clEvENKUlvE_clEvEUlhhE_EEEEvS6_RKT_EUliE_EEviT1_,"a",@progbits
	.sectionflags	@""
	.align	4
.nv.constant0._ZN2at6native18elementwise_kernelILi128ELi4EZNS0_22gpu_kernel_impl_nocastINS0_13BinaryFunctorIhhhZZZNS0_15binary_internal21div_floor_kernel_cudaERNS_18TensorIteratorBaseEENKUlvE_clEvENKUlvE_clEvEUlhhE_EEEEvS6_RKT_EUliE_EEviT1_:
	.zero		1184


//--------------------- .nv.constant0._ZN2at6native27unrolled_elementwise_kernelINS0_13BinaryFunctorIhhhZZZNS0_15binary_internal21div_floor_kernel_cudaERNS_18TensorIteratorBaseEENKUlvE_clEvENKUlvE_clEvEUlhhE_EESt5arrayIPcLm3EELi4E23TrivialOffsetCalculatorILi2EjESD_ILi1EjENS0_6memory15LoadWithoutCastENSG_16StoreWithoutCastEEEviT_T0_T2_T3_T4_T5_ --------------------------
	.section	.nv.constant0._ZN2at6native27unrolled_elementwise_kernelINS0_13BinaryFunctorIhhhZZZNS0_15binary_internal21div_floor_kernel_cudaERNS_18TensorIteratorBaseEENKUlvE_clEvENKUlvE_clEvEUlhhE_EESt5arrayIPcLm3EELi4E23TrivialOffsetCalculatorILi2EjESD_ILi1EjENS0_6memory15LoadWithoutCastENSG_16StoreWithoutCastEEEviT_T0_T2_T3_T4_T5_,"a",@progbits
	.sectionflags	@""
	.align	4
.nv.constant0._ZN2at6native27unrolled_elementwise_kernelINS0_13BinaryFunctorIhhhZZZNS0_15binary_internal21div_floor_kernel_cudaERNS_18TensorIteratorBaseEENKUlvE_clEvENKUlvE_clEvEUlhhE_EESt5arrayIPcLm3EELi4E23TrivialOffsetCalculatorILi2EjESD_ILi1EjENS0_6memory15LoadWithoutCastENSG_16StoreWithoutCastEEEviT_T0_T2_T3_T4_T5_:
	.zero		564


//--------------------- .nv.constant0._ZN2at6native29vectorized_elementwise_kernelILi2ENS0_13BinaryFunctorIhhhZZZNS0_15binary_internal21div_floor_kernel_cudaERNS_18TensorIteratorBaseEENKUlvE_clEvENKUlvE_clEvEUlhhE_EESt5arrayIPcLm3EEEEviT0_T1_ --------------------------
	.section	.nv.constant0._ZN2at6native29vectorized_elementwise_kernelILi2ENS0_13BinaryFunctorIhhhZZZNS0_15binary_internal21div_floor_kernel_cudaERNS_18TensorIteratorBaseEENKUlvE_clEvENKUlvE_clEvEUlhhE_EESt5arrayIPcLm3EEEEviT0_T1_,"a",@progbits
	.sectionflags	@""
	.align	4
.nv.constant0._ZN2at6native29vectorized_elementwise_kernelILi2ENS0_13BinaryFunctorIhhhZZZNS0_15binary_internal21div_floor_kernel_cudaERNS_18TensorIteratorBaseEENKUlvE_clEvENKUlvE_clEvEUlhhE_EESt5arrayIPcLm3EEEEviT0_T1_:
	.zero		560


//--------------------- .nv.constant0._ZN2at6native29vectorized_elementwise_kernelILi4ENS0_13BinaryFunctorIhhhZZZNS0_15binary_internal21div_floor_kernel_cudaERNS_18TensorIteratorBaseEENKUlvE_clEvENKUlvE_clEvEUlhhE_EESt5arrayIPcLm3EEEEviT0_T1_ --------------------------
	.section	.nv.constant0._ZN2at6native29vectorized_elementwise_kernelILi4ENS0_13BinaryFunctorIhhhZZZNS0_15binary_internal21div_floor_kernel_cudaERNS_18TensorIteratorBaseEENKUlvE_clEvENKUlvE_clEvEUlhhE_EESt5arrayIPcLm3EEEEviT0_T1_,"a",@progbits
	.sectionflags	@""
	.align	4
.nv.constant0._ZN2at6native29vectorized_elementwise_kernelILi4ENS0_13BinaryFunctorIhhhZZZNS0_15binary_internal21div_floor_kernel_cudaERNS_18TensorIteratorBaseEENKUlvE_clEvENKUlvE_clEvEUlhhE_EESt5arrayIPcLm3EEEEviT0_T1_:
	.zero		560


//--------------------- .nv.constant0._ZN2at6native29vectorized_elementwise_kernelILi8ENS0_13BinaryFunctorIhhhZZZNS0_15binary_internal21div_floor_kernel_cudaERNS_18TensorIteratorBaseEENKUlvE_clEvENKUlvE_clEvEUlhhE_EESt5arrayIPcLm3EEEEviT0_T1_ --------------------------
	.section	.nv.constant0._ZN2at6native29vectorized_elementwise_kernelILi8ENS0_13BinaryFunctorIhhhZZZNS0_15binary_internal21div_floor_kernel_cudaERNS_18TensorIteratorBaseEENKUlvE_clEvENKUlvE_clEvEUlhhE_EESt5arrayIPcLm3EEEEviT0_T1_,"a",@progbits
	.sectionflags	@""
	.align	4
.nv.constant0._ZN2at6native29vectorized_elementwise_kernelILi8ENS0_13BinaryFunctorIhhhZZZNS0_15binary_internal21div_floor_kernel_cudaERNS_18TensorIteratorBaseEENKUlvE_clEvENKUlvE_clEvEUlhhE_EESt5arrayIPcLm3EEEEviT0_T1_:
	.zero		560


//--------------------- .nv.constant0._ZN2at6native18elementwise_kernelILi128ELi4EZNS0_15gpu_kernel_implINS0_13BUnaryFunctorIhhhZZZNS0_15binary_internal21div_floor_kernel_cudaERNS_18TensorIteratorBaseEENKUlvE_clEvENKUlvE_clEvEUlhhE_EEEEvS6_RKT_EUliE_EEviT1_ --------------------------
	.section	.nv.constant0._ZN2at6native18elementwise_kernelILi128ELi4EZNS0_15gpu_kernel_implINS0_13BUnaryFunctorIhhhZZZNS0_15binary_internal21div_floor_kernel_cudaERNS_18TensorIteratorBaseEENKUlvE_clEvENKUlvE_clEvEUlhhE_EEEEvS6_RKT_EUliE_EEviT1_,"a",@progbits
	.sectionflags	@""
	.align	4
.nv.constant0._ZN2at6native18elementwise_kernelILi128ELi4EZNS0_15gpu_kernel_implINS0_13BUnaryFunctorIhhhZZZNS0_15binary_internal21div_floor_kernel_cudaERNS_18TensorIteratorBaseEENKUlvE_clEvENKUlvE_clEvEUlhhE_EEEEvS6_RKT_EUliE_EEviT1_:
	.zero		1072


//--------------------- .nv.constant0._ZN2at6native27unrolled_elementwise_kernelINS0_13BUnaryFunctorIhhhZZZNS0_15binary_internal21div_floor_kernel_cudaERNS_18TensorIteratorBaseEENKUlvE_clEvENKUlvE_clEvEUlhhE_EESt5arrayIPcLm2EELi4E23TrivialOffsetCalculatorILi1EjESE_NS0_6memory12LoadWithCastILi1EEENSF_13StoreWithCastILi1EEEEEviT_T0_T2_T3_T4_T5_ --------------------------
	.section	.nv.constant0._ZN2at6native27unrolled_elementwise_kernelINS0_13BUnaryFunctorIhhhZZZNS0_15binary_internal21div_floor_kernel_cudaERNS_18TensorIteratorBaseEENKUlvE_clEvENKUlvE_clEvEUlhhE_EESt5arrayIPcLm2EELi4E23TrivialOffsetCalculatorILi1EjESE_NS0_6memory12LoadWithCastILi1EEENSF_13StoreWithCastILi1EEEEEviT_T0_T2_T3_T4_T5_,"a",@progbits
	.sectionflags	@""
	.align	4
.nv.constant0._ZN2at6native27unrolled_elementwise_kernelINS0_13BUnaryFunctorIhhhZZZNS0_15binary_internal21div_floor_kernel_cudaERNS_18TensorIteratorBaseEENKUlvE_clEvENKUlvE_clEvEUlhhE_EESt5arrayIPcLm2EELi4E23TrivialOffsetCalculatorILi1EjESE_NS0_6memory12LoadWithCastILi1EEENSF_13StoreWithCastILi1EEEEEviT_T0_T2_T3_T4_T5_:
	.zero		572


//--------------------- .nv.constant0._ZN2at6native18elementwise_kernelILi128ELi4EZNS0_22gpu_kernel_impl_nocastINS0_13BUnaryFunctorIhhhZZZNS0_15binary_internal21div_floor_kernel_cudaERNS_18TensorIteratorBaseEENKUlvE_clEvENKUlvE_clEvEUlhhE_EEEEvS6_RKT_EUliE_EEviT1_ --------------------------
	.section	.nv.constant0._ZN2at6native18elementwise_kernelILi128ELi4EZNS0_22gpu_kernel_impl_nocastINS0_13BUnaryFunctorIhhhZZZNS0_15binary_internal21div_floor_kernel_cudaERNS_18TensorIteratorBaseEENKUlvE_clEvENKUlvE_clEvEUlhhE_EEEEvS6_RKT_EUliE_EEviT1_,"a",@progbits
	.sectionflags	@""
	.align	4
.nv.constant0._ZN2at6native18elementwise_kernelILi128ELi4EZNS0_22gpu_kernel_impl_nocastINS0_13BUnaryFunctorIhhhZZZNS0_15binary_internal21div_floor_kernel_cudaERNS_18TensorIteratorBaseEENKUlvE_clEvENKUlvE_clEvEUlhhE_EEEEvS6_RKT_EUliE_EEviT1_:
	.zero		1072


//--------------------- .nv.constant0._ZN2at6native27unrolled_elementwise_kernelINS0_13BUnaryFunctorIhhhZZZNS0_15binary_internal21div_floor_kernel_cudaERNS_18TensorIteratorBaseEENKUlvE_clEvENKUlvE_clEvEUlhhE_EESt5arrayIPcLm2EELi4E23TrivialOffsetCalculatorILi1EjESE_NS0_6memory15LoadWithoutCastENSF_16StoreWithoutCastEEEviT_T0_T2_T3_T4_T5_ --------------------------
	.section	.nv.constant0._ZN2at6native27unrolled_elementwise_kernelINS0_13BUnaryFunctorIhhhZZZNS0_15binary_internal21div_floor_kernel_cudaERNS_18TensorIteratorBaseEENKUlvE_clEvENKUlvE_clEvEUlhhE_EESt5arrayIPcLm2EELi4E23TrivialOffsetCalculatorILi1EjESE_NS0_6memory15LoadWithoutCastENSF_16StoreWithoutCastEEEviT_T0_T2_T3_T4_T5_,"a",@progbits
	.sectionflags	@""
	.align	4
.nv.constant0._ZN2at6native27unrolled_elementwise_kernelINS0_13BUnaryFunctorIhhhZZZNS0_15binary_internal21div_floor_kernel_cudaERNS_18TensorIteratorBaseEENKUlvE_clEvENKUlvE_clEvEUlhhE_EESt5arrayIPcLm2EELi4E23TrivialOffsetCalculatorILi1EjESE_NS0_6memory15LoadWithoutCastENSF_16StoreWithoutCastEEEviT_T0_T2_T3_T4_T5_:
	.zero		556


//--------------------- .nv.constant0._ZN2at6native29vectorized_elementwise_kernelILi2ENS0_13BUnaryFunctorIhhhZZZNS0_15binary_internal21div_floor_kernel_cudaERNS_18TensorIteratorBaseEENKUlvE_clEvENKUlvE_clEvEUlhhE_EESt5arrayIPcLm2EEEEviT0_T1_ --------------------------
	.section	.nv.constant0._ZN2at6native29vectorized_elementwise_kernelILi2ENS0_13BUnaryFunctorIhhhZZZNS0_15binary_internal21div_floor_kernel_cudaERNS_18TensorIteratorBaseEENKUlvE_clEvENKUlvE_clEvEUlhhE_EESt5arrayIPcLm2EEEEviT0_T1_,"a",@progbits
	.sectionflags	@""
	.align	4
.nv.constant0._ZN2at6native29vectorized_elementwise_kernelILi2ENS0_13BUnaryFunctorIhhhZZZNS0_15binary_internal21div_floor_kernel_cudaERNS_18TensorIteratorBaseEENKUlvE_clEvENKUlvE_clEvEUlhhE_EESt5arrayIPcLm2EEEEviT0_T1_:
	.zero		552


//--------------------- .nv.constant0._ZN2at6native29vectorized_elementwise_kernelILi4ENS0_13BUnaryFunctorIhhhZZZNS0_15binary_internal21div_floor_kernel_cudaERNS_18TensorIteratorBaseEENKUlvE_clEvENKUlvE_clEvEUlhhE_EESt5arrayIPcLm2EEEEviT0_T1_ --------------------------
	.section	.nv.constant0._ZN2at6native29vectorized_elementwise_kernelILi4ENS0_13BUnaryFunctorIhhhZZZNS0_15binary_internal21div_floor_kernel_cudaERNS_18TensorIteratorBaseEENKUlvE_clEvENKUlvE_clEvEUlhhE_EESt5arrayIPcLm2EEEEviT0_T1_,"a",@progbits
	.sectionflags	@""
	.align	4
.nv.constant0._ZN2at6native29vectorized_elementwise_kernelILi4ENS0_13BUnaryFunctorIhhhZZZNS0_15binary_internal21div_floor_kernel_cudaERNS_18TensorIteratorBaseEENKUlvE_clEvENKUlvE_clEvEUlhhE_EESt5arrayIPcLm2EEEEviT0_T1_:
	.zero		552


//--------------------- .nv.constant0._ZN2at6native29vectorized_elementwise_kernelILi8ENS0_13BUnaryFunctorIhhhZZZNS0_15binary_internal21div_floor_kernel_cudaERNS_18TensorIteratorBaseEENKUlvE_clEvENKUlvE_clEvEUlhhE_EESt5arrayIPcLm2EEEEviT0_T1_ --------------------------
	.section	.nv.constant0._ZN2at6native29vectorized_elementwise_kernelILi8ENS0_13BUnaryFunctorIhhhZZZNS0_15binary_internal21div_floor_kernel_cudaERNS_18TensorIteratorBaseEENKUlvE_clEvENKUlvE_clEvEUlhhE_EESt5arrayIPcLm2EEEEviT0_T1_,"a",@progbits
	.sectionflags	@""
	.align	4
.nv.constant0._ZN2at6native29vectorized_elementwise_kernelILi8ENS0_13BUnaryFunctorIhhhZZZNS0_15binary_internal21div_floor_kernel_cudaERNS_18TensorIteratorBaseEENKUlvE_clEvENKUlvE_clEvEUlhhE_EESt5arrayIPcLm2EEEEviT0_T1_:
	.zero		552


//--------------------- .nv.constant0._ZN2at6native18elementwise_kernelILi128ELi4EZNS0_15gpu_kernel_implINS0_13AUnaryFunctorIhhhZZZNS0_15binary_internal21div_floor_kernel_cudaERNS_18TensorIteratorBaseEENKUlvE_clEvENKUlvE_clEvEUlhhE_EEEEvS6_RKT_EUliE_EEviT1_ --------------------------
	.section	.nv.constant0._ZN2at6native18elementwise_kernelILi128ELi4EZNS0_15gpu_kernel_implINS0_13AUnaryFunctorIhhhZZZNS0_15binary_internal21div_floor_kernel_cudaERNS_18TensorIteratorBaseEENKUlvE_clEvENKUlvE_clEvEUlhhE_EEEEvS6_RKT_EUliE_EEviT1_,"a",@progbits
	.sectionflags	@""
	.align	4
.nv.constant0._ZN2at6native18elementwise_kernelILi128ELi4EZNS0_15gpu_kernel_implINS0_13AUnaryFunctorIhhhZZZNS0_15binary_internal21div_floor_kernel_cudaERNS_18TensorIteratorBaseEENKUlvE_clEvENKUlvE_clEvEUlhhE_EEEEvS6_RKT_EUliE_EEviT1_:
	.zero		1072


//--------------------- .nv.constant0._ZN2at6native27unrolled_elementwise_kernelINS0_13AUnaryFunctorIhhhZZZNS0_15binary_internal21div_floor_kernel_cudaERNS_18TensorIteratorBaseEENKUlvE_clEvENKUlvE_clEvEUlhhE_EESt5arrayIPcLm2EELi4E23TrivialOffsetCalculatorILi1EjESE_NS0_6memory12LoadWithCastILi1EEENSF_13StoreWithCastILi1EEEEEviT_T0_T2_T3_T4_T5_ --------------------------
	.section	.nv.constant0._ZN2at6native27unrolled_elementwise_kernelINS0_13AUnaryFunctorIhhhZZZNS0_15binary_internal21div_floor_kernel_cudaERNS_18TensorIteratorBaseEENKUlvE_clEvENKUlvE_clEvEUlhhE_EESt5arrayIPcLm2EELi4E23TrivialOffsetCalculatorILi1EjESE_NS0_6memory12LoadWithCastILi1EEENSF_13StoreWithCastILi1EEEEEviT_T0_T2_T3_T4_T5_,"a",@progbits
	.sectionflags	@""
	.align	4
.nv.constant0._ZN2at6native27unrolled_elementwise_kernelINS0_13AUnaryFunctorIhhhZZZNS0_15binary_internal21div_floor_kernel_cudaERNS_18TensorIteratorBaseEENKUlvE_clEvENKUlvE_clEvEUlhhE_EESt5arrayIPcLm2EELi4E23TrivialOffsetCalculatorILi1EjESE_NS0_6memory12LoadWithCastILi1EEENSF_13StoreWithCastILi1EEEEEviT_T0_T2_T3_T4_T5_:
	.zero		572


//--------------------- .nv.constant0._ZN2at6native18elementwise_kernelILi128ELi4EZNS0_22gpu_kernel_impl_nocastINS0_13AUnaryFunctorIhhhZZZNS0_15binary_internal21div_floor_kernel_cudaERNS_18TensorIteratorBaseEENKUlvE_clEvENKUlvE_clEvEUlhhE_EEEEvS6_RKT_EUliE_EEviT1_ --------------------------
	.section	.nv.constant0._ZN2at6native18elementwise_kernelILi128ELi4EZNS0_22gpu_kernel_impl_nocastINS0_13AUnaryFunctorIhhhZZZNS0_15binary_internal21div_floor_kernel_cudaERNS_18TensorIteratorBaseEENKUlvE_clEvENKUlvE_clEvEUlhhE_EEEEvS6_RKT_EUliE_EEviT1_,"a",@progbits
	.sectionflags	@""
	.align	4
.nv.constant0._ZN2at6native18elementwise_kernelILi128ELi4EZNS0_22gpu_kernel_impl_nocastINS0_13AUnaryFunctorIhhhZZZNS0_15binary_internal21div_floor_kernel_cudaERNS_18TensorIteratorBaseEENKUlvE_clEvENKUlvE_clEvEUlhhE_EEEEvS6_RKT_EUliE_EEviT1_:
	.zero		1072


//--------------------- .nv.constant0._ZN2at6native27unrolled_elementwise_kernelINS0_13AUnaryFunctorIhhhZZZNS0_15binary_internal21div_floor_kernel_cudaERNS_18TensorIteratorBaseEENKUlvE_clEvENKUlvE_clEvEUlhhE_EESt5arrayIPcLm2EELi4E23TrivialOffsetCalculatorILi1EjESE_NS0_6memory15LoadWithoutCastENSF_16StoreWithoutCastEEEviT_T0_T2_T3_T4_T5_ --------------------------
	.section	.nv.constant0._ZN2at6native27unrolled_elementwise_kernelINS0_13AUnaryFunctorIhhhZZZNS0_15binary_internal21div_floor_kernel_cudaERNS_18TensorIteratorBaseEENKUlvE_clEvENKUlvE_clEvEUlhhE_EESt5arrayIPcLm2EELi4E23TrivialOffsetCalculatorILi1EjESE_NS0_6memory15LoadWithoutCastENSF_16StoreWithoutCastEEEviT_T0_T2_T3_T4_T5_,"a",@progbits
	.sectionflags	@""
	.align	4
.nv.constant0._ZN2at6native27unrolled_elementwise_kernelINS0_13AUnaryFunctorIhhhZZZNS0_15binary_internal21div_floor_kernel_cudaERNS_18TensorIteratorBaseEENKUlvE_clEvENKUlvE_clEvEUlhhE_EESt5arrayIPcLm2EELi4E23TrivialOffsetCalculatorILi1EjESE_NS0_6memory15LoadWithoutCastENSF_16StoreWithoutCastEEEviT_T0_T2_T3_T4_T5_:
	.zero		556


//--------------------- .nv.constant0._ZN2at6native29vectorized_elementwise_kernelILi2ENS0_13AUnaryFunctorIhhhZZZNS0_15binary_internal21div_floor_kernel_cudaERNS_18TensorIteratorBaseEENKUlvE_clEvENKUlvE_clEvEUlhhE_EESt5arrayIPcLm2EEEEviT0_T1_ --------------------------
	.section	.nv.constant0._ZN2at6native29vectorized_elementwise_kernelILi2ENS0_13AUnaryFunctorIhhhZZZNS0_15binary_internal21div_floor_kernel_cudaERNS_18TensorIteratorBaseEENKUlvE_clEvENKUlvE_clEvEUlhhE_EESt5arrayIPcLm2EEEEviT0_T1_,"a",@progbits
	.sectionflags	@""
	.align	4
.nv.constant0._ZN2at6native29vectorized_elementwise_kernelILi2ENS0_13AUnaryFunctorIhhhZZZNS0_15binary_internal21div_floor_kernel_cudaERNS_18TensorIteratorBaseEENKUlvE_clEvENKUlvE_clEvEUlhhE_EESt5arrayIPcLm2EEEEviT0_T1_:
	.zero		552


//--------------------- .nv.constant0._ZN2at6native29vectorized_elementwise_kernelILi4ENS0_13AUnaryFunctorIhhhZZZNS0_15binary_internal21div_floor_kernel_cudaERNS_18TensorIteratorBaseEENKUlvE_clEvENKUlvE_clEvEUlhhE_EESt5arrayIPcLm2EEEEviT0_T1_ --------------------------
	.section	.nv.constant0._ZN2at6native29vectorized_elementwise_kernelILi4ENS0_13AUnaryFunctorIhhhZZZNS0_15binary_internal21div_floor_kernel_cudaERNS_18TensorIteratorBaseEENKUlvE_clEvENKUlvE_clEvEUlhhE_EESt5arrayIPcLm2EEEEviT0_T1_,"a",@progbits
	.sectionflags	@""
	.align	4
.nv.constant0._ZN2at6native29vectorized_elementwise_kernelILi4ENS0_13AUnaryFunctorIhhhZZZNS0_15binary_internal21div_floor_kernel_cudaERNS_18TensorIteratorBaseEENKUlvE_clEvENKUlvE_clEvEUlhhE_EESt5arrayIPcLm2EEEEviT0_T1_:
	.zero		552


//--------------------- .nv.constant0._ZN2at6native29vectorized_elementwise_kernelILi8ENS0_13AUnaryFunctorIhhhZZZNS0_15binary_internal21div_floor_kernel_cudaERNS_18TensorIteratorBaseEENKUlvE_clEvENKUlvE_clEvEUlhhE_EESt5arrayIPcLm2EEEEviT0_T1_ --------------------------
	.section	.nv.constant0._ZN2at6native29vectorized_elementwise_kernelILi8ENS0_13AUnaryFunctorIhhhZZZNS0_15binary_internal21div_floor_kernel_cudaERNS_18TensorIteratorBaseEENKUlvE_clEvENKUlvE_clEvEUlhhE_EESt5arrayIPcLm2EEEEviT0_T1_,"a",@progbits
	.sectionflags	@""
	.align	4
.nv.constant0._ZN2at6native29vectorized_elementwise_kernelILi8ENS0_13AUnaryFunctorIhhhZZZNS0_15binary_internal21div_floor_kernel_cudaERNS_18TensorIteratorBaseEENKUlvE_clEvENKUlvE_clEvEUlhhE_EESt5arrayIPcLm2EEEEviT0_T1_:
	.zero		552


//--------------------- SYMBOLS --------------------------

	.type		.nv.reservedSmem.offset0,@object
	.size		.nv.reservedSmem.offset0,0x4
	.type		__assertfail,@function
